	.target	sm_80

	.elftype	@"ET_EXEC"


//--------------------- .note.nv.tkinfo           --------------------------
	.section	.note.nv.tkinfo,"",@"SHT_NOTE"
	.sectionflags	@"SHF_NOTE_NV_TKINFO"
	.tkinfo
        /*0018*/ 	.word	0x00000002
        /*0030*/ 	.string	""
        /*0030*/ 	.string	"ptxas"
        /*0030*/ 	.string	"Cuda compilation tools, release 13.0, V13.0.88"
        /*0030*/ 	.string	"Build cuda_13.0.r13.0/compiler.36424714_0"
        /*0030*/ 	.string	"-arch sm_80 -m 64 "



//--------------------- .note.nv.cuinfo           --------------------------
	.section	.note.nv.cuinfo,"",@"SHT_NOTE"
	.sectionflags	@"SHF_NOTE_NV_CUINFO"
        /*0018*/ 	.short	0x0002
        /*001a*/ 	.short	0x0050
        /*001c*/ 	.short	0x0082
	.zero		2


//--------------------- .nv.info                  --------------------------
	.section	.nv.info,"",@"SHT_CUDA_INFO"
	.align	4


	//----- nvinfo : EIATTR_REGCOUNT
	.align		4
        /*0000*/ 	.byte	0x04, 0x2f
        /*0002*/ 	.short	(.L_12 - .L_11)
	.align		4
.L_11:
        /*0004*/ 	.word	index@(_ZN7cutlass13device_kernelIN5flash19enable_sm80_to_sm89INS1_16FlashAttnFwdSm80INS1_25CollectiveMainloopFwdSm80ILi8ELi2ELb0EN4cute5tupleIJNS5_1CILi128EEENS7_ILi64EEENS7_ILi192EEEEEELi192ENS_6half_tEfNS_4arch4Sm80ELb1ELb0ELb0ELb1ELb1ELb1ELb1ELb1EEENS1_21CollectiveEpilogueFwdINS6_IJS8_SA_S9_EEENS6_IJNS7_ILi1EEESI_SI_EEESC_SE_Li256ELb1ELb1ELb1ELb0EEENS1_36VarlenDynamicPersistentTileSchedulerILi128ELi64ELi256ELi256ELb1ELb1ELb0ELb1ELb1ELb1EEEEEEEEEvNT_6ParamsE)
        /*0008*/ 	.word	0x000000ff


	//----- nvinfo : EIATTR_FRAME_SIZE
	.align		4
.L_12:
        /*000c*/ 	.byte	0x04, 0x11
        /*000e*/ 	.short	(.L_14 - .L_13)
	.align		4
.L_13:
        /*0010*/ 	.word	index@($__internal_103_$__cuda_sm70_votesync_ballot)
        /*0014*/ 	.word	0x00000000


	//----- nvinfo : EIATTR_FRAME_SIZE
	.align		4
.L_14:
        /*0018*/ 	.byte	0x04, 0x11
        /*001a*/ 	.short	(.L_16 - .L_15)
	.align		4
.L_15:
        /*001c*/ 	.word	index@($__internal_102_$__cuda_sm70_shflsync_up_p)
        /*0020*/ 	.word	0x00000000


	//----- nvinfo : EIATTR_FRAME_SIZE
	.align		4
.L_16:
        /*0024*/ 	.byte	0x04, 0x11
        /*0026*/ 	.short	(.L_18 - .L_17)
	.align		4
.L_17:
        /*0028*/ 	.word	index@($__internal_101_$__cuda_sm70_shflsync_idx_p)
        /*002c*/ 	.word	0x00000000


	//----- nvinfo : EIATTR_FRAME_SIZE
	.align		4
.L_18:
        /*0030*/ 	.byte	0x04, 0x11
        /*0032*/ 	.short	(.L_20 - .L_19)
	.align		4
.L_19:
        /*0034*/ 	.word	index@($__internal_100_$__cuda_sm70_shflsync_bfly_p)
        /*0038*/ 	.word	0x00000000


	//----- nvinfo : EIATTR_FRAME_SIZE
	.align		4
.L_20:
        /*003c*/ 	.byte	0x04, 0x11
        /*003e*/ 	.short	(.L_22 - .L_21)
	.align		4
.L_21:
        /*0040*/ 	.word	index@(_ZN7cutlass13device_kernelIN5flash19enable_sm80_to_sm89INS1_16FlashAttnFwdSm80INS1_25CollectiveMainloopFwdSm80ILi8ELi2ELb0EN4cute5tupleIJNS5_1CILi128EEENS7_ILi64EEENS7_ILi192EEEEEELi192ENS_6half_tEfNS_4arch4Sm80ELb1ELb0ELb0ELb1ELb1ELb1ELb1ELb1EEENS1_21CollectiveEpilogueFwdINS6_IJS8_SA_S9_EEENS6_IJNS7_ILi1EEESI_SI_EEESC_SE_Li256ELb1ELb1ELb1ELb0EEENS1_36VarlenDynamicPersistentTileSchedulerILi128ELi64ELi256ELi256ELb1ELb1ELb0ELb1ELb1ELb1EEEEEEEEEvNT_6ParamsE)
        /*0044*/ 	.word	0x00000070


	//----- nvinfo : EIATTR_REGCOUNT
	.align		4
.L_22:
        /*0048*/ 	.byte	0x04, 0x2f
        /*004a*/ 	.short	(.L_24 - .L_23)
	.align		4
.L_23:
        /*004c*/ 	.word	index@(_ZN7cutlass13device_kernelIN5flash19enable_sm80_to_sm89INS1_16FlashAttnFwdSm80INS1_25CollectiveMainloopFwdSm80ILi8ELi2ELb0EN4cute5tupleIJNS5_1CILi128EEENS7_ILi64EEENS7_ILi192EEEEEELi192ENS_6half_tEfNS_4arch4Sm80ELb1ELb0ELb0ELb1ELb1ELb0ELb1ELb1EEENS1_21CollectiveEpilogueFwdINS6_IJS8_SA_S9_EEENS6_IJNS7_ILi1EEESI_SI_EEESC_SE_Li256ELb1ELb1ELb1ELb0EEENS1_36VarlenDynamicPersistentTileSchedulerILi128ELi64ELi256ELi256ELb1ELb1ELb0ELb1ELb1ELb1EEEEEEEEEvNT_6ParamsE)
        /*0050*/ 	.word	0x000000ff


	//----- nvinfo : EIATTR_FRAME_SIZE
	.align		4
.L_24:
        /*0054*/ 	.byte	0x04, 0x11
        /*0056*/ 	.short	(.L_26 - .L_25)
	.align		4
.L_25:
        /*0058*/ 	.word	index@($__internal_99_$__cuda_sm70_votesync_ballot)
        /*005c*/ 	.word	0x00000000


	//----- nvinfo : EIATTR_FRAME_SIZE
	.align		4
.L_26:
        /*0060*/ 	.byte	0x04, 0x11
        /*0062*/ 	.short	(.L_28 - .L_27)
	.align		4
.L_27:
        /*0064*/ 	.word	index@($__internal_98_$__cuda_sm70_shflsync_up_p)
        /*0068*/ 	.word	0x00000000


	//----- nvinfo : EIATTR_FRAME_SIZE
	.align		4
.L_28:
        /*006c*/ 	.byte	0x04, 0x11
        /*006e*/ 	.short	(.L_30 - .L_29)
	.align		4
.L_29:
        /*0070*/ 	.word	index@($__internal_97_$__cuda_sm70_shflsync_idx_p)
        /*0074*/ 	.word	0x00000000


	//----- nvinfo : EIATTR_FRAME_SIZE
	.align		4
.L_30:
        /*0078*/ 	.byte	0x04, 0x11
        /*007a*/ 	.short	(.L_32 - .L_31)
	.align		4
.L_31:
        /*007c*/ 	.word	index@($__internal_96_$__cuda_sm70_shflsync_bfly_p)
        /*0080*/ 	.word	0x00000000


	//----- nvinfo : EIATTR_FRAME_SIZE
	.align		4
.L_32:
        /*0084*/ 	.byte	0x04, 0x11
        /*0086*/ 	.short	(.L_34 - .L_33)
	.align		4
.L_33:
        /*0088*/ 	.word	index@(_ZN7cutlass13device_kernelIN5flash19enable_sm80_to_sm89INS1_16FlashAttnFwdSm80INS1_25CollectiveMainloopFwdSm80ILi8ELi2ELb0EN4cute5tupleIJNS5_1CILi128EEENS7_ILi64EEENS7_ILi192EEEEEELi192ENS_6half_tEfNS_4arch4Sm80ELb1ELb0ELb0ELb1ELb1ELb0ELb1ELb1EEENS1_21CollectiveEpilogueFwdINS6_IJS8_SA_S9_EEENS6_IJNS7_ILi1EEESI_SI_EEESC_SE_Li256ELb1ELb1ELb1ELb0EEENS1_36VarlenDynamicPersistentTileSchedulerILi128ELi64ELi256ELi256ELb1ELb1ELb0ELb1ELb1ELb1EEEEEEEEEvNT_6ParamsE)
        /*008c*/ 	.word	0x00000020


	//----- nvinfo : EIATTR_REGCOUNT
	.align		4
.L_34:
        /*0090*/ 	.byte	0x04, 0x2f
        /*0092*/ 	.short	(.L_36 - .L_35)
	.align		4
.L_35:
        /*0094*/ 	.word	index@(_ZN7cutlass13device_kernelIN5flash19enable_sm80_to_sm89INS1_16FlashAttnFwdSm80INS1_25CollectiveMainloopFwdSm80ILi8ELi2ELb0EN4cute5tupleIJNS5_1CILi128EEENS7_ILi64EEENS7_ILi192EEEEEELi192ENS_6half_tEfNS_4arch4Sm80ELb1ELb0ELb0ELb0ELb1ELb0ELb1ELb1EEENS1_21CollectiveEpilogueFwdINS6_IJS8_SA_S9_EEENS6_IJNS7_ILi1EEESI_SI_EEESC_SE_Li256ELb0ELb1ELb1ELb0EEENS1_30DynamicPersistentTileSchedulerILi256ELi256ELb1ELb1ELb0EEEEEEEEEvNT_6ParamsE)
        /*0098*/ 	.word	0x000000ff


	//----- nvinfo : EIATTR_FRAME_SIZE
	.align		4
.L_36:
        /*009c*/ 	.byte	0x04, 0x11
        /*009e*/ 	.short	(.L_38 - .L_37)
	.align		4
.L_37:
        /*00a0*/ 	.word	index@($__internal_95_$__cuda_sm70_shflsync_idx_p)
        /*00a4*/ 	.word	0x00000000


	//----- nvinfo : EIATTR_FRAME_SIZE
	.align		4
.L_38:
        /*00a8*/ 	.byte	0x04, 0x11
        /*00aa*/ 	.short	(.L_40 - .L_39)
	.align		4
.L_39:
        /*00ac*/ 	.word	index@($__internal_94_$__cuda_sm70_shflsync_bfly_p)
        /*00b0*/ 	.word	0x00000000


	//----- nvinfo : EIATTR_FRAME_SIZE
	.align		4
.L_40:
        /*00b4*/ 	.byte	0x04, 0x11
        /*00b6*/ 	.short	(.L_42 - .L_41)
	.align		4
.L_41:
        /*00b8*/ 	.word	index@(_ZN7cutlass13device_kernelIN5flash19enable_sm80_to_sm89INS1_16FlashAttnFwdSm80INS1_25CollectiveMainloopFwdSm80ILi8ELi2ELb0EN4cute5tupleIJNS5_1CILi128EEENS7_ILi64EEENS7_ILi192EEEEEELi192ENS_6half_tEfNS_4arch4Sm80ELb1ELb0ELb0ELb0ELb1ELb0ELb1ELb1EEENS1_21CollectiveEpilogueFwdINS6_IJS8_SA_S9_EEENS6_IJNS7_ILi1EEESI_SI_EEESC_SE_Li256ELb0ELb1ELb1ELb0EEENS1_30DynamicPersistentTileSchedulerILi256ELi256ELb1ELb1ELb0EEEEEEEEEvNT_6ParamsE)
        /*00bc*/ 	.word	0x00000010


	//----- nvinfo : EIATTR_REGCOUNT
	.align		4
.L_42:
        /*00c0*/ 	.byte	0x04, 0x2f
        /*00c2*/ 	.short	(.L_44 - .L_43)
	.align		4
.L_43:
        /*00c4*/ 	.word	index@(_ZN7cutlass13device_kernelIN5flash19enable_sm80_to_sm89INS1_16FlashAttnFwdSm80INS1_25CollectiveMainloopFwdSm80ILi8ELi2ELb0EN4cute5tupleIJNS5_1CILi128EEENS7_ILi64EEENS7_ILi192EEEEEELi192ENS_6half_tEfNS_4arch4Sm80ELb0ELb1ELb0ELb1ELb1ELb1ELb1ELb1EEENS1_21CollectiveEpilogueFwdINS6_IJS8_SA_S9_EEENS6_IJNS7_ILi1EEESI_SI_EEESC_SE_Li256ELb1ELb1ELb1ELb0EEENS1_36VarlenDynamicPersistentTileSchedulerILi128ELi64ELi256ELi256ELb1ELb1ELb0ELb1ELb0ELb1EEEEEEEEEvNT_6ParamsE)
        /*00c8*/ 	.word	0x000000ff


	//----- nvinfo : EIATTR_FRAME_SIZE
	.align		4
.L_44:
        /*00cc*/ 	.byte	0x04, 0x11
        /*00ce*/ 	.short	(.L_46 - .L_45)
	.align		4
.L_45:
        /*00d0*/ 	.word	index@($__internal_93_$__cuda_sm70_votesync_ballot)
        /*00d4*/ 	.word	0x00000000


	//----- nvinfo : EIATTR_FRAME_SIZE
	.align		4
.L_46:
        /*00d8*/ 	.byte	0x04, 0x11
        /*00da*/ 	.short	(.L_48 - .L_47)
	.align		4
.L_47:
        /*00dc*/ 	.word	index@($__internal_92_$__cuda_sm70_shflsync_up_p)
        /*00e0*/ 	.word	0x00000000


	//----- nvinfo : EIATTR_FRAME_SIZE
	.align		4
.L_48:
        /*00e4*/ 	.byte	0x04, 0x11
        /*00e6*/ 	.short	(.L_50 - .L_49)
	.align		4
.L_49:
        /*00e8*/ 	.word	index@($__internal_91_$__cuda_sm70_shflsync_idx_p)
        /*00ec*/ 	.word	0x00000000


	//----- nvinfo : EIATTR_FRAME_SIZE
	.align		4
.L_50:
        /*00f0*/ 	.byte	0x04, 0x11
        /*00f2*/ 	.short	(.L_52 - .L_51)
	.align		4
.L_51:
        /*00f4*/ 	.word	index@($__internal_90_$__cuda_sm70_shflsync_bfly_p)
        /*00f8*/ 	.word	0x00000000


	//----- nvinfo : EIATTR_FRAME_SIZE
	.align		4
.L_52:
        /*00fc*/ 	.byte	0x04, 0x11
        /*00fe*/ 	.short	(.L_54 - .L_53)
	.align		4
.L_53:
        /*0100*/ 	.word	index@(_ZN7cutlass13device_kernelIN5flash19enable_sm80_to_sm89INS1_16FlashAttnFwdSm80INS1_25CollectiveMainloopFwdSm80ILi8ELi2ELb0EN4cute5tupleIJNS5_1CILi128EEENS7_ILi64EEENS7_ILi192EEEEEELi192ENS_6half_tEfNS_4arch4Sm80ELb0ELb1ELb0ELb1ELb1ELb1ELb1ELb1EEENS1_21CollectiveEpilogueFwdINS6_IJS8_SA_S9_EEENS6_IJNS7_ILi1EEESI_SI_EEESC_SE_Li256ELb1ELb1ELb1ELb0EEENS1_36VarlenDynamicPersistentTileSchedulerILi128ELi64ELi256ELi256ELb1ELb1ELb0ELb1ELb0ELb1EEEEEEEEEvNT_6ParamsE)
        /*0104*/ 	.word	0x00000038


	//----- nvinfo : EIATTR_REGCOUNT
	.align		4
.L_54:
        /*0108*/ 	.byte	0x04, 0x2f
        /*010a*/ 	.short	(.L_56 - .L_55)
	.align		4
.L_55:
        /*010c*/ 	.word	index@(_ZN7cutlass13device_kernelIN5flash19enable_sm80_to_sm89INS1_16FlashAttnFwdSm80INS1_25CollectiveMainloopFwdSm80ILi8ELi2ELb0EN4cute5tupleIJNS5_1CILi128EEENS7_ILi64EEENS7_ILi192EEEEEELi192ENS_6half_tEfNS_4arch4Sm80ELb0ELb1ELb0ELb1ELb1ELb0ELb1ELb1EEENS1_21CollectiveEpilogueFwdINS6_IJS8_SA_S9_EEENS6_IJNS7_ILi1EEESI_SI_EEESC_SE_Li256ELb1ELb1ELb1ELb0EEENS1_36VarlenDynamicPersistentTileSchedulerILi128ELi64ELi256ELi256ELb1ELb1ELb0ELb1ELb0ELb1EEEEEEEEEvNT_6ParamsE)
        /*0110*/ 	.word	0x000000ff


	//----- nvinfo : EIATTR_FRAME_SIZE
	.align		4
.L_56:
        /*0114*/ 	.byte	0x04, 0x11
        /*0116*/ 	.short	(.L_58 - .L_57)
	.align		4
.L_57:
        /*0118*/ 	.word	index@($__internal_89_$__cuda_sm70_votesync_ballot)
        /*011c*/ 	.word	0x00000000


	//----- nvinfo : EIATTR_FRAME_SIZE
	.align		4
.L_58:
        /*0120*/ 	.byte	0x04, 0x11
        /*0122*/ 	.short	(.L_60 - .L_59)
	.align		4
.L_59:
        /*0124*/ 	.word	index@($__internal_88_$__cuda_sm70_shflsync_up_p)
        /*0128*/ 	.word	0x00000000


	//----- nvinfo : EIATTR_FRAME_SIZE
	.align		4
.L_60:
        /*012c*/ 	.byte	0x04, 0x11
        /*012e*/ 	.short	(.L_62 - .L_61)
	.align		4
.L_61:
        /*0130*/ 	.word	index@($__internal_87_$__cuda_sm70_shflsync_idx_p)
        /*0134*/ 	.word	0x00000000


	//----- nvinfo : EIATTR_FRAME_SIZE
	.align		4
.L_62:
        /*0138*/ 	.byte	0x04, 0x11
        /*013a*/ 	.short	(.L_64 - .L_63)
	.align		4
.L_63:
        /*013c*/ 	.word	index@($__internal_86_$__cuda_sm70_shflsync_bfly_p)
        /*0140*/ 	.word	0x00000000


	//----- nvinfo : EIATTR_FRAME_SIZE
	.align		4
.L_64:
        /*0144*/ 	.byte	0x04, 0x11
        /*0146*/ 	.short	(.L_66 - .L_65)
	.align		4
.L_65:
        /*0148*/ 	.word	index@(_ZN7cutlass13device_kernelIN5flash19enable_sm80_to_sm89INS1_16FlashAttnFwdSm80INS1_25CollectiveMainloopFwdSm80ILi8ELi2ELb0EN4cute5tupleIJNS5_1CILi128EEENS7_ILi64EEENS7_ILi192EEEEEELi192ENS_6half_tEfNS_4arch4Sm80ELb0ELb1ELb0ELb1ELb1ELb0ELb1ELb1EEENS1_21CollectiveEpilogueFwdINS6_IJS8_SA_S9_EEENS6_IJNS7_ILi1EEESI_SI_EEESC_SE_Li256ELb1ELb1ELb1ELb0EEENS1_36VarlenDynamicPersistentTileSchedulerILi128ELi64ELi256ELi256ELb1ELb1ELb0ELb1ELb0ELb1EEEEEEEEEvNT_6ParamsE)
        /*014c*/ 	.word	0x00000010


	//----- nvinfo : EIATTR_REGCOUNT
	.align		4
.L_66:
        /*0150*/ 	.byte	0x04, 0x2f
        /*0152*/ 	.short	(.L_68 - .L_67)
	.align		4
.L_67:
        /*0154*/ 	.word	index@(_ZN7cutlass13device_kernelIN5flash19enable_sm80_to_sm89INS1_16FlashAttnFwdSm80INS1_25CollectiveMainloopFwdSm80ILi8ELi2ELb0EN4cute5tupleIJNS5_1CILi128EEENS7_ILi64EEENS7_ILi192EEEEEELi192ENS_6half_tEfNS_4arch4Sm80ELb0ELb1ELb0ELb0ELb1ELb0ELb1ELb1EEENS1_21CollectiveEpilogueFwdINS6_IJS8_SA_S9_EEENS6_IJNS7_ILi1EEESI_SI_EEESC_SE_Li256ELb0ELb1ELb1ELb0EEENS1_19SingleTileSchedulerILb0ELb1ELb1ELi128EEEEEEEEEvNT_6ParamsE)
        /*0158*/ 	.word	0x000000e4


	//----- nvinfo : EIATTR_FRAME_SIZE
	.align		4
.L_68:
        /*015c*/ 	.byte	0x04, 0x11
        /*015e*/ 	.short	(.L_70 - .L_69)
	.align		4
.L_69:
        /*0160*/ 	.word	index@(_ZN7cutlass13device_kernelIN5flash19enable_sm80_to_sm89INS1_16FlashAttnFwdSm80INS1_25CollectiveMainloopFwdSm80ILi8ELi2ELb0EN4cute5tupleIJNS5_1CILi128EEENS7_ILi64EEENS7_ILi192EEEEEELi192ENS_6half_tEfNS_4arch4Sm80ELb0ELb1ELb0ELb0ELb1ELb0ELb1ELb1EEENS1_21CollectiveEpilogueFwdINS6_IJS8_SA_S9_EEENS6_IJNS7_ILi1EEESI_SI_EEESC_SE_Li256ELb0ELb1ELb1ELb0EEENS1_19SingleTileSchedulerILb0ELb1ELb1ELi128EEEEEEEEEvNT_6ParamsE)
        /*0164*/ 	.word	0x00000000


	//----- nvinfo : EIATTR_REGCOUNT
	.align		4
.L_70:
        /*0168*/ 	.byte	0x04, 0x2f
        /*016a*/ 	.short	(.L_72 - .L_71)
	.align		4
.L_71:
        /*016c*/ 	.word	index@(_ZN7cutlass13device_kernelIN5flash19enable_sm80_to_sm89INS1_16FlashAttnFwdSm80INS1_25CollectiveMainloopFwdSm80ILi8ELi2ELb0EN4cute5tupleIJNS5_1CILi128EEENS7_ILi64EEENS7_ILi192EEEEEELi192ENS_6half_tEfNS_4arch4Sm80ELb0ELb0ELb0ELb1ELb1ELb1ELb1ELb1EEENS1_21CollectiveEpilogueFwdINS6_IJS8_SA_S9_EEENS6_IJNS7_ILi1EEESI_SI_EEESC_SE_Li256ELb1ELb1ELb1ELb0EEENS1_36VarlenDynamicPersistentTileSchedulerILi128ELi64ELi256ELi256ELb1ELb1ELb0ELb0ELb1ELb1EEEEEEEEEvNT_6ParamsE)
        /*0170*/ 	.word	0x000000ff


	//----- nvinfo : EIATTR_FRAME_SIZE
	.align		4
.L_72:
        /*0174*/ 	.byte	0x04, 0x11
        /*0176*/ 	.short	(.L_74 - .L_73)
	.align		4
.L_73:
        /*0178*/ 	.word	index@($__internal_85_$__cuda_sm70_votesync_ballot)
        /*017c*/ 	.word	0x00000000


	//----- nvinfo : EIATTR_FRAME_SIZE
	.align		4
.L_74:
        /*0180*/ 	.byte	0x04, 0x11
        /*0182*/ 	.short	(.L_76 - .L_75)
	.align		4
.L_75:
        /*0184*/ 	.word	index@($__internal_84_$__cuda_sm70_shflsync_up_p)
        /*0188*/ 	.word	0x00000000


	//----- nvinfo : EIATTR_FRAME_SIZE
	.align		4
.L_76:
        /*018c*/ 	.byte	0x04, 0x11
        /*018e*/ 	.short	(.L_78 - .L_77)
	.align		4
.L_77:
        /*0190*/ 	.word	index@($__internal_83_$__cuda_sm70_shflsync_idx_p)
        /*0194*/ 	.word	0x00000000


	//----- nvinfo : EIATTR_FRAME_SIZE
	.align		4
.L_78:
        /*0198*/ 	.byte	0x04, 0x11
        /*019a*/ 	.short	(.L_80 - .L_79)
	.align		4
.L_79:
        /*019c*/ 	.word	index@($__internal_82_$__cuda_sm70_shflsync_bfly_p)
        /*01a0*/ 	.word	0x00000000


	//----- nvinfo : EIATTR_FRAME_SIZE
	.align		4
.L_80:
        /*01a4*/ 	.byte	0x04, 0x11
        /*01a6*/ 	.short	(.L_82 - .L_81)
	.align		4
.L_81:
        /*01a8*/ 	.word	index@(_ZN7cutlass13device_kernelIN5flash19enable_sm80_to_sm89INS1_16FlashAttnFwdSm80INS1_25CollectiveMainloopFwdSm80ILi8ELi2ELb0EN4cute5tupleIJNS5_1CILi128EEENS7_ILi64EEENS7_ILi192EEEEEELi192ENS_6half_tEfNS_4arch4Sm80ELb0ELb0ELb0ELb1ELb1ELb1ELb1ELb1EEENS1_21CollectiveEpilogueFwdINS6_IJS8_SA_S9_EEENS6_IJNS7_ILi1EEESI_SI_EEESC_SE_Li256ELb1ELb1ELb1ELb0EEENS1_36VarlenDynamicPersistentTileSchedulerILi128ELi64ELi256ELi256ELb1ELb1ELb0ELb0ELb1ELb1EEEEEEEEEvNT_6ParamsE)
        /*01ac*/ 	.word	0x00000050


	//----- nvinfo : EIATTR_REGCOUNT
	.align		4
.L_82:
        /*01b0*/ 	.byte	0x04, 0x2f
        /*01b2*/ 	.short	(.L_84 - .L_83)
	.align		4
.L_83:
        /*01b4*/ 	.word	index@(_ZN7cutlass13device_kernelIN5flash19enable_sm80_to_sm89INS1_16FlashAttnFwdSm80INS1_25CollectiveMainloopFwdSm80ILi8ELi2ELb0EN4cute5tupleIJNS5_1CILi128EEENS7_ILi64EEENS7_ILi192EEEEEELi192ENS_6half_tEfNS_4arch4Sm80ELb0ELb0ELb0ELb1ELb1ELb0ELb1ELb1EEENS1_21CollectiveEpilogueFwdINS6_IJS8_SA_S9_EEENS6_IJNS7_ILi1EEESI_SI_EEESC_SE_Li256ELb1ELb1ELb1ELb0EEENS1_36VarlenDynamicPersistentTileSchedulerILi128ELi64ELi256ELi256ELb1ELb1ELb0ELb0ELb1ELb1EEEEEEEEEvNT_6ParamsE)
        /*01b8*/ 	.word	0x000000ff


	//----- nvinfo : EIATTR_FRAME_SIZE
	.align		4
.L_84:
        /*01bc*/ 	.byte	0x04, 0x11
        /*01be*/ 	.short	(.L_86 - .L_85)
	.align		4
.L_85:
        /*01c0*/ 	.word	index@($__internal_81_$__cuda_sm70_votesync_ballot)
        /*01c4*/ 	.word	0x00000000


	//----- nvinfo : EIATTR_FRAME_SIZE
	.align		4
.L_86:
        /*01c8*/ 	.byte	0x04, 0x11
        /*01ca*/ 	.short	(.L_88 - .L_87)
	.align		4
.L_87:
        /*01cc*/ 	.word	index@($__internal_80_$__cuda_sm70_shflsync_up_p)
        /*01d0*/ 	.word	0x00000000


	//----- nvinfo : EIATTR_FRAME_SIZE
	.align		4
.L_88:
        /*01d4*/ 	.byte	0x04, 0x11
        /*01d6*/ 	.short	(.L_90 - .L_89)
	.align		4
.L_89:
        /*01d8*/ 	.word	index@($__internal_79_$__cuda_sm70_shflsync_idx_p)
        /*01dc*/ 	.word	0x00000000


	//----- nvinfo : EIATTR_FRAME_SIZE
	.align		4
.L_90:
        /*01e0*/ 	.byte	0x04, 0x11
        /*01e2*/ 	.short	(.L_92 - .L_91)
	.align		4
.L_91:
        /*01e4*/ 	.word	index@($__internal_78_$__cuda_sm70_shflsync_bfly_p)
        /*01e8*/ 	.word	0x00000000


	//----- nvinfo : EIATTR_FRAME_SIZE
	.align		4
.L_92:
        /*01ec*/ 	.byte	0x04, 0x11
        /*01ee*/ 	.short	(.L_94 - .L_93)
	.align		4
.L_93:
        /*01f0*/ 	.word	index@(_ZN7cutlass13device_kernelIN5flash19enable_sm80_to_sm89INS1_16FlashAttnFwdSm80INS1_25CollectiveMainloopFwdSm80ILi8ELi2ELb0EN4cute5tupleIJNS5_1CILi128EEENS7_ILi64EEENS7_ILi192EEEEEELi192ENS_6half_tEfNS_4arch4Sm80ELb0ELb0ELb0ELb1ELb1ELb0ELb1ELb1EEENS1_21CollectiveEpilogueFwdINS6_IJS8_SA_S9_EEENS6_IJNS7_ILi1EEESI_SI_EEESC_SE_Li256ELb1ELb1ELb1ELb0EEENS1_36VarlenDynamicPersistentTileSchedulerILi128ELi64ELi256ELi256ELb1ELb1ELb0ELb0ELb1ELb1EEEEEEEEEvNT_6ParamsE)
        /*01f4*/ 	.word	0x00000010


	//----- nvinfo : EIATTR_REGCOUNT
	.align		4
.L_94:
        /*01f8*/ 	.byte	0x04, 0x2f
        /*01fa*/ 	.short	(.L_96 - .L_95)
	.align		4
.L_95:
        /*01fc*/ 	.word	index@(_ZN7cutlass13device_kernelIN5flash19enable_sm80_to_sm89INS1_16FlashAttnFwdSm80INS1_25CollectiveMainloopFwdSm80ILi8ELi2ELb0EN4cute5tupleIJNS5_1CILi128EEENS7_ILi64EEENS7_ILi192EEEEEELi192ENS_6half_tEfNS_4arch4Sm80ELb0ELb0ELb0ELb0ELb1ELb0ELb1ELb1EEENS1_21CollectiveEpilogueFwdINS6_IJS8_SA_S9_EEENS6_IJNS7_ILi1EEESI_SI_EEESC_SE_Li256ELb0ELb1ELb1ELb0EEENS1_19SingleTileSchedulerILb0ELb1ELb1ELi128EEEEEEEEEvNT_6ParamsE)
        /*0200*/ 	.word	0x000000f5


	//----- nvinfo : EIATTR_FRAME_SIZE
	.align		4
.L_96:
        /*0204*/ 	.byte	0x04, 0x11
        /*0206*/ 	.short	(.L_98 - .L_97)
	.align		4
.L_97:
        /*0208*/ 	.word	index@(_ZN7cutlass13device_kernelIN5flash19enable_sm80_to_sm89INS1_16FlashAttnFwdSm80INS1_25CollectiveMainloopFwdSm80ILi8ELi2ELb0EN4cute5tupleIJNS5_1CILi128EEENS7_ILi64EEENS7_ILi192EEEEEELi192ENS_6half_tEfNS_4arch4Sm80ELb0ELb0ELb0ELb0ELb1ELb0ELb1ELb1EEENS1_21CollectiveEpilogueFwdINS6_IJS8_SA_S9_EEENS6_IJNS7_ILi1EEESI_SI_EEESC_SE_Li256ELb0ELb1ELb1ELb0EEENS1_19SingleTileSchedulerILb0ELb1ELb1ELi128EEEEEEEEEvNT_6ParamsE)
        /*020c*/ 	.word	0x00000000


	//----- nvinfo : EIATTR_REGCOUNT
	.align		4
.L_98:
        /*0210*/ 	.byte	0x04, 0x2f
        /*0212*/ 	.short	(.L_100 - .L_99)
	.align		4
.L_99:
        /*0214*/ 	.word	index@(_ZN7cutlass13device_kernelIN5flash19enable_sm80_to_sm89INS1_16FlashAttnFwdSm80INS1_25CollectiveMainloopFwdSm80ILi8ELi1ELb0EN4cute5tupleIJNS5_1CILi128EEENS7_ILi64EEENS7_ILi192EEEEEELi192ENS_6half_tEfNS_4arch4Sm80ELb1ELb0ELb0ELb1ELb1ELb1ELb1ELb1EEENS1_21CollectiveEpilogueFwdINS6_IJS8_SA_S9_EEENS6_IJNS7_ILi1EEESI_SI_EEESC_SE_Li256ELb1ELb1ELb1ELb0EEENS1_36VarlenDynamicPersistentTileSchedulerILi128ELi64ELi256ELi256ELb1ELb1ELb0ELb1ELb1ELb1EEEEEEEEEvNT_6ParamsE)
        /*0218*/ 	.word	0x000000ff


	//----- nvinfo : EIATTR_FRAME_SIZE
	.align		4
.L_100:
        /*021c*/ 	.byte	0x04, 0x11
        /*021e*/ 	.short	(.L_102 - .L_101)
	.align		4
.L_101:
        /*0220*/ 	.word	index@($__internal_77_$__cuda_sm70_votesync_ballot)
        /*0224*/ 	.word	0x00000000


	//----- nvinfo : EIATTR_FRAME_SIZE
	.align		4
.L_102:
        /*0228*/ 	.byte	0x04, 0x11
        /*022a*/ 	.short	(.L_104 - .L_103)
	.align		4
.L_103:
        /*022c*/ 	.word	index@($__internal_76_$__cuda_sm70_shflsync_up_p)
        /*0230*/ 	.word	0x00000000


	//----- nvinfo : EIATTR_FRAME_SIZE
	.align		4
.L_104:
        /*0234*/ 	.byte	0x04, 0x11
        /*0236*/ 	.short	(.L_106 - .L_105)
	.align		4
.L_105:
        /*0238*/ 	.word	index@($__internal_75_$__cuda_sm70_shflsync_idx_p)
        /*023c*/ 	.word	0x00000000


	//----- nvinfo : EIATTR_FRAME_SIZE
	.align		4
.L_106:
        /*0240*/ 	.byte	0x04, 0x11
        /*0242*/ 	.short	(.L_108 - .L_107)
	.align		4
.L_107:
        /*0244*/ 	.word	index@($__internal_74_$__cuda_sm70_shflsync_bfly_p)
        /*0248*/ 	.word	0x00000000


	//----- nvinfo : EIATTR_FRAME_SIZE
	.align		4
.L_108:
        /*024c*/ 	.byte	0x04, 0x11
        /*024e*/ 	.short	(.L_110 - .L_109)
	.align		4
.L_109:
        /*0250*/ 	.word	index@(_ZN7cutlass13device_kernelIN5flash19enable_sm80_to_sm89INS1_16FlashAttnFwdSm80INS1_25CollectiveMainloopFwdSm80ILi8ELi1ELb0EN4cute5tupleIJNS5_1CILi128EEENS7_ILi64EEENS7_ILi192EEEEEELi192ENS_6half_tEfNS_4arch4Sm80ELb1ELb0ELb0ELb1ELb1ELb1ELb1ELb1EEENS1_21CollectiveEpilogueFwdINS6_IJS8_SA_S9_EEENS6_IJNS7_ILi1EEESI_SI_EEESC_SE_Li256ELb1ELb1ELb1ELb0EEENS1_36VarlenDynamicPersistentTileSchedulerILi128ELi64ELi256ELi256ELb1ELb1ELb0ELb1ELb1ELb1EEEEEEEEEvNT_6ParamsE)
        /*0254*/ 	.word	0x00000060


	//----- nvinfo : EIATTR_REGCOUNT
	.align		4
.L_110:
        /*0258*/ 	.byte	0x04, 0x2f
        /*025a*/ 	.short	(.L_112 - .L_111)
	.align		4
.L_111:
        /*025c*/ 	.word	index@(_ZN7cutlass13device_kernelIN5flash19enable_sm80_to_sm89INS1_16FlashAttnFwdSm80INS1_25CollectiveMainloopFwdSm80ILi8ELi1ELb0EN4cute5tupleIJNS5_1CILi128EEENS7_ILi64EEENS7_ILi192EEEEEELi192ENS_6half_tEfNS_4arch4Sm80ELb1ELb0ELb0ELb1ELb1ELb0ELb1ELb1EEENS1_21CollectiveEpilogueFwdINS6_IJS8_SA_S9_EEENS6_IJNS7_ILi1EEESI_SI_EEESC_SE_Li256ELb1ELb1ELb1ELb0EEENS1_36VarlenDynamicPersistentTileSchedulerILi128ELi64ELi256ELi256ELb1ELb1ELb0ELb1ELb1ELb1EEEEEEEEEvNT_6ParamsE)
        /*0260*/ 	.word	0x000000ff


	//----- nvinfo : EIATTR_FRAME_SIZE
	.align		4
.L_112:
        /*0264*/ 	.byte	0x04, 0x11
        /*0266*/ 	.short	(.L_114 - .L_113)
	.align		4
.L_113:
        /*0268*/ 	.word	index@($__internal_73_$__cuda_sm70_votesync_ballot)
        /*026c*/ 	.word	0x00000000


	//----- nvinfo : EIATTR_FRAME_SIZE
	.align		4
.L_114:
        /*0270*/ 	.byte	0x04, 0x11
        /*0272*/ 	.short	(.L_116 - .L_115)
	.align		4
.L_115:
        /*0274*/ 	.word	index@($__internal_72_$__cuda_sm70_shflsync_up_p)
        /*0278*/ 	.word	0x00000000


	//----- nvinfo : EIATTR_FRAME_SIZE
	.align		4
.L_116:
        /*027c*/ 	.byte	0x04, 0x11
        /*027e*/ 	.short	(.L_118 - .L_117)
	.align		4
.L_117:
        /*0280*/ 	.word	index@($__internal_71_$__cuda_sm70_shflsync_idx_p)
        /*0284*/ 	.word	0x00000000


	//----- nvinfo : EIATTR_FRAME_SIZE
	.align		4
.L_118:
        /*0288*/ 	.byte	0x04, 0x11
        /*028a*/ 	.short	(.L_120 - .L_119)
	.align		4
.L_119:
        /*028c*/ 	.word	index@($__internal_70_$__cuda_sm70_shflsync_bfly_p)
        /*0290*/ 	.word	0x00000000


	//----- nvinfo : EIATTR_FRAME_SIZE
	.align		4
.L_120:
        /*0294*/ 	.byte	0x04, 0x11
        /*0296*/ 	.short	(.L_122 - .L_121)
	.align		4
.L_121:
        /*0298*/ 	.word	index@(_ZN7cutlass13device_kernelIN5flash19enable_sm80_to_sm89INS1_16FlashAttnFwdSm80INS1_25CollectiveMainloopFwdSm80ILi8ELi1ELb0EN4cute5tupleIJNS5_1CILi128EEENS7_ILi64EEENS7_ILi192EEEEEELi192ENS_6half_tEfNS_4arch4Sm80ELb1ELb0ELb0ELb1ELb1ELb0ELb1ELb1EEENS1_21CollectiveEpilogueFwdINS6_IJS8_SA_S9_EEENS6_IJNS7_ILi1EEESI_SI_EEESC_SE_Li256ELb1ELb1ELb1ELb0EEENS1_36VarlenDynamicPersistentTileSchedulerILi128ELi64ELi256ELi256ELb1ELb1ELb0ELb1ELb1ELb1EEEEEEEEEvNT_6ParamsE)
        /*029c*/ 	.word	0x00000018


	//----- nvinfo : EIATTR_REGCOUNT
	.align		4
.L_122:
        /*02a0*/ 	.byte	0x04, 0x2f
        /*02a2*/ 	.short	(.L_124 - .L_123)
	.align		4
.L_123:
        /*02a4*/ 	.word	index@(_ZN7cutlass13device_kernelIN5flash19enable_sm80_to_sm89INS1_16FlashAttnFwdSm80INS1_25CollectiveMainloopFwdSm80ILi8ELi1ELb0EN4cute5tupleIJNS5_1CILi128EEENS7_ILi64EEENS7_ILi192EEEEEELi192ENS_6half_tEfNS_4arch4Sm80ELb1ELb0ELb0ELb0ELb1ELb0ELb1ELb1EEENS1_21CollectiveEpilogueFwdINS6_IJS8_SA_S9_EEENS6_IJNS7_ILi1EEESI_SI_EEESC_SE_Li256ELb0ELb1ELb1ELb0EEENS1_30DynamicPersistentTileSchedulerILi256ELi256ELb1ELb1ELb0EEEEEEEEEvNT_6ParamsE)
        /*02a8*/ 	.word	0x000000ff


	//----- nvinfo : EIATTR_FRAME_SIZE
	.align		4
.L_124:
        /*02ac*/ 	.byte	0x04, 0x11
        /*02ae*/ 	.short	(.L_126 - .L_125)
	.align		4
.L_125:
        /*02b0*/ 	.word	index@($__internal_69_$__cuda_sm70_shflsync_idx_p)
        /*02b4*/ 	.word	0x00000000


	//----- nvinfo : EIATTR_FRAME_SIZE
	.align		4
.L_126:
        /*02b8*/ 	.byte	0x04, 0x11
        /*02ba*/ 	.short	(.L_128 - .L_127)
	.align		4
.L_127:
        /*02bc*/ 	.word	index@($__internal_68_$__cuda_sm70_shflsync_bfly_p)
        /*02c0*/ 	.word	0x00000000


	//----- nvinfo : EIATTR_FRAME_SIZE
	.align		4
.L_128:
        /*02c4*/ 	.byte	0x04, 0x11
        /*02c6*/ 	.short	(.L_130 - .L_129)
	.align		4
.L_129:
        /*02c8*/ 	.word	index@(_ZN7cutlass13device_kernelIN5flash19enable_sm80_to_sm89INS1_16FlashAttnFwdSm80INS1_25CollectiveMainloopFwdSm80ILi8ELi1ELb0EN4cute5tupleIJNS5_1CILi128EEENS7_ILi64EEENS7_ILi192EEEEEELi192ENS_6half_tEfNS_4arch4Sm80ELb1ELb0ELb0ELb0ELb1ELb0ELb1ELb1EEENS1_21CollectiveEpilogueFwdINS6_IJS8_SA_S9_EEENS6_IJNS7_ILi1EEESI_SI_EEESC_SE_Li256ELb0ELb1ELb1ELb0EEENS1_30DynamicPersistentTileSchedulerILi256ELi256ELb1ELb1ELb0EEEEEEEEEvNT_6ParamsE)
        /*02cc*/ 	.word	0x00000010


	//----- nvinfo : EIATTR_REGCOUNT
	.align		4
.L_130:
        /*02d0*/ 	.byte	0x04, 0x2f
        /*02d2*/ 	.short	(.L_132 - .L_131)
	.align		4
.L_131:
        /*02d4*/ 	.word	index@(_ZN7cutlass13device_kernelIN5flash19enable_sm80_to_sm89INS1_16FlashAttnFwdSm80INS1_25CollectiveMainloopFwdSm80ILi8ELi1ELb0EN4cute5tupleIJNS5_1CILi128EEENS7_ILi64EEENS7_ILi192EEEEEELi192ENS_6half_tEfNS_4arch4Sm80ELb0ELb1ELb0ELb1ELb1ELb1ELb1ELb1EEENS1_21CollectiveEpilogueFwdINS6_IJS8_SA_S9_EEENS6_IJNS7_ILi1EEESI_SI_EEESC_SE_Li256ELb1ELb1ELb1ELb0EEENS1_36VarlenDynamicPersistentTileSchedulerILi128ELi64ELi256ELi256ELb1ELb1ELb0ELb1ELb0ELb1EEEEEEEEEvNT_6ParamsE)
        /*02d8*/ 	.word	0x000000ff


	//----- nvinfo : EIATTR_FRAME_SIZE
	.align		4
.L_132:
        /*02dc*/ 	.byte	0x04, 0x11
        /*02de*/ 	.short	(.L_134 - .L_133)
	.align		4
.L_133:
        /*02e0*/ 	.word	index@($__internal_67_$__cuda_sm70_votesync_ballot)
        /*02e4*/ 	.word	0x00000000


	//----- nvinfo : EIATTR_FRAME_SIZE
	.align		4
.L_134:
        /*02e8*/ 	.byte	0x04, 0x11
        /*02ea*/ 	.short	(.L_136 - .L_135)
	.align		4
.L_135:
        /*02ec*/ 	.word	index@($__internal_66_$__cuda_sm70_shflsync_up_p)
        /*02f0*/ 	.word	0x00000000


	//----- nvinfo : EIATTR_FRAME_SIZE
	.align		4
.L_136:
        /*02f4*/ 	.byte	0x04, 0x11
        /*02f6*/ 	.short	(.L_138 - .L_137)
	.align		4
.L_137:
        /*02f8*/ 	.word	index@($__internal_65_$__cuda_sm70_shflsync_idx_p)
        /*02fc*/ 	.word	0x00000000


	//----- nvinfo : EIATTR_FRAME_SIZE
	.align		4
.L_138:
        /*0300*/ 	.byte	0x04, 0x11
        /*0302*/ 	.short	(.L_140 - .L_139)
	.align		4
.L_139:
        /*0304*/ 	.word	index@($__internal_64_$__cuda_sm70_shflsync_bfly_p)
        /*0308*/ 	.word	0x00000000


	//----- nvinfo : EIATTR_FRAME_SIZE
	.align		4
.L_140:
        /*030c*/ 	.byte	0x04, 0x11
        /*030e*/ 	.short	(.L_142 - .L_141)
	.align		4
.L_141:
        /*0310*/ 	.word	index@(_ZN7cutlass13device_kernelIN5flash19enable_sm80_to_sm89INS1_16FlashAttnFwdSm80INS1_25CollectiveMainloopFwdSm80ILi8ELi1ELb0EN4cute5tupleIJNS5_1CILi128EEENS7_ILi64EEENS7_ILi192EEEEEELi192ENS_6half_tEfNS_4arch4Sm80ELb0ELb1ELb0ELb1ELb1ELb1ELb1ELb1EEENS1_21CollectiveEpilogueFwdINS6_IJS8_SA_S9_EEENS6_IJNS7_ILi1EEESI_SI_EEESC_SE_Li256ELb1ELb1ELb1ELb0EEENS1_36VarlenDynamicPersistentTileSchedulerILi128ELi64ELi256ELi256ELb1ELb1ELb0ELb1ELb0ELb1EEEEEEEEEvNT_6ParamsE)
        /*0314*/ 	.word	0x00000058


	//----- nvinfo : EIATTR_REGCOUNT
	.align		4
.L_142:
        /*0318*/ 	.byte	0x04, 0x2f
        /*031a*/ 	.short	(.L_144 - .L_143)
	.align		4
.L_143:
        /*031c*/ 	.word	index@(_ZN7cutlass13device_kernelIN5flash19enable_sm80_to_sm89INS1_16FlashAttnFwdSm80INS1_25CollectiveMainloopFwdSm80ILi8ELi1ELb0EN4cute5tupleIJNS5_1CILi128EEENS7_ILi64EEENS7_ILi192EEEEEELi192ENS_6half_tEfNS_4arch4Sm80ELb0ELb1ELb0ELb1ELb1ELb0ELb1ELb1EEENS1_21CollectiveEpilogueFwdINS6_IJS8_SA_S9_EEENS6_IJNS7_ILi1EEESI_SI_EEESC_SE_Li256ELb1ELb1ELb1ELb0EEENS1_36VarlenDynamicPersistentTileSchedulerILi128ELi64ELi256ELi256ELb1ELb1ELb0ELb1ELb0ELb1EEEEEEEEEvNT_6ParamsE)
        /*0320*/ 	.word	0x000000ff


	//----- nvinfo : EIATTR_FRAME_SIZE
	.align		4
.L_144:
        /*0324*/ 	.byte	0x04, 0x11
        /*0326*/ 	.short	(.L_146 - .L_145)
	.align		4
.L_145:
        /*0328*/ 	.word	index@($__internal_63_$__cuda_sm70_votesync_ballot)
        /*032c*/ 	.word	0x00000000


	//----- nvinfo : EIATTR_FRAME_SIZE
	.align		4
.L_146:
        /*0330*/ 	.byte	0x04, 0x11
        /*0332*/ 	.short	(.L_148 - .L_147)
	.align		4
.L_147:
        /*0334*/ 	.word	index@($__internal_62_$__cuda_sm70_shflsync_up_p)
        /*0338*/ 	.word	0x00000000


	//----- nvinfo : EIATTR_FRAME_SIZE
	.align		4
.L_148:
        /*033c*/ 	.byte	0x04, 0x11
        /*033e*/ 	.short	(.L_150 - .L_149)
	.align		4
.L_149:
        /*0340*/ 	.word	index@($__internal_61_$__cuda_sm70_shflsync_idx_p)
        /*0344*/ 	.word	0x00000000


	//----- nvinfo : EIATTR_FRAME_SIZE
	.align		4
.L_150:
        /*0348*/ 	.byte	0x04, 0x11
        /*034a*/ 	.short	(.L_152 - .L_151)
	.align		4
.L_151:
        /*034c*/ 	.word	index@($__internal_60_$__cuda_sm70_shflsync_bfly_p)
        /*0350*/ 	.word	0x00000000


	//----- nvinfo : EIATTR_FRAME_SIZE
	.align		4
.L_152:
        /*0354*/ 	.byte	0x04, 0x11
        /*0356*/ 	.short	(.L_154 - .L_153)
	.align		4
.L_153:
        /*0358*/ 	.word	index@(_ZN7cutlass13device_kernelIN5flash19enable_sm80_to_sm89INS1_16FlashAttnFwdSm80INS1_25CollectiveMainloopFwdSm80ILi8ELi1ELb0EN4cute5tupleIJNS5_1CILi128EEENS7_ILi64EEENS7_ILi192EEEEEELi192ENS_6half_tEfNS_4arch4Sm80ELb0ELb1ELb0ELb1ELb1ELb0ELb1ELb1EEENS1_21CollectiveEpilogueFwdINS6_IJS8_SA_S9_EEENS6_IJNS7_ILi1EEESI_SI_EEESC_SE_Li256ELb1ELb1ELb1ELb0EEENS1_36VarlenDynamicPersistentTileSchedulerILi128ELi64ELi256ELi256ELb1ELb1ELb0ELb1ELb0ELb1EEEEEEEEEvNT_6ParamsE)
        /*035c*/ 	.word	0x00000018


	//----- nvinfo : EIATTR_REGCOUNT
	.align		4
.L_154:
        /*0360*/ 	.byte	0x04, 0x2f
        /*0362*/ 	.short	(.L_156 - .L_155)
	.align		4
.L_155:
        /*0364*/ 	.word	index@(_ZN7cutlass13device_kernelIN5flash19enable_sm80_to_sm89INS1_16FlashAttnFwdSm80INS1_25CollectiveMainloopFwdSm80ILi8ELi1ELb0EN4cute5tupleIJNS5_1CILi128EEENS7_ILi64EEENS7_ILi192EEEEEELi192ENS_6half_tEfNS_4arch4Sm80ELb0ELb1ELb0ELb0ELb1ELb0ELb1ELb1EEENS1_21CollectiveEpilogueFwdINS6_IJS8_SA_S9_EEENS6_IJNS7_ILi1EEESI_SI_EEESC_SE_Li256ELb0ELb1ELb1ELb0EEENS1_19SingleTileSchedulerILb0ELb1ELb1ELi128EEEEEEEEEvNT_6ParamsE)
        /*0368*/ 	.word	0x000000eb


	//----- nvinfo : EIATTR_FRAME_SIZE
	.align		4
.L_156:
        /*036c*/ 	.byte	0x04, 0x11
        /*036e*/ 	.short	(.L_158 - .L_157)
	.align		4
.L_157:
        /*0370*/ 	.word	index@(_ZN7cutlass13device_kernelIN5flash19enable_sm80_to_sm89INS1_16FlashAttnFwdSm80INS1_25CollectiveMainloopFwdSm80ILi8ELi1ELb0EN4cute5tupleIJNS5_1CILi128EEENS7_ILi64EEENS7_ILi192EEEEEELi192ENS_6half_tEfNS_4arch4Sm80ELb0ELb1ELb0ELb0ELb1ELb0ELb1ELb1EEENS1_21CollectiveEpilogueFwdINS6_IJS8_SA_S9_EEENS6_IJNS7_ILi1EEESI_SI_EEESC_SE_Li256ELb0ELb1ELb1ELb0EEENS1_19SingleTileSchedulerILb0ELb1ELb1ELi128EEEEEEEEEvNT_6ParamsE)
        /*0374*/ 	.word	0x00000000


	//----- nvinfo : EIATTR_REGCOUNT
	.align		4
.L_158:
        /*0378*/ 	.byte	0x04, 0x2f
        /*037a*/ 	.short	(.L_160 - .L_159)
	.align		4
.L_159:
        /*037c*/ 	.word	index@(_ZN7cutlass13device_kernelIN5flash19enable_sm80_to_sm89INS1_16FlashAttnFwdSm80INS1_25CollectiveMainloopFwdSm80ILi8ELi1ELb0EN4cute5tupleIJNS5_1CILi128EEENS7_ILi64EEENS7_ILi192EEEEEELi192ENS_6half_tEfNS_4arch4Sm80ELb0ELb0ELb0ELb1ELb1ELb1ELb1ELb1EEENS1_21CollectiveEpilogueFwdINS6_IJS8_SA_S9_EEENS6_IJNS7_ILi1EEESI_SI_EEESC_SE_Li256ELb1ELb1ELb1ELb0EEENS1_36VarlenDynamicPersistentTileSchedulerILi128ELi64ELi256ELi256ELb1ELb1ELb0ELb0ELb1ELb1EEEEEEEEEvNT_6ParamsE)
        /*0380*/ 	.word	0x000000ff


	//----- nvinfo : EIATTR_FRAME_SIZE
	.align		4
.L_160:
        /*0384*/ 	.byte	0x04, 0x11
        /*0386*/ 	.short	(.L_162 - .L_161)
	.align		4
.L_161:
        /*0388*/ 	.word	index@($__internal_59_$__cuda_sm70_votesync_ballot)
        /*038c*/ 	.word	0x00000000


	//----- nvinfo : EIATTR_FRAME_SIZE
	.align		4
.L_162:
        /*0390*/ 	.byte	0x04, 0x11
        /*0392*/ 	.short	(.L_164 - .L_163)
	.align		4
.L_163:
        /*0394*/ 	.word	index@($__internal_58_$__cuda_sm70_shflsync_up_p)
        /*0398*/ 	.word	0x00000000


	//----- nvinfo : EIATTR_FRAME_SIZE
	.align		4
.L_164:
        /*039c*/ 	.byte	0x04, 0x11
        /*039e*/ 	.short	(.L_166 - .L_165)
	.align		4
.L_165:
        /*03a0*/ 	.word	index@($__internal_57_$__cuda_sm70_shflsync_idx_p)
        /*03a4*/ 	.word	0x00000000


	//----- nvinfo : EIATTR_FRAME_SIZE
	.align		4
.L_166:
        /*03a8*/ 	.byte	0x04, 0x11
        /*03aa*/ 	.short	(.L_168 - .L_167)
	.align		4
.L_167:
        /*03ac*/ 	.word	index@($__internal_56_$__cuda_sm70_shflsync_bfly_p)
        /*03b0*/ 	.word	0x00000000


	//----- nvinfo : EIATTR_FRAME_SIZE
	.align		4
.L_168:
        /*03b4*/ 	.byte	0x04, 0x11
        /*03b6*/ 	.short	(.L_170 - .L_169)
	.align		4
.L_169:
        /*03b8*/ 	.word	index@(_ZN7cutlass13device_kernelIN5flash19enable_sm80_to_sm89INS1_16FlashAttnFwdSm80INS1_25CollectiveMainloopFwdSm80ILi8ELi1ELb0EN4cute5tupleIJNS5_1CILi128EEENS7_ILi64EEENS7_ILi192EEEEEELi192ENS_6half_tEfNS_4arch4Sm80ELb0ELb0ELb0ELb1ELb1ELb1ELb1ELb1EEENS1_21CollectiveEpilogueFwdINS6_IJS8_SA_S9_EEENS6_IJNS7_ILi1EEESI_SI_EEESC_SE_Li256ELb1ELb1ELb1ELb0EEENS1_36VarlenDynamicPersistentTileSchedulerILi128ELi64ELi256ELi256ELb1ELb1ELb0ELb0ELb1ELb1EEEEEEEEEvNT_6ParamsE)
        /*03bc*/ 	.word	0x00000060


	//----- nvinfo : EIATTR_REGCOUNT
	.align		4
.L_170:
        /*03c0*/ 	.byte	0x04, 0x2f
        /*03c2*/ 	.short	(.L_172 - .L_171)
	.align		4
.L_171:
        /*03c4*/ 	.word	index@(_ZN7cutlass13device_kernelIN5flash19enable_sm80_to_sm89INS1_16FlashAttnFwdSm80INS1_25CollectiveMainloopFwdSm80ILi8ELi1ELb0EN4cute5tupleIJNS5_1CILi128EEENS7_ILi64EEENS7_ILi192EEEEEELi192ENS_6half_tEfNS_4arch4Sm80ELb0ELb0ELb0ELb1ELb1ELb0ELb1ELb1EEENS1_21CollectiveEpilogueFwdINS6_IJS8_SA_S9_EEENS6_IJNS7_ILi1EEESI_SI_EEESC_SE_Li256ELb1ELb1ELb1ELb0EEENS1_36VarlenDynamicPersistentTileSchedulerILi128ELi64ELi256ELi256ELb1ELb1ELb0ELb0ELb1ELb1EEEEEEEEEvNT_6ParamsE)
        /*03c8*/ 	.word	0x000000ff


	//----- nvinfo : EIATTR_FRAME_SIZE
	.align		4
.L_172:
        /*03cc*/ 	.byte	0x04, 0x11
        /*03ce*/ 	.short	(.L_174 - .L_173)
	.align		4
.L_173:
        /*03d0*/ 	.word	index@($__internal_55_$__cuda_sm70_votesync_ballot)
        /*03d4*/ 	.word	0x00000000


	//----- nvinfo : EIATTR_FRAME_SIZE
	.align		4
.L_174:
        /*03d8*/ 	.byte	0x04, 0x11
        /*03da*/ 	.short	(.L_176 - .L_175)
	.align		4
.L_175:
        /*03dc*/ 	.word	index@($__internal_54_$__cuda_sm70_shflsync_up_p)
        /*03e0*/ 	.word	0x00000000


	//----- nvinfo : EIATTR_FRAME_SIZE
	.align		4
.L_176:
        /*03e4*/ 	.byte	0x04, 0x11
        /*03e6*/ 	.short	(.L_178 - .L_177)
	.align		4
.L_177:
        /*03e8*/ 	.word	index@($__internal_53_$__cuda_sm70_shflsync_idx_p)
        /*03ec*/ 	.word	0x00000000


	//----- nvinfo : EIATTR_FRAME_SIZE
	.align		4
.L_178:
        /*03f0*/ 	.byte	0x04, 0x11
        /*03f2*/ 	.short	(.L_180 - .L_179)
	.align		4
.L_179:
        /*03f4*/ 	.word	index@($__internal_52_$__cuda_sm70_shflsync_bfly_p)
        /*03f8*/ 	.word	0x00000000


	//----- nvinfo : EIATTR_FRAME_SIZE
	.align		4
.L_180:
        /*03fc*/ 	.byte	0x04, 0x11
        /*03fe*/ 	.short	(.L_182 - .L_181)
	.align		4
.L_181:
        /*0400*/ 	.word	index@(_ZN7cutlass13device_kernelIN5flash19enable_sm80_to_sm89INS1_16FlashAttnFwdSm80INS1_25CollectiveMainloopFwdSm80ILi8ELi1ELb0EN4cute5tupleIJNS5_1CILi128EEENS7_ILi64EEENS7_ILi192EEEEEELi192ENS_6half_tEfNS_4arch4Sm80ELb0ELb0ELb0ELb1ELb1ELb0ELb1ELb1EEENS1_21CollectiveEpilogueFwdINS6_IJS8_SA_S9_EEENS6_IJNS7_ILi1EEESI_SI_EEESC_SE_Li256ELb1ELb1ELb1ELb0EEENS1_36VarlenDynamicPersistentTileSchedulerILi128ELi64ELi256ELi256ELb1ELb1ELb0ELb0ELb1ELb1EEEEEEEEEvNT_6ParamsE)
        /*0404*/ 	.word	0x00000018


	//----- nvinfo : EIATTR_REGCOUNT
	.align		4
.L_182:
        /*0408*/ 	.byte	0x04, 0x2f
        /*040a*/ 	.short	(.L_184 - .L_183)
	.align		4
.L_183:
        /*040c*/ 	.word	index@(_ZN7cutlass13device_kernelIN5flash19enable_sm80_to_sm89INS1_16FlashAttnFwdSm80INS1_25CollectiveMainloopFwdSm80ILi8ELi1ELb0EN4cute5tupleIJNS5_1CILi128EEENS7_ILi64EEENS7_ILi192EEEEEELi192ENS_6half_tEfNS_4arch4Sm80ELb0ELb0ELb0ELb0ELb1ELb0ELb1ELb1EEENS1_21CollectiveEpilogueFwdINS6_IJS8_SA_S9_EEENS6_IJNS7_ILi1EEESI_SI_EEESC_SE_Li256ELb0ELb1ELb1ELb0EEENS1_19SingleTileSchedulerILb0ELb1ELb1ELi128EEEEEEEEEvNT_6ParamsE)
        /*0410*/ 	.word	0x000000e2


	//----- nvinfo : EIATTR_FRAME_SIZE
	.align		4
.L_184:
        /*0414*/ 	.byte	0x04, 0x11
        /*0416*/ 	.short	(.L_186 - .L_185)
	.align		4
.L_185:
        /*0418*/ 	.word	index@(_ZN7cutlass13device_kernelIN5flash19enable_sm80_to_sm89INS1_16FlashAttnFwdSm80INS1_25CollectiveMainloopFwdSm80ILi8ELi1ELb0EN4cute5tupleIJNS5_1CILi128EEENS7_ILi64EEENS7_ILi192EEEEEELi192ENS_6half_tEfNS_4arch4Sm80ELb0ELb0ELb0ELb0ELb1ELb0ELb1ELb1EEENS1_21CollectiveEpilogueFwdINS6_IJS8_SA_S9_EEENS6_IJNS7_ILi1EEESI_SI_EEESC_SE_Li256ELb0ELb1ELb1ELb0EEENS1_19SingleTileSchedulerILb0ELb1ELb1ELi128EEEEEEEEEvNT_6ParamsE)
        /*041c*/ 	.word	0x00000000


	//----- nvinfo : EIATTR_REGCOUNT
	.align		4
.L_186:
        /*0420*/ 	.byte	0x04, 0x2f
        /*0422*/ 	.short	(.L_188 - .L_187)
	.align		4
.L_187:
        /*0424*/ 	.word	index@(_ZN7cutlass13device_kernelIN5flash19enable_sm80_to_sm89INS1_16FlashAttnFwdSm80INS1_25CollectiveMainloopFwdSm80ILi8ELi2ELb0EN4cute5tupleIJNS5_1CILi128EEENS7_ILi64EEENS7_ILi192EEEEEELi192ENS_6half_tEfNS_4arch4Sm80ELb1ELb0ELb1ELb1ELb1ELb1ELb1ELb1EEENS1_21CollectiveEpilogueFwdINS6_IJS8_SA_S9_EEENS6_IJNS7_ILi1EEESI_SI_EEESC_SE_Li256ELb1ELb1ELb1ELb0EEENS1_36VarlenDynamicPersistentTileSchedulerILi128ELi64ELi256ELi256ELb1ELb1ELb0ELb1ELb1ELb1EEEEEEEEEvNT_6ParamsE)
        /*0428*/ 	.word	0x000000ff


	//----- nvinfo : EIATTR_FRAME_SIZE
	.align		4
.L_188:
        /*042c*/ 	.byte	0x04, 0x11
        /*042e*/ 	.short	(.L_190 - .L_189)
	.align		4
.L_189:
        /*0430*/ 	.word	index@($__internal_51_$__cuda_sm70_votesync_ballot)
        /*0434*/ 	.word	0x00000000


	//----- nvinfo : EIATTR_FRAME_SIZE
	.align		4
.L_190:
        /*0438*/ 	.byte	0x04, 0x11
        /*043a*/ 	.short	(.L_192 - .L_191)
	.align		4
.L_191:
        /*043c*/ 	.word	index@($__internal_50_$__cuda_sm70_shflsync_up_p)
        /*0440*/ 	.word	0x00000000


	//----- nvinfo : EIATTR_FRAME_SIZE
	.align		4
.L_192:
        /*0444*/ 	.byte	0x04, 0x11
        /*0446*/ 	.short	(.L_194 - .L_193)
	.align		4
.L_193:
        /*0448*/ 	.word	index@($__internal_49_$__cuda_sm70_shflsync_idx_p)
        /*044c*/ 	.word	0x00000000


	//----- nvinfo : EIATTR_FRAME_SIZE
	.align		4
.L_194:
        /*0450*/ 	.byte	0x04, 0x11
        /*0452*/ 	.short	(.L_196 - .L_195)
	.align		4
.L_195:
        /*0454*/ 	.word	index@($__internal_48_$__cuda_sm70_shflsync_bfly_p)
        /*0458*/ 	.word	0x00000000


	//----- nvinfo : EIATTR_FRAME_SIZE
	.align		4
.L_196:
        /*045c*/ 	.byte	0x04, 0x11
        /*045e*/ 	.short	(.L_198 - .L_197)
	.align		4
.L_197:
        /*0460*/ 	.word	index@(_ZN7cutlass13device_kernelIN5flash19enable_sm80_to_sm89INS1_16FlashAttnFwdSm80INS1_25CollectiveMainloopFwdSm80ILi8ELi2ELb0EN4cute5tupleIJNS5_1CILi128EEENS7_ILi64EEENS7_ILi192EEEEEELi192ENS_6half_tEfNS_4arch4Sm80ELb1ELb0ELb1ELb1ELb1ELb1ELb1ELb1EEENS1_21CollectiveEpilogueFwdINS6_IJS8_SA_S9_EEENS6_IJNS7_ILi1EEESI_SI_EEESC_SE_Li256ELb1ELb1ELb1ELb0EEENS1_36VarlenDynamicPersistentTileSchedulerILi128ELi64ELi256ELi256ELb1ELb1ELb0ELb1ELb1ELb1EEEEEEEEEvNT_6ParamsE)
        /*0464*/ 	.word	0x00000070


	//----- nvinfo : EIATTR_REGCOUNT
	.align		4
.L_198:
        /*0468*/ 	.byte	0x04, 0x2f
        /*046a*/ 	.short	(.L_200 - .L_199)
	.align		4
.L_199:
        /*046c*/ 	.word	index@(_ZN7cutlass13device_kernelIN5flash19enable_sm80_to_sm89INS1_16FlashAttnFwdSm80INS1_25CollectiveMainloopFwdSm80ILi8ELi2ELb0EN4cute5tupleIJNS5_1CILi128EEENS7_ILi64EEENS7_ILi192EEEEEELi192ENS_6half_tEfNS_4arch4Sm80ELb1ELb0ELb1ELb1ELb1ELb0ELb1ELb1EEENS1_21CollectiveEpilogueFwdINS6_IJS8_SA_S9_EEENS6_IJNS7_ILi1EEESI_SI_EEESC_SE_Li256ELb1ELb1ELb1ELb0EEENS1_36VarlenDynamicPersistentTileSchedulerILi128ELi64ELi256ELi256ELb1ELb1ELb0ELb1ELb1ELb1EEEEEEEEEvNT_6ParamsE)
        /*0470*/ 	.word	0x000000ff


	//----- nvinfo : EIATTR_FRAME_SIZE
	.align		4
.L_200:
        /*0474*/ 	.byte	0x04, 0x11
        /*0476*/ 	.short	(.L_202 - .L_201)
	.align		4
.L_201:
        /*0478*/ 	.word	index@($__internal_47_$__cuda_sm70_votesync_ballot)
        /*047c*/ 	.word	0x00000000


	//----- nvinfo : EIATTR_FRAME_SIZE
	.align		4
.L_202:
        /*0480*/ 	.byte	0x04, 0x11
        /*0482*/ 	.short	(.L_204 - .L_203)
	.align		4
.L_203:
        /*0484*/ 	.word	index@($__internal_46_$__cuda_sm70_shflsync_up_p)
        /*0488*/ 	.word	0x00000000


	//----- nvinfo : EIATTR_FRAME_SIZE
	.align		4
.L_204:
        /*048c*/ 	.byte	0x04, 0x11
        /*048e*/ 	.short	(.L_206 - .L_205)
	.align		4
.L_205:
        /*0490*/ 	.word	index@($__internal_45_$__cuda_sm70_shflsync_idx_p)
        /*0494*/ 	.word	0x00000000


	//----- nvinfo : EIATTR_FRAME_SIZE
	.align		4
.L_206:
        /*0498*/ 	.byte	0x04, 0x11
        /*049a*/ 	.short	(.L_208 - .L_207)
	.align		4
.L_207:
        /*049c*/ 	.word	index@($__internal_44_$__cuda_sm70_shflsync_bfly_p)
        /*04a0*/ 	.word	0x00000000


	//----- nvinfo : EIATTR_FRAME_SIZE
	.align		4
.L_208:
        /*04a4*/ 	.byte	0x04, 0x11
        /*04a6*/ 	.short	(.L_210 - .L_209)
	.align		4
.L_209:
        /*04a8*/ 	.word	index@(_ZN7cutlass13device_kernelIN5flash19enable_sm80_to_sm89INS1_16FlashAttnFwdSm80INS1_25CollectiveMainloopFwdSm80ILi8ELi2ELb0EN4cute5tupleIJNS5_1CILi128EEENS7_ILi64EEENS7_ILi192EEEEEELi192ENS_6half_tEfNS_4arch4Sm80ELb1ELb0ELb1ELb1ELb1ELb0ELb1ELb1EEENS1_21CollectiveEpilogueFwdINS6_IJS8_SA_S9_EEENS6_IJNS7_ILi1EEESI_SI_EEESC_SE_Li256ELb1ELb1ELb1ELb0EEENS1_36VarlenDynamicPersistentTileSchedulerILi128ELi64ELi256ELi256ELb1ELb1ELb0ELb1ELb1ELb1EEEEEEEEEvNT_6ParamsE)
        /*04ac*/ 	.word	0x00000020


	//----- nvinfo : EIATTR_REGCOUNT
	.align		4
.L_210:
        /*04b0*/ 	.byte	0x04, 0x2f
        /*04b2*/ 	.short	(.L_212 - .L_211)
	.align		4
.L_211:
        /*04b4*/ 	.word	index@(_ZN7cutlass13device_kernelIN5flash19enable_sm80_to_sm89INS1_16FlashAttnFwdSm80INS1_25CollectiveMainloopFwdSm80ILi8ELi2ELb0EN4cute5tupleIJNS5_1CILi128EEENS7_ILi64EEENS7_ILi192EEEEEELi192ENS_6half_tEfNS_4arch4Sm80ELb1ELb0ELb1ELb0ELb1ELb0ELb1ELb1EEENS1_21CollectiveEpilogueFwdINS6_IJS8_SA_S9_EEENS6_IJNS7_ILi1EEESI_SI_EEESC_SE_Li256ELb0ELb1ELb1ELb0EEENS1_30DynamicPersistentTileSchedulerILi256ELi256ELb1ELb1ELb0EEEEEEEEEvNT_6ParamsE)
        /*04b8*/ 	.word	0x000000ff


	//----- nvinfo : EIATTR_FRAME_SIZE
	.align		4
.L_212:
        /*04bc*/ 	.byte	0x04, 0x11
        /*04be*/ 	.short	(.L_214 - .L_213)
	.align		4
.L_213:
        /*04c0*/ 	.word	index@($__internal_43_$__cuda_sm70_shflsync_idx_p)
        /*04c4*/ 	.word	0x00000000


	//----- nvinfo : EIATTR_FRAME_SIZE
	.align		4
.L_214:
        /*04c8*/ 	.byte	0x04, 0x11
        /*04ca*/ 	.short	(.L_216 - .L_215)
	.align		4
.L_215:
        /*04cc*/ 	.word	index@($__internal_42_$__cuda_sm70_shflsync_bfly_p)
        /*04d0*/ 	.word	0x00000000


	//----- nvinfo : EIATTR_FRAME_SIZE
	.align		4
.L_216:
        /*04d4*/ 	.byte	0x04, 0x11
        /*04d6*/ 	.short	(.L_218 - .L_217)
	.align		4
.L_217:
        /*04d8*/ 	.word	index@(_ZN7cutlass13device_kernelIN5flash19enable_sm80_to_sm89INS1_16FlashAttnFwdSm80INS1_25CollectiveMainloopFwdSm80ILi8ELi2ELb0EN4cute5tupleIJNS5_1CILi128EEENS7_ILi64EEENS7_ILi192EEEEEELi192ENS_6half_tEfNS_4arch4Sm80ELb1ELb0ELb1ELb0ELb1ELb0ELb1ELb1EEENS1_21CollectiveEpilogueFwdINS6_IJS8_SA_S9_EEENS6_IJNS7_ILi1EEESI_SI_EEESC_SE_Li256ELb0ELb1ELb1ELb0EEENS1_30DynamicPersistentTileSchedulerILi256ELi256ELb1ELb1ELb0EEEEEEEEEvNT_6ParamsE)
        /*04dc*/ 	.word	0x00000010


	//----- nvinfo : EIATTR_REGCOUNT
	.align		4
.L_218:
        /*04e0*/ 	.byte	0x04, 0x2f
        /*04e2*/ 	.short	(.L_220 - .L_219)
	.align		4
.L_219:
        /*04e4*/ 	.word	index@(_ZN7cutlass13device_kernelIN5flash19enable_sm80_to_sm89INS1_16FlashAttnFwdSm80INS1_25CollectiveMainloopFwdSm80ILi8ELi2ELb0EN4cute5tupleIJNS5_1CILi128EEENS7_ILi64EEENS7_ILi192EEEEEELi192ENS_6half_tEfNS_4arch4Sm80ELb0ELb1ELb1ELb1ELb1ELb1ELb1ELb1EEENS1_21CollectiveEpilogueFwdINS6_IJS8_SA_S9_EEENS6_IJNS7_ILi1EEESI_SI_EEESC_SE_Li256ELb1ELb1ELb1ELb0EEENS1_36VarlenDynamicPersistentTileSchedulerILi128ELi64ELi256ELi256ELb1ELb1ELb0ELb1ELb0ELb1EEEEEEEEEvNT_6ParamsE)
        /*04e8*/ 	.word	0x000000ff


	//----- nvinfo : EIATTR_FRAME_SIZE
	.align		4
.L_220:
        /*04ec*/ 	.byte	0x04, 0x11
        /*04ee*/ 	.short	(.L_222 - .L_221)
	.align		4
.L_221:
        /*04f0*/ 	.word	index@($__internal_41_$__cuda_sm70_votesync_ballot)
        /*04f4*/ 	.word	0x00000000


	//----- nvinfo : EIATTR_FRAME_SIZE
	.align		4
.L_222:
        /*04f8*/ 	.byte	0x04, 0x11
        /*04fa*/ 	.short	(.L_224 - .L_223)
	.align		4
.L_223:
        /*04fc*/ 	.word	index@($__internal_40_$__cuda_sm70_shflsync_up_p)
        /*0500*/ 	.word	0x00000000


	//----- nvinfo : EIATTR_FRAME_SIZE
	.align		4
.L_224:
        /*0504*/ 	.byte	0x04, 0x11
        /*0506*/ 	.short	(.L_226 - .L_225)
	.align		4
.L_225:
        /*0508*/ 	.word	index@($__internal_39_$__cuda_sm70_shflsync_idx_p)
        /*050c*/ 	.word	0x00000000


	//----- nvinfo : EIATTR_FRAME_SIZE
	.align		4
.L_226:
        /*0510*/ 	.byte	0x04, 0x11
        /*0512*/ 	.short	(.L_228 - .L_227)
	.align		4
.L_227:
        /*0514*/ 	.word	index@($__internal_38_$__cuda_sm70_shflsync_bfly_p)
        /*0518*/ 	.word	0x00000000


	//----- nvinfo : EIATTR_FRAME_SIZE
	.align		4
.L_228:
        /*051c*/ 	.byte	0x04, 0x11
        /*051e*/ 	.short	(.L_230 - .L_229)
	.align		4
.L_229:
        /*0520*/ 	.word	index@(_ZN7cutlass13device_kernelIN5flash19enable_sm80_to_sm89INS1_16FlashAttnFwdSm80INS1_25CollectiveMainloopFwdSm80ILi8ELi2ELb0EN4cute5tupleIJNS5_1CILi128EEENS7_ILi64EEENS7_ILi192EEEEEELi192ENS_6half_tEfNS_4arch4Sm80ELb0ELb1ELb1ELb1ELb1ELb1ELb1ELb1EEENS1_21CollectiveEpilogueFwdINS6_IJS8_SA_S9_EEENS6_IJNS7_ILi1EEESI_SI_EEESC_SE_Li256ELb1ELb1ELb1ELb0EEENS1_36VarlenDynamicPersistentTileSchedulerILi128ELi64ELi256ELi256ELb1ELb1ELb0ELb1ELb0ELb1EEEEEEEEEvNT_6ParamsE)
        /*0524*/ 	.word	0x00000038


	//----- nvinfo : EIATTR_REGCOUNT
	.align		4
.L_230:
        /*0528*/ 	.byte	0x04, 0x2f
        /*052a*/ 	.short	(.L_232 - .L_231)
	.align		4
.L_231:
        /*052c*/ 	.word	index@(_ZN7cutlass13device_kernelIN5flash19enable_sm80_to_sm89INS1_16FlashAttnFwdSm80INS1_25CollectiveMainloopFwdSm80ILi8ELi2ELb0EN4cute5tupleIJNS5_1CILi128EEENS7_ILi64EEENS7_ILi192EEEEEELi192ENS_6half_tEfNS_4arch4Sm80ELb0ELb1ELb1ELb1ELb1ELb0ELb1ELb1EEENS1_21CollectiveEpilogueFwdINS6_IJS8_SA_S9_EEENS6_IJNS7_ILi1EEESI_SI_EEESC_SE_Li256ELb1ELb1ELb1ELb0EEENS1_36VarlenDynamicPersistentTileSchedulerILi128ELi64ELi256ELi256ELb1ELb1ELb0ELb1ELb0ELb1EEEEEEEEEvNT_6ParamsE)
        /*0530*/ 	.word	0x000000ff


	//----- nvinfo : EIATTR_FRAME_SIZE
	.align		4
.L_232:
        /*0534*/ 	.byte	0x04, 0x11
        /*0536*/ 	.short	(.L_234 - .L_233)
	.align		4
.L_233:
        /*0538*/ 	.word	index@($__internal_37_$__cuda_sm70_votesync_ballot)
        /*053c*/ 	.word	0x00000000


	//----- nvinfo : EIATTR_FRAME_SIZE
	.align		4
.L_234:
        /*0540*/ 	.byte	0x04, 0x11
        /*0542*/ 	.short	(.L_236 - .L_235)
	.align		4
.L_235:
        /*0544*/ 	.word	index@($__internal_36_$__cuda_sm70_shflsync_up_p)
        /*0548*/ 	.word	0x00000000


	//----- nvinfo : EIATTR_FRAME_SIZE
	.align		4
.L_236:
        /*054c*/ 	.byte	0x04, 0x11
        /*054e*/ 	.short	(.L_238 - .L_237)
	.align		4
.L_237:
        /*0550*/ 	.word	index@($__internal_35_$__cuda_sm70_shflsync_idx_p)
        /*0554*/ 	.word	0x00000000


	//----- nvinfo : EIATTR_FRAME_SIZE
	.align		4
.L_238:
        /*0558*/ 	.byte	0x04, 0x11
        /*055a*/ 	.short	(.L_240 - .L_239)
	.align		4
.L_239:
        /*055c*/ 	.word	index@($__internal_34_$__cuda_sm70_shflsync_bfly_p)
        /*0560*/ 	.word	0x00000000


	//----- nvinfo : EIATTR_FRAME_SIZE
	.align		4
.L_240:
        /*0564*/ 	.byte	0x04, 0x11
        /*0566*/ 	.short	(.L_242 - .L_241)
	.align		4
.L_241:
        /*0568*/ 	.word	index@(_ZN7cutlass13device_kernelIN5flash19enable_sm80_to_sm89INS1_16FlashAttnFwdSm80INS1_25CollectiveMainloopFwdSm80ILi8ELi2ELb0EN4cute5tupleIJNS5_1CILi128EEENS7_ILi64EEENS7_ILi192EEEEEELi192ENS_6half_tEfNS_4arch4Sm80ELb0ELb1ELb1ELb1ELb1ELb0ELb1ELb1EEENS1_21CollectiveEpilogueFwdINS6_IJS8_SA_S9_EEENS6_IJNS7_ILi1EEESI_SI_EEESC_SE_Li256ELb1ELb1ELb1ELb0EEENS1_36VarlenDynamicPersistentTileSchedulerILi128ELi64ELi256ELi256ELb1ELb1ELb0ELb1ELb0ELb1EEEEEEEEEvNT_6ParamsE)
        /*056c*/ 	.word	0x00000010


	//----- nvinfo : EIATTR_REGCOUNT
	.align		4
.L_242:
        /*0570*/ 	.byte	0x04, 0x2f
        /*0572*/ 	.short	(.L_244 - .L_243)
	.align		4
.L_243:
        /*0574*/ 	.word	index@(_ZN7cutlass13device_kernelIN5flash19enable_sm80_to_sm89INS1_16FlashAttnFwdSm80INS1_25CollectiveMainloopFwdSm80ILi8ELi2ELb0EN4cute5tupleIJNS5_1CILi128EEENS7_ILi64EEENS7_ILi192EEEEEELi192ENS_6half_tEfNS_4arch4Sm80ELb0ELb1ELb1ELb0ELb1ELb0ELb1ELb1EEENS1_21CollectiveEpilogueFwdINS6_IJS8_SA_S9_EEENS6_IJNS7_ILi1EEESI_SI_EEESC_SE_Li256ELb0ELb1ELb1ELb0EEENS1_19SingleTileSchedulerILb0ELb1ELb1ELi128EEEEEEEEEvNT_6ParamsE)
        /*0578*/ 	.word	0x000000fa


	//----- nvinfo : EIATTR_FRAME_SIZE
	.align		4
.L_244:
        /*057c*/ 	.byte	0x04, 0x11
        /*057e*/ 	.short	(.L_246 - .L_245)
	.align		4
.L_245:
        /*0580*/ 	.word	index@(_ZN7cutlass13device_kernelIN5flash19enable_sm80_to_sm89INS1_16FlashAttnFwdSm80INS1_25CollectiveMainloopFwdSm80ILi8ELi2ELb0EN4cute5tupleIJNS5_1CILi128EEENS7_ILi64EEENS7_ILi192EEEEEELi192ENS_6half_tEfNS_4arch4Sm80ELb0ELb1ELb1ELb0ELb1ELb0ELb1ELb1EEENS1_21CollectiveEpilogueFwdINS6_IJS8_SA_S9_EEENS6_IJNS7_ILi1EEESI_SI_EEESC_SE_Li256ELb0ELb1ELb1ELb0EEENS1_19SingleTileSchedulerILb0ELb1ELb1ELi128EEEEEEEEEvNT_6ParamsE)
        /*0584*/ 	.word	0x00000000


	//----- nvinfo : EIATTR_REGCOUNT
	.align		4
.L_246:
        /*0588*/ 	.byte	0x04, 0x2f
        /*058a*/ 	.short	(.L_248 - .L_247)
	.align		4
.L_247:
        /*058c*/ 	.word	index@(_ZN7cutlass13device_kernelIN5flash19enable_sm80_to_sm89INS1_16FlashAttnFwdSm80INS1_25CollectiveMainloopFwdSm80ILi8ELi2ELb0EN4cute5tupleIJNS5_1CILi128EEENS7_ILi64EEENS7_ILi192EEEEEELi192ENS_6half_tEfNS_4arch4Sm80ELb0ELb0ELb1ELb1ELb1ELb1ELb1ELb1EEENS1_21CollectiveEpilogueFwdINS6_IJS8_SA_S9_EEENS6_IJNS7_ILi1EEESI_SI_EEESC_SE_Li256ELb1ELb1ELb1ELb0EEENS1_36VarlenDynamicPersistentTileSchedulerILi128ELi64ELi256ELi256ELb1ELb1ELb0ELb0ELb1ELb1EEEEEEEEEvNT_6ParamsE)
        /*0590*/ 	.word	0x000000ff


	//----- nvinfo : EIATTR_FRAME_SIZE
	.align		4
.L_248:
        /*0594*/ 	.byte	0x04, 0x11
        /*0596*/ 	.short	(.L_250 - .L_249)
	.align		4
.L_249:
        /*0598*/ 	.word	index@($__internal_33_$__cuda_sm70_votesync_ballot)
        /*059c*/ 	.word	0x00000000


	//----- nvinfo : EIATTR_FRAME_SIZE
	.align		4
.L_250:
        /*05a0*/ 	.byte	0x04, 0x11
        /*05a2*/ 	.short	(.L_252 - .L_251)
	.align		4
.L_251:
        /*05a4*/ 	.word	index@($__internal_32_$__cuda_sm70_shflsync_up_p)
        /*05a8*/ 	.word	0x00000000


	//----- nvinfo : EIATTR_FRAME_SIZE
	.align		4
.L_252:
        /*05ac*/ 	.byte	0x04, 0x11
        /*05ae*/ 	.short	(.L_254 - .L_253)
	.align		4
.L_253:
        /*05b0*/ 	.word	index@($__internal_31_$__cuda_sm70_shflsync_idx_p)
        /*05b4*/ 	.word	0x00000000


	//----- nvinfo : EIATTR_FRAME_SIZE
	.align		4
.L_254:
        /*05b8*/ 	.byte	0x04, 0x11
        /*05ba*/ 	.short	(.L_256 - .L_255)
	.align		4
.L_255:
        /*05bc*/ 	.word	index@($__internal_30_$__cuda_sm70_shflsync_bfly_p)
        /*05c0*/ 	.word	0x00000000


	//----- nvinfo : EIATTR_FRAME_SIZE
	.align		4
.L_256:
        /*05c4*/ 	.byte	0x04, 0x11
        /*05c6*/ 	.short	(.L_258 - .L_257)
	.align		4
.L_257:
        /*05c8*/ 	.word	index@(_ZN7cutlass13device_kernelIN5flash19enable_sm80_to_sm89INS1_16FlashAttnFwdSm80INS1_25CollectiveMainloopFwdSm80ILi8ELi2ELb0EN4cute5tupleIJNS5_1CILi128EEENS7_ILi64EEENS7_ILi192EEEEEELi192ENS_6half_tEfNS_4arch4Sm80ELb0ELb0ELb1ELb1ELb1ELb1ELb1ELb1EEENS1_21CollectiveEpilogueFwdINS6_IJS8_SA_S9_EEENS6_IJNS7_ILi1EEESI_SI_EEESC_SE_Li256ELb1ELb1ELb1ELb0EEENS1_36VarlenDynamicPersistentTileSchedulerILi128ELi64ELi256ELi256ELb1ELb1ELb0ELb0ELb1ELb1EEEEEEEEEvNT_6ParamsE)
        /*05cc*/ 	.word	0x00000050


	//----- nvinfo : EIATTR_REGCOUNT
	.align		4
.L_258:
        /*05d0*/ 	.byte	0x04, 0x2f
        /*05d2*/ 	.short	(.L_260 - .L_259)
	.align		4
.L_259:
        /*05d4*/ 	.word	index@(_ZN7cutlass13device_kernelIN5flash19enable_sm80_to_sm89INS1_16FlashAttnFwdSm80INS1_25CollectiveMainloopFwdSm80ILi8ELi2ELb0EN4cute5tupleIJNS5_1CILi128EEENS7_ILi64EEENS7_ILi192EEEEEELi192ENS_6half_tEfNS_4arch4Sm80ELb0ELb0ELb1ELb1ELb1ELb0ELb1ELb1EEENS1_21CollectiveEpilogueFwdINS6_IJS8_SA_S9_EEENS6_IJNS7_ILi1EEESI_SI_EEESC_SE_Li256ELb1ELb1ELb1ELb0EEENS1_36VarlenDynamicPersistentTileSchedulerILi128ELi64ELi256ELi256ELb1ELb1ELb0ELb0ELb1ELb1EEEEEEEEEvNT_6ParamsE)
        /*05d8*/ 	.word	0x000000ff


	//----- nvinfo : EIATTR_FRAME_SIZE
	.align		4
.L_260:
        /*05dc*/ 	.byte	0x04, 0x11
        /*05de*/ 	.short	(.L_262 - .L_261)
	.align		4
.L_261:
        /*05e0*/ 	.word	index@($__internal_29_$__cuda_sm70_votesync_ballot)
        /*05e4*/ 	.word	0x00000000


	//----- nvinfo : EIATTR_FRAME_SIZE
	.align		4
.L_262:
        /*05e8*/ 	.byte	0x04, 0x11
        /*05ea*/ 	.short	(.L_264 - .L_263)
	.align		4
.L_263:
        /*05ec*/ 	.word	index@($__internal_28_$__cuda_sm70_shflsync_up_p)
        /*05f0*/ 	.word	0x00000000


	//----- nvinfo : EIATTR_FRAME_SIZE
	.align		4
.L_264:
        /*05f4*/ 	.byte	0x04, 0x11
        /*05f6*/ 	.short	(.L_266 - .L_265)
	.align		4
.L_265:
        /*05f8*/ 	.word	index@($__internal_27_$__cuda_sm70_shflsync_idx_p)
        /*05fc*/ 	.word	0x00000000


	//----- nvinfo : EIATTR_FRAME_SIZE
	.align		4
.L_266:
        /*0600*/ 	.byte	0x04, 0x11
        /*0602*/ 	.short	(.L_268 - .L_267)
	.align		4
.L_267:
        /*0604*/ 	.word	index@($__internal_26_$__cuda_sm70_shflsync_bfly_p)
        /*0608*/ 	.word	0x00000000


	//----- nvinfo : EIATTR_FRAME_SIZE
	.align		4
.L_268:
        /*060c*/ 	.byte	0x04, 0x11
        /*060e*/ 	.short	(.L_270 - .L_269)
	.align		4
.L_269:
        /*0610*/ 	.word	index@(_ZN7cutlass13device_kernelIN5flash19enable_sm80_to_sm89INS1_16FlashAttnFwdSm80INS1_25CollectiveMainloopFwdSm80ILi8ELi2ELb0EN4cute5tupleIJNS5_1CILi128EEENS7_ILi64EEENS7_ILi192EEEEEELi192ENS_6half_tEfNS_4arch4Sm80ELb0ELb0ELb1ELb1ELb1ELb0ELb1ELb1EEENS1_21CollectiveEpilogueFwdINS6_IJS8_SA_S9_EEENS6_IJNS7_ILi1EEESI_SI_EEESC_SE_Li256ELb1ELb1ELb1ELb0EEENS1_36VarlenDynamicPersistentTileSchedulerILi128ELi64ELi256ELi256ELb1ELb1ELb0ELb0ELb1ELb1EEEEEEEEEvNT_6ParamsE)
        /*0614*/ 	.word	0x00000010


	//----- nvinfo : EIATTR_REGCOUNT
	.align		4
.L_270:
        /*0618*/ 	.byte	0x04, 0x2f
        /*061a*/ 	.short	(.L_272 - .L_271)
	.align		4
.L_271:
        /*061c*/ 	.word	index@(_ZN7cutlass13device_kernelIN5flash19enable_sm80_to_sm89INS1_16FlashAttnFwdSm80INS1_25CollectiveMainloopFwdSm80ILi8ELi2ELb0EN4cute5tupleIJNS5_1CILi128EEENS7_ILi64EEENS7_ILi192EEEEEELi192ENS_6half_tEfNS_4arch4Sm80ELb0ELb0ELb1ELb0ELb1ELb0ELb1ELb1EEENS1_21CollectiveEpilogueFwdINS6_IJS8_SA_S9_EEENS6_IJNS7_ILi1EEESI_SI_EEESC_SE_Li256ELb0ELb1ELb1ELb0EEENS1_19SingleTileSchedulerILb0ELb1ELb1ELi128EEEEEEEEEvNT_6ParamsE)
        /*0620*/ 	.word	0x000000f2


	//----- nvinfo : EIATTR_FRAME_SIZE
	.align		4
.L_272:
        /*0624*/ 	.byte	0x04, 0x11
        /*0626*/ 	.short	(.L_274 - .L_273)
	.align		4
.L_273:
        /*0628*/ 	.word	index@(_ZN7cutlass13device_kernelIN5flash19enable_sm80_to_sm89INS1_16FlashAttnFwdSm80INS1_25CollectiveMainloopFwdSm80ILi8ELi2ELb0EN4cute5tupleIJNS5_1CILi128EEENS7_ILi64EEENS7_ILi192EEEEEELi192ENS_6half_tEfNS_4arch4Sm80ELb0ELb0ELb1ELb0ELb1ELb0ELb1ELb1EEENS1_21CollectiveEpilogueFwdINS6_IJS8_SA_S9_EEENS6_IJNS7_ILi1EEESI_SI_EEESC_SE_Li256ELb0ELb1ELb1ELb0EEENS1_19SingleTileSchedulerILb0ELb1ELb1ELi128EEEEEEEEEvNT_6ParamsE)
        /*062c*/ 	.word	0x00000000


	//----- nvinfo : EIATTR_REGCOUNT
	.align		4
.L_274:
        /*0630*/ 	.byte	0x04, 0x2f
        /*0632*/ 	.short	(.L_276 - .L_275)
	.align		4
.L_275:
        /*0634*/ 	.word	index@(_ZN7cutlass13device_kernelIN5flash19enable_sm80_to_sm89INS1_16FlashAttnFwdSm80INS1_25CollectiveMainloopFwdSm80ILi8ELi1ELb0EN4cute5tupleIJNS5_1CILi128EEENS7_ILi64EEENS7_ILi192EEEEEELi192ENS_6half_tEfNS_4arch4Sm80ELb1ELb0ELb1ELb1ELb1ELb1ELb1ELb1EEENS1_21CollectiveEpilogueFwdINS6_IJS8_SA_S9_EEENS6_IJNS7_ILi1EEESI_SI_EEESC_SE_Li256ELb1ELb1ELb1ELb0EEENS1_36VarlenDynamicPersistentTileSchedulerILi128ELi64ELi256ELi256ELb1ELb1ELb0ELb1ELb1ELb1EEEEEEEEEvNT_6ParamsE)
        /*0638*/ 	.word	0x000000ff


	//----- nvinfo : EIATTR_FRAME_SIZE
	.align		4
.L_276:
        /*063c*/ 	.byte	0x04, 0x11
        /*063e*/ 	.short	(.L_278 - .L_277)
	.align		4
.L_277:
        /*0640*/ 	.word	index@($__internal_25_$__cuda_sm70_votesync_ballot)
        /*0644*/ 	.word	0x00000000


	//----- nvinfo : EIATTR_FRAME_SIZE
	.align		4
.L_278:
        /*0648*/ 	.byte	0x04, 0x11
        /*064a*/ 	.short	(.L_280 - .L_279)
	.align		4
.L_279:
        /*064c*/ 	.word	index@($__internal_24_$__cuda_sm70_shflsync_up_p)
        /*0650*/ 	.word	0x00000000


	//----- nvinfo : EIATTR_FRAME_SIZE
	.align		4
.L_280:
        /*0654*/ 	.byte	0x04, 0x11
        /*0656*/ 	.short	(.L_282 - .L_281)
	.align		4
.L_281:
        /*0658*/ 	.word	index@($__internal_23_$__cuda_sm70_shflsync_idx_p)
        /*065c*/ 	.word	0x00000000


	//----- nvinfo : EIATTR_FRAME_SIZE
	.align		4
.L_282:
        /*0660*/ 	.byte	0x04, 0x11
        /*0662*/ 	.short	(.L_284 - .L_283)
	.align		4
.L_283:
        /*0664*/ 	.word	index@($__internal_22_$__cuda_sm70_shflsync_bfly_p)
        /*0668*/ 	.word	0x00000000


	//----- nvinfo : EIATTR_FRAME_SIZE
	.align		4
.L_284:
        /*066c*/ 	.byte	0x04, 0x11
        /*066e*/ 	.short	(.L_286 - .L_285)
	.align		4
.L_285:
        /*0670*/ 	.word	index@(_ZN7cutlass13device_kernelIN5flash19enable_sm80_to_sm89INS1_16FlashAttnFwdSm80INS1_25CollectiveMainloopFwdSm80ILi8ELi1ELb0EN4cute5tupleIJNS5_1CILi128EEENS7_ILi64EEENS7_ILi192EEEEEELi192ENS_6half_tEfNS_4arch4Sm80ELb1ELb0ELb1ELb1ELb1ELb1ELb1ELb1EEENS1_21CollectiveEpilogueFwdINS6_IJS8_SA_S9_EEENS6_IJNS7_ILi1EEESI_SI_EEESC_SE_Li256ELb1ELb1ELb1ELb0EEENS1_36VarlenDynamicPersistentTileSchedulerILi128ELi64ELi256ELi256ELb1ELb1ELb0ELb1ELb1ELb1EEEEEEEEEvNT_6ParamsE)
        /*0674*/ 	.word	0x00000060


	//----- nvinfo : EIATTR_REGCOUNT
	.align		4
.L_286:
        /*0678*/ 	.byte	0x04, 0x2f
        /*067a*/ 	.short	(.L_288 - .L_287)
	.align		4
.L_287:
        /*067c*/ 	.word	index@(_ZN7cutlass13device_kernelIN5flash19enable_sm80_to_sm89INS1_16FlashAttnFwdSm80INS1_25CollectiveMainloopFwdSm80ILi8ELi1ELb0EN4cute5tupleIJNS5_1CILi128EEENS7_ILi64EEENS7_ILi192EEEEEELi192ENS_6half_tEfNS_4arch4Sm80ELb1ELb0ELb1ELb1ELb1ELb0ELb1ELb1EEENS1_21CollectiveEpilogueFwdINS6_IJS8_SA_S9_EEENS6_IJNS7_ILi1EEESI_SI_EEESC_SE_Li256ELb1ELb1ELb1ELb0EEENS1_36VarlenDynamicPersistentTileSchedulerILi128ELi64ELi256ELi256ELb1ELb1ELb0ELb1ELb1ELb1EEEEEEEEEvNT_6ParamsE)
        /*0680*/ 	.word	0x000000ff


	//----- nvinfo : EIATTR_FRAME_SIZE
	.align		4
.L_288:
        /*0684*/ 	.byte	0x04, 0x11
        /*0686*/ 	.short	(.L_290 - .L_289)
	.align		4
.L_289:
        /*0688*/ 	.word	index@($__internal_21_$__cuda_sm70_votesync_ballot)
        /*068c*/ 	.word	0x00000000


	//----- nvinfo : EIATTR_FRAME_SIZE
	.align		4
.L_290:
        /*0690*/ 	.byte	0x04, 0x11
        /*0692*/ 	.short	(.L_292 - .L_291)
	.align		4
.L_291:
        /*0694*/ 	.word	index@($__internal_20_$__cuda_sm70_shflsync_up_p)
        /*0698*/ 	.word	0x00000000


	//----- nvinfo : EIATTR_FRAME_SIZE
	.align		4
.L_292:
        /*069c*/ 	.byte	0x04, 0x11
        /*069e*/ 	.short	(.L_294 - .L_293)
	.align		4
.L_293:
        /*06a0*/ 	.word	index@($__internal_19_$__cuda_sm70_shflsync_idx_p)
        /*06a4*/ 	.word	0x00000000


	//----- nvinfo : EIATTR_FRAME_SIZE
	.align		4
.L_294:
        /*06a8*/ 	.byte	0x04, 0x11
        /*06aa*/ 	.short	(.L_296 - .L_295)
	.align		4
.L_295:
        /*06ac*/ 	.word	index@($__internal_18_$__cuda_sm70_shflsync_bfly_p)
        /*06b0*/ 	.word	0x00000000


	//----- nvinfo : EIATTR_FRAME_SIZE
	.align		4
.L_296:
        /*06b4*/ 	.byte	0x04, 0x11
        /*06b6*/ 	.short	(.L_298 - .L_297)
	.align		4
.L_297:
        /*06b8*/ 	.word	index@(_ZN7cutlass13device_kernelIN5flash19enable_sm80_to_sm89INS1_16FlashAttnFwdSm80INS1_25CollectiveMainloopFwdSm80ILi8ELi1ELb0EN4cute5tupleIJNS5_1CILi128EEENS7_ILi64EEENS7_ILi192EEEEEELi192ENS_6half_tEfNS_4arch4Sm80ELb1ELb0ELb1ELb1ELb1ELb0ELb1ELb1EEENS1_21CollectiveEpilogueFwdINS6_IJS8_SA_S9_EEENS6_IJNS7_ILi1EEESI_SI_EEESC_SE_Li256ELb1ELb1ELb1ELb0EEENS1_36VarlenDynamicPersistentTileSchedulerILi128ELi64ELi256ELi256ELb1ELb1ELb0ELb1ELb1ELb1EEEEEEEEEvNT_6ParamsE)
        /*06bc*/ 	.word	0x00000018


	//----- nvinfo : EIATTR_REGCOUNT
	.align		4
.L_298:
        /*06c0*/ 	.byte	0x04, 0x2f
        /*06c2*/ 	.short	(.L_300 - .L_299)
	.align		4
.L_299:
        /*06c4*/ 	.word	index@(_ZN7cutlass13device_kernelIN5flash19enable_sm80_to_sm89INS1_16FlashAttnFwdSm80INS1_25CollectiveMainloopFwdSm80ILi8ELi1ELb0EN4cute5tupleIJNS5_1CILi128EEENS7_ILi64EEENS7_ILi192EEEEEELi192ENS_6half_tEfNS_4arch4Sm80ELb1ELb0ELb1ELb0ELb1ELb0ELb1ELb1EEENS1_21CollectiveEpilogueFwdINS6_IJS8_SA_S9_EEENS6_IJNS7_ILi1EEESI_SI_EEESC_SE_Li256ELb0ELb1ELb1ELb0EEENS1_30DynamicPersistentTileSchedulerILi256ELi256ELb1ELb1ELb0EEEEEEEEEvNT_6ParamsE)
        /*06c8*/ 	.word	0x000000ff


	//----- nvinfo : EIATTR_FRAME_SIZE
	.align		4
.L_300:
        /*06cc*/ 	.byte	0x04, 0x11
        /*06ce*/ 	.short	(.L_302 - .L_301)
	.align		4
.L_301:
        /*06d0*/ 	.word	index@($__internal_17_$__cuda_sm70_shflsync_idx_p)
        /*06d4*/ 	.word	0x00000000


	//----- nvinfo : EIATTR_FRAME_SIZE
	.align		4
.L_302:
        /*06d8*/ 	.byte	0x04, 0x11
        /*06da*/ 	.short	(.L_304 - .L_303)
	.align		4
.L_303:
        /*06dc*/ 	.word	index@($__internal_16_$__cuda_sm70_shflsync_bfly_p)
        /*06e0*/ 	.word	0x00000000


	//----- nvinfo : EIATTR_FRAME_SIZE
	.align		4
.L_304:
        /*06e4*/ 	.byte	0x04, 0x11
        /*06e6*/ 	.short	(.L_306 - .L_305)
	.align		4
.L_305:
        /*06e8*/ 	.word	index@(_ZN7cutlass13device_kernelIN5flash19enable_sm80_to_sm89INS1_16FlashAttnFwdSm80INS1_25CollectiveMainloopFwdSm80ILi8ELi1ELb0EN4cute5tupleIJNS5_1CILi128EEENS7_ILi64EEENS7_ILi192EEEEEELi192ENS_6half_tEfNS_4arch4Sm80ELb1ELb0ELb1ELb0ELb1ELb0ELb1ELb1EEENS1_21CollectiveEpilogueFwdINS6_IJS8_SA_S9_EEENS6_IJNS7_ILi1EEESI_SI_EEESC_SE_Li256ELb0ELb1ELb1ELb0EEENS1_30DynamicPersistentTileSchedulerILi256ELi256ELb1ELb1ELb0EEEEEEEEEvNT_6ParamsE)
        /*06ec*/ 	.word	0x00000010


	//----- nvinfo : EIATTR_REGCOUNT
	.align		4
.L_306:
        /*06f0*/ 	.byte	0x04, 0x2f
        /*06f2*/ 	.short	(.L_308 - .L_307)
	.align		4
.L_307:
        /*06f4*/ 	.word	index@(_ZN7cutlass13device_kernelIN5flash19enable_sm80_to_sm89INS1_16FlashAttnFwdSm80INS1_25CollectiveMainloopFwdSm80ILi8ELi1ELb0EN4cute5tupleIJNS5_1CILi128EEENS7_ILi64EEENS7_ILi192EEEEEELi192ENS_6half_tEfNS_4arch4Sm80ELb0ELb1ELb1ELb1ELb1ELb1ELb1ELb1EEENS1_21CollectiveEpilogueFwdINS6_IJS8_SA_S9_EEENS6_IJNS7_ILi1EEESI_SI_EEESC_SE_Li256ELb1ELb1ELb1ELb0EEENS1_36VarlenDynamicPersistentTileSchedulerILi128ELi64ELi256ELi256ELb1ELb1ELb0ELb1ELb0ELb1EEEEEEEEEvNT_6ParamsE)
        /*06f8*/ 	.word	0x000000ff


	//----- nvinfo : EIATTR_FRAME_SIZE
	.align		4
.L_308:
        /*06fc*/ 	.byte	0x04, 0x11
        /*06fe*/ 	.short	(.L_310 - .L_309)
	.align		4
.L_309:
        /*0700*/ 	.word	index@($__internal_15_$__cuda_sm70_votesync_ballot)
        /*0704*/ 	.word	0x00000000


	//----- nvinfo : EIATTR_FRAME_SIZE
	.align		4
.L_310:
        /*0708*/ 	.byte	0x04, 0x11
        /*070a*/ 	.short	(.L_312 - .L_311)
	.align		4
.L_311:
        /*070c*/ 	.word	index@($__internal_14_$__cuda_sm70_shflsync_up_p)
        /*0710*/ 	.word	0x00000000


	//----- nvinfo : EIATTR_FRAME_SIZE
	.align		4
.L_312:
        /*0714*/ 	.byte	0x04, 0x11
        /*0716*/ 	.short	(.L_314 - .L_313)
	.align		4
.L_313:
        /*0718*/ 	.word	index@($__internal_13_$__cuda_sm70_shflsync_idx_p)
        /*071c*/ 	.word	0x00000000


	//----- nvinfo : EIATTR_FRAME_SIZE
	.align		4
.L_314:
        /*0720*/ 	.byte	0x04, 0x11
        /*0722*/ 	.short	(.L_316 - .L_315)
	.align		4
.L_315:
        /*0724*/ 	.word	index@($__internal_12_$__cuda_sm70_shflsync_bfly_p)
        /*0728*/ 	.word	0x00000000


	//----- nvinfo : EIATTR_FRAME_SIZE
	.align		4
.L_316:
        /*072c*/ 	.byte	0x04, 0x11
        /*072e*/ 	.short	(.L_318 - .L_317)
	.align		4
.L_317:
        /*0730*/ 	.word	index@(_ZN7cutlass13device_kernelIN5flash19enable_sm80_to_sm89INS1_16FlashAttnFwdSm80INS1_25CollectiveMainloopFwdSm80ILi8ELi1ELb0EN4cute5tupleIJNS5_1CILi128EEENS7_ILi64EEENS7_ILi192EEEEEELi192ENS_6half_tEfNS_4arch4Sm80ELb0ELb1ELb1ELb1ELb1ELb1ELb1ELb1EEENS1_21CollectiveEpilogueFwdINS6_IJS8_SA_S9_EEENS6_IJNS7_ILi1EEESI_SI_EEESC_SE_Li256ELb1ELb1ELb1ELb0EEENS1_36VarlenDynamicPersistentTileSchedulerILi128ELi64ELi256ELi256ELb1ELb1ELb0ELb1ELb0ELb1EEEEEEEEEvNT_6ParamsE)
        /*0734*/ 	.word	0x00000050


	//----- nvinfo : EIATTR_REGCOUNT
	.align		4
.L_318:
        /*0738*/ 	.byte	0x04, 0x2f
        /*073a*/ 	.short	(.L_320 - .L_319)
	.align		4
.L_319:
        /*073c*/ 	.word	index@(_ZN7cutlass13device_kernelIN5flash19enable_sm80_to_sm89INS1_16FlashAttnFwdSm80INS1_25CollectiveMainloopFwdSm80ILi8ELi1ELb0EN4cute5tupleIJNS5_1CILi128EEENS7_ILi64EEENS7_ILi192EEEEEELi192ENS_6half_tEfNS_4arch4Sm80ELb0ELb1ELb1ELb1ELb1ELb0ELb1ELb1EEENS1_21CollectiveEpilogueFwdINS6_IJS8_SA_S9_EEENS6_IJNS7_ILi1EEESI_SI_EEESC_SE_Li256ELb1ELb1ELb1ELb0EEENS1_36VarlenDynamicPersistentTileSchedulerILi128ELi64ELi256ELi256ELb1ELb1ELb0ELb1ELb0ELb1EEEEEEEEEvNT_6ParamsE)
        /*0740*/ 	.word	0x000000ff


	//----- nvinfo : EIATTR_FRAME_SIZE
	.align		4
.L_320:
        /*0744*/ 	.byte	0x04, 0x11
        /*0746*/ 	.short	(.L_322 - .L_321)
	.align		4
.L_321:
        /*0748*/ 	.word	index@($__internal_11_$__cuda_sm70_votesync_ballot)
        /*074c*/ 	.word	0x00000000


	//----- nvinfo : EIATTR_FRAME_SIZE
	.align		4
.L_322:
        /*0750*/ 	.byte	0x04, 0x11
        /*0752*/ 	.short	(.L_324 - .L_323)
	.align		4
.L_323:
        /*0754*/ 	.word	index@($__internal_10_$__cuda_sm70_shflsync_up_p)
        /*0758*/ 	.word	0x00000000


	//----- nvinfo : EIATTR_FRAME_SIZE
	.align		4
.L_324:
        /*075c*/ 	.byte	0x04, 0x11
        /*075e*/ 	.short	(.L_326 - .L_325)
	.align		4
.L_325:
        /*0760*/ 	.word	index@($__internal_9_$__cuda_sm70_shflsync_idx_p)
        /*0764*/ 	.word	0x00000000


	//----- nvinfo : EIATTR_FRAME_SIZE
	.align		4
.L_326:
        /*0768*/ 	.byte	0x04, 0x11
        /*076a*/ 	.short	(.L_328 - .L_327)
	.align		4
.L_327:
        /*076c*/ 	.word	index@($__internal_8_$__cuda_sm70_shflsync_bfly_p)
        /*0770*/ 	.word	0x00000000


	//----- nvinfo : EIATTR_FRAME_SIZE
	.align		4
.L_328:
        /*0774*/ 	.byte	0x04, 0x11
        /*0776*/ 	.short	(.L_330 - .L_329)
	.align		4
.L_329:
        /*0778*/ 	.word	index@(_ZN7cutlass13device_kernelIN5flash19enable_sm80_to_sm89INS1_16FlashAttnFwdSm80INS1_25CollectiveMainloopFwdSm80ILi8ELi1ELb0EN4cute5tupleIJNS5_1CILi128EEENS7_ILi64EEENS7_ILi192EEEEEELi192ENS_6half_tEfNS_4arch4Sm80ELb0ELb1ELb1ELb1ELb1ELb0ELb1ELb1EEENS1_21CollectiveEpilogueFwdINS6_IJS8_SA_S9_EEENS6_IJNS7_ILi1EEESI_SI_EEESC_SE_Li256ELb1ELb1ELb1ELb0EEENS1_36VarlenDynamicPersistentTileSchedulerILi128ELi64ELi256ELi256ELb1ELb1ELb0ELb1ELb0ELb1EEEEEEEEEvNT_6ParamsE)
        /*077c*/ 	.word	0x00000018


	//----- nvinfo : EIATTR_REGCOUNT
	.align		4
.L_330:
        /*0780*/ 	.byte	0x04, 0x2f
        /*0782*/ 	.short	(.L_332 - .L_331)
	.align		4
.L_331:
        /*0784*/ 	.word	index@(_ZN7cutlass13device_kernelIN5flash19enable_sm80_to_sm89INS1_16FlashAttnFwdSm80INS1_25CollectiveMainloopFwdSm80ILi8ELi1ELb0EN4cute5tupleIJNS5_1CILi128EEENS7_ILi64EEENS7_ILi192EEEEEELi192ENS_6half_tEfNS_4arch4Sm80ELb0ELb1ELb1ELb0ELb1ELb0ELb1ELb1EEENS1_21CollectiveEpilogueFwdINS6_IJS8_SA_S9_EEENS6_IJNS7_ILi1EEESI_SI_EEESC_SE_Li256ELb0ELb1ELb1ELb0EEENS1_19SingleTileSchedulerILb0ELb1ELb1ELi128EEEEEEEEEvNT_6ParamsE)
        /*0788*/ 	.word	0x000000ff


	//----- nvinfo : EIATTR_FRAME_SIZE
	.align		4
.L_332:
        /*078c*/ 	.byte	0x04, 0x11
        /*078e*/ 	.short	(.L_334 - .L_333)
	.align		4
.L_333:
        /*0790*/ 	.word	index@(_ZN7cutlass13device_kernelIN5flash19enable_sm80_to_sm89INS1_16FlashAttnFwdSm80INS1_25CollectiveMainloopFwdSm80ILi8ELi1ELb0EN4cute5tupleIJNS5_1CILi128EEENS7_ILi64EEENS7_ILi192EEEEEELi192ENS_6half_tEfNS_4arch4Sm80ELb0ELb1ELb1ELb0ELb1ELb0ELb1ELb1EEENS1_21CollectiveEpilogueFwdINS6_IJS8_SA_S9_EEENS6_IJNS7_ILi1EEESI_SI_EEESC_SE_Li256ELb0ELb1ELb1ELb0EEENS1_19SingleTileSchedulerILb0ELb1ELb1ELi128EEEEEEEEEvNT_6ParamsE)
        /*0794*/ 	.word	0x00000000


	//----- nvinfo : EIATTR_REGCOUNT
	.align		4
.L_334:
        /*0798*/ 	.byte	0x04, 0x2f
        /*079a*/ 	.short	(.L_336 - .L_335)
	.align		4
.L_335:
        /*079c*/ 	.word	index@(_ZN7cutlass13device_kernelIN5flash19enable_sm80_to_sm89INS1_16FlashAttnFwdSm80INS1_25CollectiveMainloopFwdSm80ILi8ELi1ELb0EN4cute5tupleIJNS5_1CILi128EEENS7_ILi64EEENS7_ILi192EEEEEELi192ENS_6half_tEfNS_4arch4Sm80ELb0ELb0ELb1ELb1ELb1ELb1ELb1ELb1EEENS1_21CollectiveEpilogueFwdINS6_IJS8_SA_S9_EEENS6_IJNS7_ILi1EEESI_SI_EEESC_SE_Li256ELb1ELb1ELb1ELb0EEENS1_36VarlenDynamicPersistentTileSchedulerILi128ELi64ELi256ELi256ELb1ELb1ELb0ELb0ELb1ELb1EEEEEEEEEvNT_6ParamsE)
        /*07a0*/ 	.word	0x000000ff


	//----- nvinfo : EIATTR_FRAME_SIZE
	.align		4
.L_336:
        /*07a4*/ 	.byte	0x04, 0x11
        /*07a6*/ 	.short	(.L_338 - .L_337)
	.align		4
.L_337:
        /*07a8*/ 	.word	index@($__internal_7_$__cuda_sm70_votesync_ballot)
        /*07ac*/ 	.word	0x00000000


	//----- nvinfo : EIATTR_FRAME_SIZE
	.align		4
.L_338:
        /*07b0*/ 	.byte	0x04, 0x11
        /*07b2*/ 	.short	(.L_340 - .L_339)
	.align		4
.L_339:
        /*07b4*/ 	.word	index@($__internal_6_$__cuda_sm70_shflsync_up_p)
        /*07b8*/ 	.word	0x00000000


	//----- nvinfo : EIATTR_FRAME_SIZE
	.align		4
.L_340:
        /*07bc*/ 	.byte	0x04, 0x11
        /*07be*/ 	.short	(.L_342 - .L_341)
	.align		4
.L_341:
        /*07c0*/ 	.word	index@($__internal_5_$__cuda_sm70_shflsync_idx_p)
        /*07c4*/ 	.word	0x00000000


	//----- nvinfo : EIATTR_FRAME_SIZE
	.align		4
.L_342:
        /*07c8*/ 	.byte	0x04, 0x11
        /*07ca*/ 	.short	(.L_344 - .L_343)
	.align		4
.L_343:
        /*07cc*/ 	.word	index@($__internal_4_$__cuda_sm70_shflsync_bfly_p)
        /*07d0*/ 	.word	0x00000000


	//----- nvinfo : EIATTR_FRAME_SIZE
	.align		4
.L_344:
        /*07d4*/ 	.byte	0x04, 0x11
        /*07d6*/ 	.short	(.L_346 - .L_345)
	.align		4
.L_345:
        /*07d8*/ 	.word	index@(_ZN7cutlass13device_kernelIN5flash19enable_sm80_to_sm89INS1_16FlashAttnFwdSm80INS1_25CollectiveMainloopFwdSm80ILi8ELi1ELb0EN4cute5tupleIJNS5_1CILi128EEENS7_ILi64EEENS7_ILi192EEEEEELi192ENS_6half_tEfNS_4arch4Sm80ELb0ELb0ELb1ELb1ELb1ELb1ELb1ELb1EEENS1_21CollectiveEpilogueFwdINS6_IJS8_SA_S9_EEENS6_IJNS7_ILi1EEESI_SI_EEESC_SE_Li256ELb1ELb1ELb1ELb0EEENS1_36VarlenDynamicPersistentTileSchedulerILi128ELi64ELi256ELi256ELb1ELb1ELb0ELb0ELb1ELb1EEEEEEEEEvNT_6ParamsE)
        /*07dc*/ 	.word	0x00000060


	//----- nvinfo : EIATTR_REGCOUNT
	.align		4
.L_346:
        /*07e0*/ 	.byte	0x04, 0x2f
        /*07e2*/ 	.short	(.L_348 - .L_347)
	.align		4
.L_347:
        /*07e4*/ 	.word	index@(_ZN7cutlass13device_kernelIN5flash19enable_sm80_to_sm89INS1_16FlashAttnFwdSm80INS1_25CollectiveMainloopFwdSm80ILi8ELi1ELb0EN4cute5tupleIJNS5_1CILi128EEENS7_ILi64EEENS7_ILi192EEEEEELi192ENS_6half_tEfNS_4arch4Sm80ELb0ELb0ELb1ELb1ELb1ELb0ELb1ELb1EEENS1_21CollectiveEpilogueFwdINS6_IJS8_SA_S9_EEENS6_IJNS7_ILi1EEESI_SI_EEESC_SE_Li256ELb1ELb1ELb1ELb0EEENS1_36VarlenDynamicPersistentTileSchedulerILi128ELi64ELi256ELi256ELb1ELb1ELb0ELb0ELb1ELb1EEEEEEEEEvNT_6ParamsE)
        /*07e8*/ 	.word	0x000000ff


	//----- nvinfo : EIATTR_FRAME_SIZE
	.align		4
.L_348:
        /*07ec*/ 	.byte	0x04, 0x11
        /*07ee*/ 	.short	(.L_350 - .L_349)
	.align		4
.L_349:
        /*07f0*/ 	.word	index@($__internal_3_$__cuda_sm70_votesync_ballot)
        /*07f4*/ 	.word	0x00000000


	//----- nvinfo : EIATTR_FRAME_SIZE
	.align		4
.L_350:
        /*07f8*/ 	.byte	0x04, 0x11
        /*07fa*/ 	.short	(.L_352 - .L_351)
	.align		4
.L_351:
        /*07fc*/ 	.word	index@($__internal_2_$__cuda_sm70_shflsync_up_p)
        /*0800*/ 	.word	0x00000000


	//----- nvinfo : EIATTR_FRAME_SIZE
	.align		4
.L_352:
        /*0804*/ 	.byte	0x04, 0x11
        /*0806*/ 	.short	(.L_354 - .L_353)
	.align		4
.L_353:
        /*0808*/ 	.word	index@($__internal_1_$__cuda_sm70_shflsync_idx_p)
        /*080c*/ 	.word	0x00000000


	//----- nvinfo : EIATTR_FRAME_SIZE
	.align		4
.L_354:
        /*0810*/ 	.byte	0x04, 0x11
        /*0812*/ 	.short	(.L_356 - .L_355)
	.align		4
.L_355:
        /*0814*/ 	.word	index@($__internal_0_$__cuda_sm70_shflsync_bfly_p)
        /*0818*/ 	.word	0x00000000


	//----- nvinfo : EIATTR_FRAME_SIZE
	.align		4
.L_356:
        /*081c*/ 	.byte	0x04, 0x11
        /*081e*/ 	.short	(.L_358 - .L_357)
	.align		4
.L_357:
        /*0820*/ 	.word	index@(_ZN7cutlass13device_kernelIN5flash19enable_sm80_to_sm89INS1_16FlashAttnFwdSm80INS1_25CollectiveMainloopFwdSm80ILi8ELi1ELb0EN4cute5tupleIJNS5_1CILi128EEENS7_ILi64EEENS7_ILi192EEEEEELi192ENS_6half_tEfNS_4arch4Sm80ELb0ELb0ELb1ELb1ELb1ELb0ELb1ELb1EEENS1_21CollectiveEpilogueFwdINS6_IJS8_SA_S9_EEENS6_IJNS7_ILi1EEESI_SI_EEESC_SE_Li256ELb1ELb1ELb1ELb0EEENS1_36VarlenDynamicPersistentTileSchedulerILi128ELi64ELi256ELi256ELb1ELb1ELb0ELb0ELb1ELb1EEEEEEEEEvNT_6ParamsE)
        /*0824*/ 	.word	0x00000010


	//----- nvinfo : EIATTR_REGCOUNT
	.align		4
.L_358:
        /*0828*/ 	.byte	0x04, 0x2f
        /*082a*/ 	.short	(.L_360 - .L_359)
	.align		4
.L_359:
        /*082c*/ 	.word	index@(_ZN7cutlass13device_kernelIN5flash19enable_sm80_to_sm89INS1_16FlashAttnFwdSm80INS1_25CollectiveMainloopFwdSm80ILi8ELi1ELb0EN4cute5tupleIJNS5_1CILi128EEENS7_ILi64EEENS7_ILi192EEEEEELi192ENS_6half_tEfNS_4arch4Sm80ELb0ELb0ELb1ELb0ELb1ELb0ELb1ELb1EEENS1_21CollectiveEpilogueFwdINS6_IJS8_SA_S9_EEENS6_IJNS7_ILi1EEESI_SI_EEESC_SE_Li256ELb0ELb1ELb1ELb0EEENS1_19SingleTileSchedulerILb0ELb1ELb1ELi128EEEEEEEEEvNT_6ParamsE)
        /*0830*/ 	.word	0x000000fc


	//----- nvinfo : EIATTR_FRAME_SIZE
	.align		4
.L_360:
        /*0834*/ 	.byte	0x04, 0x11
        /*0836*/ 	.short	(.L_362 - .L_361)
	.align		4
.L_361:
        /*0838*/ 	.word	index@(_ZN7cutlass13device_kernelIN5flash19enable_sm80_to_sm89INS1_16FlashAttnFwdSm80INS1_25CollectiveMainloopFwdSm80ILi8ELi1ELb0EN4cute5tupleIJNS5_1CILi128EEENS7_ILi64EEENS7_ILi192EEEEEELi192ENS_6half_tEfNS_4arch4Sm80ELb0ELb0ELb1ELb0ELb1ELb0ELb1ELb1EEENS1_21CollectiveEpilogueFwdINS6_IJS8_SA_S9_EEENS6_IJNS7_ILi1EEESI_SI_EEESC_SE_Li256ELb0ELb1ELb1ELb0EEENS1_19SingleTileSchedulerILb0ELb1ELb1ELi128EEEEEEEEEvNT_6ParamsE)
        /*083c*/ 	.word	0x00000000


	//----- nvinfo : EIATTR_MIN_STACK_SIZE
	.align		4
.L_362:
        /*0840*/ 	.byte	0x04, 0x12
        /*0842*/ 	.short	(.L_364 - .L_363)
	.align		4
.L_363:
        /*0844*/ 	.word	index@(_ZN7cutlass13device_kernelIN5flash19enable_sm80_to_sm89INS1_16FlashAttnFwdSm80INS1_25CollectiveMainloopFwdSm80ILi8ELi1ELb0EN4cute5tupleIJNS5_1CILi128EEENS7_ILi64EEENS7_ILi192EEEEEELi192ENS_6half_tEfNS_4arch4Sm80ELb0ELb0ELb1ELb0ELb1ELb0ELb1ELb1EEENS1_21CollectiveEpilogueFwdINS6_IJS8_SA_S9_EEENS6_IJNS7_ILi1EEESI_SI_EEESC_SE_Li256ELb0ELb1ELb1ELb0EEENS1_19SingleTileSchedulerILb0ELb1ELb1ELi128EEEEEEEEEvNT_6ParamsE)
        /*0848*/ 	.word	0x00000000


	//----- nvinfo : EIATTR_MIN_STACK_SIZE
	.align		4
.L_364:
        /*084c*/ 	.byte	0x04, 0x12
        /*084e*/ 	.short	(.L_366 - .L_365)
	.align		4
.L_365:
        /*0850*/ 	.word	index@(_ZN7cutlass13device_kernelIN5flash19enable_sm80_to_sm89INS1_16FlashAttnFwdSm80INS1_25CollectiveMainloopFwdSm80ILi8ELi1ELb0EN4cute5tupleIJNS5_1CILi128EEENS7_ILi64EEENS7_ILi192EEEEEELi192ENS_6half_tEfNS_4arch4Sm80ELb0ELb0ELb1ELb1ELb1ELb0ELb1ELb1EEENS1_21CollectiveEpilogueFwdINS6_IJS8_SA_S9_EEENS6_IJNS7_ILi1EEESI_SI_EEESC_SE_Li256ELb1ELb1ELb1ELb0EEENS1_36VarlenDynamicPersistentTileSchedulerILi128ELi64ELi256ELi256ELb1ELb1ELb0ELb0ELb1ELb1EEEEEEEEEvNT_6ParamsE)
        /*0854*/ 	.word	0x00000010


	//----- nvinfo : EIATTR_MIN_STACK_SIZE
	.align		4
.L_366:
        /*0858*/ 	.byte	0x04, 0x12
        /*085a*/ 	.short	(.L_368 - .L_367)
	.align		4
.L_367:
        /*085c*/ 	.word	index@(_ZN7cutlass13device_kernelIN5flash19enable_sm80_to_sm89INS1_16FlashAttnFwdSm80INS1_25CollectiveMainloopFwdSm80ILi8ELi1ELb0EN4cute5tupleIJNS5_1CILi128EEENS7_ILi64EEENS7_ILi192EEEEEELi192ENS_6half_tEfNS_4arch4Sm80ELb0ELb0ELb1ELb1ELb1ELb1ELb1ELb1EEENS1_21CollectiveEpilogueFwdINS6_IJS8_SA_S9_EEENS6_IJNS7_ILi1EEESI_SI_EEESC_SE_Li256ELb1ELb1ELb1ELb0EEENS1_36VarlenDynamicPersistentTileSchedulerILi128ELi64ELi256ELi256ELb1ELb1ELb0ELb0ELb1ELb1EEEEEEEEEvNT_6ParamsE)
        /*0860*/ 	.word	0x00000060


	//----- nvinfo : EIATTR_MIN_STACK_SIZE
	.align		4
.L_368:
        /*0864*/ 	.byte	0x04, 0x12
        /*0866*/ 	.short	(.L_370 - .L_369)
	.align		4
.L_369:
        /*0868*/ 	.word	index@(_ZN7cutlass13device_kernelIN5flash19enable_sm80_to_sm89INS1_16FlashAttnFwdSm80INS1_25CollectiveMainloopFwdSm80ILi8ELi1ELb0EN4cute5tupleIJNS5_1CILi128EEENS7_ILi64EEENS7_ILi192EEEEEELi192ENS_6half_tEfNS_4arch4Sm80ELb0ELb1ELb1ELb0ELb1ELb0ELb1ELb1EEENS1_21CollectiveEpilogueFwdINS6_IJS8_SA_S9_EEENS6_IJNS7_ILi1EEESI_SI_EEESC_SE_Li256ELb0ELb1ELb1ELb0EEENS1_19SingleTileSchedulerILb0ELb1ELb1ELi128EEEEEEEEEvNT_6ParamsE)
        /*086c*/ 	.word	0x00000000


	//----- nvinfo : EIATTR_MIN_STACK_SIZE
	.align		4
.L_370:
        /*0870*/ 	.byte	0x04, 0x12
        /*0872*/ 	.short	(.L_372 - .L_371)
	.align		4
.L_371:
        /*0874*/ 	.word	index@(_ZN7cutlass13device_kernelIN5flash19enable_sm80_to_sm89INS1_16FlashAttnFwdSm80INS1_25CollectiveMainloopFwdSm80ILi8ELi1ELb0EN4cute5tupleIJNS5_1CILi128EEENS7_ILi64EEENS7_ILi192EEEEEELi192ENS_6half_tEfNS_4arch4Sm80ELb0ELb1ELb1ELb1ELb1ELb0ELb1ELb1EEENS1_21CollectiveEpilogueFwdINS6_IJS8_SA_S9_EEENS6_IJNS7_ILi1EEESI_SI_EEESC_SE_Li256ELb1ELb1ELb1ELb0EEENS1_36VarlenDynamicPersistentTileSchedulerILi128ELi64ELi256ELi256ELb1ELb1ELb0ELb1ELb0ELb1EEEEEEEEEvNT_6ParamsE)
        /*0878*/ 	.word	0x00000018


	//----- nvinfo : EIATTR_MIN_STACK_SIZE
	.align		4
.L_372:
        /*087c*/ 	.byte	0x04, 0x12
        /*087e*/ 	.short	(.L_374 - .L_373)
	.align		4
.L_373:
        /*0880*/ 	.word	index@(_ZN7cutlass13device_kernelIN5flash19enable_sm80_to_sm89INS1_16FlashAttnFwdSm80INS1_25CollectiveMainloopFwdSm80ILi8ELi1ELb0EN4cute5tupleIJNS5_1CILi128EEENS7_ILi64EEENS7_ILi192EEEEEELi192ENS_6half_tEfNS_4arch4Sm80ELb0ELb1ELb1ELb1ELb1ELb1ELb1ELb1EEENS1_21CollectiveEpilogueFwdINS6_IJS8_SA_S9_EEENS6_IJNS7_ILi1EEESI_SI_EEESC_SE_Li256ELb1ELb1ELb1ELb0EEENS1_36VarlenDynamicPersistentTileSchedulerILi128ELi64ELi256ELi256ELb1ELb1ELb0ELb1ELb0ELb1EEEEEEEEEvNT_6ParamsE)
        /*0884*/ 	.word	0x00000050


	//----- nvinfo : EIATTR_MIN_STACK_SIZE
	.align		4
.L_374:
        /*0888*/ 	.byte	0x04, 0x12
        /*088a*/ 	.short	(.L_376 - .L_375)
	.align		4
.L_375:
        /*088c*/ 	.word	index@(_ZN7cutlass13device_kernelIN5flash19enable_sm80_to_sm89INS1_16FlashAttnFwdSm80INS1_25CollectiveMainloopFwdSm80ILi8ELi1ELb0EN4cute5tupleIJNS5_1CILi128EEENS7_ILi64EEENS7_ILi192EEEEEELi192ENS_6half_tEfNS_4arch4Sm80ELb1ELb0ELb1ELb0ELb1ELb0ELb1ELb1EEENS1_21CollectiveEpilogueFwdINS6_IJS8_SA_S9_EEENS6_IJNS7_ILi1EEESI_SI_EEESC_SE_Li256ELb0ELb1ELb1ELb0EEENS1_30DynamicPersistentTileSchedulerILi256ELi256ELb1ELb1ELb0EEEEEEEEEvNT_6ParamsE)
        /*0890*/ 	.word	0x00000010


	//----- nvinfo : EIATTR_MIN_STACK_SIZE
	.align		4
.L_376:
        /*0894*/ 	.byte	0x04, 0x12
        /*0896*/ 	.short	(.L_378 - .L_377)
	.align		4
.L_377:
        /*0898*/ 	.word	index@(_ZN7cutlass13device_kernelIN5flash19enable_sm80_to_sm89INS1_16FlashAttnFwdSm80INS1_25CollectiveMainloopFwdSm80ILi8ELi1ELb0EN4cute5tupleIJNS5_1CILi128EEENS7_ILi64EEENS7_ILi192EEEEEELi192ENS_6half_tEfNS_4arch4Sm80ELb1ELb0ELb1ELb1ELb1ELb0ELb1ELb1EEENS1_21CollectiveEpilogueFwdINS6_IJS8_SA_S9_EEENS6_IJNS7_ILi1EEESI_SI_EEESC_SE_Li256ELb1ELb1ELb1ELb0EEENS1_36VarlenDynamicPersistentTileSchedulerILi128ELi64ELi256ELi256ELb1ELb1ELb0ELb1ELb1ELb1EEEEEEEEEvNT_6ParamsE)
        /*089c*/ 	.word	0x00000018


	//----- nvinfo : EIATTR_MIN_STACK_SIZE
	.align		4
.L_378:
        /*08a0*/ 	.byte	0x04, 0x12
        /*08a2*/ 	.short	(.L_380 - .L_379)
	.align		4
.L_379:
        /*08a4*/ 	.word	index@(_ZN7cutlass13device_kernelIN5flash19enable_sm80_to_sm89INS1_16FlashAttnFwdSm80INS1_25CollectiveMainloopFwdSm80ILi8ELi1ELb0EN4cute5tupleIJNS5_1CILi128EEENS7_ILi64EEENS7_ILi192EEEEEELi192ENS_6half_tEfNS_4arch4Sm80ELb1ELb0ELb1ELb1ELb1ELb1ELb1ELb1EEENS1_21CollectiveEpilogueFwdINS6_IJS8_SA_S9_EEENS6_IJNS7_ILi1EEESI_SI_EEESC_SE_Li256ELb1ELb1ELb1ELb0EEENS1_36VarlenDynamicPersistentTileSchedulerILi128ELi64ELi256ELi256ELb1ELb1ELb0ELb1ELb1ELb1EEEEEEEEEvNT_6ParamsE)
        /*08a8*/ 	.word	0x00000060


	//----- nvinfo : EIATTR_MIN_STACK_SIZE
	.align		4
.L_380:
        /*08ac*/ 	.byte	0x04, 0x12
        /*08ae*/ 	.short	(.L_382 - .L_381)
	.align		4
.L_381:
        /*08b0*/ 	.word	index@(_ZN7cutlass13device_kernelIN5flash19enable_sm80_to_sm89INS1_16FlashAttnFwdSm80INS1_25CollectiveMainloopFwdSm80ILi8ELi2ELb0EN4cute5tupleIJNS5_1CILi128EEENS7_ILi64EEENS7_ILi192EEEEEELi192ENS_6half_tEfNS_4arch4Sm80ELb0ELb0ELb1ELb0ELb1ELb0ELb1ELb1EEENS1_21CollectiveEpilogueFwdINS6_IJS8_SA_S9_EEENS6_IJNS7_ILi1EEESI_SI_EEESC_SE_Li256ELb0ELb1ELb1ELb0EEENS1_19SingleTileSchedulerILb0ELb1ELb1ELi128EEEEEEEEEvNT_6ParamsE)
        /*08b4*/ 	.word	0x00000000


	//----- nvinfo : EIATTR_MIN_STACK_SIZE
	.align		4
.L_382:
        /*08b8*/ 	.byte	0x04, 0x12
        /*08ba*/ 	.short	(.L_384 - .L_383)
	.align		4
.L_383:
        /*08bc*/ 	.word	index@(_ZN7cutlass13device_kernelIN5flash19enable_sm80_to_sm89INS1_16FlashAttnFwdSm80INS1_25CollectiveMainloopFwdSm80ILi8ELi2ELb0EN4cute5tupleIJNS5_1CILi128EEENS7_ILi64EEENS7_ILi192EEEEEELi192ENS_6half_tEfNS_4arch4Sm80ELb0ELb0ELb1ELb1ELb1ELb0ELb1ELb1EEENS1_21CollectiveEpilogueFwdINS6_IJS8_SA_S9_EEENS6_IJNS7_ILi1EEESI_SI_EEESC_SE_Li256ELb1ELb1ELb1ELb0EEENS1_36VarlenDynamicPersistentTileSchedulerILi128ELi64ELi256ELi256ELb1ELb1ELb0ELb0ELb1ELb1EEEEEEEEEvNT_6ParamsE)
        /*08c0*/ 	.word	0x00000010


	//----- nvinfo : EIATTR_MIN_STACK_SIZE
	.align		4
.L_384:
        /*08c4*/ 	.byte	0x04, 0x12
        /*08c6*/ 	.short	(.L_386 - .L_385)
	.align		4
.L_385:
        /*08c8*/ 	.word	index@(_ZN7cutlass13device_kernelIN5flash19enable_sm80_to_sm89INS1_16FlashAttnFwdSm80INS1_25CollectiveMainloopFwdSm80ILi8ELi2ELb0EN4cute5tupleIJNS5_1CILi128EEENS7_ILi64EEENS7_ILi192EEEEEELi192ENS_6half_tEfNS_4arch4Sm80ELb0ELb0ELb1ELb1ELb1ELb1ELb1ELb1EEENS1_21CollectiveEpilogueFwdINS6_IJS8_SA_S9_EEENS6_IJNS7_ILi1EEESI_SI_EEESC_SE_Li256ELb1ELb1ELb1ELb0EEENS1_36VarlenDynamicPersistentTileSchedulerILi128ELi64ELi256ELi256ELb1ELb1ELb0ELb0ELb1ELb1EEEEEEEEEvNT_6ParamsE)
        /*08cc*/ 	.word	0x00000050


	//----- nvinfo : EIATTR_MIN_STACK_SIZE
	.align		4
.L_386:
        /*08d0*/ 	.byte	0x04, 0x12
        /*08d2*/ 	.short	(.L_388 - .L_387)
	.align		4
.L_387:
        /*08d4*/ 	.word	index@(_ZN7cutlass13device_kernelIN5flash19enable_sm80_to_sm89INS1_16FlashAttnFwdSm80INS1_25CollectiveMainloopFwdSm80ILi8ELi2ELb0EN4cute5tupleIJNS5_1CILi128EEENS7_ILi64EEENS7_ILi192EEEEEELi192ENS_6half_tEfNS_4arch4Sm80ELb0ELb1ELb1ELb0ELb1ELb0ELb1ELb1EEENS1_21CollectiveEpilogueFwdINS6_IJS8_SA_S9_EEENS6_IJNS7_ILi1EEESI_SI_EEESC_SE_Li256ELb0ELb1ELb1ELb0EEENS1_19SingleTileSchedulerILb0ELb1ELb1ELi128EEEEEEEEEvNT_6ParamsE)
        /*08d8*/ 	.word	0x00000000


	//----- nvinfo : EIATTR_MIN_STACK_SIZE
	.align		4
.L_388:
        /*08dc*/ 	.byte	0x04, 0x12
        /*08de*/ 	.short	(.L_390 - .L_389)
	.align		4
.L_389:
        /*08e0*/ 	.word	index@(_ZN7cutlass13device_kernelIN5flash19enable_sm80_to_sm89INS1_16FlashAttnFwdSm80INS1_25CollectiveMainloopFwdSm80ILi8ELi2ELb0EN4cute5tupleIJNS5_1CILi128EEENS7_ILi64EEENS7_ILi192EEEEEELi192ENS_6half_tEfNS_4arch4Sm80ELb0ELb1ELb1ELb1ELb1ELb0ELb1ELb1EEENS1_21CollectiveEpilogueFwdINS6_IJS8_SA_S9_EEENS6_IJNS7_ILi1EEESI_SI_EEESC_SE_Li256ELb1ELb1ELb1ELb0EEENS1_36VarlenDynamicPersistentTileSchedulerILi128ELi64ELi256ELi256ELb1ELb1ELb0ELb1ELb0ELb1EEEEEEEEEvNT_6ParamsE)
        /*08e4*/ 	.word	0x00000010


	//----- nvinfo : EIATTR_MIN_STACK_SIZE
	.align		4
.L_390:
        /*08e8*/ 	.byte	0x04, 0x12
        /*08ea*/ 	.short	(.L_392 - .L_391)
	.align		4
.L_391:
        /*08ec*/ 	.word	index@(_ZN7cutlass13device_kernelIN5flash19enable_sm80_to_sm89INS1_16FlashAttnFwdSm80INS1_25CollectiveMainloopFwdSm80ILi8ELi2ELb0EN4cute5tupleIJNS5_1CILi128EEENS7_ILi64EEENS7_ILi192EEEEEELi192ENS_6half_tEfNS_4arch4Sm80ELb0ELb1ELb1ELb1ELb1ELb1ELb1ELb1EEENS1_21CollectiveEpilogueFwdINS6_IJS8_SA_S9_EEENS6_IJNS7_ILi1EEESI_SI_EEESC_SE_Li256ELb1ELb1ELb1ELb0EEENS1_36VarlenDynamicPersistentTileSchedulerILi128ELi64ELi256ELi256ELb1ELb1ELb0ELb1ELb0ELb1EEEEEEEEEvNT_6ParamsE)
        /*08f0*/ 	.word	0x00000038


	//----- nvinfo : EIATTR_MIN_STACK_SIZE
	.align		4
.L_392:
        /*08f4*/ 	.byte	0x04, 0x12
        /*08f6*/ 	.short	(.L_394 - .L_393)
	.align		4
.L_393:
        /*08f8*/ 	.word	index@(_ZN7cutlass13device_kernelIN5flash19enable_sm80_to_sm89INS1_16FlashAttnFwdSm80INS1_25CollectiveMainloopFwdSm80ILi8ELi2ELb0EN4cute5tupleIJNS5_1CILi128EEENS7_ILi64EEENS7_ILi192EEEEEELi192ENS_6half_tEfNS_4arch4Sm80ELb1ELb0ELb1ELb0ELb1ELb0ELb1ELb1EEENS1_21CollectiveEpilogueFwdINS6_IJS8_SA_S9_EEENS6_IJNS7_ILi1EEESI_SI_EEESC_SE_Li256ELb0ELb1ELb1ELb0EEENS1_30DynamicPersistentTileSchedulerILi256ELi256ELb1ELb1ELb0EEEEEEEEEvNT_6ParamsE)
        /*08fc*/ 	.word	0x00000010


	//----- nvinfo : EIATTR_MIN_STACK_SIZE
	.align		4
.L_394:
        /*0900*/ 	.byte	0x04, 0x12
        /*0902*/ 	.short	(.L_396 - .L_395)
	.align		4
.L_395:
        /*0904*/ 	.word	index@(_ZN7cutlass13device_kernelIN5flash19enable_sm80_to_sm89INS1_16FlashAttnFwdSm80INS1_25CollectiveMainloopFwdSm80ILi8ELi2ELb0EN4cute5tupleIJNS5_1CILi128EEENS7_ILi64EEENS7_ILi192EEEEEELi192ENS_6half_tEfNS_4arch4Sm80ELb1ELb0ELb1ELb1ELb1ELb0ELb1ELb1EEENS1_21CollectiveEpilogueFwdINS6_IJS8_SA_S9_EEENS6_IJNS7_ILi1EEESI_SI_EEESC_SE_Li256ELb1ELb1ELb1ELb0EEENS1_36VarlenDynamicPersistentTileSchedulerILi128ELi64ELi256ELi256ELb1ELb1ELb0ELb1ELb1ELb1EEEEEEEEEvNT_6ParamsE)
        /*0908*/ 	.word	0x00000020


	//----- nvinfo : EIATTR_MIN_STACK_SIZE
	.align		4
.L_396:
        /*090c*/ 	.byte	0x04, 0x12
        /*090e*/ 	.short	(.L_398 - .L_397)
	.align		4
.L_397:
        /*0910*/ 	.word	index@(_ZN7cutlass13device_kernelIN5flash19enable_sm80_to_sm89INS1_16FlashAttnFwdSm80INS1_25CollectiveMainloopFwdSm80ILi8ELi2ELb0EN4cute5tupleIJNS5_1CILi128EEENS7_ILi64EEENS7_ILi192EEEEEELi192ENS_6half_tEfNS_4arch4Sm80ELb1ELb0ELb1ELb1ELb1ELb1ELb1ELb1EEENS1_21CollectiveEpilogueFwdINS6_IJS8_SA_S9_EEENS6_IJNS7_ILi1EEESI_SI_EEESC_SE_Li256ELb1ELb1ELb1ELb0EEENS1_36VarlenDynamicPersistentTileSchedulerILi128ELi64ELi256ELi256ELb1ELb1ELb0ELb1ELb1ELb1EEEEEEEEEvNT_6ParamsE)
        /*0914*/ 	.word	0x00000070


	//----- nvinfo : EIATTR_MIN_STACK_SIZE
	.align		4
.L_398:
        /*0918*/ 	.byte	0x04, 0x12
        /*091a*/ 	.short	(.L_400 - .L_399)
	.align		4
.L_399:
        /*091c*/ 	.word	index@(_ZN7cutlass13device_kernelIN5flash19enable_sm80_to_sm89INS1_16FlashAttnFwdSm80INS1_25CollectiveMainloopFwdSm80ILi8ELi1ELb0EN4cute5tupleIJNS5_1CILi128EEENS7_ILi64EEENS7_ILi192EEEEEELi192ENS_6half_tEfNS_4arch4Sm80ELb0ELb0ELb0ELb0ELb1ELb0ELb1ELb1EEENS1_21CollectiveEpilogueFwdINS6_IJS8_SA_S9_EEENS6_IJNS7_ILi1EEESI_SI_EEESC_SE_Li256ELb0ELb1ELb1ELb0EEENS1_19SingleTileSchedulerILb0ELb1ELb1ELi128EEEEEEEEEvNT_6ParamsE)
        /*0920*/ 	.word	0x00000000


	//----- nvinfo : EIATTR_MIN_STACK_SIZE
	.align		4
.L_400:
        /*0924*/ 	.byte	0x04, 0x12
        /*0926*/ 	.short	(.L_402 - .L_401)
	.align		4
.L_401:
        /*0928*/ 	.word	index@(_ZN7cutlass13device_kernelIN5flash19enable_sm80_to_sm89INS1_16FlashAttnFwdSm80INS1_25CollectiveMainloopFwdSm80ILi8ELi1ELb0EN4cute5tupleIJNS5_1CILi128EEENS7_ILi64EEENS7_ILi192EEEEEELi192ENS_6half_tEfNS_4arch4Sm80ELb0ELb0ELb0ELb1ELb1ELb0ELb1ELb1EEENS1_21CollectiveEpilogueFwdINS6_IJS8_SA_S9_EEENS6_IJNS7_ILi1EEESI_SI_EEESC_SE_Li256ELb1ELb1ELb1ELb0EEENS1_36VarlenDynamicPersistentTileSchedulerILi128ELi64ELi256ELi256ELb1ELb1ELb0ELb0ELb1ELb1EEEEEEEEEvNT_6ParamsE)
        /*092c*/ 	.word	0x00000018


	//----- nvinfo : EIATTR_MIN_STACK_SIZE
	.align		4
.L_402:
        /*0930*/ 	.byte	0x04, 0x12
        /*0932*/ 	.short	(.L_404 - .L_403)
	.align		4
.L_403:
        /*0934*/ 	.word	index@(_ZN7cutlass13device_kernelIN5flash19enable_sm80_to_sm89INS1_16FlashAttnFwdSm80INS1_25CollectiveMainloopFwdSm80ILi8ELi1ELb0EN4cute5tupleIJNS5_1CILi128EEENS7_ILi64EEENS7_ILi192EEEEEELi192ENS_6half_tEfNS_4arch4Sm80ELb0ELb0ELb0ELb1ELb1ELb1ELb1ELb1EEENS1_21CollectiveEpilogueFwdINS6_IJS8_SA_S9_EEENS6_IJNS7_ILi1EEESI_SI_EEESC_SE_Li256ELb1ELb1ELb1ELb0EEENS1_36VarlenDynamicPersistentTileSchedulerILi128ELi64ELi256ELi256ELb1ELb1ELb0ELb0ELb1ELb1EEEEEEEEEvNT_6ParamsE)
        /*0938*/ 	.word	0x00000060


	//----- nvinfo : EIATTR_MIN_STACK_SIZE
	.align		4
.L_404:
        /*093c*/ 	.byte	0x04, 0x12
        /*093e*/ 	.short	(.L_406 - .L_405)
	.align		4
.L_405:
        /*0940*/ 	.word	index@(_ZN7cutlass13device_kernelIN5flash19enable_sm80_to_sm89INS1_16FlashAttnFwdSm80INS1_25CollectiveMainloopFwdSm80ILi8ELi1ELb0EN4cute5tupleIJNS5_1CILi128EEENS7_ILi64EEENS7_ILi192EEEEEELi192ENS_6half_tEfNS_4arch4Sm80ELb0ELb1ELb0ELb0ELb1ELb0ELb1ELb1EEENS1_21CollectiveEpilogueFwdINS6_IJS8_SA_S9_EEENS6_IJNS7_ILi1EEESI_SI_EEESC_SE_Li256ELb0ELb1ELb1ELb0EEENS1_19SingleTileSchedulerILb0ELb1ELb1ELi128EEEEEEEEEvNT_6ParamsE)
        /*0944*/ 	.word	0x00000000


	//----- nvinfo : EIATTR_MIN_STACK_SIZE
	.align		4
.L_406:
        /*0948*/ 	.byte	0x04, 0x12
        /*094a*/ 	.short	(.L_408 - .L_407)
	.align		4
.L_407:
        /*094c*/ 	.word	index@(_ZN7cutlass13device_kernelIN5flash19enable_sm80_to_sm89INS1_16FlashAttnFwdSm80INS1_25CollectiveMainloopFwdSm80ILi8ELi1ELb0EN4cute5tupleIJNS5_1CILi128EEENS7_ILi64EEENS7_ILi192EEEEEELi192ENS_6half_tEfNS_4arch4Sm80ELb0ELb1ELb0ELb1ELb1ELb0ELb1ELb1EEENS1_21CollectiveEpilogueFwdINS6_IJS8_SA_S9_EEENS6_IJNS7_ILi1EEESI_SI_EEESC_SE_Li256ELb1ELb1ELb1ELb0EEENS1_36VarlenDynamicPersistentTileSchedulerILi128ELi64ELi256ELi256ELb1ELb1ELb0ELb1ELb0ELb1EEEEEEEEEvNT_6ParamsE)
        /*0950*/ 	.word	0x00000018


	//----- nvinfo : EIATTR_MIN_STACK_SIZE
	.align		4
.L_408:
        /*0954*/ 	.byte	0x04, 0x12
        /*0956*/ 	.short	(.L_410 - .L_409)
	.align		4
.L_409:
        /*0958*/ 	.word	index@(_ZN7cutlass13device_kernelIN5flash19enable_sm80_to_sm89INS1_16FlashAttnFwdSm80INS1_25CollectiveMainloopFwdSm80ILi8ELi1ELb0EN4cute5tupleIJNS5_1CILi128EEENS7_ILi64EEENS7_ILi192EEEEEELi192ENS_6half_tEfNS_4arch4Sm80ELb0ELb1ELb0ELb1ELb1ELb1ELb1ELb1EEENS1_21CollectiveEpilogueFwdINS6_IJS8_SA_S9_EEENS6_IJNS7_ILi1EEESI_SI_EEESC_SE_Li256ELb1ELb1ELb1ELb0EEENS1_36VarlenDynamicPersistentTileSchedulerILi128ELi64ELi256ELi256ELb1ELb1ELb0ELb1ELb0ELb1EEEEEEEEEvNT_6ParamsE)
        /*095c*/ 	.word	0x00000058


	//----- nvinfo : EIATTR_MIN_STACK_SIZE
	.align		4
.L_410:
        /*0960*/ 	.byte	0x04, 0x12
        /*0962*/ 	.short	(.L_412 - .L_411)
	.align		4
.L_411:
        /*0964*/ 	.word	index@(_ZN7cutlass13device_kernelIN5flash19enable_sm80_to_sm89INS1_16FlashAttnFwdSm80INS1_25CollectiveMainloopFwdSm80ILi8ELi1ELb0EN4cute5tupleIJNS5_1CILi128EEENS7_ILi64EEENS7_ILi192EEEEEELi192ENS_6half_tEfNS_4arch4Sm80ELb1ELb0ELb0ELb0ELb1ELb0ELb1ELb1EEENS1_21CollectiveEpilogueFwdINS6_IJS8_SA_S9_EEENS6_IJNS7_ILi1EEESI_SI_EEESC_SE_Li256ELb0ELb1ELb1ELb0EEENS1_30DynamicPersistentTileSchedulerILi256ELi256ELb1ELb1ELb0EEEEEEEEEvNT_6ParamsE)
        /*0968*/ 	.word	0x00000010


	//----- nvinfo : EIATTR_MIN_STACK_SIZE
	.align		4
.L_412:
        /*096c*/ 	.byte	0x04, 0x12
        /*096e*/ 	.short	(.L_414 - .L_413)
	.align		4
.L_413:
        /*0970*/ 	.word	index@(_ZN7cutlass13device_kernelIN5flash19enable_sm80_to_sm89INS1_16FlashAttnFwdSm80INS1_25CollectiveMainloopFwdSm80ILi8ELi1ELb0EN4cute5tupleIJNS5_1CILi128EEENS7_ILi64EEENS7_ILi192EEEEEELi192ENS_6half_tEfNS_4arch4Sm80ELb1ELb0ELb0ELb1ELb1ELb0ELb1ELb1EEENS1_21CollectiveEpilogueFwdINS6_IJS8_SA_S9_EEENS6_IJNS7_ILi1EEESI_SI_EEESC_SE_Li256ELb1ELb1ELb1ELb0EEENS1_36VarlenDynamicPersistentTileSchedulerILi128ELi64ELi256ELi256ELb1ELb1ELb0ELb1ELb1ELb1EEEEEEEEEvNT_6ParamsE)
        /*0974*/ 	.word	0x00000018


	//----- nvinfo : EIATTR_MIN_STACK_SIZE
	.align		4
.L_414:
        /*0978*/ 	.byte	0x04, 0x12
        /*097a*/ 	.short	(.L_416 - .L_415)
	.align		4
.L_415:
        /*097c*/ 	.word	index@(_ZN7cutlass13device_kernelIN5flash19enable_sm80_to_sm89INS1_16FlashAttnFwdSm80INS1_25CollectiveMainloopFwdSm80ILi8ELi1ELb0EN4cute5tupleIJNS5_1CILi128EEENS7_ILi64EEENS7_ILi192EEEEEELi192ENS_6half_tEfNS_4arch4Sm80ELb1ELb0ELb0ELb1ELb1ELb1ELb1ELb1EEENS1_21CollectiveEpilogueFwdINS6_IJS8_SA_S9_EEENS6_IJNS7_ILi1EEESI_SI_EEESC_SE_Li256ELb1ELb1ELb1ELb0EEENS1_36VarlenDynamicPersistentTileSchedulerILi128ELi64ELi256ELi256ELb1ELb1ELb0ELb1ELb1ELb1EEEEEEEEEvNT_6ParamsE)
        /*0980*/ 	.word	0x00000060


	//----- nvinfo : EIATTR_MIN_STACK_SIZE
	.align		4
.L_416:
        /*0984*/ 	.byte	0x04, 0x12
        /*0986*/ 	.short	(.L_418 - .L_417)
	.align		4
.L_417:
        /*0988*/ 	.word	index@(_ZN7cutlass13device_kernelIN5flash19enable_sm80_to_sm89INS1_16FlashAttnFwdSm80INS1_25CollectiveMainloopFwdSm80ILi8ELi2ELb0EN4cute5tupleIJNS5_1CILi128EEENS7_ILi64EEENS7_ILi192EEEEEELi192ENS_6half_tEfNS_4arch4Sm80ELb0ELb0ELb0ELb0ELb1ELb0ELb1ELb1EEENS1_21CollectiveEpilogueFwdINS6_IJS8_SA_S9_EEENS6_IJNS7_ILi1EEESI_SI_EEESC_SE_Li256ELb0ELb1ELb1ELb0EEENS1_19SingleTileSchedulerILb0ELb1ELb1ELi128EEEEEEEEEvNT_6ParamsE)
        /*098c*/ 	.word	0x00000000


	//----- nvinfo : EIATTR_MIN_STACK_SIZE
	.align		4
.L_418:
        /*0990*/ 	.byte	0x04, 0x12
        /*0992*/ 	.short	(.L_420 - .L_419)
	.align		4
.L_419:
        /*0994*/ 	.word	index@(_ZN7cutlass13device_kernelIN5flash19enable_sm80_to_sm89INS1_16FlashAttnFwdSm80INS1_25CollectiveMainloopFwdSm80ILi8ELi2ELb0EN4cute5tupleIJNS5_1CILi128EEENS7_ILi64EEENS7_ILi192EEEEEELi192ENS_6half_tEfNS_4arch4Sm80ELb0ELb0ELb0ELb1ELb1ELb0ELb1ELb1EEENS1_21CollectiveEpilogueFwdINS6_IJS8_SA_S9_EEENS6_IJNS7_ILi1EEESI_SI_EEESC_SE_Li256ELb1ELb1ELb1ELb0EEENS1_36VarlenDynamicPersistentTileSchedulerILi128ELi64ELi256ELi256ELb1ELb1ELb0ELb0ELb1ELb1EEEEEEEEEvNT_6ParamsE)
        /*0998*/ 	.word	0x00000010


	//----- nvinfo : EIATTR_MIN_STACK_SIZE
	.align		4
.L_420:
        /*099c*/ 	.byte	0x04, 0x12
        /*099e*/ 	.short	(.L_422 - .L_421)
	.align		4
.L_421:
        /*09a0*/ 	.word	index@(_ZN7cutlass13device_kernelIN5flash19enable_sm80_to_sm89INS1_16FlashAttnFwdSm80INS1_25CollectiveMainloopFwdSm80ILi8ELi2ELb0EN4cute5tupleIJNS5_1CILi128EEENS7_ILi64EEENS7_ILi192EEEEEELi192ENS_6half_tEfNS_4arch4Sm80ELb0ELb0ELb0ELb1ELb1ELb1ELb1ELb1EEENS1_21CollectiveEpilogueFwdINS6_IJS8_SA_S9_EEENS6_IJNS7_ILi1EEESI_SI_EEESC_SE_Li256ELb1ELb1ELb1ELb0EEENS1_36VarlenDynamicPersistentTileSchedulerILi128ELi64ELi256ELi256ELb1ELb1ELb0ELb0ELb1ELb1EEEEEEEEEvNT_6ParamsE)
        /*09a4*/ 	.word	0x00000050


	//----- nvinfo : EIATTR_MIN_STACK_SIZE
	.align		4
.L_422:
        /*09a8*/ 	.byte	0x04, 0x12
        /*09aa*/ 	.short	(.L_424 - .L_423)
	.align		4
.L_423:
        /*09ac*/ 	.word	index@(_ZN7cutlass13device_kernelIN5flash19enable_sm80_to_sm89INS1_16FlashAttnFwdSm80INS1_25CollectiveMainloopFwdSm80ILi8ELi2ELb0EN4cute5tupleIJNS5_1CILi128EEENS7_ILi64EEENS7_ILi192EEEEEELi192ENS_6half_tEfNS_4arch4Sm80ELb0ELb1ELb0ELb0ELb1ELb0ELb1ELb1EEENS1_21CollectiveEpilogueFwdINS6_IJS8_SA_S9_EEENS6_IJNS7_ILi1EEESI_SI_EEESC_SE_Li256ELb0ELb1ELb1ELb0EEENS1_19SingleTileSchedulerILb0ELb1ELb1ELi128EEEEEEEEEvNT_6ParamsE)
        /*09b0*/ 	.word	0x00000000


	//----- nvinfo : EIATTR_MIN_STACK_SIZE
	.align		4
.L_424:
        /*09b4*/ 	.byte	0x04, 0x12
        /*09b6*/ 	.short	(.L_426 - .L_425)
	.align		4
.L_425:
        /*09b8*/ 	.word	index@(_ZN7cutlass13device_kernelIN5flash19enable_sm80_to_sm89INS1_16FlashAttnFwdSm80INS1_25CollectiveMainloopFwdSm80ILi8ELi2ELb0EN4cute5tupleIJNS5_1CILi128EEENS7_ILi64EEENS7_ILi192EEEEEELi192ENS_6half_tEfNS_4arch4Sm80ELb0ELb1ELb0ELb1ELb1ELb0ELb1ELb1EEENS1_21CollectiveEpilogueFwdINS6_IJS8_SA_S9_EEENS6_IJNS7_ILi1EEESI_SI_EEESC_SE_Li256ELb1ELb1ELb1ELb0EEENS1_36VarlenDynamicPersistentTileSchedulerILi128ELi64ELi256ELi256ELb1ELb1ELb0ELb1ELb0ELb1EEEEEEEEEvNT_6ParamsE)
        /*09bc*/ 	.word	0x00000010


	//----- nvinfo : EIATTR_MIN_STACK_SIZE
	.align		4
.L_426:
        /*09c0*/ 	.byte	0x04, 0x12
        /*09c2*/ 	.short	(.L_428 - .L_427)
	.align		4
.L_427:
        /*09c4*/ 	.word	index@(_ZN7cutlass13device_kernelIN5flash19enable_sm80_to_sm89INS1_16FlashAttnFwdSm80INS1_25CollectiveMainloopFwdSm80ILi8ELi2ELb0EN4cute5tupleIJNS5_1CILi128EEENS7_ILi64EEENS7_ILi192EEEEEELi192ENS_6half_tEfNS_4arch4Sm80ELb0ELb1ELb0ELb1ELb1ELb1ELb1ELb1EEENS1_21CollectiveEpilogueFwdINS6_IJS8_SA_S9_EEENS6_IJNS7_ILi1EEESI_SI_EEESC_SE_Li256ELb1ELb1ELb1ELb0EEENS1_36VarlenDynamicPersistentTileSchedulerILi128ELi64ELi256ELi256ELb1ELb1ELb0ELb1ELb0ELb1EEEEEEEEEvNT_6ParamsE)
        /*09c8*/ 	.word	0x00000038


	//----- nvinfo : EIATTR_MIN_STACK_SIZE
	.align		4
.L_428:
        /*09cc*/ 	.byte	0x04, 0x12
        /*09ce*/ 	.short	(.L_430 - .L_429)
	.align		4
.L_429:
        /*09d0*/ 	.word	index@(_ZN7cutlass13device_kernelIN5flash19enable_sm80_to_sm89INS1_16FlashAttnFwdSm80INS1_25CollectiveMainloopFwdSm80ILi8ELi2ELb0EN4cute5tupleIJNS5_1CILi128EEENS7_ILi64EEENS7_ILi192EEEEEELi192ENS_6half_tEfNS_4arch4Sm80ELb1ELb0ELb0ELb0ELb1ELb0ELb1ELb1EEENS1_21CollectiveEpilogueFwdINS6_IJS8_SA_S9_EEENS6_IJNS7_ILi1EEESI_SI_EEESC_SE_Li256ELb0ELb1ELb1ELb0EEENS1_30DynamicPersistentTileSchedulerILi256ELi256ELb1ELb1ELb0EEEEEEEEEvNT_6ParamsE)
        /*09d4*/ 	.word	0x00000010


	//----- nvinfo : EIATTR_MIN_STACK_SIZE
	.align		4
.L_430:
        /*09d8*/ 	.byte	0x04, 0x12
        /*09da*/ 	.short	(.L_432 - .L_431)
	.align		4
.L_431:
        /*09dc*/ 	.word	index@(_ZN7cutlass13device_kernelIN5flash19enable_sm80_to_sm89INS1_16FlashAttnFwdSm80INS1_25CollectiveMainloopFwdSm80ILi8ELi2ELb0EN4cute5tupleIJNS5_1CILi128EEENS7_ILi64EEENS7_ILi192EEEEEELi192ENS_6half_tEfNS_4arch4Sm80ELb1ELb0ELb0ELb1ELb1ELb0ELb1ELb1EEENS1_21CollectiveEpilogueFwdINS6_IJS8_SA_S9_EEENS6_IJNS7_ILi1EEESI_SI_EEESC_SE_Li256ELb1ELb1ELb1ELb0EEENS1_36VarlenDynamicPersistentTileSchedulerILi128ELi64ELi256ELi256ELb1ELb1ELb0ELb1ELb1ELb1EEEEEEEEEvNT_6ParamsE)
        /*09e0*/ 	.word	0x00000020


	//----- nvinfo : EIATTR_MIN_STACK_SIZE
	.align		4
.L_432:
        /*09e4*/ 	.byte	0x04, 0x12
        /*09e6*/ 	.short	(.L_434 - .L_433)
	.align		4
.L_433:
        /*09e8*/ 	.word	index@(_ZN7cutlass13device_kernelIN5flash19enable_sm80_to_sm89INS1_16FlashAttnFwdSm80INS1_25CollectiveMainloopFwdSm80ILi8ELi2ELb0EN4cute5tupleIJNS5_1CILi128EEENS7_ILi64EEENS7_ILi192EEEEEELi192ENS_6half_tEfNS_4arch4Sm80ELb1ELb0ELb0ELb1ELb1ELb1ELb1ELb1EEENS1_21CollectiveEpilogueFwdINS6_IJS8_SA_S9_EEENS6_IJNS7_ILi1EEESI_SI_EEESC_SE_Li256ELb1ELb1ELb1ELb0EEENS1_36VarlenDynamicPersistentTileSchedulerILi128ELi64ELi256ELi256ELb1ELb1ELb0ELb1ELb1ELb1EEEEEEEEEvNT_6ParamsE)
        /*09ec*/ 	.word	0x00000070
.L_434:


//--------------------- .nv.info._ZN7cutlass13device_kernelIN5flash19enable_sm80_to_sm89INS1_16FlashAttnFwdSm80INS1_25CollectiveMainloopFwdSm80ILi8ELi1ELb0EN4cute5tupleIJNS5_1CILi128EEENS7_ILi64EEENS7_ILi192EEEEEELi192ENS_6half_tEfNS_4arch4Sm80ELb0ELb0ELb1ELb0ELb1ELb0ELb1ELb1EEENS1_21CollectiveEpilogueFwdINS6_IJS8_SA_S9_EEENS6_IJNS7_ILi1EEESI_SI_EEESC_SE_Li256ELb0ELb1ELb1ELb0EEENS1_19SingleTileSchedulerILb0ELb1ELb1ELi128EEEEEEEEEvNT_6ParamsE --------------------------
	.section	.nv.info._ZN7cutlass13device_kernelIN5flash19enable_sm80_to_sm89INS1_16FlashAttnFwdSm80INS1_25CollectiveMainloopFwdSm80ILi8ELi1ELb0EN4cute5tupleIJNS5_1CILi128EEENS7_ILi64EEENS7_ILi192EEEEEELi192ENS_6half_tEfNS_4arch4Sm80ELb0ELb0ELb1ELb0ELb1ELb0ELb1ELb1EEENS1_21CollectiveEpilogueFwdINS6_IJS8_SA_S9_EEENS6_IJNS7_ILi1EEESI_SI_EEESC_SE_Li256ELb0ELb1ELb1ELb0EEENS1_19SingleTileSchedulerILb0ELb1ELb1ELi128EEEEEEEEEvNT_6ParamsE,"",@"SHT_CUDA_INFO"
	.sectionflags	@""
	.align	4


	//----- nvinfo : EIATTR_CUDA_API_VERSION
	.align		4
        /*0000*/ 	.byte	0x04, 0x37
        /*0002*/ 	.short	(.L_436 - .L_435)
.L_435:
        /*0004*/ 	.word	0x00000082


	//----- nvinfo : EIATTR_SW2861232_WAR
	.align		4
.L_436:
        /*0008*/ 	.byte	0x01, 0x35
	.zero		2


	//----- nvinfo : EIATTR_PARAM_CBANK
	.align		4
        /*000c*/ 	.byte	0x04, 0x0a
        /*000e*/ 	.short	(.L_438 - .L_437)
	.align		4
.L_437:
        /*0010*/ 	.word	index@(.nv.constant0._ZN7cutlass13device_kernelIN5flash19enable_sm80_to_sm89INS1_16FlashAttnFwdSm80INS1_25CollectiveMainloopFwdSm80ILi8ELi1ELb0EN4cute5tupleIJNS5_1CILi128EEENS7_ILi64EEENS7_ILi192EEEEEELi192ENS_6half_tEfNS_4arch4Sm80ELb0ELb0ELb1ELb0ELb1ELb0ELb1ELb1EEENS1_21CollectiveEpilogueFwdINS6_IJS8_SA_S9_EEENS6_IJNS7_ILi1EEESI_SI_EEESC_SE_Li256ELb0ELb1ELb1ELb0EEENS1_19SingleTileSchedulerILb0ELb1ELb1ELi128EEEEEEEEEvNT_6ParamsE)
        /*0014*/ 	.short	0x0160
        /*0016*/ 	.short	0x0418


	//----- nvinfo : EIATTR_CBANK_PARAM_SIZE
	.align		4
.L_438:
        /*0018*/ 	.byte	0x03, 0x19
        /*001a*/ 	.short	0x0418


	//----- nvinfo : EIATTR_KPARAM_INFO
	.align		4
        /*001c*/ 	.byte	0x04, 0x17
        /*001e*/ 	.short	(.L_440 - .L_439)
.L_439:
        /*0020*/ 	.word	0x00000000
        /*0024*/ 	.short	0x0000
        /*0026*/ 	.short	0x0000
        /*0028*/ 	.byte	0x00, 0xf0, 0x61, 0x10


	//----- nvinfo : EIATTR_MAXREG_COUNT
	.align		4
.L_440:
        /*002c*/ 	.byte	0x03, 0x1b
        /*002e*/ 	.short	0x00ff


	//----- nvinfo : EIATTR_NUM_BARRIERS
	.align		4
        /*0030*/ 	.byte	0x02, 0x4c
        /*0032*/ 	.byte	0x02
	.zero		1


	//----- nvinfo : EIATTR_MERCURY_ISA_VERSION
	.align		4
        /*0034*/ 	.byte	0x03, 0x5f
        /*0036*/ 	.short	0x0000


	//----- nvinfo : EIATTR_COOP_GROUP_MASK_REGIDS
	.align		4
        /*0038*/ 	.byte	0x04, 0x29
        /*003a*/ 	.short	(.L_442 - .L_441)


	//   ....[0]....
.L_441:
        /*003c*/ 	.word	0xffffffff


	//   ....[1]....
        /*0040*/ 	.word	0xffffffff


	//   ....[2]....
        /*0044*/ 	.word	0xffffffff


	//   ....[3]....
        /*0048*/ 	.word	0xffffffff


	//   ....[4]....
        /*004c*/ 	.word	0xffffffff


	//   ....[5]....
        /*0050*/ 	.word	0xffffffff


	//   ....[6]....
        /*0054*/ 	.word	0xffffffff


	//   ....[7]....
        /*0058*/ 	.word	0xffffffff


	//   ....[8]....
        /*005c*/ 	.word	0xffffffff


	//   ....[9]....
        /*0060*/ 	.word	0xffffffff


	//   ....[10]....
        /*0064*/ 	.word	0xffffffff


	//   ....[11]....
        /*0068*/ 	.word	0xffffffff


	//   ....[12]....
        /*006c*/ 	.word	0xffffffff


	//   ....[13]....
        /*0070*/ 	.word	0xffffffff


	//   ....[14]....
        /*0074*/ 	.word	0xffffffff


	//   ....[15]....
        /*0078*/ 	.word	0xffffffff


	//   ....[16]....
        /*007c*/ 	.word	0xffffffff


	//   ....[17]....
        /*0080*/ 	.word	0xffffffff


	//   ....[18]....
        /*0084*/ 	.word	0xffffffff


	//   ....[19]....
        /*0088*/ 	.word	0xffffffff


	//   ....[20]....
        /*008c*/ 	.word	0xffffffff


	//   ....[21]....
        /*0090*/ 	.word	0xffffffff


	//   ....[22]....
        /*0094*/ 	.word	0xffffffff


	//   ....[23]....
        /*0098*/ 	.word	0xffffffff


	//   ....[24]....
        /*009c*/ 	.word	0xffffffff


	//   ....[25]....
        /*00a0*/ 	.word	0xffffffff


	//   ....[26]....
        /*00a4*/ 	.word	0xffffffff


	//   ....[27]....
        /*00a8*/ 	.word	0xffffffff


	//   ....[28]....
        /*00ac*/ 	.word	0xffffffff


	//   ....[29]....
        /*00b0*/ 	.word	0xffffffff


	//   ....[30]....
        /*00b4*/ 	.word	0xffffffff


	//   ....[31]....
        /*00b8*/ 	.word	0xffffffff


	//   ....[32]....
        /*00bc*/ 	.word	0xffffffff


	//   ....[33]....
        /*00c0*/ 	.word	0xffffffff


	//   ....[34]....
        /*00c4*/ 	.word	0xffffffff


	//   ....[35]....
        /*00c8*/ 	.word	0xffffffff


	//   ....[36]....
        /*00cc*/ 	.word	0xffffffff


	//   ....[37]....
        /*00d0*/ 	.word	0xffffffff


	//   ....[38]....
        /*00d4*/ 	.word	0xffffffff


	//   ....[39]....
        /*00d8*/ 	.word	0xffffffff


	//   ....[40]....
        /*00dc*/ 	.word	0xffffffff


	//   ....[41]....
        /*00e0*/ 	.word	0xffffffff


	//   ....[42]....
        /*00e4*/ 	.word	0xffffffff


	//   ....[43]....
        /*00e8*/ 	.word	0xffffffff


	//   ....[44]....
        /*00ec*/ 	.word	0xffffffff


	//   ....[45]....
        /*00f0*/ 	.word	0xffffffff


	//   ....[46]....
        /*00f4*/ 	.word	0xffffffff


	//   ....[47]....
        /*00f8*/ 	.word	0xffffffff


	//   ....[48]....
        /*00fc*/ 	.word	0xffffffff


	//----- nvinfo : EIATTR_COOP_GROUP_INSTR_OFFSETS
	.align		4
.L_442:
        /*0100*/ 	.byte	0x04, 0x28
        /*0102*/ 	.short	(.L_444 - .L_443)


	//   ....[0]....
.L_443:
        /*0104*/ 	.word	0x00000050


	//   ....[1]....
        /*0108*/ 	.word	0x00000d80


	//   ....[2]....
        /*010c*/ 	.word	0x00000de0


	//   ....[3]....
        /*0110*/ 	.word	0x00000fc0


	//   ....[4]....
        /*0114*/ 	.word	0x00000ff0


	//   ....[5]....
        /*0118*/ 	.word	0x00001110


	//   ....[6]....
        /*011c*/ 	.word	0x00001140


	//   ....[7]....
        /*0120*/ 	.word	0x00001270


	//   ....[8]....
        /*0124*/ 	.word	0x000012b0


	//   ....[9]....
        /*0128*/ 	.word	0x00001990


	//   ....[10]....
        /*012c*/ 	.word	0x000019b0


	//   ....[11]....
        /*0130*/ 	.word	0x000019e0


	//   ....[12]....
        /*0134*/ 	.word	0x00001a10


	//   ....[13]....
        /*0138*/ 	.word	0x00001a50


	//   ....[14]....
        /*013c*/ 	.word	0x00001a80


	//   ....[15]....
        /*0140*/ 	.word	0x00001a90


	//   ....[16]....
        /*0144*/ 	.word	0x00001aa0


	//   ....[17]....
        /*0148*/ 	.word	0x00002f50


	//   ....[18]....
        /*014c*/ 	.word	0x00002f80


	//   ....[19]....
        /*0150*/ 	.word	0x00002fa0


	//   ....[20]....
        /*0154*/ 	.word	0x00002fb0


	//   ....[21]....
        /*0158*/ 	.word	0x000037c0


	//   ....[22]....
        /*015c*/ 	.word	0x000037e0


	//   ....[23]....
        /*0160*/ 	.word	0x00003800


	//   ....[24]....
        /*0164*/ 	.word	0x00003820


	//   ....[25]....
        /*0168*/ 	.word	0x00004a20


	//   ....[26]....
        /*016c*/ 	.word	0x00004a30


	//   ....[27]....
        /*0170*/ 	.word	0x00004a40


	//   ....[28]....
        /*0174*/ 	.word	0x00004a50


	//   ....[29]....
        /*0178*/ 	.word	0x00004d30


	//   ....[30]....
        /*017c*/ 	.word	0x00004d50


	//   ....[31]....
        /*0180*/ 	.word	0x00004d90


	//   ....[32]....
        /*0184*/ 	.word	0x00004dd0


	//   ....[33]....
        /*0188*/ 	.word	0x00005ee0


	//   ....[34]....
        /*018c*/ 	.word	0x00005ef0


	//   ....[35]....
        /*0190*/ 	.word	0x00005f50


	//   ....[36]....
        /*0194*/ 	.word	0x00005f60


	//   ....[37]....
        /*0198*/ 	.word	0x000075a0


	//   ....[38]....
        /*019c*/ 	.word	0x000075c0


	//   ....[39]....
        /*01a0*/ 	.word	0x000075f0


	//   ....[40]....
        /*01a4*/ 	.word	0x00007610


	//   ....[41]....
        /*01a8*/ 	.word	0x00008340


	//   ....[42]....
        /*01ac*/ 	.word	0x00008370


	//   ....[43]....
        /*01b0*/ 	.word	0x000083a0


	//   ....[44]....
        /*01b4*/ 	.word	0x000083d0


	//   ....[45]....
        /*01b8*/ 	.word	0x00008440


	//   ....[46]....
        /*01bc*/ 	.word	0x000084a0


	//   ....[47]....
        /*01c0*/ 	.word	0x00008da0


	//   ....[48]....
        /*01c4*/ 	.word	0x00008db0


	//----- nvinfo : EIATTR_EXIT_INSTR_OFFSETS
	.align		4
.L_444:
        /*01c8*/ 	.byte	0x04, 0x1c
        /*01ca*/ 	.short	(.L_446 - .L_445)


	//   ....[0]....
.L_445:
        /*01cc*/ 	.word	0x000001b0


	//   ....[1]....
        /*01d0*/ 	.word	0x00008dc0


	//   ....[2]....
        /*01d4*/ 	.word	0x00009660


	//   ....[3]....
        /*01d8*/ 	.word	0x000096b0


	//   ....[4]....
        /*01dc*/ 	.word	0x000096e0


	//   ....[5]....
        /*01e0*/ 	.word	0x00009740


	//   ....[6]....
        /*01e4*/ 	.word	0x000099d0


	//----- nvinfo : EIATTR_CTAIDZ_USED
	.align		4
.L_446:
        /*01e8*/ 	.byte	0x01, 0x04
	.zero		2


	//----- nvinfo : EIATTR_MAX_THREADS
	.align		4
        /*01ec*/ 	.byte	0x04, 0x05
        /*01ee*/ 	.short	(.L_448 - .L_447)
.L_447:
        /*01f0*/ 	.word	0x00000100
        /*01f4*/ 	.word	0x00000001
        /*01f8*/ 	.word	0x00000001


	//----- nvinfo : EIATTR_CRS_STACK_SIZE
	.align		4
.L_448:
        /*01fc*/ 	.byte	0x04, 0x1e
        /*01fe*/ 	.short	(.L_450 - .L_449)
.L_449:
        /*0200*/ 	.word	0x00000000
.L_450:


//--------------------- .nv.info._ZN7cutlass13device_kernelIN5flash19enable_sm80_to_sm89INS1_16FlashAttnFwdSm80INS1_25CollectiveMainloopFwdSm80ILi8ELi1ELb0EN4cute5tupleIJNS5_1CILi128EEENS7_ILi64EEENS7_ILi192EEEEEELi192ENS_6half_tEfNS_4arch4Sm80ELb0ELb0ELb1ELb1ELb1ELb0ELb1ELb1EEENS1_21CollectiveEpilogueFwdINS6_IJS8_SA_S9_EEENS6_IJNS7_ILi1EEESI_SI_EEESC_SE_Li256ELb1ELb1ELb1ELb0EEENS1_36VarlenDynamicPersistentTileSchedulerILi128ELi64ELi256ELi256ELb1ELb1ELb0ELb0ELb1ELb1EEEEEEEEEvNT_6ParamsE --------------------------
	.section	.nv.info._ZN7cutlass13device_kernelIN5flash19enable_sm80_to_sm89INS1_16FlashAttnFwdSm80INS1_25CollectiveMainloopFwdSm80ILi8ELi1ELb0EN4cute5tupleIJNS5_1CILi128EEENS7_ILi64EEENS7_ILi192EEEEEELi192ENS_6half_tEfNS_4arch4Sm80ELb0ELb0ELb1ELb1ELb1ELb0ELb1ELb1EEENS1_21CollectiveEpilogueFwdINS6_IJS8_SA_S9_EEENS6_IJNS7_ILi1EEESI_SI_EEESC_SE_Li256ELb1ELb1ELb1ELb0EEENS1_36VarlenDynamicPersistentTileSchedulerILi128ELi64ELi256ELi256ELb1ELb1ELb0ELb0ELb1ELb1EEEEEEEEEvNT_6ParamsE,"",@"SHT_CUDA_INFO"
	.sectionflags	@""
	.align	4


	//----- nvinfo : EIATTR_CUDA_API_VERSION
	.align		4
        /*0000*/ 	.byte	0x04, 0x37
        /*0002*/ 	.short	(.L_452 - .L_451)
.L_451:
        /*0004*/ 	.word	0x00000082


	//----- nvinfo : EIATTR_SW2861232_WAR
	.align		4
.L_452:
        /*0008*/ 	.byte	0x01, 0x35
	.zero		2


	//----- nvinfo : EIATTR_PARAM_CBANK
	.align		4
        /*000c*/ 	.byte	0x04, 0x0a
        /*000e*/ 	.short	(.L_454 - .L_453)
	.align		4
.L_453:
        /*0010*/ 	.word	index@(.nv.constant0._ZN7cutlass13device_kernelIN5flash19enable_sm80_to_sm89INS1_16FlashAttnFwdSm80INS1_25CollectiveMainloopFwdSm80ILi8ELi1ELb0EN4cute5tupleIJNS5_1CILi128EEENS7_ILi64EEENS7_ILi192EEEEEELi192ENS_6half_tEfNS_4arch4Sm80ELb0ELb0ELb1ELb1ELb1ELb0ELb1ELb1EEENS1_21CollectiveEpilogueFwdINS6_IJS8_SA_S9_EEENS6_IJNS7_ILi1EEESI_SI_EEESC_SE_Li256ELb1ELb1ELb1ELb0EEENS1_36VarlenDynamicPersistentTileSchedulerILi128ELi64ELi256ELi256ELb1ELb1ELb0ELb0ELb1ELb1EEEEEEEEEvNT_6ParamsE)
        /*0014*/ 	.short	0x0160
        /*0016*/ 	.short	0x0438


	//----- nvinfo : EIATTR_CBANK_PARAM_SIZE
	.align		4
.L_454:
        /*0018*/ 	.byte	0x03, 0x19
        /*001a*/ 	.short	0x0438


	//----- nvinfo : EIATTR_KPARAM_INFO
	.align		4
        /*001c*/ 	.byte	0x04, 0x17
        /*001e*/ 	.short	(.L_456 - .L_455)
.L_455:
        /*0020*/ 	.word	0x00000000
        /*0024*/ 	.short	0x0000
        /*0026*/ 	.short	0x0000
        /*0028*/ 	.byte	0x00, 0xf0, 0xe1, 0x10


	//----- nvinfo : EIATTR_MAXREG_COUNT
	.align		4
.L_456:
        /*002c*/ 	.byte	0x03, 0x1b
        /*002e*/ 	.short	0x00ff


	//----- nvinfo : EIATTR_NUM_BARRIERS
	.align		4
        /*0030*/ 	.byte	0x02, 0x4c
        /*0032*/ 	.byte	0x06
	.zero		1


	//----- nvinfo : EIATTR_ANNOTATIONS
	.align		4
        /*0034*/ 	.byte	0x04, 0x55
        /*0036*/ 	.short	(.L_458 - .L_457)


	//   ....[0]....
.L_457:
        /*0038*/ 	.word	0x00000001
        /*003c*/ 	.byte	0x70, 0x00, 0x00, 0x00, 0x01, 0x00, 0x00, 0x00, 0xe0, 0x0f, 0x00, 0x00, 0x01, 0x00, 0x00, 0x00
        /*004c*/ 	.byte	0x60, 0x10, 0x00, 0x00, 0x01, 0x00, 0x00, 0x00, 0xa0, 0x12, 0x00, 0x00, 0x01, 0x00, 0x00, 0x00
        /*005c*/ 	.byte	0xc0, 0x93, 0x00, 0x00, 0x01, 0x00, 0x00, 0x00, 0x30, 0x9b, 0x00, 0x00, 0x01, 0x00, 0x00, 0x00
        /*006c*/ 	.byte	0x70, 0x9b, 0x00, 0x00, 0x01, 0x00, 0x00, 0x00, 0x60, 0xc6, 0x00, 0x00


	//----- nvinfo : EIATTR_MERCURY_ISA_VERSION
	.align		4
.L_458:
        /*0078*/ 	.byte	0x03, 0x5f
        /*007a*/ 	.short	0x0000


	//----- nvinfo : EIATTR_INT_WARP_WIDE_INSTR_OFFSETS
	.align		4
        /*007c*/ 	.byte	0x04, 0x31
        /*007e*/ 	.short	(.L_460 - .L_459)


	//   ....[0]....
.L_459:
        /*0080*/ 	.word	0x000092a0


	//   ....[1]....
        /*0084*/ 	.word	0x00009320


	//----- nvinfo : EIATTR_COOP_GROUP_MASK_REGIDS
	.align		4
.L_460:
        /*0088*/ 	.byte	0x04, 0x29
        /*008a*/ 	.short	(.L_462 - .L_461)


	//   ....[0]....
.L_461:
        /*008c*/ 	.word	0xffffffff


	//   ....[1]....
        /*0090*/ 	.word	0xffffffff


	//   ....[2]....
        /*0094*/ 	.word	0xffffffff


	//   ....[3]....
        /*0098*/ 	.word	0xffffffff


	//   ....[4]....
        /*009c*/ 	.word	0xffffffff


	//   ....[5]....
        /*00a0*/ 	.word	0xffffffff


	//   ....[6]....
        /*00a4*/ 	.word	0xffffffff


	//   ....[7]....
        /*00a8*/ 	.word	0xffffffff


	//   ....[8]....
        /*00ac*/ 	.word	0xffffffff


	//   ....[9]....
        /*00b0*/ 	.word	0xffffffff


	//   ....[10]....
        /*00b4*/ 	.word	0xffffffff


	//   ....[11]....
        /*00b8*/ 	.word	0xffffffff


	//   ....[12]....
        /*00bc*/ 	.word	0xffffffff


	//   ....[13]....
        /*00c0*/ 	.word	0xffffffff


	//   ....[14]....
        /*00c4*/ 	.word	0xffffffff


	//   ....[15]....
        /*00c8*/ 	.word	0xffffffff


	//   ....[16]....
        /*00cc*/ 	.word	0xffffffff


	//   ....[17]....
        /*00d0*/ 	.word	0xffffffff


	//   ....[18]....
        /*00d4*/ 	.word	0xffffffff


	//   ....[19]....
        /*00d8*/ 	.word	0xffffffff


	//   ....[20]....
        /*00dc*/ 	.word	0xffffffff


	//   ....[21]....
        /*00e0*/ 	.word	0xffffffff


	//   ....[22]....
        /*00e4*/ 	.word	0xffffffff


	//   ....[23]....
        /*00e8*/ 	.word	0xffffffff


	//   ....[24]....
        /*00ec*/ 	.word	0xffffffff


	//   ....[25]....
        /*00f0*/ 	.word	0xffffffff


	//   ....[26]....
        /*00f4*/ 	.word	0xffffffff


	//   ....[27]....
        /*00f8*/ 	.word	0xffffffff


	//   ....[28]....
        /*00fc*/ 	.word	0xffffffff


	//   ....[29]....
        /*0100*/ 	.word	0xffffffff


	//   ....[30]....
        /*0104*/ 	.word	0xffffffff


	//   ....[31]....
        /*0108*/ 	.word	0xffffffff


	//   ....[32]....
        /*010c*/ 	.word	0xffffffff


	//   ....[33]....
        /*0110*/ 	.word	0xffffffff


	//   ....[34]....
        /*0114*/ 	.word	0xffffffff


	//   ....[35]....
        /*0118*/ 	.word	0xffffffff


	//   ....[36]....
        /*011c*/ 	.word	0xffffffff


	//   ....[37]....
        /*0120*/ 	.word	0xffffffff


	//   ....[38]....
        /*0124*/ 	.word	0xffffffff


	//   ....[39]....
        /*0128*/ 	.word	0xffffffff


	//   ....[40]....
        /*012c*/ 	.word	0xffffffff


	//   ....[41]....
        /*0130*/ 	.word	0xffffffff


	//   ....[42]....
        /*0134*/ 	.word	0xffffffff


	//   ....[43]....
        /*0138*/ 	.word	0xffffffff


	//   ....[44]....
        /*013c*/ 	.word	0xffffffff


	//   ....[45]....
        /*0140*/ 	.word	0xffffffff


	//   ....[46]....
        /*0144*/ 	.word	0xffffffff


	//   ....[47]....
        /*0148*/ 	.word	0xffffffff


	//   ....[48]....
        /*014c*/ 	.word	0xffffffff


	//   ....[49]....
        /*0150*/ 	.word	0xffffffff


	//   ....[50]....
        /*0154*/ 	.word	0xffffffff


	//   ....[51]....
        /*0158*/ 	.word	0xffffffff


	//   ....[52]....
        /*015c*/ 	.word	0xffffffff


	//   ....[53]....
        /*0160*/ 	.word	0xffffffff


	//   ....[54]....
        /*0164*/ 	.word	0xffffffff


	//   ....[55]....
        /*0168*/ 	.word	0xffffffff


	//   ....[56]....
        /*016c*/ 	.word	0xffffffff


	//   ....[57]....
        /*0170*/ 	.word	0xffffffff


	//   ....[58]....
        /*0174*/ 	.word	0xffffffff


	//   ....[59]....
        /*0178*/ 	.word	0xffffffff


	//   ....[60]....
        /*017c*/ 	.word	0xffffffff


	//   ....[61]....
        /*0180*/ 	.word	0xffffffff


	//   ....[62]....
        /*0184*/ 	.word	0xffffffff


	//   ....[63]....
        /*0188*/ 	.word	0xffffffff


	//   ....[64]....
        /*018c*/ 	.word	0xffffffff


	//   ....[65]....
        /*0190*/ 	.word	0xffffffff


	//   ....[66]....
        /*0194*/ 	.word	0xffffffff


	//   ....[67]....
        /*0198*/ 	.word	0xffffffff


	//   ....[68]....
        /*019c*/ 	.word	0xffffffff


	//   ....[69]....
        /*01a0*/ 	.word	0xffffffff


	//   ....[70]....
        /*01a4*/ 	.word	0xffffffff


	//   ....[71]....
        /*01a8*/ 	.word	0xffffffff


	//   ....[72]....
        /*01ac*/ 	.word	0xffffffff


	//   ....[73]....
        /*01b0*/ 	.word	0xffffffff


	//   ....[74]....
        /*01b4*/ 	.word	0xffffffff


	//   ....[75]....
        /*01b8*/ 	.word	0xffffffff


	//   ....[76]....
        /*01bc*/ 	.word	0xffffffff


	//   ....[77]....
        /*01c0*/ 	.word	0xffffffff


	//   ....[78]....
        /*01c4*/ 	.word	0xffffffff


	//   ....[79]....
        /*01c8*/ 	.word	0xffffffff


	//   ....[80]....
        /*01cc*/ 	.word	0xffffffff


	//   ....[81]....
        /*01d0*/ 	.word	0xffffffff


	//   ....[82]....
        /*01d4*/ 	.word	0xffffffff


	//   ....[83]....
        /*01d8*/ 	.word	0xffffffff


	//   ....[84]....
        /*01dc*/ 	.word	0xffffffff


	//   ....[85]....
        /*01e0*/ 	.word	0xffffffff


	//   ....[86]....
        /*01e4*/ 	.word	0xffffffff


	//   ....[87]....
        /*01e8*/ 	.word	0xffffffff


	//   ....[88]....
        /*01ec*/ 	.word	0xffffffff


	//   ....[89]....
        /*01f0*/ 	.word	0xffffffff


	//   ....[90]....
        /*01f4*/ 	.word	0xffffffff


	//   ....[91]....
        /*01f8*/ 	.word	0xffffffff


	//   ....[92]....
        /*01fc*/ 	.word	0xffffffff


	//   ....[93]....
        /*0200*/ 	.word	0xffffffff


	//   ....[94]....
        /*0204*/ 	.word	0xffffffff


	//   ....[95]....
        /*0208*/ 	.word	0xffffffff


	//   ....[96]....
        /*020c*/ 	.word	0xffffffff


	//   ....[97]....
        /*0210*/ 	.word	0xffffffff


	//   ....[98]....
        /*0214*/ 	.word	0xffffffff


	//   ....[99]....
        /*0218*/ 	.word	0xffffffff


	//   ....[100]....
        /*021c*/ 	.word	0xffffffff


	//   ....[101]....
        /*0220*/ 	.word	0xffffffff


	//   ....[102]....
        /*0224*/ 	.word	0xffffffff


	//   ....[103]....
        /*0228*/ 	.word	0xffffffff


	//   ....[104]....
        /*022c*/ 	.word	0xffffffff


	//   ....[105]....
        /*0230*/ 	.word	0xffffffff


	//   ....[106]....
        /*0234*/ 	.word	0xffffffff


	//   ....[107]....
        /*0238*/ 	.word	0xffffffff


	//   ....[108]....
        /*023c*/ 	.word	0xffffffff


	//   ....[109]....
        /*0240*/ 	.word	0xffffffff


	//   ....[110]....
        /*0244*/ 	.word	0xffffffff


	//   ....[111]....
        /*0248*/ 	.word	0xffffffff


	//   ....[112]....
        /*024c*/ 	.word	0xffffffff


	//   ....[113]....
        /*0250*/ 	.word	0xffffffff


	//   ....[114]....
        /*0254*/ 	.word	0xffffffff


	//   ....[115]....
        /*0258*/ 	.word	0xffffffff


	//   ....[116]....
        /*025c*/ 	.word	0xffffffff


	//   ....[117]....
        /*0260*/ 	.word	0xffffffff


	//   ....[118]....
        /*0264*/ 	.word	0xffffffff


	//   ....[119]....
        /*0268*/ 	.word	0xffffffff


	//   ....[120]....
        /*026c*/ 	.word	0xffffffff


	//   ....[121]....
        /*0270*/ 	.word	0xffffffff


	//   ....[122]....
        /*0274*/ 	.word	0xffffffff


	//   ....[123]....
        /*0278*/ 	.word	0xffffffff


	//   ....[124]....
        /*027c*/ 	.word	0xffffffff


	//   ....[125]....
        /*0280*/ 	.word	0xffffffff


	//   ....[126]....
        /*0284*/ 	.word	0xffffffff


	//   ....[127]....
        /*0288*/ 	.word	0xffffffff


	//   ....[128]....
        /*028c*/ 	.word	0xffffffff


	//   ....[129]....
        /*0290*/ 	.word	0xffffffff


	//   ....[130]....
        /*0294*/ 	.word	0xffffffff


	//   ....[131]....
        /*0298*/ 	.word	0xffffffff


	//   ....[132]....
        /*029c*/ 	.word	0xffffffff


	//   ....[133]....
        /*02a0*/ 	.word	0xffffffff


	//   ....[134]....
        /*02a4*/ 	.word	0xffffffff


	//   ....[135]....
        /*02a8*/ 	.word	0xffffffff


	//   ....[136]....
        /*02ac*/ 	.word	0xffffffff


	//   ....[137]....
        /*02b0*/ 	.word	0xffffffff


	//   ....[138]....
        /*02b4*/ 	.word	0xffffffff


	//   ....[139]....
        /*02b8*/ 	.word	0xffffffff


	//   ....[140]....
        /*02bc*/ 	.word	0xffffffff


	//   ....[141]....
        /*02c0*/ 	.word	0xffffffff


	//   ....[142]....
        /*02c4*/ 	.word	0xffffffff


	//   ....[143]....
        /*02c8*/ 	.word	0xffffffff


	//   ....[144]....
        /*02cc*/ 	.word	0xffffffff


	//   ....[145]....
        /*02d0*/ 	.word	0xffffffff


	//   ....[146]....
        /*02d4*/ 	.word	0xffffffff


	//   ....[147]....
        /*02d8*/ 	.word	0xffffffff


	//   ....[148]....
        /*02dc*/ 	.word	0xffffffff


	//   ....[149]....
        /*02e0*/ 	.word	0xffffffff


	//   ....[150]....
        /*02e4*/ 	.word	0xffffffff


	//   ....[151]....
        /*02e8*/ 	.word	0xffffffff


	//   ....[152]....
        /*02ec*/ 	.word	0xffffffff


	//   ....[153]....
        /*02f0*/ 	.word	0xffffffff


	//   ....[154]....
        /*02f4*/ 	.word	0xffffffff


	//   ....[155]....
        /*02f8*/ 	.word	0xffffffff


	//   ....[156]....
        /*02fc*/ 	.word	0xffffffff


	//   ....[157]....
        /*0300*/ 	.word	0xffffffff


	//   ....[158]....
        /*0304*/ 	.word	0xffffffff


	//   ....[159]....
        /*0308*/ 	.word	0xffffffff


	//   ....[160]....
        /*030c*/ 	.word	0xffffffff


	//   ....[161]....
        /*0310*/ 	.word	0xffffffff


	//   ....[162]....
        /*0314*/ 	.word	0xffffffff


	//   ....[163]....
        /*0318*/ 	.word	0xffffffff


	//   ....[164]....
        /*031c*/ 	.word	0xffffffff


	//   ....[165]....
        /*0320*/ 	.word	0xffffffff


	//   ....[166]....
        /*0324*/ 	.word	0xffffffff


	//   ....[167]....
        /*0328*/ 	.word	0xffffffff


	//   ....[168]....
        /*032c*/ 	.word	0xffffffff


	//   ....[169]....
        /*0330*/ 	.word	0xffffffff


	//   ....[170]....
        /*0334*/ 	.word	0xffffffff


	//   ....[171]....
        /*0338*/ 	.word	0xffffffff


	//   ....[172]....
        /*033c*/ 	.word	0xffffffff


	//   ....[173]....
        /*0340*/ 	.word	0xffffffff


	//   ....[174]....
        /*0344*/ 	.word	0xffffffff


	//   ....[175]....
        /*0348*/ 	.word	0xffffffff


	//----- nvinfo : EIATTR_COOP_GROUP_INSTR_OFFSETS
	.align		4
.L_462:
        /*034c*/ 	.byte	0x04, 0x28
        /*034e*/ 	.short	(.L_464 - .L_463)


	//   ....[0]....
.L_463:
        /*0350*/ 	.word	0x00000050


	//   ....[1]....
        /*0354*/ 	.word	0x000001e0


	//   ....[2]....
        /*0358*/ 	.word	0x00000210


	//   ....[3]....
        /*035c*/ 	.word	0x00000240


	//   ....[4]....
        /*0360*/ 	.word	0x00000270


	//   ....[5]....
        /*0364*/ 	.word	0x000002a0


	//   ....[6]....
        /*0368*/ 	.word	0x000002d0


	//   ....[7]....
        /*036c*/ 	.word	0x00000440


	//   ....[8]....
        /*0370*/ 	.word	0x00000480


	//   ....[9]....
        /*0374*/ 	.word	0x000004b0


	//   ....[10]....
        /*0378*/ 	.word	0x000004e0


	//   ....[11]....
        /*037c*/ 	.word	0x00000510


	//   ....[12]....
        /*0380*/ 	.word	0x00000540


	//   ....[13]....
        /*0384*/ 	.word	0x000005d0


	//   ....[14]....
        /*0388*/ 	.word	0x00000600


	//   ....[15]....
        /*038c*/ 	.word	0x00000620


	//   ....[16]....
        /*0390*/ 	.word	0x00000680


	//   ....[17]....
        /*0394*/ 	.word	0x00002170


	//   ....[18]....
        /*0398*/ 	.word	0x00002190


	//   ....[19]....
        /*039c*/ 	.word	0x00002300


	//   ....[20]....
        /*03a0*/ 	.word	0x00002310


	//   ....[21]....
        /*03a4*/ 	.word	0x00002470


	//   ....[22]....
        /*03a8*/ 	.word	0x00002490


	//   ....[23]....
        /*03ac*/ 	.word	0x000025f0


	//   ....[24]....
        /*03b0*/ 	.word	0x00002600


	//   ....[25]....
        /*03b4*/ 	.word	0x00002af0


	//   ....[26]....
        /*03b8*/ 	.word	0x00002b00


	//   ....[27]....
        /*03bc*/ 	.word	0x00002b20


	//   ....[28]....
        /*03c0*/ 	.word	0x00002b40


	//   ....[29]....
        /*03c4*/ 	.word	0x00002c30


	//   ....[30]....
        /*03c8*/ 	.word	0x00002c40


	//   ....[31]....
        /*03cc*/ 	.word	0x00002c50


	//   ....[32]....
        /*03d0*/ 	.word	0x00002c60


	//   ....[33]....
        /*03d4*/ 	.word	0x00003fc0


	//   ....[34]....
        /*03d8*/ 	.word	0x00003fe0


	//   ....[35]....
        /*03dc*/ 	.word	0x00004030


	//   ....[36]....
        /*03e0*/ 	.word	0x000040b0


	//   ....[37]....
        /*03e4*/ 	.word	0x00004750


	//   ....[38]....
        /*03e8*/ 	.word	0x00004760


	//   ....[39]....
        /*03ec*/ 	.word	0x00004790


	//   ....[40]....
        /*03f0*/ 	.word	0x000047a0


	//   ....[41]....
        /*03f4*/ 	.word	0x00005c70


	//   ....[42]....
        /*03f8*/ 	.word	0x00005c80


	//   ....[43]....
        /*03fc*/ 	.word	0x00005cb0


	//   ....[44]....
        /*0400*/ 	.word	0x00005cc0


	//   ....[45]....
        /*0404*/ 	.word	0x00006e80


	//   ....[46]....
        /*0408*/ 	.word	0x00006ea0


	//   ....[47]....
        /*040c*/ 	.word	0x00006f70


	//   ....[48]....
        /*0410*/ 	.word	0x00006f90


	//   ....[49]....
        /*0414*/ 	.word	0x000072e0


	//   ....[50]....
        /*0418*/ 	.word	0x000072f0


	//   ....[51]....
        /*041c*/ 	.word	0x00007320


	//   ....[52]....
        /*0420*/ 	.word	0x00007330


	//   ....[53]....
        /*0424*/ 	.word	0x00008a80


	//   ....[54]....
        /*0428*/ 	.word	0x00008ab0


	//   ....[55]....
        /*042c*/ 	.word	0x00008ac0


	//   ....[56]....
        /*0430*/ 	.word	0x00008af0


	//   ....[57]....
        /*0434*/ 	.word	0x00009ea0


	//   ....[58]....
        /*0438*/ 	.word	0x00009eb0


	//   ....[59]....
        /*043c*/ 	.word	0x00009ec0


	//   ....[60]....
        /*0440*/ 	.word	0x00009ed0


	//   ....[61]....
        /*0444*/ 	.word	0x0000a240


	//   ....[62]....
        /*0448*/ 	.word	0x0000a260


	//   ....[63]....
        /*044c*/ 	.word	0x0000a3c0


	//   ....[64]....
        /*0450*/ 	.word	0x0000a3d0


	//   ....[65]....
        /*0454*/ 	.word	0x0000a530


	//   ....[66]....
        /*0458*/ 	.word	0x0000a550


	//   ....[67]....
        /*045c*/ 	.word	0x0000a6b0


	//   ....[68]....
        /*0460*/ 	.word	0x0000a6c0


	//   ....[69]....
        /*0464*/ 	.word	0x0000aa00


	//   ....[70]....
        /*0468*/ 	.word	0x0000aa20


	//   ....[71]....
        /*046c*/ 	.word	0x0000b1f0


	//   ....[72]....
        /*0470*/ 	.word	0x0000b200


	//   ....[73]....
        /*0474*/ 	.word	0x0000c090


	//   ....[74]....
        /*0478*/ 	.word	0x0000c0b0


	//   ....[75]....
        /*047c*/ 	.word	0x0000c220


	//   ....[76]....
        /*0480*/ 	.word	0x0000c230


	//   ....[77]....
        /*0484*/ 	.word	0x0000c390


	//   ....[78]....
        /*0488*/ 	.word	0x0000c3b0


	//   ....[79]....
        /*048c*/ 	.word	0x0000c510


	//   ....[80]....
        /*0490*/ 	.word	0x0000c520


	//   ....[81]....
        /*0494*/ 	.word	0x0000c720


	//   ....[82]....
        /*0498*/ 	.word	0x0000c740


	//   ....[83]....
        /*049c*/ 	.word	0x0000c860


	//   ....[84]....
        /*04a0*/ 	.word	0x0000c8a0


	//   ....[85]....
        /*04a4*/ 	.word	0x0000c8d0


	//   ....[86]....
        /*04a8*/ 	.word	0x0000c900


	//   ....[87]....
        /*04ac*/ 	.word	0x0000c930


	//   ....[88]....
        /*04b0*/ 	.word	0x0000c960


	//   ....[89]....
        /*04b4*/ 	.word	0x0000cab0


	//   ....[90]....
        /*04b8*/ 	.word	0x0000caf0


	//   ....[91]....
        /*04bc*/ 	.word	0x0000cb20


	//   ....[92]....
        /*04c0*/ 	.word	0x0000cb50


	//   ....[93]....
        /*04c4*/ 	.word	0x0000cb80


	//   ....[94]....
        /*04c8*/ 	.word	0x0000cbb0


	//   ....[95]....
        /*04cc*/ 	.word	0x0000cc40


	//   ....[96]....
        /*04d0*/ 	.word	0x0000cc70


	//   ....[97]....
        /*04d4*/ 	.word	0x0000cc80


	//   ....[98]....
        /*04d8*/ 	.word	0x0000cce0


	//   ....[99]....
        /*04dc*/ 	.word	0x0000d210


	//   ....[100]....
        /*04e0*/ 	.word	0x0000d270


	//   ....[101]....
        /*04e4*/ 	.word	0x0000d2c0


	//   ....[102]....
        /*04e8*/ 	.word	0x0000d310


	//   ....[103]....
        /*04ec*/ 	.word	0x0000d360


	//   ....[104]....
        /*04f0*/ 	.word	0x0000d3d0


	//   ....[105]....
        /*04f4*/ 	.word	0x0000d420


	//   ....[106]....
        /*04f8*/ 	.word	0x0000d480


	//   ....[107]....
        /*04fc*/ 	.word	0x0000d4f0


	//   ....[108]....
        /*0500*/ 	.word	0x0000d550


	//   ....[109]....
        /*0504*/ 	.word	0x0000d5c0


	//   ....[110]....
        /*0508*/ 	.word	0x0000d630


	//   ....[111]....
        /*050c*/ 	.word	0x0000d6a0


	//   ....[112]....
        /*0510*/ 	.word	0x0000d700


	//   ....[113]....
        /*0514*/ 	.word	0x0000d770


	//   ....[114]....
        /*0518*/ 	.word	0x0000d7e0


	//   ....[115]....
        /*051c*/ 	.word	0x0000d850


	//   ....[116]....
        /*0520*/ 	.word	0x0000d8b0


	//   ....[117]....
        /*0524*/ 	.word	0x0000d920


	//   ....[118]....
        /*0528*/ 	.word	0x0000d990


	//   ....[119]....
        /*052c*/ 	.word	0x0000dad0


	//   ....[120]....
        /*0530*/ 	.word	0x0000db30


	//   ....[121]....
        /*0534*/ 	.word	0x0000db80


	//   ....[122]....
        /*0538*/ 	.word	0x0000dbc0


	//   ....[123]....
        /*053c*/ 	.word	0x0000dc10


	//   ....[124]....
        /*0540*/ 	.word	0x0000dc60


	//   ....[125]....
        /*0544*/ 	.word	0x0000dcd0


	//   ....[126]....
        /*0548*/ 	.word	0x0000dd40


	//   ....[127]....
        /*054c*/ 	.word	0x0000ddb0


	//   ....[128]....
        /*0550*/ 	.word	0x0000def0


	//   ....[129]....
        /*0554*/ 	.word	0x0000df50


	//   ....[130]....
        /*0558*/ 	.word	0x0000dfa0


	//   ....[131]....
        /*055c*/ 	.word	0x0000dfe0


	//   ....[132]....
        /*0560*/ 	.word	0x0000e030


	//   ....[133]....
        /*0564*/ 	.word	0x0000e070


	//   ....[134]....
        /*0568*/ 	.word	0x0000e0c0


	//   ....[135]....
        /*056c*/ 	.word	0x0000e110


	//   ....[136]....
        /*0570*/ 	.word	0x0000e160


	//   ....[137]....
        /*0574*/ 	.word	0x0000e1a0


	//   ....[138]....
        /*0578*/ 	.word	0x0000e210


	//   ....[139]....
        /*057c*/ 	.word	0x0000e280


	//   ....[140]....
        /*0580*/ 	.word	0x0000e2f0


	//   ....[141]....
        /*0584*/ 	.word	0x0000e350


	//   ....[142]....
        /*0588*/ 	.word	0x0000e3c0


	//   ....[143]....
        /*058c*/ 	.word	0x0000e430


	//   ....[144]....
        /*0590*/ 	.word	0x0000e4a0


	//   ....[145]....
        /*0594*/ 	.word	0x0000e500


	//   ....[146]....
        /*0598*/ 	.word	0x0000e570


	//   ....[147]....
        /*059c*/ 	.word	0x0000e5e0


	//   ....[148]....
        /*05a0*/ 	.word	0x0000e650


	//   ....[149]....
        /*05a4*/ 	.word	0x0000e6b0


	//   ....[150]....
        /*05a8*/ 	.word	0x0000e720


	//   ....[151]....
        /*05ac*/ 	.word	0x0000e790


	//   ....[152]....
        /*05b0*/ 	.word	0x0000e800


	//   ....[153]....
        /*05b4*/ 	.word	0x0000e860


	//   ....[154]....
        /*05b8*/ 	.word	0x0000e8d0


	//   ....[155]....
        /*05bc*/ 	.word	0x0000e940


	//   ....[156]....
        /*05c0*/ 	.word	0x0000e9b0


	//   ....[157]....
        /*05c4*/ 	.word	0x0000ea10


	//   ....[158]....
        /*05c8*/ 	.word	0x0000ea80


	//   ....[159]....
        /*05cc*/ 	.word	0x0000eaf0


	//   ....[160]....
        /*05d0*/ 	.word	0x0000eb40


	//   ....[161]....
        /*05d4*/ 	.word	0x0000eb80


	//   ....[162]....
        /*05d8*/ 	.word	0x0000ebd0


	//   ....[163]....
        /*05dc*/ 	.word	0x0000ec20


	//   ....[164]....
        /*05e0*/ 	.word	0x0000ec70


	//   ....[165]....
        /*05e4*/ 	.word	0x0000ece0


	//   ....[166]....
        /*05e8*/ 	.word	0x0000ed30


	//   ....[167]....
        /*05ec*/ 	.word	0x0000ed80


	//   ....[168]....
        /*05f0*/ 	.word	0x0000edd0


	//   ....[169]....
        /*05f4*/ 	.word	0x0000ee20


	//   ....[170]....
        /*05f8*/ 	.word	0x0000ee70


	//   ....[171]....
        /*05fc*/ 	.word	0x0000eee0


	//   ....[172]....
        /*0600*/ 	.word	0x0000ef30


	//   ....[173]....
        /*0604*/ 	.word	0x0000ef90


	//   ....[174]....
        /*0608*/ 	.word	0x0000eff0


	//   ....[175]....
        /*060c*/ 	.word	0x0000f060


	//----- nvinfo : EIATTR_EXIT_INSTR_OFFSETS
	.align		4
.L_464:
        /*0610*/ 	.byte	0x04, 0x1c
        /*0612*/ 	.short	(.L_466 - .L_465)


	//   ....[0]....
.L_465:
        /*0614*/ 	.word	0x00000b40


	//   ....[1]....
        /*0618*/ 	.word	0x0000d1d0


	//----- nvinfo : EIATTR_MAX_THREADS
	.align		4
.L_466:
        /*061c*/ 	.byte	0x04, 0x05
        /*061e*/ 	.short	(.L_468 - .L_467)
.L_467:
        /*0620*/ 	.word	0x00000100
        /*0624*/ 	.word	0x00000001
        /*0628*/ 	.word	0x00000001


	//----- nvinfo : EIATTR_CRS_STACK_SIZE
	.align		4
.L_468:
        /*062c*/ 	.byte	0x04, 0x1e
        /*062e*/ 	.short	(.L_470 - .L_469)
.L_469:
        /*0630*/ 	.word	0x00000000
.L_470:


//--------------------- .nv.info._ZN7cutlass13device_kernelIN5flash19enable_sm80_to_sm89INS1_16FlashAttnFwdSm80INS1_25CollectiveMainloopFwdSm80ILi8ELi1ELb0EN4cute5tupleIJNS5_1CILi128EEENS7_ILi64EEENS7_ILi192EEEEEELi192ENS_6half_tEfNS_4arch4Sm80ELb0ELb0ELb1ELb1ELb1ELb1ELb1ELb1EEENS1_21CollectiveEpilogueFwdINS6_IJS8_SA_S9_EEENS6_IJNS7_ILi1EEESI_SI_EEESC_SE_Li256ELb1ELb1ELb1ELb0EEENS1_36VarlenDynamicPersistentTileSchedulerILi128ELi64ELi256ELi256ELb1ELb1ELb0ELb0ELb1ELb1EEEEEEEEEvNT_6ParamsE --------------------------
	.section	.nv.info._ZN7cutlass13device_kernelIN5flash19enable_sm80_to_sm89INS1_16FlashAttnFwdSm80INS1_25CollectiveMainloopFwdSm80ILi8ELi1ELb0EN4cute5tupleIJNS5_1CILi128EEENS7_ILi64EEENS7_ILi192EEEEEELi192ENS_6half_tEfNS_4arch4Sm80ELb0ELb0ELb1ELb1ELb1ELb1ELb1ELb1EEENS1_21CollectiveEpilogueFwdINS6_IJS8_SA_S9_EEENS6_IJNS7_ILi1EEESI_SI_EEESC_SE_Li256ELb1ELb1ELb1ELb0EEENS1_36VarlenDynamicPersistentTileSchedulerILi128ELi64ELi256ELi256ELb1ELb1ELb0ELb0ELb1ELb1EEEEEEEEEvNT_6ParamsE,"",@"SHT_CUDA_INFO"
	.sectionflags	@""
	.align	4


	//----- nvinfo : EIATTR_CUDA_API_VERSION
	.align		4
        /*0000*/ 	.byte	0x04, 0x37
        /*0002*/ 	.short	(.L_472 - .L_471)
.L_471:
        /*0004*/ 	.word	0x00000082


	//----- nvinfo : EIATTR_SW2861232_WAR
	.align		4
.L_472:
        /*0008*/ 	.byte	0x01, 0x35
	.zero		2


	//----- nvinfo : EIATTR_PARAM_CBANK
	.align		4
        /*000c*/ 	.byte	0x04, 0x0a
        /*000e*/ 	.short	(.L_474 - .L_473)
	.align		4
.L_473:
        /*0010*/ 	.word	index@(.nv.constant0._ZN7cutlass13device_kernelIN5flash19enable_sm80_to_sm89INS1_16FlashAttnFwdSm80INS1_25CollectiveMainloopFwdSm80ILi8ELi1ELb0EN4cute5tupleIJNS5_1CILi128EEENS7_ILi64EEENS7_ILi192EEEEEELi192ENS_6half_tEfNS_4arch4Sm80ELb0ELb0ELb1ELb1ELb1ELb1ELb1ELb1EEENS1_21CollectiveEpilogueFwdINS6_IJS8_SA_S9_EEENS6_IJNS7_ILi1EEESI_SI_EEESC_SE_Li256ELb1ELb1ELb1ELb0EEENS1_36VarlenDynamicPersistentTileSchedulerILi128ELi64ELi256ELi256ELb1ELb1ELb0ELb0ELb1ELb1EEEEEEEEEvNT_6ParamsE)
        /*0014*/ 	.short	0x0160
        /*0016*/ 	.short	0x0438


	//----- nvinfo : EIATTR_CBANK_PARAM_SIZE
	.align		4
.L_474:
        /*0018*/ 	.byte	0x03, 0x19
        /*001a*/ 	.short	0x0438


	//----- nvinfo : EIATTR_KPARAM_INFO
	.align		4
        /*001c*/ 	.byte	0x04, 0x17
        /*001e*/ 	.short	(.L_476 - .L_475)
.L_475:
        /*0020*/ 	.word	0x00000000
        /*0024*/ 	.short	0x0000
        /*0026*/ 	.short	0x0000
        /*0028*/ 	.byte	0x00, 0xf0, 0xe1, 0x10


	//----- nvinfo : EIATTR_MAXREG_COUNT
	.align		4
.L_476:
        /*002c*/ 	.byte	0x03, 0x1b
        /*002e*/ 	.short	0x00ff


	//----- nvinfo : EIATTR_NUM_BARRIERS
	.align		4
        /*0030*/ 	.byte	0x02, 0x4c
        /*0032*/ 	.byte	0x06
	.zero		1


	//----- nvinfo : EIATTR_ANNOTATIONS
	.align		4
        /*0034*/ 	.byte	0x04, 0x55
        /*0036*/ 	.short	(.L_478 - .L_477)


	//   ....[0]....
.L_477:
        /*0038*/ 	.word	0x00000001
        /*003c*/ 	.byte	0x40, 0x10, 0x00, 0x00, 0x01, 0x00, 0x00, 0x00, 0x00, 0x12, 0x00, 0x00, 0x01, 0x00, 0x00, 0x00
        /* <DEDUP_REMOVED lines=21> */
        /*019c*/ 	.byte	0x00, 0x4d, 0x01, 0x00, 0x01, 0x00, 0x00, 0x00, 0x90, 0x4e, 0x01, 0x00


	//----- nvinfo : EIATTR_MERCURY_ISA_VERSION
	.align		4
.L_478:
        /*01a8*/ 	.byte	0x03, 0x5f
        /*01aa*/ 	.short	0x0000


	//----- nvinfo : EIATTR_INT_WARP_WIDE_INSTR_OFFSETS
	.align		4
        /*01ac*/ 	.byte	0x04, 0x31
        /*01ae*/ 	.short	(.L_480 - .L_479)


	//   ....[0]....
.L_479:
        /*01b0*/ 	.word	0x00014440


	//   ....[1]....
        /*01b4*/ 	.word	0x000144c0


	//----- nvinfo : EIATTR_COOP_GROUP_MASK_REGIDS
	.align		4
.L_480:
        /*01b8*/ 	.byte	0x04, 0x29
        /*01ba*/ 	.short	(.L_482 - .L_481)


	//   ....[0]....
.L_481:
        /*01bc*/ 	.word	0xffffffff


	//   ....[1]....
        /*01c0*/ 	.word	0xffffffff


	//   ....[2]....
        /*01c4*/ 	.word	0xffffffff


	//   ....[3]....
        /*01c8*/ 	.word	0xffffffff


	//   ....[4]....
        /*01cc*/ 	.word	0xffffffff


	//   ....[5]....
        /*01d0*/ 	.word	0xffffffff


	//   ....[6]....
        /*01d4*/ 	.word	0xffffffff


	//   ....[7]....
        /*01d8*/ 	.word	0xffffffff


	//   ....[8]....
        /*01dc*/ 	.word	0xffffffff


	//   ....[9]....
        /*01e0*/ 	.word	0xffffffff


	//   ....[10]....
        /*01e4*/ 	.word	0xffffffff


	//   ....[11]....
        /*01e8*/ 	.word	0xffffffff


	//   ....[12]....
        /*01ec*/ 	.word	0xffffffff


	//   ....[13]....
        /*01f0*/ 	.word	0xffffffff


	//   ....[14]....
        /*01f4*/ 	.word	0xffffffff


	//   ....[15]....
        /*01f8*/ 	.word	0xffffffff


	//   ....[16]....
        /*01fc*/ 	.word	0xffffffff


	//   ....[17]....
        /*0200*/ 	.word	0xffffffff


	//   ....[18]....
        /*0204*/ 	.word	0xffffffff


	//   ....[19]....
        /*0208*/ 	.word	0xffffffff


	//   ....[20]....
        /*020c*/ 	.word	0xffffffff


	//   ....[21]....
        /*0210*/ 	.word	0xffffffff


	//   ....[22]....
        /*0214*/ 	.word	0xffffffff


	//   ....[23]....
        /*0218*/ 	.word	0xffffffff


	//   ....[24]....
        /*021c*/ 	.word	0xffffffff


	//   ....[25]....
        /*0220*/ 	.word	0xffffffff


	//   ....[26]....
        /*0224*/ 	.word	0xffffffff


	//   ....[27]....
        /*0228*/ 	.word	0xffffffff


	//   ....[28]....
        /*022c*/ 	.word	0xffffffff


	//   ....[29]....
        /*0230*/ 	.word	0xffffffff


	//   ....[30]....
        /*0234*/ 	.word	0xffffffff


	//   ....[31]....
        /*0238*/ 	.word	0xffffffff


	//   ....[32]....
        /*023c*/ 	.word	0xffffffff


	//   ....[33]....
        /*0240*/ 	.word	0xffffffff


	//   ....[34]....
        /*0244*/ 	.word	0xffffffff


	//   ....[35]....
        /*0248*/ 	.word	0xffffffff


	//   ....[36]....
        /*024c*/ 	.word	0xffffffff


	//   ....[37]....
        /*0250*/ 	.word	0xffffffff


	//   ....[38]....
        /*0254*/ 	.word	0xffffffff


	//   ....[39]....
        /*0258*/ 	.word	0xffffffff


	//   ....[40]....
        /*025c*/ 	.word	0xffffffff


	//   ....[41]....
        /*0260*/ 	.word	0xffffffff


	//   ....[42]....
        /*0264*/ 	.word	0xffffffff


	//   ....[43]....
        /*0268*/ 	.word	0xffffffff


	//   ....[44]....
        /*026c*/ 	.word	0xffffffff


	//   ....[45]....
        /*0270*/ 	.word	0xffffffff


	//   ....[46]....
        /*0274*/ 	.word	0xffffffff


	//   ....[47]....
        /*0278*/ 	.word	0xffffffff


	//   ....[48]....
        /*027c*/ 	.word	0xffffffff


	//   ....[49]....
        /*0280*/ 	.word	0xffffffff


	//   ....[50]....
        /*0284*/ 	.word	0xffffffff


	//   ....[51]....
        /*0288*/ 	.word	0xffffffff


	//   ....[52]....
        /*028c*/ 	.word	0xffffffff


	//   ....[53]....
        /*0290*/ 	.word	0xffffffff


	//   ....[54]....
        /*0294*/ 	.word	0xffffffff


	//   ....[55]....
        /*0298*/ 	.word	0xffffffff


	//   ....[56]....
        /*029c*/ 	.word	0xffffffff


	//   ....[57]....
        /*02a0*/ 	.word	0xffffffff


	//   ....[58]....
        /*02a4*/ 	.word	0xffffffff


	//   ....[59]....
        /*02a8*/ 	.word	0xffffffff


	//   ....[60]....
        /*02ac*/ 	.word	0xffffffff


	//   ....[61]....
        /*02b0*/ 	.word	0xffffffff


	//   ....[62]....
        /*02b4*/ 	.word	0xffffffff


	//   ....[63]....
        /*02b8*/ 	.word	0xffffffff


	//   ....[64]....
        /*02bc*/ 	.word	0xffffffff


	//   ....[65]....
        /*02c0*/ 	.word	0xffffffff


	//   ....[66]....
        /*02c4*/ 	.word	0xffffffff


	//   ....[67]....
        /*02c8*/ 	.word	0xffffffff


	//   ....[68]....
        /*02cc*/ 	.word	0xffffffff


	//   ....[69]....
        /*02d0*/ 	.word	0xffffffff


	//   ....[70]....
        /*02d4*/ 	.word	0xffffffff


	//   ....[71]....
        /*02d8*/ 	.word	0xffffffff


	//   ....[72]....
        /*02dc*/ 	.word	0xffffffff


	//   ....[73]....
        /*02e0*/ 	.word	0xffffffff


	//   ....[74]....
        /*02e4*/ 	.word	0xffffffff


	//   ....[75]....
        /*02e8*/ 	.word	0xffffffff


	//   ....[76]....
        /*02ec*/ 	.word	0xffffffff


	//   ....[77]....
        /*02f0*/ 	.word	0xffffffff


	//   ....[78]....
        /*02f4*/ 	.word	0xffffffff


	//   ....[79]....
        /*02f8*/ 	.word	0xffffffff


	//   ....[80]....
        /*02fc*/ 	.word	0xffffffff


	//   ....[81]....
        /*0300*/ 	.word	0xffffffff


	//   ....[82]....
        /*0304*/ 	.word	0xffffffff


	//   ....[83]....
        /*0308*/ 	.word	0xffffffff


	//   ....[84]....
        /*030c*/ 	.word	0xffffffff


	//   ....[85]....
        /*0310*/ 	.word	0xffffffff


	//   ....[86]....
        /*0314*/ 	.word	0xffffffff


	//   ....[87]....
        /*0318*/ 	.word	0xffffffff


	//   ....[88]....
        /*031c*/ 	.word	0xffffffff


	//   ....[89]....
        /*0320*/ 	.word	0xffffffff


	//   ....[90]....
        /*0324*/ 	.word	0xffffffff


	//   ....[91]....
        /*0328*/ 	.word	0xffffffff


	//   ....[92]....
        /*032c*/ 	.word	0xffffffff


	//   ....[93]....
        /*0330*/ 	.word	0xffffffff


	//   ....[94]....
        /*0334*/ 	.word	0xffffffff


	//   ....[95]....
        /*0338*/ 	.word	0xffffffff


	//   ....[96]....
        /*033c*/ 	.word	0xffffffff


	//   ....[97]....
        /*0340*/ 	.word	0xffffffff


	//   ....[98]....
        /*0344*/ 	.word	0xffffffff


	//   ....[99]....
        /*0348*/ 	.word	0xffffffff


	//   ....[100]....
        /*034c*/ 	.word	0xffffffff


	//   ....[101]....
        /*0350*/ 	.word	0xffffffff


	//   ....[102]....
        /*0354*/ 	.word	0xffffffff


	//   ....[103]....
        /*0358*/ 	.word	0xffffffff


	//   ....[104]....
        /*035c*/ 	.word	0xffffffff


	//   ....[105]....
        /*0360*/ 	.word	0xffffffff


	//   ....[106]....
        /*0364*/ 	.word	0xffffffff


	//   ....[107]....
        /*0368*/ 	.word	0xffffffff


	//   ....[108]....
        /*036c*/ 	.word	0xffffffff


	//   ....[109]....
        /*0370*/ 	.word	0xffffffff


	//   ....[110]....
        /*0374*/ 	.word	0xffffffff


	//   ....[111]....
        /*0378*/ 	.word	0xffffffff


	//   ....[112]....
        /*037c*/ 	.word	0xffffffff


	//   ....[113]....
        /*0380*/ 	.word	0xffffffff


	//   ....[114]....
        /*0384*/ 	.word	0xffffffff


	//   ....[115]....
        /*0388*/ 	.word	0xffffffff


	//   ....[116]....
        /*038c*/ 	.word	0xffffffff


	//   ....[117]....
        /*0390*/ 	.word	0xffffffff


	//   ....[118]....
        /*0394*/ 	.word	0xffffffff


	//   ....[119]....
        /*0398*/ 	.word	0xffffffff


	//   ....[120]....
        /*039c*/ 	.word	0xffffffff


	//   ....[121]....
        /*03a0*/ 	.word	0xffffffff


	//   ....[122]....
        /*03a4*/ 	.word	0xffffffff


	//   ....[123]....
        /*03a8*/ 	.word	0xffffffff


	//   ....[124]....
        /*03ac*/ 	.word	0xffffffff


	//   ....[125]....
        /*03b0*/ 	.word	0xffffffff


	//   ....[126]....
        /*03b4*/ 	.word	0xffffffff


	//   ....[127]....
        /*03b8*/ 	.word	0xffffffff


	//   ....[128]....
        /*03bc*/ 	.word	0xffffffff


	//   ....[129]....
        /*03c0*/ 	.word	0xffffffff


	//   ....[130]....
        /*03c4*/ 	.word	0xffffffff


	//   ....[131]....
        /*03c8*/ 	.word	0xffffffff


	//   ....[132]....
        /*03cc*/ 	.word	0xffffffff


	//   ....[133]....
        /*03d0*/ 	.word	0xffffffff


	//   ....[134]....
        /*03d4*/ 	.word	0xffffffff


	//   ....[135]....
        /*03d8*/ 	.word	0xffffffff


	//   ....[136]....
        /*03dc*/ 	.word	0xffffffff


	//   ....[137]....
        /*03e0*/ 	.word	0xffffffff


	//   ....[138]....
        /*03e4*/ 	.word	0xffffffff


	//   ....[139]....
        /*03e8*/ 	.word	0xffffffff


	//   ....[140]....
        /*03ec*/ 	.word	0xffffffff


	//   ....[141]....
        /*03f0*/ 	.word	0xffffffff


	//   ....[142]....
        /*03f4*/ 	.word	0xffffffff


	//   ....[143]....
        /*03f8*/ 	.word	0xffffffff


	//   ....[144]....
        /*03fc*/ 	.word	0xffffffff


	//   ....[145]....
        /*0400*/ 	.word	0xffffffff


	//   ....[146]....
        /*0404*/ 	.word	0xffffffff


	//   ....[147]....
        /*0408*/ 	.word	0xffffffff


	//   ....[148]....
        /*040c*/ 	.word	0xffffffff


	//   ....[149]....
        /*0410*/ 	.word	0xffffffff


	//   ....[150]....
        /*0414*/ 	.word	0xffffffff


	//   ....[151]....
        /*0418*/ 	.word	0xffffffff


	//   ....[152]....
        /*041c*/ 	.word	0xffffffff


	//   ....[153]....
        /*0420*/ 	.word	0xffffffff


	//   ....[154]....
        /*0424*/ 	.word	0xffffffff


	//   ....[155]....
        /*0428*/ 	.word	0xffffffff


	//   ....[156]....
        /*042c*/ 	.word	0xffffffff


	//   ....[157]....
        /*0430*/ 	.word	0xffffffff


	//   ....[158]....
        /*0434*/ 	.word	0xffffffff


	//   ....[159]....
        /*0438*/ 	.word	0xffffffff


	//   ....[160]....
        /*043c*/ 	.word	0xffffffff


	//   ....[161]....
        /*0440*/ 	.word	0xffffffff


	//   ....[162]....
        /*0444*/ 	.word	0xffffffff


	//   ....[163]....
        /*0448*/ 	.word	0xffffffff


	//   ....[164]....
        /*044c*/ 	.word	0xffffffff


	//   ....[165]....
        /*0450*/ 	.word	0xffffffff


	//   ....[166]....
        /*0454*/ 	.word	0xffffffff


	//   ....[167]....
        /*0458*/ 	.word	0xffffffff


	//   ....[168]....
        /*045c*/ 	.word	0xffffffff


	//   ....[169]....
        /*0460*/ 	.word	0xffffffff


	//   ....[170]....
        /*0464*/ 	.word	0xffffffff


	//   ....[171]....
        /*0468*/ 	.word	0xffffffff


	//   ....[172]....
        /*046c*/ 	.word	0xffffffff


	//   ....[173]....
        /*0470*/ 	.word	0xffffffff


	//   ....[174]....
        /*0474*/ 	.word	0xffffffff


	//   ....[175]....
        /*0478*/ 	.word	0xffffffff


	//   ....[176]....
        /*047c*/ 	.word	0xffffffff


	//   ....[177]....
        /*0480*/ 	.word	0xffffffff


	//   ....[178]....
        /*0484*/ 	.word	0xffffffff


	//   ....[179]....
        /*0488*/ 	.word	0xffffffff


	//   ....[180]....
        /*048c*/ 	.word	0xffffffff


	//   ....[181]....
        /*0490*/ 	.word	0xffffffff


	//   ....[182]....
        /*0494*/ 	.word	0xffffffff


	//   ....[183]....
        /*0498*/ 	.word	0xffffffff


	//   ....[184]....
        /*049c*/ 	.word	0xffffffff


	//   ....[185]....
        /*04a0*/ 	.word	0xffffffff


	//   ....[186]....
        /*04a4*/ 	.word	0xffffffff


	//   ....[187]....
        /*04a8*/ 	.word	0xffffffff


	//   ....[188]....
        /*04ac*/ 	.word	0xffffffff


	//   ....[189]....
        /*04b0*/ 	.word	0xffffffff


	//   ....[190]....
        /*04b4*/ 	.word	0xffffffff


	//   ....[191]....
        /*04b8*/ 	.word	0xffffffff


	//----- nvinfo : EIATTR_COOP_GROUP_INSTR_OFFSETS
	.align		4
.L_482:
        /*04bc*/ 	.byte	0x04, 0x28
        /*04be*/ 	.short	(.L_484 - .L_483)


	//   ....[0]....
.L_483:
        /*04c0*/ 	.word	0x00000050


	//   ....[1]....
        /*04c4*/ 	.word	0x000001e0


	//   ....[2]....
        /*04c8*/ 	.word	0x00000210


	//   ....[3]....
        /*04cc*/ 	.word	0x00000240


	//   ....[4]....
        /*04d0*/ 	.word	0x00000270


	//   ....[5]....
        /*04d4*/ 	.word	0x000002a0


	//   ....[6]....
        /*04d8*/ 	.word	0x000002d0


	//   ....[7]....
        /*04dc*/ 	.word	0x00000440


	//   ....[8]....
        /*04e0*/ 	.word	0x00000480


	//   ....[9]....
        /*04e4*/ 	.word	0x000004b0


	//   ....[10]....
        /*04e8*/ 	.word	0x000004e0


	//   ....[11]....
        /*04ec*/ 	.word	0x00000510


	//   ....[12]....
        /*04f0*/ 	.word	0x00000540


	//   ....[13]....
        /*04f4*/ 	.word	0x000005d0


	//   ....[14]....
        /*04f8*/ 	.word	0x00000600


	//   ....[15]....
        /*04fc*/ 	.word	0x00000620


	//   ....[16]....
        /*0500*/ 	.word	0x00000680


	//   ....[17]....
        /*0504*/ 	.word	0x00003710


	//   ....[18]....
        /*0508*/ 	.word	0x00003720


	//   ....[19]....
        /*050c*/ 	.word	0x000052c0


	//   ....[20]....
        /*0510*/ 	.word	0x000052d0


	//   ....[21]....
        /*0514*/ 	.word	0x00006c60


	//   ....[22]....
        /*0518*/ 	.word	0x00006c80


	//   ....[23]....
        /*051c*/ 	.word	0x000071d0


	//   ....[24]....
        /*0520*/ 	.word	0x000071f0


	//   ....[25]....
        /*0524*/ 	.word	0x00007e60


	//   ....[26]....
        /*0528*/ 	.word	0x00007e80


	//   ....[27]....
        /*052c*/ 	.word	0x00007fb0


	//   ....[28]....
        /*0530*/ 	.word	0x00007fc0


	//   ....[29]....
        /*0534*/ 	.word	0x000080f0


	//   ....[30]....
        /*0538*/ 	.word	0x00008110


	//   ....[31]....
        /*053c*/ 	.word	0x00008240


	//   ....[32]....
        /*0540*/ 	.word	0x00008250


	//   ....[33]....
        /*0544*/ 	.word	0x00008660


	//   ....[34]....
        /*0548*/ 	.word	0x00008670


	//   ....[35]....
        /*054c*/ 	.word	0x00008680


	//   ....[36]....
        /*0550*/ 	.word	0x00008690


	//   ....[37]....
        /*0554*/ 	.word	0x00008940


	//   ....[38]....
        /*0558*/ 	.word	0x00008980


	//   ....[39]....
        /*055c*/ 	.word	0x000089c0


	//   ....[40]....
        /*0560*/ 	.word	0x00008a00


	//   ....[41]....
        /*0564*/ 	.word	0x0000b3a0


	//   ....[42]....
        /*0568*/ 	.word	0x0000b3e0


	//   ....[43]....
        /*056c*/ 	.word	0x0000b420


	//   ....[44]....
        /*0570*/ 	.word	0x0000b460


	//   ....[45]....
        /*0574*/ 	.word	0x0000e100


	//   ....[46]....
        /*0578*/ 	.word	0x0000e110


	//   ....[47]....
        /*057c*/ 	.word	0x0000e120


	//   ....[48]....
        /*0580*/ 	.word	0x0000e130


	//   ....[49]....
        /*0584*/ 	.word	0x0000f2e0


	//   ....[50]....
        /*0588*/ 	.word	0x0000f300


	//   ....[51]....
        /*058c*/ 	.word	0x0000f360


	//   ....[52]....
        /*0590*/ 	.word	0x0000f3c0


	//   ....[53]....
        /*0594*/ 	.word	0x0000fa80


	//   ....[54]....
        /*0598*/ 	.word	0x0000fa90


	//   ....[55]....
        /*059c*/ 	.word	0x0000fac0


	//   ....[56]....
        /*05a0*/ 	.word	0x0000fad0


	//   ....[57]....
        /*05a4*/ 	.word	0x00010e50


	//   ....[58]....
        /*05a8*/ 	.word	0x00010e60


	//   ....[59]....
        /*05ac*/ 	.word	0x00010ea0


	//   ....[60]....
        /*05b0*/ 	.word	0x00010eb0


	//   ....[61]....
        /*05b4*/ 	.word	0x00012040


	//   ....[62]....
        /*05b8*/ 	.word	0x00012060


	//   ....[63]....
        /*05bc*/ 	.word	0x00012130


	//   ....[64]....
        /*05c0*/ 	.word	0x00012150


	//   ....[65]....
        /*05c4*/ 	.word	0x00012490


	//   ....[66]....
        /*05c8*/ 	.word	0x000124b0


	//   ....[67]....
        /*05cc*/ 	.word	0x000124d0


	//   ....[68]....
        /*05d0*/ 	.word	0x000124f0


	//   ....[69]....
        /*05d4*/ 	.word	0x00013c30


	//   ....[70]....
        /*05d8*/ 	.word	0x00013c60


	//   ....[71]....
        /*05dc*/ 	.word	0x00013c80


	//   ....[72]....
        /*05e0*/ 	.word	0x00013ca0


	//   ....[73]....
        /*05e4*/ 	.word	0x00015060


	//   ....[74]....
        /*05e8*/ 	.word	0x00015080


	//   ....[75]....
        /*05ec*/ 	.word	0x000150a0


	//   ....[76]....
        /*05f0*/ 	.word	0x000150c0


	//   ....[77]....
        /*05f4*/ 	.word	0x00015430


	//   ....[78]....
        /*05f8*/ 	.word	0x00015450


	//   ....[79]....
        /*05fc*/ 	.word	0x00015570


	//   ....[80]....
        /*0600*/ 	.word	0x00015580


	//   ....[81]....
        /*0604*/ 	.word	0x000156b0


	//   ....[82]....
        /*0608*/ 	.word	0x000156d0


	//   ....[83]....
        /*060c*/ 	.word	0x00015800


	//   ....[84]....
        /*0610*/ 	.word	0x00015810


	//   ....[85]....
        /*0614*/ 	.word	0x00015b40


	//   ....[86]....
        /*0618*/ 	.word	0x00015b60


	//   ....[87]....
        /*061c*/ 	.word	0x000165f0


	//   ....[88]....
        /*0620*/ 	.word	0x00016600


	//   ....[89]....
        /*0624*/ 	.word	0x00017840


	//   ....[90]....
        /*0628*/ 	.word	0x00017860


	//   ....[91]....
        /*062c*/ 	.word	0x00017990


	//   ....[92]....
        /*0630*/ 	.word	0x000179a0


	//   ....[93]....
        /*0634*/ 	.word	0x00017ad0


	//   ....[94]....
        /*0638*/ 	.word	0x00017af0


	//   ....[95]....
        /*063c*/ 	.word	0x00017c20


	//   ....[96]....
        /*0640*/ 	.word	0x00017c30


	//   ....[97]....
        /*0644*/ 	.word	0x00017df0


	//   ....[98]....
        /*0648*/ 	.word	0x00017e10


	//   ....[99]....
        /*064c*/ 	.word	0x00017f30


	//   ....[100]....
        /*0650*/ 	.word	0x00017f70


	//   ....[101]....
        /*0654*/ 	.word	0x00017fa0


	//   ....[102]....
        /*0658*/ 	.word	0x00017fd0


	//   ....[103]....
        /*065c*/ 	.word	0x00018000


	//   ....[104]....
        /*0660*/ 	.word	0x00018030


	//   ....[105]....
        /*0664*/ 	.word	0x00018190


	//   ....[106]....
        /*0668*/ 	.word	0x000181d0


	//   ....[107]....
        /*066c*/ 	.word	0x00018200


	//   ....[108]....
        /*0670*/ 	.word	0x00018230


	//   ....[109]....
        /*0674*/ 	.word	0x00018260


	//   ....[110]....
        /*0678*/ 	.word	0x00018290


	//   ....[111]....
        /*067c*/ 	.word	0x00018320


	//   ....[112]....
        /*0680*/ 	.word	0x00018350


	//   ....[113]....
        /*0684*/ 	.word	0x00018360


	//   ....[114]....
        /*0688*/ 	.word	0x000183c0


	//   ....[115]....
        /*068c*/ 	.word	0x000188f0


	//   ....[116]....
        /*0690*/ 	.word	0x00018950


	//   ....[117]....
        /*0694*/ 	.word	0x000189a0


	//   ....[118]....
        /*0698*/ 	.word	0x000189f0


	//   ....[119]....
        /*069c*/ 	.word	0x00018a40


	//   ....[120]....
        /*06a0*/ 	.word	0x00018ab0


	//   ....[121]....
        /*06a4*/ 	.word	0x00018af0


	//   ....[122]....
        /*06a8*/ 	.word	0x00018b60


	//   ....[123]....
        /*06ac*/ 	.word	0x00018bd0


	//   ....[124]....
        /*06b0*/ 	.word	0x00018c30


	//   ....[125]....
        /*06b4*/ 	.word	0x00018ca0


	//   ....[126]....
        /*06b8*/ 	.word	0x00018d10


	//   ....[127]....
        /*06bc*/ 	.word	0x00018d70


	//   ....[128]....
        /*06c0*/ 	.word	0x00018dd0


	//   ....[129]....
        /*06c4*/ 	.word	0x00018e30


	//   ....[130]....
        /*06c8*/ 	.word	0x00018ea0


	//   ....[131]....
        /*06cc*/ 	.word	0x00018f00


	//   ....[132]....
        /*06d0*/ 	.word	0x00018f60


	//   ....[133]....
        /*06d4*/ 	.word	0x00018fc0


	//   ....[134]....
        /*06d8*/ 	.word	0x00019030


	//   ....[135]....
        /*06dc*/ 	.word	0x00019180


	//   ....[136]....
        /*06e0*/ 	.word	0x000191e0


	//   ....[137]....
        /*06e4*/ 	.word	0x00019220


	//   ....[138]....
        /*06e8*/ 	.word	0x00019260


	//   ....[139]....
        /*06ec*/ 	.word	0x000192b0


	//   ....[140]....
        /*06f0*/ 	.word	0x000192f0


	//   ....[141]....
        /*06f4*/ 	.word	0x00019360


	//   ....[142]....
        /*06f8*/ 	.word	0x000193c0


	//   ....[143]....
        /*06fc*/ 	.word	0x00019430


	//   ....[144]....
        /*0700*/ 	.word	0x00019570


	//   ....[145]....
        /*0704*/ 	.word	0x000195d0


	//   ....[146]....
        /*0708*/ 	.word	0x00019610


	//   ....[147]....
        /*070c*/ 	.word	0x00019650


	//   ....[148]....
        /*0710*/ 	.word	0x000196a0


	//   ....[149]....
        /*0714*/ 	.word	0x000196e0


	//   ....[150]....
        /*0718*/ 	.word	0x00019730


	//   ....[151]....
        /*071c*/ 	.word	0x00019780


	//   ....[152]....
        /*0720*/ 	.word	0x000197d0


	//   ....[153]....
        /*0724*/ 	.word	0x00019810


	//   ....[154]....
        /*0728*/ 	.word	0x00019880


	//   ....[155]....
        /*072c*/ 	.word	0x000198f0


	//   ....[156]....
        /*0730*/ 	.word	0x00019950


	//   ....[157]....
        /*0734*/ 	.word	0x000199b0


	//   ....[158]....
        /*0738*/ 	.word	0x00019a10


	//   ....[159]....
        /*073c*/ 	.word	0x00019a80


	//   ....[160]....
        /*0740*/ 	.word	0x00019ae0


	//   ....[161]....
        /*0744*/ 	.word	0x00019b40


	//   ....[162]....
        /*0748*/ 	.word	0x00019ba0


	//   ....[163]....
        /*074c*/ 	.word	0x00019c10


	//   ....[164]....
        /*0750*/ 	.word	0x00019c70


	//   ....[165]....
        /*0754*/ 	.word	0x00019cd0


	//   ....[166]....
        /*0758*/ 	.word	0x00019d30


	//   ....[167]....
        /*075c*/ 	.word	0x00019da0


	//   ....[168]....
        /*0760*/ 	.word	0x00019e00


	//   ....[169]....
        /*0764*/ 	.word	0x00019e60


	//   ....[170]....
        /*0768*/ 	.word	0x00019ec0


	//   ....[171]....
        /*076c*/ 	.word	0x00019f30


	//   ....[172]....
        /*0770*/ 	.word	0x00019f90


	//   ....[173]....
        /*0774*/ 	.word	0x00019ff0


	//   ....[174]....
        /*0778*/ 	.word	0x0001a050


	//   ....[175]....
        /*077c*/ 	.word	0x0001a0c0


	//   ....[176]....
        /*0780*/ 	.word	0x0001a110


	//   ....[177]....
        /*0784*/ 	.word	0x0001a150


	//   ....[178]....
        /*0788*/ 	.word	0x0001a1a0


	//   ....[179]....
        /*078c*/ 	.word	0x0001a1f0


	//   ....[180]....
        /*0790*/ 	.word	0x0001a240


	//   ....[181]....
        /*0794*/ 	.word	0x0001a2b0


	//   ....[182]....
        /*0798*/ 	.word	0x0001a2f0


	//   ....[183]....
        /*079c*/ 	.word	0x0001a340


	//   ....[184]....
        /*07a0*/ 	.word	0x0001a390


	//   ....[185]....
        /*07a4*/ 	.word	0x0001a3e0


	//   ....[186]....
        /*07a8*/ 	.word	0x0001a430


	//   ....[187]....
        /*07ac*/ 	.word	0x0001a4a0


	//   ....[188]....
        /*07b0*/ 	.word	0x0001a4e0


	//   ....[189]....
        /*07b4*/ 	.word	0x0001a550


	//   ....[190]....
        /*07b8*/ 	.word	0x0001a5b0


	//   ....[191]....
        /*07bc*/ 	.word	0x0001a610


	//----- nvinfo : EIATTR_EXIT_INSTR_OFFSETS
	.align		4
.L_484:
        /*07c0*/ 	.byte	0x04, 0x1c
        /*07c2*/ 	.short	(.L_486 - .L_485)


	//   ....[0]....
.L_485:
        /*07c4*/ 	.word	0x00000b40


	//   ....[1]....
        /*07c8*/ 	.word	0x000188b0


	//----- nvinfo : EIATTR_MAX_THREADS
	.align		4
.L_486:
        /*07cc*/ 	.byte	0x04, 0x05
        /*07ce*/ 	.short	(.L_488 - .L_487)
.L_487:
        /*07d0*/ 	.word	0x00000100
        /*07d4*/ 	.word	0x00000001
        /*07d8*/ 	.word	0x00000001


	//----- nvinfo : EIATTR_CRS_STACK_SIZE
	.align		4
.L_488:
        /*07dc*/ 	.byte	0x04, 0x1e
        /*07de*/ 	.short	(.L_490 - .L_489)
.L_489:
        /*07e0*/ 	.word	0x00000000
.L_490:


//--------------------- .nv.info._ZN7cutlass13device_kernelIN5flash19enable_sm80_to_sm89INS1_16FlashAttnFwdSm80INS1_25CollectiveMainloopFwdSm80ILi8ELi1ELb0EN4cute5tupleIJNS5_1CILi128EEENS7_ILi64EEENS7_ILi192EEEEEELi192ENS_6half_tEfNS_4arch4Sm80ELb0ELb1ELb1ELb0ELb1ELb0ELb1ELb1EEENS1_21CollectiveEpilogueFwdINS6_IJS8_SA_S9_EEENS6_IJNS7_ILi1EEESI_SI_EEESC_SE_Li256ELb0ELb1ELb1ELb0EEENS1_19SingleTileSchedulerILb0ELb1ELb1ELi128EEEEEEEEEvNT_6ParamsE --------------------------
	.section	.nv.info._ZN7cutlass13device_kernelIN5flash19enable_sm80_to_sm89INS1_16FlashAttnFwdSm80INS1_25CollectiveMainloopFwdSm80ILi8ELi1ELb0EN4cute5tupleIJNS5_1CILi128EEENS7_ILi64EEENS7_ILi192EEEEEELi192ENS_6half_tEfNS_4arch4Sm80ELb0ELb1ELb1ELb0ELb1ELb0ELb1ELb1EEENS1_21CollectiveEpilogueFwdINS6_IJS8_SA_S9_EEENS6_IJNS7_ILi1EEESI_SI_EEESC_SE_Li256ELb0ELb1ELb1ELb0EEENS1_19SingleTileSchedulerILb0ELb1ELb1ELi128EEEEEEEEEvNT_6ParamsE,"",@"SHT_CUDA_INFO"
	.sectionflags	@""
	.align	4


	//----- nvinfo : EIATTR_CUDA_API_VERSION
	.align		4
        /*0000*/ 	.byte	0x04, 0x37
        /*0002*/ 	.short	(.L_492 - .L_491)
.L_491:
        /*0004*/ 	.word	0x00000082


	//----- nvinfo : EIATTR_SW2861232_WAR
	.align		4
.L_492:
        /*0008*/ 	.byte	0x01, 0x35
	.zero		2


	//----- nvinfo : EIATTR_PARAM_CBANK
	.align		4
        /*000c*/ 	.byte	0x04, 0x0a
        /*000e*/ 	.short	(.L_494 - .L_493)
	.align		4
.L_493:
        /*0010*/ 	.word	index@(.nv.constant0._ZN7cutlass13device_kernelIN5flash19enable_sm80_to_sm89INS1_16FlashAttnFwdSm80INS1_25CollectiveMainloopFwdSm80ILi8ELi1ELb0EN4cute5tupleIJNS5_1CILi128EEENS7_ILi64EEENS7_ILi192EEEEEELi192ENS_6half_tEfNS_4arch4Sm80ELb0ELb1ELb1ELb0ELb1ELb0ELb1ELb1EEENS1_21CollectiveEpilogueFwdINS6_IJS8_SA_S9_EEENS6_IJNS7_ILi1EEESI_SI_EEESC_SE_Li256ELb0ELb1ELb1ELb0EEENS1_19SingleTileSchedulerILb0ELb1ELb1ELi128EEEEEEEEEvNT_6ParamsE)
        /*0014*/ 	.short	0x0160
        /*0016*/ 	.short	0x0418


	//----- nvinfo : EIATTR_CBANK_PARAM_SIZE
	.align		4
.L_494:
        /*0018*/ 	.byte	0x03, 0x19
        /*001a*/ 	.short	0x0418


	//----- nvinfo : EIATTR_KPARAM_INFO
	.align		4
        /*001c*/ 	.byte	0x04, 0x17
        /*001e*/ 	.short	(.L_496 - .L_495)
.L_495:
        /*0020*/ 	.word	0x00000000
        /*0024*/ 	.short	0x0000
        /*0026*/ 	.short	0x0000
        /*0028*/ 	.byte	0x00, 0xf0, 0x61, 0x10


	//----- nvinfo : EIATTR_MAXREG_COUNT
	.align		4
.L_496:
        /*002c*/ 	.byte	0x03, 0x1b
        /*002e*/ 	.short	0x00ff


	//----- nvinfo : EIATTR_NUM_BARRIERS
	.align		4
        /*0030*/ 	.byte	0x02, 0x4c
        /*0032*/ 	.byte	0x02
	.zero		1


	//----- nvinfo : EIATTR_MERCURY_ISA_VERSION
	.align		4
        /*0034*/ 	.byte	0x03, 0x5f
        /*0036*/ 	.short	0x0000


	//----- nvinfo : EIATTR_COOP_GROUP_MASK_REGIDS
	.align		4
        /*0038*/ 	.byte	0x04, 0x29
        /*003a*/ 	.short	(.L_498 - .L_497)


	//   ....[0]....
.L_497:
        /*003c*/ 	.word	0xffffffff


	//   ....[1]....
        /*0040*/ 	.word	0xffffffff


	//   ....[2]....
        /*0044*/ 	.word	0xffffffff


	//   ....[3]....
        /*0048*/ 	.word	0xffffffff


	//   ....[4]....
        /*004c*/ 	.word	0xffffffff


	//   ....[5]....
        /*0050*/ 	.word	0xffffffff


	//   ....[6]....
        /*0054*/ 	.word	0xffffffff


	//   ....[7]....
        /*0058*/ 	.word	0xffffffff


	//   ....[8]....
        /*005c*/ 	.word	0xffffffff


	//   ....[9]....
        /*0060*/ 	.word	0xffffffff


	//   ....[10]....
        /*0064*/ 	.word	0xffffffff


	//   ....[11]....
        /*0068*/ 	.word	0xffffffff


	//   ....[12]....
        /*006c*/ 	.word	0xffffffff


	//   ....[13]....
        /*0070*/ 	.word	0xffffffff


	//   ....[14]....
        /*0074*/ 	.word	0xffffffff


	//   ....[15]....
        /*0078*/ 	.word	0xffffffff


	//   ....[16]....
        /*007c*/ 	.word	0xffffffff


	//   ....[17]....
        /*0080*/ 	.word	0xffffffff


	//   ....[18]....
        /*0084*/ 	.word	0xffffffff


	//   ....[19]....
        /*0088*/ 	.word	0xffffffff


	//   ....[20]....
        /*008c*/ 	.word	0xffffffff


	//   ....[21]....
        /*0090*/ 	.word	0xffffffff


	//   ....[22]....
        /*0094*/ 	.word	0xffffffff


	//   ....[23]....
        /*0098*/ 	.word	0xffffffff


	//   ....[24]....
        /*009c*/ 	.word	0xffffffff


	//   ....[25]....
        /*00a0*/ 	.word	0xffffffff


	//   ....[26]....
        /*00a4*/ 	.word	0xffffffff


	//   ....[27]....
        /*00a8*/ 	.word	0xffffffff


	//   ....[28]....
        /*00ac*/ 	.word	0xffffffff


	//   ....[29]....
        /*00b0*/ 	.word	0xffffffff


	//   ....[30]....
        /*00b4*/ 	.word	0xffffffff


	//   ....[31]....
        /*00b8*/ 	.word	0xffffffff


	//   ....[32]....
        /*00bc*/ 	.word	0xffffffff


	//   ....[33]....
        /*00c0*/ 	.word	0xffffffff


	//   ....[34]....
        /*00c4*/ 	.word	0xffffffff


	//   ....[35]....
        /*00c8*/ 	.word	0xffffffff


	//   ....[36]....
        /*00cc*/ 	.word	0xffffffff


	//   ....[37]....
        /*00d0*/ 	.word	0xffffffff


	//   ....[38]....
        /*00d4*/ 	.word	0xffffffff


	//   ....[39]....
        /*00d8*/ 	.word	0xffffffff


	//   ....[40]....
        /*00dc*/ 	.word	0xffffffff


	//   ....[41]....
        /*00e0*/ 	.word	0xffffffff


	//   ....[42]....
        /*00e4*/ 	.word	0xffffffff


	//   ....[43]....
        /*00e8*/ 	.word	0xffffffff


	//   ....[44]....
        /*00ec*/ 	.word	0xffffffff


	//   ....[45]....
        /*00f0*/ 	.word	0xffffffff


	//   ....[46]....
        /*00f4*/ 	.word	0xffffffff


	//   ....[47]....
        /*00f8*/ 	.word	0xffffffff


	//   ....[48]....
        /*00fc*/ 	.word	0xffffffff


	//   ....[49]....
        /*0100*/ 	.word	0xffffffff


	//   ....[50]....
        /*0104*/ 	.word	0xffffffff


	//   ....[51]....
        /*0108*/ 	.word	0xffffffff


	//   ....[52]....
        /*010c*/ 	.word	0xffffffff


	//   ....[53]....
        /*0110*/ 	.word	0xffffffff


	//   ....[54]....
        /*0114*/ 	.word	0xffffffff


	//   ....[55]....
        /*0118*/ 	.word	0xffffffff


	//   ....[56]....
        /*011c*/ 	.word	0xffffffff


	//   ....[57]....
        /*0120*/ 	.word	0xffffffff


	//   ....[58]....
        /*0124*/ 	.word	0xffffffff


	//   ....[59]....
        /*0128*/ 	.word	0xffffffff


	//   ....[60]....
        /*012c*/ 	.word	0xffffffff


	//   ....[61]....
        /*0130*/ 	.word	0xffffffff


	//   ....[62]....
        /*0134*/ 	.word	0xffffffff


	//   ....[63]....
        /*0138*/ 	.word	0xffffffff


	//   ....[64]....
        /*013c*/ 	.word	0xffffffff


	//   ....[65]....
        /*0140*/ 	.word	0xffffffff


	//   ....[66]....
        /*0144*/ 	.word	0xffffffff


	//   ....[67]....
        /*0148*/ 	.word	0xffffffff


	//   ....[68]....
        /*014c*/ 	.word	0xffffffff


	//   ....[69]....
        /*0150*/ 	.word	0xffffffff


	//   ....[70]....
        /*0154*/ 	.word	0xffffffff


	//   ....[71]....
        /*0158*/ 	.word	0xffffffff


	//   ....[72]....
        /*015c*/ 	.word	0xffffffff


	//   ....[73]....
        /*0160*/ 	.word	0xffffffff


	//   ....[74]....
        /*0164*/ 	.word	0xffffffff


	//   ....[75]....
        /*0168*/ 	.word	0xffffffff


	//   ....[76]....
        /*016c*/ 	.word	0xffffffff


	//   ....[77]....
        /*0170*/ 	.word	0xffffffff


	//   ....[78]....
        /*0174*/ 	.word	0xffffffff


	//----- nvinfo : EIATTR_COOP_GROUP_INSTR_OFFSETS
	.align		4
.L_498:
        /*0178*/ 	.byte	0x04, 0x28
        /*017a*/ 	.short	(.L_500 - .L_499)


	//   ....[0]....
.L_499:
        /*017c*/ 	.word	0x00000050


	//   ....[1]....
        /*0180*/ 	.word	0x000012f0


	//   ....[2]....
        /*0184*/ 	.word	0x00001340


	//   ....[3]....
        /*0188*/ 	.word	0x00001530


	//   ....[4]....
        /*018c*/ 	.word	0x00001560


	//   ....[5]....
        /*0190*/ 	.word	0x00001680


	//   ....[6]....
        /*0194*/ 	.word	0x000016b0


	//   ....[7]....
        /*0198*/ 	.word	0x000017c0


	//   ....[8]....
        /*019c*/ 	.word	0x00001800


	//   ....[9]....
        /*01a0*/ 	.word	0x00001f20


	//   ....[10]....
        /*01a4*/ 	.word	0x00001f30


	//   ....[11]....
        /*01a8*/ 	.word	0x00001f50


	//   ....[12]....
        /*01ac*/ 	.word	0x00001f80


	//   ....[13]....
        /*01b0*/ 	.word	0x00001fc0


	//   ....[14]....
        /*01b4*/ 	.word	0x00001ff0


	//   ....[15]....
        /*01b8*/ 	.word	0x00002020


	//   ....[16]....
        /*01bc*/ 	.word	0x00002050


	//   ....[17]....
        /*01c0*/ 	.word	0x00003120


	//   ....[18]....
        /*01c4*/ 	.word	0x00003150


	//   ....[19]....
        /*01c8*/ 	.word	0x00003160


	//   ....[20]....
        /*01cc*/ 	.word	0x00003170


	//   ....[21]....
        /*01d0*/ 	.word	0x000035d0


	//   ....[22]....
        /*01d4*/ 	.word	0x000038e0


	//   ....[23]....
        /*01d8*/ 	.word	0x00004530


	//   ....[24]....
        /*01dc*/ 	.word	0x00004620


	//   ....[25]....
        /*01e0*/ 	.word	0x00004630


	//   ....[26]....
        /*01e4*/ 	.word	0x00004660


	//   ....[27]....
        /*01e8*/ 	.word	0x00005a70


	//   ....[28]....
        /*01ec*/ 	.word	0x00005a90


	//   ....[29]....
        /*01f0*/ 	.word	0x00005aa0


	//   ....[30]....
        /*01f4*/ 	.word	0x00005ab0


	//   ....[31]....
        /*01f8*/ 	.word	0x00006b70


	//   ....[32]....
        /*01fc*/ 	.word	0x00006ba0


	//   ....[33]....
        /*0200*/ 	.word	0x00006bb0


	//   ....[34]....
        /*0204*/ 	.word	0x00006bc0


	//   ....[35]....
        /*0208*/ 	.word	0x00006dc0


	//   ....[36]....
        /*020c*/ 	.word	0x00007000


	//   ....[37]....
        /*0210*/ 	.word	0x00007a50


	//   ....[38]....
        /*0214*/ 	.word	0x00007c20


	//   ....[39]....
        /*0218*/ 	.word	0x00007c70


	//   ....[40]....
        /*021c*/ 	.word	0x00007d00


	//   ....[41]....
        /*0220*/ 	.word	0x00009940


	//   ....[42]....
        /*0224*/ 	.word	0x00009960


	//   ....[43]....
        /*0228*/ 	.word	0x00009970


	//   ....[44]....
        /*022c*/ 	.word	0x00009980


	//   ....[45]....
        /*0230*/ 	.word	0x0000aa50


	//   ....[46]....
        /*0234*/ 	.word	0x0000aa70


	//   ....[47]....
        /*0238*/ 	.word	0x0000aa80


	//   ....[48]....
        /*023c*/ 	.word	0x0000aa90


	//   ....[49]....
        /*0240*/ 	.word	0x0000ae60


	//   ....[50]....
        /*0244*/ 	.word	0x0000ae80


	//   ....[51]....
        /*0248*/ 	.word	0x0000aeb0


	//   ....[52]....
        /*024c*/ 	.word	0x0000aec0


	//   ....[53]....
        /*0250*/ 	.word	0x0000c720


	//   ....[54]....
        /*0254*/ 	.word	0x0000c730


	//   ....[55]....
        /*0258*/ 	.word	0x0000c750


	//   ....[56]....
        /*025c*/ 	.word	0x0000c760


	//   ....[57]....
        /*0260*/ 	.word	0x0000d860


	//   ....[58]....
        /*0264*/ 	.word	0x0000d870


	//   ....[59]....
        /*0268*/ 	.word	0x0000d880


	//   ....[60]....
        /*026c*/ 	.word	0x0000d890


	//   ....[61]....
        /*0270*/ 	.word	0x0000da70


	//   ....[62]....
        /*0274*/ 	.word	0x0000de00


	//   ....[63]....
        /*0278*/ 	.word	0x0000e6f0


	//   ....[64]....
        /*027c*/ 	.word	0x0000e8d0


	//   ....[65]....
        /*0280*/ 	.word	0x0000e910


	//   ....[66]....
        /*0284*/ 	.word	0x0000e990


	//   ....[67]....
        /*0288*/ 	.word	0x00010060


	//   ....[68]....
        /*028c*/ 	.word	0x00010090


	//   ....[69]....
        /*0290*/ 	.word	0x000100d0


	//   ....[70]....
        /*0294*/ 	.word	0x000100e0


	//   ....[71]....
        /*0298*/ 	.word	0x00010df0


	//   ....[72]....
        /*029c*/ 	.word	0x00010e30


	//   ....[73]....
        /*02a0*/ 	.word	0x00010e50


	//   ....[74]....
        /*02a4*/ 	.word	0x00010e80


	//   ....[75]....
        /*02a8*/ 	.word	0x00010ef0


	//   ....[76]....
        /*02ac*/ 	.word	0x00010f60


	//   ....[77]....
        /*02b0*/ 	.word	0x00011870


	//   ....[78]....
        /*02b4*/ 	.word	0x00011880


	//----- nvinfo : EIATTR_EXIT_INSTR_OFFSETS
	.align		4
.L_500:
        /*02b8*/ 	.byte	0x04, 0x1c
        /*02ba*/ 	.short	(.L_502 - .L_501)


	//   ....[0]....
.L_501:
        /*02bc*/ 	.word	0x000001b0


	//   ....[1]....
        /*02c0*/ 	.word	0x00011890


	//   ....[2]....
        /*02c4*/ 	.word	0x00012130


	//   ....[3]....
        /*02c8*/ 	.word	0x00012180


	//   ....[4]....
        /*02cc*/ 	.word	0x000121b0


	//   ....[5]....
        /*02d0*/ 	.word	0x00012210


	//   ....[6]....
        /*02d4*/ 	.word	0x000124a0


	//----- nvinfo : EIATTR_CTAIDZ_USED
	.align		4
.L_502:
        /*02d8*/ 	.byte	0x01, 0x04
	.zero		2


	//----- nvinfo : EIATTR_MAX_THREADS
	.align		4
        /*02dc*/ 	.byte	0x04, 0x05
        /*02de*/ 	.short	(.L_504 - .L_503)
.L_503:
        /*02e0*/ 	.word	0x00000100
        /*02e4*/ 	.word	0x00000001
        /*02e8*/ 	.word	0x00000001


	//----- nvinfo : EIATTR_CRS_STACK_SIZE
	.align		4
.L_504:
        /*02ec*/ 	.byte	0x04, 0x1e
        /*02ee*/ 	.short	(.L_506 - .L_505)
.L_505:
        /*02f0*/ 	.word	0x00000000
.L_506:


//--------------------- .nv.info._ZN7cutlass13device_kernelIN5flash19enable_sm80_to_sm89INS1_16FlashAttnFwdSm80INS1_25CollectiveMainloopFwdSm80ILi8ELi1ELb0EN4cute5tupleIJNS5_1CILi128EEENS7_ILi64EEENS7_ILi192EEEEEELi192ENS_6half_tEfNS_4arch4Sm80ELb0ELb1ELb1ELb1ELb1ELb0ELb1ELb1EEENS1_21CollectiveEpilogueFwdINS6_IJS8_SA_S9_EEENS6_IJNS7_ILi1EEESI_SI_EEESC_SE_Li256ELb1ELb1ELb1ELb0EEENS1_36VarlenDynamicPersistentTileSchedulerILi128ELi64ELi256ELi256ELb1ELb1ELb0ELb1ELb0ELb1EEEEEEEEEvNT_6ParamsE --------------------------
	.section	.nv.info._ZN7cutlass13device_kernelIN5flash19enable_sm80_to_sm89INS1_16FlashAttnFwdSm80INS1_25CollectiveMainloopFwdSm80ILi8ELi1ELb0EN4cute5tupleIJNS5_1CILi128EEENS7_ILi64EEENS7_ILi192EEEEEELi192ENS_6half_tEfNS_4arch4Sm80ELb0ELb1ELb1ELb1ELb1ELb0ELb1ELb1EEENS1_21CollectiveEpilogueFwdINS6_IJS8_SA_S9_EEENS6_IJNS7_ILi1EEESI_SI_EEESC_SE_Li256ELb1ELb1ELb1ELb0EEENS1_36VarlenDynamicPersistentTileSchedulerILi128ELi64ELi256ELi256ELb1ELb1ELb0ELb1ELb0ELb1EEEEEEEEEvNT_6ParamsE,"",@"SHT_CUDA_INFO"
	.sectionflags	@""
	.align	4


	//----- nvinfo : EIATTR_CUDA_API_VERSION
	.align		4
        /*0000*/ 	.byte	0x04, 0x37
        /*0002*/ 	.short	(.L_508 - .L_507)
.L_507:
        /*0004*/ 	.word	0x00000082


	//----- nvinfo : EIATTR_SW2861232_WAR
	.align		4
.L_508:
        /*0008*/ 	.byte	0x01, 0x35
	.zero		2


	//----- nvinfo : EIATTR_PARAM_CBANK
	.align		4
        /*000c*/ 	.byte	0x04, 0x0a
        /*000e*/ 	.short	(.L_510 - .L_509)
	.align		4
.L_509:
        /*0010*/ 	.word	index@(.nv.constant0._ZN7cutlass13device_kernelIN5flash19enable_sm80_to_sm89INS1_16FlashAttnFwdSm80INS1_25CollectiveMainloopFwdSm80ILi8ELi1ELb0EN4cute5tupleIJNS5_1CILi128EEENS7_ILi64EEENS7_ILi192EEEEEELi192ENS_6half_tEfNS_4arch4Sm80ELb0ELb1ELb1ELb1ELb1ELb0ELb1ELb1EEENS1_21CollectiveEpilogueFwdINS6_IJS8_SA_S9_EEENS6_IJNS7_ILi1EEESI_SI_EEESC_SE_Li256ELb1ELb1ELb1ELb0EEENS1_36VarlenDynamicPersistentTileSchedulerILi128ELi64ELi256ELi256ELb1ELb1ELb0ELb1ELb0ELb1EEEEEEEEEvNT_6ParamsE)
        /*0014*/ 	.short	0x0160
        /*0016*/ 	.short	0x0438


	//----- nvinfo : EIATTR_CBANK_PARAM_SIZE
	.align		4
.L_510:
        /*0018*/ 	.byte	0x03, 0x19
        /*001a*/ 	.short	0x0438


	//----- nvinfo : EIATTR_KPARAM_INFO
	.align		4
        /*001c*/ 	.byte	0x04, 0x17
        /*001e*/ 	.short	(.L_512 - .L_511)
.L_511:
        /*0020*/ 	.word	0x00000000
        /*0024*/ 	.short	0x0000
        /*0026*/ 	.short	0x0000
        /*0028*/ 	.byte	0x00, 0xf0, 0xe1, 0x10


	//----- nvinfo : EIATTR_MAXREG_COUNT
	.align		4
.L_512:
        /*002c*/ 	.byte	0x03, 0x1b
        /*002e*/ 	.short	0x00ff


	//----- nvinfo : EIATTR_NUM_BARRIERS
	.align		4
        /*0030*/ 	.byte	0x02, 0x4c
        /*0032*/ 	.byte	0x06
	.zero		1


	//----- nvinfo : EIATTR_ANNOTATIONS
	.align		4
        /*0034*/ 	.byte	0x04, 0x55
        /*0036*/ 	.short	(.L_514 - .L_513)


	//   ....[0]....
.L_513:
        /*0038*/ 	.word	0x00000001
        /*003c*/ 	.byte	0x70, 0x14, 0x00, 0x00, 0x01, 0x00, 0x00, 0x00, 0xc0, 0x18, 0x00, 0x00, 0x01, 0x00, 0x00, 0x00
        /*004c*/ 	.byte	0xf0, 0x18, 0x00, 0x00, 0x01, 0x00, 0x00, 0x00, 0x20, 0x19, 0x00, 0x00, 0x01, 0x00, 0x00, 0x00
        /*005c*/ 	.byte	0x50, 0x19, 0x00, 0x00, 0x01, 0x00, 0x00, 0x00, 0xb0, 0x20, 0x01, 0x00, 0x01, 0x00, 0x00, 0x00
        /*006c*/ 	.byte	0xc0, 0x20, 0x01, 0x00, 0x01, 0x00, 0x00, 0x00, 0xd0, 0x20, 0x01, 0x00, 0x01, 0x00, 0x00, 0x00
        /*007c*/ 	.byte	0xe0, 0x20, 0x01, 0x00, 0x01, 0x00, 0x00, 0x00, 0x40, 0x28, 0x01, 0x00


	//----- nvinfo : EIATTR_MERCURY_ISA_VERSION
	.align		4
.L_514:
        /*0088*/ 	.byte	0x03, 0x5f
        /*008a*/ 	.short	0x0000


	//----- nvinfo : EIATTR_INT_WARP_WIDE_INSTR_OFFSETS
	.align		4
        /*008c*/ 	.byte	0x04, 0x31
        /*008e*/ 	.short	(.L_516 - .L_515)


	//   ....[0]....
.L_515:
        /*0090*/ 	.word	0x00011f90


	//   ....[1]....
        /*0094*/ 	.word	0x00012010


	//----- nvinfo : EIATTR_COOP_GROUP_MASK_REGIDS
	.align		4
.L_516:
        /*0098*/ 	.byte	0x04, 0x29
        /*009a*/ 	.short	(.L_518 - .L_517)


	//   ....[0]....
.L_517:
        /*009c*/ 	.word	0xffffffff


	//   ....[1]....
        /*00a0*/ 	.word	0xffffffff


	//   ....[2]....
        /*00a4*/ 	.word	0xffffffff


	//   ....[3]....
        /*00a8*/ 	.word	0xffffffff


	//   ....[4]....
        /*00ac*/ 	.word	0xffffffff


	//   ....[5]....
        /*00b0*/ 	.word	0xffffffff


	//   ....[6]....
        /*00b4*/ 	.word	0xffffffff


	//   ....[7]....
        /*00b8*/ 	.word	0xffffffff


	//   ....[8]....
        /*00bc*/ 	.word	0xffffffff


	//   ....[9]....
        /*00c0*/ 	.word	0xffffffff


	//   ....[10]....
        /*00c4*/ 	.word	0xffffffff


	//   ....[11]....
        /*00c8*/ 	.word	0xffffffff


	//   ....[12]....
        /*00cc*/ 	.word	0xffffffff


	//   ....[13]....
        /*00d0*/ 	.word	0xffffffff


	//   ....[14]....
        /*00d4*/ 	.word	0xffffffff


	//   ....[15]....
        /*00d8*/ 	.word	0xffffffff


	//   ....[16]....
        /*00dc*/ 	.word	0xffffffff


	//   ....[17]....
        /*00e0*/ 	.word	0xffffffff


	//   ....[18]....
        /*00e4*/ 	.word	0xffffffff


	//   ....[19]....
        /*00e8*/ 	.word	0xffffffff


	//   ....[20]....
        /*00ec*/ 	.word	0xffffffff


	//   ....[21]....
        /*00f0*/ 	.word	0xffffffff


	//   ....[22]....
        /*00f4*/ 	.word	0xffffffff


	//   ....[23]....
        /*00f8*/ 	.word	0xffffffff


	//   ....[24]....
        /*00fc*/ 	.word	0xffffffff


	//   ....[25]....
        /*0100*/ 	.word	0xffffffff


	//   ....[26]....
        /*0104*/ 	.word	0xffffffff


	//   ....[27]....
        /*0108*/ 	.word	0xffffffff


	//   ....[28]....
        /*010c*/ 	.word	0xffffffff


	//   ....[29]....
        /*0110*/ 	.word	0xffffffff


	//   ....[30]....
        /*0114*/ 	.word	0xffffffff


	//   ....[31]....
        /*0118*/ 	.word	0xffffffff


	//   ....[32]....
        /*011c*/ 	.word	0xffffffff


	//   ....[33]....
        /*0120*/ 	.word	0xffffffff


	//   ....[34]....
        /*0124*/ 	.word	0xffffffff


	//   ....[35]....
        /*0128*/ 	.word	0xffffffff


	//   ....[36]....
        /*012c*/ 	.word	0xffffffff


	//   ....[37]....
        /*0130*/ 	.word	0xffffffff


	//   ....[38]....
        /*0134*/ 	.word	0xffffffff


	//   ....[39]....
        /*0138*/ 	.word	0xffffffff


	//   ....[40]....
        /*013c*/ 	.word	0xffffffff


	//   ....[41]....
        /*0140*/ 	.word	0xffffffff


	//   ....[42]....
        /*0144*/ 	.word	0xffffffff


	//   ....[43]....
        /*0148*/ 	.word	0xffffffff


	//   ....[44]....
        /*014c*/ 	.word	0xffffffff


	//   ....[45]....
        /*0150*/ 	.word	0xffffffff


	//   ....[46]....
        /*0154*/ 	.word	0xffffffff


	//   ....[47]....
        /*0158*/ 	.word	0xffffffff


	//   ....[48]....
        /*015c*/ 	.word	0xffffffff


	//   ....[49]....
        /*0160*/ 	.word	0xffffffff


	//   ....[50]....
        /*0164*/ 	.word	0xffffffff


	//   ....[51]....
        /*0168*/ 	.word	0xffffffff


	//   ....[52]....
        /*016c*/ 	.word	0xffffffff


	//   ....[53]....
        /*0170*/ 	.word	0xffffffff


	//   ....[54]....
        /*0174*/ 	.word	0xffffffff


	//   ....[55]....
        /*0178*/ 	.word	0xffffffff


	//   ....[56]....
        /*017c*/ 	.word	0xffffffff


	//   ....[57]....
        /*0180*/ 	.word	0xffffffff


	//   ....[58]....
        /*0184*/ 	.word	0xffffffff


	//   ....[59]....
        /*0188*/ 	.word	0xffffffff


	//   ....[60]....
        /*018c*/ 	.word	0xffffffff


	//   ....[61]....
        /*0190*/ 	.word	0xffffffff


	//   ....[62]....
        /*0194*/ 	.word	0xffffffff


	//   ....[63]....
        /*0198*/ 	.word	0xffffffff


	//   ....[64]....
        /*019c*/ 	.word	0xffffffff


	//   ....[65]....
        /*01a0*/ 	.word	0xffffffff


	//   ....[66]....
        /*01a4*/ 	.word	0xffffffff


	//   ....[67]....
        /*01a8*/ 	.word	0xffffffff


	//   ....[68]....
        /*01ac*/ 	.word	0xffffffff


	//   ....[69]....
        /*01b0*/ 	.word	0xffffffff


	//   ....[70]....
        /*01b4*/ 	.word	0xffffffff


	//   ....[71]....
        /*01b8*/ 	.word	0xffffffff


	//   ....[72]....
        /*01bc*/ 	.word	0xffffffff


	//   ....[73]....
        /*01c0*/ 	.word	0xffffffff


	//   ....[74]....
        /*01c4*/ 	.word	0xffffffff


	//   ....[75]....
        /*01c8*/ 	.word	0xffffffff


	//   ....[76]....
        /*01cc*/ 	.word	0xffffffff


	//   ....[77]....
        /*01d0*/ 	.word	0xffffffff


	//   ....[78]....
        /*01d4*/ 	.word	0xffffffff


	//   ....[79]....
        /*01d8*/ 	.word	0xffffffff


	//   ....[80]....
        /*01dc*/ 	.word	0xffffffff


	//   ....[81]....
        /*01e0*/ 	.word	0xffffffff


	//   ....[82]....
        /*01e4*/ 	.word	0xffffffff


	//   ....[83]....
        /*01e8*/ 	.word	0xffffffff


	//   ....[84]....
        /*01ec*/ 	.word	0xffffffff


	//   ....[85]....
        /*01f0*/ 	.word	0xffffffff


	//   ....[86]....
        /*01f4*/ 	.word	0xffffffff


	//   ....[87]....
        /*01f8*/ 	.word	0xffffffff


	//   ....[88]....
        /*01fc*/ 	.word	0xffffffff


	//   ....[89]....
        /*0200*/ 	.word	0xffffffff


	//   ....[90]....
        /*0204*/ 	.word	0xffffffff


	//   ....[91]....
        /*0208*/ 	.word	0xffffffff


	//   ....[92]....
        /*020c*/ 	.word	0xffffffff


	//   ....[93]....
        /*0210*/ 	.word	0xffffffff


	//   ....[94]....
        /*0214*/ 	.word	0xffffffff


	//   ....[95]....
        /*0218*/ 	.word	0xffffffff


	//   ....[96]....
        /*021c*/ 	.word	0xffffffff


	//   ....[97]....
        /*0220*/ 	.word	0xffffffff


	//   ....[98]....
        /*0224*/ 	.word	0xffffffff


	//   ....[99]....
        /*0228*/ 	.word	0xffffffff


	//   ....[100]....
        /*022c*/ 	.word	0xffffffff


	//   ....[101]....
        /*0230*/ 	.word	0xffffffff


	//   ....[102]....
        /*0234*/ 	.word	0xffffffff


	//   ....[103]....
        /*0238*/ 	.word	0xffffffff


	//   ....[104]....
        /*023c*/ 	.word	0xffffffff


	//   ....[105]....
        /*0240*/ 	.word	0xffffffff


	//   ....[106]....
        /*0244*/ 	.word	0xffffffff


	//   ....[107]....
        /*0248*/ 	.word	0xffffffff


	//   ....[108]....
        /*024c*/ 	.word	0xffffffff


	//   ....[109]....
        /*0250*/ 	.word	0xffffffff


	//   ....[110]....
        /*0254*/ 	.word	0xffffffff


	//   ....[111]....
        /*0258*/ 	.word	0xffffffff


	//   ....[112]....
        /*025c*/ 	.word	0xffffffff


	//   ....[113]....
        /*0260*/ 	.word	0xffffffff


	//   ....[114]....
        /*0264*/ 	.word	0xffffffff


	//   ....[115]....
        /*0268*/ 	.word	0xffffffff


	//   ....[116]....
        /*026c*/ 	.word	0xffffffff


	//   ....[117]....
        /*0270*/ 	.word	0xffffffff


	//   ....[118]....
        /*0274*/ 	.word	0xffffffff


	//   ....[119]....
        /*0278*/ 	.word	0xffffffff


	//   ....[120]....
        /*027c*/ 	.word	0xffffffff


	//   ....[121]....
        /*0280*/ 	.word	0xffffffff


	//   ....[122]....
        /*0284*/ 	.word	0xffffffff


	//   ....[123]....
        /*0288*/ 	.word	0xffffffff


	//   ....[124]....
        /*028c*/ 	.word	0xffffffff


	//   ....[125]....
        /*0290*/ 	.word	0xffffffff


	//   ....[126]....
        /*0294*/ 	.word	0xffffffff


	//   ....[127]....
        /*0298*/ 	.word	0xffffffff


	//   ....[128]....
        /*029c*/ 	.word	0xffffffff


	//   ....[129]....
        /*02a0*/ 	.word	0xffffffff


	//   ....[130]....
        /*02a4*/ 	.word	0xffffffff


	//   ....[131]....
        /*02a8*/ 	.word	0xffffffff


	//   ....[132]....
        /*02ac*/ 	.word	0xffffffff


	//   ....[133]....
        /*02b0*/ 	.word	0xffffffff


	//   ....[134]....
        /*02b4*/ 	.word	0xffffffff


	//   ....[135]....
        /*02b8*/ 	.word	0xffffffff


	//   ....[136]....
        /*02bc*/ 	.word	0xffffffff


	//   ....[137]....
        /*02c0*/ 	.word	0xffffffff


	//   ....[138]....
        /*02c4*/ 	.word	0xffffffff


	//   ....[139]....
        /*02c8*/ 	.word	0xffffffff


	//   ....[140]....
        /*02cc*/ 	.word	0xffffffff


	//   ....[141]....
        /*02d0*/ 	.word	0xffffffff


	//   ....[142]....
        /*02d4*/ 	.word	0xffffffff


	//   ....[143]....
        /*02d8*/ 	.word	0xffffffff


	//   ....[144]....
        /*02dc*/ 	.word	0xffffffff


	//   ....[145]....
        /*02e0*/ 	.word	0xffffffff


	//   ....[146]....
        /*02e4*/ 	.word	0xffffffff


	//   ....[147]....
        /*02e8*/ 	.word	0xffffffff


	//   ....[148]....
        /*02ec*/ 	.word	0xffffffff


	//   ....[149]....
        /*02f0*/ 	.word	0xffffffff


	//   ....[150]....
        /*02f4*/ 	.word	0xffffffff


	//   ....[151]....
        /*02f8*/ 	.word	0xffffffff


	//   ....[152]....
        /*02fc*/ 	.word	0xffffffff


	//   ....[153]....
        /*0300*/ 	.word	0xffffffff


	//   ....[154]....
        /*0304*/ 	.word	0xffffffff


	//   ....[155]....
        /*0308*/ 	.word	0xffffffff


	//   ....[156]....
        /*030c*/ 	.word	0xffffffff


	//   ....[157]....
        /*0310*/ 	.word	0xffffffff


	//   ....[158]....
        /*0314*/ 	.word	0xffffffff


	//   ....[159]....
        /*0318*/ 	.word	0xffffffff


	//   ....[160]....
        /*031c*/ 	.word	0xffffffff


	//   ....[161]....
        /*0320*/ 	.word	0xffffffff


	//   ....[162]....
        /*0324*/ 	.word	0xffffffff


	//   ....[163]....
        /*0328*/ 	.word	0xffffffff


	//   ....[164]....
        /*032c*/ 	.word	0xffffffff


	//   ....[165]....
        /*0330*/ 	.word	0xffffffff


	//   ....[166]....
        /*0334*/ 	.word	0xffffffff


	//   ....[167]....
        /*0338*/ 	.word	0xffffffff


	//   ....[168]....
        /*033c*/ 	.word	0xffffffff


	//   ....[169]....
        /*0340*/ 	.word	0xffffffff


	//   ....[170]....
        /*0344*/ 	.word	0xffffffff


	//   ....[171]....
        /*0348*/ 	.word	0xffffffff


	//   ....[172]....
        /*034c*/ 	.word	0xffffffff


	//   ....[173]....
        /*0350*/ 	.word	0xffffffff


	//   ....[174]....
        /*0354*/ 	.word	0xffffffff


	//   ....[175]....
        /*0358*/ 	.word	0xffffffff


	//   ....[176]....
        /*035c*/ 	.word	0xffffffff


	//   ....[177]....
        /*0360*/ 	.word	0xffffffff


	//   ....[178]....
        /*0364*/ 	.word	0xffffffff


	//   ....[179]....
        /*0368*/ 	.word	0xffffffff


	//   ....[180]....
        /*036c*/ 	.word	0xffffffff


	//   ....[181]....
        /*0370*/ 	.word	0xffffffff


	//   ....[182]....
        /*0374*/ 	.word	0xffffffff


	//   ....[183]....
        /*0378*/ 	.word	0xffffffff


	//   ....[184]....
        /*037c*/ 	.word	0xffffffff


	//   ....[185]....
        /*0380*/ 	.word	0xffffffff


	//   ....[186]....
        /*0384*/ 	.word	0xffffffff


	//   ....[187]....
        /*0388*/ 	.word	0xffffffff


	//   ....[188]....
        /*038c*/ 	.word	0xffffffff


	//   ....[189]....
        /*0390*/ 	.word	0xffffffff


	//   ....[190]....
        /*0394*/ 	.word	0xffffffff


	//   ....[191]....
        /*0398*/ 	.word	0xffffffff


	//   ....[192]....
        /*039c*/ 	.word	0xffffffff


	//   ....[193]....
        /*03a0*/ 	.word	0xffffffff


	//   ....[194]....
        /*03a4*/ 	.word	0xffffffff


	//   ....[195]....
        /*03a8*/ 	.word	0xffffffff


	//   ....[196]....
        /*03ac*/ 	.word	0xffffffff


	//   ....[197]....
        /*03b0*/ 	.word	0xffffffff


	//   ....[198]....
        /*03b4*/ 	.word	0xffffffff


	//   ....[199]....
        /*03b8*/ 	.word	0xffffffff


	//   ....[200]....
        /*03bc*/ 	.word	0xffffffff


	//   ....[201]....
        /*03c0*/ 	.word	0xffffffff


	//   ....[202]....
        /*03c4*/ 	.word	0xffffffff


	//   ....[203]....
        /*03c8*/ 	.word	0xffffffff


	//   ....[204]....
        /*03cc*/ 	.word	0xffffffff


	//   ....[205]....
        /*03d0*/ 	.word	0xffffffff


	//   ....[206]....
        /*03d4*/ 	.word	0xffffffff


	//   ....[207]....
        /*03d8*/ 	.word	0xffffffff


	//   ....[208]....
        /*03dc*/ 	.word	0xffffffff


	//   ....[209]....
        /*03e0*/ 	.word	0xffffffff


	//   ....[210]....
        /*03e4*/ 	.word	0xffffffff


	//   ....[211]....
        /*03e8*/ 	.word	0xffffffff


	//   ....[212]....
        /*03ec*/ 	.word	0xffffffff


	//   ....[213]....
        /*03f0*/ 	.word	0xffffffff


	//   ....[214]....
        /*03f4*/ 	.word	0xffffffff


	//   ....[215]....
        /*03f8*/ 	.word	0xffffffff


	//   ....[216]....
        /*03fc*/ 	.word	0xffffffff


	//   ....[217]....
        /*0400*/ 	.word	0xffffffff


	//   ....[218]....
        /*0404*/ 	.word	0xffffffff


	//   ....[219]....
        /*0408*/ 	.word	0xffffffff


	//   ....[220]....
        /*040c*/ 	.word	0xffffffff


	//   ....[221]....
        /*0410*/ 	.word	0xffffffff


	//   ....[222]....
        /*0414*/ 	.word	0xffffffff


	//   ....[223]....
        /*0418*/ 	.word	0xffffffff


	//   ....[224]....
        /*041c*/ 	.word	0xffffffff


	//   ....[225]....
        /*0420*/ 	.word	0xffffffff


	//   ....[226]....
        /*0424*/ 	.word	0xffffffff


	//   ....[227]....
        /*0428*/ 	.word	0xffffffff


	//   ....[228]....
        /*042c*/ 	.word	0xffffffff


	//   ....[229]....
        /*0430*/ 	.word	0xffffffff


	//   ....[230]....
        /*0434*/ 	.word	0xffffffff


	//   ....[231]....
        /*0438*/ 	.word	0xffffffff


	//   ....[232]....
        /*043c*/ 	.word	0xffffffff


	//   ....[233]....
        /*0440*/ 	.word	0xffffffff


	//   ....[234]....
        /*0444*/ 	.word	0xffffffff


	//   ....[235]....
        /*0448*/ 	.word	0xffffffff


	//----- nvinfo : EIATTR_COOP_GROUP_INSTR_OFFSETS
	.align		4
.L_518:
        /*044c*/ 	.byte	0x04, 0x28
        /*044e*/ 	.short	(.L_520 - .L_519)


	//   ....[0]....
.L_519:
        /*0450*/ 	.word	0x00000050


	//   ....[1]....
        /*0454*/ 	.word	0x000001e0


	//   ....[2]....
        /*0458*/ 	.word	0x00000210


	//   ....[3]....
        /*045c*/ 	.word	0x00000240


	//   ....[4]....
        /*0460*/ 	.word	0x00000270


	//   ....[5]....
        /*0464*/ 	.word	0x000002a0


	//   ....[6]....
        /*0468*/ 	.word	0x000002d0


	//   ....[7]....
        /*046c*/ 	.word	0x00000430


	//   ....[8]....
        /*0470*/ 	.word	0x00000470


	//   ....[9]....
        /*0474*/ 	.word	0x000004a0


	//   ....[10]....
        /*0478*/ 	.word	0x000004d0


	//   ....[11]....
        /*047c*/ 	.word	0x00000500


	//   ....[12]....
        /*0480*/ 	.word	0x00000530


	//   ....[13]....
        /*0484*/ 	.word	0x000005c0


	//   ....[14]....
        /*0488*/ 	.word	0x00000600


	//   ....[15]....
        /*048c*/ 	.word	0x00000620


	//   ....[16]....
        /*0490*/ 	.word	0x00000680


	//   ....[17]....
        /*0494*/ 	.word	0x000029a0


	//   ....[18]....
        /*0498*/ 	.word	0x000029c0


	//   ....[19]....
        /*049c*/ 	.word	0x00002b30


	//   ....[20]....
        /*04a0*/ 	.word	0x00002b40


	//   ....[21]....
        /*04a4*/ 	.word	0x00002ca0


	//   ....[22]....
        /*04a8*/ 	.word	0x00002cc0


	//   ....[23]....
        /*04ac*/ 	.word	0x00002e20


	//   ....[24]....
        /*04b0*/ 	.word	0x00002e30


	//   ....[25]....
        /*04b4*/ 	.word	0x000032b0


	//   ....[26]....
        /*04b8*/ 	.word	0x000032e0


	//   ....[27]....
        /*04bc*/ 	.word	0x000032f0


	//   ....[28]....
        /*04c0*/ 	.word	0x00003300


	//   ....[29]....
        /*04c4*/ 	.word	0x000034a0


	//   ....[30]....
        /*04c8*/ 	.word	0x000034b0


	//   ....[31]....
        /*04cc*/ 	.word	0x00003500


	//   ....[32]....
        /*04d0*/ 	.word	0x00003510


	//   ....[33]....
        /*04d4*/ 	.word	0x000047d0


	//   ....[34]....
        /*04d8*/ 	.word	0x000047f0


	//   ....[35]....
        /*04dc*/ 	.word	0x00004880


	//   ....[36]....
        /*04e0*/ 	.word	0x000048e0


	//   ....[37]....
        /*04e4*/ 	.word	0x00004b70


	//   ....[38]....
        /*04e8*/ 	.word	0x00005050


	//   ....[39]....
        /*04ec*/ 	.word	0x00005700


	//   ....[40]....
        /*04f0*/ 	.word	0x00005730


	//   ....[41]....
        /*04f4*/ 	.word	0x00005740


	//   ....[42]....
        /*04f8*/ 	.word	0x00005770


	//   ....[43]....
        /*04fc*/ 	.word	0x00006cc0


	//   ....[44]....
        /*0500*/ 	.word	0x00006ce0


	//   ....[45]....
        /*0504*/ 	.word	0x00006da0


	//   ....[46]....
        /*0508*/ 	.word	0x00006dd0


	//   ....[47]....
        /*050c*/ 	.word	0x00007f80


	//   ....[48]....
        /*0510*/ 	.word	0x00007fa0


	//   ....[49]....
        /*0514*/ 	.word	0x00008060


	//   ....[50]....
        /*0518*/ 	.word	0x00008090


	//   ....[51]....
        /*051c*/ 	.word	0x00008330


	//   ....[52]....
        /*0520*/ 	.word	0x00008840


	//   ....[53]....
        /*0524*/ 	.word	0x00008f40


	//   ....[54]....
        /*0528*/ 	.word	0x00008f70


	//   ....[55]....
        /*052c*/ 	.word	0x00008f80


	//   ....[56]....
        /*0530*/ 	.word	0x00008fb0


	//   ....[57]....
        /*0534*/ 	.word	0x0000abe0


	//   ....[58]....
        /*0538*/ 	.word	0x0000ac00


	//   ....[59]....
        /*053c*/ 	.word	0x0000acc0


	//   ....[60]....
        /*0540*/ 	.word	0x0000acf0


	//   ....[61]....
        /*0544*/ 	.word	0x0000be90


	//   ....[62]....
        /*0548*/ 	.word	0x0000beb0


	//   ....[63]....
        /*054c*/ 	.word	0x0000bf70


	//   ....[64]....
        /*0550*/ 	.word	0x0000bfa0


	//   ....[65]....
        /*0554*/ 	.word	0x0000c380


	//   ....[66]....
        /*0558*/ 	.word	0x0000c3b0


	//   ....[67]....
        /*055c*/ 	.word	0x0000c3c0


	//   ....[68]....
        /*0560*/ 	.word	0x0000c3f0


	//   ....[69]....
        /*0564*/ 	.word	0x0000de00


	//   ....[70]....
        /*0568*/ 	.word	0x0000de10


	//   ....[71]....
        /*056c*/ 	.word	0x0000de70


	//   ....[72]....
        /*0570*/ 	.word	0x0000de80


	//   ....[73]....
        /*0574*/ 	.word	0x0000f050


	//   ....[74]....
        /*0578*/ 	.word	0x0000f070


	//   ....[75]....
        /*057c*/ 	.word	0x0000f150


	//   ....[76]....
        /*0580*/ 	.word	0x0000f170


	//   ....[77]....
        /*0584*/ 	.word	0x0000f350


	//   ....[78]....
        /*0588*/ 	.word	0x0000f860


	//   ....[79]....
        /*058c*/ 	.word	0x0000ff60


	//   ....[80]....
        /*0590*/ 	.word	0x0000ff90


	//   ....[81]....
        /*0594*/ 	.word	0x0000ffa0


	//   ....[82]....
        /*0598*/ 	.word	0x0000ffd0


	//   ....[83]....
        /*059c*/ 	.word	0x00011770


	//   ....[84]....
        /*05a0*/ 	.word	0x000117a0


	//   ....[85]....
        /*05a4*/ 	.word	0x000117b0


	//   ....[86]....
        /*05a8*/ 	.word	0x000117e0


	//   ....[87]....
        /*05ac*/ 	.word	0x00012bb0


	//   ....[88]....
        /*05b0*/ 	.word	0x00012bd0


	//   ....[89]....
        /*05b4*/ 	.word	0x00012bf0


	//   ....[90]....
        /*05b8*/ 	.word	0x00012c00


	//   ....[91]....
        /*05bc*/ 	.word	0x00012f50


	//   ....[92]....
        /*05c0*/ 	.word	0x00012f70


	//   ....[93]....
        /*05c4*/ 	.word	0x000130d0


	//   ....[94]....
        /*05c8*/ 	.word	0x000130e0


	//   ....[95]....
        /*05cc*/ 	.word	0x00013240


	//   ....[96]....
        /*05d0*/ 	.word	0x00013260


	//   ....[97]....
        /*05d4*/ 	.word	0x000133c0


	//   ....[98]....
        /*05d8*/ 	.word	0x000133d0


	//   ....[99]....
        /*05dc*/ 	.word	0x00013710


	//   ....[100]....
        /*05e0*/ 	.word	0x00013730


	//   ....[101]....
        /*05e4*/ 	.word	0x00013f00


	//   ....[102]....
        /*05e8*/ 	.word	0x00013f10


	//   ....[103]....
        /*05ec*/ 	.word	0x00014e60


	//   ....[104]....
        /*05f0*/ 	.word	0x00014e80


	//   ....[105]....
        /*05f4*/ 	.word	0x00014ff0


	//   ....[106]....
        /*05f8*/ 	.word	0x00015000


	//   ....[107]....
        /*05fc*/ 	.word	0x00015160


	//   ....[108]....
        /*0600*/ 	.word	0x00015180


	//   ....[109]....
        /*0604*/ 	.word	0x000152e0


	//   ....[110]....
        /*0608*/ 	.word	0x000152f0


	//   ....[111]....
        /*060c*/ 	.word	0x000154e0


	//   ....[112]....
        /*0610*/ 	.word	0x00015500


	//   ....[113]....
        /*0614*/ 	.word	0x00015620


	//   ....[114]....
        /*0618*/ 	.word	0x00015660


	//   ....[115]....
        /*061c*/ 	.word	0x00015690


	//   ....[116]....
        /*0620*/ 	.word	0x000156c0


	//   ....[117]....
        /*0624*/ 	.word	0x000156f0


	//   ....[118]....
        /*0628*/ 	.word	0x00015720


	//   ....[119]....
        /*062c*/ 	.word	0x00015870


	//   ....[120]....
        /*0630*/ 	.word	0x000158b0


	//   ....[121]....
        /*0634*/ 	.word	0x000158e0


	//   ....[122]....
        /*0638*/ 	.word	0x00015910


	//   ....[123]....
        /*063c*/ 	.word	0x00015940


	//   ....[124]....
        /*0640*/ 	.word	0x00015970


	//   ....[125]....
        /*0644*/ 	.word	0x00015a00


	//   ....[126]....
        /*0648*/ 	.word	0x00015a40


	//   ....[127]....
        /*064c*/ 	.word	0x00015a50


	//   ....[128]....
        /*0650*/ 	.word	0x00015ab0


	//   ....[129]....
        /*0654*/ 	.word	0x00016460


	//   ....[130]....
        /*0658*/ 	.word	0x000164c0


	//   ....[131]....
        /*065c*/ 	.word	0x00016510


	//   ....[132]....
        /*0660*/ 	.word	0x00016560


	//   ....[133]....
        /*0664*/ 	.word	0x000165b0


	//   ....[134]....
        /*0668*/ 	.word	0x00016620


	//   ....[135]....
        /*066c*/ 	.word	0x00016670


	//   ....[136]....
        /*0670*/ 	.word	0x000166e0


	//   ....[137]....
        /*0674*/ 	.word	0x00016750


	//   ....[138]....
        /*0678*/ 	.word	0x000167c0


	//   ....[139]....
        /*067c*/ 	.word	0x00016830


	//   ....[140]....
        /*0680*/ 	.word	0x000168a0


	//   ....[141]....
        /*0684*/ 	.word	0x00016910


	//   ....[142]....
        /*0688*/ 	.word	0x00016970


	//   ....[143]....
        /*068c*/ 	.word	0x000169e0


	//   ....[144]....
        /*0690*/ 	.word	0x00016a50


	//   ....[145]....
        /*0694*/ 	.word	0x00016ac0


	//   ....[146]....
        /*0698*/ 	.word	0x00016b20


	//   ....[147]....
        /*069c*/ 	.word	0x00016b90


	//   ....[148]....
        /*06a0*/ 	.word	0x00016c00


	//   ....[149]....
        /*06a4*/ 	.word	0x00016d70


	//   ....[150]....
        /*06a8*/ 	.word	0x00016dd0


	//   ....[151]....
        /*06ac*/ 	.word	0x00016e40


	//   ....[152]....
        /*06b0*/ 	.word	0x00016eb0


	//   ....[153]....
        /*06b4*/ 	.word	0x00016f00


	//   ....[154]....
        /*06b8*/ 	.word	0x00016f40


	//   ....[155]....
        /*06bc*/ 	.word	0x00016f90


	//   ....[156]....
        /*06c0*/ 	.word	0x00016fe0


	//   ....[157]....
        /*06c4*/ 	.word	0x00017050


	//   ....[158]....
        /*06c8*/ 	.word	0x000170c0


	//   ....[159]....
        /*06cc*/ 	.word	0x00017230


	//   ....[160]....
        /*06d0*/ 	.word	0x00017290


	//   ....[161]....
        /*06d4*/ 	.word	0x00017300


	//   ....[162]....
        /*06d8*/ 	.word	0x00017370


	//   ....[163]....
        /*06dc*/ 	.word	0x000174e0


	//   ....[164]....
        /*06e0*/ 	.word	0x00017540


	//   ....[165]....
        /*06e4*/ 	.word	0x000175b0


	//   ....[166]....
        /*06e8*/ 	.word	0x00017620


	//   ....[167]....
        /*06ec*/ 	.word	0x00017670


	//   ....[168]....
        /*06f0*/ 	.word	0x000176c0


	//   ....[169]....
        /*06f4*/ 	.word	0x00017710


	//   ....[170]....
        /*06f8*/ 	.word	0x00017750


	//   ....[171]....
        /*06fc*/ 	.word	0x000177b0


	//   ....[172]....
        /*0700*/ 	.word	0x00017820


	//   ....[173]....
        /*0704*/ 	.word	0x00017990


	//   ....[174]....
        /*0708*/ 	.word	0x000179f0


	//   ....[175]....
        /*070c*/ 	.word	0x00017a60


	//   ....[176]....
        /*0710*/ 	.word	0x00017ad0


	//   ....[177]....
        /*0714*/ 	.word	0x00017c40


	//   ....[178]....
        /*0718*/ 	.word	0x00017ca0


	//   ....[179]....
        /*071c*/ 	.word	0x00017cf0


	//   ....[180]....
        /*0720*/ 	.word	0x00017d40


	//   ....[181]....
        /*0724*/ 	.word	0x00017d90


	//   ....[182]....
        /*0728*/ 	.word	0x00017dd0


	//   ....[183]....
        /*072c*/ 	.word	0x00017e30


	//   ....[184]....
        /*0730*/ 	.word	0x00017ea0


	//   ....[185]....
        /*0734*/ 	.word	0x00017f10


	//   ....[186]....
        /*0738*/ 	.word	0x00018060


	//   ....[187]....
        /*073c*/ 	.word	0x000180c0


	//   ....[188]....
        /*0740*/ 	.word	0x00018130


	//   ....[189]....
        /*0744*/ 	.word	0x000181a0


	//   ....[190]....
        /*0748*/ 	.word	0x000181f0


	//   ....[191]....
        /*074c*/ 	.word	0x00018240


	//   ....[192]....
        /*0750*/ 	.word	0x00018290


	//   ....[193]....
        /*0754*/ 	.word	0x000182d0


	//   ....[194]....
        /*0758*/ 	.word	0x00018320


	//   ....[195]....
        /*075c*/ 	.word	0x00018370


	//   ....[196]....
        /*0760*/ 	.word	0x000183c0


	//   ....[197]....
        /*0764*/ 	.word	0x00018400


	//   ....[198]....
        /*0768*/ 	.word	0x00018470


	//   ....[199]....
        /*076c*/ 	.word	0x000184e0


	//   ....[200]....
        /*0770*/ 	.word	0x00018550


	//   ....[201]....
        /*0774*/ 	.word	0x000185b0


	//   ....[202]....
        /*0778*/ 	.word	0x00018620


	//   ....[203]....
        /*077c*/ 	.word	0x00018690


	//   ....[204]....
        /*0780*/ 	.word	0x00018700


	//   ....[205]....
        /*0784*/ 	.word	0x00018760


	//   ....[206]....
        /*0788*/ 	.word	0x000187d0


	//   ....[207]....
        /*078c*/ 	.word	0x00018840


	//   ....[208]....
        /*0790*/ 	.word	0x000188b0


	//   ....[209]....
        /*0794*/ 	.word	0x00018910


	//   ....[210]....
        /*0798*/ 	.word	0x00018980


	//   ....[211]....
        /*079c*/ 	.word	0x000189f0


	//   ....[212]....
        /*07a0*/ 	.word	0x00018a60


	//   ....[213]....
        /*07a4*/ 	.word	0x00018ac0


	//   ....[214]....
        /*07a8*/ 	.word	0x00018b30


	//   ....[215]....
        /*07ac*/ 	.word	0x00018ba0


	//   ....[216]....
        /*07b0*/ 	.word	0x00018c10


	//   ....[217]....
        /*07b4*/ 	.word	0x00018c70


	//   ....[218]....
        /*07b8*/ 	.word	0x00018ce0


	//   ....[219]....
        /*07bc*/ 	.word	0x00018d50


	//   ....[220]....
        /*07c0*/ 	.word	0x00018da0


	//   ....[221]....
        /*07c4*/ 	.word	0x00018de0


	//   ....[222]....
        /*07c8*/ 	.word	0x00018e30


	//   ....[223]....
        /*07cc*/ 	.word	0x00018e80


	//   ....[224]....
        /*07d0*/ 	.word	0x00018ed0


	//   ....[225]....
        /*07d4*/ 	.word	0x00018f40


	//   ....[226]....
        /*07d8*/ 	.word	0x00018f90


	//   ....[227]....
        /*07dc*/ 	.word	0x00018fe0


	//   ....[228]....
        /*07e0*/ 	.word	0x00019030


	//   ....[229]....
        /*07e4*/ 	.word	0x00019080


	//   ....[230]....
        /*07e8*/ 	.word	0x000190d0


	//   ....[231]....
        /*07ec*/ 	.word	0x00019140


	//   ....[232]....
        /*07f0*/ 	.word	0x00019190


	//   ....[233]....
        /*07f4*/ 	.word	0x00019200


	//   ....[234]....
        /*07f8*/ 	.word	0x00019260


	//   ....[235]....
        /*07fc*/ 	.word	0x000192d0


	//----- nvinfo : EIATTR_EXIT_INSTR_OFFSETS
	.align		4
.L_520:
        /*0800*/ 	.byte	0x04, 0x1c
        /*0802*/ 	.short	(.L_522 - .L_521)


	//   ....[0]....
.L_521:
        /*0804*/ 	.word	0x00000fe0


	//   ....[1]....
        /*0808*/ 	.word	0x00016420


	//----- nvinfo : EIATTR_MAX_THREADS
	.align		4
.L_522:
        /*080c*/ 	.byte	0x04, 0x05
        /*080e*/ 	.short	(.L_524 - .L_523)
.L_523:
        /*0810*/ 	.word	0x00000100
        /*0814*/ 	.word	0x00000001
        /*0818*/ 	.word	0x00000001


	//----- nvinfo : EIATTR_CRS_STACK_SIZE
	.align		4
.L_524:
        /*081c*/ 	.byte	0x04, 0x1e
        /*081e*/ 	.short	(.L_526 - .L_525)
.L_525:
        /*0820*/ 	.word	0x00000000
.L_526:


//--------------------- .nv.info._ZN7cutlass13device_kernelIN5flash19enable_sm80_to_sm89INS1_16FlashAttnFwdSm80INS1_25CollectiveMainloopFwdSm80ILi8ELi1ELb0EN4cute5tupleIJNS5_1CILi128EEENS7_ILi64EEENS7_ILi192EEEEEELi192ENS_6half_tEfNS_4arch4Sm80ELb0ELb1ELb1ELb1ELb1ELb1ELb1ELb1EEENS1_21CollectiveEpilogueFwdINS6_IJS8_SA_S9_EEENS6_IJNS7_ILi1EEESI_SI_EEESC_SE_Li256ELb1ELb1ELb1ELb0EEENS1_36VarlenDynamicPersistentTileSchedulerILi128ELi64ELi256ELi256ELb1ELb1ELb0ELb1ELb0ELb1EEEEEEEEEvNT_6ParamsE --------------------------
	.section	.nv.info._ZN7cutlass13device_kernelIN5flash19enable_sm80_to_sm89INS1_16FlashAttnFwdSm80INS1_25CollectiveMainloopFwdSm80ILi8ELi1ELb0EN4cute5tupleIJNS5_1CILi128EEENS7_ILi64EEENS7_ILi192EEEEEELi192ENS_6half_tEfNS_4arch4Sm80ELb0ELb1ELb1ELb1ELb1ELb1ELb1ELb1EEENS1_21CollectiveEpilogueFwdINS6_IJS8_SA_S9_EEENS6_IJNS7_ILi1EEESI_SI_EEESC_SE_Li256ELb1ELb1ELb1ELb0EEENS1_36VarlenDynamicPersistentTileSchedulerILi128ELi64ELi256ELi256ELb1ELb1ELb0ELb1ELb0ELb1EEEEEEEEEvNT_6ParamsE,"",@"SHT_CUDA_INFO"
	.sectionflags	@""
	.align	4


	//----- nvinfo : EIATTR_CUDA_API_VERSION
	.align		4
        /*0000*/ 	.byte	0x04, 0x37
        /*0002*/ 	.short	(.L_528 - .L_527)
.L_527:
        /*0004*/ 	.word	0x00000082


	//----- nvinfo : EIATTR_SW2861232_WAR
	.align		4
.L_528:
        /*0008*/ 	.byte	0x01, 0x35
	.zero		2


	//----- nvinfo : EIATTR_PARAM_CBANK
	.align		4
        /*000c*/ 	.byte	0x04, 0x0a
        /*000e*/ 	.short	(.L_530 - .L_529)
	.align		4
.L_529:
        /*0010*/ 	.word	index@(.nv.constant0._ZN7cutlass13device_kernelIN5flash19enable_sm80_to_sm89INS1_16FlashAttnFwdSm80INS1_25CollectiveMainloopFwdSm80ILi8ELi1ELb0EN4cute5tupleIJNS5_1CILi128EEENS7_ILi64EEENS7_ILi192EEEEEELi192ENS_6half_tEfNS_4arch4Sm80ELb0ELb1ELb1ELb1ELb1ELb1ELb1ELb1EEENS1_21CollectiveEpilogueFwdINS6_IJS8_SA_S9_EEENS6_IJNS7_ILi1EEESI_SI_EEESC_SE_Li256ELb1ELb1ELb1ELb0EEENS1_36VarlenDynamicPersistentTileSchedulerILi128ELi64ELi256ELi256ELb1ELb1ELb0ELb1ELb0ELb1EEEEEEEEEvNT_6ParamsE)
        /*0014*/ 	.short	0x0160
        /*0016*/ 	.short	0x0438


	//----- nvinfo : EIATTR_CBANK_PARAM_SIZE
	.align		4
.L_530:
        /*0018*/ 	.byte	0x03, 0x19
        /*001a*/ 	.short	0x0438


	//----- nvinfo : EIATTR_KPARAM_INFO
	.align		4
        /*001c*/ 	.byte	0x04, 0x17
        /*001e*/ 	.short	(.L_532 - .L_531)
.L_531:
        /*0020*/ 	.word	0x00000000
        /*0024*/ 	.short	0x0000
        /*0026*/ 	.short	0x0000
        /*0028*/ 	.byte	0x00, 0xf0, 0xe1, 0x10


	//----- nvinfo : EIATTR_MAXREG_COUNT
	.align		4
.L_532:
        /*002c*/ 	.byte	0x03, 0x1b
        /*002e*/ 	.short	0x00ff


	//----- nvinfo : EIATTR_NUM_BARRIERS
	.align		4
        /*0030*/ 	.byte	0x02, 0x4c
        /*0032*/ 	.byte	0x06
	.zero		1


	//----- nvinfo : EIATTR_ANNOTATIONS
	.align		4
        /*0034*/ 	.byte	0x04, 0x55
        /*0036*/ 	.short	(.L_534 - .L_533)


	//   ....[0]....
.L_533:
        /* <DEDUP_REMOVED lines=21> */


	//----- nvinfo : EIATTR_MERCURY_ISA_VERSION
	.align		4
.L_534:
        /*0178*/ 	.byte	0x03, 0x5f
        /*017a*/ 	.short	0x0000


	//----- nvinfo : EIATTR_INT_WARP_WIDE_INSTR_OFFSETS
	.align		4
        /*017c*/ 	.byte	0x04, 0x31
        /*017e*/ 	.short	(.L_536 - .L_535)


	//   ....[0]....
.L_535:
        /*0180*/ 	.word	0x0001e440


	//   ....[1]....
        /*0184*/ 	.word	0x0001e4c0


	//----- nvinfo : EIATTR_COOP_GROUP_MASK_REGIDS
	.align		4
.L_536:
        /*0188*/ 	.byte	0x04, 0x29
        /*018a*/ 	.short	(.L_538 - .L_537)


	//   ....[0]....
.L_537:
        /*018c*/ 	.word	0xffffffff


	//   ....[1]....
        /*0190*/ 	.word	0xffffffff


	//   ....[2]....
        /*0194*/ 	.word	0xffffffff


	//   ....[3]....
        /*0198*/ 	.word	0xffffffff


	//   ....[4]....
        /*019c*/ 	.word	0xffffffff


	//   ....[5]....
        /*01a0*/ 	.word	0xffffffff


	//   ....[6]....
        /*01a4*/ 	.word	0xffffffff


	//   ....[7]....
        /*01a8*/ 	.word	0xffffffff


	//   ....[8]....
        /*01ac*/ 	.word	0xffffffff


	//   ....[9]....
        /*01b0*/ 	.word	0xffffffff


	//   ....[10]....
        /*01b4*/ 	.word	0xffffffff


	//   ....[11]....
        /*01b8*/ 	.word	0xffffffff


	//   ....[12]....
        /*01bc*/ 	.word	0xffffffff


	//   ....[13]....
        /*01c0*/ 	.word	0xffffffff


	//   ....[14]....
        /*01c4*/ 	.word	0xffffffff


	//   ....[15]....
        /*01c8*/ 	.word	0xffffffff


	//   ....[16]....
        /*01cc*/ 	.word	0xffffffff


	//   ....[17]....
        /*01d0*/ 	.word	0xffffffff


	//   ....[18]....
        /*01d4*/ 	.word	0xffffffff


	//   ....[19]....
        /*01d8*/ 	.word	0xffffffff


	//   ....[20]....
        /*01dc*/ 	.word	0xffffffff


	//   ....[21]....
        /*01e0*/ 	.word	0xffffffff


	//   ....[22]....
        /*01e4*/ 	.word	0xffffffff


	//   ....[23]....
        /*01e8*/ 	.word	0xffffffff


	//   ....[24]....
        /*01ec*/ 	.word	0xffffffff


	//   ....[25]....
        /*01f0*/ 	.word	0xffffffff


	//   ....[26]....
        /*01f4*/ 	.word	0xffffffff


	//   ....[27]....
        /*01f8*/ 	.word	0xffffffff


	//   ....[28]....
        /*01fc*/ 	.word	0xffffffff


	//   ....[29]....
        /*0200*/ 	.word	0xffffffff


	//   ....[30]....
        /*0204*/ 	.word	0xffffffff


	//   ....[31]....
        /*0208*/ 	.word	0xffffffff


	//   ....[32]....
        /*020c*/ 	.word	0xffffffff


	//   ....[33]....
        /*0210*/ 	.word	0xffffffff


	//   ....[34]....
        /*0214*/ 	.word	0xffffffff


	//   ....[35]....
        /*0218*/ 	.word	0xffffffff


	//   ....[36]....
        /*021c*/ 	.word	0xffffffff


	//   ....[37]....
        /*0220*/ 	.word	0xffffffff


	//   ....[38]....
        /*0224*/ 	.word	0xffffffff


	//   ....[39]....
        /*0228*/ 	.word	0xffffffff


	//   ....[40]....
        /*022c*/ 	.word	0xffffffff


	//   ....[41]....
        /*0230*/ 	.word	0xffffffff


	//   ....[42]....
        /*0234*/ 	.word	0xffffffff


	//   ....[43]....
        /*0238*/ 	.word	0xffffffff


	//   ....[44]....
        /*023c*/ 	.word	0xffffffff


	//   ....[45]....
        /*0240*/ 	.word	0xffffffff


	//   ....[46]....
        /*0244*/ 	.word	0xffffffff


	//   ....[47]....
        /*0248*/ 	.word	0xffffffff


	//   ....[48]....
        /*024c*/ 	.word	0xffffffff


	//   ....[49]....
        /*0250*/ 	.word	0xffffffff


	//   ....[50]....
        /*0254*/ 	.word	0xffffffff


	//   ....[51]....
        /*0258*/ 	.word	0xffffffff


	//   ....[52]....
        /*025c*/ 	.word	0xffffffff


	//   ....[53]....
        /*0260*/ 	.word	0xffffffff


	//   ....[54]....
        /*0264*/ 	.word	0xffffffff


	//   ....[55]....
        /*0268*/ 	.word	0xffffffff


	//   ....[56]....
        /*026c*/ 	.word	0xffffffff


	//   ....[57]....
        /*0270*/ 	.word	0xffffffff


	//   ....[58]....
        /*0274*/ 	.word	0xffffffff


	//   ....[59]....
        /*0278*/ 	.word	0xffffffff


	//   ....[60]....
        /*027c*/ 	.word	0xffffffff


	//   ....[61]....
        /*0280*/ 	.word	0xffffffff


	//   ....[62]....
        /*0284*/ 	.word	0xffffffff


	//   ....[63]....
        /*0288*/ 	.word	0xffffffff


	//   ....[64]....
        /*028c*/ 	.word	0xffffffff


	//   ....[65]....
        /*0290*/ 	.word	0xffffffff


	//   ....[66]....
        /*0294*/ 	.word	0xffffffff


	//   ....[67]....
        /*0298*/ 	.word	0xffffffff


	//   ....[68]....
        /*029c*/ 	.word	0xffffffff


	//   ....[69]....
        /*02a0*/ 	.word	0xffffffff


	//   ....[70]....
        /*02a4*/ 	.word	0xffffffff


	//   ....[71]....
        /*02a8*/ 	.word	0xffffffff


	//   ....[72]....
        /*02ac*/ 	.word	0xffffffff


	//   ....[73]....
        /*02b0*/ 	.word	0xffffffff


	//   ....[74]....
        /*02b4*/ 	.word	0xffffffff


	//   ....[75]....
        /*02b8*/ 	.word	0xffffffff


	//   ....[76]....
        /*02bc*/ 	.word	0xffffffff


	//   ....[77]....
        /*02c0*/ 	.word	0xffffffff


	//   ....[78]....
        /*02c4*/ 	.word	0xffffffff


	//   ....[79]....
        /*02c8*/ 	.word	0xffffffff


	//   ....[80]....
        /*02cc*/ 	.word	0xffffffff


	//   ....[81]....
        /*02d0*/ 	.word	0xffffffff


	//   ....[82]....
        /*02d4*/ 	.word	0xffffffff


	//   ....[83]....
        /*02d8*/ 	.word	0xffffffff


	//   ....[84]....
        /*02dc*/ 	.word	0xffffffff


	//   ....[85]....
        /*02e0*/ 	.word	0xffffffff


	//   ....[86]....
        /*02e4*/ 	.word	0xffffffff


	//   ....[87]....
        /*02e8*/ 	.word	0xffffffff


	//   ....[88]....
        /*02ec*/ 	.word	0xffffffff


	//   ....[89]....
        /*02f0*/ 	.word	0xffffffff


	//   ....[90]....
        /*02f4*/ 	.word	0xffffffff


	//   ....[91]....
        /*02f8*/ 	.word	0xffffffff


	//   ....[92]....
        /*02fc*/ 	.word	0xffffffff


	//   ....[93]....
        /*0300*/ 	.word	0xffffffff


	//   ....[94]....
        /*0304*/ 	.word	0xffffffff


	//   ....[95]....
        /*0308*/ 	.word	0xffffffff


	//   ....[96]....
        /*030c*/ 	.word	0xffffffff


	//   ....[97]....
        /*0310*/ 	.word	0xffffffff


	//   ....[98]....
        /*0314*/ 	.word	0xffffffff


	//   ....[99]....
        /*0318*/ 	.word	0xffffffff


	//   ....[100]....
        /*031c*/ 	.word	0xffffffff


	//   ....[101]....
        /*0320*/ 	.word	0xffffffff


	//   ....[102]....
        /*0324*/ 	.word	0xffffffff


	//   ....[103]....
        /*0328*/ 	.word	0xffffffff


	//   ....[104]....
        /*032c*/ 	.word	0xffffffff


	//   ....[105]....
        /*0330*/ 	.word	0xffffffff


	//   ....[106]....
        /*0334*/ 	.word	0xffffffff


	//   ....[107]....
        /*0338*/ 	.word	0xffffffff


	//   ....[108]....
        /*033c*/ 	.word	0xffffffff


	//   ....[109]....
        /*0340*/ 	.word	0xffffffff


	//   ....[110]....
        /*0344*/ 	.word	0xffffffff


	//   ....[111]....
        /*0348*/ 	.word	0xffffffff


	//   ....[112]....
        /*034c*/ 	.word	0xffffffff


	//   ....[113]....
        /*0350*/ 	.word	0xffffffff


	//   ....[114]....
        /*0354*/ 	.word	0xffffffff


	//   ....[115]....
        /*0358*/ 	.word	0xffffffff


	//   ....[116]....
        /*035c*/ 	.word	0xffffffff


	//   ....[117]....
        /*0360*/ 	.word	0xffffffff


	//   ....[118]....
        /*0364*/ 	.word	0xffffffff


	//   ....[119]....
        /*0368*/ 	.word	0xffffffff


	//   ....[120]....
        /*036c*/ 	.word	0xffffffff


	//   ....[121]....
        /*0370*/ 	.word	0xffffffff


	//   ....[122]....
        /*0374*/ 	.word	0xffffffff


	//   ....[123]....
        /*0378*/ 	.word	0xffffffff


	//   ....[124]....
        /*037c*/ 	.word	0xffffffff


	//   ....[125]....
        /*0380*/ 	.word	0xffffffff


	//   ....[126]....
        /*0384*/ 	.word	0xffffffff


	//   ....[127]....
        /*0388*/ 	.word	0xffffffff


	//   ....[128]....
        /*038c*/ 	.word	0xffffffff


	//   ....[129]....
        /*0390*/ 	.word	0xffffffff


	//   ....[130]....
        /*0394*/ 	.word	0xffffffff


	//   ....[131]....
        /*0398*/ 	.word	0xffffffff


	//   ....[132]....
        /*039c*/ 	.word	0xffffffff


	//   ....[133]....
        /*03a0*/ 	.word	0xffffffff


	//   ....[134]....
        /*03a4*/ 	.word	0xffffffff


	//   ....[135]....
        /*03a8*/ 	.word	0xffffffff


	//   ....[136]....
        /*03ac*/ 	.word	0xffffffff


	//   ....[137]....
        /*03b0*/ 	.word	0xffffffff


	//   ....[138]....
        /*03b4*/ 	.word	0xffffffff


	//   ....[139]....
        /*03b8*/ 	.word	0xffffffff


	//   ....[140]....
        /*03bc*/ 	.word	0xffffffff


	//   ....[141]....
        /*03c0*/ 	.word	0xffffffff


	//   ....[142]....
        /*03c4*/ 	.word	0xffffffff


	//   ....[143]....
        /*03c8*/ 	.word	0xffffffff


	//   ....[144]....
        /*03cc*/ 	.word	0xffffffff


	//   ....[145]....
        /*03d0*/ 	.word	0xffffffff


	//   ....[146]....
        /*03d4*/ 	.word	0xffffffff


	//   ....[147]....
        /*03d8*/ 	.word	0xffffffff


	//   ....[148]....
        /*03dc*/ 	.word	0xffffffff


	//   ....[149]....
        /*03e0*/ 	.word	0xffffffff


	//   ....[150]....
        /*03e4*/ 	.word	0xffffffff


	//   ....[151]....
        /*03e8*/ 	.word	0xffffffff


	//   ....[152]....
        /*03ec*/ 	.word	0xffffffff


	//   ....[153]....
        /*03f0*/ 	.word	0xffffffff


	//   ....[154]....
        /*03f4*/ 	.word	0xffffffff


	//   ....[155]....
        /*03f8*/ 	.word	0xffffffff


	//   ....[156]....
        /*03fc*/ 	.word	0xffffffff


	//   ....[157]....
        /*0400*/ 	.word	0xffffffff


	//   ....[158]....
        /*0404*/ 	.word	0xffffffff


	//   ....[159]....
        /*0408*/ 	.word	0xffffffff


	//   ....[160]....
        /*040c*/ 	.word	0xffffffff


	//   ....[161]....
        /*0410*/ 	.word	0xffffffff


	//   ....[162]....
        /*0414*/ 	.word	0xffffffff


	//   ....[163]....
        /*0418*/ 	.word	0xffffffff


	//   ....[164]....
        /*041c*/ 	.word	0xffffffff


	//   ....[165]....
        /*0420*/ 	.word	0xffffffff


	//   ....[166]....
        /*0424*/ 	.word	0xffffffff


	//   ....[167]....
        /*0428*/ 	.word	0xffffffff


	//   ....[168]....
        /*042c*/ 	.word	0xffffffff


	//   ....[169]....
        /*0430*/ 	.word	0xffffffff


	//   ....[170]....
        /*0434*/ 	.word	0xffffffff


	//   ....[171]....
        /*0438*/ 	.word	0xffffffff


	//   ....[172]....
        /*043c*/ 	.word	0xffffffff


	//   ....[173]....
        /*0440*/ 	.word	0xffffffff


	//   ....[174]....
        /*0444*/ 	.word	0xffffffff


	//   ....[175]....
        /*0448*/ 	.word	0xffffffff


	//   ....[176]....
        /*044c*/ 	.word	0xffffffff


	//   ....[177]....
        /*0450*/ 	.word	0xffffffff


	//   ....[178]....
        /*0454*/ 	.word	0xffffffff


	//   ....[179]....
        /*0458*/ 	.word	0xffffffff


	//   ....[180]....
        /*045c*/ 	.word	0xffffffff


	//   ....[181]....
        /*0460*/ 	.word	0xffffffff


	//   ....[182]....
        /*0464*/ 	.word	0xffffffff


	//   ....[183]....
        /*0468*/ 	.word	0xffffffff


	//   ....[184]....
        /*046c*/ 	.word	0xffffffff


	//   ....[185]....
        /*0470*/ 	.word	0xffffffff


	//   ....[186]....
        /*0474*/ 	.word	0xffffffff


	//   ....[187]....
        /*0478*/ 	.word	0xffffffff


	//   ....[188]....
        /*047c*/ 	.word	0xffffffff


	//   ....[189]....
        /*0480*/ 	.word	0xffffffff


	//   ....[190]....
        /*0484*/ 	.word	0xffffffff


	//   ....[191]....
        /*0488*/ 	.word	0xffffffff


	//   ....[192]....
        /*048c*/ 	.word	0xffffffff


	//   ....[193]....
        /*0490*/ 	.word	0xffffffff


	//   ....[194]....
        /*0494*/ 	.word	0xffffffff


	//   ....[195]....
        /*0498*/ 	.word	0xffffffff


	//   ....[196]....
        /*049c*/ 	.word	0xffffffff


	//   ....[197]....
        /*04a0*/ 	.word	0xffffffff


	//   ....[198]....
        /*04a4*/ 	.word	0xffffffff


	//   ....[199]....
        /*04a8*/ 	.word	0xffffffff


	//   ....[200]....
        /*04ac*/ 	.word	0xffffffff


	//   ....[201]....
        /*04b0*/ 	.word	0xffffffff


	//   ....[202]....
        /*04b4*/ 	.word	0xffffffff


	//   ....[203]....
        /*04b8*/ 	.word	0xffffffff


	//   ....[204]....
        /*04bc*/ 	.word	0xffffffff


	//   ....[205]....
        /*04c0*/ 	.word	0xffffffff


	//   ....[206]....
        /*04c4*/ 	.word	0xffffffff


	//   ....[207]....
        /*04c8*/ 	.word	0xffffffff


	//   ....[208]....
        /*04cc*/ 	.word	0xffffffff


	//   ....[209]....
        /*04d0*/ 	.word	0xffffffff


	//   ....[210]....
        /*04d4*/ 	.word	0xffffffff


	//   ....[211]....
        /*04d8*/ 	.word	0xffffffff


	//   ....[212]....
        /*04dc*/ 	.word	0xffffffff


	//   ....[213]....
        /*04e0*/ 	.word	0xffffffff


	//   ....[214]....
        /*04e4*/ 	.word	0xffffffff


	//   ....[215]....
        /*04e8*/ 	.word	0xffffffff


	//   ....[216]....
        /*04ec*/ 	.word	0xffffffff


	//   ....[217]....
        /*04f0*/ 	.word	0xffffffff


	//   ....[218]....
        /*04f4*/ 	.word	0xffffffff


	//   ....[219]....
        /*04f8*/ 	.word	0xffffffff


	//   ....[220]....
        /*04fc*/ 	.word	0xffffffff


	//   ....[221]....
        /*0500*/ 	.word	0xffffffff


	//   ....[222]....
        /*0504*/ 	.word	0xffffffff


	//   ....[223]....
        /*0508*/ 	.word	0xffffffff


	//   ....[224]....
        /*050c*/ 	.word	0xffffffff


	//   ....[225]....
        /*0510*/ 	.word	0xffffffff


	//   ....[226]....
        /*0514*/ 	.word	0xffffffff


	//   ....[227]....
        /*0518*/ 	.word	0xffffffff


	//   ....[228]....
        /*051c*/ 	.word	0xffffffff


	//   ....[229]....
        /*0520*/ 	.word	0xffffffff


	//   ....[230]....
        /*0524*/ 	.word	0xffffffff


	//   ....[231]....
        /*0528*/ 	.word	0xffffffff


	//   ....[232]....
        /*052c*/ 	.word	0xffffffff


	//   ....[233]....
        /*0530*/ 	.word	0xffffffff


	//   ....[234]....
        /*0534*/ 	.word	0xffffffff


	//   ....[235]....
        /*0538*/ 	.word	0xffffffff


	//   ....[236]....
        /*053c*/ 	.word	0xffffffff


	//   ....[237]....
        /*0540*/ 	.word	0xffffffff


	//   ....[238]....
        /*0544*/ 	.word	0xffffffff


	//   ....[239]....
        /*0548*/ 	.word	0xffffffff


	//   ....[240]....
        /*054c*/ 	.word	0xffffffff


	//   ....[241]....
        /*0550*/ 	.word	0xffffffff


	//   ....[242]....
        /*0554*/ 	.word	0xffffffff


	//   ....[243]....
        /*0558*/ 	.word	0xffffffff


	//   ....[244]....
        /*055c*/ 	.word	0xffffffff


	//   ....[245]....
        /*0560*/ 	.word	0xffffffff


	//   ....[246]....
        /*0564*/ 	.word	0xffffffff


	//   ....[247]....
        /*0568*/ 	.word	0xffffffff


	//   ....[248]....
        /*056c*/ 	.word	0xffffffff


	//   ....[249]....
        /*0570*/ 	.word	0xffffffff


	//   ....[250]....
        /*0574*/ 	.word	0xffffffff


	//   ....[251]....
        /*0578*/ 	.word	0xffffffff


	//   ....[252]....
        /*057c*/ 	.word	0xffffffff


	//   ....[253]....
        /*0580*/ 	.word	0xffffffff


	//   ....[254]....
        /*0584*/ 	.word	0xffffffff


	//   ....[255]....
        /*0588*/ 	.word	0xffffffff


	//   ....[0]....
        /*058c*/ 	.word	0xffffffff


	//   ....[1]....
        /*0590*/ 	.word	0xffffffff


	//   ....[2]....
        /*0594*/ 	.word	0xffffffff


	//   ....[3]....
        /*0598*/ 	.word	0xffffffff


	//----- nvinfo : EIATTR_COOP_GROUP_INSTR_OFFSETS
	.align		4
.L_538:
        /*059c*/ 	.byte	0x04, 0x28
        /*059e*/ 	.short	(.L_540 - .L_539)


	//   ....[0]....
.L_539:
        /*05a0*/ 	.word	0x00000050


	//   ....[1]....
        /*05a4*/ 	.word	0x000001e0


	//   ....[2]....
        /*05a8*/ 	.word	0x00000210


	//   ....[3]....
        /*05ac*/ 	.word	0x00000240


	//   ....[4]....
        /*05b0*/ 	.word	0x00000270


	//   ....[5]....
        /*05b4*/ 	.word	0x000002a0


	//   ....[6]....
        /*05b8*/ 	.word	0x000002d0


	//   ....[7]....
        /*05bc*/ 	.word	0x00000430


	//   ....[8]....
        /*05c0*/ 	.word	0x00000470


	//   ....[9]....
        /*05c4*/ 	.word	0x000004a0


	//   ....[10]....
        /*05c8*/ 	.word	0x000004d0


	//   ....[11]....
        /*05cc*/ 	.word	0x00000500


	//   ....[12]....
        /*05d0*/ 	.word	0x00000530


	//   ....[13]....
        /*05d4*/ 	.word	0x000005c0


	//   ....[14]....
        /*05d8*/ 	.word	0x00000600


	//   ....[15]....
        /*05dc*/ 	.word	0x00000620


	//   ....[16]....
        /*05e0*/ 	.word	0x00000680


	//   ....[17]....
        /*05e4*/ 	.word	0x00003db0


	//   ....[18]....
        /*05e8*/ 	.word	0x00003dc0


	//   ....[19]....
        /*05ec*/ 	.word	0x00005950


	//   ....[20]....
        /*05f0*/ 	.word	0x00005960


	//   ....[21]....
        /*05f4*/ 	.word	0x000072e0


	//   ....[22]....
        /*05f8*/ 	.word	0x00007300


	//   ....[23]....
        /*05fc*/ 	.word	0x00007850


	//   ....[24]....
        /*0600*/ 	.word	0x00007870


	//   ....[25]....
        /*0604*/ 	.word	0x00008890


	//   ....[26]....
        /*0608*/ 	.word	0x000088b0


	//   ....[27]....
        /*060c*/ 	.word	0x000089e0


	//   ....[28]....
        /*0610*/ 	.word	0x000089f0


	//   ....[29]....
        /*0614*/ 	.word	0x00008b20


	//   ....[30]....
        /*0618*/ 	.word	0x00008b40


	//   ....[31]....
        /*061c*/ 	.word	0x00008c70


	//   ....[32]....
        /*0620*/ 	.word	0x00008c80


	//   ....[33]....
        /*0624*/ 	.word	0x00009060


	//   ....[34]....
        /*0628*/ 	.word	0x00009070


	//   ....[35]....
        /*062c*/ 	.word	0x00009080


	//   ....[36]....
        /*0630*/ 	.word	0x00009090


	//   ....[37]....
        /*0634*/ 	.word	0x000094f0


	//   ....[38]....
        /*0638*/ 	.word	0x00009510


	//   ....[39]....
        /*063c*/ 	.word	0x00009530


	//   ....[40]....
        /*0640*/ 	.word	0x00009550


	//   ....[41]....
        /*0644*/ 	.word	0x00009a70


	//   ....[42]....
        /*0648*/ 	.word	0x00009ce0


	//   ....[43]....
        /*064c*/ 	.word	0x00009d20


	//   ....[44]....
        /*0650*/ 	.word	0x00009d40


	//   ....[45]....
        /*0654*/ 	.word	0x0000c850


	//   ....[46]....
        /*0658*/ 	.word	0x0000c900


	//   ....[47]....
        /*065c*/ 	.word	0x0000c920


	//   ....[48]....
        /*0660*/ 	.word	0x0000c930


	//   ....[49]....
        /*0664*/ 	.word	0x0000cc90


	//   ....[50]....
        /*0668*/ 	.word	0x0000ce70


	//   ....[51]....
        /*066c*/ 	.word	0x0000ceb0


	//   ....[52]....
        /*0670*/ 	.word	0x0000cef0


	//   ....[53]....
        /*0674*/ 	.word	0x0000fc20


	//   ....[54]....
        /*0678*/ 	.word	0x0000fc30


	//   ....[55]....
        /*067c*/ 	.word	0x0000fc40


	//   ....[56]....
        /*0680*/ 	.word	0x0000fc50


	//   ....[57]....
        /*0684*/ 	.word	0x00010de0


	//   ....[58]....
        /*0688*/ 	.word	0x00010e00


	//   ....[59]....
        /*068c*/ 	.word	0x00010e90


	//   ....[60]....
        /*0690*/ 	.word	0x00010ef0


	//   ....[61]....
        /*0694*/ 	.word	0x00011180


	//   ....[62]....
        /*0698*/ 	.word	0x00011660


	//   ....[63]....
        /*069c*/ 	.word	0x00011d10


	//   ....[64]....
        /*06a0*/ 	.word	0x00011d40


	//   ....[65]....
        /*06a4*/ 	.word	0x00011d50


	//   ....[66]....
        /*06a8*/ 	.word	0x00011d80


	//   ....[67]....
        /*06ac*/ 	.word	0x000132f0


	//   ....[68]....
        /*06b0*/ 	.word	0x00013310


	//   ....[69]....
        /*06b4*/ 	.word	0x000133d0


	//   ....[70]....
        /*06b8*/ 	.word	0x00013400


	//   ....[71]....
        /*06bc*/ 	.word	0x00014560


	//   ....[72]....
        /*06c0*/ 	.word	0x00014580


	//   ....[73]....
        /*06c4*/ 	.word	0x00014640


	//   ....[74]....
        /*06c8*/ 	.word	0x00014670


	//   ....[75]....
        /*06cc*/ 	.word	0x00014920


	//   ....[76]....
        /*06d0*/ 	.word	0x00014e30


	//   ....[77]....
        /*06d4*/ 	.word	0x00015530


	//   ....[78]....
        /*06d8*/ 	.word	0x00015560


	//   ....[79]....
        /*06dc*/ 	.word	0x00015580


	//   ....[80]....
        /*06e0*/ 	.word	0x000155a0


	//   ....[81]....
        /*06e4*/ 	.word	0x000171b0


	//   ....[82]....
        /*06e8*/ 	.word	0x000171d0


	//   ....[83]....
        /*06ec*/ 	.word	0x00017290


	//   ....[84]....
        /*06f0*/ 	.word	0x000172c0


	//   ....[85]....
        /*06f4*/ 	.word	0x00018420


	//   ....[86]....
        /*06f8*/ 	.word	0x00018440


	//   ....[87]....
        /*06fc*/ 	.word	0x00018500


	//   ....[88]....
        /*0700*/ 	.word	0x00018530


	//   ....[89]....
        /*0704*/ 	.word	0x00018910


	//   ....[90]....
        /*0708*/ 	.word	0x00018940


	//   ....[91]....
        /*070c*/ 	.word	0x00018960


	//   ....[92]....
        /*0710*/ 	.word	0x00018980


	//   ....[93]....
        /*0714*/ 	.word	0x0001a2f0


	//   ....[94]....
        /*0718*/ 	.word	0x0001a300


	//   ....[95]....
        /*071c*/ 	.word	0x0001a360


	//   ....[96]....
        /*0720*/ 	.word	0x0001a390


	//   ....[97]....
        /*0724*/ 	.word	0x0001b500


	//   ....[98]....
        /*0728*/ 	.word	0x0001b520


	//   ....[99]....
        /*072c*/ 	.word	0x0001b600


	//   ....[100]....
        /*0730*/ 	.word	0x0001b620


	//   ....[101]....
        /*0734*/ 	.word	0x0001b810


	//   ....[102]....
        /*0738*/ 	.word	0x0001bd20


	//   ....[103]....
        /*073c*/ 	.word	0x0001c420


	//   ....[104]....
        /*0740*/ 	.word	0x0001c450


	//   ....[105]....
        /*0744*/ 	.word	0x0001c470


	//   ....[106]....
        /*0748*/ 	.word	0x0001c490


	//   ....[107]....
        /*074c*/ 	.word	0x0001dc30


	//   ....[108]....
        /*0750*/ 	.word	0x0001dc60


	//   ....[109]....
        /*0754*/ 	.word	0x0001dc80


	//   ....[110]....
        /*0758*/ 	.word	0x0001dc90


	//   ....[111]....
        /*075c*/ 	.word	0x0001f080


	//   ....[112]....
        /*0760*/ 	.word	0x0001f0b0


	//   ....[113]....
        /*0764*/ 	.word	0x0001f0c0


	//   ....[114]....
        /*0768*/ 	.word	0x0001f0d0


	//   ....[115]....
        /*076c*/ 	.word	0x0001f440


	//   ....[116]....
        /*0770*/ 	.word	0x0001f460


	//   ....[117]....
        /*0774*/ 	.word	0x0001f580


	//   ....[118]....
        /*0778*/ 	.word	0x0001f590


	//   ....[119]....
        /*077c*/ 	.word	0x0001f6c0


	//   ....[120]....
        /*0780*/ 	.word	0x0001f6e0


	//   ....[121]....
        /*0784*/ 	.word	0x0001f810


	//   ....[122]....
        /*0788*/ 	.word	0x0001f820


	//   ....[123]....
        /*078c*/ 	.word	0x0001fb50


	//   ....[124]....
        /*0790*/ 	.word	0x0001fb70


	//   ....[125]....
        /*0794*/ 	.word	0x00020620


	//   ....[126]....
        /*0798*/ 	.word	0x00020630


	//   ....[127]....
        /*079c*/ 	.word	0x00021890


	//   ....[128]....
        /*07a0*/ 	.word	0x000218b0


	//   ....[129]....
        /*07a4*/ 	.word	0x000219e0


	//   ....[130]....
        /*07a8*/ 	.word	0x000219f0


	//   ....[131]....
        /*07ac*/ 	.word	0x00021b20


	//   ....[132]....
        /*07b0*/ 	.word	0x00021b40


	//   ....[133]....
        /*07b4*/ 	.word	0x00021c70


	//   ....[134]....
        /*07b8*/ 	.word	0x00021c80


	//   ....[135]....
        /*07bc*/ 	.word	0x00021e50


	//   ....[136]....
        /*07c0*/ 	.word	0x00021e70


	//   ....[137]....
        /*07c4*/ 	.word	0x00021f90


	//   ....[138]....
        /*07c8*/ 	.word	0x00021fd0


	//   ....[139]....
        /*07cc*/ 	.word	0x00022000


	//   ....[140]....
        /*07d0*/ 	.word	0x00022030


	//   ....[141]....
        /*07d4*/ 	.word	0x00022060


	//   ....[142]....
        /*07d8*/ 	.word	0x00022090


	//   ....[143]....
        /*07dc*/ 	.word	0x000221f0


	//   ....[144]....
        /*07e0*/ 	.word	0x00022230


	//   ....[145]....
        /*07e4*/ 	.word	0x00022260


	//   ....[146]....
        /*07e8*/ 	.word	0x00022290


	//   ....[147]....
        /*07ec*/ 	.word	0x000222c0


	//   ....[148]....
        /*07f0*/ 	.word	0x000222f0


	//   ....[149]....
        /*07f4*/ 	.word	0x00022380


	//   ....[150]....
        /*07f8*/ 	.word	0x000223c0


	//   ....[151]....
        /*07fc*/ 	.word	0x000223d0


	//   ....[152]....
        /*0800*/ 	.word	0x00022430


	//   ....[153]....
        /*0804*/ 	.word	0x00022dd0


	//   ....[154]....
        /*0808*/ 	.word	0x00022e30


	//   ....[155]....
        /*080c*/ 	.word	0x00022e80


	//   ....[156]....
        /*0810*/ 	.word	0x00022ed0


	//   ....[157]....
        /*0814*/ 	.word	0x00022f20


	//   ....[158]....
        /*0818*/ 	.word	0x00022f90


	//   ....[159]....
        /*081c*/ 	.word	0x00022fd0


	//   ....[160]....
        /*0820*/ 	.word	0x00023040


	//   ....[161]....
        /*0824*/ 	.word	0x000230b0


	//   ....[162]....
        /*0828*/ 	.word	0x00023110


	//   ....[163]....
        /*082c*/ 	.word	0x00023180


	//   ....[164]....
        /*0830*/ 	.word	0x000231f0


	//   ....[165]....
        /*0834*/ 	.word	0x00023250


	//   ....[166]....
        /*0838*/ 	.word	0x000232b0


	//   ....[167]....
        /*083c*/ 	.word	0x00023310


	//   ....[168]....
        /*0840*/ 	.word	0x00023380


	//   ....[169]....
        /*0844*/ 	.word	0x000233e0


	//   ....[170]....
        /*0848*/ 	.word	0x00023440


	//   ....[171]....
        /*084c*/ 	.word	0x000234a0


	//   ....[172]....
        /*0850*/ 	.word	0x00023510


	//   ....[173]....
        /*0854*/ 	.word	0x00023680


	//   ....[174]....
        /*0858*/ 	.word	0x000236e0


	//   ....[175]....
        /*085c*/ 	.word	0x00023740


	//   ....[176]....
        /*0860*/ 	.word	0x000237b0


	//   ....[177]....
        /*0864*/ 	.word	0x00023800


	//   ....[178]....
        /*0868*/ 	.word	0x00023840


	//   ....[179]....
        /*086c*/ 	.word	0x00023890


	//   ....[180]....
        /*0870*/ 	.word	0x000238e0


	//   ....[181]....
        /*0874*/ 	.word	0x00023950


	//   ....[182]....
        /*0878*/ 	.word	0x000239c0


	//   ....[183]....
        /*087c*/ 	.word	0x00023b30


	//   ....[184]....
        /*0880*/ 	.word	0x00023b90


	//   ....[185]....
        /*0884*/ 	.word	0x00023bf0


	//   ....[186]....
        /*0888*/ 	.word	0x00023c60


	//   ....[187]....
        /*088c*/ 	.word	0x00023dd0


	//   ....[188]....
        /*0890*/ 	.word	0x00023e30


	//   ....[189]....
        /*0894*/ 	.word	0x00023e90


	//   ....[190]....
        /*0898*/ 	.word	0x00023f00


	//   ....[191]....
        /*089c*/ 	.word	0x00023f50


	//   ....[192]....
        /*08a0*/ 	.word	0x00023f90


	//   ....[193]....
        /*08a4*/ 	.word	0x00023fe0


	//   ....[194]....
        /*08a8*/ 	.word	0x00024020


	//   ....[195]....
        /*08ac*/ 	.word	0x00024080


	//   ....[196]....
        /*08b0*/ 	.word	0x000240f0


	//   ....[197]....
        /*08b4*/ 	.word	0x00024260


	//   ....[198]....
        /*08b8*/ 	.word	0x000242c0


	//   ....[199]....
        /*08bc*/ 	.word	0x00024320


	//   ....[200]....
        /*08c0*/ 	.word	0x00024390


	//   ....[201]....
        /*08c4*/ 	.word	0x00024500


	//   ....[202]....
        /*08c8*/ 	.word	0x00024560


	//   ....[203]....
        /*08cc*/ 	.word	0x000245a0


	//   ....[204]....
        /*08d0*/ 	.word	0x000245e0


	//   ....[205]....
        /*08d4*/ 	.word	0x00024630


	//   ....[206]....
        /*08d8*/ 	.word	0x00024670


	//   ....[207]....
        /*08dc*/ 	.word	0x000246d0


	//   ....[208]....
        /*08e0*/ 	.word	0x00024730


	//   ....[209]....
        /*08e4*/ 	.word	0x000247a0


	//   ....[210]....
        /*08e8*/ 	.word	0x000248f0


	//   ....[211]....
        /*08ec*/ 	.word	0x00024950


	//   ....[212]....
        /*08f0*/ 	.word	0x000249b0


	//   ....[213]....
        /*08f4*/ 	.word	0x00024a20


	//   ....[214]....
        /*08f8*/ 	.word	0x00024a70


	//   ....[215]....
        /*08fc*/ 	.word	0x00024ab0


	//   ....[216]....
        /*0900*/ 	.word	0x00024b00


	//   ....[217]....
        /*0904*/ 	.word	0x00024b40


	//   ....[218]....
        /*0908*/ 	.word	0x00024b90


	//   ....[219]....
        /*090c*/ 	.word	0x00024be0


	//   ....[220]....
        /*0910*/ 	.word	0x00024c30


	//   ....[221]....
        /*0914*/ 	.word	0x00024c70


	//   ....[222]....
        /*0918*/ 	.word	0x00024ce0


	//   ....[223]....
        /*091c*/ 	.word	0x00024d50


	//   ....[224]....
        /*0920*/ 	.word	0x00024db0


	//   ....[225]....
        /*0924*/ 	.word	0x00024e10


	//   ....[226]....
        /*0928*/ 	.word	0x00024e70


	//   ....[227]....
        /*092c*/ 	.word	0x00024ee0


	//   ....[228]....
        /*0930*/ 	.word	0x00024f40


	//   ....[229]....
        /*0934*/ 	.word	0x00024fa0


	//   ....[230]....
        /*0938*/ 	.word	0x00025000


	//   ....[231]....
        /*093c*/ 	.word	0x00025070


	//   ....[232]....
        /*0940*/ 	.word	0x000250d0


	//   ....[233]....
        /*0944*/ 	.word	0x00025130


	//   ....[234]....
        /*0948*/ 	.word	0x00025190


	//   ....[235]....
        /*094c*/ 	.word	0x00025200


	//   ....[236]....
        /*0950*/ 	.word	0x00025260


	//   ....[237]....
        /*0954*/ 	.word	0x000252c0


	//   ....[238]....
        /*0958*/ 	.word	0x00025320


	//   ....[239]....
        /*095c*/ 	.word	0x00025390


	//   ....[240]....
        /*0960*/ 	.word	0x000253f0


	//   ....[241]....
        /*0964*/ 	.word	0x00025450


	//   ....[242]....
        /*0968*/ 	.word	0x000254c0


	//   ....[243]....
        /*096c*/ 	.word	0x00025530


	//   ....[244]....
        /*0970*/ 	.word	0x00025580


	//   ....[245]....
        /*0974*/ 	.word	0x000255c0


	//   ....[246]....
        /*0978*/ 	.word	0x00025610


	//   ....[247]....
        /*097c*/ 	.word	0x00025660


	//   ....[248]....
        /*0980*/ 	.word	0x000256b0


	//   ....[249]....
        /*0984*/ 	.word	0x00025720


	//   ....[250]....
        /*0988*/ 	.word	0x00025760


	//   ....[251]....
        /*098c*/ 	.word	0x000257b0


	//   ....[252]....
        /*0990*/ 	.word	0x00025800


	//   ....[253]....
        /*0994*/ 	.word	0x00025850


	//   ....[254]....
        /*0998*/ 	.word	0x000258a0


	//   ....[255]....
        /*099c*/ 	.word	0x00025910


	//   ....[0]....
        /*09a0*/ 	.word	0x00025950


	//   ....[1]....
        /*09a4*/ 	.word	0x000259c0


	//   ....[2]....
        /*09a8*/ 	.word	0x00025a20


	//   ....[3]....
        /*09ac*/ 	.word	0x00025a90


	//----- nvinfo : EIATTR_EXIT_INSTR_OFFSETS
	.align		4
.L_540:
        /*09b0*/ 	.byte	0x04, 0x1c
        /*09b2*/ 	.short	(.L_542 - .L_541)


	//   ....[0]....
.L_541:
        /*09b4*/ 	.word	0x00000fe0


	//   ....[1]....
        /*09b8*/ 	.word	0x00022d90


	//----- nvinfo : EIATTR_MAX_THREADS
	.align		4
.L_542:
        /*09bc*/ 	.byte	0x04, 0x05
        /*09be*/ 	.short	(.L_544 - .L_543)
.L_543:
        /*09c0*/ 	.word	0x00000100
        /*09c4*/ 	.word	0x00000001
        /*09c8*/ 	.word	0x00000001


	//----- nvinfo : EIATTR_CRS_STACK_SIZE
	.align		4
.L_544:
        /*09cc*/ 	.byte	0x04, 0x1e
        /*09ce*/ 	.short	(.L_546 - .L_545)
.L_545:
        /*09d0*/ 	.word	0x00000000
.L_546:


//--------------------- .nv.info._ZN7cutlass13device_kernelIN5flash19enable_sm80_to_sm89INS1_16FlashAttnFwdSm80INS1_25CollectiveMainloopFwdSm80ILi8ELi1ELb0EN4cute5tupleIJNS5_1CILi128EEENS7_ILi64EEENS7_ILi192EEEEEELi192ENS_6half_tEfNS_4arch4Sm80ELb1ELb0ELb1ELb0ELb1ELb0ELb1ELb1EEENS1_21CollectiveEpilogueFwdINS6_IJS8_SA_S9_EEENS6_IJNS7_ILi1EEESI_SI_EEESC_SE_Li256ELb0ELb1ELb1ELb0EEENS1_30DynamicPersistentTileSchedulerILi256ELi256ELb1ELb1ELb0EEEEEEEEEvNT_6ParamsE --------------------------
	.section	.nv.info._ZN7cutlass13device_kernelIN5flash19enable_sm80_to_sm89INS1_16FlashAttnFwdSm80INS1_25CollectiveMainloopFwdSm80ILi8ELi1ELb0EN4cute5tupleIJNS5_1CILi128EEENS7_ILi64EEENS7_ILi192EEEEEELi192ENS_6half_tEfNS_4arch4Sm80ELb1ELb0ELb1ELb0ELb1ELb0ELb1ELb1EEENS1_21CollectiveEpilogueFwdINS6_IJS8_SA_S9_EEENS6_IJNS7_ILi1EEESI_SI_EEESC_SE_Li256ELb0ELb1ELb1ELb0EEENS1_30DynamicPersistentTileSchedulerILi256ELi256ELb1ELb1ELb0EEEEEEEEEvNT_6ParamsE,"",@"SHT_CUDA_INFO"
	.sectionflags	@""
	.align	4


	//----- nvinfo : EIATTR_CUDA_API_VERSION
	.align		4
        /*0000*/ 	.byte	0x04, 0x37
        /*0002*/ 	.short	(.L_548 - .L_547)
.L_547:
        /*0004*/ 	.word	0x00000082


	//----- nvinfo : EIATTR_SW2861232_WAR
	.align		4
.L_548:
        /*0008*/ 	.byte	0x01, 0x35
	.zero		2


	//----- nvinfo : EIATTR_PARAM_CBANK
	.align		4
        /*000c*/ 	.byte	0x04, 0x0a
        /*000e*/ 	.short	(.L_550 - .L_549)
	.align		4
.L_549:
        /*0010*/ 	.word	index@(.nv.constant0._ZN7cutlass13device_kernelIN5flash19enable_sm80_to_sm89INS1_16FlashAttnFwdSm80INS1_25CollectiveMainloopFwdSm80ILi8ELi1ELb0EN4cute5tupleIJNS5_1CILi128EEENS7_ILi64EEENS7_ILi192EEEEEELi192ENS_6half_tEfNS_4arch4Sm80ELb1ELb0ELb1ELb0ELb1ELb0ELb1ELb1EEENS1_21CollectiveEpilogueFwdINS6_IJS8_SA_S9_EEENS6_IJNS7_ILi1EEESI_SI_EEESC_SE_Li256ELb0ELb1ELb1ELb0EEENS1_30DynamicPersistentTileSchedulerILi256ELi256ELb1ELb1ELb0EEEEEEEEEvNT_6ParamsE)
        /*0014*/ 	.short	0x0160
        /*0016*/ 	.short	0x0428


	//----- nvinfo : EIATTR_CBANK_PARAM_SIZE
	.align		4
.L_550:
        /*0018*/ 	.byte	0x03, 0x19
        /*001a*/ 	.short	0x0428


	//----- nvinfo : EIATTR_KPARAM_INFO
	.align		4
        /*001c*/ 	.byte	0x04, 0x17
        /*001e*/ 	.short	(.L_552 - .L_551)
.L_551:
        /*0020*/ 	.word	0x00000000
        /*0024*/ 	.short	0x0000
        /*0026*/ 	.short	0x0000
        /*0028*/ 	.byte	0x00, 0xf0, 0xa1, 0x10


	//----- nvinfo : EIATTR_MAXREG_COUNT
	.align		4
.L_552:
        /*002c*/ 	.byte	0x03, 0x1b
        /*002e*/ 	.short	0x00ff


	//----- nvinfo : EIATTR_NUM_BARRIERS
	.align		4
        /*0030*/ 	.byte	0x02, 0x4c
        /*0032*/ 	.byte	0x06
	.zero		1


	//----- nvinfo : EIATTR_ANNOTATIONS
	.align		4
        /*0034*/ 	.byte	0x04, 0x55
        /*0036*/ 	.short	(.L_554 - .L_553)


	//   ....[0]....
.L_553:
        /*0038*/ 	.word	0x00000001
        /*003c*/ 	.byte	0x70, 0x00, 0x00, 0x00, 0x01, 0x00, 0x00, 0x00, 0xd0, 0x04, 0x00, 0x00, 0x01, 0x00, 0x00, 0x00
        /*004c*/ 	.byte	0xa0, 0x05, 0x00, 0x00, 0x01, 0x00, 0x00, 0x00, 0xb0, 0x37, 0x00, 0x00, 0x01, 0x00, 0x00, 0x00
        /*005c*/ 	.byte	0x00, 0xc2, 0x00, 0x00, 0x01, 0x00, 0x00, 0x00, 0x40, 0xc2, 0x00, 0x00, 0x01, 0x00, 0x00, 0x00
        /*006c*/ 	.byte	0xa0, 0xd8, 0x00, 0x00


	//----- nvinfo : EIATTR_MERCURY_ISA_VERSION
	.align		4
.L_554:
        /*0070*/ 	.byte	0x03, 0x5f
        /*0072*/ 	.short	0x0000


	//----- nvinfo : EIATTR_INT_WARP_WIDE_INSTR_OFFSETS
	.align		4
        /*0074*/ 	.byte	0x04, 0x31
        /*0076*/ 	.short	(.L_556 - .L_555)


	//   ....[0]....
.L_555:
        /*0078*/ 	.word	0x0000c030


	//   ....[1]....
        /*007c*/ 	.word	0x0000c0b0


	//----- nvinfo : EIATTR_COOP_GROUP_MASK_REGIDS
	.align		4
.L_556:
        /*0080*/ 	.byte	0x04, 0x29
        /*0082*/ 	.short	(.L_558 - .L_557)


	//   ....[0]....
.L_557:
        /*0084*/ 	.word	0xffffffff


	//   ....[1]....
        /*0088*/ 	.word	0xffffffff


	//   ....[2]....
        /*008c*/ 	.word	0xffffffff


	//   ....[3]....
        /*0090*/ 	.word	0xffffffff


	//   ....[4]....
        /*0094*/ 	.word	0xffffffff


	//   ....[5]....
        /*0098*/ 	.word	0xffffffff


	//   ....[6]....
        /*009c*/ 	.word	0xffffffff


	//   ....[7]....
        /*00a0*/ 	.word	0xffffffff


	//   ....[8]....
        /*00a4*/ 	.word	0xffffffff


	//   ....[9]....
        /*00a8*/ 	.word	0xffffffff


	//   ....[10]....
        /*00ac*/ 	.word	0xffffffff


	//   ....[11]....
        /*00b0*/ 	.word	0xffffffff


	//   ....[12]....
        /*00b4*/ 	.word	0xffffffff


	//   ....[13]....
        /*00b8*/ 	.word	0xffffffff


	//   ....[14]....
        /*00bc*/ 	.word	0xffffffff


	//   ....[15]....
        /*00c0*/ 	.word	0xffffffff


	//   ....[16]....
        /*00c4*/ 	.word	0xffffffff


	//   ....[17]....
        /*00c8*/ 	.word	0xffffffff


	//   ....[18]....
        /*00cc*/ 	.word	0xffffffff


	//   ....[19]....
        /*00d0*/ 	.word	0xffffffff


	//   ....[20]....
        /*00d4*/ 	.word	0xffffffff


	//   ....[21]....
        /*00d8*/ 	.word	0xffffffff


	//   ....[22]....
        /*00dc*/ 	.word	0xffffffff


	//   ....[23]....
        /*00e0*/ 	.word	0xffffffff


	//   ....[24]....
        /*00e4*/ 	.word	0xffffffff


	//   ....[25]....
        /*00e8*/ 	.word	0xffffffff


	//   ....[26]....
        /*00ec*/ 	.word	0xffffffff


	//   ....[27]....
        /*00f0*/ 	.word	0xffffffff


	//   ....[28]....
        /*00f4*/ 	.word	0xffffffff


	//   ....[29]....
        /*00f8*/ 	.word	0xffffffff


	//   ....[30]....
        /*00fc*/ 	.word	0xffffffff


	//   ....[31]....
        /*0100*/ 	.word	0xffffffff


	//   ....[32]....
        /*0104*/ 	.word	0xffffffff


	//   ....[33]....
        /*0108*/ 	.word	0xffffffff


	//   ....[34]....
        /*010c*/ 	.word	0xffffffff


	//   ....[35]....
        /*0110*/ 	.word	0xffffffff


	//   ....[36]....
        /*0114*/ 	.word	0xffffffff


	//   ....[37]....
        /*0118*/ 	.word	0xffffffff


	//   ....[38]....
        /*011c*/ 	.word	0xffffffff


	//   ....[39]....
        /*0120*/ 	.word	0xffffffff


	//   ....[40]....
        /*0124*/ 	.word	0xffffffff


	//   ....[41]....
        /*0128*/ 	.word	0xffffffff


	//   ....[42]....
        /*012c*/ 	.word	0xffffffff


	//   ....[43]....
        /*0130*/ 	.word	0xffffffff


	//   ....[44]....
        /*0134*/ 	.word	0xffffffff


	//   ....[45]....
        /*0138*/ 	.word	0xffffffff


	//   ....[46]....
        /*013c*/ 	.word	0xffffffff


	//   ....[47]....
        /*0140*/ 	.word	0xffffffff


	//   ....[48]....
        /*0144*/ 	.word	0xffffffff


	//   ....[49]....
        /*0148*/ 	.word	0xffffffff


	//   ....[50]....
        /*014c*/ 	.word	0xffffffff


	//   ....[51]....
        /*0150*/ 	.word	0xffffffff


	//   ....[52]....
        /*0154*/ 	.word	0xffffffff


	//   ....[53]....
        /*0158*/ 	.word	0xffffffff


	//   ....[54]....
        /*015c*/ 	.word	0xffffffff


	//   ....[55]....
        /*0160*/ 	.word	0xffffffff


	//   ....[56]....
        /*0164*/ 	.word	0xffffffff


	//   ....[57]....
        /*0168*/ 	.word	0xffffffff


	//   ....[58]....
        /*016c*/ 	.word	0xffffffff


	//   ....[59]....
        /*0170*/ 	.word	0xffffffff


	//   ....[60]....
        /*0174*/ 	.word	0xffffffff


	//   ....[61]....
        /*0178*/ 	.word	0xffffffff


	//   ....[62]....
        /*017c*/ 	.word	0xffffffff


	//   ....[63]....
        /*0180*/ 	.word	0xffffffff


	//   ....[64]....
        /*0184*/ 	.word	0xffffffff


	//   ....[65]....
        /*0188*/ 	.word	0xffffffff


	//   ....[66]....
        /*018c*/ 	.word	0xffffffff


	//   ....[67]....
        /*0190*/ 	.word	0xffffffff


	//   ....[68]....
        /*0194*/ 	.word	0xffffffff


	//   ....[69]....
        /*0198*/ 	.word	0xffffffff


	//   ....[70]....
        /*019c*/ 	.word	0xffffffff


	//   ....[71]....
        /*01a0*/ 	.word	0xffffffff


	//   ....[72]....
        /*01a4*/ 	.word	0xffffffff


	//   ....[73]....
        /*01a8*/ 	.word	0xffffffff


	//   ....[74]....
        /*01ac*/ 	.word	0xffffffff


	//   ....[75]....
        /*01b0*/ 	.word	0xffffffff


	//   ....[76]....
        /*01b4*/ 	.word	0xffffffff


	//   ....[77]....
        /*01b8*/ 	.word	0xffffffff


	//   ....[78]....
        /*01bc*/ 	.word	0xffffffff


	//   ....[79]....
        /*01c0*/ 	.word	0xffffffff


	//   ....[80]....
        /*01c4*/ 	.word	0xffffffff


	//   ....[81]....
        /*01c8*/ 	.word	0xffffffff


	//   ....[82]....
        /*01cc*/ 	.word	0xffffffff


	//   ....[83]....
        /*01d0*/ 	.word	0xffffffff


	//   ....[84]....
        /*01d4*/ 	.word	0xffffffff


	//   ....[85]....
        /*01d8*/ 	.word	0xffffffff


	//   ....[86]....
        /*01dc*/ 	.word	0xffffffff


	//   ....[87]....
        /*01e0*/ 	.word	0xffffffff


	//   ....[88]....
        /*01e4*/ 	.word	0xffffffff


	//   ....[89]....
        /*01e8*/ 	.word	0xffffffff


	//   ....[90]....
        /*01ec*/ 	.word	0xffffffff


	//   ....[91]....
        /*01f0*/ 	.word	0xffffffff


	//   ....[92]....
        /*01f4*/ 	.word	0xffffffff


	//   ....[93]....
        /*01f8*/ 	.word	0xffffffff


	//   ....[94]....
        /*01fc*/ 	.word	0xffffffff


	//   ....[95]....
        /*0200*/ 	.word	0xffffffff


	//   ....[96]....
        /*0204*/ 	.word	0xffffffff


	//   ....[97]....
        /*0208*/ 	.word	0xffffffff


	//   ....[98]....
        /*020c*/ 	.word	0xffffffff


	//   ....[99]....
        /*0210*/ 	.word	0xffffffff


	//   ....[100]....
        /*0214*/ 	.word	0xffffffff


	//   ....[101]....
        /*0218*/ 	.word	0xffffffff


	//   ....[102]....
        /*021c*/ 	.word	0xffffffff


	//   ....[103]....
        /*0220*/ 	.word	0xffffffff


	//   ....[104]....
        /*0224*/ 	.word	0xffffffff


	//   ....[105]....
        /*0228*/ 	.word	0xffffffff


	//   ....[106]....
        /*022c*/ 	.word	0xffffffff


	//   ....[107]....
        /*0230*/ 	.word	0xffffffff


	//   ....[108]....
        /*0234*/ 	.word	0xffffffff


	//   ....[109]....
        /*0238*/ 	.word	0xffffffff


	//   ....[110]....
        /*023c*/ 	.word	0xffffffff


	//   ....[111]....
        /*0240*/ 	.word	0xffffffff


	//   ....[112]....
        /*0244*/ 	.word	0xffffffff


	//----- nvinfo : EIATTR_COOP_GROUP_INSTR_OFFSETS
	.align		4
.L_558:
        /*0248*/ 	.byte	0x04, 0x28
        /*024a*/ 	.short	(.L_560 - .L_559)


	//   ....[0]....
.L_559:
        /*024c*/ 	.word	0x00000050


	//   ....[1]....
        /*0250*/ 	.word	0x000015b0


	//   ....[2]....
        /*0254*/ 	.word	0x000015d0


	//   ....[3]....
        /*0258*/ 	.word	0x00001750


	//   ....[4]....
        /*025c*/ 	.word	0x00001760


	//   ....[5]....
        /*0260*/ 	.word	0x000018c0


	//   ....[6]....
        /*0264*/ 	.word	0x000018e0


	//   ....[7]....
        /*0268*/ 	.word	0x00001a40


	//   ....[8]....
        /*026c*/ 	.word	0x00001a50


	//   ....[9]....
        /*0270*/ 	.word	0x00001f90


	//   ....[10]....
        /*0274*/ 	.word	0x00001fb0


	//   ....[11]....
        /*0278*/ 	.word	0x00001fd0


	//   ....[12]....
        /*027c*/ 	.word	0x00001fe0


	//   ....[13]....
        /*0280*/ 	.word	0x00002110


	//   ....[14]....
        /*0284*/ 	.word	0x00002210


	//   ....[15]....
        /*0288*/ 	.word	0x000022a0


	//   ....[16]....
        /*028c*/ 	.word	0x00002330


	//   ....[17]....
        /*0290*/ 	.word	0x000034f0


	//   ....[18]....
        /*0294*/ 	.word	0x00003510


	//   ....[19]....
        /*0298*/ 	.word	0x00003610


	//   ....[20]....
        /*029c*/ 	.word	0x00003630


	//   ....[21]....
        /*02a0*/ 	.word	0x00003880


	//   ....[22]....
        /*02a4*/ 	.word	0x00003ac0


	//   ....[23]....
        /*02a8*/ 	.word	0x00003ec0


	//   ....[24]....
        /*02ac*/ 	.word	0x00003ee0


	//   ....[25]....
        /*02b0*/ 	.word	0x00003f00


	//   ....[26]....
        /*02b4*/ 	.word	0x00003f20


	//   ....[27]....
        /*02b8*/ 	.word	0x00005320


	//   ....[28]....
        /*02bc*/ 	.word	0x00005340


	//   ....[29]....
        /*02c0*/ 	.word	0x00005410


	//   ....[30]....
        /*02c4*/ 	.word	0x00005450


	//   ....[31]....
        /*02c8*/ 	.word	0x000065d0


	//   ....[32]....
        /*02cc*/ 	.word	0x000065f0


	//   ....[33]....
        /*02d0*/ 	.word	0x000066c0


	//   ....[34]....
        /*02d4*/ 	.word	0x00006700


	//   ....[35]....
        /*02d8*/ 	.word	0x00006940


	//   ....[36]....
        /*02dc*/ 	.word	0x00006b80


	//   ....[37]....
        /*02e0*/ 	.word	0x00006f80


	//   ....[38]....
        /*02e4*/ 	.word	0x00006fa0


	//   ....[39]....
        /*02e8*/ 	.word	0x00006fc0


	//   ....[40]....
        /*02ec*/ 	.word	0x00006fe0


	//   ....[41]....
        /*02f0*/ 	.word	0x000089f0


	//   ....[42]....
        /*02f4*/ 	.word	0x00008a00


	//   ....[43]....
        /*02f8*/ 	.word	0x00008a50


	//   ....[44]....
        /*02fc*/ 	.word	0x00008a80


	//   ....[45]....
        /*0300*/ 	.word	0x00009c20


	//   ....[46]....
        /*0304*/ 	.word	0x00009c40


	//   ....[47]....
        /*0308*/ 	.word	0x00009d10


	//   ....[48]....
        /*030c*/ 	.word	0x00009d30


	//   ....[49]....
        /*0310*/ 	.word	0x0000a070


	//   ....[50]....
        /*0314*/ 	.word	0x0000a080


	//   ....[51]....
        /*0318*/ 	.word	0x0000a0b0


	//   ....[52]....
        /*031c*/ 	.word	0x0000a0c0


	//   ....[53]....
        /*0320*/ 	.word	0x0000b810


	//   ....[54]....
        /*0324*/ 	.word	0x0000b840


	//   ....[55]....
        /*0328*/ 	.word	0x0000b850


	//   ....[56]....
        /*032c*/ 	.word	0x0000b880


	//   ....[57]....
        /*0330*/ 	.word	0x0000c1f0


	//   ....[58]....
        /*0334*/ 	.word	0x0000c7f0


	//   ....[59]....
        /*0338*/ 	.word	0x0000c820


	//   ....[60]....
        /*033c*/ 	.word	0x0000c840


	//   ....[61]....
        /*0340*/ 	.word	0x0000c860


	//   ....[62]....
        /*0344*/ 	.word	0x0000c950


	//   ....[63]....
        /*0348*/ 	.word	0x0000c970


	//   ....[64]....
        /*034c*/ 	.word	0x0000cfd0


	//   ....[65]....
        /*0350*/ 	.word	0x0000cfe0


	//   ....[66]....
        /*0354*/ 	.word	0x0000d920


	//   ....[67]....
        /*0358*/ 	.word	0x0000da00


	//   ....[68]....
        /*035c*/ 	.word	0x0000da70


	//   ....[69]....
        /*0360*/ 	.word	0x0000dad0


	//   ....[70]....
        /*0364*/ 	.word	0x0000db30


	//   ....[71]....
        /*0368*/ 	.word	0x0000db90


	//   ....[72]....
        /*036c*/ 	.word	0x0000dc00


	//   ....[73]....
        /*0370*/ 	.word	0x0000dc60


	//   ....[74]....
        /*0374*/ 	.word	0x0000dcc0


	//   ....[75]....
        /*0378*/ 	.word	0x0000dd20


	//   ....[76]....
        /*037c*/ 	.word	0x0000dd90


	//   ....[77]....
        /*0380*/ 	.word	0x0000df00


	//   ....[78]....
        /*0384*/ 	.word	0x0000df60


	//   ....[79]....
        /*0388*/ 	.word	0x0000dfc0


	//   ....[80]....
        /*038c*/ 	.word	0x0000e020


	//   ....[81]....
        /*0390*/ 	.word	0x0000e460


	//   ....[82]....
        /*0394*/ 	.word	0x0000e4b0


	//   ....[83]....
        /*0398*/ 	.word	0x0000e500


	//   ....[84]....
        /*039c*/ 	.word	0x0000e550


	//   ....[85]....
        /*03a0*/ 	.word	0x0000e5c0


	//   ....[86]....
        /*03a4*/ 	.word	0x0000e630


	//   ....[87]....
        /*03a8*/ 	.word	0x0000e7a0


	//   ....[88]....
        /*03ac*/ 	.word	0x0000e800


	//   ....[89]....
        /*03b0*/ 	.word	0x0000e860


	//   ....[90]....
        /*03b4*/ 	.word	0x0000e8d0


	//   ....[91]....
        /*03b8*/ 	.word	0x0000ea40


	//   ....[92]....
        /*03bc*/ 	.word	0x0000eaa0


	//   ....[93]....
        /*03c0*/ 	.word	0x0000eb00


	//   ....[94]....
        /*03c4*/ 	.word	0x0000eb60


	//   ....[95]....
        /*03c8*/ 	.word	0x0000efa0


	//   ....[96]....
        /*03cc*/ 	.word	0x0000efe0


	//   ....[97]....
        /*03d0*/ 	.word	0x0000f030


	//   ....[98]....
        /*03d4*/ 	.word	0x0000f070


	//   ....[99]....
        /*03d8*/ 	.word	0x0000f0c0


	//   ....[100]....
        /*03dc*/ 	.word	0x0000f120


	//   ....[101]....
        /*03e0*/ 	.word	0x0000f190


	//   ....[102]....
        /*03e4*/ 	.word	0x0000f2d0


	//   ....[103]....
        /*03e8*/ 	.word	0x0000f330


	//   ....[104]....
        /*03ec*/ 	.word	0x0000f370


	//   ....[105]....
        /*03f0*/ 	.word	0x0000f3b0


	//   ....[106]....
        /*03f4*/ 	.word	0x0000f400


	//   ....[107]....
        /*03f8*/ 	.word	0x0000f440


	//   ....[108]....
        /*03fc*/ 	.word	0x0000f490


	//   ....[109]....
        /*0400*/ 	.word	0x0000f4f0


	//   ....[110]....
        /*0404*/ 	.word	0x0000f540


	//   ....[111]....
        /*0408*/ 	.word	0x0000f590


	//   ....[112]....
        /*040c*/ 	.word	0x0000f600


	//----- nvinfo : EIATTR_EXIT_INSTR_OFFSETS
	.align		4
.L_560:
        /*0410*/ 	.byte	0x04, 0x1c
        /*0412*/ 	.short	(.L_562 - .L_561)


	//   ....[0]....
.L_561:
        /*0414*/ 	.word	0x000000a0


	//   ....[1]....
        /*0418*/ 	.word	0x0000d9b0


	//----- nvinfo : EIATTR_MAX_THREADS
	.align		4
.L_562:
        /*041c*/ 	.byte	0x04, 0x05
        /*041e*/ 	.short	(.L_564 - .L_563)
.L_563:
        /*0420*/ 	.word	0x00000100
        /*0424*/ 	.word	0x00000001
        /*0428*/ 	.word	0x00000001


	//----- nvinfo : EIATTR_CRS_STACK_SIZE
	.align		4
.L_564:
        /*042c*/ 	.byte	0x04, 0x1e
        /*042e*/ 	.short	(.L_566 - .L_565)
.L_565:
        /*0430*/ 	.word	0x00000000
.L_566:


//--------------------- .nv.info._ZN7cutlass13device_kernelIN5flash19enable_sm80_to_sm89INS1_16FlashAttnFwdSm80INS1_25CollectiveMainloopFwdSm80ILi8ELi1ELb0EN4cute5tupleIJNS5_1CILi128EEENS7_ILi64EEENS7_ILi192EEEEEELi192ENS_6half_tEfNS_4arch4Sm80ELb1ELb0ELb1ELb1ELb1ELb0ELb1ELb1EEENS1_21CollectiveEpilogueFwdINS6_IJS8_SA_S9_EEENS6_IJNS7_ILi1EEESI_SI_EEESC_SE_Li256ELb1ELb1ELb1ELb0EEENS1_36VarlenDynamicPersistentTileSchedulerILi128ELi64ELi256ELi256ELb1ELb1ELb0ELb1ELb1ELb1EEEEEEEEEvNT_6ParamsE --------------------------
	.section	.nv.info._ZN7cutlass13device_kernelIN5flash19enable_sm80_to_sm89INS1_16FlashAttnFwdSm80INS1_25CollectiveMainloopFwdSm80ILi8ELi1ELb0EN4cute5tupleIJNS5_1CILi128EEENS7_ILi64EEENS7_ILi192EEEEEELi192ENS_6half_tEfNS_4arch4Sm80ELb1ELb0ELb1ELb1ELb1ELb0ELb1ELb1EEENS1_21CollectiveEpilogueFwdINS6_IJS8_SA_S9_EEENS6_IJNS7_ILi1EEESI_SI_EEESC_SE_Li256ELb1ELb1ELb1ELb0EEENS1_36VarlenDynamicPersistentTileSchedulerILi128ELi64ELi256ELi256ELb1ELb1ELb0ELb1ELb1ELb1EEEEEEEEEvNT_6ParamsE,"",@"SHT_CUDA_INFO"
	.sectionflags	@""
	.align	4


	//----- nvinfo : EIATTR_CUDA_API_VERSION
	.align		4
        /*0000*/ 	.byte	0x04, 0x37
        /*0002*/ 	.short	(.L_568 - .L_567)
.L_567:
        /*0004*/ 	.word	0x00000082


	//----- nvinfo : EIATTR_SW2861232_WAR
	.align		4
.L_568:
        /*0008*/ 	.byte	0x01, 0x35
	.zero		2


	//----- nvinfo : EIATTR_PARAM_CBANK
	.align		4
        /*000c*/ 	.byte	0x04, 0x0a
        /*000e*/ 	.short	(.L_570 - .L_569)
	.align		4
.L_569:
        /*0010*/ 	.word	index@(.nv.constant0._ZN7cutlass13device_kernelIN5flash19enable_sm80_to_sm89INS1_16FlashAttnFwdSm80INS1_25CollectiveMainloopFwdSm80ILi8ELi1ELb0EN4cute5tupleIJNS5_1CILi128EEENS7_ILi64EEENS7_ILi192EEEEEELi192ENS_6half_tEfNS_4arch4Sm80ELb1ELb0ELb1ELb1ELb1ELb0ELb1ELb1EEENS1_21CollectiveEpilogueFwdINS6_IJS8_SA_S9_EEENS6_IJNS7_ILi1EEESI_SI_EEESC_SE_Li256ELb1ELb1ELb1ELb0EEENS1_36VarlenDynamicPersistentTileSchedulerILi128ELi64ELi256ELi256ELb1ELb1ELb0ELb1ELb1ELb1EEEEEEEEEvNT_6ParamsE)
        /*0014*/ 	.short	0x0160
        /*0016*/ 	.short	0x0438


	//----- nvinfo : EIATTR_CBANK_PARAM_SIZE
	.align		4
.L_570:
        /*0018*/ 	.byte	0x03, 0x19
        /*001a*/ 	.short	0x0438


	//----- nvinfo : EIATTR_KPARAM_INFO
	.align		4
        /*001c*/ 	.byte	0x04, 0x17
        /*001e*/ 	.short	(.L_572 - .L_571)
.L_571:
        /*0020*/ 	.word	0x00000000
        /*0024*/ 	.short	0x0000
        /*0026*/ 	.short	0x0000
        /*0028*/ 	.byte	0x00, 0xf0, 0xe1, 0x10


	//----- nvinfo : EIATTR_MAXREG_COUNT
	.align		4
.L_572:
        /*002c*/ 	.byte	0x03, 0x1b
        /*002e*/ 	.short	0x00ff


	//----- nvinfo : EIATTR_NUM_BARRIERS
	.align		4
        /*0030*/ 	.byte	0x02, 0x4c
        /*0032*/ 	.byte	0x06
	.zero		1


	//----- nvinfo : EIATTR_ANNOTATIONS
	.align		4
        /*0034*/ 	.byte	0x04, 0x55
        /*0036*/ 	.short	(.L_574 - .L_573)


	//   ....[0]....
.L_573:
        /*0038*/ 	.word	0x00000001
        /*003c*/ 	.byte	0x70, 0x00, 0x00, 0x00, 0x01, 0x00, 0x00, 0x00, 0x90, 0x14, 0x00, 0x00, 0x01, 0x00, 0x00, 0x00
        /*004c*/ 	.byte	0x80, 0x18, 0x00, 0x00, 0x01, 0x00, 0x00, 0x00, 0xb0, 0x18, 0x00, 0x00, 0x01, 0x00, 0x00, 0x00
        /*005c*/ 	.byte	0xf0, 0x18, 0x00, 0x00, 0x01, 0x00, 0x00, 0x00, 0x80, 0xd1, 0x00, 0x00, 0x01, 0x00, 0x00, 0x00
        /*006c*/ 	.byte	0x90, 0xd1, 0x00, 0x00, 0x01, 0x00, 0x00, 0x00, 0xa0, 0xd1, 0x00, 0x00, 0x01, 0x00, 0x00, 0x00
        /*007c*/ 	.byte	0x10, 0xd9, 0x00, 0x00, 0x01, 0x00, 0x00, 0x00, 0x10, 0x04, 0x01, 0x00


	//----- nvinfo : EIATTR_MERCURY_ISA_VERSION
	.align		4
.L_574:
        /*0088*/ 	.byte	0x03, 0x5f
        /*008a*/ 	.short	0x0000


	//----- nvinfo : EIATTR_INT_WARP_WIDE_INSTR_OFFSETS
	.align		4
        /*008c*/ 	.byte	0x04, 0x31
        /*008e*/ 	.short	(.L_576 - .L_575)


	//   ....[0]....
.L_575:
        /*0090*/ 	.word	0x0000d060


	//   ....[1]....
        /*0094*/ 	.word	0x0000d0e0


	//----- nvinfo : EIATTR_COOP_GROUP_MASK_REGIDS
	.align		4
.L_576:
        /*0098*/ 	.byte	0x04, 0x29
        /*009a*/ 	.short	(.L_578 - .L_577)


	//   ....[0]....
.L_577:
        /*009c*/ 	.word	0xffffffff


	//   ....[1]....
        /*00a0*/ 	.word	0xffffffff


	//   ....[2]....
        /*00a4*/ 	.word	0xffffffff


	//   ....[3]....
        /*00a8*/ 	.word	0xffffffff


	//   ....[4]....
        /*00ac*/ 	.word	0xffffffff


	//   ....[5]....
        /*00b0*/ 	.word	0xffffffff


	//   ....[6]....
        /*00b4*/ 	.word	0xffffffff


	//   ....[7]....
        /*00b8*/ 	.word	0xffffffff


	//   ....[8]....
        /*00bc*/ 	.word	0xffffffff


	//   ....[9]....
        /*00c0*/ 	.word	0xffffffff


	//   ....[10]....
        /*00c4*/ 	.word	0xffffffff


	//   ....[11]....
        /*00c8*/ 	.word	0xffffffff


	//   ....[12]....
        /*00cc*/ 	.word	0xffffffff


	//   ....[13]....
        /*00d0*/ 	.word	0xffffffff


	//   ....[14]....
        /*00d4*/ 	.word	0xffffffff


	//   ....[15]....
        /*00d8*/ 	.word	0xffffffff


	//   ....[16]....
        /*00dc*/ 	.word	0xffffffff


	//   ....[17]....
        /*00e0*/ 	.word	0xffffffff


	//   ....[18]....
        /*00e4*/ 	.word	0xffffffff


	//   ....[19]....
        /*00e8*/ 	.word	0xffffffff


	//   ....[20]....
        /*00ec*/ 	.word	0xffffffff


	//   ....[21]....
        /*00f0*/ 	.word	0xffffffff


	//   ....[22]....
        /*00f4*/ 	.word	0xffffffff


	//   ....[23]....
        /*00f8*/ 	.word	0xffffffff


	//   ....[24]....
        /*00fc*/ 	.word	0xffffffff


	//   ....[25]....
        /*0100*/ 	.word	0xffffffff


	//   ....[26]....
        /*0104*/ 	.word	0xffffffff


	//   ....[27]....
        /*0108*/ 	.word	0xffffffff


	//   ....[28]....
        /*010c*/ 	.word	0xffffffff


	//   ....[29]....
        /*0110*/ 	.word	0xffffffff


	//   ....[30]....
        /*0114*/ 	.word	0xffffffff


	//   ....[31]....
        /*0118*/ 	.word	0xffffffff


	//   ....[32]....
        /*011c*/ 	.word	0xffffffff


	//   ....[33]....
        /*0120*/ 	.word	0xffffffff


	//   ....[34]....
        /*0124*/ 	.word	0xffffffff


	//   ....[35]....
        /*0128*/ 	.word	0xffffffff


	//   ....[36]....
        /*012c*/ 	.word	0xffffffff


	//   ....[37]....
        /*0130*/ 	.word	0xffffffff


	//   ....[38]....
        /*0134*/ 	.word	0xffffffff


	//   ....[39]....
        /*0138*/ 	.word	0xffffffff


	//   ....[40]....
        /*013c*/ 	.word	0xffffffff


	//   ....[41]....
        /*0140*/ 	.word	0xffffffff


	//   ....[42]....
        /*0144*/ 	.word	0xffffffff


	//   ....[43]....
        /*0148*/ 	.word	0xffffffff


	//   ....[44]....
        /*014c*/ 	.word	0xffffffff


	//   ....[45]....
        /*0150*/ 	.word	0xffffffff


	//   ....[46]....
        /*0154*/ 	.word	0xffffffff


	//   ....[47]....
        /*0158*/ 	.word	0xffffffff


	//   ....[48]....
        /*015c*/ 	.word	0xffffffff


	//   ....[49]....
        /*0160*/ 	.word	0xffffffff


	//   ....[50]....
        /*0164*/ 	.word	0xffffffff


	//   ....[51]....
        /*0168*/ 	.word	0xffffffff


	//   ....[52]....
        /*016c*/ 	.word	0xffffffff


	//   ....[53]....
        /*0170*/ 	.word	0xffffffff


	//   ....[54]....
        /*0174*/ 	.word	0xffffffff


	//   ....[55]....
        /*0178*/ 	.word	0xffffffff


	//   ....[56]....
        /*017c*/ 	.word	0xffffffff


	//   ....[57]....
        /*0180*/ 	.word	0xffffffff


	//   ....[58]....
        /*0184*/ 	.word	0xffffffff


	//   ....[59]....
        /*0188*/ 	.word	0xffffffff


	//   ....[60]....
        /*018c*/ 	.word	0xffffffff


	//   ....[61]....
        /*0190*/ 	.word	0xffffffff


	//   ....[62]....
        /*0194*/ 	.word	0xffffffff


	//   ....[63]....
        /*0198*/ 	.word	0xffffffff


	//   ....[64]....
        /*019c*/ 	.word	0xffffffff


	//   ....[65]....
        /*01a0*/ 	.word	0xffffffff


	//   ....[66]....
        /*01a4*/ 	.word	0xffffffff


	//   ....[67]....
        /*01a8*/ 	.word	0xffffffff


	//   ....[68]....
        /*01ac*/ 	.word	0xffffffff


	//   ....[69]....
        /*01b0*/ 	.word	0xffffffff


	//   ....[70]....
        /*01b4*/ 	.word	0xffffffff


	//   ....[71]....
        /*01b8*/ 	.word	0xffffffff


	//   ....[72]....
        /*01bc*/ 	.word	0xffffffff


	//   ....[73]....
        /*01c0*/ 	.word	0xffffffff


	//   ....[74]....
        /*01c4*/ 	.word	0xffffffff


	//   ....[75]....
        /*01c8*/ 	.word	0xffffffff


	//   ....[76]....
        /*01cc*/ 	.word	0xffffffff


	//   ....[77]....
        /*01d0*/ 	.word	0xffffffff


	//   ....[78]....
        /*01d4*/ 	.word	0xffffffff


	//   ....[79]....
        /*01d8*/ 	.word	0xffffffff


	//   ....[80]....
        /*01dc*/ 	.word	0xffffffff


	//   ....[81]....
        /*01e0*/ 	.word	0xffffffff


	//   ....[82]....
        /*01e4*/ 	.word	0xffffffff


	//   ....[83]....
        /*01e8*/ 	.word	0xffffffff


	//   ....[84]....
        /*01ec*/ 	.word	0xffffffff


	//   ....[85]....
        /*01f0*/ 	.word	0xffffffff


	//   ....[86]....
        /*01f4*/ 	.word	0xffffffff


	//   ....[87]....
        /*01f8*/ 	.word	0xffffffff


	//   ....[88]....
        /*01fc*/ 	.word	0xffffffff


	//   ....[89]....
        /*0200*/ 	.word	0xffffffff


	//   ....[90]....
        /*0204*/ 	.word	0xffffffff


	//   ....[91]....
        /*0208*/ 	.word	0xffffffff


	//   ....[92]....
        /*020c*/ 	.word	0xffffffff


	//   ....[93]....
        /*0210*/ 	.word	0xffffffff


	//   ....[94]....
        /*0214*/ 	.word	0xffffffff


	//   ....[95]....
        /*0218*/ 	.word	0xffffffff


	//   ....[96]....
        /*021c*/ 	.word	0xffffffff


	//   ....[97]....
        /*0220*/ 	.word	0xffffffff


	//   ....[98]....
        /*0224*/ 	.word	0xffffffff


	//   ....[99]....
        /*0228*/ 	.word	0xffffffff


	//   ....[100]....
        /*022c*/ 	.word	0xffffffff


	//   ....[101]....
        /*0230*/ 	.word	0xffffffff


	//   ....[102]....
        /*0234*/ 	.word	0xffffffff


	//   ....[103]....
        /*0238*/ 	.word	0xffffffff


	//   ....[104]....
        /*023c*/ 	.word	0xffffffff


	//   ....[105]....
        /*0240*/ 	.word	0xffffffff


	//   ....[106]....
        /*0244*/ 	.word	0xffffffff


	//   ....[107]....
        /*0248*/ 	.word	0xffffffff


	//   ....[108]....
        /*024c*/ 	.word	0xffffffff


	//   ....[109]....
        /*0250*/ 	.word	0xffffffff


	//   ....[110]....
        /*0254*/ 	.word	0xffffffff


	//   ....[111]....
        /*0258*/ 	.word	0xffffffff


	//   ....[112]....
        /*025c*/ 	.word	0xffffffff


	//   ....[113]....
        /*0260*/ 	.word	0xffffffff


	//   ....[114]....
        /*0264*/ 	.word	0xffffffff


	//   ....[115]....
        /*0268*/ 	.word	0xffffffff


	//   ....[116]....
        /*026c*/ 	.word	0xffffffff


	//   ....[117]....
        /*0270*/ 	.word	0xffffffff


	//   ....[118]....
        /*0274*/ 	.word	0xffffffff


	//   ....[119]....
        /*0278*/ 	.word	0xffffffff


	//   ....[120]....
        /*027c*/ 	.word	0xffffffff


	//   ....[121]....
        /*0280*/ 	.word	0xffffffff


	//   ....[122]....
        /*0284*/ 	.word	0xffffffff


	//   ....[123]....
        /*0288*/ 	.word	0xffffffff


	//   ....[124]....
        /*028c*/ 	.word	0xffffffff


	//   ....[125]....
        /*0290*/ 	.word	0xffffffff


	//   ....[126]....
        /*0294*/ 	.word	0xffffffff


	//   ....[127]....
        /*0298*/ 	.word	0xffffffff


	//   ....[128]....
        /*029c*/ 	.word	0xffffffff


	//   ....[129]....
        /*02a0*/ 	.word	0xffffffff


	//   ....[130]....
        /*02a4*/ 	.word	0xffffffff


	//   ....[131]....
        /*02a8*/ 	.word	0xffffffff


	//   ....[132]....
        /*02ac*/ 	.word	0xffffffff


	//   ....[133]....
        /*02b0*/ 	.word	0xffffffff


	//   ....[134]....
        /*02b4*/ 	.word	0xffffffff


	//   ....[135]....
        /*02b8*/ 	.word	0xffffffff


	//   ....[136]....
        /*02bc*/ 	.word	0xffffffff


	//   ....[137]....
        /*02c0*/ 	.word	0xffffffff


	//   ....[138]....
        /*02c4*/ 	.word	0xffffffff


	//   ....[139]....
        /*02c8*/ 	.word	0xffffffff


	//   ....[140]....
        /*02cc*/ 	.word	0xffffffff


	//   ....[141]....
        /*02d0*/ 	.word	0xffffffff


	//   ....[142]....
        /*02d4*/ 	.word	0xffffffff


	//   ....[143]....
        /*02d8*/ 	.word	0xffffffff


	//   ....[144]....
        /*02dc*/ 	.word	0xffffffff


	//   ....[145]....
        /*02e0*/ 	.word	0xffffffff


	//   ....[146]....
        /*02e4*/ 	.word	0xffffffff


	//   ....[147]....
        /*02e8*/ 	.word	0xffffffff


	//   ....[148]....
        /*02ec*/ 	.word	0xffffffff


	//   ....[149]....
        /*02f0*/ 	.word	0xffffffff


	//   ....[150]....
        /*02f4*/ 	.word	0xffffffff


	//   ....[151]....
        /*02f8*/ 	.word	0xffffffff


	//   ....[152]....
        /*02fc*/ 	.word	0xffffffff


	//   ....[153]....
        /*0300*/ 	.word	0xffffffff


	//   ....[154]....
        /*0304*/ 	.word	0xffffffff


	//   ....[155]....
        /*0308*/ 	.word	0xffffffff


	//   ....[156]....
        /*030c*/ 	.word	0xffffffff


	//   ....[157]....
        /*0310*/ 	.word	0xffffffff


	//   ....[158]....
        /*0314*/ 	.word	0xffffffff


	//   ....[159]....
        /*0318*/ 	.word	0xffffffff


	//   ....[160]....
        /*031c*/ 	.word	0xffffffff


	//   ....[161]....
        /*0320*/ 	.word	0xffffffff


	//   ....[162]....
        /*0324*/ 	.word	0xffffffff


	//   ....[163]....
        /*0328*/ 	.word	0xffffffff


	//   ....[164]....
        /*032c*/ 	.word	0xffffffff


	//   ....[165]....
        /*0330*/ 	.word	0xffffffff


	//   ....[166]....
        /*0334*/ 	.word	0xffffffff


	//   ....[167]....
        /*0338*/ 	.word	0xffffffff


	//   ....[168]....
        /*033c*/ 	.word	0xffffffff


	//   ....[169]....
        /*0340*/ 	.word	0xffffffff


	//   ....[170]....
        /*0344*/ 	.word	0xffffffff


	//   ....[171]....
        /*0348*/ 	.word	0xffffffff


	//   ....[172]....
        /*034c*/ 	.word	0xffffffff


	//   ....[173]....
        /*0350*/ 	.word	0xffffffff


	//   ....[174]....
        /*0354*/ 	.word	0xffffffff


	//   ....[175]....
        /*0358*/ 	.word	0xffffffff


	//   ....[176]....
        /*035c*/ 	.word	0xffffffff


	//   ....[177]....
        /*0360*/ 	.word	0xffffffff


	//   ....[178]....
        /*0364*/ 	.word	0xffffffff


	//   ....[179]....
        /*0368*/ 	.word	0xffffffff


	//   ....[180]....
        /*036c*/ 	.word	0xffffffff


	//   ....[181]....
        /*0370*/ 	.word	0xffffffff


	//   ....[182]....
        /*0374*/ 	.word	0xffffffff


	//   ....[183]....
        /*0378*/ 	.word	0xffffffff


	//   ....[184]....
        /*037c*/ 	.word	0xffffffff


	//   ....[185]....
        /*0380*/ 	.word	0xffffffff


	//   ....[186]....
        /*0384*/ 	.word	0xffffffff


	//   ....[187]....
        /*0388*/ 	.word	0xffffffff


	//   ....[188]....
        /*038c*/ 	.word	0xffffffff


	//   ....[189]....
        /*0390*/ 	.word	0xffffffff


	//   ....[190]....
        /*0394*/ 	.word	0xffffffff


	//   ....[191]....
        /*0398*/ 	.word	0xffffffff


	//   ....[192]....
        /*039c*/ 	.word	0xffffffff


	//   ....[193]....
        /*03a0*/ 	.word	0xffffffff


	//   ....[194]....
        /*03a4*/ 	.word	0xffffffff


	//   ....[195]....
        /*03a8*/ 	.word	0xffffffff


	//   ....[196]....
        /*03ac*/ 	.word	0xffffffff


	//   ....[197]....
        /*03b0*/ 	.word	0xffffffff


	//   ....[198]....
        /*03b4*/ 	.word	0xffffffff


	//   ....[199]....
        /*03b8*/ 	.word	0xffffffff


	//   ....[200]....
        /*03bc*/ 	.word	0xffffffff


	//   ....[201]....
        /*03c0*/ 	.word	0xffffffff


	//   ....[202]....
        /*03c4*/ 	.word	0xffffffff


	//   ....[203]....
        /*03c8*/ 	.word	0xffffffff


	//   ....[204]....
        /*03cc*/ 	.word	0xffffffff


	//   ....[205]....
        /*03d0*/ 	.word	0xffffffff


	//   ....[206]....
        /*03d4*/ 	.word	0xffffffff


	//   ....[207]....
        /*03d8*/ 	.word	0xffffffff


	//----- nvinfo : EIATTR_COOP_GROUP_INSTR_OFFSETS
	.align		4
.L_578:
        /*03dc*/ 	.byte	0x04, 0x28
        /*03de*/ 	.short	(.L_580 - .L_579)


	//   ....[0]....
.L_579:
        /*03e0*/ 	.word	0x00000050


	//   ....[1]....
        /*03e4*/ 	.word	0x000001e0


	//   ....[2]....
        /*03e8*/ 	.word	0x00000210


	//   ....[3]....
        /*03ec*/ 	.word	0x00000240


	//   ....[4]....
        /*03f0*/ 	.word	0x00000270


	//   ....[5]....
        /*03f4*/ 	.word	0x000002a0


	//   ....[6]....
        /*03f8*/ 	.word	0x000002d0


	//   ....[7]....
        /*03fc*/ 	.word	0x00000430


	//   ....[8]....
        /*0400*/ 	.word	0x00000470


	//   ....[9]....
        /*0404*/ 	.word	0x000004a0


	//   ....[10]....
        /*0408*/ 	.word	0x000004d0


	//   ....[11]....
        /*040c*/ 	.word	0x00000500


	//   ....[12]....
        /*0410*/ 	.word	0x00000530


	//   ....[13]....
        /*0414*/ 	.word	0x000005c0


	//   ....[14]....
        /*0418*/ 	.word	0x00000600


	//   ....[15]....
        /*041c*/ 	.word	0x00000620


	//   ....[16]....
        /*0420*/ 	.word	0x00000680


	//   ....[17]....
        /*0424*/ 	.word	0x000026d0


	//   ....[18]....
        /*0428*/ 	.word	0x000026f0


	//   ....[19]....
        /*042c*/ 	.word	0x00002860


	//   ....[20]....
        /*0430*/ 	.word	0x00002870


	//   ....[21]....
        /*0434*/ 	.word	0x000029d0


	//   ....[22]....
        /*0438*/ 	.word	0x000029f0


	//   ....[23]....
        /*043c*/ 	.word	0x00002b50


	//   ....[24]....
        /*0440*/ 	.word	0x00002b60


	//   ....[25]....
        /*0444*/ 	.word	0x00003000


	//   ....[26]....
        /*0448*/ 	.word	0x00003010


	//   ....[27]....
        /*044c*/ 	.word	0x00003020


	//   ....[28]....
        /*0450*/ 	.word	0x00003030


	//   ....[29]....
        /*0454*/ 	.word	0x00003290


	//   ....[30]....
        /*0458*/ 	.word	0x000032e0


	//   ....[31]....
        /*045c*/ 	.word	0x00003300


	//   ....[32]....
        /*0460*/ 	.word	0x00003320


	//   ....[33]....
        /*0464*/ 	.word	0x000044f0


	//   ....[34]....
        /*0468*/ 	.word	0x00004510


	//   ....[35]....
        /*046c*/ 	.word	0x00004610


	//   ....[36]....
        /*0470*/ 	.word	0x00004630


	//   ....[37]....
        /*0474*/ 	.word	0x00004860


	//   ....[38]....
        /*0478*/ 	.word	0x00004aa0


	//   ....[39]....
        /*047c*/ 	.word	0x00004ea0


	//   ....[40]....
        /*0480*/ 	.word	0x00004ec0


	//   ....[41]....
        /*0484*/ 	.word	0x00004ee0


	//   ....[42]....
        /*0488*/ 	.word	0x00004f00


	//   ....[43]....
        /*048c*/ 	.word	0x00006310


	//   ....[44]....
        /*0490*/ 	.word	0x00006330


	//   ....[45]....
        /*0494*/ 	.word	0x00006400


	//   ....[46]....
        /*0498*/ 	.word	0x00006440


	//   ....[47]....
        /*049c*/ 	.word	0x000075c0


	//   ....[48]....
        /*04a0*/ 	.word	0x000075e0


	//   ....[49]....
        /*04a4*/ 	.word	0x000076b0


	//   ....[50]....
        /*04a8*/ 	.word	0x000076f0


	//   ....[51]....
        /*04ac*/ 	.word	0x00007910


	//   ....[52]....
        /*04b0*/ 	.word	0x00007b50


	//   ....[53]....
        /*04b4*/ 	.word	0x00007e30


	//   ....[54]....
        /*04b8*/ 	.word	0x00007e80


	//   ....[55]....
        /*04bc*/ 	.word	0x00007fa0


	//   ....[56]....
        /*04c0*/ 	.word	0x00007fc0


	//   ....[57]....
        /*04c4*/ 	.word	0x00009a30


	//   ....[58]....
        /*04c8*/ 	.word	0x00009a40


	//   ....[59]....
        /*04cc*/ 	.word	0x00009a90


	//   ....[60]....
        /*04d0*/ 	.word	0x00009aa0


	//   ....[61]....
        /*04d4*/ 	.word	0x0000ac50


	//   ....[62]....
        /*04d8*/ 	.word	0x0000ac70


	//   ....[63]....
        /*04dc*/ 	.word	0x0000ad40


	//   ....[64]....
        /*04e0*/ 	.word	0x0000ad60


	//   ....[65]....
        /*04e4*/ 	.word	0x0000b0a0


	//   ....[66]....
        /*04e8*/ 	.word	0x0000b0b0


	//   ....[67]....
        /*04ec*/ 	.word	0x0000b0e0


	//   ....[68]....
        /*04f0*/ 	.word	0x0000b0f0


	//   ....[69]....
        /*04f4*/ 	.word	0x0000c840


	//   ....[70]....
        /*04f8*/ 	.word	0x0000c870


	//   ....[71]....
        /*04fc*/ 	.word	0x0000c880


	//   ....[72]....
        /*0500*/ 	.word	0x0000c8b0


	//   ....[73]....
        /*0504*/ 	.word	0x0000dc70


	//   ....[74]....
        /*0508*/ 	.word	0x0000dc90


	//   ....[75]....
        /*050c*/ 	.word	0x0000dcb0


	//   ....[76]....
        /*0510*/ 	.word	0x0000dcc0


	//   ....[77]....
        /*0514*/ 	.word	0x0000e000


	//   ....[78]....
        /*0518*/ 	.word	0x0000e020


	//   ....[79]....
        /*051c*/ 	.word	0x0000e180


	//   ....[80]....
        /*0520*/ 	.word	0x0000e190


	//   ....[81]....
        /*0524*/ 	.word	0x0000e2f0


	//   ....[82]....
        /*0528*/ 	.word	0x0000e310


	//   ....[83]....
        /*052c*/ 	.word	0x0000e470


	//   ....[84]....
        /*0530*/ 	.word	0x0000e480


	//   ....[85]....
        /*0534*/ 	.word	0x0000e7c0


	//   ....[86]....
        /*0538*/ 	.word	0x0000e7e0


	//   ....[87]....
        /*053c*/ 	.word	0x0000efb0


	//   ....[88]....
        /*0540*/ 	.word	0x0000efc0


	//   ....[89]....
        /*0544*/ 	.word	0x0000fe40


	//   ....[90]....
        /*0548*/ 	.word	0x0000fe60


	//   ....[91]....
        /*054c*/ 	.word	0x0000ffd0


	//   ....[92]....
        /*0550*/ 	.word	0x0000ffe0


	//   ....[93]....
        /*0554*/ 	.word	0x00010140


	//   ....[94]....
        /*0558*/ 	.word	0x00010160


	//   ....[95]....
        /*055c*/ 	.word	0x000102c0


	//   ....[96]....
        /*0560*/ 	.word	0x000102d0


	//   ....[97]....
        /*0564*/ 	.word	0x000104d0


	//   ....[98]....
        /*0568*/ 	.word	0x000104f0


	//   ....[99]....
        /*056c*/ 	.word	0x00010610


	//   ....[100]....
        /*0570*/ 	.word	0x00010650


	//   ....[101]....
        /*0574*/ 	.word	0x00010680


	//   ....[102]....
        /*0578*/ 	.word	0x000106b0


	//   ....[103]....
        /*057c*/ 	.word	0x000106e0


	//   ....[104]....
        /*0580*/ 	.word	0x00010710


	//   ....[105]....
        /*0584*/ 	.word	0x00010860


	//   ....[106]....
        /*0588*/ 	.word	0x000108a0


	//   ....[107]....
        /*058c*/ 	.word	0x000108d0


	//   ....[108]....
        /*0590*/ 	.word	0x00010900


	//   ....[109]....
        /*0594*/ 	.word	0x00010930


	//   ....[110]....
        /*0598*/ 	.word	0x00010960


	//   ....[111]....
        /*059c*/ 	.word	0x000109f0


	//   ....[112]....
        /*05a0*/ 	.word	0x00010a30


	//   ....[113]....
        /*05a4*/ 	.word	0x00010a40


	//   ....[114]....
        /*05a8*/ 	.word	0x00010aa0


	//   ....[115]....
        /*05ac*/ 	.word	0x00011450


	//   ....[116]....
        /*05b0*/ 	.word	0x000114b0


	//   ....[117]....
        /*05b4*/ 	.word	0x00011500


	//   ....[118]....
        /*05b8*/ 	.word	0x00011550


	//   ....[119]....
        /*05bc*/ 	.word	0x000115a0


	//   ....[120]....
        /*05c0*/ 	.word	0x00011610


	//   ....[121]....
        /*05c4*/ 	.word	0x00011660


	//   ....[122]....
        /*05c8*/ 	.word	0x000116d0


	//   ....[123]....
        /*05cc*/ 	.word	0x00011740


	//   ....[124]....
        /*05d0*/ 	.word	0x000117b0


	//   ....[125]....
        /*05d4*/ 	.word	0x00011820


	//   ....[126]....
        /*05d8*/ 	.word	0x00011890


	//   ....[127]....
        /*05dc*/ 	.word	0x00011900


	//   ....[128]....
        /*05e0*/ 	.word	0x00011960


	//   ....[129]....
        /*05e4*/ 	.word	0x000119d0


	//   ....[130]....
        /*05e8*/ 	.word	0x00011a40


	//   ....[131]....
        /*05ec*/ 	.word	0x00011ab0


	//   ....[132]....
        /*05f0*/ 	.word	0x00011b10


	//   ....[133]....
        /*05f4*/ 	.word	0x00011b80


	//   ....[134]....
        /*05f8*/ 	.word	0x00011bf0


	//   ....[135]....
        /*05fc*/ 	.word	0x00011d60


	//   ....[136]....
        /*0600*/ 	.word	0x00011dc0


	//   ....[137]....
        /*0604*/ 	.word	0x00011e30


	//   ....[138]....
        /*0608*/ 	.word	0x00011ea0


	//   ....[139]....
        /*060c*/ 	.word	0x000122e0


	//   ....[140]....
        /*0610*/ 	.word	0x00012330


	//   ....[141]....
        /*0614*/ 	.word	0x00012380


	//   ....[142]....
        /*0618*/ 	.word	0x000123c0


	//   ....[143]....
        /*061c*/ 	.word	0x00012430


	//   ....[144]....
        /*0620*/ 	.word	0x000124a0


	//   ....[145]....
        /*0624*/ 	.word	0x00012610


	//   ....[146]....
        /*0628*/ 	.word	0x00012670


	//   ....[147]....
        /*062c*/ 	.word	0x000126e0


	//   ....[148]....
        /*0630*/ 	.word	0x00012750


	//   ....[149]....
        /*0634*/ 	.word	0x000128c0


	//   ....[150]....
        /*0638*/ 	.word	0x00012920


	//   ....[151]....
        /*063c*/ 	.word	0x00012990


	//   ....[152]....
        /*0640*/ 	.word	0x00012a00


	//   ....[153]....
        /*0644*/ 	.word	0x00012e40


	//   ....[154]....
        /*0648*/ 	.word	0x00012e80


	//   ....[155]....
        /*064c*/ 	.word	0x00012ed0


	//   ....[156]....
        /*0650*/ 	.word	0x00012f10


	//   ....[157]....
        /*0654*/ 	.word	0x00012f70


	//   ....[158]....
        /*0658*/ 	.word	0x00012fe0


	//   ....[159]....
        /*065c*/ 	.word	0x00013050


	//   ....[160]....
        /*0660*/ 	.word	0x00013190


	//   ....[161]....
        /*0664*/ 	.word	0x000131f0


	//   ....[162]....
        /*0668*/ 	.word	0x00013240


	//   ....[163]....
        /*066c*/ 	.word	0x00013280


	//   ....[164]....
        /*0670*/ 	.word	0x000132d0


	//   ....[165]....
        /*0674*/ 	.word	0x00013310


	//   ....[166]....
        /*0678*/ 	.word	0x00013360


	//   ....[167]....
        /*067c*/ 	.word	0x000133b0


	//   ....[168]....
        /*0680*/ 	.word	0x00013400


	//   ....[169]....
        /*0684*/ 	.word	0x00013440


	//   ....[170]....
        /*0688*/ 	.word	0x000134b0


	//   ....[171]....
        /*068c*/ 	.word	0x00013520


	//   ....[172]....
        /*0690*/ 	.word	0x00013590


	//   ....[173]....
        /*0694*/ 	.word	0x000135f0


	//   ....[174]....
        /*0698*/ 	.word	0x00013660


	//   ....[175]....
        /*069c*/ 	.word	0x000136d0


	//   ....[176]....
        /*06a0*/ 	.word	0x00013740


	//   ....[177]....
        /*06a4*/ 	.word	0x000137a0


	//   ....[178]....
        /*06a8*/ 	.word	0x00013810


	//   ....[179]....
        /*06ac*/ 	.word	0x00013880


	//   ....[180]....
        /*06b0*/ 	.word	0x000138f0


	//   ....[181]....
        /*06b4*/ 	.word	0x00013950


	//   ....[182]....
        /*06b8*/ 	.word	0x000139c0


	//   ....[183]....
        /*06bc*/ 	.word	0x00013a30


	//   ....[184]....
        /*06c0*/ 	.word	0x00013aa0


	//   ....[185]....
        /*06c4*/ 	.word	0x00013b00


	//   ....[186]....
        /*06c8*/ 	.word	0x00013b70


	//   ....[187]....
        /*06cc*/ 	.word	0x00013be0


	//   ....[188]....
        /*06d0*/ 	.word	0x00013c50


	//   ....[189]....
        /*06d4*/ 	.word	0x00013cb0


	//   ....[190]....
        /*06d8*/ 	.word	0x00013d20


	//   ....[191]....
        /*06dc*/ 	.word	0x00013d90


	//   ....[192]....
        /*06e0*/ 	.word	0x00013de0


	//   ....[193]....
        /*06e4*/ 	.word	0x00013e20


	//   ....[194]....
        /*06e8*/ 	.word	0x00013e70


	//   ....[195]....
        /*06ec*/ 	.word	0x00013ec0


	//   ....[196]....
        /*06f0*/ 	.word	0x00013f10


	//   ....[197]....
        /*06f4*/ 	.word	0x00013f80


	//   ....[198]....
        /*06f8*/ 	.word	0x00013fd0


	//   ....[199]....
        /*06fc*/ 	.word	0x00014020


	//   ....[200]....
        /*0700*/ 	.word	0x00014070


	//   ....[201]....
        /*0704*/ 	.word	0x000140c0


	//   ....[202]....
        /*0708*/ 	.word	0x00014110


	//   ....[203]....
        /*070c*/ 	.word	0x00014180


	//   ....[204]....
        /*0710*/ 	.word	0x000141d0


	//   ....[205]....
        /*0714*/ 	.word	0x00014240


	//   ....[206]....
        /*0718*/ 	.word	0x000142a0


	//   ....[207]....
        /*071c*/ 	.word	0x00014310


	//----- nvinfo : EIATTR_EXIT_INSTR_OFFSETS
	.align		4
.L_580:
        /*0720*/ 	.byte	0x04, 0x1c
        /*0722*/ 	.short	(.L_582 - .L_581)


	//   ....[0]....
.L_581:
        /*0724*/ 	.word	0x00000fe0


	//   ....[1]....
        /*0728*/ 	.word	0x00011410


	//----- nvinfo : EIATTR_MAX_THREADS
	.align		4
.L_582:
        /*072c*/ 	.byte	0x04, 0x05
        /*072e*/ 	.short	(.L_584 - .L_583)
.L_583:
        /*0730*/ 	.word	0x00000100
        /*0734*/ 	.word	0x00000001
        /*0738*/ 	.word	0x00000001


	//----- nvinfo : EIATTR_CRS_STACK_SIZE
	.align		4
.L_584:
        /*073c*/ 	.byte	0x04, 0x1e
        /*073e*/ 	.short	(.L_586 - .L_585)
.L_585:
        /*0740*/ 	.word	0x00000000
.L_586:


//--------------------- .nv.info._ZN7cutlass13device_kernelIN5flash19enable_sm80_to_sm89INS1_16FlashAttnFwdSm80INS1_25CollectiveMainloopFwdSm80ILi8ELi1ELb0EN4cute5tupleIJNS5_1CILi128EEENS7_ILi64EEENS7_ILi192EEEEEELi192ENS_6half_tEfNS_4arch4Sm80ELb1ELb0ELb1ELb1ELb1ELb1ELb1ELb1EEENS1_21CollectiveEpilogueFwdINS6_IJS8_SA_S9_EEENS6_IJNS7_ILi1EEESI_SI_EEESC_SE_Li256ELb1ELb1ELb1ELb0EEENS1_36VarlenDynamicPersistentTileSchedulerILi128ELi64ELi256ELi256ELb1ELb1ELb0ELb1ELb1ELb1EEEEEEEEEvNT_6ParamsE --------------------------
	.section	.nv.info._ZN7cutlass13device_kernelIN5flash19enable_sm80_to_sm89INS1_16FlashAttnFwdSm80INS1_25CollectiveMainloopFwdSm80ILi8ELi1ELb0EN4cute5tupleIJNS5_1CILi128EEENS7_ILi64EEENS7_ILi192EEEEEELi192ENS_6half_tEfNS_4arch4Sm80ELb1ELb0ELb1ELb1ELb1ELb1ELb1ELb1EEENS1_21CollectiveEpilogueFwdINS6_IJS8_SA_S9_EEENS6_IJNS7_ILi1EEESI_SI_EEESC_SE_Li256ELb1ELb1ELb1ELb0EEENS1_36VarlenDynamicPersistentTileSchedulerILi128ELi64ELi256ELi256ELb1ELb1ELb0ELb1ELb1ELb1EEEEEEEEEvNT_6ParamsE,"",@"SHT_CUDA_INFO"
	.sectionflags	@""
	.align	4


	//----- nvinfo : EIATTR_CUDA_API_VERSION
	.align		4
        /*0000*/ 	.byte	0x04, 0x37
        /*0002*/ 	.short	(.L_588 - .L_587)
.L_587:
        /*0004*/ 	.word	0x00000082


	//----- nvinfo : EIATTR_SW2861232_WAR
	.align		4
.L_588:
        /*0008*/ 	.byte	0x01, 0x35
	.zero		2


	//----- nvinfo : EIATTR_PARAM_CBANK
	.align		4
        /*000c*/ 	.byte	0x04, 0x0a
        /*000e*/ 	.short	(.L_590 - .L_589)
	.align		4
.L_589:
        /*0010*/ 	.word	index@(.nv.constant0._ZN7cutlass13device_kernelIN5flash19enable_sm80_to_sm89INS1_16FlashAttnFwdSm80INS1_25CollectiveMainloopFwdSm80ILi8ELi1ELb0EN4cute5tupleIJNS5_1CILi128EEENS7_ILi64EEENS7_ILi192EEEEEELi192ENS_6half_tEfNS_4arch4Sm80ELb1ELb0ELb1ELb1ELb1ELb1ELb1ELb1EEENS1_21CollectiveEpilogueFwdINS6_IJS8_SA_S9_EEENS6_IJNS7_ILi1EEESI_SI_EEESC_SE_Li256ELb1ELb1ELb1ELb0EEENS1_36VarlenDynamicPersistentTileSchedulerILi128ELi64ELi256ELi256ELb1ELb1ELb0ELb1ELb1ELb1EEEEEEEEEvNT_6ParamsE)
        /*0014*/ 	.short	0x0160
        /*0016*/ 	.short	0x0438


	//----- nvinfo : EIATTR_CBANK_PARAM_SIZE
	.align		4
.L_590:
        /*0018*/ 	.byte	0x03, 0x19
        /*001a*/ 	.short	0x0438


	//----- nvinfo : EIATTR_KPARAM_INFO
	.align		4
        /*001c*/ 	.byte	0x04, 0x17
        /*001e*/ 	.short	(.L_592 - .L_591)
.L_591:
        /*0020*/ 	.word	0x00000000
        /*0024*/ 	.short	0x0000
        /*0026*/ 	.short	0x0000
        /*0028*/ 	.byte	0x00, 0xf0, 0xe1, 0x10


	//----- nvinfo : EIATTR_MAXREG_COUNT
	.align		4
.L_592:
        /*002c*/ 	.byte	0x03, 0x1b
        /*002e*/ 	.short	0x00ff


	//----- nvinfo : EIATTR_NUM_BARRIERS
	.align		4
        /*0030*/ 	.byte	0x02, 0x4c
        /*0032*/ 	.byte	0x06
	.zero		1


	//----- nvinfo : EIATTR_ANNOTATIONS
	.align		4
        /*0034*/ 	.byte	0x04, 0x55
        /*0036*/ 	.short	(.L_594 - .L_593)


	//   ....[0]....
.L_593:
        /* <DEDUP_REMOVED lines=25> */
        /*01bc*/ 	.byte	0xb0, 0xce, 0x01, 0x00


	//----- nvinfo : EIATTR_MERCURY_ISA_VERSION
	.align		4
.L_594:
        /*01c0*/ 	.byte	0x03, 0x5f
        /*01c2*/ 	.short	0x0000


	//----- nvinfo : EIATTR_INT_WARP_WIDE_INSTR_OFFSETS
	.align		4
        /*01c4*/ 	.byte	0x04, 0x31
        /*01c6*/ 	.short	(.L_596 - .L_595)


	//   ....[0]....
.L_595:
        /*01c8*/ 	.word	0x00019490


	//   ....[1]....
        /*01cc*/ 	.word	0x00019510


	//----- nvinfo : EIATTR_COOP_GROUP_MASK_REGIDS
	.align		4
.L_596:
        /*01d0*/ 	.byte	0x04, 0x29
        /*01d2*/ 	.short	(.L_598 - .L_597)


	//   ....[0]....
.L_597:
        /*01d4*/ 	.word	0xffffffff


	//   ....[1]....
        /*01d8*/ 	.word	0xffffffff


	//   ....[2]....
        /*01dc*/ 	.word	0xffffffff


	//   ....[3]....
        /*01e0*/ 	.word	0xffffffff


	//   ....[4]....
        /*01e4*/ 	.word	0xffffffff


	//   ....[5]....
        /*01e8*/ 	.word	0xffffffff


	//   ....[6]....
        /*01ec*/ 	.word	0xffffffff


	//   ....[7]....
        /*01f0*/ 	.word	0xffffffff


	//   ....[8]....
        /*01f4*/ 	.word	0xffffffff


	//   ....[9]....
        /*01f8*/ 	.word	0xffffffff


	//   ....[10]....
        /*01fc*/ 	.word	0xffffffff


	//   ....[11]....
        /*0200*/ 	.word	0xffffffff


	//   ....[12]....
        /*0204*/ 	.word	0xffffffff


	//   ....[13]....
        /*0208*/ 	.word	0xffffffff


	//   ....[14]....
        /*020c*/ 	.word	0xffffffff


	//   ....[15]....
        /*0210*/ 	.word	0xffffffff


	//   ....[16]....
        /*0214*/ 	.word	0xffffffff


	//   ....[17]....
        /*0218*/ 	.word	0xffffffff


	//   ....[18]....
        /*021c*/ 	.word	0xffffffff


	//   ....[19]....
        /*0220*/ 	.word	0xffffffff


	//   ....[20]....
        /*0224*/ 	.word	0xffffffff


	//   ....[21]....
        /*0228*/ 	.word	0xffffffff


	//   ....[22]....
        /*022c*/ 	.word	0xffffffff


	//   ....[23]....
        /*0230*/ 	.word	0xffffffff


	//   ....[24]....
        /*0234*/ 	.word	0xffffffff


	//   ....[25]....
        /*0238*/ 	.word	0xffffffff


	//   ....[26]....
        /*023c*/ 	.word	0xffffffff


	//   ....[27]....
        /*0240*/ 	.word	0xffffffff


	//   ....[28]....
        /*0244*/ 	.word	0xffffffff


	//   ....[29]....
        /*0248*/ 	.word	0xffffffff


	//   ....[30]....
        /*024c*/ 	.word	0xffffffff


	//   ....[31]....
        /*0250*/ 	.word	0xffffffff


	//   ....[32]....
        /*0254*/ 	.word	0xffffffff


	//   ....[33]....
        /*0258*/ 	.word	0xffffffff


	//   ....[34]....
        /*025c*/ 	.word	0xffffffff


	//   ....[35]....
        /*0260*/ 	.word	0xffffffff


	//   ....[36]....
        /*0264*/ 	.word	0xffffffff


	//   ....[37]....
        /*0268*/ 	.word	0xffffffff


	//   ....[38]....
        /*026c*/ 	.word	0xffffffff


	//   ....[39]....
        /*0270*/ 	.word	0xffffffff


	//   ....[40]....
        /*0274*/ 	.word	0xffffffff


	//   ....[41]....
        /*0278*/ 	.word	0xffffffff


	//   ....[42]....
        /*027c*/ 	.word	0xffffffff


	//   ....[43]....
        /*0280*/ 	.word	0xffffffff


	//   ....[44]....
        /*0284*/ 	.word	0xffffffff


	//   ....[45]....
        /*0288*/ 	.word	0xffffffff


	//   ....[46]....
        /*028c*/ 	.word	0xffffffff


	//   ....[47]....
        /*0290*/ 	.word	0xffffffff


	//   ....[48]....
        /*0294*/ 	.word	0xffffffff


	//   ....[49]....
        /*0298*/ 	.word	0xffffffff


	//   ....[50]....
        /*029c*/ 	.word	0xffffffff


	//   ....[51]....
        /*02a0*/ 	.word	0xffffffff


	//   ....[52]....
        /*02a4*/ 	.word	0xffffffff


	//   ....[53]....
        /*02a8*/ 	.word	0xffffffff


	//   ....[54]....
        /*02ac*/ 	.word	0xffffffff


	//   ....[55]....
        /*02b0*/ 	.word	0xffffffff


	//   ....[56]....
        /*02b4*/ 	.word	0xffffffff


	//   ....[57]....
        /*02b8*/ 	.word	0xffffffff


	//   ....[58]....
        /*02bc*/ 	.word	0xffffffff


	//   ....[59]....
        /*02c0*/ 	.word	0xffffffff


	//   ....[60]....
        /*02c4*/ 	.word	0xffffffff


	//   ....[61]....
        /*02c8*/ 	.word	0xffffffff


	//   ....[62]....
        /*02cc*/ 	.word	0xffffffff


	//   ....[63]....
        /*02d0*/ 	.word	0xffffffff


	//   ....[64]....
        /*02d4*/ 	.word	0xffffffff


	//   ....[65]....
        /*02d8*/ 	.word	0xffffffff


	//   ....[66]....
        /*02dc*/ 	.word	0xffffffff


	//   ....[67]....
        /*02e0*/ 	.word	0xffffffff


	//   ....[68]....
        /*02e4*/ 	.word	0xffffffff


	//   ....[69]....
        /*02e8*/ 	.word	0xffffffff


	//   ....[70]....
        /*02ec*/ 	.word	0xffffffff


	//   ....[71]....
        /*02f0*/ 	.word	0xffffffff


	//   ....[72]....
        /*02f4*/ 	.word	0xffffffff


	//   ....[73]....
        /*02f8*/ 	.word	0xffffffff


	//   ....[74]....
        /*02fc*/ 	.word	0xffffffff


	//   ....[75]....
        /*0300*/ 	.word	0xffffffff


	//   ....[76]....
        /*0304*/ 	.word	0xffffffff


	//   ....[77]....
        /*0308*/ 	.word	0xffffffff


	//   ....[78]....
        /*030c*/ 	.word	0xffffffff


	//   ....[79]....
        /*0310*/ 	.word	0xffffffff


	//   ....[80]....
        /*0314*/ 	.word	0xffffffff


	//   ....[81]....
        /*0318*/ 	.word	0xffffffff


	//   ....[82]....
        /*031c*/ 	.word	0xffffffff


	//   ....[83]....
        /*0320*/ 	.word	0xffffffff


	//   ....[84]....
        /*0324*/ 	.word	0xffffffff


	//   ....[85]....
        /*0328*/ 	.word	0xffffffff


	//   ....[86]....
        /*032c*/ 	.word	0xffffffff


	//   ....[87]....
        /*0330*/ 	.word	0xffffffff


	//   ....[88]....
        /*0334*/ 	.word	0xffffffff


	//   ....[89]....
        /*0338*/ 	.word	0xffffffff


	//   ....[90]....
        /*033c*/ 	.word	0xffffffff


	//   ....[91]....
        /*0340*/ 	.word	0xffffffff


	//   ....[92]....
        /*0344*/ 	.word	0xffffffff


	//   ....[93]....
        /*0348*/ 	.word	0xffffffff


	//   ....[94]....
        /*034c*/ 	.word	0xffffffff


	//   ....[95]....
        /*0350*/ 	.word	0xffffffff


	//   ....[96]....
        /*0354*/ 	.word	0xffffffff


	//   ....[97]....
        /*0358*/ 	.word	0xffffffff


	//   ....[98]....
        /*035c*/ 	.word	0xffffffff


	//   ....[99]....
        /*0360*/ 	.word	0xffffffff


	//   ....[100]....
        /*0364*/ 	.word	0xffffffff


	//   ....[101]....
        /*0368*/ 	.word	0xffffffff


	//   ....[102]....
        /*036c*/ 	.word	0xffffffff


	//   ....[103]....
        /*0370*/ 	.word	0xffffffff


	//   ....[104]....
        /*0374*/ 	.word	0xffffffff


	//   ....[105]....
        /*0378*/ 	.word	0xffffffff


	//   ....[106]....
        /*037c*/ 	.word	0xffffffff


	//   ....[107]....
        /*0380*/ 	.word	0xffffffff


	//   ....[108]....
        /*0384*/ 	.word	0xffffffff


	//   ....[109]....
        /*0388*/ 	.word	0xffffffff


	//   ....[110]....
        /*038c*/ 	.word	0xffffffff


	//   ....[111]....
        /*0390*/ 	.word	0xffffffff


	//   ....[112]....
        /*0394*/ 	.word	0xffffffff


	//   ....[113]....
        /*0398*/ 	.word	0xffffffff


	//   ....[114]....
        /*039c*/ 	.word	0xffffffff


	//   ....[115]....
        /*03a0*/ 	.word	0xffffffff


	//   ....[116]....
        /*03a4*/ 	.word	0xffffffff


	//   ....[117]....
        /*03a8*/ 	.word	0xffffffff


	//   ....[118]....
        /*03ac*/ 	.word	0xffffffff


	//   ....[119]....
        /*03b0*/ 	.word	0xffffffff


	//   ....[120]....
        /*03b4*/ 	.word	0xffffffff


	//   ....[121]....
        /*03b8*/ 	.word	0xffffffff


	//   ....[122]....
        /*03bc*/ 	.word	0xffffffff


	//   ....[123]....
        /*03c0*/ 	.word	0xffffffff


	//   ....[124]....
        /*03c4*/ 	.word	0xffffffff


	//   ....[125]....
        /*03c8*/ 	.word	0xffffffff


	//   ....[126]....
        /*03cc*/ 	.word	0xffffffff


	//   ....[127]....
        /*03d0*/ 	.word	0xffffffff


	//   ....[128]....
        /*03d4*/ 	.word	0xffffffff


	//   ....[129]....
        /*03d8*/ 	.word	0xffffffff


	//   ....[130]....
        /*03dc*/ 	.word	0xffffffff


	//   ....[131]....
        /*03e0*/ 	.word	0xffffffff


	//   ....[132]....
        /*03e4*/ 	.word	0xffffffff


	//   ....[133]....
        /*03e8*/ 	.word	0xffffffff


	//   ....[134]....
        /*03ec*/ 	.word	0xffffffff


	//   ....[135]....
        /*03f0*/ 	.word	0xffffffff


	//   ....[136]....
        /*03f4*/ 	.word	0xffffffff


	//   ....[137]....
        /*03f8*/ 	.word	0xffffffff


	//   ....[138]....
        /*03fc*/ 	.word	0xffffffff


	//   ....[139]....
        /*0400*/ 	.word	0xffffffff


	//   ....[140]....
        /*0404*/ 	.word	0xffffffff


	//   ....[141]....
        /*0408*/ 	.word	0xffffffff


	//   ....[142]....
        /*040c*/ 	.word	0xffffffff


	//   ....[143]....
        /*0410*/ 	.word	0xffffffff


	//   ....[144]....
        /*0414*/ 	.word	0xffffffff


	//   ....[145]....
        /*0418*/ 	.word	0xffffffff


	//   ....[146]....
        /*041c*/ 	.word	0xffffffff


	//   ....[147]....
        /*0420*/ 	.word	0xffffffff


	//   ....[148]....
        /*0424*/ 	.word	0xffffffff


	//   ....[149]....
        /*0428*/ 	.word	0xffffffff


	//   ....[150]....
        /*042c*/ 	.word	0xffffffff


	//   ....[151]....
        /*0430*/ 	.word	0xffffffff


	//   ....[152]....
        /*0434*/ 	.word	0xffffffff


	//   ....[153]....
        /*0438*/ 	.word	0xffffffff


	//   ....[154]....
        /*043c*/ 	.word	0xffffffff


	//   ....[155]....
        /*0440*/ 	.word	0xffffffff


	//   ....[156]....
        /*0444*/ 	.word	0xffffffff


	//   ....[157]....
        /*0448*/ 	.word	0xffffffff


	//   ....[158]....
        /*044c*/ 	.word	0xffffffff


	//   ....[159]....
        /*0450*/ 	.word	0xffffffff


	//   ....[160]....
        /*0454*/ 	.word	0xffffffff


	//   ....[161]....
        /*0458*/ 	.word	0xffffffff


	//   ....[162]....
        /*045c*/ 	.word	0xffffffff


	//   ....[163]....
        /*0460*/ 	.word	0xffffffff


	//   ....[164]....
        /*0464*/ 	.word	0xffffffff


	//   ....[165]....
        /*0468*/ 	.word	0xffffffff


	//   ....[166]....
        /*046c*/ 	.word	0xffffffff


	//   ....[167]....
        /*0470*/ 	.word	0xffffffff


	//   ....[168]....
        /*0474*/ 	.word	0xffffffff


	//   ....[169]....
        /*0478*/ 	.word	0xffffffff


	//   ....[170]....
        /*047c*/ 	.word	0xffffffff


	//   ....[171]....
        /*0480*/ 	.word	0xffffffff


	//   ....[172]....
        /*0484*/ 	.word	0xffffffff


	//   ....[173]....
        /*0488*/ 	.word	0xffffffff


	//   ....[174]....
        /*048c*/ 	.word	0xffffffff


	//   ....[175]....
        /*0490*/ 	.word	0xffffffff


	//   ....[176]....
        /*0494*/ 	.word	0xffffffff


	//   ....[177]....
        /*0498*/ 	.word	0xffffffff


	//   ....[178]....
        /*049c*/ 	.word	0xffffffff


	//   ....[179]....
        /*04a0*/ 	.word	0xffffffff


	//   ....[180]....
        /*04a4*/ 	.word	0xffffffff


	//   ....[181]....
        /*04a8*/ 	.word	0xffffffff


	//   ....[182]....
        /*04ac*/ 	.word	0xffffffff


	//   ....[183]....
        /*04b0*/ 	.word	0xffffffff


	//   ....[184]....
        /*04b4*/ 	.word	0xffffffff


	//   ....[185]....
        /*04b8*/ 	.word	0xffffffff


	//   ....[186]....
        /*04bc*/ 	.word	0xffffffff


	//   ....[187]....
        /*04c0*/ 	.word	0xffffffff


	//   ....[188]....
        /*04c4*/ 	.word	0xffffffff


	//   ....[189]....
        /*04c8*/ 	.word	0xffffffff


	//   ....[190]....
        /*04cc*/ 	.word	0xffffffff


	//   ....[191]....
        /*04d0*/ 	.word	0xffffffff


	//   ....[192]....
        /*04d4*/ 	.word	0xffffffff


	//   ....[193]....
        /*04d8*/ 	.word	0xffffffff


	//   ....[194]....
        /*04dc*/ 	.word	0xffffffff


	//   ....[195]....
        /*04e0*/ 	.word	0xffffffff


	//   ....[196]....
        /*04e4*/ 	.word	0xffffffff


	//   ....[197]....
        /*04e8*/ 	.word	0xffffffff


	//   ....[198]....
        /*04ec*/ 	.word	0xffffffff


	//   ....[199]....
        /*04f0*/ 	.word	0xffffffff


	//   ....[200]....
        /*04f4*/ 	.word	0xffffffff


	//   ....[201]....
        /*04f8*/ 	.word	0xffffffff


	//   ....[202]....
        /*04fc*/ 	.word	0xffffffff


	//   ....[203]....
        /*0500*/ 	.word	0xffffffff


	//   ....[204]....
        /*0504*/ 	.word	0xffffffff


	//   ....[205]....
        /*0508*/ 	.word	0xffffffff


	//   ....[206]....
        /*050c*/ 	.word	0xffffffff


	//   ....[207]....
        /*0510*/ 	.word	0xffffffff


	//   ....[208]....
        /*0514*/ 	.word	0xffffffff


	//   ....[209]....
        /*0518*/ 	.word	0xffffffff


	//   ....[210]....
        /*051c*/ 	.word	0xffffffff


	//   ....[211]....
        /*0520*/ 	.word	0xffffffff


	//   ....[212]....
        /*0524*/ 	.word	0xffffffff


	//   ....[213]....
        /*0528*/ 	.word	0xffffffff


	//   ....[214]....
        /*052c*/ 	.word	0xffffffff


	//   ....[215]....
        /*0530*/ 	.word	0xffffffff


	//   ....[216]....
        /*0534*/ 	.word	0xffffffff


	//   ....[217]....
        /*0538*/ 	.word	0xffffffff


	//   ....[218]....
        /*053c*/ 	.word	0xffffffff


	//   ....[219]....
        /*0540*/ 	.word	0xffffffff


	//   ....[220]....
        /*0544*/ 	.word	0xffffffff


	//   ....[221]....
        /*0548*/ 	.word	0xffffffff


	//   ....[222]....
        /*054c*/ 	.word	0xffffffff


	//   ....[223]....
        /*0550*/ 	.word	0xffffffff


	//   ....[224]....
        /*0554*/ 	.word	0xffffffff


	//   ....[225]....
        /*0558*/ 	.word	0xffffffff


	//   ....[226]....
        /*055c*/ 	.word	0xffffffff


	//   ....[227]....
        /*0560*/ 	.word	0xffffffff


	//   ....[228]....
        /*0564*/ 	.word	0xffffffff


	//   ....[229]....
        /*0568*/ 	.word	0xffffffff


	//   ....[230]....
        /*056c*/ 	.word	0xffffffff


	//   ....[231]....
        /*0570*/ 	.word	0xffffffff


	//----- nvinfo : EIATTR_COOP_GROUP_INSTR_OFFSETS
	.align		4
.L_598:
        /*0574*/ 	.byte	0x04, 0x28
        /*0576*/ 	.short	(.L_600 - .L_599)


	//   ....[0]....
.L_599:
        /*0578*/ 	.word	0x00000050


	//   ....[1]....
        /*057c*/ 	.word	0x000001e0


	//   ....[2]....
        /*0580*/ 	.word	0x00000210


	//   ....[3]....
        /*0584*/ 	.word	0x00000240


	//   ....[4]....
        /*0588*/ 	.word	0x00000270


	//   ....[5]....
        /*058c*/ 	.word	0x000002a0


	//   ....[6]....
        /*0590*/ 	.word	0x000002d0


	//   ....[7]....
        /*0594*/ 	.word	0x00000430


	//   ....[8]....
        /*0598*/ 	.word	0x00000470


	//   ....[9]....
        /*059c*/ 	.word	0x000004a0


	//   ....[10]....
        /*05a0*/ 	.word	0x000004d0


	//   ....[11]....
        /*05a4*/ 	.word	0x00000500


	//   ....[12]....
        /*05a8*/ 	.word	0x00000530


	//   ....[13]....
        /*05ac*/ 	.word	0x000005c0


	//   ....[14]....
        /*05b0*/ 	.word	0x00000600


	//   ....[15]....
        /*05b4*/ 	.word	0x00000620


	//   ....[16]....
        /*05b8*/ 	.word	0x00000680


	//   ....[17]....
        /*05bc*/ 	.word	0x00003bb0


	//   ....[18]....
        /*05c0*/ 	.word	0x00003bc0


	//   ....[19]....
        /*05c4*/ 	.word	0x00005760


	//   ....[20]....
        /*05c8*/ 	.word	0x00005770


	//   ....[21]....
        /*05cc*/ 	.word	0x00007100


	//   ....[22]....
        /*05d0*/ 	.word	0x00007120


	//   ....[23]....
        /*05d4*/ 	.word	0x00007670


	//   ....[24]....
        /*05d8*/ 	.word	0x00007690


	//   ....[25]....
        /*05dc*/ 	.word	0x000083d0


	//   ....[26]....
        /*05e0*/ 	.word	0x000083f0


	//   ....[27]....
        /*05e4*/ 	.word	0x00008520


	//   ....[28]....
        /*05e8*/ 	.word	0x00008530


	//   ....[29]....
        /*05ec*/ 	.word	0x00008660


	//   ....[30]....
        /*05f0*/ 	.word	0x00008680


	//   ....[31]....
        /*05f4*/ 	.word	0x000087b0


	//   ....[32]....
        /*05f8*/ 	.word	0x000087c0


	//   ....[33]....
        /*05fc*/ 	.word	0x00008c10


	//   ....[34]....
        /*0600*/ 	.word	0x00008c20


	//   ....[35]....
        /*0604*/ 	.word	0x00008c30


	//   ....[36]....
        /*0608*/ 	.word	0x00008c40


	//   ....[37]....
        /*060c*/ 	.word	0x000090a0


	//   ....[38]....
        /*0610*/ 	.word	0x000090c0


	//   ....[39]....
        /*0614*/ 	.word	0x000090e0


	//   ....[40]....
        /*0618*/ 	.word	0x00009100


	//   ....[41]....
        /*061c*/ 	.word	0x00009720


	//   ....[42]....
        /*0620*/ 	.word	0x00009880


	//   ....[43]....
        /*0624*/ 	.word	0x000098c0


	//   ....[44]....
        /*0628*/ 	.word	0x00009900


	//   ....[45]....
        /*062c*/ 	.word	0x0000c420


	//   ....[46]....
        /*0630*/ 	.word	0x0000c4d0


	//   ....[47]....
        /*0634*/ 	.word	0x0000c4f0


	//   ....[48]....
        /*0638*/ 	.word	0x0000c500


	//   ....[49]....
        /*063c*/ 	.word	0x0000c7c0


	//   ....[50]....
        /*0640*/ 	.word	0x0000ca30


	//   ....[51]....
        /*0644*/ 	.word	0x0000ca70


	//   ....[52]....
        /*0648*/ 	.word	0x0000cab0


	//   ....[53]....
        /*064c*/ 	.word	0x0000f7f0


	//   ....[54]....
        /*0650*/ 	.word	0x0000f800


	//   ....[55]....
        /*0654*/ 	.word	0x0000f810


	//   ....[56]....
        /*0658*/ 	.word	0x0000f820


	//   ....[57]....
        /*065c*/ 	.word	0x000109a0


	//   ....[58]....
        /*0660*/ 	.word	0x000109c0


	//   ....[59]....
        /*0664*/ 	.word	0x00010ac0


	//   ....[60]....
        /*0668*/ 	.word	0x00010ae0


	//   ....[61]....
        /*066c*/ 	.word	0x00010d30


	//   ....[62]....
        /*0670*/ 	.word	0x00010f70


	//   ....[63]....
        /*0674*/ 	.word	0x00011370


	//   ....[64]....
        /*0678*/ 	.word	0x00011390


	//   ....[65]....
        /*067c*/ 	.word	0x000113b0


	//   ....[66]....
        /*0680*/ 	.word	0x000113d0


	//   ....[67]....
        /*0684*/ 	.word	0x000127f0


	//   ....[68]....
        /*0688*/ 	.word	0x00012810


	//   ....[69]....
        /*068c*/ 	.word	0x000128e0


	//   ....[70]....
        /*0690*/ 	.word	0x00012920


	//   ....[71]....
        /*0694*/ 	.word	0x00013a80


	//   ....[72]....
        /*0698*/ 	.word	0x00013aa0


	//   ....[73]....
        /*069c*/ 	.word	0x00013b70


	//   ....[74]....
        /*06a0*/ 	.word	0x00013bb0


	//   ....[75]....
        /*06a4*/ 	.word	0x00013e00


	//   ....[76]....
        /*06a8*/ 	.word	0x00014030


	//   ....[77]....
        /*06ac*/ 	.word	0x00014350


	//   ....[78]....
        /*06b0*/ 	.word	0x00014370


	//   ....[79]....
        /*06b4*/ 	.word	0x00014490


	//   ....[80]....
        /*06b8*/ 	.word	0x000144b0


	//   ....[81]....
        /*06bc*/ 	.word	0x00015e80


	//   ....[82]....
        /*06c0*/ 	.word	0x00015e90


	//   ....[83]....
        /*06c4*/ 	.word	0x00015ef0


	//   ....[84]....
        /*06c8*/ 	.word	0x00015f10


	//   ....[85]....
        /*06cc*/ 	.word	0x00017090


	//   ....[86]....
        /*06d0*/ 	.word	0x000170b0


	//   ....[87]....
        /*06d4*/ 	.word	0x00017180


	//   ....[88]....
        /*06d8*/ 	.word	0x000171a0


	//   ....[89]....
        /*06dc*/ 	.word	0x000174e0


	//   ....[90]....
        /*06e0*/ 	.word	0x00017500


	//   ....[91]....
        /*06e4*/ 	.word	0x00017520


	//   ....[92]....
        /*06e8*/ 	.word	0x00017540


	//   ....[93]....
        /*06ec*/ 	.word	0x00018c80


	//   ....[94]....
        /*06f0*/ 	.word	0x00018cb0


	//   ....[95]....
        /*06f4*/ 	.word	0x00018cd0


	//   ....[96]....
        /*06f8*/ 	.word	0x00018ce0


	//   ....[97]....
        /*06fc*/ 	.word	0x0001a0f0


	//   ....[98]....
        /*0700*/ 	.word	0x0001a110


	//   ....[99]....
        /*0704*/ 	.word	0x0001a130


	//   ....[100]....
        /*0708*/ 	.word	0x0001a150


	//   ....[101]....
        /*070c*/ 	.word	0x0001a500


	//   ....[102]....
        /*0710*/ 	.word	0x0001a520


	//   ....[103]....
        /*0714*/ 	.word	0x0001a640


	//   ....[104]....
        /*0718*/ 	.word	0x0001a650


	//   ....[105]....
        /*071c*/ 	.word	0x0001a780


	//   ....[106]....
        /*0720*/ 	.word	0x0001a7a0


	//   ....[107]....
        /*0724*/ 	.word	0x0001a8d0


	//   ....[108]....
        /*0728*/ 	.word	0x0001a8e0


	//   ....[109]....
        /*072c*/ 	.word	0x0001ac20


	//   ....[110]....
        /*0730*/ 	.word	0x0001ac40


	//   ....[111]....
        /*0734*/ 	.word	0x0001b6f0


	//   ....[112]....
        /*0738*/ 	.word	0x0001b700


	//   ....[113]....
        /*073c*/ 	.word	0x0001c9b0


	//   ....[114]....
        /*0740*/ 	.word	0x0001c9d0


	//   ....[115]....
        /*0744*/ 	.word	0x0001cb00


	//   ....[116]....
        /*0748*/ 	.word	0x0001cb10


	//   ....[117]....
        /*074c*/ 	.word	0x0001cc40


	//   ....[118]....
        /*0750*/ 	.word	0x0001cc60


	//   ....[119]....
        /*0754*/ 	.word	0x0001cd90


	//   ....[120]....
        /*0758*/ 	.word	0x0001cda0


	//   ....[121]....
        /*075c*/ 	.word	0x0001cf70


	//   ....[122]....
        /*0760*/ 	.word	0x0001cf90


	//   ....[123]....
        /*0764*/ 	.word	0x0001d0b0


	//   ....[124]....
        /*0768*/ 	.word	0x0001d0f0


	//   ....[125]....
        /*076c*/ 	.word	0x0001d120


	//   ....[126]....
        /*0770*/ 	.word	0x0001d150


	//   ....[127]....
        /*0774*/ 	.word	0x0001d180


	//   ....[128]....
        /*0778*/ 	.word	0x0001d1b0


	//   ....[129]....
        /*077c*/ 	.word	0x0001d310


	//   ....[130]....
        /*0780*/ 	.word	0x0001d350


	//   ....[131]....
        /*0784*/ 	.word	0x0001d380


	//   ....[132]....
        /*0788*/ 	.word	0x0001d3b0


	//   ....[133]....
        /*078c*/ 	.word	0x0001d3e0


	//   ....[134]....
        /*0790*/ 	.word	0x0001d410


	//   ....[135]....
        /*0794*/ 	.word	0x0001d4a0


	//   ....[136]....
        /*0798*/ 	.word	0x0001d4e0


	//   ....[137]....
        /*079c*/ 	.word	0x0001d4f0


	//   ....[138]....
        /*07a0*/ 	.word	0x0001d550


	//   ....[139]....
        /*07a4*/ 	.word	0x0001def0


	//   ....[140]....
        /*07a8*/ 	.word	0x0001df50


	//   ....[141]....
        /*07ac*/ 	.word	0x0001dfa0


	//   ....[142]....
        /*07b0*/ 	.word	0x0001dff0


	//   ....[143]....
        /*07b4*/ 	.word	0x0001e040


	//   ....[144]....
        /*07b8*/ 	.word	0x0001e0b0


	//   ....[145]....
        /*07bc*/ 	.word	0x0001e0f0


	//   ....[146]....
        /*07c0*/ 	.word	0x0001e160


	//   ....[147]....
        /*07c4*/ 	.word	0x0001e1d0


	//   ....[148]....
        /*07c8*/ 	.word	0x0001e230


	//   ....[149]....
        /*07cc*/ 	.word	0x0001e2a0


	//   ....[150]....
        /*07d0*/ 	.word	0x0001e310


	//   ....[151]....
        /*07d4*/ 	.word	0x0001e370


	//   ....[152]....
        /*07d8*/ 	.word	0x0001e3d0


	//   ....[153]....
        /*07dc*/ 	.word	0x0001e430


	//   ....[154]....
        /*07e0*/ 	.word	0x0001e4a0


	//   ....[155]....
        /*07e4*/ 	.word	0x0001e500


	//   ....[156]....
        /*07e8*/ 	.word	0x0001e560


	//   ....[157]....
        /*07ec*/ 	.word	0x0001e5c0


	//   ....[158]....
        /*07f0*/ 	.word	0x0001e630


	//   ....[159]....
        /*07f4*/ 	.word	0x0001e7a0


	//   ....[160]....
        /*07f8*/ 	.word	0x0001e800


	//   ....[161]....
        /*07fc*/ 	.word	0x0001e860


	//   ....[162]....
        /*0800*/ 	.word	0x0001e8c0


	//   ....[163]....
        /*0804*/ 	.word	0x0001ed00


	//   ....[164]....
        /*0808*/ 	.word	0x0001ed50


	//   ....[165]....
        /*080c*/ 	.word	0x0001eda0


	//   ....[166]....
        /*0810*/ 	.word	0x0001ede0


	//   ....[167]....
        /*0814*/ 	.word	0x0001ee50


	//   ....[168]....
        /*0818*/ 	.word	0x0001eec0


	//   ....[169]....
        /*081c*/ 	.word	0x0001f030


	//   ....[170]....
        /*0820*/ 	.word	0x0001f090


	//   ....[171]....
        /*0824*/ 	.word	0x0001f0f0


	//   ....[172]....
        /*0828*/ 	.word	0x0001f160


	//   ....[173]....
        /*082c*/ 	.word	0x0001f2d0


	//   ....[174]....
        /*0830*/ 	.word	0x0001f330


	//   ....[175]....
        /*0834*/ 	.word	0x0001f390


	//   ....[176]....
        /*0838*/ 	.word	0x0001f3f0


	//   ....[177]....
        /*083c*/ 	.word	0x0001f830


	//   ....[178]....
        /*0840*/ 	.word	0x0001f870


	//   ....[179]....
        /*0844*/ 	.word	0x0001f8c0


	//   ....[180]....
        /*0848*/ 	.word	0x0001f900


	//   ....[181]....
        /*084c*/ 	.word	0x0001f960


	//   ....[182]....
        /*0850*/ 	.word	0x0001f9c0


	//   ....[183]....
        /*0854*/ 	.word	0x0001fa30


	//   ....[184]....
        /*0858*/ 	.word	0x0001fb70


	//   ....[185]....
        /*085c*/ 	.word	0x0001fbd0


	//   ....[186]....
        /*0860*/ 	.word	0x0001fc10


	//   ....[187]....
        /*0864*/ 	.word	0x0001fc50


	//   ....[188]....
        /*0868*/ 	.word	0x0001fca0


	//   ....[189]....
        /*086c*/ 	.word	0x0001fce0


	//   ....[190]....
        /*0870*/ 	.word	0x0001fd30


	//   ....[191]....
        /*0874*/ 	.word	0x0001fd80


	//   ....[192]....
        /*0878*/ 	.word	0x0001fdd0


	//   ....[193]....
        /*087c*/ 	.word	0x0001fe10


	//   ....[194]....
        /*0880*/ 	.word	0x0001fe80


	//   ....[195]....
        /*0884*/ 	.word	0x0001fef0


	//   ....[196]....
        /*0888*/ 	.word	0x0001ff50


	//   ....[197]....
        /*088c*/ 	.word	0x0001ffb0


	//   ....[198]....
        /*0890*/ 	.word	0x00020010


	//   ....[199]....
        /*0894*/ 	.word	0x00020080


	//   ....[200]....
        /*0898*/ 	.word	0x000200e0


	//   ....[201]....
        /*089c*/ 	.word	0x00020140


	//   ....[202]....
        /*08a0*/ 	.word	0x000201a0


	//   ....[203]....
        /*08a4*/ 	.word	0x00020210


	//   ....[204]....
        /*08a8*/ 	.word	0x00020270


	//   ....[205]....
        /*08ac*/ 	.word	0x000202d0


	//   ....[206]....
        /*08b0*/ 	.word	0x00020330


	//   ....[207]....
        /*08b4*/ 	.word	0x000203a0


	//   ....[208]....
        /*08b8*/ 	.word	0x00020400


	//   ....[209]....
        /*08bc*/ 	.word	0x00020460


	//   ....[210]....
        /*08c0*/ 	.word	0x000204c0


	//   ....[211]....
        /*08c4*/ 	.word	0x00020530


	//   ....[212]....
        /*08c8*/ 	.word	0x00020590


	//   ....[213]....
        /*08cc*/ 	.word	0x000205f0


	//   ....[214]....
        /*08d0*/ 	.word	0x00020660


	//   ....[215]....
        /*08d4*/ 	.word	0x000206d0


	//   ....[216]....
        /*08d8*/ 	.word	0x00020720


	//   ....[217]....
        /*08dc*/ 	.word	0x00020760


	//   ....[218]....
        /*08e0*/ 	.word	0x000207b0


	//   ....[219]....
        /*08e4*/ 	.word	0x00020800


	//   ....[220]....
        /*08e8*/ 	.word	0x00020850


	//   ....[221]....
        /*08ec*/ 	.word	0x000208c0


	//   ....[222]....
        /*08f0*/ 	.word	0x00020900


	//   ....[223]....
        /*08f4*/ 	.word	0x00020950


	//   ....[224]....
        /*08f8*/ 	.word	0x000209a0


	//   ....[225]....
        /*08fc*/ 	.word	0x000209f0


	//   ....[226]....
        /*0900*/ 	.word	0x00020a40


	//   ....[227]....
        /*0904*/ 	.word	0x00020ab0


	//   ....[228]....
        /*0908*/ 	.word	0x00020af0


	//   ....[229]....
        /*090c*/ 	.word	0x00020b60


	//   ....[230]....
        /*0910*/ 	.word	0x00020bc0


	//   ....[231]....
        /*0914*/ 	.word	0x00020c30


	//----- nvinfo : EIATTR_EXIT_INSTR_OFFSETS
	.align		4
.L_600:
        /*0918*/ 	.byte	0x04, 0x1c
        /*091a*/ 	.short	(.L_602 - .L_601)


	//   ....[0]....
.L_601:
        /*091c*/ 	.word	0x00000fe0


	//   ....[1]....
        /*0920*/ 	.word	0x0001deb0


	//----- nvinfo : EIATTR_MAX_THREADS
	.align		4
.L_602:
        /*0924*/ 	.byte	0x04, 0x05
        /*0926*/ 	.short	(.L_604 - .L_603)
.L_603:
        /*0928*/ 	.word	0x00000100
        /*092c*/ 	.word	0x00000001
        /*0930*/ 	.word	0x00000001


	//----- nvinfo : EIATTR_CRS_STACK_SIZE
	.align		4
.L_604:
        /*0934*/ 	.byte	0x04, 0x1e
        /*0936*/ 	.short	(.L_606 - .L_605)
.L_605:
        /*0938*/ 	.word	0x00000000
.L_606:


//--------------------- .nv.info._ZN7cutlass13device_kernelIN5flash19enable_sm80_to_sm89INS1_16FlashAttnFwdSm80INS1_25CollectiveMainloopFwdSm80ILi8ELi2ELb0EN4cute5tupleIJNS5_1CILi128EEENS7_ILi64EEENS7_ILi192EEEEEELi192ENS_6half_tEfNS_4arch4Sm80ELb0ELb0ELb1ELb0ELb1ELb0ELb1ELb1EEENS1_21CollectiveEpilogueFwdINS6_IJS8_SA_S9_EEENS6_IJNS7_ILi1EEESI_SI_EEESC_SE_Li256ELb0ELb1ELb1ELb0EEENS1_19SingleTileSchedulerILb0ELb1ELb1ELi128EEEEEEEEEvNT_6ParamsE --------------------------
	.section	.nv.info._ZN7cutlass13device_kernelIN5flash19enable_sm80_to_sm89INS1_16FlashAttnFwdSm80INS1_25CollectiveMainloopFwdSm80ILi8ELi2ELb0EN4cute5tupleIJNS5_1CILi128EEENS7_ILi64EEENS7_ILi192EEEEEELi192ENS_6half_tEfNS_4arch4Sm80ELb0ELb0ELb1ELb0ELb1ELb0ELb1ELb1EEENS1_21CollectiveEpilogueFwdINS6_IJS8_SA_S9_EEENS6_IJNS7_ILi1EEESI_SI_EEESC_SE_Li256ELb0ELb1ELb1ELb0EEENS1_19SingleTileSchedulerILb0ELb1ELb1ELi128EEEEEEEEEvNT_6ParamsE,"",@"SHT_CUDA_INFO"
	.sectionflags	@""
	.align	4


	//----- nvinfo : EIATTR_CUDA_API_VERSION
	.align		4
        /*0000*/ 	.byte	0x04, 0x37
        /*0002*/ 	.short	(.L_608 - .L_607)
.L_607:
        /*0004*/ 	.word	0x00000082


	//----- nvinfo : EIATTR_SW2861232_WAR
	.align		4
.L_608:
        /*0008*/ 	.byte	0x01, 0x35
	.zero		2


	//----- nvinfo : EIATTR_PARAM_CBANK
	.align		4
        /*000c*/ 	.byte	0x04, 0x0a
        /*000e*/ 	.short	(.L_610 - .L_609)
	.align		4
.L_609:
        /*0010*/ 	.word	index@(.nv.constant0._ZN7cutlass13device_kernelIN5flash19enable_sm80_to_sm89INS1_16FlashAttnFwdSm80INS1_25CollectiveMainloopFwdSm80ILi8ELi2ELb0EN4cute5tupleIJNS5_1CILi128EEENS7_ILi64EEENS7_ILi192EEEEEELi192ENS_6half_tEfNS_4arch4Sm80ELb0ELb0ELb1ELb0ELb1ELb0ELb1ELb1EEENS1_21CollectiveEpilogueFwdINS6_IJS8_SA_S9_EEENS6_IJNS7_ILi1EEESI_SI_EEESC_SE_Li256ELb0ELb1ELb1ELb0EEENS1_19SingleTileSchedulerILb0ELb1ELb1ELi128EEEEEEEEEvNT_6ParamsE)
        /*0014*/ 	.short	0x0160
        /*0016*/ 	.short	0x0418


	//----- nvinfo : EIATTR_CBANK_PARAM_SIZE
	.align		4
.L_610:
        /*0018*/ 	.byte	0x03, 0x19
        /*001a*/ 	.short	0x0418


	//----- nvinfo : EIATTR_KPARAM_INFO
	.align		4
        /*001c*/ 	.byte	0x04, 0x17
        /*001e*/ 	.short	(.L_612 - .L_611)
.L_611:
        /*0020*/ 	.word	0x00000000
        /*0024*/ 	.short	0x0000
        /*0026*/ 	.short	0x0000
        /*0028*/ 	.byte	0x00, 0xf0, 0x61, 0x10


	//----- nvinfo : EIATTR_MAXREG_COUNT
	.align		4
.L_612:
        /*002c*/ 	.byte	0x03, 0x1b
        /*002e*/ 	.short	0x00ff


	//----- nvinfo : EIATTR_NUM_BARRIERS
	.align		4
        /*0030*/ 	.byte	0x02, 0x4c
        /*0032*/ 	.byte	0x02
	.zero		1


	//----- nvinfo : EIATTR_MERCURY_ISA_VERSION
	.align		4
        /*0034*/ 	.byte	0x03, 0x5f
        /*0036*/ 	.short	0x0000


	//----- nvinfo : EIATTR_COOP_GROUP_MASK_REGIDS
	.align		4
        /*0038*/ 	.byte	0x04, 0x29
        /*003a*/ 	.short	(.L_614 - .L_613)


	//   ....[0]....
.L_613:
        /*003c*/ 	.word	0xffffffff


	//   ....[1]....
        /*0040*/ 	.word	0xffffffff


	//   ....[2]....
        /*0044*/ 	.word	0xffffffff


	//   ....[3]....
        /*0048*/ 	.word	0xffffffff


	//   ....[4]....
        /*004c*/ 	.word	0xffffffff


	//   ....[5]....
        /*0050*/ 	.word	0xffffffff


	//   ....[6]....
        /*0054*/ 	.word	0xffffffff


	//   ....[7]....
        /*0058*/ 	.word	0xffffffff


	//   ....[8]....
        /*005c*/ 	.word	0xffffffff


	//   ....[9]....
        /*0060*/ 	.word	0xffffffff


	//   ....[10]....
        /*0064*/ 	.word	0xffffffff


	//   ....[11]....
        /*0068*/ 	.word	0xffffffff


	//   ....[12]....
        /*006c*/ 	.word	0xffffffff


	//   ....[13]....
        /*0070*/ 	.word	0xffffffff


	//   ....[14]....
        /*0074*/ 	.word	0xffffffff


	//   ....[15]....
        /*0078*/ 	.word	0xffffffff


	//   ....[16]....
        /*007c*/ 	.word	0xffffffff


	//   ....[17]....
        /*0080*/ 	.word	0xffffffff


	//   ....[18]....
        /*0084*/ 	.word	0xffffffff


	//   ....[19]....
        /*0088*/ 	.word	0xffffffff


	//   ....[20]....
        /*008c*/ 	.word	0xffffffff


	//   ....[21]....
        /*0090*/ 	.word	0xffffffff


	//   ....[22]....
        /*0094*/ 	.word	0xffffffff


	//   ....[23]....
        /*0098*/ 	.word	0xffffffff


	//   ....[24]....
        /*009c*/ 	.word	0xffffffff


	//   ....[25]....
        /*00a0*/ 	.word	0xffffffff


	//   ....[26]....
        /*00a4*/ 	.word	0xffffffff


	//   ....[27]....
        /*00a8*/ 	.word	0xffffffff


	//   ....[28]....
        /*00ac*/ 	.word	0xffffffff


	//   ....[29]....
        /*00b0*/ 	.word	0xffffffff


	//   ....[30]....
        /*00b4*/ 	.word	0xffffffff


	//   ....[31]....
        /*00b8*/ 	.word	0xffffffff


	//   ....[32]....
        /*00bc*/ 	.word	0xffffffff


	//   ....[33]....
        /*00c0*/ 	.word	0xffffffff


	//   ....[34]....
        /*00c4*/ 	.word	0xffffffff


	//   ....[35]....
        /*00c8*/ 	.word	0xffffffff


	//   ....[36]....
        /*00cc*/ 	.word	0xffffffff


	//   ....[37]....
        /*00d0*/ 	.word	0xffffffff


	//   ....[38]....
        /*00d4*/ 	.word	0xffffffff


	//   ....[39]....
        /*00d8*/ 	.word	0xffffffff


	//   ....[40]....
        /*00dc*/ 	.word	0xffffffff


	//   ....[41]....
        /*00e0*/ 	.word	0xffffffff


	//   ....[42]....
        /*00e4*/ 	.word	0xffffffff


	//   ....[43]....
        /*00e8*/ 	.word	0xffffffff


	//   ....[44]....
        /*00ec*/ 	.word	0xffffffff


	//   ....[45]....
        /*00f0*/ 	.word	0xffffffff


	//   ....[46]....
        /*00f4*/ 	.word	0xffffffff


	//   ....[47]....
        /*00f8*/ 	.word	0xffffffff


	//   ....[48]....
        /*00fc*/ 	.word	0xffffffff


	//   ....[49]....
        /*0100*/ 	.word	0xffffffff


	//   ....[50]....
        /*0104*/ 	.word	0xffffffff


	//   ....[51]....
        /*0108*/ 	.word	0xffffffff


	//   ....[52]....
        /*010c*/ 	.word	0xffffffff


	//   ....[53]....
        /*0110*/ 	.word	0xffffffff


	//   ....[54]....
        /*0114*/ 	.word	0xffffffff


	//   ....[55]....
        /*0118*/ 	.word	0xffffffff


	//   ....[56]....
        /*011c*/ 	.word	0xffffffff


	//----- nvinfo : EIATTR_COOP_GROUP_INSTR_OFFSETS
	.align		4
.L_614:
        /*0120*/ 	.byte	0x04, 0x28
        /*0122*/ 	.short	(.L_616 - .L_615)


	//   ....[0]....
.L_615:
        /*0124*/ 	.word	0x00000050


	//   ....[1]....
        /*0128*/ 	.word	0x00000b80


	//   ....[2]....
        /*012c*/ 	.word	0x00000bc0


	//   ....[3]....
        /*0130*/ 	.word	0x00000d70


	//   ....[4]....
        /*0134*/ 	.word	0x00000da0


	//   ....[5]....
        /*0138*/ 	.word	0x00000ec0


	//   ....[6]....
        /*013c*/ 	.word	0x00000ef0


	//   ....[7]....
        /*0140*/ 	.word	0x00001020


	//   ....[8]....
        /*0144*/ 	.word	0x00001060


	//   ....[9]....
        /*0148*/ 	.word	0x00001580


	//   ....[10]....
        /*014c*/ 	.word	0x000015b0


	//   ....[11]....
        /*0150*/ 	.word	0x000015e0


	//   ....[12]....
        /*0154*/ 	.word	0x00001600


	//   ....[13]....
        /*0158*/ 	.word	0x00001620


	//   ....[14]....
        /*015c*/ 	.word	0x00001630


	//   ....[15]....
        /*0160*/ 	.word	0x00001640


	//   ....[16]....
        /*0164*/ 	.word	0x00001750


	//   ....[17]....
        /*0168*/ 	.word	0x00001bd0


	//   ....[18]....
        /*016c*/ 	.word	0x00001c00


	//   ....[19]....
        /*0170*/ 	.word	0x00001c20


	//   ....[20]....
        /*0174*/ 	.word	0x00001c80


	//   ....[21]....
        /*0178*/ 	.word	0x00002210


	//   ....[22]....
        /*017c*/ 	.word	0x00002240


	//   ....[23]....
        /*0180*/ 	.word	0x00002250


	//   ....[24]....
        /*0184*/ 	.word	0x000022b0


	//   ....[25]....
        /*0188*/ 	.word	0x000037e0


	//   ....[26]....
        /*018c*/ 	.word	0x00003830


	//   ....[27]....
        /*0190*/ 	.word	0x00003850


	//   ....[28]....
        /*0194*/ 	.word	0x00003870


	//   ....[29]....
        /*0198*/ 	.word	0x00004ab0


	//   ....[30]....
        /*019c*/ 	.word	0x00004ad0


	//   ....[31]....
        /*01a0*/ 	.word	0x00004b50


	//   ....[32]....
        /*01a4*/ 	.word	0x00004b70


	//   ....[33]....
        /*01a8*/ 	.word	0x00004f60


	//   ....[34]....
        /*01ac*/ 	.word	0x00004f90


	//   ....[35]....
        /*01b0*/ 	.word	0x00004fc0


	//   ....[36]....
        /*01b4*/ 	.word	0x00004fe0


	//   ....[37]....
        /*01b8*/ 	.word	0x00006130


	//   ....[38]....
        /*01bc*/ 	.word	0x00006160


	//   ....[39]....
        /*01c0*/ 	.word	0x00006180


	//   ....[40]....
        /*01c4*/ 	.word	0x000061a0


	//   ....[41]....
        /*01c8*/ 	.word	0x00007a90


	//   ....[42]....
        /*01cc*/ 	.word	0x00007ac0


	//   ....[43]....
        /*01d0*/ 	.word	0x00007ae0


	//   ....[44]....
        /*01d4*/ 	.word	0x00007af0


	//   ....[45]....
        /*01d8*/ 	.word	0x00007d10


	//   ....[46]....
        /*01dc*/ 	.word	0x00007d30


	//   ....[47]....
        /*01e0*/ 	.word	0x00007d60


	//   ....[48]....
        /*01e4*/ 	.word	0x00007d80


	//   ....[49]....
        /*01e8*/ 	.word	0x00008a20


	//   ....[50]....
        /*01ec*/ 	.word	0x00008a60


	//   ....[51]....
        /*01f0*/ 	.word	0x00008a90


	//   ....[52]....
        /*01f4*/ 	.word	0x00008ad0


	//   ....[53]....
        /*01f8*/ 	.word	0x00008b20


	//   ....[54]....
        /*01fc*/ 	.word	0x00008b40


	//   ....[55]....
        /*0200*/ 	.word	0x000094a0


	//   ....[56]....
        /*0204*/ 	.word	0x000094b0


	//----- nvinfo : EIATTR_EXIT_INSTR_OFFSETS
	.align		4
.L_616:
        /*0208*/ 	.byte	0x04, 0x1c
        /*020a*/ 	.short	(.L_618 - .L_617)


	//   ....[0]....
.L_617:
        /*020c*/ 	.word	0x00000170


	//   ....[1]....
        /*0210*/ 	.word	0x000094c0


	//   ....[2]....
        /*0214*/ 	.word	0x00009d60


	//   ....[3]....
        /*0218*/ 	.word	0x00009db0


	//   ....[4]....
        /*021c*/ 	.word	0x00009de0


	//   ....[5]....
        /*0220*/ 	.word	0x00009e40


	//   ....[6]....
        /*0224*/ 	.word	0x0000a090


	//----- nvinfo : EIATTR_CTAIDZ_USED
	.align		4
.L_618:
        /*0228*/ 	.byte	0x01, 0x04
	.zero		2


	//----- nvinfo : EIATTR_MAX_THREADS
	.align		4
        /*022c*/ 	.byte	0x04, 0x05
        /*022e*/ 	.short	(.L_620 - .L_619)
.L_619:
        /*0230*/ 	.word	0x00000100
        /*0234*/ 	.word	0x00000001
        /*0238*/ 	.word	0x00000001


	//----- nvinfo : EIATTR_CRS_STACK_SIZE
	.align		4
.L_620:
        /*023c*/ 	.byte	0x04, 0x1e
        /*023e*/ 	.short	(.L_622 - .L_621)
.L_621:
        /*0240*/ 	.word	0x00000000
.L_622:


//--------------------- .nv.info._ZN7cutlass13device_kernelIN5flash19enable_sm80_to_sm89INS1_16FlashAttnFwdSm80INS1_25CollectiveMainloopFwdSm80ILi8ELi2ELb0EN4cute5tupleIJNS5_1CILi128EEENS7_ILi64EEENS7_ILi192EEEEEELi192ENS_6half_tEfNS_4arch4Sm80ELb0ELb0ELb1ELb1ELb1ELb0ELb1ELb1EEENS1_21CollectiveEpilogueFwdINS6_IJS8_SA_S9_EEENS6_IJNS7_ILi1EEESI_SI_EEESC_SE_Li256ELb1ELb1ELb1ELb0EEENS1_36VarlenDynamicPersistentTileSchedulerILi128ELi64ELi256ELi256ELb1ELb1ELb0ELb0ELb1ELb1EEEEEEEEEvNT_6ParamsE --------------------------
	.section	.nv.info._ZN7cutlass13device_kernelIN5flash19enable_sm80_to_sm89INS1_16FlashAttnFwdSm80INS1_25CollectiveMainloopFwdSm80ILi8ELi2ELb0EN4cute5tupleIJNS5_1CILi128EEENS7_ILi64EEENS7_ILi192EEEEEELi192ENS_6half_tEfNS_4arch4Sm80ELb0ELb0ELb1ELb1ELb1ELb0ELb1ELb1EEENS1_21CollectiveEpilogueFwdINS6_IJS8_SA_S9_EEENS6_IJNS7_ILi1EEESI_SI_EEESC_SE_Li256ELb1ELb1ELb1ELb0EEENS1_36VarlenDynamicPersistentTileSchedulerILi128ELi64ELi256ELi256ELb1ELb1ELb0ELb0ELb1ELb1EEEEEEEEEvNT_6ParamsE,"",@"SHT_CUDA_INFO"
	.sectionflags	@""
	.align	4


	//----- nvinfo : EIATTR_CUDA_API_VERSION
	.align		4
        /*0000*/ 	.byte	0x04, 0x37
        /*0002*/ 	.short	(.L_624 - .L_623)
.L_623:
        /*0004*/ 	.word	0x00000082


	//----- nvinfo : EIATTR_SW2861232_WAR
	.align		4
.L_624:
        /*0008*/ 	.byte	0x01, 0x35
	.zero		2


	//----- nvinfo : EIATTR_PARAM_CBANK
	.align		4
        /*000c*/ 	.byte	0x04, 0x0a
        /*000e*/ 	.short	(.L_626 - .L_625)
	.align		4
.L_625:
        /*0010*/ 	.word	index@(.nv.constant0._ZN7cutlass13device_kernelIN5flash19enable_sm80_to_sm89INS1_16FlashAttnFwdSm80INS1_25CollectiveMainloopFwdSm80ILi8ELi2ELb0EN4cute5tupleIJNS5_1CILi128EEENS7_ILi64EEENS7_ILi192EEEEEELi192ENS_6half_tEfNS_4arch4Sm80ELb0ELb0ELb1ELb1ELb1ELb0ELb1ELb1EEENS1_21CollectiveEpilogueFwdINS6_IJS8_SA_S9_EEENS6_IJNS7_ILi1EEESI_SI_EEESC_SE_Li256ELb1ELb1ELb1ELb0EEENS1_36VarlenDynamicPersistentTileSchedulerILi128ELi64ELi256ELi256ELb1ELb1ELb0ELb0ELb1ELb1EEEEEEEEEvNT_6ParamsE)
        /*0014*/ 	.short	0x0160
        /*0016*/ 	.short	0x0438


	//----- nvinfo : EIATTR_CBANK_PARAM_SIZE
	.align		4
.L_626:
        /*0018*/ 	.byte	0x03, 0x19
        /*001a*/ 	.short	0x0438


	//----- nvinfo : EIATTR_KPARAM_INFO
	.align		4
        /*001c*/ 	.byte	0x04, 0x17
        /*001e*/ 	.short	(.L_628 - .L_627)
.L_627:
        /*0020*/ 	.word	0x00000000
        /*0024*/ 	.short	0x0000
        /*0026*/ 	.short	0x0000
        /*0028*/ 	.byte	0x00, 0xf0, 0xe1, 0x10


	//----- nvinfo : EIATTR_MAXREG_COUNT
	.align		4
.L_628:
        /*002c*/ 	.byte	0x03, 0x1b
        /*002e*/ 	.short	0x00ff


	//----- nvinfo : EIATTR_NUM_BARRIERS
	.align		4
        /*0030*/ 	.byte	0x02, 0x4c
        /*0032*/ 	.byte	0x06
	.zero		1


	//----- nvinfo : EIATTR_ANNOTATIONS
	.align		4
        /*0034*/ 	.byte	0x04, 0x55
        /*0036*/ 	.short	(.L_630 - .L_629)


	//   ....[0]....
.L_629:
        /*0038*/ 	.word	0x00000001
        /*003c*/ 	.byte	0x70, 0x00, 0x00, 0x00, 0x01, 0x00, 0x00, 0x00, 0xc0, 0x0f, 0x00, 0x00, 0x01, 0x00, 0x00, 0x00
        /*004c*/ 	.byte	0xa0, 0x11, 0x00, 0x00, 0x01, 0x00, 0x00, 0x00, 0x10, 0x12, 0x00, 0x00, 0x01, 0x00, 0x00, 0x00
        /*005c*/ 	.byte	0x70, 0x4b, 0x00, 0x00, 0x01, 0x00, 0x00, 0x00, 0x80, 0xa5, 0x00, 0x00, 0x01, 0x00, 0x00, 0x00
        /*006c*/ 	.byte	0xb0, 0xa5, 0x00, 0x00, 0x01, 0x00, 0x00, 0x00, 0x50, 0xd1, 0x00, 0x00


	//----- nvinfo : EIATTR_MERCURY_ISA_VERSION
	.align		4
.L_630:
        /*0078*/ 	.byte	0x03, 0x5f
        /*007a*/ 	.short	0x0000


	//----- nvinfo : EIATTR_INT_WARP_WIDE_INSTR_OFFSETS
	.align		4
        /*007c*/ 	.byte	0x04, 0x31
        /*007e*/ 	.short	(.L_632 - .L_631)


	//   ....[0]....
.L_631:
        /*0080*/ 	.word	0x00009d00


	//   ....[1]....
        /*0084*/ 	.word	0x00009d80


	//----- nvinfo : EIATTR_COOP_GROUP_MASK_REGIDS
	.align		4
.L_632:
        /*0088*/ 	.byte	0x04, 0x29
        /*008a*/ 	.short	(.L_634 - .L_633)


	//   ....[0]....
.L_633:
        /*008c*/ 	.word	0xffffffff


	//   ....[1]....
        /*0090*/ 	.word	0xffffffff


	//   ....[2]....
        /*0094*/ 	.word	0xffffffff


	//   ....[3]....
        /*0098*/ 	.word	0xffffffff


	//   ....[4]....
        /*009c*/ 	.word	0xffffffff


	//   ....[5]....
        /*00a0*/ 	.word	0xffffffff


	//   ....[6]....
        /*00a4*/ 	.word	0xffffffff


	//   ....[7]....
        /*00a8*/ 	.word	0xffffffff


	//   ....[8]....
        /*00ac*/ 	.word	0xffffffff


	//   ....[9]....
        /*00b0*/ 	.word	0xffffffff


	//   ....[10]....
        /*00b4*/ 	.word	0xffffffff


	//   ....[11]....
        /*00b8*/ 	.word	0xffffffff


	//   ....[12]....
        /*00bc*/ 	.word	0xffffffff


	//   ....[13]....
        /*00c0*/ 	.word	0xffffffff


	//   ....[14]....
        /*00c4*/ 	.word	0xffffffff


	//   ....[15]....
        /*00c8*/ 	.word	0xffffffff


	//   ....[16]....
        /*00cc*/ 	.word	0xffffffff


	//   ....[17]....
        /*00d0*/ 	.word	0xffffffff


	//   ....[18]....
        /*00d4*/ 	.word	0xffffffff


	//   ....[19]....
        /*00d8*/ 	.word	0xffffffff


	//   ....[20]....
        /*00dc*/ 	.word	0xffffffff


	//   ....[21]....
        /*00e0*/ 	.word	0xffffffff


	//   ....[22]....
        /*00e4*/ 	.word	0xffffffff


	//   ....[23]....
        /*00e8*/ 	.word	0xffffffff


	//   ....[24]....
        /*00ec*/ 	.word	0xffffffff


	//   ....[25]....
        /*00f0*/ 	.word	0xffffffff


	//   ....[26]....
        /*00f4*/ 	.word	0xffffffff


	//   ....[27]....
        /*00f8*/ 	.word	0xffffffff


	//   ....[28]....
        /*00fc*/ 	.word	0xffffffff


	//   ....[29]....
        /*0100*/ 	.word	0xffffffff


	//   ....[30]....
        /*0104*/ 	.word	0xffffffff


	//   ....[31]....
        /*0108*/ 	.word	0xffffffff


	//   ....[32]....
        /*010c*/ 	.word	0xffffffff


	//   ....[33]....
        /*0110*/ 	.word	0xffffffff


	//   ....[34]....
        /*0114*/ 	.word	0xffffffff


	//   ....[35]....
        /*0118*/ 	.word	0xffffffff


	//   ....[36]....
        /*011c*/ 	.word	0xffffffff


	//   ....[37]....
        /*0120*/ 	.word	0xffffffff


	//   ....[38]....
        /*0124*/ 	.word	0xffffffff


	//   ....[39]....
        /*0128*/ 	.word	0xffffffff


	//   ....[40]....
        /*012c*/ 	.word	0xffffffff


	//   ....[41]....
        /*0130*/ 	.word	0xffffffff


	//   ....[42]....
        /*0134*/ 	.word	0xffffffff


	//   ....[43]....
        /*0138*/ 	.word	0xffffffff


	//   ....[44]....
        /*013c*/ 	.word	0xffffffff


	//   ....[45]....
        /*0140*/ 	.word	0xffffffff


	//   ....[46]....
        /*0144*/ 	.word	0xffffffff


	//   ....[47]....
        /*0148*/ 	.word	0xffffffff


	//   ....[48]....
        /*014c*/ 	.word	0xffffffff


	//   ....[49]....
        /*0150*/ 	.word	0xffffffff


	//   ....[50]....
        /*0154*/ 	.word	0xffffffff


	//   ....[51]....
        /*0158*/ 	.word	0xffffffff


	//   ....[52]....
        /*015c*/ 	.word	0xffffffff


	//   ....[53]....
        /*0160*/ 	.word	0xffffffff


	//   ....[54]....
        /*0164*/ 	.word	0xffffffff


	//   ....[55]....
        /*0168*/ 	.word	0xffffffff


	//   ....[56]....
        /*016c*/ 	.word	0xffffffff


	//   ....[57]....
        /*0170*/ 	.word	0xffffffff


	//   ....[58]....
        /*0174*/ 	.word	0xffffffff


	//   ....[59]....
        /*0178*/ 	.word	0xffffffff


	//   ....[60]....
        /*017c*/ 	.word	0xffffffff


	//   ....[61]....
        /*0180*/ 	.word	0xffffffff


	//   ....[62]....
        /*0184*/ 	.word	0xffffffff


	//   ....[63]....
        /*0188*/ 	.word	0xffffffff


	//   ....[64]....
        /*018c*/ 	.word	0xffffffff


	//   ....[65]....
        /*0190*/ 	.word	0xffffffff


	//   ....[66]....
        /*0194*/ 	.word	0xffffffff


	//   ....[67]....
        /*0198*/ 	.word	0xffffffff


	//   ....[68]....
        /*019c*/ 	.word	0xffffffff


	//   ....[69]....
        /*01a0*/ 	.word	0xffffffff


	//   ....[70]....
        /*01a4*/ 	.word	0xffffffff


	//   ....[71]....
        /*01a8*/ 	.word	0xffffffff


	//   ....[72]....
        /*01ac*/ 	.word	0xffffffff


	//   ....[73]....
        /*01b0*/ 	.word	0xffffffff


	//   ....[74]....
        /*01b4*/ 	.word	0xffffffff


	//   ....[75]....
        /*01b8*/ 	.word	0xffffffff


	//   ....[76]....
        /*01bc*/ 	.word	0xffffffff


	//   ....[77]....
        /*01c0*/ 	.word	0xffffffff


	//   ....[78]....
        /*01c4*/ 	.word	0xffffffff


	//   ....[79]....
        /*01c8*/ 	.word	0xffffffff


	//   ....[80]....
        /*01cc*/ 	.word	0xffffffff


	//   ....[81]....
        /*01d0*/ 	.word	0xffffffff


	//   ....[82]....
        /*01d4*/ 	.word	0xffffffff


	//   ....[83]....
        /*01d8*/ 	.word	0xffffffff


	//   ....[84]....
        /*01dc*/ 	.word	0xffffffff


	//   ....[85]....
        /*01e0*/ 	.word	0xffffffff


	//   ....[86]....
        /*01e4*/ 	.word	0xffffffff


	//   ....[87]....
        /*01e8*/ 	.word	0xffffffff


	//   ....[88]....
        /*01ec*/ 	.word	0xffffffff


	//   ....[89]....
        /*01f0*/ 	.word	0xffffffff


	//   ....[90]....
        /*01f4*/ 	.word	0xffffffff


	//   ....[91]....
        /*01f8*/ 	.word	0xffffffff


	//   ....[92]....
        /*01fc*/ 	.word	0xffffffff


	//   ....[93]....
        /*0200*/ 	.word	0xffffffff


	//   ....[94]....
        /*0204*/ 	.word	0xffffffff


	//   ....[95]....
        /*0208*/ 	.word	0xffffffff


	//   ....[96]....
        /*020c*/ 	.word	0xffffffff


	//   ....[97]....
        /*0210*/ 	.word	0xffffffff


	//   ....[98]....
        /*0214*/ 	.word	0xffffffff


	//   ....[99]....
        /*0218*/ 	.word	0xffffffff


	//   ....[100]....
        /*021c*/ 	.word	0xffffffff


	//   ....[101]....
        /*0220*/ 	.word	0xffffffff


	//   ....[102]....
        /*0224*/ 	.word	0xffffffff


	//   ....[103]....
        /*0228*/ 	.word	0xffffffff


	//   ....[104]....
        /*022c*/ 	.word	0xffffffff


	//   ....[105]....
        /*0230*/ 	.word	0xffffffff


	//   ....[106]....
        /*0234*/ 	.word	0xffffffff


	//   ....[107]....
        /*0238*/ 	.word	0xffffffff


	//   ....[108]....
        /*023c*/ 	.word	0xffffffff


	//   ....[109]....
        /*0240*/ 	.word	0xffffffff


	//   ....[110]....
        /*0244*/ 	.word	0xffffffff


	//   ....[111]....
        /*0248*/ 	.word	0xffffffff


	//   ....[112]....
        /*024c*/ 	.word	0xffffffff


	//   ....[113]....
        /*0250*/ 	.word	0xffffffff


	//   ....[114]....
        /*0254*/ 	.word	0xffffffff


	//   ....[115]....
        /*0258*/ 	.word	0xffffffff


	//   ....[116]....
        /*025c*/ 	.word	0xffffffff


	//   ....[117]....
        /*0260*/ 	.word	0xffffffff


	//   ....[118]....
        /*0264*/ 	.word	0xffffffff


	//   ....[119]....
        /*0268*/ 	.word	0xffffffff


	//   ....[120]....
        /*026c*/ 	.word	0xffffffff


	//   ....[121]....
        /*0270*/ 	.word	0xffffffff


	//   ....[122]....
        /*0274*/ 	.word	0xffffffff


	//   ....[123]....
        /*0278*/ 	.word	0xffffffff


	//   ....[124]....
        /*027c*/ 	.word	0xffffffff


	//   ....[125]....
        /*0280*/ 	.word	0xffffffff


	//   ....[126]....
        /*0284*/ 	.word	0xffffffff


	//   ....[127]....
        /*0288*/ 	.word	0xffffffff


	//   ....[128]....
        /*028c*/ 	.word	0xffffffff


	//   ....[129]....
        /*0290*/ 	.word	0xffffffff


	//   ....[130]....
        /*0294*/ 	.word	0xffffffff


	//   ....[131]....
        /*0298*/ 	.word	0xffffffff


	//   ....[132]....
        /*029c*/ 	.word	0xffffffff


	//   ....[133]....
        /*02a0*/ 	.word	0xffffffff


	//   ....[134]....
        /*02a4*/ 	.word	0xffffffff


	//   ....[135]....
        /*02a8*/ 	.word	0xffffffff


	//   ....[136]....
        /*02ac*/ 	.word	0xffffffff


	//   ....[137]....
        /*02b0*/ 	.word	0xffffffff


	//   ....[138]....
        /*02b4*/ 	.word	0xffffffff


	//   ....[139]....
        /*02b8*/ 	.word	0xffffffff


	//   ....[140]....
        /*02bc*/ 	.word	0xffffffff


	//   ....[141]....
        /*02c0*/ 	.word	0xffffffff


	//   ....[142]....
        /*02c4*/ 	.word	0xffffffff


	//   ....[143]....
        /*02c8*/ 	.word	0xffffffff


	//   ....[144]....
        /*02cc*/ 	.word	0xffffffff


	//   ....[145]....
        /*02d0*/ 	.word	0xffffffff


	//   ....[146]....
        /*02d4*/ 	.word	0xffffffff


	//   ....[147]....
        /*02d8*/ 	.word	0xffffffff


	//   ....[148]....
        /*02dc*/ 	.word	0xffffffff


	//   ....[149]....
        /*02e0*/ 	.word	0xffffffff


	//   ....[150]....
        /*02e4*/ 	.word	0xffffffff


	//   ....[151]....
        /*02e8*/ 	.word	0xffffffff


	//   ....[152]....
        /*02ec*/ 	.word	0xffffffff


	//   ....[153]....
        /*02f0*/ 	.word	0xffffffff


	//   ....[154]....
        /*02f4*/ 	.word	0xffffffff


	//   ....[155]....
        /*02f8*/ 	.word	0xffffffff


	//   ....[156]....
        /*02fc*/ 	.word	0xffffffff


	//   ....[157]....
        /*0300*/ 	.word	0xffffffff


	//   ....[158]....
        /*0304*/ 	.word	0xffffffff


	//   ....[159]....
        /*0308*/ 	.word	0xffffffff


	//   ....[160]....
        /*030c*/ 	.word	0xffffffff


	//   ....[161]....
        /*0310*/ 	.word	0xffffffff


	//   ....[162]....
        /*0314*/ 	.word	0xffffffff


	//   ....[163]....
        /*0318*/ 	.word	0xffffffff


	//   ....[164]....
        /*031c*/ 	.word	0xffffffff


	//   ....[165]....
        /*0320*/ 	.word	0xffffffff


	//   ....[166]....
        /*0324*/ 	.word	0xffffffff


	//   ....[167]....
        /*0328*/ 	.word	0xffffffff


	//   ....[168]....
        /*032c*/ 	.word	0xffffffff


	//   ....[169]....
        /*0330*/ 	.word	0xffffffff


	//   ....[170]....
        /*0334*/ 	.word	0xffffffff


	//   ....[171]....
        /*0338*/ 	.word	0xffffffff


	//   ....[172]....
        /*033c*/ 	.word	0xffffffff


	//   ....[173]....
        /*0340*/ 	.word	0xffffffff


	//   ....[174]....
        /*0344*/ 	.word	0xffffffff


	//   ....[175]....
        /*0348*/ 	.word	0xffffffff


	//   ....[176]....
        /*034c*/ 	.word	0xffffffff


	//   ....[177]....
        /*0350*/ 	.word	0xffffffff


	//   ....[178]....
        /*0354*/ 	.word	0xffffffff


	//   ....[179]....
        /*0358*/ 	.word	0xffffffff


	//   ....[180]....
        /*035c*/ 	.word	0xffffffff


	//   ....[181]....
        /*0360*/ 	.word	0xffffffff


	//   ....[182]....
        /*0364*/ 	.word	0xffffffff


	//   ....[183]....
        /*0368*/ 	.word	0xffffffff


	//   ....[184]....
        /*036c*/ 	.word	0xffffffff


	//   ....[185]....
        /*0370*/ 	.word	0xffffffff


	//   ....[186]....
        /*0374*/ 	.word	0xffffffff


	//   ....[187]....
        /*0378*/ 	.word	0xffffffff


	//   ....[188]....
        /*037c*/ 	.word	0xffffffff


	//----- nvinfo : EIATTR_COOP_GROUP_INSTR_OFFSETS
	.align		4
.L_634:
        /*0380*/ 	.byte	0x04, 0x28
        /*0382*/ 	.short	(.L_636 - .L_635)


	//   ....[0]....
.L_635:
        /*0384*/ 	.word	0x00000050


	//   ....[1]....
        /*0388*/ 	.word	0x000001e0


	//   ....[2]....
        /*038c*/ 	.word	0x00000210


	//   ....[3]....
        /*0390*/ 	.word	0x00000240


	//   ....[4]....
        /*0394*/ 	.word	0x00000270


	//   ....[5]....
        /*0398*/ 	.word	0x000002a0


	//   ....[6]....
        /*039c*/ 	.word	0x000002d0


	//   ....[7]....
        /*03a0*/ 	.word	0x00000440


	//   ....[8]....
        /*03a4*/ 	.word	0x00000480


	//   ....[9]....
        /*03a8*/ 	.word	0x000004b0


	//   ....[10]....
        /*03ac*/ 	.word	0x000004e0


	//   ....[11]....
        /*03b0*/ 	.word	0x00000510


	//   ....[12]....
        /*03b4*/ 	.word	0x00000540


	//   ....[13]....
        /*03b8*/ 	.word	0x000005d0


	//   ....[14]....
        /*03bc*/ 	.word	0x00000600


	//   ....[15]....
        /*03c0*/ 	.word	0x00000620


	//   ....[16]....
        /*03c4*/ 	.word	0x00000680


	//   ....[17]....
        /*03c8*/ 	.word	0x00002190


	//   ....[18]....
        /*03cc*/ 	.word	0x000021b0


	//   ....[19]....
        /*03d0*/ 	.word	0x00002320


	//   ....[20]....
        /*03d4*/ 	.word	0x00002330


	//   ....[21]....
        /*03d8*/ 	.word	0x00002490


	//   ....[22]....
        /*03dc*/ 	.word	0x000024b0


	//   ....[23]....
        /*03e0*/ 	.word	0x00002610


	//   ....[24]....
        /*03e4*/ 	.word	0x00002620


	//   ....[25]....
        /*03e8*/ 	.word	0x00002ab0


	//   ....[26]....
        /*03ec*/ 	.word	0x00002ad0


	//   ....[27]....
        /*03f0*/ 	.word	0x00002b00


	//   ....[28]....
        /*03f4*/ 	.word	0x00002b20


	//   ....[29]....
        /*03f8*/ 	.word	0x00002c10


	//   ....[30]....
        /*03fc*/ 	.word	0x00002c20


	//   ....[31]....
        /*0400*/ 	.word	0x00002c30


	//   ....[32]....
        /*0404*/ 	.word	0x00002d40


	//   ....[33]....
        /*0408*/ 	.word	0x000030e0


	//   ....[34]....
        /*040c*/ 	.word	0x00003100


	//   ....[35]....
        /*0410*/ 	.word	0x000031b0


	//   ....[36]....
        /*0414*/ 	.word	0x000031f0


	//   ....[37]....
        /*0418*/ 	.word	0x00003630


	//   ....[38]....
        /*041c*/ 	.word	0x00003650


	//   ....[39]....
        /*0420*/ 	.word	0x000036d0


	//   ....[40]....
        /*0424*/ 	.word	0x00003730


	//   ....[41]....
        /*0428*/ 	.word	0x00004b60


	//   ....[42]....
        /*042c*/ 	.word	0x00004ba0


	//   ....[43]....
        /*0430*/ 	.word	0x00004bc0


	//   ....[44]....
        /*0434*/ 	.word	0x00004c00


	//   ....[45]....
        /*0438*/ 	.word	0x00005f50


	//   ....[46]....
        /*043c*/ 	.word	0x00005f70


	//   ....[47]....
        /*0440*/ 	.word	0x00005ff0


	//   ....[48]....
        /*0444*/ 	.word	0x00006050


	//   ....[49]....
        /*0448*/ 	.word	0x00006500


	//   ....[50]....
        /*044c*/ 	.word	0x00006520


	//   ....[51]....
        /*0450*/ 	.word	0x00006600


	//   ....[52]....
        /*0454*/ 	.word	0x00006630


	//   ....[53]....
        /*0458*/ 	.word	0x00007790


	//   ....[54]....
        /*045c*/ 	.word	0x000077c0


	//   ....[55]....
        /*0460*/ 	.word	0x00007a90


	//   ....[56]....
        /*0464*/ 	.word	0x00007bd0


	//   ....[57]....
        /*0468*/ 	.word	0x000091a0


	//   ....[58]....
        /*046c*/ 	.word	0x000091c0


	//   ....[59]....
        /*0470*/ 	.word	0x000092a0


	//   ....[60]....
        /*0474*/ 	.word	0x000092c0


	//   ....[61]....
        /*0478*/ 	.word	0x000094f0


	//   ....[62]....
        /*047c*/ 	.word	0x00009520


	//   ....[63]....
        /*0480*/ 	.word	0x00009530


	//   ....[64]....
        /*0484*/ 	.word	0x00009560


	//   ....[65]....
        /*0488*/ 	.word	0x0000a8e0


	//   ....[66]....
        /*048c*/ 	.word	0x0000a8f0


	//   ....[67]....
        /*0490*/ 	.word	0x0000a910


	//   ....[68]....
        /*0494*/ 	.word	0x0000a930


	//   ....[69]....
        /*0498*/ 	.word	0x0000ac80


	//   ....[70]....
        /*049c*/ 	.word	0x0000aca0


	//   ....[71]....
        /*04a0*/ 	.word	0x0000ae00


	//   ....[72]....
        /*04a4*/ 	.word	0x0000ae10


	//   ....[73]....
        /*04a8*/ 	.word	0x0000af70


	//   ....[74]....
        /*04ac*/ 	.word	0x0000af90


	//   ....[75]....
        /*04b0*/ 	.word	0x0000b0f0


	//   ....[76]....
        /*04b4*/ 	.word	0x0000b100


	//   ....[77]....
        /*04b8*/ 	.word	0x0000b440


	//   ....[78]....
        /*04bc*/ 	.word	0x0000b460


	//   ....[79]....
        /*04c0*/ 	.word	0x0000bc30


	//   ....[80]....
        /*04c4*/ 	.word	0x0000bc40


	//   ....[81]....
        /*04c8*/ 	.word	0x0000cb80


	//   ....[82]....
        /*04cc*/ 	.word	0x0000cba0


	//   ....[83]....
        /*04d0*/ 	.word	0x0000cd10


	//   ....[84]....
        /*04d4*/ 	.word	0x0000cd20


	//   ....[85]....
        /*04d8*/ 	.word	0x0000ce80


	//   ....[86]....
        /*04dc*/ 	.word	0x0000cea0


	//   ....[87]....
        /*04e0*/ 	.word	0x0000d000


	//   ....[88]....
        /*04e4*/ 	.word	0x0000d010


	//   ....[89]....
        /*04e8*/ 	.word	0x0000d200


	//   ....[90]....
        /*04ec*/ 	.word	0x0000d220


	//   ....[91]....
        /*04f0*/ 	.word	0x0000d340


	//   ....[92]....
        /*04f4*/ 	.word	0x0000d380


	//   ....[93]....
        /*04f8*/ 	.word	0x0000d3b0


	//   ....[94]....
        /*04fc*/ 	.word	0x0000d3e0


	//   ....[95]....
        /*0500*/ 	.word	0x0000d410


	//   ....[96]....
        /*0504*/ 	.word	0x0000d440


	//   ....[97]....
        /*0508*/ 	.word	0x0000d590


	//   ....[98]....
        /*050c*/ 	.word	0x0000d5d0


	//   ....[99]....
        /*0510*/ 	.word	0x0000d600


	//   ....[100]....
        /*0514*/ 	.word	0x0000d630


	//   ....[101]....
        /*0518*/ 	.word	0x0000d660


	//   ....[102]....
        /*051c*/ 	.word	0x0000d690


	//   ....[103]....
        /*0520*/ 	.word	0x0000d720


	//   ....[104]....
        /*0524*/ 	.word	0x0000d750


	//   ....[105]....
        /*0528*/ 	.word	0x0000d760


	//   ....[106]....
        /*052c*/ 	.word	0x0000d7c0


	//   ....[107]....
        /*0530*/ 	.word	0x0000dcf0


	//   ....[108]....
        /*0534*/ 	.word	0x0000dd50


	//   ....[109]....
        /*0538*/ 	.word	0x0000dda0


	//   ....[110]....
        /*053c*/ 	.word	0x0000ddf0


	//   ....[111]....
        /*0540*/ 	.word	0x0000de40


	//   ....[112]....
        /*0544*/ 	.word	0x0000deb0


	//   ....[113]....
        /*0548*/ 	.word	0x0000df00


	//   ....[114]....
        /*054c*/ 	.word	0x0000df60


	//   ....[115]....
        /*0550*/ 	.word	0x0000dfd0


	//   ....[116]....
        /*0554*/ 	.word	0x0000e030


	//   ....[117]....
        /*0558*/ 	.word	0x0000e0a0


	//   ....[118]....
        /*055c*/ 	.word	0x0000e110


	//   ....[119]....
        /*0560*/ 	.word	0x0000e180


	//   ....[120]....
        /*0564*/ 	.word	0x0000e1e0


	//   ....[121]....
        /*0568*/ 	.word	0x0000e250


	//   ....[122]....
        /*056c*/ 	.word	0x0000e2c0


	//   ....[123]....
        /*0570*/ 	.word	0x0000e330


	//   ....[124]....
        /*0574*/ 	.word	0x0000e390


	//   ....[125]....
        /*0578*/ 	.word	0x0000e400


	//   ....[126]....
        /*057c*/ 	.word	0x0000e470


	//   ....[127]....
        /*0580*/ 	.word	0x0000e5b0


	//   ....[128]....
        /*0584*/ 	.word	0x0000e610


	//   ....[129]....
        /*0588*/ 	.word	0x0000e680


	//   ....[130]....
        /*058c*/ 	.word	0x0000e6f0


	//   ....[131]....
        /*0590*/ 	.word	0x0000e830


	//   ....[132]....
        /*0594*/ 	.word	0x0000e890


	//   ....[133]....
        /*0598*/ 	.word	0x0000e8f0


	//   ....[134]....
        /*059c*/ 	.word	0x0000e960


	//   ....[135]....
        /*05a0*/ 	.word	0x0000e9d0


	//   ....[136]....
        /*05a4*/ 	.word	0x0000eb10


	//   ....[137]....
        /*05a8*/ 	.word	0x0000eb70


	//   ....[138]....
        /*05ac*/ 	.word	0x0000ebe0


	//   ....[139]....
        /*05b0*/ 	.word	0x0000ec50


	//   ....[140]....
        /*05b4*/ 	.word	0x0000eda0


	//   ....[141]....
        /*05b8*/ 	.word	0x0000ee00


	//   ....[142]....
        /*05bc*/ 	.word	0x0000ee50


	//   ....[143]....
        /*05c0*/ 	.word	0x0000eec0


	//   ....[144]....
        /*05c4*/ 	.word	0x0000ef30


	//   ....[145]....
        /*05c8*/ 	.word	0x0000f080


	//   ....[146]....
        /*05cc*/ 	.word	0x0000f0e0


	//   ....[147]....
        /*05d0*/ 	.word	0x0000f140


	//   ....[148]....
        /*05d4*/ 	.word	0x0000f1a0


	//   ....[149]....
        /*05d8*/ 	.word	0x0000f1f0


	//   ....[150]....
        /*05dc*/ 	.word	0x0000f230


	//   ....[151]....
        /*05e0*/ 	.word	0x0000f2a0


	//   ....[152]....
        /*05e4*/ 	.word	0x0000f310


	//   ....[153]....
        /*05e8*/ 	.word	0x0000f380


	//   ....[154]....
        /*05ec*/ 	.word	0x0000f3e0


	//   ....[155]....
        /*05f0*/ 	.word	0x0000f450


	//   ....[156]....
        /*05f4*/ 	.word	0x0000f4c0


	//   ....[157]....
        /*05f8*/ 	.word	0x0000f530


	//   ....[158]....
        /*05fc*/ 	.word	0x0000f590


	//   ....[159]....
        /*0600*/ 	.word	0x0000f600


	//   ....[160]....
        /*0604*/ 	.word	0x0000f670


	//   ....[161]....
        /*0608*/ 	.word	0x0000f6e0


	//   ....[162]....
        /*060c*/ 	.word	0x0000f740


	//   ....[163]....
        /*0610*/ 	.word	0x0000f7b0


	//   ....[164]....
        /*0614*/ 	.word	0x0000f820


	//   ....[165]....
        /*0618*/ 	.word	0x0000f890


	//   ....[166]....
        /*061c*/ 	.word	0x0000f8f0


	//   ....[167]....
        /*0620*/ 	.word	0x0000f960


	//   ....[168]....
        /*0624*/ 	.word	0x0000f9d0


	//   ....[169]....
        /*0628*/ 	.word	0x0000fa40


	//   ....[170]....
        /*062c*/ 	.word	0x0000faa0


	//   ....[171]....
        /*0630*/ 	.word	0x0000fb10


	//   ....[172]....
        /*0634*/ 	.word	0x0000fb80


	//   ....[173]....
        /*0638*/ 	.word	0x0000fbd0


	//   ....[174]....
        /*063c*/ 	.word	0x0000fc10


	//   ....[175]....
        /*0640*/ 	.word	0x0000fc60


	//   ....[176]....
        /*0644*/ 	.word	0x0000fcb0


	//   ....[177]....
        /*0648*/ 	.word	0x0000fd00


	//   ....[178]....
        /*064c*/ 	.word	0x0000fd70


	//   ....[179]....
        /*0650*/ 	.word	0x0000fdc0


	//   ....[180]....
        /*0654*/ 	.word	0x0000fe10


	//   ....[181]....
        /*0658*/ 	.word	0x0000fe60


	//   ....[182]....
        /*065c*/ 	.word	0x0000feb0


	//   ....[183]....
        /*0660*/ 	.word	0x0000ff00


	//   ....[184]....
        /*0664*/ 	.word	0x0000ff70


	//   ....[185]....
        /*0668*/ 	.word	0x0000ffc0


	//   ....[186]....
        /*066c*/ 	.word	0x00010020


	//   ....[187]....
        /*0670*/ 	.word	0x00010080


	//   ....[188]....
        /*0674*/ 	.word	0x000100f0


	//----- nvinfo : EIATTR_EXIT_INSTR_OFFSETS
	.align		4
.L_636:
        /*0678*/ 	.byte	0x04, 0x1c
        /*067a*/ 	.short	(.L_638 - .L_637)


	//   ....[0]....
.L_637:
        /*067c*/ 	.word	0x00000b40


	//   ....[1]....
        /*0680*/ 	.word	0x0000dcb0


	//----- nvinfo : EIATTR_MAX_THREADS
	.align		4
.L_638:
        /*0684*/ 	.byte	0x04, 0x05
        /*0686*/ 	.short	(.L_640 - .L_639)
.L_639:
        /*0688*/ 	.word	0x00000100
        /*068c*/ 	.word	0x00000001
        /*0690*/ 	.word	0x00000001


	//----- nvinfo : EIATTR_CRS_STACK_SIZE
	.align		4
.L_640:
        /*0694*/ 	.byte	0x04, 0x1e
        /*0696*/ 	.short	(.L_642 - .L_641)
.L_641:
        /*0698*/ 	.word	0x00000000
.L_642:


//--------------------- .nv.info._ZN7cutlass13device_kernelIN5flash19enable_sm80_to_sm89INS1_16FlashAttnFwdSm80INS1_25CollectiveMainloopFwdSm80ILi8ELi2ELb0EN4cute5tupleIJNS5_1CILi128EEENS7_ILi64EEENS7_ILi192EEEEEELi192ENS_6half_tEfNS_4arch4Sm80ELb0ELb0ELb1ELb1ELb1ELb1ELb1ELb1EEENS1_21CollectiveEpilogueFwdINS6_IJS8_SA_S9_EEENS6_IJNS7_ILi1EEESI_SI_EEESC_SE_Li256ELb1ELb1ELb1ELb0EEENS1_36VarlenDynamicPersistentTileSchedulerILi128ELi64ELi256ELi256ELb1ELb1ELb0ELb0ELb1ELb1EEEEEEEEEvNT_6ParamsE --------------------------
	.section	.nv.info._ZN7cutlass13device_kernelIN5flash19enable_sm80_to_sm89INS1_16FlashAttnFwdSm80INS1_25CollectiveMainloopFwdSm80ILi8ELi2ELb0EN4cute5tupleIJNS5_1CILi128EEENS7_ILi64EEENS7_ILi192EEEEEELi192ENS_6half_tEfNS_4arch4Sm80ELb0ELb0ELb1ELb1ELb1ELb1ELb1ELb1EEENS1_21CollectiveEpilogueFwdINS6_IJS8_SA_S9_EEENS6_IJNS7_ILi1EEESI_SI_EEESC_SE_Li256ELb1ELb1ELb1ELb0EEENS1_36VarlenDynamicPersistentTileSchedulerILi128ELi64ELi256ELi256ELb1ELb1ELb0ELb0ELb1ELb1EEEEEEEEEvNT_6ParamsE,"",@"SHT_CUDA_INFO"
	.sectionflags	@""
	.align	4


	//----- nvinfo : EIATTR_CUDA_API_VERSION
	.align		4
        /*0000*/ 	.byte	0x04, 0x37
        /*0002*/ 	.short	(.L_644 - .L_643)
.L_643:
        /*0004*/ 	.word	0x00000082


	//----- nvinfo : EIATTR_SW2861232_WAR
	.align		4
.L_644:
        /*0008*/ 	.byte	0x01, 0x35
	.zero		2


	//----- nvinfo : EIATTR_PARAM_CBANK
	.align		4
        /*000c*/ 	.byte	0x04, 0x0a
        /*000e*/ 	.short	(.L_646 - .L_645)
	.align		4
.L_645:
        /*0010*/ 	.word	index@(.nv.constant0._ZN7cutlass13device_kernelIN5flash19enable_sm80_to_sm89INS1_16FlashAttnFwdSm80INS1_25CollectiveMainloopFwdSm80ILi8ELi2ELb0EN4cute5tupleIJNS5_1CILi128EEENS7_ILi64EEENS7_ILi192EEEEEELi192ENS_6half_tEfNS_4arch4Sm80ELb0ELb0ELb1ELb1ELb1ELb1ELb1ELb1EEENS1_21CollectiveEpilogueFwdINS6_IJS8_SA_S9_EEENS6_IJNS7_ILi1EEESI_SI_EEESC_SE_Li256ELb1ELb1ELb1ELb0EEENS1_36VarlenDynamicPersistentTileSchedulerILi128ELi64ELi256ELi256ELb1ELb1ELb0ELb0ELb1ELb1EEEEEEEEEvNT_6ParamsE)
        /*0014*/ 	.short	0x0160
        /*0016*/ 	.short	0x0438


	//----- nvinfo : EIATTR_CBANK_PARAM_SIZE
	.align		4
.L_646:
        /*0018*/ 	.byte	0x03, 0x19
        /*001a*/ 	.short	0x0438


	//----- nvinfo : EIATTR_KPARAM_INFO
	.align		4
        /*001c*/ 	.byte	0x04, 0x17
        /*001e*/ 	.short	(.L_648 - .L_647)
.L_647:
        /*0020*/ 	.word	0x00000000
        /*0024*/ 	.short	0x0000
        /*0026*/ 	.short	0x0000
        /*0028*/ 	.byte	0x00, 0xf0, 0xe1, 0x10


	//----- nvinfo : EIATTR_MAXREG_COUNT
	.align		4
.L_648:
        /*002c*/ 	.byte	0x03, 0x1b
        /*002e*/ 	.short	0x00ff


	//----- nvinfo : EIATTR_NUM_BARRIERS
	.align		4
        /*0030*/ 	.byte	0x02, 0x4c
        /*0032*/ 	.byte	0x06
	.zero		1


	//----- nvinfo : EIATTR_ANNOTATIONS
	.align		4
        /*0034*/ 	.byte	0x04, 0x55
        /*0036*/ 	.short	(.L_650 - .L_649)


	//   ....[0]....
.L_649:
        /* <DEDUP_REMOVED lines=21> */


	//----- nvinfo : EIATTR_MERCURY_ISA_VERSION
	.align		4
.L_650:
        /*0178*/ 	.byte	0x03, 0x5f
        /*017a*/ 	.short	0x0000


	//----- nvinfo : EIATTR_INT_WARP_WIDE_INSTR_OFFSETS
	.align		4
        /*017c*/ 	.byte	0x04, 0x31
        /*017e*/ 	.short	(.L_652 - .L_651)


	//   ....[0]....
.L_651:
        /*0180*/ 	.word	0x00015520


	//   ....[1]....
        /*0184*/ 	.word	0x000155a0


	//----- nvinfo : EIATTR_COOP_GROUP_MASK_REGIDS
	.align		4
.L_652:
        /*0188*/ 	.byte	0x04, 0x29
        /*018a*/ 	.short	(.L_654 - .L_653)


	//   ....[0]....
.L_653:
        /*018c*/ 	.word	0xffffffff


	//   ....[1]....
        /*0190*/ 	.word	0xffffffff


	//   ....[2]....
        /*0194*/ 	.word	0xffffffff


	//   ....[3]....
        /*0198*/ 	.word	0xffffffff


	//   ....[4]....
        /*019c*/ 	.word	0xffffffff


	//   ....[5]....
        /*01a0*/ 	.word	0xffffffff


	//   ....[6]....
        /*01a4*/ 	.word	0xffffffff


	//   ....[7]....
        /*01a8*/ 	.word	0xffffffff


	//   ....[8]....
        /*01ac*/ 	.word	0xffffffff


	//   ....[9]....
        /*01b0*/ 	.word	0xffffffff


	//   ....[10]....
        /*01b4*/ 	.word	0xffffffff


	//   ....[11]....
        /*01b8*/ 	.word	0xffffffff


	//   ....[12]....
        /*01bc*/ 	.word	0xffffffff


	//   ....[13]....
        /*01c0*/ 	.word	0xffffffff


	//   ....[14]....
        /*01c4*/ 	.word	0xffffffff


	//   ....[15]....
        /*01c8*/ 	.word	0xffffffff


	//   ....[16]....
        /*01cc*/ 	.word	0xffffffff


	//   ....[17]....
        /*01d0*/ 	.word	0xffffffff


	//   ....[18]....
        /*01d4*/ 	.word	0xffffffff


	//   ....[19]....
        /*01d8*/ 	.word	0xffffffff


	//   ....[20]....
        /*01dc*/ 	.word	0xffffffff


	//   ....[21]....
        /*01e0*/ 	.word	0xffffffff


	//   ....[22]....
        /*01e4*/ 	.word	0xffffffff


	//   ....[23]....
        /*01e8*/ 	.word	0xffffffff


	//   ....[24]....
        /*01ec*/ 	.word	0xffffffff


	//   ....[25]....
        /*01f0*/ 	.word	0xffffffff


	//   ....[26]....
        /*01f4*/ 	.word	0xffffffff


	//   ....[27]....
        /*01f8*/ 	.word	0xffffffff


	//   ....[28]....
        /*01fc*/ 	.word	0xffffffff


	//   ....[29]....
        /*0200*/ 	.word	0xffffffff


	//   ....[30]....
        /*0204*/ 	.word	0xffffffff


	//   ....[31]....
        /*0208*/ 	.word	0xffffffff


	//   ....[32]....
        /*020c*/ 	.word	0xffffffff


	//   ....[33]....
        /*0210*/ 	.word	0xffffffff


	//   ....[34]....
        /*0214*/ 	.word	0xffffffff


	//   ....[35]....
        /*0218*/ 	.word	0xffffffff


	//   ....[36]....
        /*021c*/ 	.word	0xffffffff


	//   ....[37]....
        /*0220*/ 	.word	0xffffffff


	//   ....[38]....
        /*0224*/ 	.word	0xffffffff


	//   ....[39]....
        /*0228*/ 	.word	0xffffffff


	//   ....[40]....
        /*022c*/ 	.word	0xffffffff


	//   ....[41]....
        /*0230*/ 	.word	0xffffffff


	//   ....[42]....
        /*0234*/ 	.word	0xffffffff


	//   ....[43]....
        /*0238*/ 	.word	0xffffffff


	//   ....[44]....
        /*023c*/ 	.word	0xffffffff


	//   ....[45]....
        /*0240*/ 	.word	0xffffffff


	//   ....[46]....
        /*0244*/ 	.word	0xffffffff


	//   ....[47]....
        /*0248*/ 	.word	0xffffffff


	//   ....[48]....
        /*024c*/ 	.word	0xffffffff


	//   ....[49]....
        /*0250*/ 	.word	0xffffffff


	//   ....[50]....
        /*0254*/ 	.word	0xffffffff


	//   ....[51]....
        /*0258*/ 	.word	0xffffffff


	//   ....[52]....
        /*025c*/ 	.word	0xffffffff


	//   ....[53]....
        /*0260*/ 	.word	0xffffffff


	//   ....[54]....
        /*0264*/ 	.word	0xffffffff


	//   ....[55]....
        /*0268*/ 	.word	0xffffffff


	//   ....[56]....
        /*026c*/ 	.word	0xffffffff


	//   ....[57]....
        /*0270*/ 	.word	0xffffffff


	//   ....[58]....
        /*0274*/ 	.word	0xffffffff


	//   ....[59]....
        /*0278*/ 	.word	0xffffffff


	//   ....[60]....
        /*027c*/ 	.word	0xffffffff


	//   ....[61]....
        /*0280*/ 	.word	0xffffffff


	//   ....[62]....
        /*0284*/ 	.word	0xffffffff


	//   ....[63]....
        /*0288*/ 	.word	0xffffffff


	//   ....[64]....
        /*028c*/ 	.word	0xffffffff


	//   ....[65]....
        /*0290*/ 	.word	0xffffffff


	//   ....[66]....
        /*0294*/ 	.word	0xffffffff


	//   ....[67]....
        /*0298*/ 	.word	0xffffffff


	//   ....[68]....
        /*029c*/ 	.word	0xffffffff


	//   ....[69]....
        /*02a0*/ 	.word	0xffffffff


	//   ....[70]....
        /*02a4*/ 	.word	0xffffffff


	//   ....[71]....
        /*02a8*/ 	.word	0xffffffff


	//   ....[72]....
        /*02ac*/ 	.word	0xffffffff


	//   ....[73]....
        /*02b0*/ 	.word	0xffffffff


	//   ....[74]....
        /*02b4*/ 	.word	0xffffffff


	//   ....[75]....
        /*02b8*/ 	.word	0xffffffff


	//   ....[76]....
        /*02bc*/ 	.word	0xffffffff


	//   ....[77]....
        /*02c0*/ 	.word	0xffffffff


	//   ....[78]....
        /*02c4*/ 	.word	0xffffffff


	//   ....[79]....
        /*02c8*/ 	.word	0xffffffff


	//   ....[80]....
        /*02cc*/ 	.word	0xffffffff


	//   ....[81]....
        /*02d0*/ 	.word	0xffffffff


	//   ....[82]....
        /*02d4*/ 	.word	0xffffffff


	//   ....[83]....
        /*02d8*/ 	.word	0xffffffff


	//   ....[84]....
        /*02dc*/ 	.word	0xffffffff


	//   ....[85]....
        /*02e0*/ 	.word	0xffffffff


	//   ....[86]....
        /*02e4*/ 	.word	0xffffffff


	//   ....[87]....
        /*02e8*/ 	.word	0xffffffff


	//   ....[88]....
        /*02ec*/ 	.word	0xffffffff


	//   ....[89]....
        /*02f0*/ 	.word	0xffffffff


	//   ....[90]....
        /*02f4*/ 	.word	0xffffffff


	//   ....[91]....
        /*02f8*/ 	.word	0xffffffff


	//   ....[92]....
        /*02fc*/ 	.word	0xffffffff


	//   ....[93]....
        /*0300*/ 	.word	0xffffffff


	//   ....[94]....
        /*0304*/ 	.word	0xffffffff


	//   ....[95]....
        /*0308*/ 	.word	0xffffffff


	//   ....[96]....
        /*030c*/ 	.word	0xffffffff


	//   ....[97]....
        /*0310*/ 	.word	0xffffffff


	//   ....[98]....
        /*0314*/ 	.word	0xffffffff


	//   ....[99]....
        /*0318*/ 	.word	0xffffffff


	//   ....[100]....
        /*031c*/ 	.word	0xffffffff


	//   ....[101]....
        /*0320*/ 	.word	0xffffffff


	//   ....[102]....
        /*0324*/ 	.word	0xffffffff


	//   ....[103]....
        /*0328*/ 	.word	0xffffffff


	//   ....[104]....
        /*032c*/ 	.word	0xffffffff


	//   ....[105]....
        /*0330*/ 	.word	0xffffffff


	//   ....[106]....
        /*0334*/ 	.word	0xffffffff


	//   ....[107]....
        /*0338*/ 	.word	0xffffffff


	//   ....[108]....
        /*033c*/ 	.word	0xffffffff


	//   ....[109]....
        /*0340*/ 	.word	0xffffffff


	//   ....[110]....
        /*0344*/ 	.word	0xffffffff


	//   ....[111]....
        /*0348*/ 	.word	0xffffffff


	//   ....[112]....
        /*034c*/ 	.word	0xffffffff


	//   ....[113]....
        /*0350*/ 	.word	0xffffffff


	//   ....[114]....
        /*0354*/ 	.word	0xffffffff


	//   ....[115]....
        /*0358*/ 	.word	0xffffffff


	//   ....[116]....
        /*035c*/ 	.word	0xffffffff


	//   ....[117]....
        /*0360*/ 	.word	0xffffffff


	//   ....[118]....
        /*0364*/ 	.word	0xffffffff


	//   ....[119]....
        /*0368*/ 	.word	0xffffffff


	//   ....[120]....
        /*036c*/ 	.word	0xffffffff


	//   ....[121]....
        /*0370*/ 	.word	0xffffffff


	//   ....[122]....
        /*0374*/ 	.word	0xffffffff


	//   ....[123]....
        /*0378*/ 	.word	0xffffffff


	//   ....[124]....
        /*037c*/ 	.word	0xffffffff


	//   ....[125]....
        /*0380*/ 	.word	0xffffffff


	//   ....[126]....
        /*0384*/ 	.word	0xffffffff


	//   ....[127]....
        /*0388*/ 	.word	0xffffffff


	//   ....[128]....
        /*038c*/ 	.word	0xffffffff


	//   ....[129]....
        /*0390*/ 	.word	0xffffffff


	//   ....[130]....
        /*0394*/ 	.word	0xffffffff


	//   ....[131]....
        /*0398*/ 	.word	0xffffffff


	//   ....[132]....
        /*039c*/ 	.word	0xffffffff


	//   ....[133]....
        /*03a0*/ 	.word	0xffffffff


	//   ....[134]....
        /*03a4*/ 	.word	0xffffffff


	//   ....[135]....
        /*03a8*/ 	.word	0xffffffff


	//   ....[136]....
        /*03ac*/ 	.word	0xffffffff


	//   ....[137]....
        /*03b0*/ 	.word	0xffffffff


	//   ....[138]....
        /*03b4*/ 	.word	0xffffffff


	//   ....[139]....
        /*03b8*/ 	.word	0xffffffff


	//   ....[140]....
        /*03bc*/ 	.word	0xffffffff


	//   ....[141]....
        /*03c0*/ 	.word	0xffffffff


	//   ....[142]....
        /*03c4*/ 	.word	0xffffffff


	//   ....[143]....
        /*03c8*/ 	.word	0xffffffff


	//   ....[144]....
        /*03cc*/ 	.word	0xffffffff


	//   ....[145]....
        /*03d0*/ 	.word	0xffffffff


	//   ....[146]....
        /*03d4*/ 	.word	0xffffffff


	//   ....[147]....
        /*03d8*/ 	.word	0xffffffff


	//   ....[148]....
        /*03dc*/ 	.word	0xffffffff


	//   ....[149]....
        /*03e0*/ 	.word	0xffffffff


	//   ....[150]....
        /*03e4*/ 	.word	0xffffffff


	//   ....[151]....
        /*03e8*/ 	.word	0xffffffff


	//   ....[152]....
        /*03ec*/ 	.word	0xffffffff


	//   ....[153]....
        /*03f0*/ 	.word	0xffffffff


	//   ....[154]....
        /*03f4*/ 	.word	0xffffffff


	//   ....[155]....
        /*03f8*/ 	.word	0xffffffff


	//   ....[156]....
        /*03fc*/ 	.word	0xffffffff


	//   ....[157]....
        /*0400*/ 	.word	0xffffffff


	//   ....[158]....
        /*0404*/ 	.word	0xffffffff


	//   ....[159]....
        /*0408*/ 	.word	0xffffffff


	//   ....[160]....
        /*040c*/ 	.word	0xffffffff


	//   ....[161]....
        /*0410*/ 	.word	0xffffffff


	//   ....[162]....
        /*0414*/ 	.word	0xffffffff


	//   ....[163]....
        /*0418*/ 	.word	0xffffffff


	//   ....[164]....
        /*041c*/ 	.word	0xffffffff


	//   ....[165]....
        /*0420*/ 	.word	0xffffffff


	//   ....[166]....
        /*0424*/ 	.word	0xffffffff


	//   ....[167]....
        /*0428*/ 	.word	0xffffffff


	//   ....[168]....
        /*042c*/ 	.word	0xffffffff


	//   ....[169]....
        /*0430*/ 	.word	0xffffffff


	//   ....[170]....
        /*0434*/ 	.word	0xffffffff


	//   ....[171]....
        /*0438*/ 	.word	0xffffffff


	//   ....[172]....
        /*043c*/ 	.word	0xffffffff


	//   ....[173]....
        /*0440*/ 	.word	0xffffffff


	//   ....[174]....
        /*0444*/ 	.word	0xffffffff


	//   ....[175]....
        /*0448*/ 	.word	0xffffffff


	//   ....[176]....
        /*044c*/ 	.word	0xffffffff


	//   ....[177]....
        /*0450*/ 	.word	0xffffffff


	//   ....[178]....
        /*0454*/ 	.word	0xffffffff


	//   ....[179]....
        /*0458*/ 	.word	0xffffffff


	//   ....[180]....
        /*045c*/ 	.word	0xffffffff


	//   ....[181]....
        /*0460*/ 	.word	0xffffffff


	//   ....[182]....
        /*0464*/ 	.word	0xffffffff


	//   ....[183]....
        /*0468*/ 	.word	0xffffffff


	//   ....[184]....
        /*046c*/ 	.word	0xffffffff


	//   ....[185]....
        /*0470*/ 	.word	0xffffffff


	//   ....[186]....
        /*0474*/ 	.word	0xffffffff


	//   ....[187]....
        /*0478*/ 	.word	0xffffffff


	//   ....[188]....
        /*047c*/ 	.word	0xffffffff


	//   ....[189]....
        /*0480*/ 	.word	0xffffffff


	//   ....[190]....
        /*0484*/ 	.word	0xffffffff


	//   ....[191]....
        /*0488*/ 	.word	0xffffffff


	//   ....[192]....
        /*048c*/ 	.word	0xffffffff


	//   ....[193]....
        /*0490*/ 	.word	0xffffffff


	//   ....[194]....
        /*0494*/ 	.word	0xffffffff


	//   ....[195]....
        /*0498*/ 	.word	0xffffffff


	//   ....[196]....
        /*049c*/ 	.word	0xffffffff


	//   ....[197]....
        /*04a0*/ 	.word	0xffffffff


	//   ....[198]....
        /*04a4*/ 	.word	0xffffffff


	//   ....[199]....
        /*04a8*/ 	.word	0xffffffff


	//   ....[200]....
        /*04ac*/ 	.word	0xffffffff


	//   ....[201]....
        /*04b0*/ 	.word	0xffffffff


	//   ....[202]....
        /*04b4*/ 	.word	0xffffffff


	//   ....[203]....
        /*04b8*/ 	.word	0xffffffff


	//   ....[204]....
        /*04bc*/ 	.word	0xffffffff


	//   ....[205]....
        /*04c0*/ 	.word	0xffffffff


	//   ....[206]....
        /*04c4*/ 	.word	0xffffffff


	//   ....[207]....
        /*04c8*/ 	.word	0xffffffff


	//   ....[208]....
        /*04cc*/ 	.word	0xffffffff


	//   ....[209]....
        /*04d0*/ 	.word	0xffffffff


	//   ....[210]....
        /*04d4*/ 	.word	0xffffffff


	//   ....[211]....
        /*04d8*/ 	.word	0xffffffff


	//----- nvinfo : EIATTR_COOP_GROUP_INSTR_OFFSETS
	.align		4
.L_654:
        /*04dc*/ 	.byte	0x04, 0x28
        /*04de*/ 	.short	(.L_656 - .L_655)


	//   ....[0]....
.L_655:
        /*04e0*/ 	.word	0x00000050


	//   ....[1]....
        /*04e4*/ 	.word	0x000001e0


	//   ....[2]....
        /*04e8*/ 	.word	0x00000210


	//   ....[3]....
        /*04ec*/ 	.word	0x00000240


	//   ....[4]....
        /*04f0*/ 	.word	0x00000270


	//   ....[5]....
        /*04f4*/ 	.word	0x000002a0


	//   ....[6]....
        /*04f8*/ 	.word	0x000002d0


	//   ....[7]....
        /*04fc*/ 	.word	0x00000440


	//   ....[8]....
        /*0500*/ 	.word	0x00000480


	//   ....[9]....
        /*0504*/ 	.word	0x000004b0


	//   ....[10]....
        /*0508*/ 	.word	0x000004e0


	//   ....[11]....
        /*050c*/ 	.word	0x00000510


	//   ....[12]....
        /*0510*/ 	.word	0x00000540


	//   ....[13]....
        /*0514*/ 	.word	0x000005d0


	//   ....[14]....
        /*0518*/ 	.word	0x00000600


	//   ....[15]....
        /*051c*/ 	.word	0x00000620


	//   ....[16]....
        /*0520*/ 	.word	0x00000680


	//   ....[17]....
        /*0524*/ 	.word	0x000037b0


	//   ....[18]....
        /*0528*/ 	.word	0x000037c0


	//   ....[19]....
        /*052c*/ 	.word	0x00005380


	//   ....[20]....
        /*0530*/ 	.word	0x00005390


	//   ....[21]....
        /*0534*/ 	.word	0x00006e80


	//   ....[22]....
        /*0538*/ 	.word	0x00006e90


	//   ....[23]....
        /*053c*/ 	.word	0x00007380


	//   ....[24]....
        /*0540*/ 	.word	0x00007390


	//   ....[25]....
        /*0544*/ 	.word	0x00008080


	//   ....[26]....
        /*0548*/ 	.word	0x000080a0


	//   ....[27]....
        /*054c*/ 	.word	0x000081d0


	//   ....[28]....
        /*0550*/ 	.word	0x000081e0


	//   ....[29]....
        /*0554*/ 	.word	0x00008310


	//   ....[30]....
        /*0558*/ 	.word	0x00008330


	//   ....[31]....
        /*055c*/ 	.word	0x00008460


	//   ....[32]....
        /*0560*/ 	.word	0x00008470


	//   ....[33]....
        /*0564*/ 	.word	0x00008990


	//   ....[34]....
        /*0568*/ 	.word	0x000089b0


	//   ....[35]....
        /*056c*/ 	.word	0x000089d0


	//   ....[36]....
        /*0570*/ 	.word	0x000089e0


	//   ....[37]....
        /*0574*/ 	.word	0x00008ad0


	//   ....[38]....
        /*0578*/ 	.word	0x00008b00


	//   ....[39]....
        /*057c*/ 	.word	0x00008b20


	//   ....[40]....
        /*0580*/ 	.word	0x00008c30


	//   ....[41]....
        /*0584*/ 	.word	0x00008fa0


	//   ....[42]....
        /*0588*/ 	.word	0x00008fc0


	//   ....[43]....
        /*058c*/ 	.word	0x000090a0


	//   ....[44]....
        /*0590*/ 	.word	0x000090e0


	//   ....[45]....
        /*0594*/ 	.word	0x000093e0


	//   ....[46]....
        /*0598*/ 	.word	0x00009400


	//   ....[47]....
        /*059c*/ 	.word	0x00009410


	//   ....[48]....
        /*05a0*/ 	.word	0x00009420


	//   ....[49]....
        /*05a4*/ 	.word	0x0000bf30


	//   ....[50]....
        /*05a8*/ 	.word	0x0000bf50


	//   ....[51]....
        /*05ac*/ 	.word	0x0000bf70


	//   ....[52]....
        /*05b0*/ 	.word	0x0000bf80


	//   ....[53]....
        /*05b4*/ 	.word	0x0000ee00


	//   ....[54]....
        /*05b8*/ 	.word	0x0000ee20


	//   ....[55]....
        /*05bc*/ 	.word	0x0000eed0


	//   ....[56]....
        /*05c0*/ 	.word	0x0000ef30


	//   ....[57]....
        /*05c4*/ 	.word	0x000103b0


	//   ....[58]....
        /*05c8*/ 	.word	0x00010410


	//   ....[59]....
        /*05cc*/ 	.word	0x00010420


	//   ....[60]....
        /*05d0*/ 	.word	0x00010450


	//   ....[61]....
        /*05d4*/ 	.word	0x00011740


	//   ....[62]....
        /*05d8*/ 	.word	0x00011760


	//   ....[63]....
        /*05dc*/ 	.word	0x00011850


	//   ....[64]....
        /*05e0*/ 	.word	0x00011870


	//   ....[65]....
        /*05e4*/ 	.word	0x00011d00


	//   ....[66]....
        /*05e8*/ 	.word	0x00011d20


	//   ....[67]....
        /*05ec*/ 	.word	0x00011e20


	//   ....[68]....
        /*05f0*/ 	.word	0x00011e60


	//   ....[69]....
        /*05f4*/ 	.word	0x00012fc0


	//   ....[70]....
        /*05f8*/ 	.word	0x00012ff0


	//   ....[71]....
        /*05fc*/ 	.word	0x000132b0


	//   ....[72]....
        /*0600*/ 	.word	0x000133e0


	//   ....[73]....
        /*0604*/ 	.word	0x00014990


	//   ....[74]....
        /*0608*/ 	.word	0x000149b0


	//   ....[75]....
        /*060c*/ 	.word	0x00014ac0


	//   ....[76]....
        /*0610*/ 	.word	0x00014af0


	//   ....[77]....
        /*0614*/ 	.word	0x00014d10


	//   ....[78]....
        /*0618*/ 	.word	0x00014d40


	//   ....[79]....
        /*061c*/ 	.word	0x00014d50


	//   ....[80]....
        /*0620*/ 	.word	0x00014d80


	//   ....[81]....
        /*0624*/ 	.word	0x00016270


	//   ....[82]....
        /*0628*/ 	.word	0x00016280


	//   ....[83]....
        /*062c*/ 	.word	0x000162a0


	//   ....[84]....
        /*0630*/ 	.word	0x000162c0


	//   ....[85]....
        /*0634*/ 	.word	0x00016640


	//   ....[86]....
        /*0638*/ 	.word	0x00016660


	//   ....[87]....
        /*063c*/ 	.word	0x00016780


	//   ....[88]....
        /*0640*/ 	.word	0x00016790


	//   ....[89]....
        /*0644*/ 	.word	0x000168c0


	//   ....[90]....
        /*0648*/ 	.word	0x000168e0


	//   ....[91]....
        /*064c*/ 	.word	0x00016a10


	//   ....[92]....
        /*0650*/ 	.word	0x00016a20


	//   ....[93]....
        /*0654*/ 	.word	0x00016d40


	//   ....[94]....
        /*0658*/ 	.word	0x00016d60


	//   ....[95]....
        /*065c*/ 	.word	0x00017750


	//   ....[96]....
        /*0660*/ 	.word	0x00017760


	//   ....[97]....
        /*0664*/ 	.word	0x000188d0


	//   ....[98]....
        /*0668*/ 	.word	0x000188f0


	//   ....[99]....
        /*066c*/ 	.word	0x00018a20


	//   ....[100]....
        /*0670*/ 	.word	0x00018a30


	//   ....[101]....
        /*0674*/ 	.word	0x00018b60


	//   ....[102]....
        /*0678*/ 	.word	0x00018b80


	//   ....[103]....
        /*067c*/ 	.word	0x00018cb0


	//   ....[104]....
        /*0680*/ 	.word	0x00018cc0


	//   ....[105]....
        /*0684*/ 	.word	0x00018e80


	//   ....[106]....
        /*0688*/ 	.word	0x00018ea0


	//   ....[107]....
        /*068c*/ 	.word	0x00018fc0


	//   ....[108]....
        /*0690*/ 	.word	0x00019000


	//   ....[109]....
        /*0694*/ 	.word	0x00019030


	//   ....[110]....
        /*0698*/ 	.word	0x00019060


	//   ....[111]....
        /*069c*/ 	.word	0x00019090


	//   ....[112]....
        /*06a0*/ 	.word	0x000190c0


	//   ....[113]....
        /*06a4*/ 	.word	0x00019220


	//   ....[114]....
        /*06a8*/ 	.word	0x00019260


	//   ....[115]....
        /*06ac*/ 	.word	0x00019290


	//   ....[116]....
        /*06b0*/ 	.word	0x000192c0


	//   ....[117]....
        /*06b4*/ 	.word	0x000192f0


	//   ....[118]....
        /*06b8*/ 	.word	0x00019320


	//   ....[119]....
        /*06bc*/ 	.word	0x000193b0


	//   ....[120]....
        /*06c0*/ 	.word	0x000193e0


	//   ....[121]....
        /*06c4*/ 	.word	0x000193f0


	//   ....[122]....
        /*06c8*/ 	.word	0x00019450


	//   ....[123]....
        /*06cc*/ 	.word	0x00019990


	//   ....[124]....
        /*06d0*/ 	.word	0x000199f0


	//   ....[125]....
        /*06d4*/ 	.word	0x00019a40


	//   ....[126]....
        /*06d8*/ 	.word	0x00019a90


	//   ....[127]....
        /*06dc*/ 	.word	0x00019ae0


	//   ....[128]....
        /*06e0*/ 	.word	0x00019b50


	//   ....[129]....
        /*06e4*/ 	.word	0x00019ba0


	//   ....[130]....
        /*06e8*/ 	.word	0x00019c00


	//   ....[131]....
        /*06ec*/ 	.word	0x00019c70


	//   ....[132]....
        /*06f0*/ 	.word	0x00019cd0


	//   ....[133]....
        /*06f4*/ 	.word	0x00019d40


	//   ....[134]....
        /*06f8*/ 	.word	0x00019db0


	//   ....[135]....
        /*06fc*/ 	.word	0x00019e20


	//   ....[136]....
        /*0700*/ 	.word	0x00019e80


	//   ....[137]....
        /*0704*/ 	.word	0x00019ef0


	//   ....[138]....
        /*0708*/ 	.word	0x00019f60


	//   ....[139]....
        /*070c*/ 	.word	0x00019fd0


	//   ....[140]....
        /*0710*/ 	.word	0x0001a030


	//   ....[141]....
        /*0714*/ 	.word	0x0001a0a0


	//   ....[142]....
        /*0718*/ 	.word	0x0001a110


	//   ....[143]....
        /*071c*/ 	.word	0x0001a280


	//   ....[144]....
        /*0720*/ 	.word	0x0001a2e0


	//   ....[145]....
        /*0724*/ 	.word	0x0001a350


	//   ....[146]....
        /*0728*/ 	.word	0x0001a3c0


	//   ....[147]....
        /*072c*/ 	.word	0x0001a430


	//   ....[148]....
        /*0730*/ 	.word	0x0001a490


	//   ....[149]....
        /*0734*/ 	.word	0x0001a500


	//   ....[150]....
        /*0738*/ 	.word	0x0001a570


	//   ....[151]....
        /*073c*/ 	.word	0x0001a5e0


	//   ....[152]....
        /*0740*/ 	.word	0x0001a640


	//   ....[153]....
        /*0744*/ 	.word	0x0001a6b0


	//   ....[154]....
        /*0748*/ 	.word	0x0001a720


	//   ....[155]....
        /*074c*/ 	.word	0x0001a890


	//   ....[156]....
        /*0750*/ 	.word	0x0001a8f0


	//   ....[157]....
        /*0754*/ 	.word	0x0001a960


	//   ....[158]....
        /*0758*/ 	.word	0x0001a9d0


	//   ....[159]....
        /*075c*/ 	.word	0x0001ab40


	//   ....[160]....
        /*0760*/ 	.word	0x0001aba0


	//   ....[161]....
        /*0764*/ 	.word	0x0001ac10


	//   ....[162]....
        /*0768*/ 	.word	0x0001ac80


	//   ....[163]....
        /*076c*/ 	.word	0x0001ae00


	//   ....[164]....
        /*0770*/ 	.word	0x0001ae60


	//   ....[165]....
        /*0774*/ 	.word	0x0001aeb0


	//   ....[166]....
        /*0778*/ 	.word	0x0001af20


	//   ....[167]....
        /*077c*/ 	.word	0x0001af90


	//   ....[168]....
        /*0780*/ 	.word	0x0001b110


	//   ....[169]....
        /*0784*/ 	.word	0x0001b170


	//   ....[170]....
        /*0788*/ 	.word	0x0001b1d0


	//   ....[171]....
        /*078c*/ 	.word	0x0001b230


	//   ....[172]....
        /*0790*/ 	.word	0x0001b280


	//   ....[173]....
        /*0794*/ 	.word	0x0001b2c0


	//   ....[174]....
        /*0798*/ 	.word	0x0001b330


	//   ....[175]....
        /*079c*/ 	.word	0x0001b3a0


	//   ....[176]....
        /*07a0*/ 	.word	0x0001b410


	//   ....[177]....
        /*07a4*/ 	.word	0x0001b470


	//   ....[178]....
        /*07a8*/ 	.word	0x0001b4e0


	//   ....[179]....
        /*07ac*/ 	.word	0x0001b550


	//   ....[180]....
        /*07b0*/ 	.word	0x0001b5c0


	//   ....[181]....
        /*07b4*/ 	.word	0x0001b620


	//   ....[182]....
        /*07b8*/ 	.word	0x0001b690


	//   ....[183]....
        /*07bc*/ 	.word	0x0001b700


	//   ....[184]....
        /*07c0*/ 	.word	0x0001b770


	//   ....[185]....
        /*07c4*/ 	.word	0x0001b7d0


	//   ....[186]....
        /*07c8*/ 	.word	0x0001b840


	//   ....[187]....
        /*07cc*/ 	.word	0x0001b8b0


	//   ....[188]....
        /*07d0*/ 	.word	0x0001b920


	//   ....[189]....
        /*07d4*/ 	.word	0x0001b980


	//   ....[190]....
        /*07d8*/ 	.word	0x0001b9f0


	//   ....[191]....
        /*07dc*/ 	.word	0x0001ba60


	//   ....[192]....
        /*07e0*/ 	.word	0x0001bad0


	//   ....[193]....
        /*07e4*/ 	.word	0x0001bb30


	//   ....[194]....
        /*07e8*/ 	.word	0x0001bba0


	//   ....[195]....
        /*07ec*/ 	.word	0x0001bc10


	//   ....[196]....
        /*07f0*/ 	.word	0x0001bc60


	//   ....[197]....
        /*07f4*/ 	.word	0x0001bca0


	//   ....[198]....
        /*07f8*/ 	.word	0x0001bcf0


	//   ....[199]....
        /*07fc*/ 	.word	0x0001bd40


	//   ....[200]....
        /*0800*/ 	.word	0x0001bd90


	//   ....[201]....
        /*0804*/ 	.word	0x0001be00


	//   ....[202]....
        /*0808*/ 	.word	0x0001be50


	//   ....[203]....
        /*080c*/ 	.word	0x0001bea0


	//   ....[204]....
        /*0810*/ 	.word	0x0001bef0


	//   ....[205]....
        /*0814*/ 	.word	0x0001bf40


	//   ....[206]....
        /*0818*/ 	.word	0x0001bf90


	//   ....[207]....
        /*081c*/ 	.word	0x0001c000


	//   ....[208]....
        /*0820*/ 	.word	0x0001c050


	//   ....[209]....
        /*0824*/ 	.word	0x0001c0b0


	//   ....[210]....
        /*0828*/ 	.word	0x0001c110


	//   ....[211]....
        /*082c*/ 	.word	0x0001c180


	//----- nvinfo : EIATTR_EXIT_INSTR_OFFSETS
	.align		4
.L_656:
        /*0830*/ 	.byte	0x04, 0x1c
        /*0832*/ 	.short	(.L_658 - .L_657)


	//   ....[0]....
.L_657:
        /*0834*/ 	.word	0x00000b40


	//   ....[1]....
        /*0838*/ 	.word	0x00019950


	//----- nvinfo : EIATTR_MAX_THREADS
	.align		4
.L_658:
        /*083c*/ 	.byte	0x04, 0x05
        /*083e*/ 	.short	(.L_660 - .L_659)
.L_659:
        /*0840*/ 	.word	0x00000100
        /*0844*/ 	.word	0x00000001
        /*0848*/ 	.word	0x00000001


	//----- nvinfo : EIATTR_CRS_STACK_SIZE
	.align		4
.L_660:
        /*084c*/ 	.byte	0x04, 0x1e
        /*084e*/ 	.short	(.L_662 - .L_661)
.L_661:
        /*0850*/ 	.word	0x00000000
.L_662:


//--------------------- .nv.info._ZN7cutlass13device_kernelIN5flash19enable_sm80_to_sm89INS1_16FlashAttnFwdSm80INS1_25CollectiveMainloopFwdSm80ILi8ELi2ELb0EN4cute5tupleIJNS5_1CILi128EEENS7_ILi64EEENS7_ILi192EEEEEELi192ENS_6half_tEfNS_4arch4Sm80ELb0ELb1ELb1ELb0ELb1ELb0ELb1ELb1EEENS1_21CollectiveEpilogueFwdINS6_IJS8_SA_S9_EEENS6_IJNS7_ILi1EEESI_SI_EEESC_SE_Li256ELb0ELb1ELb1ELb0EEENS1_19SingleTileSchedulerILb0ELb1ELb1ELi128EEEEEEEEEvNT_6ParamsE --------------------------
	.section	.nv.info._ZN7cutlass13device_kernelIN5flash19enable_sm80_to_sm89INS1_16FlashAttnFwdSm80INS1_25CollectiveMainloopFwdSm80ILi8ELi2ELb0EN4cute5tupleIJNS5_1CILi128EEENS7_ILi64EEENS7_ILi192EEEEEELi192ENS_6half_tEfNS_4arch4Sm80ELb0ELb1ELb1ELb0ELb1ELb0ELb1ELb1EEENS1_21CollectiveEpilogueFwdINS6_IJS8_SA_S9_EEENS6_IJNS7_ILi1EEESI_SI_EEESC_SE_Li256ELb0ELb1ELb1ELb0EEENS1_19SingleTileSchedulerILb0ELb1ELb1ELi128EEEEEEEEEvNT_6ParamsE,"",@"SHT_CUDA_INFO"
	.sectionflags	@""
	.align	4


	//----- nvinfo : EIATTR_CUDA_API_VERSION
	.align		4
        /*0000*/ 	.byte	0x04, 0x37
        /*0002*/ 	.short	(.L_664 - .L_663)
.L_663:
        /*0004*/ 	.word	0x00000082


	//----- nvinfo : EIATTR_SW2861232_WAR
	.align		4
.L_664:
        /*0008*/ 	.byte	0x01, 0x35
	.zero		2


	//----- nvinfo : EIATTR_PARAM_CBANK
	.align		4
        /*000c*/ 	.byte	0x04, 0x0a
        /*000e*/ 	.short	(.L_666 - .L_665)
	.align		4
.L_665:
        /*0010*/ 	.word	index@(.nv.constant0._ZN7cutlass13device_kernelIN5flash19enable_sm80_to_sm89INS1_16FlashAttnFwdSm80INS1_25CollectiveMainloopFwdSm80ILi8ELi2ELb0EN4cute5tupleIJNS5_1CILi128EEENS7_ILi64EEENS7_ILi192EEEEEELi192ENS_6half_tEfNS_4arch4Sm80ELb0ELb1ELb1ELb0ELb1ELb0ELb1ELb1EEENS1_21CollectiveEpilogueFwdINS6_IJS8_SA_S9_EEENS6_IJNS7_ILi1EEESI_SI_EEESC_SE_Li256ELb0ELb1ELb1ELb0EEENS1_19SingleTileSchedulerILb0ELb1ELb1ELi128EEEEEEEEEvNT_6ParamsE)
        /*0014*/ 	.short	0x0160
        /*0016*/ 	.short	0x0418


	//----- nvinfo : EIATTR_CBANK_PARAM_SIZE
	.align		4
.L_666:
        /*0018*/ 	.byte	0x03, 0x19
        /*001a*/ 	.short	0x0418


	//----- nvinfo : EIATTR_KPARAM_INFO
	.align		4
        /*001c*/ 	.byte	0x04, 0x17
        /*001e*/ 	.short	(.L_668 - .L_667)
.L_667:
        /*0020*/ 	.word	0x00000000
        /*0024*/ 	.short	0x0000
        /*0026*/ 	.short	0x0000
        /*0028*/ 	.byte	0x00, 0xf0, 0x61, 0x10


	//----- nvinfo : EIATTR_MAXREG_COUNT
	.align		4
.L_668:
        /*002c*/ 	.byte	0x03, 0x1b
        /*002e*/ 	.short	0x00ff


	//----- nvinfo : EIATTR_NUM_BARRIERS
	.align		4
        /*0030*/ 	.byte	0x02, 0x4c
        /*0032*/ 	.byte	0x02
	.zero		1


	//----- nvinfo : EIATTR_MERCURY_ISA_VERSION
	.align		4
        /*0034*/ 	.byte	0x03, 0x5f
        /*0036*/ 	.short	0x0000


	//----- nvinfo : EIATTR_COOP_GROUP_MASK_REGIDS
	.align		4
        /*0038*/ 	.byte	0x04, 0x29
        /*003a*/ 	.short	(.L_670 - .L_669)


	//   ....[0]....
.L_669:
        /*003c*/ 	.word	0xffffffff


	//   ....[1]....
        /*0040*/ 	.word	0xffffffff


	//   ....[2]....
        /*0044*/ 	.word	0xffffffff


	//   ....[3]....
        /*0048*/ 	.word	0xffffffff


	//   ....[4]....
        /*004c*/ 	.word	0xffffffff


	//   ....[5]....
        /*0050*/ 	.word	0xffffffff


	//   ....[6]....
        /*0054*/ 	.word	0xffffffff


	//   ....[7]....
        /*0058*/ 	.word	0xffffffff


	//   ....[8]....
        /*005c*/ 	.word	0xffffffff


	//   ....[9]....
        /*0060*/ 	.word	0xffffffff


	//   ....[10]....
        /*0064*/ 	.word	0xffffffff


	//   ....[11]....
        /*0068*/ 	.word	0xffffffff


	//   ....[12]....
        /*006c*/ 	.word	0xffffffff


	//   ....[13]....
        /*0070*/ 	.word	0xffffffff


	//   ....[14]....
        /*0074*/ 	.word	0xffffffff


	//   ....[15]....
        /*0078*/ 	.word	0xffffffff


	//   ....[16]....
        /*007c*/ 	.word	0xffffffff


	//   ....[17]....
        /*0080*/ 	.word	0xffffffff


	//   ....[18]....
        /*0084*/ 	.word	0xffffffff


	//   ....[19]....
        /*0088*/ 	.word	0xffffffff


	//   ....[20]....
        /*008c*/ 	.word	0xffffffff


	//   ....[21]....
        /*0090*/ 	.word	0xffffffff


	//   ....[22]....
        /*0094*/ 	.word	0xffffffff


	//   ....[23]....
        /*0098*/ 	.word	0xffffffff


	//   ....[24]....
        /*009c*/ 	.word	0xffffffff


	//   ....[25]....
        /*00a0*/ 	.word	0xffffffff


	//   ....[26]....
        /*00a4*/ 	.word	0xffffffff


	//   ....[27]....
        /*00a8*/ 	.word	0xffffffff


	//   ....[28]....
        /*00ac*/ 	.word	0xffffffff


	//   ....[29]....
        /*00b0*/ 	.word	0xffffffff


	//   ....[30]....
        /*00b4*/ 	.word	0xffffffff


	//   ....[31]....
        /*00b8*/ 	.word	0xffffffff


	//   ....[32]....
        /*00bc*/ 	.word	0xffffffff


	//   ....[33]....
        /*00c0*/ 	.word	0xffffffff


	//   ....[34]....
        /*00c4*/ 	.word	0xffffffff


	//   ....[35]....
        /*00c8*/ 	.word	0xffffffff


	//   ....[36]....
        /*00cc*/ 	.word	0xffffffff


	//   ....[37]....
        /*00d0*/ 	.word	0xffffffff


	//   ....[38]....
        /*00d4*/ 	.word	0xffffffff


	//   ....[39]....
        /*00d8*/ 	.word	0xffffffff


	//   ....[40]....
        /*00dc*/ 	.word	0xffffffff


	//   ....[41]....
        /*00e0*/ 	.word	0xffffffff


	//   ....[42]....
        /*00e4*/ 	.word	0xffffffff


	//   ....[43]....
        /*00e8*/ 	.word	0xffffffff


	//   ....[44]....
        /*00ec*/ 	.word	0xffffffff


	//   ....[45]....
        /*00f0*/ 	.word	0xffffffff


	//   ....[46]....
        /*00f4*/ 	.word	0xffffffff


	//   ....[47]....
        /*00f8*/ 	.word	0xffffffff


	//   ....[48]....
        /*00fc*/ 	.word	0xffffffff


	//   ....[49]....
        /*0100*/ 	.word	0xffffffff


	//   ....[50]....
        /*0104*/ 	.word	0xffffffff


	//   ....[51]....
        /*0108*/ 	.word	0xffffffff


	//   ....[52]....
        /*010c*/ 	.word	0xffffffff


	//   ....[53]....
        /*0110*/ 	.word	0xffffffff


	//   ....[54]....
        /*0114*/ 	.word	0xffffffff


	//   ....[55]....
        /*0118*/ 	.word	0xffffffff


	//   ....[56]....
        /*011c*/ 	.word	0xffffffff


	//   ....[57]....
        /*0120*/ 	.word	0xffffffff


	//   ....[58]....
        /*0124*/ 	.word	0xffffffff


	//   ....[59]....
        /*0128*/ 	.word	0xffffffff


	//   ....[60]....
        /*012c*/ 	.word	0xffffffff


	//   ....[61]....
        /*0130*/ 	.word	0xffffffff


	//   ....[62]....
        /*0134*/ 	.word	0xffffffff


	//   ....[63]....
        /*0138*/ 	.word	0xffffffff


	//   ....[64]....
        /*013c*/ 	.word	0xffffffff


	//   ....[65]....
        /*0140*/ 	.word	0xffffffff


	//   ....[66]....
        /*0144*/ 	.word	0xffffffff


	//   ....[67]....
        /*0148*/ 	.word	0xffffffff


	//   ....[68]....
        /*014c*/ 	.word	0xffffffff


	//   ....[69]....
        /*0150*/ 	.word	0xffffffff


	//   ....[70]....
        /*0154*/ 	.word	0xffffffff


	//   ....[71]....
        /*0158*/ 	.word	0xffffffff


	//   ....[72]....
        /*015c*/ 	.word	0xffffffff


	//   ....[73]....
        /*0160*/ 	.word	0xffffffff


	//   ....[74]....
        /*0164*/ 	.word	0xffffffff


	//   ....[75]....
        /*0168*/ 	.word	0xffffffff


	//   ....[76]....
        /*016c*/ 	.word	0xffffffff


	//   ....[77]....
        /*0170*/ 	.word	0xffffffff


	//   ....[78]....
        /*0174*/ 	.word	0xffffffff


	//   ....[79]....
        /*0178*/ 	.word	0xffffffff


	//   ....[80]....
        /*017c*/ 	.word	0xffffffff


	//   ....[81]....
        /*0180*/ 	.word	0xffffffff


	//   ....[82]....
        /*0184*/ 	.word	0xffffffff


	//   ....[83]....
        /*0188*/ 	.word	0xffffffff


	//   ....[84]....
        /*018c*/ 	.word	0xffffffff


	//   ....[85]....
        /*0190*/ 	.word	0xffffffff


	//   ....[86]....
        /*0194*/ 	.word	0xffffffff


	//----- nvinfo : EIATTR_COOP_GROUP_INSTR_OFFSETS
	.align		4
.L_670:
        /*0198*/ 	.byte	0x04, 0x28
        /*019a*/ 	.short	(.L_672 - .L_671)


	//   ....[0]....
.L_671:
        /*019c*/ 	.word	0x00000050


	//   ....[1]....
        /*01a0*/ 	.word	0x000012e0


	//   ....[2]....
        /*01a4*/ 	.word	0x00001310


	//   ....[3]....
        /*01a8*/ 	.word	0x00001540


	//   ....[4]....
        /*01ac*/ 	.word	0x00001570


	//   ....[5]....
        /*01b0*/ 	.word	0x00001690


	//   ....[6]....
        /*01b4*/ 	.word	0x000016c0


	//   ....[7]....
        /*01b8*/ 	.word	0x000017d0


	//   ....[8]....
        /*01bc*/ 	.word	0x00001810


	//   ....[9]....
        /*01c0*/ 	.word	0x00001d70


	//   ....[10]....
        /*01c4*/ 	.word	0x00001d90


	//   ....[11]....
        /*01c8*/ 	.word	0x00001db0


	//   ....[12]....
        /*01cc*/ 	.word	0x00001dd0


	//   ....[13]....
        /*01d0*/ 	.word	0x00001e90


	//   ....[14]....
        /*01d4*/ 	.word	0x00001eb0


	//   ....[15]....
        /*01d8*/ 	.word	0x00001ed0


	//   ....[16]....
        /*01dc*/ 	.word	0x00001ef0


	//   ....[17]....
        /*01e0*/ 	.word	0x000023e0


	//   ....[18]....
        /*01e4*/ 	.word	0x00002410


	//   ....[19]....
        /*01e8*/ 	.word	0x00002430


	//   ....[20]....
        /*01ec*/ 	.word	0x00002440


	//   ....[21]....
        /*01f0*/ 	.word	0x00002a00


	//   ....[22]....
        /*01f4*/ 	.word	0x00002a30


	//   ....[23]....
        /*01f8*/ 	.word	0x00002a50


	//   ....[24]....
        /*01fc*/ 	.word	0x00002ab0


	//   ....[25]....
        /*0200*/ 	.word	0x00003880


	//   ....[26]....
        /*0204*/ 	.word	0x00003ba0


	//   ....[27]....
        /*0208*/ 	.word	0x00004770


	//   ....[28]....
        /*020c*/ 	.word	0x000048b0


	//   ....[29]....
        /*0210*/ 	.word	0x000048d0


	//   ....[30]....
        /*0214*/ 	.word	0x00004940


	//   ....[31]....
        /*0218*/ 	.word	0x00005b10


	//   ....[32]....
        /*021c*/ 	.word	0x00005b40


	//   ....[33]....
        /*0220*/ 	.word	0x00005b60


	//   ....[34]....
        /*0224*/ 	.word	0x00005b70


	//   ....[35]....
        /*0228*/ 	.word	0x00006280


	//   ....[36]....
        /*022c*/ 	.word	0x000062a0


	//   ....[37]....
        /*0230*/ 	.word	0x000062b0


	//   ....[38]....
        /*0234*/ 	.word	0x000062c0


	//   ....[39]....
        /*0238*/ 	.word	0x00007020


	//   ....[40]....
        /*023c*/ 	.word	0x000074a0


	//   ....[41]....
        /*0240*/ 	.word	0x00007dc0


	//   ....[42]....
        /*0244*/ 	.word	0x00007ef0


	//   ....[43]....
        /*0248*/ 	.word	0x00007f10


	//   ....[44]....
        /*024c*/ 	.word	0x00007fb0


	//   ....[45]....
        /*0250*/ 	.word	0x00009880


	//   ....[46]....
        /*0254*/ 	.word	0x000098b0


	//   ....[47]....
        /*0258*/ 	.word	0x000098c0


	//   ....[48]....
        /*025c*/ 	.word	0x000098d0


	//   ....[49]....
        /*0260*/ 	.word	0x0000a050


	//   ....[50]....
        /*0264*/ 	.word	0x0000a070


	//   ....[51]....
        /*0268*/ 	.word	0x0000a080


	//   ....[52]....
        /*026c*/ 	.word	0x0000a090


	//   ....[53]....
        /*0270*/ 	.word	0x0000b1f0


	//   ....[54]....
        /*0274*/ 	.word	0x0000b220


	//   ....[55]....
        /*0278*/ 	.word	0x0000b240


	//   ....[56]....
        /*027c*/ 	.word	0x0000b280


	//   ....[57]....
        /*0280*/ 	.word	0x0000cb50


	//   ....[58]....
        /*0284*/ 	.word	0x0000cb80


	//   ....[59]....
        /*0288*/ 	.word	0x0000cb90


	//   ....[60]....
        /*028c*/ 	.word	0x0000cba0


	//   ....[61]....
        /*0290*/ 	.word	0x0000d0a0


	//   ....[62]....
        /*0294*/ 	.word	0x0000d0d0


	//   ....[63]....
        /*0298*/ 	.word	0x0000d0f0


	//   ....[64]....
        /*029c*/ 	.word	0x0000d100


	//   ....[65]....
        /*02a0*/ 	.word	0x0000ded0


	//   ....[66]....
        /*02a4*/ 	.word	0x0000e280


	//   ....[67]....
        /*02a8*/ 	.word	0x0000ebc0


	//   ....[68]....
        /*02ac*/ 	.word	0x0000ecd0


	//   ....[69]....
        /*02b0*/ 	.word	0x0000ece0


	//   ....[70]....
        /*02b4*/ 	.word	0x0000ed50


	//   ....[71]....
        /*02b8*/ 	.word	0x00010630


	//   ....[72]....
        /*02bc*/ 	.word	0x00010660


	//   ....[73]....
        /*02c0*/ 	.word	0x00010680


	//   ....[74]....
        /*02c4*/ 	.word	0x00010690


	//   ....[75]....
        /*02c8*/ 	.word	0x00010860


	//   ....[76]....
        /*02cc*/ 	.word	0x00010890


	//   ....[77]....
        /*02d0*/ 	.word	0x000108d0


	//   ....[78]....
        /*02d4*/ 	.word	0x000108e0


	//   ....[79]....
        /*02d8*/ 	.word	0x000115f0


	//   ....[80]....
        /*02dc*/ 	.word	0x00011630


	//   ....[81]....
        /*02e0*/ 	.word	0x00011660


	//   ....[82]....
        /*02e4*/ 	.word	0x000116a0


	//   ....[83]....
        /*02e8*/ 	.word	0x00011710


	//   ....[84]....
        /*02ec*/ 	.word	0x00011770


	//   ....[85]....
        /*02f0*/ 	.word	0x00012080


	//   ....[86]....
        /*02f4*/ 	.word	0x00012090


	//----- nvinfo : EIATTR_EXIT_INSTR_OFFSETS
	.align		4
.L_672:
        /*02f8*/ 	.byte	0x04, 0x1c
        /*02fa*/ 	.short	(.L_674 - .L_673)


	//   ....[0]....
.L_673:
        /*02fc*/ 	.word	0x000001b0


	//   ....[1]....
        /*0300*/ 	.word	0x000120a0


	//   ....[2]....
        /*0304*/ 	.word	0x00012940


	//   ....[3]....
        /*0308*/ 	.word	0x00012990


	//   ....[4]....
        /*030c*/ 	.word	0x000129c0


	//   ....[5]....
        /*0310*/ 	.word	0x00012a20


	//   ....[6]....
        /*0314*/ 	.word	0x00012cb0


	//----- nvinfo : EIATTR_CTAIDZ_USED
	.align		4
.L_674:
        /*0318*/ 	.byte	0x01, 0x04
	.zero		2


	//----- nvinfo : EIATTR_MAX_THREADS
	.align		4
        /*031c*/ 	.byte	0x04, 0x05
        /*031e*/ 	.short	(.L_676 - .L_675)
.L_675:
        /*0320*/ 	.word	0x00000100
        /*0324*/ 	.word	0x00000001
        /*0328*/ 	.word	0x00000001


	//----- nvinfo : EIATTR_CRS_STACK_SIZE
	.align		4
.L_676:
        /*032c*/ 	.byte	0x04, 0x1e
        /*032e*/ 	.short	(.L_678 - .L_677)
.L_677:
        /*0330*/ 	.word	0x00000000
.L_678:


//--------------------- .nv.info._ZN7cutlass13device_kernelIN5flash19enable_sm80_to_sm89INS1_16FlashAttnFwdSm80INS1_25CollectiveMainloopFwdSm80ILi8ELi2ELb0EN4cute5tupleIJNS5_1CILi128EEENS7_ILi64EEENS7_ILi192EEEEEELi192ENS_6half_tEfNS_4arch4Sm80ELb0ELb1ELb1ELb1ELb1ELb0ELb1ELb1EEENS1_21CollectiveEpilogueFwdINS6_IJS8_SA_S9_EEENS6_IJNS7_ILi1EEESI_SI_EEESC_SE_Li256ELb1ELb1ELb1ELb0EEENS1_36VarlenDynamicPersistentTileSchedulerILi128ELi64ELi256ELi256ELb1ELb1ELb0ELb1ELb0ELb1EEEEEEEEEvNT_6ParamsE --------------------------
	.section	.nv.info._ZN7cutlass13device_kernelIN5flash19enable_sm80_to_sm89INS1_16FlashAttnFwdSm80INS1_25CollectiveMainloopFwdSm80ILi8ELi2ELb0EN4cute5tupleIJNS5_1CILi128EEENS7_ILi64EEENS7_ILi192EEEEEELi192ENS_6half_tEfNS_4arch4Sm80ELb0ELb1ELb1ELb1ELb1ELb0ELb1ELb1EEENS1_21CollectiveEpilogueFwdINS6_IJS8_SA_S9_EEENS6_IJNS7_ILi1EEESI_SI_EEESC_SE_Li256ELb1ELb1ELb1ELb0EEENS1_36VarlenDynamicPersistentTileSchedulerILi128ELi64ELi256ELi256ELb1ELb1ELb0ELb1ELb0ELb1EEEEEEEEEvNT_6ParamsE,"",@"SHT_CUDA_INFO"
	.sectionflags	@""
	.align	4


	//----- nvinfo : EIATTR_CUDA_API_VERSION
	.align		4
        /*0000*/ 	.byte	0x04, 0x37
        /*0002*/ 	.short	(.L_680 - .L_679)
.L_679:
        /*0004*/ 	.word	0x00000082


	//----- nvinfo : EIATTR_SW2861232_WAR
	.align		4
.L_680:
        /*0008*/ 	.byte	0x01, 0x35
	.zero		2


	//----- nvinfo : EIATTR_PARAM_CBANK
	.align		4
        /*000c*/ 	.byte	0x04, 0x0a
        /*000e*/ 	.short	(.L_682 - .L_681)
	.align		4
.L_681:
        /*0010*/ 	.word	index@(.nv.constant0._ZN7cutlass13device_kernelIN5flash19enable_sm80_to_sm89INS1_16FlashAttnFwdSm80INS1_25CollectiveMainloopFwdSm80ILi8ELi2ELb0EN4cute5tupleIJNS5_1CILi128EEENS7_ILi64EEENS7_ILi192EEEEEELi192ENS_6half_tEfNS_4arch4Sm80ELb0ELb1ELb1ELb1ELb1ELb0ELb1ELb1EEENS1_21CollectiveEpilogueFwdINS6_IJS8_SA_S9_EEENS6_IJNS7_ILi1EEESI_SI_EEESC_SE_Li256ELb1ELb1ELb1ELb0EEENS1_36VarlenDynamicPersistentTileSchedulerILi128ELi64ELi256ELi256ELb1ELb1ELb0ELb1ELb0ELb1EEEEEEEEEvNT_6ParamsE)
        /*0014*/ 	.short	0x0160
        /*0016*/ 	.short	0x0438


	//----- nvinfo : EIATTR_CBANK_PARAM_SIZE
	.align		4
.L_682:
        /*0018*/ 	.byte	0x03, 0x19
        /*001a*/ 	.short	0x0438


	//----- nvinfo : EIATTR_KPARAM_INFO
	.align		4
        /*001c*/ 	.byte	0x04, 0x17
        /*001e*/ 	.short	(.L_684 - .L_683)
.L_683:
        /*0020*/ 	.word	0x00000000
        /*0024*/ 	.short	0x0000
        /*0026*/ 	.short	0x0000
        /*0028*/ 	.byte	0x00, 0xf0, 0xe1, 0x10


	//----- nvinfo : EIATTR_MAXREG_COUNT
	.align		4
.L_684:
        /*002c*/ 	.byte	0x03, 0x1b
        /*002e*/ 	.short	0x00ff


	//----- nvinfo : EIATTR_NUM_BARRIERS
	.align		4
        /*0030*/ 	.byte	0x02, 0x4c
        /*0032*/ 	.byte	0x06
	.zero		1


	//----- nvinfo : EIATTR_ANNOTATIONS
	.align		4
        /*0034*/ 	.byte	0x04, 0x55
        /*0036*/ 	.short	(.L_686 - .L_685)


	//   ....[0]....
.L_685:
        /*0038*/ 	.word	0x00000001
        /*003c*/ 	.byte	0x70, 0x00, 0x00, 0x00, 0x01, 0x00, 0x00, 0x00, 0x40, 0x14, 0x00, 0x00, 0x01, 0x00, 0x00, 0x00
        /*004c*/ 	.byte	0xf0, 0x17, 0x00, 0x00, 0x01, 0x00, 0x00, 0x00, 0x20, 0x18, 0x00, 0x00, 0x01, 0x00, 0x00, 0x00
        /*005c*/ 	.byte	0xb0, 0x56, 0x00, 0x00, 0x01, 0x00, 0x00, 0x00, 0x00, 0x31, 0x01, 0x00, 0x01, 0x00, 0x00, 0x00
        /*006c*/ 	.byte	0x60, 0x38, 0x01, 0x00, 0x01, 0x00, 0x00, 0x00, 0x70, 0x64, 0x01, 0x00


	//----- nvinfo : EIATTR_MERCURY_ISA_VERSION
	.align		4
.L_686:
        /*0078*/ 	.byte	0x03, 0x5f
        /*007a*/ 	.short	0x0000


	//----- nvinfo : EIATTR_INT_WARP_WIDE_INSTR_OFFSETS
	.align		4
        /*007c*/ 	.byte	0x04, 0x31
        /*007e*/ 	.short	(.L_688 - .L_687)


	//   ....[0]....
.L_687:
        /*0080*/ 	.word	0x00012fe0


	//   ....[1]....
        /*0084*/ 	.word	0x00013060


	//----- nvinfo : EIATTR_COOP_GROUP_MASK_REGIDS
	.align		4
.L_688:
        /*0088*/ 	.byte	0x04, 0x29
        /*008a*/ 	.short	(.L_690 - .L_689)


	//   ....[0]....
.L_689:
        /*008c*/ 	.word	0xffffffff


	//   ....[1]....
        /*0090*/ 	.word	0xffffffff


	//   ....[2]....
        /*0094*/ 	.word	0xffffffff


	//   ....[3]....
        /*0098*/ 	.word	0xffffffff


	//   ....[4]....
        /*009c*/ 	.word	0xffffffff


	//   ....[5]....
        /*00a0*/ 	.word	0xffffffff


	//   ....[6]....
        /*00a4*/ 	.word	0xffffffff


	//   ....[7]....
        /*00a8*/ 	.word	0xffffffff


	//   ....[8]....
        /*00ac*/ 	.word	0xffffffff


	//   ....[9]....
        /*00b0*/ 	.word	0xffffffff


	//   ....[10]....
        /*00b4*/ 	.word	0xffffffff


	//   ....[11]....
        /*00b8*/ 	.word	0xffffffff


	//   ....[12]....
        /*00bc*/ 	.word	0xffffffff


	//   ....[13]....
        /*00c0*/ 	.word	0xffffffff


	//   ....[14]....
        /*00c4*/ 	.word	0xffffffff


	//   ....[15]....
        /*00c8*/ 	.word	0xffffffff


	//   ....[16]....
        /*00cc*/ 	.word	0xffffffff


	//   ....[17]....
        /*00d0*/ 	.word	0xffffffff


	//   ....[18]....
        /*00d4*/ 	.word	0xffffffff


	//   ....[19]....
        /*00d8*/ 	.word	0xffffffff


	//   ....[20]....
        /*00dc*/ 	.word	0xffffffff


	//   ....[21]....
        /*00e0*/ 	.word	0xffffffff


	//   ....[22]....
        /*00e4*/ 	.word	0xffffffff


	//   ....[23]....
        /*00e8*/ 	.word	0xffffffff


	//   ....[24]....
        /*00ec*/ 	.word	0xffffffff


	//   ....[25]....
        /*00f0*/ 	.word	0xffffffff


	//   ....[26]....
        /*00f4*/ 	.word	0xffffffff


	//   ....[27]....
        /*00f8*/ 	.word	0xffffffff


	//   ....[28]....
        /*00fc*/ 	.word	0xffffffff


	//   ....[29]....
        /*0100*/ 	.word	0xffffffff


	//   ....[30]....
        /*0104*/ 	.word	0xffffffff


	//   ....[31]....
        /*0108*/ 	.word	0xffffffff


	//   ....[32]....
        /*010c*/ 	.word	0xffffffff


	//   ....[33]....
        /*0110*/ 	.word	0xffffffff


	//   ....[34]....
        /*0114*/ 	.word	0xffffffff


	//   ....[35]....
        /*0118*/ 	.word	0xffffffff


	//   ....[36]....
        /*011c*/ 	.word	0xffffffff


	//   ....[37]....
        /*0120*/ 	.word	0xffffffff


	//   ....[38]....
        /*0124*/ 	.word	0xffffffff


	//   ....[39]....
        /*0128*/ 	.word	0xffffffff


	//   ....[40]....
        /*012c*/ 	.word	0xffffffff


	//   ....[41]....
        /*0130*/ 	.word	0xffffffff


	//   ....[42]....
        /*0134*/ 	.word	0xffffffff


	//   ....[43]....
        /*0138*/ 	.word	0xffffffff


	//   ....[44]....
        /*013c*/ 	.word	0xffffffff


	//   ....[45]....
        /*0140*/ 	.word	0xffffffff


	//   ....[46]....
        /*0144*/ 	.word	0xffffffff


	//   ....[47]....
        /*0148*/ 	.word	0xffffffff


	//   ....[48]....
        /*014c*/ 	.word	0xffffffff


	//   ....[49]....
        /*0150*/ 	.word	0xffffffff


	//   ....[50]....
        /*0154*/ 	.word	0xffffffff


	//   ....[51]....
        /*0158*/ 	.word	0xffffffff


	//   ....[52]....
        /*015c*/ 	.word	0xffffffff


	//   ....[53]....
        /*0160*/ 	.word	0xffffffff


	//   ....[54]....
        /*0164*/ 	.word	0xffffffff


	//   ....[55]....
        /*0168*/ 	.word	0xffffffff


	//   ....[56]....
        /*016c*/ 	.word	0xffffffff


	//   ....[57]....
        /*0170*/ 	.word	0xffffffff


	//   ....[58]....
        /*0174*/ 	.word	0xffffffff


	//   ....[59]....
        /*0178*/ 	.word	0xffffffff


	//   ....[60]....
        /*017c*/ 	.word	0xffffffff


	//   ....[61]....
        /*0180*/ 	.word	0xffffffff


	//   ....[62]....
        /*0184*/ 	.word	0xffffffff


	//   ....[63]....
        /*0188*/ 	.word	0xffffffff


	//   ....[64]....
        /*018c*/ 	.word	0xffffffff


	//   ....[65]....
        /*0190*/ 	.word	0xffffffff


	//   ....[66]....
        /*0194*/ 	.word	0xffffffff


	//   ....[67]....
        /*0198*/ 	.word	0xffffffff


	//   ....[68]....
        /*019c*/ 	.word	0xffffffff


	//   ....[69]....
        /*01a0*/ 	.word	0xffffffff


	//   ....[70]....
        /*01a4*/ 	.word	0xffffffff


	//   ....[71]....
        /*01a8*/ 	.word	0xffffffff


	//   ....[72]....
        /*01ac*/ 	.word	0xffffffff


	//   ....[73]....
        /*01b0*/ 	.word	0xffffffff


	//   ....[74]....
        /*01b4*/ 	.word	0xffffffff


	//   ....[75]....
        /*01b8*/ 	.word	0xffffffff


	//   ....[76]....
        /*01bc*/ 	.word	0xffffffff


	//   ....[77]....
        /*01c0*/ 	.word	0xffffffff


	//   ....[78]....
        /*01c4*/ 	.word	0xffffffff


	//   ....[79]....
        /*01c8*/ 	.word	0xffffffff


	//   ....[80]....
        /*01cc*/ 	.word	0xffffffff


	//   ....[81]....
        /*01d0*/ 	.word	0xffffffff


	//   ....[82]....
        /*01d4*/ 	.word	0xffffffff


	//   ....[83]....
        /*01d8*/ 	.word	0xffffffff


	//   ....[84]....
        /*01dc*/ 	.word	0xffffffff


	//   ....[85]....
        /*01e0*/ 	.word	0xffffffff


	//   ....[86]....
        /*01e4*/ 	.word	0xffffffff


	//   ....[87]....
        /*01e8*/ 	.word	0xffffffff


	//   ....[88]....
        /*01ec*/ 	.word	0xffffffff


	//   ....[89]....
        /*01f0*/ 	.word	0xffffffff


	//   ....[90]....
        /*01f4*/ 	.word	0xffffffff


	//   ....[91]....
        /*01f8*/ 	.word	0xffffffff


	//   ....[92]....
        /*01fc*/ 	.word	0xffffffff


	//   ....[93]....
        /*0200*/ 	.word	0xffffffff


	//   ....[94]....
        /*0204*/ 	.word	0xffffffff


	//   ....[95]....
        /*0208*/ 	.word	0xffffffff


	//   ....[96]....
        /*020c*/ 	.word	0xffffffff


	//   ....[97]....
        /*0210*/ 	.word	0xffffffff


	//   ....[98]....
        /*0214*/ 	.word	0xffffffff


	//   ....[99]....
        /*0218*/ 	.word	0xffffffff


	//   ....[100]....
        /*021c*/ 	.word	0xffffffff


	//   ....[101]....
        /*0220*/ 	.word	0xffffffff


	//   ....[102]....
        /*0224*/ 	.word	0xffffffff


	//   ....[103]....
        /*0228*/ 	.word	0xffffffff


	//   ....[104]....
        /*022c*/ 	.word	0xffffffff


	//   ....[105]....
        /*0230*/ 	.word	0xffffffff


	//   ....[106]....
        /*0234*/ 	.word	0xffffffff


	//   ....[107]....
        /*0238*/ 	.word	0xffffffff


	//   ....[108]....
        /*023c*/ 	.word	0xffffffff


	//   ....[109]....
        /*0240*/ 	.word	0xffffffff


	//   ....[110]....
        /*0244*/ 	.word	0xffffffff


	//   ....[111]....
        /*0248*/ 	.word	0xffffffff


	//   ....[112]....
        /*024c*/ 	.word	0xffffffff


	//   ....[113]....
        /*0250*/ 	.word	0xffffffff


	//   ....[114]....
        /*0254*/ 	.word	0xffffffff


	//   ....[115]....
        /*0258*/ 	.word	0xffffffff


	//   ....[116]....
        /*025c*/ 	.word	0xffffffff


	//   ....[117]....
        /*0260*/ 	.word	0xffffffff


	//   ....[118]....
        /*0264*/ 	.word	0xffffffff


	//   ....[119]....
        /*0268*/ 	.word	0xffffffff


	//   ....[120]....
        /*026c*/ 	.word	0xffffffff


	//   ....[121]....
        /*0270*/ 	.word	0xffffffff


	//   ....[122]....
        /*0274*/ 	.word	0xffffffff


	//   ....[123]....
        /*0278*/ 	.word	0xffffffff


	//   ....[124]....
        /*027c*/ 	.word	0xffffffff


	//   ....[125]....
        /*0280*/ 	.word	0xffffffff


	//   ....[126]....
        /*0284*/ 	.word	0xffffffff


	//   ....[127]....
        /*0288*/ 	.word	0xffffffff


	//   ....[128]....
        /*028c*/ 	.word	0xffffffff


	//   ....[129]....
        /*0290*/ 	.word	0xffffffff


	//   ....[130]....
        /*0294*/ 	.word	0xffffffff


	//   ....[131]....
        /*0298*/ 	.word	0xffffffff


	//   ....[132]....
        /*029c*/ 	.word	0xffffffff


	//   ....[133]....
        /*02a0*/ 	.word	0xffffffff


	//   ....[134]....
        /*02a4*/ 	.word	0xffffffff


	//   ....[135]....
        /*02a8*/ 	.word	0xffffffff


	//   ....[136]....
        /*02ac*/ 	.word	0xffffffff


	//   ....[137]....
        /*02b0*/ 	.word	0xffffffff


	//   ....[138]....
        /*02b4*/ 	.word	0xffffffff


	//   ....[139]....
        /*02b8*/ 	.word	0xffffffff


	//   ....[140]....
        /*02bc*/ 	.word	0xffffffff


	//   ....[141]....
        /*02c0*/ 	.word	0xffffffff


	//   ....[142]....
        /*02c4*/ 	.word	0xffffffff


	//   ....[143]....
        /*02c8*/ 	.word	0xffffffff


	//   ....[144]....
        /*02cc*/ 	.word	0xffffffff


	//   ....[145]....
        /*02d0*/ 	.word	0xffffffff


	//   ....[146]....
        /*02d4*/ 	.word	0xffffffff


	//   ....[147]....
        /*02d8*/ 	.word	0xffffffff


	//   ....[148]....
        /*02dc*/ 	.word	0xffffffff


	//   ....[149]....
        /*02e0*/ 	.word	0xffffffff


	//   ....[150]....
        /*02e4*/ 	.word	0xffffffff


	//   ....[151]....
        /*02e8*/ 	.word	0xffffffff


	//   ....[152]....
        /*02ec*/ 	.word	0xffffffff


	//   ....[153]....
        /*02f0*/ 	.word	0xffffffff


	//   ....[154]....
        /*02f4*/ 	.word	0xffffffff


	//   ....[155]....
        /*02f8*/ 	.word	0xffffffff


	//   ....[156]....
        /*02fc*/ 	.word	0xffffffff


	//   ....[157]....
        /*0300*/ 	.word	0xffffffff


	//   ....[158]....
        /*0304*/ 	.word	0xffffffff


	//   ....[159]....
        /*0308*/ 	.word	0xffffffff


	//   ....[160]....
        /*030c*/ 	.word	0xffffffff


	//   ....[161]....
        /*0310*/ 	.word	0xffffffff


	//   ....[162]....
        /*0314*/ 	.word	0xffffffff


	//   ....[163]....
        /*0318*/ 	.word	0xffffffff


	//   ....[164]....
        /*031c*/ 	.word	0xffffffff


	//   ....[165]....
        /*0320*/ 	.word	0xffffffff


	//   ....[166]....
        /*0324*/ 	.word	0xffffffff


	//   ....[167]....
        /*0328*/ 	.word	0xffffffff


	//   ....[168]....
        /*032c*/ 	.word	0xffffffff


	//   ....[169]....
        /*0330*/ 	.word	0xffffffff


	//   ....[170]....
        /*0334*/ 	.word	0xffffffff


	//   ....[171]....
        /*0338*/ 	.word	0xffffffff


	//   ....[172]....
        /*033c*/ 	.word	0xffffffff


	//   ....[173]....
        /*0340*/ 	.word	0xffffffff


	//   ....[174]....
        /*0344*/ 	.word	0xffffffff


	//   ....[175]....
        /*0348*/ 	.word	0xffffffff


	//   ....[176]....
        /*034c*/ 	.word	0xffffffff


	//   ....[177]....
        /*0350*/ 	.word	0xffffffff


	//   ....[178]....
        /*0354*/ 	.word	0xffffffff


	//   ....[179]....
        /*0358*/ 	.word	0xffffffff


	//   ....[180]....
        /*035c*/ 	.word	0xffffffff


	//   ....[181]....
        /*0360*/ 	.word	0xffffffff


	//   ....[182]....
        /*0364*/ 	.word	0xffffffff


	//   ....[183]....
        /*0368*/ 	.word	0xffffffff


	//   ....[184]....
        /*036c*/ 	.word	0xffffffff


	//   ....[185]....
        /*0370*/ 	.word	0xffffffff


	//   ....[186]....
        /*0374*/ 	.word	0xffffffff


	//   ....[187]....
        /*0378*/ 	.word	0xffffffff


	//   ....[188]....
        /*037c*/ 	.word	0xffffffff


	//   ....[189]....
        /*0380*/ 	.word	0xffffffff


	//   ....[190]....
        /*0384*/ 	.word	0xffffffff


	//   ....[191]....
        /*0388*/ 	.word	0xffffffff


	//   ....[192]....
        /*038c*/ 	.word	0xffffffff


	//   ....[193]....
        /*0390*/ 	.word	0xffffffff


	//   ....[194]....
        /*0394*/ 	.word	0xffffffff


	//   ....[195]....
        /*0398*/ 	.word	0xffffffff


	//   ....[196]....
        /*039c*/ 	.word	0xffffffff


	//   ....[197]....
        /*03a0*/ 	.word	0xffffffff


	//   ....[198]....
        /*03a4*/ 	.word	0xffffffff


	//   ....[199]....
        /*03a8*/ 	.word	0xffffffff


	//   ....[200]....
        /*03ac*/ 	.word	0xffffffff


	//   ....[201]....
        /*03b0*/ 	.word	0xffffffff


	//   ....[202]....
        /*03b4*/ 	.word	0xffffffff


	//   ....[203]....
        /*03b8*/ 	.word	0xffffffff


	//   ....[204]....
        /*03bc*/ 	.word	0xffffffff


	//   ....[205]....
        /*03c0*/ 	.word	0xffffffff


	//   ....[206]....
        /*03c4*/ 	.word	0xffffffff


	//   ....[207]....
        /*03c8*/ 	.word	0xffffffff


	//   ....[208]....
        /*03cc*/ 	.word	0xffffffff


	//   ....[209]....
        /*03d0*/ 	.word	0xffffffff


	//   ....[210]....
        /*03d4*/ 	.word	0xffffffff


	//   ....[211]....
        /*03d8*/ 	.word	0xffffffff


	//   ....[212]....
        /*03dc*/ 	.word	0xffffffff


	//   ....[213]....
        /*03e0*/ 	.word	0xffffffff


	//   ....[214]....
        /*03e4*/ 	.word	0xffffffff


	//   ....[215]....
        /*03e8*/ 	.word	0xffffffff


	//   ....[216]....
        /*03ec*/ 	.word	0xffffffff


	//   ....[217]....
        /*03f0*/ 	.word	0xffffffff


	//   ....[218]....
        /*03f4*/ 	.word	0xffffffff


	//   ....[219]....
        /*03f8*/ 	.word	0xffffffff


	//   ....[220]....
        /*03fc*/ 	.word	0xffffffff


	//   ....[221]....
        /*0400*/ 	.word	0xffffffff


	//   ....[222]....
        /*0404*/ 	.word	0xffffffff


	//   ....[223]....
        /*0408*/ 	.word	0xffffffff


	//   ....[224]....
        /*040c*/ 	.word	0xffffffff


	//   ....[225]....
        /*0410*/ 	.word	0xffffffff


	//   ....[226]....
        /*0414*/ 	.word	0xffffffff


	//   ....[227]....
        /*0418*/ 	.word	0xffffffff


	//   ....[228]....
        /*041c*/ 	.word	0xffffffff


	//   ....[229]....
        /*0420*/ 	.word	0xffffffff


	//   ....[230]....
        /*0424*/ 	.word	0xffffffff


	//   ....[231]....
        /*0428*/ 	.word	0xffffffff


	//   ....[232]....
        /*042c*/ 	.word	0xffffffff


	//   ....[233]....
        /*0430*/ 	.word	0xffffffff


	//----- nvinfo : EIATTR_COOP_GROUP_INSTR_OFFSETS
	.align		4
.L_690:
        /*0434*/ 	.byte	0x04, 0x28
        /*0436*/ 	.short	(.L_692 - .L_691)


	//   ....[0]....
.L_691:
        /*0438*/ 	.word	0x00000050


	//   ....[1]....
        /*043c*/ 	.word	0x000001e0


	//   ....[2]....
        /*0440*/ 	.word	0x00000210


	//   ....[3]....
        /*0444*/ 	.word	0x00000240


	//   ....[4]....
        /*0448*/ 	.word	0x00000270


	//   ....[5]....
        /*044c*/ 	.word	0x000002a0


	//   ....[6]....
        /*0450*/ 	.word	0x000002d0


	//   ....[7]....
        /*0454*/ 	.word	0x00000430


	//   ....[8]....
        /*0458*/ 	.word	0x00000470


	//   ....[9]....
        /*045c*/ 	.word	0x000004a0


	//   ....[10]....
        /*0460*/ 	.word	0x000004d0


	//   ....[11]....
        /*0464*/ 	.word	0x00000500


	//   ....[12]....
        /*0468*/ 	.word	0x00000530


	//   ....[13]....
        /*046c*/ 	.word	0x000005c0


	//   ....[14]....
        /*0470*/ 	.word	0x00000600


	//   ....[15]....
        /*0474*/ 	.word	0x00000620


	//   ....[16]....
        /*0478*/ 	.word	0x00000680


	//   ....[17]....
        /*047c*/ 	.word	0x000029d0


	//   ....[18]....
        /*0480*/ 	.word	0x000029f0


	//   ....[19]....
        /*0484*/ 	.word	0x00002b60


	//   ....[20]....
        /*0488*/ 	.word	0x00002b70


	//   ....[21]....
        /*048c*/ 	.word	0x00002cd0


	//   ....[22]....
        /*0490*/ 	.word	0x00002cf0


	//   ....[23]....
        /*0494*/ 	.word	0x00002e50


	//   ....[24]....
        /*0498*/ 	.word	0x00002e60


	//   ....[25]....
        /*049c*/ 	.word	0x00003330


	//   ....[26]....
        /*04a0*/ 	.word	0x00003350


	//   ....[27]....
        /*04a4*/ 	.word	0x00003360


	//   ....[28]....
        /*04a8*/ 	.word	0x00003370


	//   ....[29]....
        /*04ac*/ 	.word	0x00003510


	//   ....[30]....
        /*04b0*/ 	.word	0x00003520


	//   ....[31]....
        /*04b4*/ 	.word	0x00003570


	//   ....[32]....
        /*04b8*/ 	.word	0x00003580


	//   ....[33]....
        /*04bc*/ 	.word	0x00003990


	//   ....[34]....
        /*04c0*/ 	.word	0x000039b0


	//   ....[35]....
        /*04c4*/ 	.word	0x00003a80


	//   ....[36]....
        /*04c8*/ 	.word	0x00003ac0


	//   ....[37]....
        /*04cc*/ 	.word	0x00003f10


	//   ....[38]....
        /*04d0*/ 	.word	0x00003f30


	//   ....[39]....
        /*04d4*/ 	.word	0x00004000


	//   ....[40]....
        /*04d8*/ 	.word	0x00004040


	//   ....[41]....
        /*04dc*/ 	.word	0x00004f90


	//   ....[42]....
        /*04e0*/ 	.word	0x00005200


	//   ....[43]....
        /*04e4*/ 	.word	0x00005980


	//   ....[44]....
        /*04e8*/ 	.word	0x00005c30


	//   ....[45]....
        /*04ec*/ 	.word	0x00005c50


	//   ....[46]....
        /*04f0*/ 	.word	0x00005cb0


	//   ....[47]....
        /*04f4*/ 	.word	0x00006f80


	//   ....[48]....
        /*04f8*/ 	.word	0x00006fa0


	//   ....[49]....
        /*04fc*/ 	.word	0x00007000


	//   ....[50]....
        /*0500*/ 	.word	0x00007030


	//   ....[51]....
        /*0504*/ 	.word	0x000077e0


	//   ....[52]....
        /*0508*/ 	.word	0x00007800


	//   ....[53]....
        /*050c*/ 	.word	0x00007900


	//   ....[54]....
        /*0510*/ 	.word	0x00007940


	//   ....[55]....
        /*0514*/ 	.word	0x00008910


	//   ....[56]....
        /*0518*/ 	.word	0x00008e20


	//   ....[57]....
        /*051c*/ 	.word	0x00009120


	//   ....[58]....
        /*0520*/ 	.word	0x00009150


	//   ....[59]....
        /*0524*/ 	.word	0x00009a90


	//   ....[60]....
        /*0528*/ 	.word	0x00009ab0


	//   ....[61]....
        /*052c*/ 	.word	0x0000af90


	//   ....[62]....
        /*0530*/ 	.word	0x0000afb0


	//   ....[63]....
        /*0534*/ 	.word	0x0000b0c0


	//   ....[64]....
        /*0538*/ 	.word	0x0000b0f0


	//   ....[65]....
        /*053c*/ 	.word	0x0000b880


	//   ....[66]....
        /*0540*/ 	.word	0x0000b8a0


	//   ....[67]....
        /*0544*/ 	.word	0x0000b9a0


	//   ....[68]....
        /*0548*/ 	.word	0x0000b9e0


	//   ....[69]....
        /*054c*/ 	.word	0x0000cb50


	//   ....[70]....
        /*0550*/ 	.word	0x0000cb80


	//   ....[71]....
        /*0554*/ 	.word	0x0000ce50


	//   ....[72]....
        /*0558*/ 	.word	0x0000cfa0


	//   ....[73]....
        /*055c*/ 	.word	0x0000e580


	//   ....[74]....
        /*0560*/ 	.word	0x0000e5a0


	//   ....[75]....
        /*0564*/ 	.word	0x0000e6b0


	//   ....[76]....
        /*0568*/ 	.word	0x0000e6f0


	//   ....[77]....
        /*056c*/ 	.word	0x0000ec20


	//   ....[78]....
        /*0570*/ 	.word	0x0000ec40


	//   ....[79]....
        /*0574*/ 	.word	0x0000ed40


	//   ....[80]....
        /*0578*/ 	.word	0x0000ed80


	//   ....[81]....
        /*057c*/ 	.word	0x0000fd80


	//   ....[82]....
        /*0580*/ 	.word	0x00010290


	//   ....[83]....
        /*0584*/ 	.word	0x00010590


	//   ....[84]....
        /*0588*/ 	.word	0x000105c0


	//   ....[85]....
        /*058c*/ 	.word	0x00010ef0


	//   ....[86]....
        /*0590*/ 	.word	0x00010f10


	//   ....[87]....
        /*0594*/ 	.word	0x00012400


	//   ....[88]....
        /*0598*/ 	.word	0x00012420


	//   ....[89]....
        /*059c*/ 	.word	0x00012530


	//   ....[90]....
        /*05a0*/ 	.word	0x00012570


	//   ....[91]....
        /*05a4*/ 	.word	0x000127c0


	//   ....[92]....
        /*05a8*/ 	.word	0x000127f0


	//   ....[93]....
        /*05ac*/ 	.word	0x00012800


	//   ....[94]....
        /*05b0*/ 	.word	0x00012830


	//   ....[95]....
        /*05b4*/ 	.word	0x00013bd0


	//   ....[96]....
        /*05b8*/ 	.word	0x00013c00


	//   ....[97]....
        /*05bc*/ 	.word	0x00013c10


	//   ....[98]....
        /*05c0*/ 	.word	0x00013c20


	//   ....[99]....
        /*05c4*/ 	.word	0x00013f80


	//   ....[100]....
        /*05c8*/ 	.word	0x00013fa0


	//   ....[101]....
        /*05cc*/ 	.word	0x00014100


	//   ....[102]....
        /*05d0*/ 	.word	0x00014110


	//   ....[103]....
        /*05d4*/ 	.word	0x00014270


	//   ....[104]....
        /*05d8*/ 	.word	0x00014290


	//   ....[105]....
        /*05dc*/ 	.word	0x000143f0


	//   ....[106]....
        /*05e0*/ 	.word	0x00014400


	//   ....[107]....
        /*05e4*/ 	.word	0x00014740


	//   ....[108]....
        /*05e8*/ 	.word	0x00014760


	//   ....[109]....
        /*05ec*/ 	.word	0x00014f30


	//   ....[110]....
        /*05f0*/ 	.word	0x00014f40


	//   ....[111]....
        /*05f4*/ 	.word	0x00015ea0


	//   ....[112]....
        /*05f8*/ 	.word	0x00015ec0


	//   ....[113]....
        /*05fc*/ 	.word	0x00016030


	//   ....[114]....
        /*0600*/ 	.word	0x00016040


	//   ....[115]....
        /*0604*/ 	.word	0x000161a0


	//   ....[116]....
        /*0608*/ 	.word	0x000161c0


	//   ....[117]....
        /*060c*/ 	.word	0x00016320


	//   ....[118]....
        /*0610*/ 	.word	0x00016330


	//   ....[119]....
        /*0614*/ 	.word	0x00016530


	//   ....[120]....
        /*0618*/ 	.word	0x00016550


	//   ....[121]....
        /*061c*/ 	.word	0x00016670


	//   ....[122]....
        /*0620*/ 	.word	0x000166b0


	//   ....[123]....
        /*0624*/ 	.word	0x000166e0


	//   ....[124]....
        /*0628*/ 	.word	0x00016710


	//   ....[125]....
        /*062c*/ 	.word	0x00016740


	//   ....[126]....
        /*0630*/ 	.word	0x00016770


	//   ....[127]....
        /*0634*/ 	.word	0x000168c0


	//   ....[128]....
        /*0638*/ 	.word	0x00016900


	//   ....[129]....
        /*063c*/ 	.word	0x00016930


	//   ....[130]....
        /*0640*/ 	.word	0x00016960


	//   ....[131]....
        /*0644*/ 	.word	0x00016990


	//   ....[132]....
        /*0648*/ 	.word	0x000169c0


	//   ....[133]....
        /*064c*/ 	.word	0x00016a50


	//   ....[134]....
        /*0650*/ 	.word	0x00016a90


	//   ....[135]....
        /*0654*/ 	.word	0x00016aa0


	//   ....[136]....
        /*0658*/ 	.word	0x00016b00


	//   ....[137]....
        /*065c*/ 	.word	0x000174c0


	//   ....[138]....
        /*0660*/ 	.word	0x00017520


	//   ....[139]....
        /*0664*/ 	.word	0x00017570


	//   ....[140]....
        /*0668*/ 	.word	0x000175c0


	//   ....[141]....
        /*066c*/ 	.word	0x00017610


	//   ....[142]....
        /*0670*/ 	.word	0x00017680


	//   ....[143]....
        /*0674*/ 	.word	0x000176d0


	//   ....[144]....
        /*0678*/ 	.word	0x00017740


	//   ....[145]....
        /*067c*/ 	.word	0x000177b0


	//   ....[146]....
        /*0680*/ 	.word	0x00017820


	//   ....[147]....
        /*0684*/ 	.word	0x00017890


	//   ....[148]....
        /*0688*/ 	.word	0x00017900


	//   ....[149]....
        /*068c*/ 	.word	0x00017970


	//   ....[150]....
        /*0690*/ 	.word	0x000179d0


	//   ....[151]....
        /*0694*/ 	.word	0x00017a40


	//   ....[152]....
        /*0698*/ 	.word	0x00017ab0


	//   ....[153]....
        /*069c*/ 	.word	0x00017b20


	//   ....[154]....
        /*06a0*/ 	.word	0x00017b80


	//   ....[155]....
        /*06a4*/ 	.word	0x00017bf0


	//   ....[156]....
        /*06a8*/ 	.word	0x00017c60


	//   ....[157]....
        /*06ac*/ 	.word	0x00017dd0


	//   ....[158]....
        /*06b0*/ 	.word	0x00017e30


	//   ....[159]....
        /*06b4*/ 	.word	0x00017ea0


	//   ....[160]....
        /*06b8*/ 	.word	0x00017f10


	//   ....[161]....
        /*06bc*/ 	.word	0x00018080


	//   ....[162]....
        /*06c0*/ 	.word	0x000180e0


	//   ....[163]....
        /*06c4*/ 	.word	0x00018150


	//   ....[164]....
        /*06c8*/ 	.word	0x000181c0


	//   ....[165]....
        /*06cc*/ 	.word	0x00018330


	//   ....[166]....
        /*06d0*/ 	.word	0x00018390


	//   ....[167]....
        /*06d4*/ 	.word	0x00018400


	//   ....[168]....
        /*06d8*/ 	.word	0x00018470


	//   ....[169]....
        /*06dc*/ 	.word	0x000185f0


	//   ....[170]....
        /*06e0*/ 	.word	0x00018650


	//   ....[171]....
        /*06e4*/ 	.word	0x000186c0


	//   ....[172]....
        /*06e8*/ 	.word	0x00018730


	//   ....[173]....
        /*06ec*/ 	.word	0x000188b0


	//   ....[174]....
        /*06f0*/ 	.word	0x00018910


	//   ....[175]....
        /*06f4*/ 	.word	0x00018980


	//   ....[176]....
        /*06f8*/ 	.word	0x000189f0


	//   ....[177]....
        /*06fc*/ 	.word	0x00018b70


	//   ....[178]....
        /*0700*/ 	.word	0x00018bd0


	//   ....[179]....
        /*0704*/ 	.word	0x00018c20


	//   ....[180]....
        /*0708*/ 	.word	0x00018c90


	//   ....[181]....
        /*070c*/ 	.word	0x00018d00


	//   ....[182]....
        /*0710*/ 	.word	0x00018e80


	//   ....[183]....
        /*0714*/ 	.word	0x00018ee0


	//   ....[184]....
        /*0718*/ 	.word	0x00018f50


	//   ....[185]....
        /*071c*/ 	.word	0x00018fc0


	//   ....[186]....
        /*0720*/ 	.word	0x00019140


	//   ....[187]....
        /*0724*/ 	.word	0x000191a0


	//   ....[188]....
        /*0728*/ 	.word	0x00019210


	//   ....[189]....
        /*072c*/ 	.word	0x00019280


	//   ....[190]....
        /*0730*/ 	.word	0x00019400


	//   ....[191]....
        /*0734*/ 	.word	0x00019460


	//   ....[192]....
        /*0738*/ 	.word	0x000194c0


	//   ....[193]....
        /*073c*/ 	.word	0x00019520


	//   ....[194]....
        /*0740*/ 	.word	0x00019570


	//   ....[195]....
        /*0744*/ 	.word	0x000195b0


	//   ....[196]....
        /*0748*/ 	.word	0x00019620


	//   ....[197]....
        /*074c*/ 	.word	0x00019690


	//   ....[198]....
        /*0750*/ 	.word	0x00019700


	//   ....[199]....
        /*0754*/ 	.word	0x00019760


	//   ....[200]....
        /*0758*/ 	.word	0x000197d0


	//   ....[201]....
        /*075c*/ 	.word	0x00019840


	//   ....[202]....
        /*0760*/ 	.word	0x000198b0


	//   ....[203]....
        /*0764*/ 	.word	0x00019910


	//   ....[204]....
        /*0768*/ 	.word	0x00019980


	//   ....[205]....
        /*076c*/ 	.word	0x000199f0


	//   ....[206]....
        /*0770*/ 	.word	0x00019a60


	//   ....[207]....
        /*0774*/ 	.word	0x00019ac0


	//   ....[208]....
        /*0778*/ 	.word	0x00019b30


	//   ....[209]....
        /*077c*/ 	.word	0x00019ba0


	//   ....[210]....
        /*0780*/ 	.word	0x00019c10


	//   ....[211]....
        /*0784*/ 	.word	0x00019c70


	//   ....[212]....
        /*0788*/ 	.word	0x00019ce0


	//   ....[213]....
        /*078c*/ 	.word	0x00019d50


	//   ....[214]....
        /*0790*/ 	.word	0x00019dc0


	//   ....[215]....
        /*0794*/ 	.word	0x00019e20


	//   ....[216]....
        /*0798*/ 	.word	0x00019e90


	//   ....[217]....
        /*079c*/ 	.word	0x00019f00


	//   ....[218]....
        /*07a0*/ 	.word	0x00019f50


	//   ....[219]....
        /*07a4*/ 	.word	0x00019f90


	//   ....[220]....
        /*07a8*/ 	.word	0x00019fe0


	//   ....[221]....
        /*07ac*/ 	.word	0x0001a030


	//   ....[222]....
        /*07b0*/ 	.word	0x0001a080


	//   ....[223]....
        /*07b4*/ 	.word	0x0001a0f0


	//   ....[224]....
        /*07b8*/ 	.word	0x0001a140


	//   ....[225]....
        /*07bc*/ 	.word	0x0001a190


	//   ....[226]....
        /*07c0*/ 	.word	0x0001a1e0


	//   ....[227]....
        /*07c4*/ 	.word	0x0001a230


	//   ....[228]....
        /*07c8*/ 	.word	0x0001a280


	//   ....[229]....
        /*07cc*/ 	.word	0x0001a2f0


	//   ....[230]....
        /*07d0*/ 	.word	0x0001a340


	//   ....[231]....
        /*07d4*/ 	.word	0x0001a3b0


	//   ....[232]....
        /*07d8*/ 	.word	0x0001a410


	//   ....[233]....
        /*07dc*/ 	.word	0x0001a480


	//----- nvinfo : EIATTR_EXIT_INSTR_OFFSETS
	.align		4
.L_692:
        /*07e0*/ 	.byte	0x04, 0x1c
        /*07e2*/ 	.short	(.L_694 - .L_693)


	//   ....[0]....
.L_693:
        /*07e4*/ 	.word	0x00000fe0


	//   ....[1]....
        /*07e8*/ 	.word	0x00017480


	//----- nvinfo : EIATTR_MAX_THREADS
	.align		4
.L_694:
        /*07ec*/ 	.byte	0x04, 0x05
        /*07ee*/ 	.short	(.L_696 - .L_695)
.L_695:
        /*07f0*/ 	.word	0x00000100
        /*07f4*/ 	.word	0x00000001
        /*07f8*/ 	.word	0x00000001


	//----- nvinfo : EIATTR_CRS_STACK_SIZE
	.align		4
.L_696:
        /*07fc*/ 	.byte	0x04, 0x1e
        /*07fe*/ 	.short	(.L_698 - .L_697)
.L_697:
        /*0800*/ 	.word	0x00000000
.L_698:


//--------------------- .nv.info._ZN7cutlass13device_kernelIN5flash19enable_sm80_to_sm89INS1_16FlashAttnFwdSm80INS1_25CollectiveMainloopFwdSm80ILi8ELi2ELb0EN4cute5tupleIJNS5_1CILi128EEENS7_ILi64EEENS7_ILi192EEEEEELi192ENS_6half_tEfNS_4arch4Sm80ELb0ELb1ELb1ELb1ELb1ELb1ELb1ELb1EEENS1_21CollectiveEpilogueFwdINS6_IJS8_SA_S9_EEENS6_IJNS7_ILi1EEESI_SI_EEESC_SE_Li256ELb1ELb1ELb1ELb0EEENS1_36VarlenDynamicPersistentTileSchedulerILi128ELi64ELi256ELi256ELb1ELb1ELb0ELb1ELb0ELb1EEEEEEEEEvNT_6ParamsE --------------------------
	.section	.nv.info._ZN7cutlass13device_kernelIN5flash19enable_sm80_to_sm89INS1_16FlashAttnFwdSm80INS1_25CollectiveMainloopFwdSm80ILi8ELi2ELb0EN4cute5tupleIJNS5_1CILi128EEENS7_ILi64EEENS7_ILi192EEEEEELi192ENS_6half_tEfNS_4arch4Sm80ELb0ELb1ELb1ELb1ELb1ELb1ELb1ELb1EEENS1_21CollectiveEpilogueFwdINS6_IJS8_SA_S9_EEENS6_IJNS7_ILi1EEESI_SI_EEESC_SE_Li256ELb1ELb1ELb1ELb0EEENS1_36VarlenDynamicPersistentTileSchedulerILi128ELi64ELi256ELi256ELb1ELb1ELb0ELb1ELb0ELb1EEEEEEEEEvNT_6ParamsE,"",@"SHT_CUDA_INFO"
	.sectionflags	@""
	.align	4


	//----- nvinfo : EIATTR_CUDA_API_VERSION
	.align		4
        /*0000*/ 	.byte	0x04, 0x37
        /*0002*/ 	.short	(.L_700 - .L_699)
.L_699:
        /*0004*/ 	.word	0x00000082


	//----- nvinfo : EIATTR_SW2861232_WAR
	.align		4
.L_700:
        /*0008*/ 	.byte	0x01, 0x35
	.zero		2


	//----- nvinfo : EIATTR_PARAM_CBANK
	.align		4
        /*000c*/ 	.byte	0x04, 0x0a
        /*000e*/ 	.short	(.L_702 - .L_701)
	.align		4
.L_701:
        /*0010*/ 	.word	index@(.nv.constant0._ZN7cutlass13device_kernelIN5flash19enable_sm80_to_sm89INS1_16FlashAttnFwdSm80INS1_25CollectiveMainloopFwdSm80ILi8ELi2ELb0EN4cute5tupleIJNS5_1CILi128EEENS7_ILi64EEENS7_ILi192EEEEEELi192ENS_6half_tEfNS_4arch4Sm80ELb0ELb1ELb1ELb1ELb1ELb1ELb1ELb1EEENS1_21CollectiveEpilogueFwdINS6_IJS8_SA_S9_EEENS6_IJNS7_ILi1EEESI_SI_EEESC_SE_Li256ELb1ELb1ELb1ELb0EEENS1_36VarlenDynamicPersistentTileSchedulerILi128ELi64ELi256ELi256ELb1ELb1ELb0ELb1ELb0ELb1EEEEEEEEEvNT_6ParamsE)
        /*0014*/ 	.short	0x0160
        /*0016*/ 	.short	0x0438


	//----- nvinfo : EIATTR_CBANK_PARAM_SIZE
	.align		4
.L_702:
        /*0018*/ 	.byte	0x03, 0x19
        /*001a*/ 	.short	0x0438


	//----- nvinfo : EIATTR_KPARAM_INFO
	.align		4
        /*001c*/ 	.byte	0x04, 0x17
        /*001e*/ 	.short	(.L_704 - .L_703)
.L_703:
        /*0020*/ 	.word	0x00000000
        /*0024*/ 	.short	0x0000
        /*0026*/ 	.short	0x0000
        /*0028*/ 	.byte	0x00, 0xf0, 0xe1, 0x10


	//----- nvinfo : EIATTR_MAXREG_COUNT
	.align		4
.L_704:
        /*002c*/ 	.byte	0x03, 0x1b
        /*002e*/ 	.short	0x00ff


	//----- nvinfo : EIATTR_NUM_BARRIERS
	.align		4
        /*0030*/ 	.byte	0x02, 0x4c
        /*0032*/ 	.byte	0x06
	.zero		1


	//----- nvinfo : EIATTR_ANNOTATIONS
	.align		4
        /*0034*/ 	.byte	0x04, 0x55
        /*0036*/ 	.short	(.L_706 - .L_705)


	//   ....[0]....
.L_705:
        /* <DEDUP_REMOVED lines=17> */


	//----- nvinfo : EIATTR_MERCURY_ISA_VERSION
	.align		4
.L_706:
        /*0130*/ 	.byte	0x03, 0x5f
        /*0132*/ 	.short	0x0000


	//----- nvinfo : EIATTR_INT_WARP_WIDE_INSTR_OFFSETS
	.align		4
        /*0134*/ 	.byte	0x04, 0x31
        /*0136*/ 	.short	(.L_708 - .L_707)


	//   ....[0]....
.L_707:
        /*0138*/ 	.word	0x0001f970


	//   ....[1]....
        /*013c*/ 	.word	0x0001f9f0


	//----- nvinfo : EIATTR_COOP_GROUP_MASK_REGIDS
	.align		4
.L_708:
        /*0140*/ 	.byte	0x04, 0x29
        /*0142*/ 	.short	(.L_710 - .L_709)


	//   ....[0]....
.L_709:
        /*0144*/ 	.word	0xffffffff


	//   ....[1]....
        /*0148*/ 	.word	0xffffffff


	//   ....[2]....
        /*014c*/ 	.word	0xffffffff


	//   ....[3]....
        /*0150*/ 	.word	0xffffffff


	//   ....[4]....
        /*0154*/ 	.word	0xffffffff


	//   ....[5]....
        /*0158*/ 	.word	0xffffffff


	//   ....[6]....
        /*015c*/ 	.word	0xffffffff


	//   ....[7]....
        /*0160*/ 	.word	0xffffffff


	//   ....[8]....
        /*0164*/ 	.word	0xffffffff


	//   ....[9]....
        /*0168*/ 	.word	0xffffffff


	//   ....[10]....
        /*016c*/ 	.word	0xffffffff


	//   ....[11]....
        /*0170*/ 	.word	0xffffffff


	//   ....[12]....
        /*0174*/ 	.word	0xffffffff


	//   ....[13]....
        /*0178*/ 	.word	0xffffffff


	//   ....[14]....
        /*017c*/ 	.word	0xffffffff


	//   ....[15]....
        /*0180*/ 	.word	0xffffffff


	//   ....[16]....
        /*0184*/ 	.word	0xffffffff


	//   ....[17]....
        /*0188*/ 	.word	0xffffffff


	//   ....[18]....
        /*018c*/ 	.word	0xffffffff


	//   ....[19]....
        /*0190*/ 	.word	0xffffffff


	//   ....[20]....
        /*0194*/ 	.word	0xffffffff


	//   ....[21]....
        /*0198*/ 	.word	0xffffffff


	//   ....[22]....
        /*019c*/ 	.word	0xffffffff


	//   ....[23]....
        /*01a0*/ 	.word	0xffffffff


	//   ....[24]....
        /*01a4*/ 	.word	0xffffffff


	//   ....[25]....
        /*01a8*/ 	.word	0xffffffff


	//   ....[26]....
        /*01ac*/ 	.word	0xffffffff


	//   ....[27]....
        /*01b0*/ 	.word	0xffffffff


	//   ....[28]....
        /*01b4*/ 	.word	0xffffffff


	//   ....[29]....
        /*01b8*/ 	.word	0xffffffff


	//   ....[30]....
        /*01bc*/ 	.word	0xffffffff


	//   ....[31]....
        /*01c0*/ 	.word	0xffffffff


	//   ....[32]....
        /*01c4*/ 	.word	0xffffffff


	//   ....[33]....
        /*01c8*/ 	.word	0xffffffff


	//   ....[34]....
        /*01cc*/ 	.word	0xffffffff


	//   ....[35]....
        /*01d0*/ 	.word	0xffffffff


	//   ....[36]....
        /*01d4*/ 	.word	0xffffffff


	//   ....[37]....
        /*01d8*/ 	.word	0xffffffff


	//   ....[38]....
        /*01dc*/ 	.word	0xffffffff


	//   ....[39]....
        /*01e0*/ 	.word	0xffffffff


	//   ....[40]....
        /*01e4*/ 	.word	0xffffffff


	//   ....[41]....
        /*01e8*/ 	.word	0xffffffff


	//   ....[42]....
        /*01ec*/ 	.word	0xffffffff


	//   ....[43]....
        /*01f0*/ 	.word	0xffffffff


	//   ....[44]....
        /*01f4*/ 	.word	0xffffffff


	//   ....[45]....
        /*01f8*/ 	.word	0xffffffff


	//   ....[46]....
        /*01fc*/ 	.word	0xffffffff


	//   ....[47]....
        /*0200*/ 	.word	0xffffffff


	//   ....[48]....
        /*0204*/ 	.word	0xffffffff


	//   ....[49]....
        /*0208*/ 	.word	0xffffffff


	//   ....[50]....
        /*020c*/ 	.word	0xffffffff


	//   ....[51]....
        /*0210*/ 	.word	0xffffffff


	//   ....[52]....
        /*0214*/ 	.word	0xffffffff


	//   ....[53]....
        /*0218*/ 	.word	0xffffffff


	//   ....[54]....
        /*021c*/ 	.word	0xffffffff


	//   ....[55]....
        /*0220*/ 	.word	0xffffffff


	//   ....[56]....
        /*0224*/ 	.word	0xffffffff


	//   ....[57]....
        /*0228*/ 	.word	0xffffffff


	//   ....[58]....
        /*022c*/ 	.word	0xffffffff


	//   ....[59]....
        /*0230*/ 	.word	0xffffffff


	//   ....[60]....
        /*0234*/ 	.word	0xffffffff


	//   ....[61]....
        /*0238*/ 	.word	0xffffffff


	//   ....[62]....
        /*023c*/ 	.word	0xffffffff


	//   ....[63]....
        /*0240*/ 	.word	0xffffffff


	//   ....[64]....
        /*0244*/ 	.word	0xffffffff


	//   ....[65]....
        /*0248*/ 	.word	0xffffffff


	//   ....[66]....
        /*024c*/ 	.word	0xffffffff


	//   ....[67]....
        /*0250*/ 	.word	0xffffffff


	//   ....[68]....
        /*0254*/ 	.word	0xffffffff


	//   ....[69]....
        /*0258*/ 	.word	0xffffffff


	//   ....[70]....
        /*025c*/ 	.word	0xffffffff


	//   ....[71]....
        /*0260*/ 	.word	0xffffffff


	//   ....[72]....
        /*0264*/ 	.word	0xffffffff


	//   ....[73]....
        /*0268*/ 	.word	0xffffffff


	//   ....[74]....
        /*026c*/ 	.word	0xffffffff


	//   ....[75]....
        /*0270*/ 	.word	0xffffffff


	//   ....[76]....
        /*0274*/ 	.word	0xffffffff


	//   ....[77]....
        /*0278*/ 	.word	0xffffffff


	//   ....[78]....
        /*027c*/ 	.word	0xffffffff


	//   ....[79]....
        /*0280*/ 	.word	0xffffffff


	//   ....[80]....
        /*0284*/ 	.word	0xffffffff


	//   ....[81]....
        /*0288*/ 	.word	0xffffffff


	//   ....[82]....
        /*028c*/ 	.word	0xffffffff


	//   ....[83]....
        /*0290*/ 	.word	0xffffffff


	//   ....[84]....
        /*0294*/ 	.word	0xffffffff


	//   ....[85]....
        /*0298*/ 	.word	0xffffffff


	//   ....[86]....
        /*029c*/ 	.word	0xffffffff


	//   ....[87]....
        /*02a0*/ 	.word	0xffffffff


	//   ....[88]....
        /*02a4*/ 	.word	0xffffffff


	//   ....[89]....
        /*02a8*/ 	.word	0xffffffff


	//   ....[90]....
        /*02ac*/ 	.word	0xffffffff


	//   ....[91]....
        /*02b0*/ 	.word	0xffffffff


	//   ....[92]....
        /*02b4*/ 	.word	0xffffffff


	//   ....[93]....
        /*02b8*/ 	.word	0xffffffff


	//   ....[94]....
        /*02bc*/ 	.word	0xffffffff


	//   ....[95]....
        /*02c0*/ 	.word	0xffffffff


	//   ....[96]....
        /*02c4*/ 	.word	0xffffffff


	//   ....[97]....
        /*02c8*/ 	.word	0xffffffff


	//   ....[98]....
        /*02cc*/ 	.word	0xffffffff


	//   ....[99]....
        /*02d0*/ 	.word	0xffffffff


	//   ....[100]....
        /*02d4*/ 	.word	0xffffffff


	//   ....[101]....
        /*02d8*/ 	.word	0xffffffff


	//   ....[102]....
        /*02dc*/ 	.word	0xffffffff


	//   ....[103]....
        /*02e0*/ 	.word	0xffffffff


	//   ....[104]....
        /*02e4*/ 	.word	0xffffffff


	//   ....[105]....
        /*02e8*/ 	.word	0xffffffff


	//   ....[106]....
        /*02ec*/ 	.word	0xffffffff


	//   ....[107]....
        /*02f0*/ 	.word	0xffffffff


	//   ....[108]....
        /*02f4*/ 	.word	0xffffffff


	//   ....[109]....
        /*02f8*/ 	.word	0xffffffff


	//   ....[110]....
        /*02fc*/ 	.word	0xffffffff


	//   ....[111]....
        /*0300*/ 	.word	0xffffffff


	//   ....[112]....
        /*0304*/ 	.word	0xffffffff


	//   ....[113]....
        /*0308*/ 	.word	0xffffffff


	//   ....[114]....
        /*030c*/ 	.word	0xffffffff


	//   ....[115]....
        /*0310*/ 	.word	0xffffffff


	//   ....[116]....
        /*0314*/ 	.word	0xffffffff


	//   ....[117]....
        /*0318*/ 	.word	0xffffffff


	//   ....[118]....
        /*031c*/ 	.word	0xffffffff


	//   ....[119]....
        /*0320*/ 	.word	0xffffffff


	//   ....[120]....
        /*0324*/ 	.word	0xffffffff


	//   ....[121]....
        /*0328*/ 	.word	0xffffffff


	//   ....[122]....
        /*032c*/ 	.word	0xffffffff


	//   ....[123]....
        /*0330*/ 	.word	0xffffffff


	//   ....[124]....
        /*0334*/ 	.word	0xffffffff


	//   ....[125]....
        /*0338*/ 	.word	0xffffffff


	//   ....[126]....
        /*033c*/ 	.word	0xffffffff


	//   ....[127]....
        /*0340*/ 	.word	0xffffffff


	//   ....[128]....
        /*0344*/ 	.word	0xffffffff


	//   ....[129]....
        /*0348*/ 	.word	0xffffffff


	//   ....[130]....
        /*034c*/ 	.word	0xffffffff


	//   ....[131]....
        /*0350*/ 	.word	0xffffffff


	//   ....[132]....
        /*0354*/ 	.word	0xffffffff


	//   ....[133]....
        /*0358*/ 	.word	0xffffffff


	//   ....[134]....
        /*035c*/ 	.word	0xffffffff


	//   ....[135]....
        /*0360*/ 	.word	0xffffffff


	//   ....[136]....
        /*0364*/ 	.word	0xffffffff


	//   ....[137]....
        /*0368*/ 	.word	0xffffffff


	//   ....[138]....
        /*036c*/ 	.word	0xffffffff


	//   ....[139]....
        /*0370*/ 	.word	0xffffffff


	//   ....[140]....
        /*0374*/ 	.word	0xffffffff


	//   ....[141]....
        /*0378*/ 	.word	0xffffffff


	//   ....[142]....
        /*037c*/ 	.word	0xffffffff


	//   ....[143]....
        /*0380*/ 	.word	0xffffffff


	//   ....[144]....
        /*0384*/ 	.word	0xffffffff


	//   ....[145]....
        /*0388*/ 	.word	0xffffffff


	//   ....[146]....
        /*038c*/ 	.word	0xffffffff


	//   ....[147]....
        /*0390*/ 	.word	0xffffffff


	//   ....[148]....
        /*0394*/ 	.word	0xffffffff


	//   ....[149]....
        /*0398*/ 	.word	0xffffffff


	//   ....[150]....
        /*039c*/ 	.word	0xffffffff


	//   ....[151]....
        /*03a0*/ 	.word	0xffffffff


	//   ....[152]....
        /*03a4*/ 	.word	0xffffffff


	//   ....[153]....
        /*03a8*/ 	.word	0xffffffff


	//   ....[154]....
        /*03ac*/ 	.word	0xffffffff


	//   ....[155]....
        /*03b0*/ 	.word	0xffffffff


	//   ....[156]....
        /*03b4*/ 	.word	0xffffffff


	//   ....[157]....
        /*03b8*/ 	.word	0xffffffff


	//   ....[158]....
        /*03bc*/ 	.word	0xffffffff


	//   ....[159]....
        /*03c0*/ 	.word	0xffffffff


	//   ....[160]....
        /*03c4*/ 	.word	0xffffffff


	//   ....[161]....
        /*03c8*/ 	.word	0xffffffff


	//   ....[162]....
        /*03cc*/ 	.word	0xffffffff


	//   ....[163]....
        /*03d0*/ 	.word	0xffffffff


	//   ....[164]....
        /*03d4*/ 	.word	0xffffffff


	//   ....[165]....
        /*03d8*/ 	.word	0xffffffff


	//   ....[166]....
        /*03dc*/ 	.word	0xffffffff


	//   ....[167]....
        /*03e0*/ 	.word	0xffffffff


	//   ....[168]....
        /*03e4*/ 	.word	0xffffffff


	//   ....[169]....
        /*03e8*/ 	.word	0xffffffff


	//   ....[170]....
        /*03ec*/ 	.word	0xffffffff


	//   ....[171]....
        /*03f0*/ 	.word	0xffffffff


	//   ....[172]....
        /*03f4*/ 	.word	0xffffffff


	//   ....[173]....
        /*03f8*/ 	.word	0xffffffff


	//   ....[174]....
        /*03fc*/ 	.word	0xffffffff


	//   ....[175]....
        /*0400*/ 	.word	0xffffffff


	//   ....[176]....
        /*0404*/ 	.word	0xffffffff


	//   ....[177]....
        /*0408*/ 	.word	0xffffffff


	//   ....[178]....
        /*040c*/ 	.word	0xffffffff


	//   ....[179]....
        /*0410*/ 	.word	0xffffffff


	//   ....[180]....
        /*0414*/ 	.word	0xffffffff


	//   ....[181]....
        /*0418*/ 	.word	0xffffffff


	//   ....[182]....
        /*041c*/ 	.word	0xffffffff


	//   ....[183]....
        /*0420*/ 	.word	0xffffffff


	//   ....[184]....
        /*0424*/ 	.word	0xffffffff


	//   ....[185]....
        /*0428*/ 	.word	0xffffffff


	//   ....[186]....
        /*042c*/ 	.word	0xffffffff


	//   ....[187]....
        /*0430*/ 	.word	0xffffffff


	//   ....[188]....
        /*0434*/ 	.word	0xffffffff


	//   ....[189]....
        /*0438*/ 	.word	0xffffffff


	//   ....[190]....
        /*043c*/ 	.word	0xffffffff


	//   ....[191]....
        /*0440*/ 	.word	0xffffffff


	//   ....[192]....
        /*0444*/ 	.word	0xffffffff


	//   ....[193]....
        /*0448*/ 	.word	0xffffffff


	//   ....[194]....
        /*044c*/ 	.word	0xffffffff


	//   ....[195]....
        /*0450*/ 	.word	0xffffffff


	//   ....[196]....
        /*0454*/ 	.word	0xffffffff


	//   ....[197]....
        /*0458*/ 	.word	0xffffffff


	//   ....[198]....
        /*045c*/ 	.word	0xffffffff


	//   ....[199]....
        /*0460*/ 	.word	0xffffffff


	//   ....[200]....
        /*0464*/ 	.word	0xffffffff


	//   ....[201]....
        /*0468*/ 	.word	0xffffffff


	//   ....[202]....
        /*046c*/ 	.word	0xffffffff


	//   ....[203]....
        /*0470*/ 	.word	0xffffffff


	//   ....[204]....
        /*0474*/ 	.word	0xffffffff


	//   ....[205]....
        /*0478*/ 	.word	0xffffffff


	//   ....[206]....
        /*047c*/ 	.word	0xffffffff


	//   ....[207]....
        /*0480*/ 	.word	0xffffffff


	//   ....[208]....
        /*0484*/ 	.word	0xffffffff


	//   ....[209]....
        /*0488*/ 	.word	0xffffffff


	//   ....[210]....
        /*048c*/ 	.word	0xffffffff


	//   ....[211]....
        /*0490*/ 	.word	0xffffffff


	//   ....[212]....
        /*0494*/ 	.word	0xffffffff


	//   ....[213]....
        /*0498*/ 	.word	0xffffffff


	//   ....[214]....
        /*049c*/ 	.word	0xffffffff


	//   ....[215]....
        /*04a0*/ 	.word	0xffffffff


	//   ....[216]....
        /*04a4*/ 	.word	0xffffffff


	//   ....[217]....
        /*04a8*/ 	.word	0xffffffff


	//   ....[218]....
        /*04ac*/ 	.word	0xffffffff


	//   ....[219]....
        /*04b0*/ 	.word	0xffffffff


	//   ....[220]....
        /*04b4*/ 	.word	0xffffffff


	//   ....[221]....
        /*04b8*/ 	.word	0xffffffff


	//   ....[222]....
        /*04bc*/ 	.word	0xffffffff


	//   ....[223]....
        /*04c0*/ 	.word	0xffffffff


	//   ....[224]....
        /*04c4*/ 	.word	0xffffffff


	//   ....[225]....
        /*04c8*/ 	.word	0xffffffff


	//   ....[226]....
        /*04cc*/ 	.word	0xffffffff


	//   ....[227]....
        /*04d0*/ 	.word	0xffffffff


	//   ....[228]....
        /*04d4*/ 	.word	0xffffffff


	//   ....[229]....
        /*04d8*/ 	.word	0xffffffff


	//   ....[230]....
        /*04dc*/ 	.word	0xffffffff


	//   ....[231]....
        /*04e0*/ 	.word	0xffffffff


	//   ....[232]....
        /*04e4*/ 	.word	0xffffffff


	//   ....[233]....
        /*04e8*/ 	.word	0xffffffff


	//   ....[234]....
        /*04ec*/ 	.word	0xffffffff


	//   ....[235]....
        /*04f0*/ 	.word	0xffffffff


	//   ....[236]....
        /*04f4*/ 	.word	0xffffffff


	//   ....[237]....
        /*04f8*/ 	.word	0xffffffff


	//   ....[238]....
        /*04fc*/ 	.word	0xffffffff


	//   ....[239]....
        /*0500*/ 	.word	0xffffffff


	//   ....[240]....
        /*0504*/ 	.word	0xffffffff


	//   ....[241]....
        /*0508*/ 	.word	0xffffffff


	//   ....[242]....
        /*050c*/ 	.word	0xffffffff


	//   ....[243]....
        /*0510*/ 	.word	0xffffffff


	//   ....[244]....
        /*0514*/ 	.word	0xffffffff


	//   ....[245]....
        /*0518*/ 	.word	0xffffffff


	//   ....[246]....
        /*051c*/ 	.word	0xffffffff


	//   ....[247]....
        /*0520*/ 	.word	0xffffffff


	//   ....[248]....
        /*0524*/ 	.word	0xffffffff


	//   ....[249]....
        /*0528*/ 	.word	0xffffffff


	//   ....[250]....
        /*052c*/ 	.word	0xffffffff


	//   ....[251]....
        /*0530*/ 	.word	0xffffffff


	//   ....[252]....
        /*0534*/ 	.word	0xffffffff


	//   ....[253]....
        /*0538*/ 	.word	0xffffffff


	//   ....[254]....
        /*053c*/ 	.word	0xffffffff


	//   ....[255]....
        /*0540*/ 	.word	0xffffffff


	//   ....[0]....
        /*0544*/ 	.word	0xffffffff


	//   ....[1]....
        /*0548*/ 	.word	0xffffffff


	//   ....[2]....
        /*054c*/ 	.word	0xffffffff


	//   ....[3]....
        /*0550*/ 	.word	0xffffffff


	//   ....[4]....
        /*0554*/ 	.word	0xffffffff


	//   ....[5]....
        /*0558*/ 	.word	0xffffffff


	//   ....[6]....
        /*055c*/ 	.word	0xffffffff


	//   ....[7]....
        /*0560*/ 	.word	0xffffffff


	//   ....[8]....
        /*0564*/ 	.word	0xffffffff


	//   ....[9]....
        /*0568*/ 	.word	0xffffffff


	//   ....[10]....
        /*056c*/ 	.word	0xffffffff


	//   ....[11]....
        /*0570*/ 	.word	0xffffffff


	//   ....[12]....
        /*0574*/ 	.word	0xffffffff


	//   ....[13]....
        /*0578*/ 	.word	0xffffffff


	//   ....[14]....
        /*057c*/ 	.word	0xffffffff


	//   ....[15]....
        /*0580*/ 	.word	0xffffffff


	//   ....[16]....
        /*0584*/ 	.word	0xffffffff


	//   ....[17]....
        /*0588*/ 	.word	0xffffffff


	//----- nvinfo : EIATTR_COOP_GROUP_INSTR_OFFSETS
	.align		4
.L_710:
        /*058c*/ 	.byte	0x04, 0x28
        /*058e*/ 	.short	(.L_712 - .L_711)


	//   ....[0]....
.L_711:
        /*0590*/ 	.word	0x00000050


	//   ....[1]....
        /*0594*/ 	.word	0x000001e0


	//   ....[2]....
        /*0598*/ 	.word	0x00000210


	//   ....[3]....
        /*059c*/ 	.word	0x00000240


	//   ....[4]....
        /*05a0*/ 	.word	0x00000270


	//   ....[5]....
        /*05a4*/ 	.word	0x000002a0


	//   ....[6]....
        /*05a8*/ 	.word	0x000002d0


	//   ....[7]....
        /*05ac*/ 	.word	0x00000430


	//   ....[8]....
        /*05b0*/ 	.word	0x00000470


	//   ....[9]....
        /*05b4*/ 	.word	0x000004a0


	//   ....[10]....
        /*05b8*/ 	.word	0x000004d0


	//   ....[11]....
        /*05bc*/ 	.word	0x00000500


	//   ....[12]....
        /*05c0*/ 	.word	0x00000530


	//   ....[13]....
        /*05c4*/ 	.word	0x000005c0


	//   ....[14]....
        /*05c8*/ 	.word	0x00000600


	//   ....[15]....
        /*05cc*/ 	.word	0x00000620


	//   ....[16]....
        /*05d0*/ 	.word	0x00000680


	//   ....[17]....
        /*05d4*/ 	.word	0x00003ee0


	//   ....[18]....
        /*05d8*/ 	.word	0x00003ef0


	//   ....[19]....
        /*05dc*/ 	.word	0x00005a60


	//   ....[20]....
        /*05e0*/ 	.word	0x00005a70


	//   ....[21]....
        /*05e4*/ 	.word	0x00007560


	//   ....[22]....
        /*05e8*/ 	.word	0x00007570


	//   ....[23]....
        /*05ec*/ 	.word	0x00007a60


	//   ....[24]....
        /*05f0*/ 	.word	0x00007a70


	//   ....[25]....
        /*05f4*/ 	.word	0x00008b40


	//   ....[26]....
        /*05f8*/ 	.word	0x00008b60


	//   ....[27]....
        /*05fc*/ 	.word	0x00008c90


	//   ....[28]....
        /*0600*/ 	.word	0x00008ca0


	//   ....[29]....
        /*0604*/ 	.word	0x00008dd0


	//   ....[30]....
        /*0608*/ 	.word	0x00008df0


	//   ....[31]....
        /*060c*/ 	.word	0x00008f20


	//   ....[32]....
        /*0610*/ 	.word	0x00008f30


	//   ....[33]....
        /*0614*/ 	.word	0x00009410


	//   ....[34]....
        /*0618*/ 	.word	0x00009420


	//   ....[35]....
        /*061c*/ 	.word	0x00009430


	//   ....[36]....
        /*0620*/ 	.word	0x00009440


	//   ....[37]....
        /*0624*/ 	.word	0x000095b0


	//   ....[38]....
        /*0628*/ 	.word	0x000095d0


	//   ....[39]....
        /*062c*/ 	.word	0x00009620


	//   ....[40]....
        /*0630*/ 	.word	0x000097d0


	//   ....[41]....
        /*0634*/ 	.word	0x00009a30


	//   ....[42]....
        /*0638*/ 	.word	0x00009a50


	//   ....[43]....
        /*063c*/ 	.word	0x00009b20


	//   ....[44]....
        /*0640*/ 	.word	0x00009b60


	//   ....[45]....
        /*0644*/ 	.word	0x00009f80


	//   ....[46]....
        /*0648*/ 	.word	0x00009fa0


	//   ....[47]....
        /*064c*/ 	.word	0x00009fb0


	//   ....[48]....
        /*0650*/ 	.word	0x00009fc0


	//   ....[49]....
        /*0654*/ 	.word	0x0000a7d0


	//   ....[50]....
        /*0658*/ 	.word	0x0000a7e0


	//   ....[51]....
        /*065c*/ 	.word	0x0000a7f0


	//   ....[52]....
        /*0660*/ 	.word	0x0000a800


	//   ....[53]....
        /*0664*/ 	.word	0x0000d4c0


	//   ....[54]....
        /*0668*/ 	.word	0x0000d4e0


	//   ....[55]....
        /*066c*/ 	.word	0x0000d500


	//   ....[56]....
        /*0670*/ 	.word	0x0000d510


	//   ....[57]....
        /*0674*/ 	.word	0x0000daf0


	//   ....[58]....
        /*0678*/ 	.word	0x0000db00


	//   ....[59]....
        /*067c*/ 	.word	0x0000db10


	//   ....[60]....
        /*0680*/ 	.word	0x0000db20


	//   ....[61]....
        /*0684*/ 	.word	0x00010a40


	//   ....[62]....
        /*0688*/ 	.word	0x00010a60


	//   ....[63]....
        /*068c*/ 	.word	0x00010b30


	//   ....[64]....
        /*0690*/ 	.word	0x00010b70


	//   ....[65]....
        /*0694*/ 	.word	0x00011af0


	//   ....[66]....
        /*0698*/ 	.word	0x00011d50


	//   ....[67]....
        /*069c*/ 	.word	0x000124e0


	//   ....[68]....
        /*06a0*/ 	.word	0x00012790


	//   ....[69]....
        /*06a4*/ 	.word	0x000127a0


	//   ....[70]....
        /*06a8*/ 	.word	0x000127f0


	//   ....[71]....
        /*06ac*/ 	.word	0x00013a90


	//   ....[72]....
        /*06b0*/ 	.word	0x00013ab0


	//   ....[73]....
        /*06b4*/ 	.word	0x00013b90


	//   ....[74]....
        /*06b8*/ 	.word	0x00013bc0


	//   ....[75]....
        /*06bc*/ 	.word	0x000142e0


	//   ....[76]....
        /*06c0*/ 	.word	0x00014300


	//   ....[77]....
        /*06c4*/ 	.word	0x00014400


	//   ....[78]....
        /*06c8*/ 	.word	0x00014440


	//   ....[79]....
        /*06cc*/ 	.word	0x00015400


	//   ....[80]....
        /*06d0*/ 	.word	0x00015910


	//   ....[81]....
        /*06d4*/ 	.word	0x00015c10


	//   ....[82]....
        /*06d8*/ 	.word	0x00015c40


	//   ....[83]....
        /*06dc*/ 	.word	0x00016580


	//   ....[84]....
        /*06e0*/ 	.word	0x000165a0


	//   ....[85]....
        /*06e4*/ 	.word	0x00017a50


	//   ....[86]....
        /*06e8*/ 	.word	0x00017a70


	//   ....[87]....
        /*06ec*/ 	.word	0x00017b70


	//   ....[88]....
        /*06f0*/ 	.word	0x00017bb0


	//   ....[89]....
        /*06f4*/ 	.word	0x000182f0


	//   ....[90]....
        /*06f8*/ 	.word	0x00018310


	//   ....[91]....
        /*06fc*/ 	.word	0x00018410


	//   ....[92]....
        /*0700*/ 	.word	0x00018450


	//   ....[93]....
        /*0704*/ 	.word	0x000195c0


	//   ....[94]....
        /*0708*/ 	.word	0x000195f0


	//   ....[95]....
        /*070c*/ 	.word	0x000198c0


	//   ....[96]....
        /*0710*/ 	.word	0x00019a00


	//   ....[97]....
        /*0714*/ 	.word	0x0001afb0


	//   ....[98]....
        /*0718*/ 	.word	0x0001afd0


	//   ....[99]....
        /*071c*/ 	.word	0x0001b0e0


	//   ....[100]....
        /*0720*/ 	.word	0x0001b110


	//   ....[101]....
        /*0724*/ 	.word	0x0001b600


	//   ....[102]....
        /*0728*/ 	.word	0x0001b620


	//   ....[103]....
        /*072c*/ 	.word	0x0001b720


	//   ....[104]....
        /*0730*/ 	.word	0x0001b760


	//   ....[105]....
        /*0734*/ 	.word	0x0001c760


	//   ....[106]....
        /*0738*/ 	.word	0x0001cc70


	//   ....[107]....
        /*073c*/ 	.word	0x0001cf70


	//   ....[108]....
        /*0740*/ 	.word	0x0001cfa0


	//   ....[109]....
        /*0744*/ 	.word	0x0001d8d0


	//   ....[110]....
        /*0748*/ 	.word	0x0001d8f0


	//   ....[111]....
        /*074c*/ 	.word	0x0001edb0


	//   ....[112]....
        /*0750*/ 	.word	0x0001edd0


	//   ....[113]....
        /*0754*/ 	.word	0x0001eee0


	//   ....[114]....
        /*0758*/ 	.word	0x0001ef10


	//   ....[115]....
        /*075c*/ 	.word	0x0001f150


	//   ....[116]....
        /*0760*/ 	.word	0x0001f180


	//   ....[117]....
        /*0764*/ 	.word	0x0001f190


	//   ....[118]....
        /*0768*/ 	.word	0x0001f1c0


	//   ....[119]....
        /*076c*/ 	.word	0x000206d0


	//   ....[120]....
        /*0770*/ 	.word	0x00020700


	//   ....[121]....
        /*0774*/ 	.word	0x00020710


	//   ....[122]....
        /*0778*/ 	.word	0x00020720


	//   ....[123]....
        /*077c*/ 	.word	0x00020aa0


	//   ....[124]....
        /*0780*/ 	.word	0x00020ac0


	//   ....[125]....
        /*0784*/ 	.word	0x00020be0


	//   ....[126]....
        /*0788*/ 	.word	0x00020bf0


	//   ....[127]....
        /*078c*/ 	.word	0x00020d20


	//   ....[128]....
        /*0790*/ 	.word	0x00020d40


	//   ....[129]....
        /*0794*/ 	.word	0x00020e70


	//   ....[130]....
        /*0798*/ 	.word	0x00020e80


	//   ....[131]....
        /*079c*/ 	.word	0x000211a0


	//   ....[132]....
        /*07a0*/ 	.word	0x000211c0


	//   ....[133]....
        /*07a4*/ 	.word	0x00021bb0


	//   ....[134]....
        /*07a8*/ 	.word	0x00021bc0


	//   ....[135]....
        /*07ac*/ 	.word	0x00022d50


	//   ....[136]....
        /*07b0*/ 	.word	0x00022d70


	//   ....[137]....
        /*07b4*/ 	.word	0x00022ea0


	//   ....[138]....
        /*07b8*/ 	.word	0x00022eb0


	//   ....[139]....
        /*07bc*/ 	.word	0x00022fe0


	//   ....[140]....
        /*07c0*/ 	.word	0x00023000


	//   ....[141]....
        /*07c4*/ 	.word	0x00023130


	//   ....[142]....
        /*07c8*/ 	.word	0x00023140


	//   ....[143]....
        /*07cc*/ 	.word	0x00023300


	//   ....[144]....
        /*07d0*/ 	.word	0x00023320


	//   ....[145]....
        /*07d4*/ 	.word	0x00023440


	//   ....[146]....
        /*07d8*/ 	.word	0x00023480


	//   ....[147]....
        /*07dc*/ 	.word	0x000234b0


	//   ....[148]....
        /*07e0*/ 	.word	0x000234e0


	//   ....[149]....
        /*07e4*/ 	.word	0x00023510


	//   ....[150]....
        /*07e8*/ 	.word	0x00023540


	//   ....[151]....
        /*07ec*/ 	.word	0x000236a0


	//   ....[152]....
        /*07f0*/ 	.word	0x000236e0


	//   ....[153]....
        /*07f4*/ 	.word	0x00023710


	//   ....[154]....
        /*07f8*/ 	.word	0x00023740


	//   ....[155]....
        /*07fc*/ 	.word	0x00023770


	//   ....[156]....
        /*0800*/ 	.word	0x000237a0


	//   ....[157]....
        /*0804*/ 	.word	0x00023830


	//   ....[158]....
        /*0808*/ 	.word	0x00023870


	//   ....[159]....
        /*080c*/ 	.word	0x00023880


	//   ....[160]....
        /*0810*/ 	.word	0x000238e0


	//   ....[161]....
        /*0814*/ 	.word	0x00024290


	//   ....[162]....
        /*0818*/ 	.word	0x000242f0


	//   ....[163]....
        /*081c*/ 	.word	0x00024340


	//   ....[164]....
        /*0820*/ 	.word	0x00024390


	//   ....[165]....
        /*0824*/ 	.word	0x000243e0


	//   ....[166]....
        /*0828*/ 	.word	0x00024450


	//   ....[167]....
        /*082c*/ 	.word	0x000244a0


	//   ....[168]....
        /*0830*/ 	.word	0x00024510


	//   ....[169]....
        /*0834*/ 	.word	0x00024580


	//   ....[170]....
        /*0838*/ 	.word	0x000245f0


	//   ....[171]....
        /*083c*/ 	.word	0x00024660


	//   ....[172]....
        /*0840*/ 	.word	0x000246d0


	//   ....[173]....
        /*0844*/ 	.word	0x00024740


	//   ....[174]....
        /*0848*/ 	.word	0x000247a0


	//   ....[175]....
        /*084c*/ 	.word	0x00024810


	//   ....[176]....
        /*0850*/ 	.word	0x00024880


	//   ....[177]....
        /*0854*/ 	.word	0x000248f0


	//   ....[178]....
        /*0858*/ 	.word	0x00024950


	//   ....[179]....
        /*085c*/ 	.word	0x000249c0


	//   ....[180]....
        /*0860*/ 	.word	0x00024a30


	//   ....[181]....
        /*0864*/ 	.word	0x00024ba0


	//   ....[182]....
        /*0868*/ 	.word	0x00024c00


	//   ....[183]....
        /*086c*/ 	.word	0x00024c70


	//   ....[184]....
        /*0870*/ 	.word	0x00024ce0


	//   ....[185]....
        /*0874*/ 	.word	0x00024d40


	//   ....[186]....
        /*0878*/ 	.word	0x00024da0


	//   ....[187]....
        /*087c*/ 	.word	0x00024e10


	//   ....[188]....
        /*0880*/ 	.word	0x00024e70


	//   ....[189]....
        /*0884*/ 	.word	0x00024ed0


	//   ....[190]....
        /*0888*/ 	.word	0x00024f30


	//   ....[191]....
        /*088c*/ 	.word	0x00024fa0


	//   ....[192]....
        /*0890*/ 	.word	0x00025010


	//   ....[193]....
        /*0894*/ 	.word	0x00025080


	//   ....[194]....
        /*0898*/ 	.word	0x000250e0


	//   ....[195]....
        /*089c*/ 	.word	0x00025150


	//   ....[196]....
        /*08a0*/ 	.word	0x000251b0


	//   ....[197]....
        /*08a4*/ 	.word	0x00025220


	//   ....[198]....
        /*08a8*/ 	.word	0x00025280


	//   ....[199]....
        /*08ac*/ 	.word	0x000252f0


	//   ....[200]....
        /*08b0*/ 	.word	0x00025360


	//   ....[201]....
        /*08b4*/ 	.word	0x000254d0


	//   ....[202]....
        /*08b8*/ 	.word	0x00025530


	//   ....[203]....
        /*08bc*/ 	.word	0x000255a0


	//   ....[204]....
        /*08c0*/ 	.word	0x00025610


	//   ....[205]....
        /*08c4*/ 	.word	0x00025780


	//   ....[206]....
        /*08c8*/ 	.word	0x000257e0


	//   ....[207]....
        /*08cc*/ 	.word	0x00025850


	//   ....[208]....
        /*08d0*/ 	.word	0x000258c0


	//   ....[209]....
        /*08d4*/ 	.word	0x00025a40


	//   ....[210]....
        /*08d8*/ 	.word	0x00025aa0


	//   ....[211]....
        /*08dc*/ 	.word	0x00025b10


	//   ....[212]....
        /*08e0*/ 	.word	0x00025b80


	//   ....[213]....
        /*08e4*/ 	.word	0x00025d00


	//   ....[214]....
        /*08e8*/ 	.word	0x00025d60


	//   ....[215]....
        /*08ec*/ 	.word	0x00025dd0


	//   ....[216]....
        /*08f0*/ 	.word	0x00025e40


	//   ....[217]....
        /*08f4*/ 	.word	0x00025fc0


	//   ....[218]....
        /*08f8*/ 	.word	0x00026020


	//   ....[219]....
        /*08fc*/ 	.word	0x00026070


	//   ....[220]....
        /*0900*/ 	.word	0x000260e0


	//   ....[221]....
        /*0904*/ 	.word	0x00026150


	//   ....[222]....
        /*0908*/ 	.word	0x000262d0


	//   ....[223]....
        /*090c*/ 	.word	0x00026330


	//   ....[224]....
        /*0910*/ 	.word	0x000263a0


	//   ....[225]....
        /*0914*/ 	.word	0x00026410


	//   ....[226]....
        /*0918*/ 	.word	0x00026590


	//   ....[227]....
        /*091c*/ 	.word	0x000265f0


	//   ....[228]....
        /*0920*/ 	.word	0x00026660


	//   ....[229]....
        /*0924*/ 	.word	0x000266d0


	//   ....[230]....
        /*0928*/ 	.word	0x00026850


	//   ....[231]....
        /*092c*/ 	.word	0x000268b0


	//   ....[232]....
        /*0930*/ 	.word	0x00026910


	//   ....[233]....
        /*0934*/ 	.word	0x00026970


	//   ....[234]....
        /*0938*/ 	.word	0x000269c0


	//   ....[235]....
        /*093c*/ 	.word	0x00026a00


	//   ....[236]....
        /*0940*/ 	.word	0x00026a70


	//   ....[237]....
        /*0944*/ 	.word	0x00026ae0


	//   ....[238]....
        /*0948*/ 	.word	0x00026b50


	//   ....[239]....
        /*094c*/ 	.word	0x00026bb0


	//   ....[240]....
        /*0950*/ 	.word	0x00026c20


	//   ....[241]....
        /*0954*/ 	.word	0x00026c90


	//   ....[242]....
        /*0958*/ 	.word	0x00026d00


	//   ....[243]....
        /*095c*/ 	.word	0x00026d60


	//   ....[244]....
        /*0960*/ 	.word	0x00026dd0


	//   ....[245]....
        /*0964*/ 	.word	0x00026e40


	//   ....[246]....
        /*0968*/ 	.word	0x00026eb0


	//   ....[247]....
        /*096c*/ 	.word	0x00026f10


	//   ....[248]....
        /*0970*/ 	.word	0x00026f80


	//   ....[249]....
        /*0974*/ 	.word	0x00026ff0


	//   ....[250]....
        /*0978*/ 	.word	0x00027060


	//   ....[251]....
        /*097c*/ 	.word	0x000270c0


	//   ....[252]....
        /*0980*/ 	.word	0x00027130


	//   ....[253]....
        /*0984*/ 	.word	0x000271a0


	//   ....[254]....
        /*0988*/ 	.word	0x00027210


	//   ....[255]....
        /*098c*/ 	.word	0x00027270


	//   ....[0]....
        /*0990*/ 	.word	0x000272e0


	//   ....[1]....
        /*0994*/ 	.word	0x00027350


	//   ....[2]....
        /*0998*/ 	.word	0x000273a0


	//   ....[3]....
        /*099c*/ 	.word	0x000273e0


	//   ....[4]....
        /*09a0*/ 	.word	0x00027430


	//   ....[5]....
        /*09a4*/ 	.word	0x00027480


	//   ....[6]....
        /*09a8*/ 	.word	0x000274d0


	//   ....[7]....
        /*09ac*/ 	.word	0x00027540


	//   ....[8]....
        /*09b0*/ 	.word	0x00027590


	//   ....[9]....
        /*09b4*/ 	.word	0x000275e0


	//   ....[10]....
        /*09b8*/ 	.word	0x00027630


	//   ....[11]....
        /*09bc*/ 	.word	0x00027680


	//   ....[12]....
        /*09c0*/ 	.word	0x000276d0


	//   ....[13]....
        /*09c4*/ 	.word	0x00027740


	//   ....[14]....
        /*09c8*/ 	.word	0x00027790


	//   ....[15]....
        /*09cc*/ 	.word	0x00027800


	//   ....[16]....
        /*09d0*/ 	.word	0x00027860


	//   ....[17]....
        /*09d4*/ 	.word	0x000278d0


	//----- nvinfo : EIATTR_EXIT_INSTR_OFFSETS
	.align		4
.L_712:
        /*09d8*/ 	.byte	0x04, 0x1c
        /*09da*/ 	.short	(.L_714 - .L_713)


	//   ....[0]....
.L_713:
        /*09dc*/ 	.word	0x00000fe0


	//   ....[1]....
        /*09e0*/ 	.word	0x00024250


	//----- nvinfo : EIATTR_MAX_THREADS
	.align		4
.L_714:
        /*09e4*/ 	.byte	0x04, 0x05
        /*09e6*/ 	.short	(.L_716 - .L_715)
.L_715:
        /*09e8*/ 	.word	0x00000100
        /*09ec*/ 	.word	0x00000001
        /*09f0*/ 	.word	0x00000001


	//----- nvinfo : EIATTR_CRS_STACK_SIZE
	.align		4
.L_716:
        /*09f4*/ 	.byte	0x04, 0x1e
        /*09f6*/ 	.short	(.L_718 - .L_717)
.L_717:
        /*09f8*/ 	.word	0x00000000
.L_718:


//--------------------- .nv.info._ZN7cutlass13device_kernelIN5flash19enable_sm80_to_sm89INS1_16FlashAttnFwdSm80INS1_25CollectiveMainloopFwdSm80ILi8ELi2ELb0EN4cute5tupleIJNS5_1CILi128EEENS7_ILi64EEENS7_ILi192EEEEEELi192ENS_6half_tEfNS_4arch4Sm80ELb1ELb0ELb1ELb0ELb1ELb0ELb1ELb1EEENS1_21CollectiveEpilogueFwdINS6_IJS8_SA_S9_EEENS6_IJNS7_ILi1EEESI_SI_EEESC_SE_Li256ELb0ELb1ELb1ELb0EEENS1_30DynamicPersistentTileSchedulerILi256ELi256ELb1ELb1ELb0EEEEEEEEEvNT_6ParamsE --------------------------
	.section	.nv.info._ZN7cutlass13device_kernelIN5flash19enable_sm80_to_sm89INS1_16FlashAttnFwdSm80INS1_25CollectiveMainloopFwdSm80ILi8ELi2ELb0EN4cute5tupleIJNS5_1CILi128EEENS7_ILi64EEENS7_ILi192EEEEEELi192ENS_6half_tEfNS_4arch4Sm80ELb1ELb0ELb1ELb0ELb1ELb0ELb1ELb1EEENS1_21CollectiveEpilogueFwdINS6_IJS8_SA_S9_EEENS6_IJNS7_ILi1EEESI_SI_EEESC_SE_Li256ELb0ELb1ELb1ELb0EEENS1_30DynamicPersistentTileSchedulerILi256ELi256ELb1ELb1ELb0EEEEEEEEEvNT_6ParamsE,"",@"SHT_CUDA_INFO"
	.sectionflags	@""
	.align	4


	//----- nvinfo : EIATTR_CUDA_API_VERSION
	.align		4
        /*0000*/ 	.byte	0x04, 0x37
        /*0002*/ 	.short	(.L_720 - .L_719)
.L_719:
        /*0004*/ 	.word	0x00000082


	//----- nvinfo : EIATTR_SW2861232_WAR
	.align		4
.L_720:
        /*0008*/ 	.byte	0x01, 0x35
	.zero		2


	//----- nvinfo : EIATTR_PARAM_CBANK
	.align		4
        /*000c*/ 	.byte	0x04, 0x0a
        /*000e*/ 	.short	(.L_722 - .L_721)
	.align		4
.L_721:
        /*0010*/ 	.word	index@(.nv.constant0._ZN7cutlass13device_kernelIN5flash19enable_sm80_to_sm89INS1_16FlashAttnFwdSm80INS1_25CollectiveMainloopFwdSm80ILi8ELi2ELb0EN4cute5tupleIJNS5_1CILi128EEENS7_ILi64EEENS7_ILi192EEEEEELi192ENS_6half_tEfNS_4arch4Sm80ELb1ELb0ELb1ELb0ELb1ELb0ELb1ELb1EEENS1_21CollectiveEpilogueFwdINS6_IJS8_SA_S9_EEENS6_IJNS7_ILi1EEESI_SI_EEESC_SE_Li256ELb0ELb1ELb1ELb0EEENS1_30DynamicPersistentTileSchedulerILi256ELi256ELb1ELb1ELb0EEEEEEEEEvNT_6ParamsE)
        /*0014*/ 	.short	0x0160
        /*0016*/ 	.short	0x0428


	//----- nvinfo : EIATTR_CBANK_PARAM_SIZE
	.align		4
.L_722:
        /*0018*/ 	.byte	0x03, 0x19
        /*001a*/ 	.short	0x0428


	//----- nvinfo : EIATTR_KPARAM_INFO
	.align		4
        /*001c*/ 	.byte	0x04, 0x17
        /*001e*/ 	.short	(.L_724 - .L_723)
.L_723:
        /*0020*/ 	.word	0x00000000
        /*0024*/ 	.short	0x0000
        /*0026*/ 	.short	0x0000
        /*0028*/ 	.byte	0x00, 0xf0, 0xa1, 0x10


	//----- nvinfo : EIATTR_MAXREG_COUNT
	.align		4
.L_724:
        /*002c*/ 	.byte	0x03, 0x1b
        /*002e*/ 	.short	0x00ff


	//----- nvinfo : EIATTR_NUM_BARRIERS
	.align		4
        /*0030*/ 	.byte	0x02, 0x4c
        /*0032*/ 	.byte	0x06
	.zero		1


	//----- nvinfo : EIATTR_ANNOTATIONS
	.align		4
        /*0034*/ 	.byte	0x04, 0x55
        /*0036*/ 	.short	(.L_726 - .L_725)


	//   ....[0]....
.L_725:
        /*0038*/ 	.word	0x00000001
        /*003c*/ 	.byte	0x70, 0x00, 0x00, 0x00, 0x01, 0x00, 0x00, 0x00, 0xf0, 0x04, 0x00, 0x00, 0x01, 0x00, 0x00, 0x00
        /*004c*/ 	.byte	0xf0, 0x05, 0x00, 0x00, 0x01, 0x00, 0x00, 0x00, 0x70, 0x06, 0x00, 0x00, 0x01, 0x00, 0x00, 0x00
        /*005c*/ 	.byte	0x70, 0x2e, 0x00, 0x00, 0x01, 0x00, 0x00, 0x00, 0x10, 0x38, 0x00, 0x00, 0x01, 0x00, 0x00, 0x00
        /*006c*/ 	.byte	0x60, 0xce, 0x00, 0x00, 0x01, 0x00, 0x00, 0x00, 0xa0, 0xce, 0x00, 0x00, 0x01, 0x00, 0x00, 0x00
        /*007c*/ 	.byte	0x90, 0xe5, 0x00, 0x00


	//----- nvinfo : EIATTR_MERCURY_ISA_VERSION
	.align		4
.L_726:
        /*0080*/ 	.byte	0x03, 0x5f
        /*0082*/ 	.short	0x0000


	//----- nvinfo : EIATTR_INT_WARP_WIDE_INSTR_OFFSETS
	.align		4
        /*0084*/ 	.byte	0x04, 0x31
        /*0086*/ 	.short	(.L_728 - .L_727)


	//   ....[0]....
.L_727:
        /*0088*/ 	.word	0x0000cc90


	//   ....[1]....
        /*008c*/ 	.word	0x0000cd10


	//----- nvinfo : EIATTR_COOP_GROUP_MASK_REGIDS
	.align		4
.L_728:
        /*0090*/ 	.byte	0x04, 0x29
        /*0092*/ 	.short	(.L_730 - .L_729)


	//   ....[0]....
.L_729:
        /*0094*/ 	.word	0xffffffff


	//   ....[1]....
        /*0098*/ 	.word	0xffffffff


	//   ....[2]....
        /*009c*/ 	.word	0xffffffff


	//   ....[3]....
        /*00a0*/ 	.word	0xffffffff


	//   ....[4]....
        /*00a4*/ 	.word	0xffffffff


	//   ....[5]....
        /*00a8*/ 	.word	0xffffffff


	//   ....[6]....
        /*00ac*/ 	.word	0xffffffff


	//   ....[7]....
        /*00b0*/ 	.word	0xffffffff


	//   ....[8]....
        /*00b4*/ 	.word	0xffffffff


	//   ....[9]....
        /*00b8*/ 	.word	0xffffffff


	//   ....[10]....
        /*00bc*/ 	.word	0xffffffff


	//   ....[11]....
        /*00c0*/ 	.word	0xffffffff


	//   ....[12]....
        /*00c4*/ 	.word	0xffffffff


	//   ....[13]....
        /*00c8*/ 	.word	0xffffffff


	//   ....[14]....
        /*00cc*/ 	.word	0xffffffff


	//   ....[15]....
        /*00d0*/ 	.word	0xffffffff


	//   ....[16]....
        /*00d4*/ 	.word	0xffffffff


	//   ....[17]....
        /*00d8*/ 	.word	0xffffffff


	//   ....[18]....
        /*00dc*/ 	.word	0xffffffff


	//   ....[19]....
        /*00e0*/ 	.word	0xffffffff


	//   ....[20]....
        /*00e4*/ 	.word	0xffffffff


	//   ....[21]....
        /*00e8*/ 	.word	0xffffffff


	//   ....[22]....
        /*00ec*/ 	.word	0xffffffff


	//   ....[23]....
        /*00f0*/ 	.word	0xffffffff


	//   ....[24]....
        /*00f4*/ 	.word	0xffffffff


	//   ....[25]....
        /*00f8*/ 	.word	0xffffffff


	//   ....[26]....
        /*00fc*/ 	.word	0xffffffff


	//   ....[27]....
        /*0100*/ 	.word	0xffffffff


	//   ....[28]....
        /*0104*/ 	.word	0xffffffff


	//   ....[29]....
        /*0108*/ 	.word	0xffffffff


	//   ....[30]....
        /*010c*/ 	.word	0xffffffff


	//   ....[31]....
        /*0110*/ 	.word	0xffffffff


	//   ....[32]....
        /*0114*/ 	.word	0xffffffff


	//   ....[33]....
        /*0118*/ 	.word	0xffffffff


	//   ....[34]....
        /*011c*/ 	.word	0xffffffff


	//   ....[35]....
        /*0120*/ 	.word	0xffffffff


	//   ....[36]....
        /*0124*/ 	.word	0xffffffff


	//   ....[37]....
        /*0128*/ 	.word	0xffffffff


	//   ....[38]....
        /*012c*/ 	.word	0xffffffff


	//   ....[39]....
        /*0130*/ 	.word	0xffffffff


	//   ....[40]....
        /*0134*/ 	.word	0xffffffff


	//   ....[41]....
        /*0138*/ 	.word	0xffffffff


	//   ....[42]....
        /*013c*/ 	.word	0xffffffff


	//   ....[43]....
        /*0140*/ 	.word	0xffffffff


	//   ....[44]....
        /*0144*/ 	.word	0xffffffff


	//   ....[45]....
        /*0148*/ 	.word	0xffffffff


	//   ....[46]....
        /*014c*/ 	.word	0xffffffff


	//   ....[47]....
        /*0150*/ 	.word	0xffffffff


	//   ....[48]....
        /*0154*/ 	.word	0xffffffff


	//   ....[49]....
        /*0158*/ 	.word	0xffffffff


	//   ....[50]....
        /*015c*/ 	.word	0xffffffff


	//   ....[51]....
        /*0160*/ 	.word	0xffffffff


	//   ....[52]....
        /*0164*/ 	.word	0xffffffff


	//   ....[53]....
        /*0168*/ 	.word	0xffffffff


	//   ....[54]....
        /*016c*/ 	.word	0xffffffff


	//   ....[55]....
        /*0170*/ 	.word	0xffffffff


	//   ....[56]....
        /*0174*/ 	.word	0xffffffff


	//   ....[57]....
        /*0178*/ 	.word	0xffffffff


	//   ....[58]....
        /*017c*/ 	.word	0xffffffff


	//   ....[59]....
        /*0180*/ 	.word	0xffffffff


	//   ....[60]....
        /*0184*/ 	.word	0xffffffff


	//   ....[61]....
        /*0188*/ 	.word	0xffffffff


	//   ....[62]....
        /*018c*/ 	.word	0xffffffff


	//   ....[63]....
        /*0190*/ 	.word	0xffffffff


	//   ....[64]....
        /*0194*/ 	.word	0xffffffff


	//   ....[65]....
        /*0198*/ 	.word	0xffffffff


	//   ....[66]....
        /*019c*/ 	.word	0xffffffff


	//   ....[67]....
        /*01a0*/ 	.word	0xffffffff


	//   ....[68]....
        /*01a4*/ 	.word	0xffffffff


	//   ....[69]....
        /*01a8*/ 	.word	0xffffffff


	//   ....[70]....
        /*01ac*/ 	.word	0xffffffff


	//   ....[71]....
        /*01b0*/ 	.word	0xffffffff


	//   ....[72]....
        /*01b4*/ 	.word	0xffffffff


	//   ....[73]....
        /*01b8*/ 	.word	0xffffffff


	//   ....[74]....
        /*01bc*/ 	.word	0xffffffff


	//   ....[75]....
        /*01c0*/ 	.word	0xffffffff


	//   ....[76]....
        /*01c4*/ 	.word	0xffffffff


	//   ....[77]....
        /*01c8*/ 	.word	0xffffffff


	//   ....[78]....
        /*01cc*/ 	.word	0xffffffff


	//   ....[79]....
        /*01d0*/ 	.word	0xffffffff


	//   ....[80]....
        /*01d4*/ 	.word	0xffffffff


	//   ....[81]....
        /*01d8*/ 	.word	0xffffffff


	//   ....[82]....
        /*01dc*/ 	.word	0xffffffff


	//   ....[83]....
        /*01e0*/ 	.word	0xffffffff


	//   ....[84]....
        /*01e4*/ 	.word	0xffffffff


	//   ....[85]....
        /*01e8*/ 	.word	0xffffffff


	//   ....[86]....
        /*01ec*/ 	.word	0xffffffff


	//   ....[87]....
        /*01f0*/ 	.word	0xffffffff


	//   ....[88]....
        /*01f4*/ 	.word	0xffffffff


	//   ....[89]....
        /*01f8*/ 	.word	0xffffffff


	//   ....[90]....
        /*01fc*/ 	.word	0xffffffff


	//   ....[91]....
        /*0200*/ 	.word	0xffffffff


	//   ....[92]....
        /*0204*/ 	.word	0xffffffff


	//   ....[93]....
        /*0208*/ 	.word	0xffffffff


	//   ....[94]....
        /*020c*/ 	.word	0xffffffff


	//   ....[95]....
        /*0210*/ 	.word	0xffffffff


	//   ....[96]....
        /*0214*/ 	.word	0xffffffff


	//   ....[97]....
        /*0218*/ 	.word	0xffffffff


	//   ....[98]....
        /*021c*/ 	.word	0xffffffff


	//   ....[99]....
        /*0220*/ 	.word	0xffffffff


	//   ....[100]....
        /*0224*/ 	.word	0xffffffff


	//   ....[101]....
        /*0228*/ 	.word	0xffffffff


	//   ....[102]....
        /*022c*/ 	.word	0xffffffff


	//   ....[103]....
        /*0230*/ 	.word	0xffffffff


	//   ....[104]....
        /*0234*/ 	.word	0xffffffff


	//   ....[105]....
        /*0238*/ 	.word	0xffffffff


	//   ....[106]....
        /*023c*/ 	.word	0xffffffff


	//   ....[107]....
        /*0240*/ 	.word	0xffffffff


	//   ....[108]....
        /*0244*/ 	.word	0xffffffff


	//   ....[109]....
        /*0248*/ 	.word	0xffffffff


	//   ....[110]....
        /*024c*/ 	.word	0xffffffff


	//   ....[111]....
        /*0250*/ 	.word	0xffffffff


	//   ....[112]....
        /*0254*/ 	.word	0xffffffff


	//   ....[113]....
        /*0258*/ 	.word	0xffffffff


	//   ....[114]....
        /*025c*/ 	.word	0xffffffff


	//   ....[115]....
        /*0260*/ 	.word	0xffffffff


	//   ....[116]....
        /*0264*/ 	.word	0xffffffff


	//----- nvinfo : EIATTR_COOP_GROUP_INSTR_OFFSETS
	.align		4
.L_730:
        /*0268*/ 	.byte	0x04, 0x28
        /*026a*/ 	.short	(.L_732 - .L_731)


	//   ....[0]....
.L_731:
        /*026c*/ 	.word	0x00000050


	//   ....[1]....
        /*0270*/ 	.word	0x000015e0


	//   ....[2]....
        /*0274*/ 	.word	0x00001600


	//   ....[3]....
        /*0278*/ 	.word	0x00001780


	//   ....[4]....
        /*027c*/ 	.word	0x00001790


	//   ....[5]....
        /*0280*/ 	.word	0x000018f0


	//   ....[6]....
        /*0284*/ 	.word	0x00001910


	//   ....[7]....
        /*0288*/ 	.word	0x00001a70


	//   ....[8]....
        /*028c*/ 	.word	0x00001a80


	//   ....[9]....
        /*0290*/ 	.word	0x00001f90


	//   ....[10]....
        /*0294*/ 	.word	0x00001fb0


	//   ....[11]....
        /*0298*/ 	.word	0x00001fd0


	//   ....[12]....
        /*029c*/ 	.word	0x00001fe0


	//   ....[13]....
        /*02a0*/ 	.word	0x000020d0


	//   ....[14]....
        /*02a4*/ 	.word	0x000020f0


	//   ....[15]....
        /*02a8*/ 	.word	0x00002120


	//   ....[16]....
        /*02ac*/ 	.word	0x000021f0


	//   ....[17]....
        /*02b0*/ 	.word	0x000025b0


	//   ....[18]....
        /*02b4*/ 	.word	0x000025d0


	//   ....[19]....
        /*02b8*/ 	.word	0x00002660


	//   ....[20]....
        /*02bc*/ 	.word	0x000026c0


	//   ....[21]....
        /*02c0*/ 	.word	0x00002b20


	//   ....[22]....
        /*02c4*/ 	.word	0x00002b40


	//   ....[23]....
        /*02c8*/ 	.word	0x00002c40


	//   ....[24]....
        /*02cc*/ 	.word	0x00002c60


	//   ....[25]....
        /*02d0*/ 	.word	0x000039d0


	//   ....[26]....
        /*02d4*/ 	.word	0x000039e0


	//   ....[27]....
        /*02d8*/ 	.word	0x00004180


	//   ....[28]....
        /*02dc*/ 	.word	0x00004340


	//   ....[29]....
        /*02e0*/ 	.word	0x00004380


	//   ....[30]....
        /*02e4*/ 	.word	0x000043f0


	//   ....[31]....
        /*02e8*/ 	.word	0x000055f0


	//   ....[32]....
        /*02ec*/ 	.word	0x00005610


	//   ....[33]....
        /*02f0*/ 	.word	0x00005710


	//   ....[34]....
        /*02f4*/ 	.word	0x00005730


	//   ....[35]....
        /*02f8*/ 	.word	0x00005c90


	//   ....[36]....
        /*02fc*/ 	.word	0x00005cb0


	//   ....[37]....
        /*0300*/ 	.word	0x00005db0


	//   ....[38]....
        /*0304*/ 	.word	0x00005df0


	//   ....[39]....
        /*0308*/ 	.word	0x00006b30


	//   ....[40]....
        /*030c*/ 	.word	0x00006b80


	//   ....[41]....
        /*0310*/ 	.word	0x000073c0


	//   ....[42]....
        /*0314*/ 	.word	0x000073e0


	//   ....[43]....
        /*0318*/ 	.word	0x00007400


	//   ....[44]....
        /*031c*/ 	.word	0x00007420


	//   ....[45]....
        /*0320*/ 	.word	0x00008e20


	//   ....[46]....
        /*0324*/ 	.word	0x00008e40


	//   ....[47]....
        /*0328*/ 	.word	0x00008f30


	//   ....[48]....
        /*032c*/ 	.word	0x00008f50


	//   ....[49]....
        /*0330*/ 	.word	0x00009480


	//   ....[50]....
        /*0334*/ 	.word	0x000094a0


	//   ....[51]....
        /*0338*/ 	.word	0x000095a0


	//   ....[52]....
        /*033c*/ 	.word	0x000095e0


	//   ....[53]....
        /*0340*/ 	.word	0x0000a710


	//   ....[54]....
        /*0344*/ 	.word	0x0000a730


	//   ....[55]....
        /*0348*/ 	.word	0x0000a760


	//   ....[56]....
        /*034c*/ 	.word	0x0000a7c0


	//   ....[57]....
        /*0350*/ 	.word	0x0000c100


	//   ....[58]....
        /*0354*/ 	.word	0x0000c120


	//   ....[59]....
        /*0358*/ 	.word	0x0000c1c0


	//   ....[60]....
        /*035c*/ 	.word	0x0000c220


	//   ....[61]....
        /*0360*/ 	.word	0x0000c470


	//   ....[62]....
        /*0364*/ 	.word	0x0000c4a0


	//   ....[63]....
        /*0368*/ 	.word	0x0000c4b0


	//   ....[64]....
        /*036c*/ 	.word	0x0000c4e0


	//   ....[65]....
        /*0370*/ 	.word	0x0000ce50


	//   ....[66]....
        /*0374*/ 	.word	0x0000d4d0


	//   ....[67]....
        /*0378*/ 	.word	0x0000d500


	//   ....[68]....
        /*037c*/ 	.word	0x0000d520


	//   ....[69]....
        /*0380*/ 	.word	0x0000d540


	//   ....[70]....
        /*0384*/ 	.word	0x0000d630


	//   ....[71]....
        /*0388*/ 	.word	0x0000d650


	//   ....[72]....
        /*038c*/ 	.word	0x0000dcc0


	//   ....[73]....
        /*0390*/ 	.word	0x0000dcd0


	//   ....[74]....
        /*0394*/ 	.word	0x0000e610


	//   ....[75]....
        /*0398*/ 	.word	0x0000e6f0


	//   ....[76]....
        /*039c*/ 	.word	0x0000e760


	//   ....[77]....
        /*03a0*/ 	.word	0x0000e7d0


	//   ....[78]....
        /*03a4*/ 	.word	0x0000e830


	//   ....[79]....
        /*03a8*/ 	.word	0x0000e8a0


	//   ....[80]....
        /*03ac*/ 	.word	0x0000e910


	//   ....[81]....
        /*03b0*/ 	.word	0x0000e980


	//   ....[82]....
        /*03b4*/ 	.word	0x0000e9e0


	//   ....[83]....
        /*03b8*/ 	.word	0x0000ea50


	//   ....[84]....
        /*03bc*/ 	.word	0x0000eac0


	//   ....[85]....
        /*03c0*/ 	.word	0x0000ec30


	//   ....[86]....
        /*03c4*/ 	.word	0x0000ec90


	//   ....[87]....
        /*03c8*/ 	.word	0x0000ed00


	//   ....[88]....
        /*03cc*/ 	.word	0x0000ed70


	//   ....[89]....
        /*03d0*/ 	.word	0x0000eee0


	//   ....[90]....
        /*03d4*/ 	.word	0x0000ef40


	//   ....[91]....
        /*03d8*/ 	.word	0x0000efb0


	//   ....[92]....
        /*03dc*/ 	.word	0x0000f020


	//   ....[93]....
        /*03e0*/ 	.word	0x0000f190


	//   ....[94]....
        /*03e4*/ 	.word	0x0000f1f0


	//   ....[95]....
        /*03e8*/ 	.word	0x0000f260


	//   ....[96]....
        /*03ec*/ 	.word	0x0000f2d0


	//   ....[97]....
        /*03f0*/ 	.word	0x0000f450


	//   ....[98]....
        /*03f4*/ 	.word	0x0000f4b0


	//   ....[99]....
        /*03f8*/ 	.word	0x0000f520


	//   ....[100]....
        /*03fc*/ 	.word	0x0000f590


	//   ....[101]....
        /*0400*/ 	.word	0x0000f710


	//   ....[102]....
        /*0404*/ 	.word	0x0000f770


	//   ....[103]....
        /*0408*/ 	.word	0x0000f7e0


	//   ....[104]....
        /*040c*/ 	.word	0x0000f850


	//   ....[105]....
        /*0410*/ 	.word	0x0000f9d0


	//   ....[106]....
        /*0414*/ 	.word	0x0000fa30


	//   ....[107]....
        /*0418*/ 	.word	0x0000fa90


	//   ....[108]....
        /*041c*/ 	.word	0x0000fb00


	//   ....[109]....
        /*0420*/ 	.word	0x0000fb70


	//   ....[110]....
        /*0424*/ 	.word	0x0000fcf0


	//   ....[111]....
        /*0428*/ 	.word	0x0000fd50


	//   ....[112]....
        /*042c*/ 	.word	0x0000fdb0


	//   ....[113]....
        /*0430*/ 	.word	0x0000fe10


	//   ....[114]....
        /*0434*/ 	.word	0x0000fe60


	//   ....[115]....
        /*0438*/ 	.word	0x0000feb0


	//   ....[116]....
        /*043c*/ 	.word	0x0000ff20


	//----- nvinfo : EIATTR_EXIT_INSTR_OFFSETS
	.align		4
.L_732:
        /*0440*/ 	.byte	0x04, 0x1c
        /*0442*/ 	.short	(.L_734 - .L_733)


	//   ....[0]....
.L_733:
        /*0444*/ 	.word	0x000000a0


	//   ....[1]....
        /*0448*/ 	.word	0x0000e6a0


	//----- nvinfo : EIATTR_MAX_THREADS
	.align		4
.L_734:
        /*044c*/ 	.byte	0x04, 0x05
        /*044e*/ 	.short	(.L_736 - .L_735)
.L_735:
        /*0450*/ 	.word	0x00000100
        /*0454*/ 	.word	0x00000001
        /*0458*/ 	.word	0x00000001


	//----- nvinfo : EIATTR_CRS_STACK_SIZE
	.align		4
.L_736:
        /*045c*/ 	.byte	0x04, 0x1e
        /*045e*/ 	.short	(.L_738 - .L_737)
.L_737:
        /*0460*/ 	.word	0x00000000
.L_738:


//--------------------- .nv.info._ZN7cutlass13device_kernelIN5flash19enable_sm80_to_sm89INS1_16FlashAttnFwdSm80INS1_25CollectiveMainloopFwdSm80ILi8ELi2ELb0EN4cute5tupleIJNS5_1CILi128EEENS7_ILi64EEENS7_ILi192EEEEEELi192ENS_6half_tEfNS_4arch4Sm80ELb1ELb0ELb1ELb1ELb1ELb0ELb1ELb1EEENS1_21CollectiveEpilogueFwdINS6_IJS8_SA_S9_EEENS6_IJNS7_ILi1EEESI_SI_EEESC_SE_Li256ELb1ELb1ELb1ELb0EEENS1_36VarlenDynamicPersistentTileSchedulerILi128ELi64ELi256ELi256ELb1ELb1ELb0ELb1ELb1ELb1EEEEEEEEEvNT_6ParamsE --------------------------
	.section	.nv.info._ZN7cutlass13device_kernelIN5flash19enable_sm80_to_sm89INS1_16FlashAttnFwdSm80INS1_25CollectiveMainloopFwdSm80ILi8ELi2ELb0EN4cute5tupleIJNS5_1CILi128EEENS7_ILi64EEENS7_ILi192EEEEEELi192ENS_6half_tEfNS_4arch4Sm80ELb1ELb0ELb1ELb1ELb1ELb0ELb1ELb1EEENS1_21CollectiveEpilogueFwdINS6_IJS8_SA_S9_EEENS6_IJNS7_ILi1EEESI_SI_EEESC_SE_Li256ELb1ELb1ELb1ELb0EEENS1_36VarlenDynamicPersistentTileSchedulerILi128ELi64ELi256ELi256ELb1ELb1ELb0ELb1ELb1ELb1EEEEEEEEEvNT_6ParamsE,"",@"SHT_CUDA_INFO"
	.sectionflags	@""
	.align	4


	//----- nvinfo : EIATTR_CUDA_API_VERSION
	.align		4
        /*0000*/ 	.byte	0x04, 0x37
        /*0002*/ 	.short	(.L_740 - .L_739)
.L_739:
        /*0004*/ 	.word	0x00000082


	//----- nvinfo : EIATTR_SW2861232_WAR
	.align		4
.L_740:
        /*0008*/ 	.byte	0x01, 0x35
	.zero		2


	//----- nvinfo : EIATTR_PARAM_CBANK
	.align		4
        /*000c*/ 	.byte	0x04, 0x0a
        /*000e*/ 	.short	(.L_742 - .L_741)
	.align		4
.L_741:
        /*0010*/ 	.word	index@(.nv.constant0._ZN7cutlass13device_kernelIN5flash19enable_sm80_to_sm89INS1_16FlashAttnFwdSm80INS1_25CollectiveMainloopFwdSm80ILi8ELi2ELb0EN4cute5tupleIJNS5_1CILi128EEENS7_ILi64EEENS7_ILi192EEEEEELi192ENS_6half_tEfNS_4arch4Sm80ELb1ELb0ELb1ELb1ELb1ELb0ELb1ELb1EEENS1_21CollectiveEpilogueFwdINS6_IJS8_SA_S9_EEENS6_IJNS7_ILi1EEESI_SI_EEESC_SE_Li256ELb1ELb1ELb1ELb0EEENS1_36VarlenDynamicPersistentTileSchedulerILi128ELi64ELi256ELi256ELb1ELb1ELb0ELb1ELb1ELb1EEEEEEEEEvNT_6ParamsE)
        /*0014*/ 	.short	0x0160
        /*0016*/ 	.short	0x0438


	//----- nvinfo : EIATTR_CBANK_PARAM_SIZE
	.align		4
.L_742:
        /*0018*/ 	.byte	0x03, 0x19
        /*001a*/ 	.short	0x0438


	//----- nvinfo : EIATTR_KPARAM_INFO
	.align		4
        /*001c*/ 	.byte	0x04, 0x17
        /*001e*/ 	.short	(.L_744 - .L_743)
.L_743:
        /*0020*/ 	.word	0x00000000
        /*0024*/ 	.short	0x0000
        /*0026*/ 	.short	0x0000
        /*0028*/ 	.byte	0x00, 0xf0, 0xe1, 0x10


	//----- nvinfo : EIATTR_MAXREG_COUNT
	.align		4
.L_744:
        /*002c*/ 	.byte	0x03, 0x1b
        /*002e*/ 	.short	0x00ff


	//----- nvinfo : EIATTR_NUM_BARRIERS
	.align		4
        /*0030*/ 	.byte	0x02, 0x4c
        /*0032*/ 	.byte	0x06
	.zero		1


	//----- nvinfo : EIATTR_ANNOTATIONS
	.align		4
        /*0034*/ 	.byte	0x04, 0x55
        /*0036*/ 	.short	(.L_746 - .L_745)


	//   ....[0]....
.L_745:
        /* <DEDUP_REMOVED lines=9> */


	//----- nvinfo : EIATTR_MERCURY_ISA_VERSION
	.align		4
.L_746:
        /*00b0*/ 	.byte	0x03, 0x5f
        /*00b2*/ 	.short	0x0000


	//----- nvinfo : EIATTR_INT_WARP_WIDE_INSTR_OFFSETS
	.align		4
        /*00b4*/ 	.byte	0x04, 0x31
        /*00b6*/ 	.short	(.L_748 - .L_747)


	//   ....[0]....
.L_747:
        /*00b8*/ 	.word	0x0000dd60


	//   ....[1]....
        /*00bc*/ 	.word	0x0000dde0


	//----- nvinfo : EIATTR_COOP_GROUP_MASK_REGIDS
	.align		4
.L_748:
        /*00c0*/ 	.byte	0x04, 0x29
        /*00c2*/ 	.short	(.L_750 - .L_749)


	//   ....[0]....
.L_749:
        /*00c4*/ 	.word	0xffffffff


	//   ....[1]....
        /*00c8*/ 	.word	0xffffffff


	//   ....[2]....
        /*00cc*/ 	.word	0xffffffff


	//   ....[3]....
        /*00d0*/ 	.word	0xffffffff


	//   ....[4]....
        /*00d4*/ 	.word	0xffffffff


	//   ....[5]....
        /*00d8*/ 	.word	0xffffffff


	//   ....[6]....
        /*00dc*/ 	.word	0xffffffff


	//   ....[7]....
        /*00e0*/ 	.word	0xffffffff


	//   ....[8]....
        /*00e4*/ 	.word	0xffffffff


	//   ....[9]....
        /*00e8*/ 	.word	0xffffffff


	//   ....[10]....
        /*00ec*/ 	.word	0xffffffff


	//   ....[11]....
        /*00f0*/ 	.word	0xffffffff


	//   ....[12]....
        /*00f4*/ 	.word	0xffffffff


	//   ....[13]....
        /*00f8*/ 	.word	0xffffffff


	//   ....[14]....
        /*00fc*/ 	.word	0xffffffff


	//   ....[15]....
        /*0100*/ 	.word	0xffffffff


	//   ....[16]....
        /*0104*/ 	.word	0xffffffff


	//   ....[17]....
        /*0108*/ 	.word	0xffffffff


	//   ....[18]....
        /*010c*/ 	.word	0xffffffff


	//   ....[19]....
        /*0110*/ 	.word	0xffffffff


	//   ....[20]....
        /*0114*/ 	.word	0xffffffff


	//   ....[21]....
        /*0118*/ 	.word	0xffffffff


	//   ....[22]....
        /*011c*/ 	.word	0xffffffff


	//   ....[23]....
        /*0120*/ 	.word	0xffffffff


	//   ....[24]....
        /*0124*/ 	.word	0xffffffff


	//   ....[25]....
        /*0128*/ 	.word	0xffffffff


	//   ....[26]....
        /*012c*/ 	.word	0xffffffff


	//   ....[27]....
        /*0130*/ 	.word	0xffffffff


	//   ....[28]....
        /*0134*/ 	.word	0xffffffff


	//   ....[29]....
        /*0138*/ 	.word	0xffffffff


	//   ....[30]....
        /*013c*/ 	.word	0xffffffff


	//   ....[31]....
        /*0140*/ 	.word	0xffffffff


	//   ....[32]....
        /*0144*/ 	.word	0xffffffff


	//   ....[33]....
        /*0148*/ 	.word	0xffffffff


	//   ....[34]....
        /*014c*/ 	.word	0xffffffff


	//   ....[35]....
        /*0150*/ 	.word	0xffffffff


	//   ....[36]....
        /*0154*/ 	.word	0xffffffff


	//   ....[37]....
        /*0158*/ 	.word	0xffffffff


	//   ....[38]....
        /*015c*/ 	.word	0xffffffff


	//   ....[39]....
        /*0160*/ 	.word	0xffffffff


	//   ....[40]....
        /*0164*/ 	.word	0xffffffff


	//   ....[41]....
        /*0168*/ 	.word	0xffffffff


	//   ....[42]....
        /*016c*/ 	.word	0xffffffff


	//   ....[43]....
        /*0170*/ 	.word	0xffffffff


	//   ....[44]....
        /*0174*/ 	.word	0xffffffff


	//   ....[45]....
        /*0178*/ 	.word	0xffffffff


	//   ....[46]....
        /*017c*/ 	.word	0xffffffff


	//   ....[47]....
        /*0180*/ 	.word	0xffffffff


	//   ....[48]....
        /*0184*/ 	.word	0xffffffff


	//   ....[49]....
        /*0188*/ 	.word	0xffffffff


	//   ....[50]....
        /*018c*/ 	.word	0xffffffff


	//   ....[51]....
        /*0190*/ 	.word	0xffffffff


	//   ....[52]....
        /*0194*/ 	.word	0xffffffff


	//   ....[53]....
        /*0198*/ 	.word	0xffffffff


	//   ....[54]....
        /*019c*/ 	.word	0xffffffff


	//   ....[55]....
        /*01a0*/ 	.word	0xffffffff


	//   ....[56]....
        /*01a4*/ 	.word	0xffffffff


	//   ....[57]....
        /*01a8*/ 	.word	0xffffffff


	//   ....[58]....
        /*01ac*/ 	.word	0xffffffff


	//   ....[59]....
        /*01b0*/ 	.word	0xffffffff


	//   ....[60]....
        /*01b4*/ 	.word	0xffffffff


	//   ....[61]....
        /*01b8*/ 	.word	0xffffffff


	//   ....[62]....
        /*01bc*/ 	.word	0xffffffff


	//   ....[63]....
        /*01c0*/ 	.word	0xffffffff


	//   ....[64]....
        /*01c4*/ 	.word	0xffffffff


	//   ....[65]....
        /*01c8*/ 	.word	0xffffffff


	//   ....[66]....
        /*01cc*/ 	.word	0xffffffff


	//   ....[67]....
        /*01d0*/ 	.word	0xffffffff


	//   ....[68]....
        /*01d4*/ 	.word	0xffffffff


	//   ....[69]....
        /*01d8*/ 	.word	0xffffffff


	//   ....[70]....
        /*01dc*/ 	.word	0xffffffff


	//   ....[71]....
        /*01e0*/ 	.word	0xffffffff


	//   ....[72]....
        /*01e4*/ 	.word	0xffffffff


	//   ....[73]....
        /*01e8*/ 	.word	0xffffffff


	//   ....[74]....
        /*01ec*/ 	.word	0xffffffff


	//   ....[75]....
        /*01f0*/ 	.word	0xffffffff


	//   ....[76]....
        /*01f4*/ 	.word	0xffffffff


	//   ....[77]....
        /*01f8*/ 	.word	0xffffffff


	//   ....[78]....
        /*01fc*/ 	.word	0xffffffff


	//   ....[79]....
        /*0200*/ 	.word	0xffffffff


	//   ....[80]....
        /*0204*/ 	.word	0xffffffff


	//   ....[81]....
        /*0208*/ 	.word	0xffffffff


	//   ....[82]....
        /*020c*/ 	.word	0xffffffff


	//   ....[83]....
        /*0210*/ 	.word	0xffffffff


	//   ....[84]....
        /*0214*/ 	.word	0xffffffff


	//   ....[85]....
        /*0218*/ 	.word	0xffffffff


	//   ....[86]....
        /*021c*/ 	.word	0xffffffff


	//   ....[87]....
        /*0220*/ 	.word	0xffffffff


	//   ....[88]....
        /*0224*/ 	.word	0xffffffff


	//   ....[89]....
        /*0228*/ 	.word	0xffffffff


	//   ....[90]....
        /*022c*/ 	.word	0xffffffff


	//   ....[91]....
        /*0230*/ 	.word	0xffffffff


	//   ....[92]....
        /*0234*/ 	.word	0xffffffff


	//   ....[93]....
        /*0238*/ 	.word	0xffffffff


	//   ....[94]....
        /*023c*/ 	.word	0xffffffff


	//   ....[95]....
        /*0240*/ 	.word	0xffffffff


	//   ....[96]....
        /*0244*/ 	.word	0xffffffff


	//   ....[97]....
        /*0248*/ 	.word	0xffffffff


	//   ....[98]....
        /*024c*/ 	.word	0xffffffff


	//   ....[99]....
        /*0250*/ 	.word	0xffffffff


	//   ....[100]....
        /*0254*/ 	.word	0xffffffff


	//   ....[101]....
        /*0258*/ 	.word	0xffffffff


	//   ....[102]....
        /*025c*/ 	.word	0xffffffff


	//   ....[103]....
        /*0260*/ 	.word	0xffffffff


	//   ....[104]....
        /*0264*/ 	.word	0xffffffff


	//   ....[105]....
        /*0268*/ 	.word	0xffffffff


	//   ....[106]....
        /*026c*/ 	.word	0xffffffff


	//   ....[107]....
        /*0270*/ 	.word	0xffffffff


	//   ....[108]....
        /*0274*/ 	.word	0xffffffff


	//   ....[109]....
        /*0278*/ 	.word	0xffffffff


	//   ....[110]....
        /*027c*/ 	.word	0xffffffff


	//   ....[111]....
        /*0280*/ 	.word	0xffffffff


	//   ....[112]....
        /*0284*/ 	.word	0xffffffff


	//   ....[113]....
        /*0288*/ 	.word	0xffffffff


	//   ....[114]....
        /*028c*/ 	.word	0xffffffff


	//   ....[115]....
        /*0290*/ 	.word	0xffffffff


	//   ....[116]....
        /*0294*/ 	.word	0xffffffff


	//   ....[117]....
        /*0298*/ 	.word	0xffffffff


	//   ....[118]....
        /*029c*/ 	.word	0xffffffff


	//   ....[119]....
        /*02a0*/ 	.word	0xffffffff


	//   ....[120]....
        /*02a4*/ 	.word	0xffffffff


	//   ....[121]....
        /*02a8*/ 	.word	0xffffffff


	//   ....[122]....
        /*02ac*/ 	.word	0xffffffff


	//   ....[123]....
        /*02b0*/ 	.word	0xffffffff


	//   ....[124]....
        /*02b4*/ 	.word	0xffffffff


	//   ....[125]....
        /*02b8*/ 	.word	0xffffffff


	//   ....[126]....
        /*02bc*/ 	.word	0xffffffff


	//   ....[127]....
        /*02c0*/ 	.word	0xffffffff


	//   ....[128]....
        /*02c4*/ 	.word	0xffffffff


	//   ....[129]....
        /*02c8*/ 	.word	0xffffffff


	//   ....[130]....
        /*02cc*/ 	.word	0xffffffff


	//   ....[131]....
        /*02d0*/ 	.word	0xffffffff


	//   ....[132]....
        /*02d4*/ 	.word	0xffffffff


	//   ....[133]....
        /*02d8*/ 	.word	0xffffffff


	//   ....[134]....
        /*02dc*/ 	.word	0xffffffff


	//   ....[135]....
        /*02e0*/ 	.word	0xffffffff


	//   ....[136]....
        /*02e4*/ 	.word	0xffffffff


	//   ....[137]....
        /*02e8*/ 	.word	0xffffffff


	//   ....[138]....
        /*02ec*/ 	.word	0xffffffff


	//   ....[139]....
        /*02f0*/ 	.word	0xffffffff


	//   ....[140]....
        /*02f4*/ 	.word	0xffffffff


	//   ....[141]....
        /*02f8*/ 	.word	0xffffffff


	//   ....[142]....
        /*02fc*/ 	.word	0xffffffff


	//   ....[143]....
        /*0300*/ 	.word	0xffffffff


	//   ....[144]....
        /*0304*/ 	.word	0xffffffff


	//   ....[145]....
        /*0308*/ 	.word	0xffffffff


	//   ....[146]....
        /*030c*/ 	.word	0xffffffff


	//   ....[147]....
        /*0310*/ 	.word	0xffffffff


	//   ....[148]....
        /*0314*/ 	.word	0xffffffff


	//   ....[149]....
        /*0318*/ 	.word	0xffffffff


	//   ....[150]....
        /*031c*/ 	.word	0xffffffff


	//   ....[151]....
        /*0320*/ 	.word	0xffffffff


	//   ....[152]....
        /*0324*/ 	.word	0xffffffff


	//   ....[153]....
        /*0328*/ 	.word	0xffffffff


	//   ....[154]....
        /*032c*/ 	.word	0xffffffff


	//   ....[155]....
        /*0330*/ 	.word	0xffffffff


	//   ....[156]....
        /*0334*/ 	.word	0xffffffff


	//   ....[157]....
        /*0338*/ 	.word	0xffffffff


	//   ....[158]....
        /*033c*/ 	.word	0xffffffff


	//   ....[159]....
        /*0340*/ 	.word	0xffffffff


	//   ....[160]....
        /*0344*/ 	.word	0xffffffff


	//   ....[161]....
        /*0348*/ 	.word	0xffffffff


	//   ....[162]....
        /*034c*/ 	.word	0xffffffff


	//   ....[163]....
        /*0350*/ 	.word	0xffffffff


	//   ....[164]....
        /*0354*/ 	.word	0xffffffff


	//   ....[165]....
        /*0358*/ 	.word	0xffffffff


	//   ....[166]....
        /*035c*/ 	.word	0xffffffff


	//   ....[167]....
        /*0360*/ 	.word	0xffffffff


	//   ....[168]....
        /*0364*/ 	.word	0xffffffff


	//   ....[169]....
        /*0368*/ 	.word	0xffffffff


	//   ....[170]....
        /*036c*/ 	.word	0xffffffff


	//   ....[171]....
        /*0370*/ 	.word	0xffffffff


	//   ....[172]....
        /*0374*/ 	.word	0xffffffff


	//   ....[173]....
        /*0378*/ 	.word	0xffffffff


	//   ....[174]....
        /*037c*/ 	.word	0xffffffff


	//   ....[175]....
        /*0380*/ 	.word	0xffffffff


	//   ....[176]....
        /*0384*/ 	.word	0xffffffff


	//   ....[177]....
        /*0388*/ 	.word	0xffffffff


	//   ....[178]....
        /*038c*/ 	.word	0xffffffff


	//   ....[179]....
        /*0390*/ 	.word	0xffffffff


	//   ....[180]....
        /*0394*/ 	.word	0xffffffff


	//   ....[181]....
        /*0398*/ 	.word	0xffffffff


	//   ....[182]....
        /*039c*/ 	.word	0xffffffff


	//   ....[183]....
        /*03a0*/ 	.word	0xffffffff


	//   ....[184]....
        /*03a4*/ 	.word	0xffffffff


	//   ....[185]....
        /*03a8*/ 	.word	0xffffffff


	//   ....[186]....
        /*03ac*/ 	.word	0xffffffff


	//   ....[187]....
        /*03b0*/ 	.word	0xffffffff


	//   ....[188]....
        /*03b4*/ 	.word	0xffffffff


	//   ....[189]....
        /*03b8*/ 	.word	0xffffffff


	//   ....[190]....
        /*03bc*/ 	.word	0xffffffff


	//   ....[191]....
        /*03c0*/ 	.word	0xffffffff


	//   ....[192]....
        /*03c4*/ 	.word	0xffffffff


	//   ....[193]....
        /*03c8*/ 	.word	0xffffffff


	//   ....[194]....
        /*03cc*/ 	.word	0xffffffff


	//   ....[195]....
        /*03d0*/ 	.word	0xffffffff


	//   ....[196]....
        /*03d4*/ 	.word	0xffffffff


	//   ....[197]....
        /*03d8*/ 	.word	0xffffffff


	//   ....[198]....
        /*03dc*/ 	.word	0xffffffff


	//   ....[199]....
        /*03e0*/ 	.word	0xffffffff


	//   ....[200]....
        /*03e4*/ 	.word	0xffffffff


	//   ....[201]....
        /*03e8*/ 	.word	0xffffffff


	//   ....[202]....
        /*03ec*/ 	.word	0xffffffff


	//   ....[203]....
        /*03f0*/ 	.word	0xffffffff


	//   ....[204]....
        /*03f4*/ 	.word	0xffffffff


	//   ....[205]....
        /*03f8*/ 	.word	0xffffffff


	//   ....[206]....
        /*03fc*/ 	.word	0xffffffff


	//   ....[207]....
        /*0400*/ 	.word	0xffffffff


	//   ....[208]....
        /*0404*/ 	.word	0xffffffff


	//   ....[209]....
        /*0408*/ 	.word	0xffffffff


	//   ....[210]....
        /*040c*/ 	.word	0xffffffff


	//   ....[211]....
        /*0410*/ 	.word	0xffffffff


	//----- nvinfo : EIATTR_COOP_GROUP_INSTR_OFFSETS
	.align		4
.L_750:
        /*0414*/ 	.byte	0x04, 0x28
        /*0416*/ 	.short	(.L_752 - .L_751)


	//   ....[0]....
.L_751:
        /*0418*/ 	.word	0x00000050


	//   ....[1]....
        /*041c*/ 	.word	0x000001e0


	//   ....[2]....
        /*0420*/ 	.word	0x00000210


	//   ....[3]....
        /*0424*/ 	.word	0x00000240


	//   ....[4]....
        /*0428*/ 	.word	0x00000270


	//   ....[5]....
        /*042c*/ 	.word	0x000002a0


	//   ....[6]....
        /*0430*/ 	.word	0x000002d0


	//   ....[7]....
        /*0434*/ 	.word	0x00000430


	//   ....[8]....
        /*0438*/ 	.word	0x00000470


	//   ....[9]....
        /*043c*/ 	.word	0x000004a0


	//   ....[10]....
        /*0440*/ 	.word	0x000004d0


	//   ....[11]....
        /*0444*/ 	.word	0x00000500


	//   ....[12]....
        /*0448*/ 	.word	0x00000530


	//   ....[13]....
        /*044c*/ 	.word	0x000005c0


	//   ....[14]....
        /*0450*/ 	.word	0x00000600


	//   ....[15]....
        /*0454*/ 	.word	0x00000620


	//   ....[16]....
        /*0458*/ 	.word	0x00000680


	//   ....[17]....
        /*045c*/ 	.word	0x00002740


	//   ....[18]....
        /*0460*/ 	.word	0x00002760


	//   ....[19]....
        /*0464*/ 	.word	0x000028d0


	//   ....[20]....
        /*0468*/ 	.word	0x000028e0


	//   ....[21]....
        /*046c*/ 	.word	0x00002a40


	//   ....[22]....
        /*0470*/ 	.word	0x00002a60


	//   ....[23]....
        /*0474*/ 	.word	0x00002bc0


	//   ....[24]....
        /*0478*/ 	.word	0x00002bd0


	//   ....[25]....
        /*047c*/ 	.word	0x00003080


	//   ....[26]....
        /*0480*/ 	.word	0x000030a0


	//   ....[27]....
        /*0484*/ 	.word	0x000030c0


	//   ....[28]....
        /*0488*/ 	.word	0x000030d0


	//   ....[29]....
        /*048c*/ 	.word	0x000031c0


	//   ....[30]....
        /*0490*/ 	.word	0x000031e0


	//   ....[31]....
        /*0494*/ 	.word	0x00003210


	//   ....[32]....
        /*0498*/ 	.word	0x000032e0


	//   ....[33]....
        /*049c*/ 	.word	0x000036a0


	//   ....[34]....
        /*04a0*/ 	.word	0x000036c0


	//   ....[35]....
        /*04a4*/ 	.word	0x00003750


	//   ....[36]....
        /*04a8*/ 	.word	0x000037b0


	//   ....[37]....
        /*04ac*/ 	.word	0x00003c10


	//   ....[38]....
        /*04b0*/ 	.word	0x00003c30


	//   ....[39]....
        /*04b4*/ 	.word	0x00003d30


	//   ....[40]....
        /*04b8*/ 	.word	0x00003d50


	//   ....[41]....
        /*04bc*/ 	.word	0x00004ae0


	//   ....[42]....
        /*04c0*/ 	.word	0x00004b10


	//   ....[43]....
        /*04c4*/ 	.word	0x00005370


	//   ....[44]....
        /*04c8*/ 	.word	0x000053e0


	//   ....[45]....
        /*04cc*/ 	.word	0x00005400


	//   ....[46]....
        /*04d0*/ 	.word	0x00005420


	//   ....[47]....
        /*04d4*/ 	.word	0x00006700


	//   ....[48]....
        /*04d8*/ 	.word	0x00006720


	//   ....[49]....
        /*04dc*/ 	.word	0x00006820


	//   ....[50]....
        /*04e0*/ 	.word	0x00006840


	//   ....[51]....
        /*04e4*/ 	.word	0x00006d80


	//   ....[52]....
        /*04e8*/ 	.word	0x00006da0


	//   ....[53]....
        /*04ec*/ 	.word	0x00006ea0


	//   ....[54]....
        /*04f0*/ 	.word	0x00006ee0


	//   ....[55]....
        /*04f4*/ 	.word	0x00007d80


	//   ....[56]....
        /*04f8*/ 	.word	0x00007d90


	//   ....[57]....
        /*04fc*/ 	.word	0x00008380


	//   ....[58]....
        /*0500*/ 	.word	0x00008450


	//   ....[59]....
        /*0504*/ 	.word	0x00008500


	//   ....[60]....
        /*0508*/ 	.word	0x00008550


	//   ....[61]....
        /*050c*/ 	.word	0x00009ef0


	//   ....[62]....
        /*0510*/ 	.word	0x00009f10


	//   ....[63]....
        /*0514*/ 	.word	0x0000a000


	//   ....[64]....
        /*0518*/ 	.word	0x0000a020


	//   ....[65]....
        /*051c*/ 	.word	0x0000a550


	//   ....[66]....
        /*0520*/ 	.word	0x0000a570


	//   ....[67]....
        /*0524*/ 	.word	0x0000a670


	//   ....[68]....
        /*0528*/ 	.word	0x0000a6b0


	//   ....[69]....
        /*052c*/ 	.word	0x0000b7e0


	//   ....[70]....
        /*0530*/ 	.word	0x0000b810


	//   ....[71]....
        /*0534*/ 	.word	0x0000bae0


	//   ....[72]....
        /*0538*/ 	.word	0x0000bc10


	//   ....[73]....
        /*053c*/ 	.word	0x0000d1d0


	//   ....[74]....
        /*0540*/ 	.word	0x0000d1f0


	//   ....[75]....
        /*0544*/ 	.word	0x0000d290


	//   ....[76]....
        /*0548*/ 	.word	0x0000d2f0


	//   ....[77]....
        /*054c*/ 	.word	0x0000d540


	//   ....[78]....
        /*0550*/ 	.word	0x0000d570


	//   ....[79]....
        /*0554*/ 	.word	0x0000d580


	//   ....[80]....
        /*0558*/ 	.word	0x0000d5b0


	//   ....[81]....
        /*055c*/ 	.word	0x0000e990


	//   ....[82]....
        /*0560*/ 	.word	0x0000e9a0


	//   ....[83]....
        /*0564*/ 	.word	0x0000e9b0


	//   ....[84]....
        /*0568*/ 	.word	0x0000e9c0


	//   ....[85]....
        /*056c*/ 	.word	0x0000ed20


	//   ....[86]....
        /*0570*/ 	.word	0x0000ed40


	//   ....[87]....
        /*0574*/ 	.word	0x0000eea0


	//   ....[88]....
        /*0578*/ 	.word	0x0000eeb0


	//   ....[89]....
        /*057c*/ 	.word	0x0000f010


	//   ....[90]....
        /*0580*/ 	.word	0x0000f030


	//   ....[91]....
        /*0584*/ 	.word	0x0000f190


	//   ....[92]....
        /*0588*/ 	.word	0x0000f1a0


	//   ....[93]....
        /*058c*/ 	.word	0x0000f4e0


	//   ....[94]....
        /*0590*/ 	.word	0x0000f500


	//   ....[95]....
        /*0594*/ 	.word	0x0000fe70


	//   ....[96]....
        /*0598*/ 	.word	0x0000fe80


	//   ....[97]....
        /*059c*/ 	.word	0x00010ea0


	//   ....[98]....
        /*05a0*/ 	.word	0x00010ec0


	//   ....[99]....
        /*05a4*/ 	.word	0x00011030


	//   ....[100]....
        /*05a8*/ 	.word	0x00011040


	//   ....[101]....
        /*05ac*/ 	.word	0x000111a0


	//   ....[102]....
        /*05b0*/ 	.word	0x000111c0


	//   ....[103]....
        /*05b4*/ 	.word	0x00011320


	//   ....[104]....
        /*05b8*/ 	.word	0x00011330


	//   ....[105]....
        /*05bc*/ 	.word	0x00011520


	//   ....[106]....
        /*05c0*/ 	.word	0x00011540


	//   ....[107]....
        /*05c4*/ 	.word	0x00011660


	//   ....[108]....
        /*05c8*/ 	.word	0x000116a0


	//   ....[109]....
        /*05cc*/ 	.word	0x000116d0


	//   ....[110]....
        /*05d0*/ 	.word	0x00011700


	//   ....[111]....
        /*05d4*/ 	.word	0x00011730


	//   ....[112]....
        /*05d8*/ 	.word	0x00011760


	//   ....[113]....
        /*05dc*/ 	.word	0x000118b0


	//   ....[114]....
        /*05e0*/ 	.word	0x000118f0


	//   ....[115]....
        /*05e4*/ 	.word	0x00011920


	//   ....[116]....
        /*05e8*/ 	.word	0x00011950


	//   ....[117]....
        /*05ec*/ 	.word	0x00011980


	//   ....[118]....
        /*05f0*/ 	.word	0x000119b0


	//   ....[119]....
        /*05f4*/ 	.word	0x00011a40


	//   ....[120]....
        /*05f8*/ 	.word	0x00011a80


	//   ....[121]....
        /*05fc*/ 	.word	0x00011a90


	//   ....[122]....
        /*0600*/ 	.word	0x00011af0


	//   ....[123]....
        /*0604*/ 	.word	0x000124b0


	//   ....[124]....
        /*0608*/ 	.word	0x00012510


	//   ....[125]....
        /*060c*/ 	.word	0x00012560


	//   ....[126]....
        /*0610*/ 	.word	0x000125b0


	//   ....[127]....
        /*0614*/ 	.word	0x00012600


	//   ....[128]....
        /*0618*/ 	.word	0x00012670


	//   ....[129]....
        /*061c*/ 	.word	0x000126c0


	//   ....[130]....
        /*0620*/ 	.word	0x00012730


	//   ....[131]....
        /*0624*/ 	.word	0x000127a0


	//   ....[132]....
        /*0628*/ 	.word	0x00012800


	//   ....[133]....
        /*062c*/ 	.word	0x00012870


	//   ....[134]....
        /*0630*/ 	.word	0x000128e0


	//   ....[135]....
        /*0634*/ 	.word	0x00012950


	//   ....[136]....
        /*0638*/ 	.word	0x000129b0


	//   ....[137]....
        /*063c*/ 	.word	0x00012a20


	//   ....[138]....
        /*0640*/ 	.word	0x00012a90


	//   ....[139]....
        /*0644*/ 	.word	0x00012b00


	//   ....[140]....
        /*0648*/ 	.word	0x00012b60


	//   ....[141]....
        /*064c*/ 	.word	0x00012bd0


	//   ....[142]....
        /*0650*/ 	.word	0x00012c40


	//   ....[143]....
        /*0654*/ 	.word	0x00012db0


	//   ....[144]....
        /*0658*/ 	.word	0x00012e10


	//   ....[145]....
        /*065c*/ 	.word	0x00012e80


	//   ....[146]....
        /*0660*/ 	.word	0x00012ef0


	//   ....[147]....
        /*0664*/ 	.word	0x00013060


	//   ....[148]....
        /*0668*/ 	.word	0x000130c0


	//   ....[149]....
        /*066c*/ 	.word	0x00013130


	//   ....[150]....
        /*0670*/ 	.word	0x000131a0


	//   ....[151]....
        /*0674*/ 	.word	0x00013310


	//   ....[152]....
        /*0678*/ 	.word	0x00013370


	//   ....[153]....
        /*067c*/ 	.word	0x000133e0


	//   ....[154]....
        /*0680*/ 	.word	0x00013450


	//   ....[155]....
        /*0684*/ 	.word	0x000135d0


	//   ....[156]....
        /*0688*/ 	.word	0x00013630


	//   ....[157]....
        /*068c*/ 	.word	0x000136a0


	//   ....[158]....
        /*0690*/ 	.word	0x00013710


	//   ....[159]....
        /*0694*/ 	.word	0x00013890


	//   ....[160]....
        /*0698*/ 	.word	0x000138f0


	//   ....[161]....
        /*069c*/ 	.word	0x00013960


	//   ....[162]....
        /*06a0*/ 	.word	0x000139d0


	//   ....[163]....
        /*06a4*/ 	.word	0x00013b50


	//   ....[164]....
        /*06a8*/ 	.word	0x00013bb0


	//   ....[165]....
        /*06ac*/ 	.word	0x00013c00


	//   ....[166]....
        /*06b0*/ 	.word	0x00013c70


	//   ....[167]....
        /*06b4*/ 	.word	0x00013ce0


	//   ....[168]....
        /*06b8*/ 	.word	0x00013e60


	//   ....[169]....
        /*06bc*/ 	.word	0x00013ec0


	//   ....[170]....
        /*06c0*/ 	.word	0x00013f20


	//   ....[171]....
        /*06c4*/ 	.word	0x00013f80


	//   ....[172]....
        /*06c8*/ 	.word	0x00013fd0


	//   ....[173]....
        /*06cc*/ 	.word	0x00014010


	//   ....[174]....
        /*06d0*/ 	.word	0x00014080


	//   ....[175]....
        /*06d4*/ 	.word	0x000140f0


	//   ....[176]....
        /*06d8*/ 	.word	0x00014160


	//   ....[177]....
        /*06dc*/ 	.word	0x000141c0


	//   ....[178]....
        /*06e0*/ 	.word	0x00014230


	//   ....[179]....
        /*06e4*/ 	.word	0x000142a0


	//   ....[180]....
        /*06e8*/ 	.word	0x00014310


	//   ....[181]....
        /*06ec*/ 	.word	0x00014370


	//   ....[182]....
        /*06f0*/ 	.word	0x000143e0


	//   ....[183]....
        /*06f4*/ 	.word	0x00014450


	//   ....[184]....
        /*06f8*/ 	.word	0x000144c0


	//   ....[185]....
        /*06fc*/ 	.word	0x00014520


	//   ....[186]....
        /*0700*/ 	.word	0x00014590


	//   ....[187]....
        /*0704*/ 	.word	0x00014600


	//   ....[188]....
        /*0708*/ 	.word	0x00014670


	//   ....[189]....
        /*070c*/ 	.word	0x000146d0


	//   ....[190]....
        /*0710*/ 	.word	0x00014740


	//   ....[191]....
        /*0714*/ 	.word	0x000147b0


	//   ....[192]....
        /*0718*/ 	.word	0x00014820


	//   ....[193]....
        /*071c*/ 	.word	0x00014880


	//   ....[194]....
        /*0720*/ 	.word	0x000148f0


	//   ....[195]....
        /*0724*/ 	.word	0x00014960


	//   ....[196]....
        /*0728*/ 	.word	0x000149b0


	//   ....[197]....
        /*072c*/ 	.word	0x000149f0


	//   ....[198]....
        /*0730*/ 	.word	0x00014a40


	//   ....[199]....
        /*0734*/ 	.word	0x00014a90


	//   ....[200]....
        /*0738*/ 	.word	0x00014ae0


	//   ....[201]....
        /*073c*/ 	.word	0x00014b50


	//   ....[202]....
        /*0740*/ 	.word	0x00014ba0


	//   ....[203]....
        /*0744*/ 	.word	0x00014bf0


	//   ....[204]....
        /*0748*/ 	.word	0x00014c40


	//   ....[205]....
        /*074c*/ 	.word	0x00014c90


	//   ....[206]....
        /*0750*/ 	.word	0x00014ce0


	//   ....[207]....
        /*0754*/ 	.word	0x00014d50


	//   ....[208]....
        /*0758*/ 	.word	0x00014da0


	//   ....[209]....
        /*075c*/ 	.word	0x00014e10


	//   ....[210]....
        /*0760*/ 	.word	0x00014e70


	//   ....[211]....
        /*0764*/ 	.word	0x00014ee0


	//----- nvinfo : EIATTR_EXIT_INSTR_OFFSETS
	.align		4
.L_752:
        /*0768*/ 	.byte	0x04, 0x1c
        /*076a*/ 	.short	(.L_754 - .L_753)


	//   ....[0]....
.L_753:
        /*076c*/ 	.word	0x00000fe0


	//   ....[1]....
        /*0770*/ 	.word	0x00012470


	//----- nvinfo : EIATTR_MAX_THREADS
	.align		4
.L_754:
        /*0774*/ 	.byte	0x04, 0x05
        /*0776*/ 	.short	(.L_756 - .L_755)
.L_755:
        /*0778*/ 	.word	0x00000100
        /*077c*/ 	.word	0x00000001
        /*0780*/ 	.word	0x00000001


	//----- nvinfo : EIATTR_CRS_STACK_SIZE
	.align		4
.L_756:
        /*0784*/ 	.byte	0x04, 0x1e
        /*0786*/ 	.short	(.L_758 - .L_757)
.L_757:
        /*0788*/ 	.word	0x00000000
.L_758:


//--------------------- .nv.info._ZN7cutlass13device_kernelIN5flash19enable_sm80_to_sm89INS1_16FlashAttnFwdSm80INS1_25CollectiveMainloopFwdSm80ILi8ELi2ELb0EN4cute5tupleIJNS5_1CILi128EEENS7_ILi64EEENS7_ILi192EEEEEELi192ENS_6half_tEfNS_4arch4Sm80ELb1ELb0ELb1ELb1ELb1ELb1ELb1ELb1EEENS1_21CollectiveEpilogueFwdINS6_IJS8_SA_S9_EEENS6_IJNS7_ILi1EEESI_SI_EEESC_SE_Li256ELb1ELb1ELb1ELb0EEENS1_36VarlenDynamicPersistentTileSchedulerILi128ELi64ELi256ELi256ELb1ELb1ELb0ELb1ELb1ELb1EEEEEEEEEvNT_6ParamsE --------------------------
	.section	.nv.info._ZN7cutlass13device_kernelIN5flash19enable_sm80_to_sm89INS1_16FlashAttnFwdSm80INS1_25CollectiveMainloopFwdSm80ILi8ELi2ELb0EN4cute5tupleIJNS5_1CILi128EEENS7_ILi64EEENS7_ILi192EEEEEELi192ENS_6half_tEfNS_4arch4Sm80ELb1ELb0ELb1ELb1ELb1ELb1ELb1ELb1EEENS1_21CollectiveEpilogueFwdINS6_IJS8_SA_S9_EEENS6_IJNS7_ILi1EEESI_SI_EEESC_SE_Li256ELb1ELb1ELb1ELb0EEENS1_36VarlenDynamicPersistentTileSchedulerILi128ELi64ELi256ELi256ELb1ELb1ELb0ELb1ELb1ELb1EEEEEEEEEvNT_6ParamsE,"",@"SHT_CUDA_INFO"
	.sectionflags	@""
	.align	4


	//----- nvinfo : EIATTR_CUDA_API_VERSION
	.align		4
        /*0000*/ 	.byte	0x04, 0x37
        /*0002*/ 	.short	(.L_760 - .L_759)
.L_759:
        /*0004*/ 	.word	0x00000082


	//----- nvinfo : EIATTR_SW2861232_WAR
	.align		4
.L_760:
        /*0008*/ 	.byte	0x01, 0x35
	.zero		2


	//----- nvinfo : EIATTR_PARAM_CBANK
	.align		4
        /*000c*/ 	.byte	0x04, 0x0a
        /*000e*/ 	.short	(.L_762 - .L_761)
	.align		4
.L_761:
        /*0010*/ 	.word	index@(.nv.constant0._ZN7cutlass13device_kernelIN5flash19enable_sm80_to_sm89INS1_16FlashAttnFwdSm80INS1_25CollectiveMainloopFwdSm80ILi8ELi2ELb0EN4cute5tupleIJNS5_1CILi128EEENS7_ILi64EEENS7_ILi192EEEEEELi192ENS_6half_tEfNS_4arch4Sm80ELb1ELb0ELb1ELb1ELb1ELb1ELb1ELb1EEENS1_21CollectiveEpilogueFwdINS6_IJS8_SA_S9_EEENS6_IJNS7_ILi1EEESI_SI_EEESC_SE_Li256ELb1ELb1ELb1ELb0EEENS1_36VarlenDynamicPersistentTileSchedulerILi128ELi64ELi256ELi256ELb1ELb1ELb0ELb1ELb1ELb1EEEEEEEEEvNT_6ParamsE)
        /*0014*/ 	.short	0x0160
        /*0016*/ 	.short	0x0438


	//----- nvinfo : EIATTR_CBANK_PARAM_SIZE
	.align		4
.L_762:
        /*0018*/ 	.byte	0x03, 0x19
        /*001a*/ 	.short	0x0438


	//----- nvinfo : EIATTR_KPARAM_INFO
	.align		4
        /*001c*/ 	.byte	0x04, 0x17
        /*001e*/ 	.short	(.L_764 - .L_763)
.L_763:
        /*0020*/ 	.word	0x00000000
        /*0024*/ 	.short	0x0000
        /*0026*/ 	.short	0x0000
        /*0028*/ 	.byte	0x00, 0xf0, 0xe1, 0x10


	//----- nvinfo : EIATTR_MAXREG_COUNT
	.align		4
.L_764:
        /*002c*/ 	.byte	0x03, 0x1b
        /*002e*/ 	.short	0x00ff


	//----- nvinfo : EIATTR_NUM_BARRIERS
	.align		4
        /*0030*/ 	.byte	0x02, 0x4c
        /*0032*/ 	.byte	0x06
	.zero		1


	//----- nvinfo : EIATTR_ANNOTATIONS
	.align		4
        /*0034*/ 	.byte	0x04, 0x55
        /*0036*/ 	.short	(.L_766 - .L_765)


	//   ....[0]....
.L_765:
        /* <DEDUP_REMOVED lines=64> */


	//----- nvinfo : EIATTR_MERCURY_ISA_VERSION
	.align		4
.L_766:
        /*0420*/ 	.byte	0x03, 0x5f
        /*0422*/ 	.short	0x0000


	//----- nvinfo : EIATTR_INT_WARP_WIDE_INSTR_OFFSETS
	.align		4
        /*0424*/ 	.byte	0x04, 0x31
        /*0426*/ 	.short	(.L_768 - .L_767)


	//   ....[0]....
.L_767:
        /*0428*/ 	.word	0x0001aa30


	//   ....[1]....
        /*042c*/ 	.word	0x0001aab0


	//----- nvinfo : EIATTR_COOP_GROUP_MASK_REGIDS
	.align		4
.L_768:
        /*0430*/ 	.byte	0x04, 0x29
        /*0432*/ 	.short	(.L_770 - .L_769)


	//   ....[0]....
.L_769:
        /*0434*/ 	.word	0xffffffff


	//   ....[1]....
        /*0438*/ 	.word	0xffffffff


	//   ....[2]....
        /*043c*/ 	.word	0xffffffff


	//   ....[3]....
        /*0440*/ 	.word	0xffffffff


	//   ....[4]....
        /*0444*/ 	.word	0xffffffff


	//   ....[5]....
        /*0448*/ 	.word	0xffffffff


	//   ....[6]....
        /*044c*/ 	.word	0xffffffff


	//   ....[7]....
        /*0450*/ 	.word	0xffffffff


	//   ....[8]....
        /*0454*/ 	.word	0xffffffff


	//   ....[9]....
        /*0458*/ 	.word	0xffffffff


	//   ....[10]....
        /*045c*/ 	.word	0xffffffff


	//   ....[11]....
        /*0460*/ 	.word	0xffffffff


	//   ....[12]....
        /*0464*/ 	.word	0xffffffff


	//   ....[13]....
        /*0468*/ 	.word	0xffffffff


	//   ....[14]....
        /*046c*/ 	.word	0xffffffff


	//   ....[15]....
        /*0470*/ 	.word	0xffffffff


	//   ....[16]....
        /*0474*/ 	.word	0xffffffff


	//   ....[17]....
        /*0478*/ 	.word	0xffffffff


	//   ....[18]....
        /*047c*/ 	.word	0xffffffff


	//   ....[19]....
        /*0480*/ 	.word	0xffffffff


	//   ....[20]....
        /*0484*/ 	.word	0xffffffff


	//   ....[21]....
        /*0488*/ 	.word	0xffffffff


	//   ....[22]....
        /*048c*/ 	.word	0xffffffff


	//   ....[23]....
        /*0490*/ 	.word	0xffffffff


	//   ....[24]....
        /*0494*/ 	.word	0xffffffff


	//   ....[25]....
        /*0498*/ 	.word	0xffffffff


	//   ....[26]....
        /*049c*/ 	.word	0xffffffff


	//   ....[27]....
        /*04a0*/ 	.word	0xffffffff


	//   ....[28]....
        /*04a4*/ 	.word	0xffffffff


	//   ....[29]....
        /*04a8*/ 	.word	0xffffffff


	//   ....[30]....
        /*04ac*/ 	.word	0xffffffff


	//   ....[31]....
        /*04b0*/ 	.word	0xffffffff


	//   ....[32]....
        /*04b4*/ 	.word	0xffffffff


	//   ....[33]....
        /*04b8*/ 	.word	0xffffffff


	//   ....[34]....
        /*04bc*/ 	.word	0xffffffff


	//   ....[35]....
        /*04c0*/ 	.word	0xffffffff


	//   ....[36]....
        /*04c4*/ 	.word	0xffffffff


	//   ....[37]....
        /*04c8*/ 	.word	0xffffffff


	//   ....[38]....
        /*04cc*/ 	.word	0xffffffff


	//   ....[39]....
        /*04d0*/ 	.word	0xffffffff


	//   ....[40]....
        /*04d4*/ 	.word	0xffffffff


	//   ....[41]....
        /*04d8*/ 	.word	0xffffffff


	//   ....[42]....
        /*04dc*/ 	.word	0xffffffff


	//   ....[43]....
        /*04e0*/ 	.word	0xffffffff


	//   ....[44]....
        /*04e4*/ 	.word	0xffffffff


	//   ....[45]....
        /*04e8*/ 	.word	0xffffffff


	//   ....[46]....
        /*04ec*/ 	.word	0xffffffff


	//   ....[47]....
        /*04f0*/ 	.word	0xffffffff


	//   ....[48]....
        /*04f4*/ 	.word	0xffffffff


	//   ....[49]....
        /*04f8*/ 	.word	0xffffffff


	//   ....[50]....
        /*04fc*/ 	.word	0xffffffff


	//   ....[51]....
        /*0500*/ 	.word	0xffffffff


	//   ....[52]....
        /*0504*/ 	.word	0xffffffff


	//   ....[53]....
        /*0508*/ 	.word	0xffffffff


	//   ....[54]....
        /*050c*/ 	.word	0xffffffff


	//   ....[55]....
        /*0510*/ 	.word	0xffffffff


	//   ....[56]....
        /*0514*/ 	.word	0xffffffff


	//   ....[57]....
        /*0518*/ 	.word	0xffffffff


	//   ....[58]....
        /*051c*/ 	.word	0xffffffff


	//   ....[59]....
        /*0520*/ 	.word	0xffffffff


	//   ....[60]....
        /*0524*/ 	.word	0xffffffff


	//   ....[61]....
        /*0528*/ 	.word	0xffffffff


	//   ....[62]....
        /*052c*/ 	.word	0xffffffff


	//   ....[63]....
        /*0530*/ 	.word	0xffffffff


	//   ....[64]....
        /*0534*/ 	.word	0xffffffff


	//   ....[65]....
        /*0538*/ 	.word	0xffffffff


	//   ....[66]....
        /*053c*/ 	.word	0xffffffff


	//   ....[67]....
        /*0540*/ 	.word	0xffffffff


	//   ....[68]....
        /*0544*/ 	.word	0xffffffff


	//   ....[69]....
        /*0548*/ 	.word	0xffffffff


	//   ....[70]....
        /*054c*/ 	.word	0xffffffff


	//   ....[71]....
        /*0550*/ 	.word	0xffffffff


	//   ....[72]....
        /*0554*/ 	.word	0xffffffff


	//   ....[73]....
        /*0558*/ 	.word	0xffffffff


	//   ....[74]....
        /*055c*/ 	.word	0xffffffff


	//   ....[75]....
        /*0560*/ 	.word	0xffffffff


	//   ....[76]....
        /*0564*/ 	.word	0xffffffff


	//   ....[77]....
        /*0568*/ 	.word	0xffffffff


	//   ....[78]....
        /*056c*/ 	.word	0xffffffff


	//   ....[79]....
        /*0570*/ 	.word	0xffffffff


	//   ....[80]....
        /*0574*/ 	.word	0xffffffff


	//   ....[81]....
        /*0578*/ 	.word	0xffffffff


	//   ....[82]....
        /*057c*/ 	.word	0xffffffff


	//   ....[83]....
        /*0580*/ 	.word	0xffffffff


	//   ....[84]....
        /*0584*/ 	.word	0xffffffff


	//   ....[85]....
        /*0588*/ 	.word	0xffffffff


	//   ....[86]....
        /*058c*/ 	.word	0xffffffff


	//   ....[87]....
        /*0590*/ 	.word	0xffffffff


	//   ....[88]....
        /*0594*/ 	.word	0xffffffff


	//   ....[89]....
        /*0598*/ 	.word	0xffffffff


	//   ....[90]....
        /*059c*/ 	.word	0xffffffff


	//   ....[91]....
        /*05a0*/ 	.word	0xffffffff


	//   ....[92]....
        /*05a4*/ 	.word	0xffffffff


	//   ....[93]....
        /*05a8*/ 	.word	0xffffffff


	//   ....[94]....
        /*05ac*/ 	.word	0xffffffff


	//   ....[95]....
        /*05b0*/ 	.word	0xffffffff


	//   ....[96]....
        /*05b4*/ 	.word	0xffffffff


	//   ....[97]....
        /*05b8*/ 	.word	0xffffffff


	//   ....[98]....
        /*05bc*/ 	.word	0xffffffff


	//   ....[99]....
        /*05c0*/ 	.word	0xffffffff


	//   ....[100]....
        /*05c4*/ 	.word	0xffffffff


	//   ....[101]....
        /*05c8*/ 	.word	0xffffffff


	//   ....[102]....
        /*05cc*/ 	.word	0xffffffff


	//   ....[103]....
        /*05d0*/ 	.word	0xffffffff


	//   ....[104]....
        /*05d4*/ 	.word	0xffffffff


	//   ....[105]....
        /*05d8*/ 	.word	0xffffffff


	//   ....[106]....
        /*05dc*/ 	.word	0xffffffff


	//   ....[107]....
        /*05e0*/ 	.word	0xffffffff


	//   ....[108]....
        /*05e4*/ 	.word	0xffffffff


	//   ....[109]....
        /*05e8*/ 	.word	0xffffffff


	//   ....[110]....
        /*05ec*/ 	.word	0xffffffff


	//   ....[111]....
        /*05f0*/ 	.word	0xffffffff


	//   ....[112]....
        /*05f4*/ 	.word	0xffffffff


	//   ....[113]....
        /*05f8*/ 	.word	0xffffffff


	//   ....[114]....
        /*05fc*/ 	.word	0xffffffff


	//   ....[115]....
        /*0600*/ 	.word	0xffffffff


	//   ....[116]....
        /*0604*/ 	.word	0xffffffff


	//   ....[117]....
        /*0608*/ 	.word	0xffffffff


	//   ....[118]....
        /*060c*/ 	.word	0xffffffff


	//   ....[119]....
        /*0610*/ 	.word	0xffffffff


	//   ....[120]....
        /*0614*/ 	.word	0xffffffff


	//   ....[121]....
        /*0618*/ 	.word	0xffffffff


	//   ....[122]....
        /*061c*/ 	.word	0xffffffff


	//   ....[123]....
        /*0620*/ 	.word	0xffffffff


	//   ....[124]....
        /*0624*/ 	.word	0xffffffff


	//   ....[125]....
        /*0628*/ 	.word	0xffffffff


	//   ....[126]....
        /*062c*/ 	.word	0xffffffff


	//   ....[127]....
        /*0630*/ 	.word	0xffffffff


	//   ....[128]....
        /*0634*/ 	.word	0xffffffff


	//   ....[129]....
        /*0638*/ 	.word	0xffffffff


	//   ....[130]....
        /*063c*/ 	.word	0xffffffff


	//   ....[131]....
        /*0640*/ 	.word	0xffffffff


	//   ....[132]....
        /*0644*/ 	.word	0xffffffff


	//   ....[133]....
        /*0648*/ 	.word	0xffffffff


	//   ....[134]....
        /*064c*/ 	.word	0xffffffff


	//   ....[135]....
        /*0650*/ 	.word	0xffffffff


	//   ....[136]....
        /*0654*/ 	.word	0xffffffff


	//   ....[137]....
        /*0658*/ 	.word	0xffffffff


	//   ....[138]....
        /*065c*/ 	.word	0xffffffff


	//   ....[139]....
        /*0660*/ 	.word	0xffffffff


	//   ....[140]....
        /*0664*/ 	.word	0xffffffff


	//   ....[141]....
        /*0668*/ 	.word	0xffffffff


	//   ....[142]....
        /*066c*/ 	.word	0xffffffff


	//   ....[143]....
        /*0670*/ 	.word	0xffffffff


	//   ....[144]....
        /*0674*/ 	.word	0xffffffff


	//   ....[145]....
        /*0678*/ 	.word	0xffffffff


	//   ....[146]....
        /*067c*/ 	.word	0xffffffff


	//   ....[147]....
        /*0680*/ 	.word	0xffffffff


	//   ....[148]....
        /*0684*/ 	.word	0xffffffff


	//   ....[149]....
        /*0688*/ 	.word	0xffffffff


	//   ....[150]....
        /*068c*/ 	.word	0xffffffff


	//   ....[151]....
        /*0690*/ 	.word	0xffffffff


	//   ....[152]....
        /*0694*/ 	.word	0xffffffff


	//   ....[153]....
        /*0698*/ 	.word	0xffffffff


	//   ....[154]....
        /*069c*/ 	.word	0xffffffff


	//   ....[155]....
        /*06a0*/ 	.word	0xffffffff


	//   ....[156]....
        /*06a4*/ 	.word	0xffffffff


	//   ....[157]....
        /*06a8*/ 	.word	0xffffffff


	//   ....[158]....
        /*06ac*/ 	.word	0xffffffff


	//   ....[159]....
        /*06b0*/ 	.word	0xffffffff


	//   ....[160]....
        /*06b4*/ 	.word	0xffffffff


	//   ....[161]....
        /*06b8*/ 	.word	0xffffffff


	//   ....[162]....
        /*06bc*/ 	.word	0xffffffff


	//   ....[163]....
        /*06c0*/ 	.word	0xffffffff


	//   ....[164]....
        /*06c4*/ 	.word	0xffffffff


	//   ....[165]....
        /*06c8*/ 	.word	0xffffffff


	//   ....[166]....
        /*06cc*/ 	.word	0xffffffff


	//   ....[167]....
        /*06d0*/ 	.word	0xffffffff


	//   ....[168]....
        /*06d4*/ 	.word	0xffffffff


	//   ....[169]....
        /*06d8*/ 	.word	0xffffffff


	//   ....[170]....
        /*06dc*/ 	.word	0xffffffff


	//   ....[171]....
        /*06e0*/ 	.word	0xffffffff


	//   ....[172]....
        /*06e4*/ 	.word	0xffffffff


	//   ....[173]....
        /*06e8*/ 	.word	0xffffffff


	//   ....[174]....
        /*06ec*/ 	.word	0xffffffff


	//   ....[175]....
        /*06f0*/ 	.word	0xffffffff


	//   ....[176]....
        /*06f4*/ 	.word	0xffffffff


	//   ....[177]....
        /*06f8*/ 	.word	0xffffffff


	//   ....[178]....
        /*06fc*/ 	.word	0xffffffff


	//   ....[179]....
        /*0700*/ 	.word	0xffffffff


	//   ....[180]....
        /*0704*/ 	.word	0xffffffff


	//   ....[181]....
        /*0708*/ 	.word	0xffffffff


	//   ....[182]....
        /*070c*/ 	.word	0xffffffff


	//   ....[183]....
        /*0710*/ 	.word	0xffffffff


	//   ....[184]....
        /*0714*/ 	.word	0xffffffff


	//   ....[185]....
        /*0718*/ 	.word	0xffffffff


	//   ....[186]....
        /*071c*/ 	.word	0xffffffff


	//   ....[187]....
        /*0720*/ 	.word	0xffffffff


	//   ....[188]....
        /*0724*/ 	.word	0xffffffff


	//   ....[189]....
        /*0728*/ 	.word	0xffffffff


	//   ....[190]....
        /*072c*/ 	.word	0xffffffff


	//   ....[191]....
        /*0730*/ 	.word	0xffffffff


	//   ....[192]....
        /*0734*/ 	.word	0xffffffff


	//   ....[193]....
        /*0738*/ 	.word	0xffffffff


	//   ....[194]....
        /*073c*/ 	.word	0xffffffff


	//   ....[195]....
        /*0740*/ 	.word	0xffffffff


	//   ....[196]....
        /*0744*/ 	.word	0xffffffff


	//   ....[197]....
        /*0748*/ 	.word	0xffffffff


	//   ....[198]....
        /*074c*/ 	.word	0xffffffff


	//   ....[199]....
        /*0750*/ 	.word	0xffffffff


	//   ....[200]....
        /*0754*/ 	.word	0xffffffff


	//   ....[201]....
        /*0758*/ 	.word	0xffffffff


	//   ....[202]....
        /*075c*/ 	.word	0xffffffff


	//   ....[203]....
        /*0760*/ 	.word	0xffffffff


	//   ....[204]....
        /*0764*/ 	.word	0xffffffff


	//   ....[205]....
        /*0768*/ 	.word	0xffffffff


	//   ....[206]....
        /*076c*/ 	.word	0xffffffff


	//   ....[207]....
        /*0770*/ 	.word	0xffffffff


	//   ....[208]....
        /*0774*/ 	.word	0xffffffff


	//   ....[209]....
        /*0778*/ 	.word	0xffffffff


	//   ....[210]....
        /*077c*/ 	.word	0xffffffff


	//   ....[211]....
        /*0780*/ 	.word	0xffffffff


	//   ....[212]....
        /*0784*/ 	.word	0xffffffff


	//   ....[213]....
        /*0788*/ 	.word	0xffffffff


	//   ....[214]....
        /*078c*/ 	.word	0xffffffff


	//   ....[215]....
        /*0790*/ 	.word	0xffffffff


	//   ....[216]....
        /*0794*/ 	.word	0xffffffff


	//   ....[217]....
        /*0798*/ 	.word	0xffffffff


	//   ....[218]....
        /*079c*/ 	.word	0xffffffff


	//   ....[219]....
        /*07a0*/ 	.word	0xffffffff


	//   ....[220]....
        /*07a4*/ 	.word	0xffffffff


	//   ....[221]....
        /*07a8*/ 	.word	0xffffffff


	//   ....[222]....
        /*07ac*/ 	.word	0xffffffff


	//   ....[223]....
        /*07b0*/ 	.word	0xffffffff


	//   ....[224]....
        /*07b4*/ 	.word	0xffffffff


	//   ....[225]....
        /*07b8*/ 	.word	0xffffffff


	//   ....[226]....
        /*07bc*/ 	.word	0xffffffff


	//   ....[227]....
        /*07c0*/ 	.word	0xffffffff


	//   ....[228]....
        /*07c4*/ 	.word	0xffffffff


	//   ....[229]....
        /*07c8*/ 	.word	0xffffffff


	//   ....[230]....
        /*07cc*/ 	.word	0xffffffff


	//   ....[231]....
        /*07d0*/ 	.word	0xffffffff


	//   ....[232]....
        /*07d4*/ 	.word	0xffffffff


	//   ....[233]....
        /*07d8*/ 	.word	0xffffffff


	//   ....[234]....
        /*07dc*/ 	.word	0xffffffff


	//   ....[235]....
        /*07e0*/ 	.word	0xffffffff


	//   ....[236]....
        /*07e4*/ 	.word	0xffffffff


	//   ....[237]....
        /*07e8*/ 	.word	0xffffffff


	//   ....[238]....
        /*07ec*/ 	.word	0xffffffff


	//   ....[239]....
        /*07f0*/ 	.word	0xffffffff


	//   ....[240]....
        /*07f4*/ 	.word	0xffffffff


	//   ....[241]....
        /*07f8*/ 	.word	0xffffffff


	//   ....[242]....
        /*07fc*/ 	.word	0xffffffff


	//   ....[243]....
        /*0800*/ 	.word	0xffffffff


	//   ....[244]....
        /*0804*/ 	.word	0xffffffff


	//   ....[245]....
        /*0808*/ 	.word	0xffffffff


	//   ....[246]....
        /*080c*/ 	.word	0xffffffff


	//   ....[247]....
        /*0810*/ 	.word	0xffffffff


	//   ....[248]....
        /*0814*/ 	.word	0xffffffff


	//   ....[249]....
        /*0818*/ 	.word	0xffffffff


	//   ....[250]....
        /*081c*/ 	.word	0xffffffff


	//   ....[251]....
        /*0820*/ 	.word	0xffffffff


	//----- nvinfo : EIATTR_COOP_GROUP_INSTR_OFFSETS
	.align		4
.L_770:
        /*0824*/ 	.byte	0x04, 0x28
        /*0826*/ 	.short	(.L_772 - .L_771)


	//   ....[0]....
.L_771:
        /*0828*/ 	.word	0x00000050


	//   ....[1]....
        /*082c*/ 	.word	0x00000200


	//   ....[2]....
        /*0830*/ 	.word	0x00000230


	//   ....[3]....
        /*0834*/ 	.word	0x00000260


	//   ....[4]....
        /*0838*/ 	.word	0x00000290


	//   ....[5]....
        /*083c*/ 	.word	0x000002c0


	//   ....[6]....
        /*0840*/ 	.word	0x000002f0


	//   ....[7]....
        /*0844*/ 	.word	0x00000450


	//   ....[8]....
        /*0848*/ 	.word	0x00000490


	//   ....[9]....
        /*084c*/ 	.word	0x000004c0


	//   ....[10]....
        /*0850*/ 	.word	0x000004f0


	//   ....[11]....
        /*0854*/ 	.word	0x00000520


	//   ....[12]....
        /*0858*/ 	.word	0x00000550


	//   ....[13]....
        /*085c*/ 	.word	0x000005e0


	//   ....[14]....
        /*0860*/ 	.word	0x00000630


	//   ....[15]....
        /*0864*/ 	.word	0x00000650


	//   ....[16]....
        /*0868*/ 	.word	0x000006b0


	//   ....[17]....
        /*086c*/ 	.word	0x00003e70


	//   ....[18]....
        /*0870*/ 	.word	0x00003e80


	//   ....[19]....
        /*0874*/ 	.word	0x000059f0


	//   ....[20]....
        /*0878*/ 	.word	0x00005a00


	//   ....[21]....
        /*087c*/ 	.word	0x000074f0


	//   ....[22]....
        /*0880*/ 	.word	0x00007500


	//   ....[23]....
        /*0884*/ 	.word	0x000079f0


	//   ....[24]....
        /*0888*/ 	.word	0x00007a00


	//   ....[25]....
        /*088c*/ 	.word	0x000087e0


	//   ....[26]....
        /*0890*/ 	.word	0x00008800


	//   ....[27]....
        /*0894*/ 	.word	0x00008930


	//   ....[28]....
        /*0898*/ 	.word	0x00008940


	//   ....[29]....
        /*089c*/ 	.word	0x00008a70


	//   ....[30]....
        /*08a0*/ 	.word	0x00008a90


	//   ....[31]....
        /*08a4*/ 	.word	0x00008bc0


	//   ....[32]....
        /*08a8*/ 	.word	0x00008bd0


	//   ....[33]....
        /*08ac*/ 	.word	0x00009070


	//   ....[34]....
        /*08b0*/ 	.word	0x000090a0


	//   ....[35]....
        /*08b4*/ 	.word	0x000090c0


	//   ....[36]....
        /*08b8*/ 	.word	0x000090d0


	//   ....[37]....
        /*08bc*/ 	.word	0x000091d0


	//   ....[38]....
        /*08c0*/ 	.word	0x00009200


	//   ....[39]....
        /*08c4*/ 	.word	0x00009230


	//   ....[40]....
        /*08c8*/ 	.word	0x000092d0


	//   ....[41]....
        /*08cc*/ 	.word	0x000096a0


	//   ....[42]....
        /*08d0*/ 	.word	0x000096c0


	//   ....[43]....
        /*08d4*/ 	.word	0x00009750


	//   ....[44]....
        /*08d8*/ 	.word	0x000097b0


	//   ....[45]....
        /*08dc*/ 	.word	0x00009c40


	//   ....[46]....
        /*08e0*/ 	.word	0x00009c60


	//   ....[47]....
        /*08e4*/ 	.word	0x00009c70


	//   ....[48]....
        /*08e8*/ 	.word	0x00009c80


	//   ....[49]....
        /*08ec*/ 	.word	0x0000a4a0


	//   ....[50]....
        /*08f0*/ 	.word	0x0000a4b0


	//   ....[51]....
        /*08f4*/ 	.word	0x0000a4c0


	//   ....[52]....
        /*08f8*/ 	.word	0x0000a4d0


	//   ....[53]....
        /*08fc*/ 	.word	0x0000d1c0


	//   ....[54]....
        /*0900*/ 	.word	0x0000d1e0


	//   ....[55]....
        /*0904*/ 	.word	0x0000d200


	//   ....[56]....
        /*0908*/ 	.word	0x0000d210


	//   ....[57]....
        /*090c*/ 	.word	0x0000d810


	//   ....[58]....
        /*0910*/ 	.word	0x0000d820


	//   ....[59]....
        /*0914*/ 	.word	0x0000d830


	//   ....[60]....
        /*0918*/ 	.word	0x0000d840


	//   ....[61]....
        /*091c*/ 	.word	0x00010860


	//   ....[62]....
        /*0920*/ 	.word	0x00010880


	//   ....[63]....
        /*0924*/ 	.word	0x00010980


	//   ....[64]....
        /*0928*/ 	.word	0x000109a0


	//   ....[65]....
        /*092c*/ 	.word	0x000117a0


	//   ....[66]....
        /*0930*/ 	.word	0x000117b0


	//   ....[67]....
        /*0934*/ 	.word	0x00011fe0


	//   ....[68]....
        /*0938*/ 	.word	0x00012100


	//   ....[69]....
        /*093c*/ 	.word	0x00012110


	//   ....[70]....
        /*0940*/ 	.word	0x00012140


	//   ....[71]....
        /*0944*/ 	.word	0x000133f0


	//   ....[72]....
        /*0948*/ 	.word	0x00013410


	//   ....[73]....
        /*094c*/ 	.word	0x00013500


	//   ....[74]....
        /*0950*/ 	.word	0x00013520


	//   ....[75]....
        /*0954*/ 	.word	0x00013a60


	//   ....[76]....
        /*0958*/ 	.word	0x00013a80


	//   ....[77]....
        /*095c*/ 	.word	0x00013b80


	//   ....[78]....
        /*0960*/ 	.word	0x00013bc0


	//   ....[79]....
        /*0964*/ 	.word	0x00014a70


	//   ....[80]....
        /*0968*/ 	.word	0x00014a80


	//   ....[81]....
        /*096c*/ 	.word	0x00014ff0


	//   ....[82]....
        /*0970*/ 	.word	0x00015110


	//   ....[83]....
        /*0974*/ 	.word	0x00015260


	//   ....[84]....
        /*0978*/ 	.word	0x000152a0


	//   ....[85]....
        /*097c*/ 	.word	0x00016bf0


	//   ....[86]....
        /*0980*/ 	.word	0x00016c10


	//   ....[87]....
        /*0984*/ 	.word	0x00016d20


	//   ....[88]....
        /*0988*/ 	.word	0x00016d50


	//   ....[89]....
        /*098c*/ 	.word	0x00017220


	//   ....[90]....
        /*0990*/ 	.word	0x00017240


	//   ....[91]....
        /*0994*/ 	.word	0x00017340


	//   ....[92]....
        /*0998*/ 	.word	0x00017380


	//   ....[93]....
        /*099c*/ 	.word	0x000184b0


	//   ....[94]....
        /*09a0*/ 	.word	0x000184e0


	//   ....[95]....
        /*09a4*/ 	.word	0x000187b0


	//   ....[96]....
        /*09a8*/ 	.word	0x000188d0


	//   ....[97]....
        /*09ac*/ 	.word	0x00019e80


	//   ....[98]....
        /*09b0*/ 	.word	0x00019ea0


	//   ....[99]....
        /*09b4*/ 	.word	0x00019fb0


	//   ....[100]....
        /*09b8*/ 	.word	0x00019fe0


	//   ....[101]....
        /*09bc*/ 	.word	0x0001a200


	//   ....[102]....
        /*09c0*/ 	.word	0x0001a230


	//   ....[103]....
        /*09c4*/ 	.word	0x0001a240


	//   ....[104]....
        /*09c8*/ 	.word	0x0001a270


	//   ....[105]....
        /*09cc*/ 	.word	0x0001b870


	//   ....[106]....
        /*09d0*/ 	.word	0x0001b880


	//   ....[107]....
        /*09d4*/ 	.word	0x0001b8a0


	//   ....[108]....
        /*09d8*/ 	.word	0x0001b8c0


	//   ....[109]....
        /*09dc*/ 	.word	0x0001bc40


	//   ....[110]....
        /*09e0*/ 	.word	0x0001bc60


	//   ....[111]....
        /*09e4*/ 	.word	0x0001bd80


	//   ....[112]....
        /*09e8*/ 	.word	0x0001bd90


	//   ....[113]....
        /*09ec*/ 	.word	0x0001bec0


	//   ....[114]....
        /*09f0*/ 	.word	0x0001bee0


	//   ....[115]....
        /*09f4*/ 	.word	0x0001c010


	//   ....[116]....
        /*09f8*/ 	.word	0x0001c020


	//   ....[117]....
        /*09fc*/ 	.word	0x0001c350


	//   ....[118]....
        /*0a00*/ 	.word	0x0001c370


	//   ....[119]....
        /*0a04*/ 	.word	0x0001ce20


	//   ....[120]....
        /*0a08*/ 	.word	0x0001ce30


	//   ....[121]....
        /*0a0c*/ 	.word	0x0001e100


	//   ....[122]....
        /*0a10*/ 	.word	0x0001e120


	//   ....[123]....
        /*0a14*/ 	.word	0x0001e250


	//   ....[124]....
        /*0a18*/ 	.word	0x0001e260


	//   ....[125]....
        /*0a1c*/ 	.word	0x0001e390


	//   ....[126]....
        /*0a20*/ 	.word	0x0001e3b0


	//   ....[127]....
        /*0a24*/ 	.word	0x0001e4e0


	//   ....[128]....
        /*0a28*/ 	.word	0x0001e4f0


	//   ....[129]....
        /*0a2c*/ 	.word	0x0001e6e0


	//   ....[130]....
        /*0a30*/ 	.word	0x0001e700


	//   ....[131]....
        /*0a34*/ 	.word	0x0001e830


	//   ....[132]....
        /*0a38*/ 	.word	0x0001e870


	//   ....[133]....
        /*0a3c*/ 	.word	0x0001e8a0


	//   ....[134]....
        /*0a40*/ 	.word	0x0001e8d0


	//   ....[135]....
        /*0a44*/ 	.word	0x0001e900


	//   ....[136]....
        /*0a48*/ 	.word	0x0001e930


	//   ....[137]....
        /*0a4c*/ 	.word	0x0001eaa0


	//   ....[138]....
        /*0a50*/ 	.word	0x0001eae0


	//   ....[139]....
        /*0a54*/ 	.word	0x0001eb10


	//   ....[140]....
        /*0a58*/ 	.word	0x0001eb40


	//   ....[141]....
        /*0a5c*/ 	.word	0x0001eb70


	//   ....[142]....
        /*0a60*/ 	.word	0x0001eba0


	//   ....[143]....
        /*0a64*/ 	.word	0x0001ec30


	//   ....[144]....
        /*0a68*/ 	.word	0x0001ec90


	//   ....[145]....
        /*0a6c*/ 	.word	0x0001eca0


	//   ....[146]....
        /*0a70*/ 	.word	0x0001ed00


	//   ....[147]....
        /*0a74*/ 	.word	0x0001f760


	//   ....[148]....
        /*0a78*/ 	.word	0x0001f7c0


	//   ....[149]....
        /*0a7c*/ 	.word	0x0001f810


	//   ....[150]....
        /*0a80*/ 	.word	0x0001f860


	//   ....[151]....
        /*0a84*/ 	.word	0x0001f8b0


	//   ....[152]....
        /*0a88*/ 	.word	0x0001f920


	//   ....[153]....
        /*0a8c*/ 	.word	0x0001f970


	//   ....[154]....
        /*0a90*/ 	.word	0x0001f9e0


	//   ....[155]....
        /*0a94*/ 	.word	0x0001fa50


	//   ....[156]....
        /*0a98*/ 	.word	0x0001fab0


	//   ....[157]....
        /*0a9c*/ 	.word	0x0001fb20


	//   ....[158]....
        /*0aa0*/ 	.word	0x0001fb90


	//   ....[159]....
        /*0aa4*/ 	.word	0x0001fc00


	//   ....[160]....
        /*0aa8*/ 	.word	0x0001fc60


	//   ....[161]....
        /*0aac*/ 	.word	0x0001fcd0


	//   ....[162]....
        /*0ab0*/ 	.word	0x0001fd40


	//   ....[163]....
        /*0ab4*/ 	.word	0x0001fdb0


	//   ....[164]....
        /*0ab8*/ 	.word	0x0001fe10


	//   ....[165]....
        /*0abc*/ 	.word	0x0001fe80


	//   ....[166]....
        /*0ac0*/ 	.word	0x0001fef0


	//   ....[167]....
        /*0ac4*/ 	.word	0x00020060


	//   ....[168]....
        /*0ac8*/ 	.word	0x000200c0


	//   ....[169]....
        /*0acc*/ 	.word	0x00020130


	//   ....[170]....
        /*0ad0*/ 	.word	0x000201a0


	//   ....[171]....
        /*0ad4*/ 	.word	0x00020200


	//   ....[172]....
        /*0ad8*/ 	.word	0x00020260


	//   ....[173]....
        /*0adc*/ 	.word	0x000202d0


	//   ....[174]....
        /*0ae0*/ 	.word	0x00020330


	//   ....[175]....
        /*0ae4*/ 	.word	0x00020390


	//   ....[176]....
        /*0ae8*/ 	.word	0x000203f0


	//   ....[177]....
        /*0aec*/ 	.word	0x00020460


	//   ....[178]....
        /*0af0*/ 	.word	0x000204d0


	//   ....[179]....
        /*0af4*/ 	.word	0x00020540


	//   ....[180]....
        /*0af8*/ 	.word	0x000205a0


	//   ....[181]....
        /*0afc*/ 	.word	0x00020610


	//   ....[182]....
        /*0b00*/ 	.word	0x00020670


	//   ....[183]....
        /*0b04*/ 	.word	0x000206e0


	//   ....[184]....
        /*0b08*/ 	.word	0x00020740


	//   ....[185]....
        /*0b0c*/ 	.word	0x000207b0


	//   ....[186]....
        /*0b10*/ 	.word	0x00020820


	//   ....[187]....
        /*0b14*/ 	.word	0x00020990


	//   ....[188]....
        /*0b18*/ 	.word	0x000209f0


	//   ....[189]....
        /*0b1c*/ 	.word	0x00020a60


	//   ....[190]....
        /*0b20*/ 	.word	0x00020ad0


	//   ....[191]....
        /*0b24*/ 	.word	0x00020c40


	//   ....[192]....
        /*0b28*/ 	.word	0x00020ca0


	//   ....[193]....
        /*0b2c*/ 	.word	0x00020d10


	//   ....[194]....
        /*0b30*/ 	.word	0x00020d80


	//   ....[195]....
        /*0b34*/ 	.word	0x00020f00


	//   ....[196]....
        /*0b38*/ 	.word	0x00020f60


	//   ....[197]....
        /*0b3c*/ 	.word	0x00020fd0


	//   ....[198]....
        /*0b40*/ 	.word	0x00021040


	//   ....[199]....
        /*0b44*/ 	.word	0x000211c0


	//   ....[200]....
        /*0b48*/ 	.word	0x00021220


	//   ....[201]....
        /*0b4c*/ 	.word	0x00021290


	//   ....[202]....
        /*0b50*/ 	.word	0x00021300


	//   ....[203]....
        /*0b54*/ 	.word	0x00021480


	//   ....[204]....
        /*0b58*/ 	.word	0x000214e0


	//   ....[205]....
        /*0b5c*/ 	.word	0x00021530


	//   ....[206]....
        /*0b60*/ 	.word	0x000215a0


	//   ....[207]....
        /*0b64*/ 	.word	0x00021610


	//   ....[208]....
        /*0b68*/ 	.word	0x00021790


	//   ....[209]....
        /*0b6c*/ 	.word	0x000217f0


	//   ....[210]....
        /*0b70*/ 	.word	0x00021850


	//   ....[211]....
        /*0b74*/ 	.word	0x000218b0


	//   ....[212]....
        /*0b78*/ 	.word	0x00021900


	//   ....[213]....
        /*0b7c*/ 	.word	0x00021940


	//   ....[214]....
        /*0b80*/ 	.word	0x000219b0


	//   ....[215]....
        /*0b84*/ 	.word	0x00021a20


	//   ....[216]....
        /*0b88*/ 	.word	0x00021a90


	//   ....[217]....
        /*0b8c*/ 	.word	0x00021af0


	//   ....[218]....
        /*0b90*/ 	.word	0x00021b60


	//   ....[219]....
        /*0b94*/ 	.word	0x00021bd0


	//   ....[220]....
        /*0b98*/ 	.word	0x00021c40


	//   ....[221]....
        /*0b9c*/ 	.word	0x00021ca0


	//   ....[222]....
        /*0ba0*/ 	.word	0x00021d10


	//   ....[223]....
        /*0ba4*/ 	.word	0x00021d80


	//   ....[224]....
        /*0ba8*/ 	.word	0x00021df0


	//   ....[225]....
        /*0bac*/ 	.word	0x00021e50


	//   ....[226]....
        /*0bb0*/ 	.word	0x00021ec0


	//   ....[227]....
        /*0bb4*/ 	.word	0x00021f30


	//   ....[228]....
        /*0bb8*/ 	.word	0x00021fa0


	//   ....[229]....
        /*0bbc*/ 	.word	0x00022000


	//   ....[230]....
        /*0bc0*/ 	.word	0x00022070


	//   ....[231]....
        /*0bc4*/ 	.word	0x000220e0


	//   ....[232]....
        /*0bc8*/ 	.word	0x00022150


	//   ....[233]....
        /*0bcc*/ 	.word	0x000221b0


	//   ....[234]....
        /*0bd0*/ 	.word	0x00022220


	//   ....[235]....
        /*0bd4*/ 	.word	0x00022290


	//   ....[236]....
        /*0bd8*/ 	.word	0x000222e0


	//   ....[237]....
        /*0bdc*/ 	.word	0x00022320


	//   ....[238]....
        /*0be0*/ 	.word	0x00022370


	//   ....[239]....
        /*0be4*/ 	.word	0x000223c0


	//   ....[240]....
        /*0be8*/ 	.word	0x00022410


	//   ....[241]....
        /*0bec*/ 	.word	0x00022480


	//   ....[242]....
        /*0bf0*/ 	.word	0x000224d0


	//   ....[243]....
        /*0bf4*/ 	.word	0x00022520


	//   ....[244]....
        /*0bf8*/ 	.word	0x00022570


	//   ....[245]....
        /*0bfc*/ 	.word	0x000225c0


	//   ....[246]....
        /*0c00*/ 	.word	0x00022610


	//   ....[247]....
        /*0c04*/ 	.word	0x00022680


	//   ....[248]....
        /*0c08*/ 	.word	0x000226d0


	//   ....[249]....
        /*0c0c*/ 	.word	0x00022740


	//   ....[250]....
        /*0c10*/ 	.word	0x000227a0


	//   ....[251]....
        /*0c14*/ 	.word	0x00022810


	//----- nvinfo : EIATTR_EXIT_INSTR_OFFSETS
	.align		4
.L_772:
        /*0c18*/ 	.byte	0x04, 0x1c
        /*0c1a*/ 	.short	(.L_774 - .L_773)


	//   ....[0]....
.L_773:
        /*0c1c*/ 	.word	0x000010d0


	//   ....[1]....
        /*0c20*/ 	.word	0x0001f720


	//----- nvinfo : EIATTR_MAX_THREADS
	.align		4
.L_774:
        /*0c24*/ 	.byte	0x04, 0x05
        /*0c26*/ 	.short	(.L_776 - .L_775)
.L_775:
        /*0c28*/ 	.word	0x00000100
        /*0c2c*/ 	.word	0x00000001
        /*0c30*/ 	.word	0x00000001


	//----- nvinfo : EIATTR_CRS_STACK_SIZE
	.align		4
.L_776:
        /*0c34*/ 	.byte	0x04, 0x1e
        /*0c36*/ 	.short	(.L_778 - .L_777)
.L_777:
        /*0c38*/ 	.word	0x00000000
.L_778:


//--------------------- .nv.info._ZN7cutlass13device_kernelIN5flash19enable_sm80_to_sm89INS1_16FlashAttnFwdSm80INS1_25CollectiveMainloopFwdSm80ILi8ELi1ELb0EN4cute5tupleIJNS5_1CILi128EEENS7_ILi64EEENS7_ILi192EEEEEELi192ENS_6half_tEfNS_4arch4Sm80ELb0ELb0ELb0ELb0ELb1ELb0ELb1ELb1EEENS1_21CollectiveEpilogueFwdINS6_IJS8_SA_S9_EEENS6_IJNS7_ILi1EEESI_SI_EEESC_SE_Li256ELb0ELb1ELb1ELb0EEENS1_19SingleTileSchedulerILb0ELb1ELb1ELi128EEEEEEEEEvNT_6ParamsE --------------------------
	.section	.nv.info._ZN7cutlass13device_kernelIN5flash19enable_sm80_to_sm89INS1_16FlashAttnFwdSm80INS1_25CollectiveMainloopFwdSm80ILi8ELi1ELb0EN4cute5tupleIJNS5_1CILi128EEENS7_ILi64EEENS7_ILi192EEEEEELi192ENS_6half_tEfNS_4arch4Sm80ELb0ELb0ELb0ELb0ELb1ELb0ELb1ELb1EEENS1_21CollectiveEpilogueFwdINS6_IJS8_SA_S9_EEENS6_IJNS7_ILi1EEESI_SI_EEESC_SE_Li256ELb0ELb1ELb1ELb0EEENS1_19SingleTileSchedulerILb0ELb1ELb1ELi128EEEEEEEEEvNT_6ParamsE,"",@"SHT_CUDA_INFO"
	.sectionflags	@""
	.align	4


	//----- nvinfo : EIATTR_CUDA_API_VERSION
	.align		4
        /*0000*/ 	.byte	0x04, 0x37
        /*0002*/ 	.short	(.L_780 - .L_779)
.L_779:
        /*0004*/ 	.word	0x00000082


	//----- nvinfo : EIATTR_SW2861232_WAR
	.align		4
.L_780:
        /*0008*/ 	.byte	0x01, 0x35
	.zero		2


	//----- nvinfo : EIATTR_PARAM_CBANK
	.align		4
        /*000c*/ 	.byte	0x04, 0x0a
        /*000e*/ 	.short	(.L_782 - .L_781)
	.align		4
.L_781:
        /*0010*/ 	.word	index@(.nv.constant0._ZN7cutlass13device_kernelIN5flash19enable_sm80_to_sm89INS1_16FlashAttnFwdSm80INS1_25CollectiveMainloopFwdSm80ILi8ELi1ELb0EN4cute5tupleIJNS5_1CILi128EEENS7_ILi64EEENS7_ILi192EEEEEELi192ENS_6half_tEfNS_4arch4Sm80ELb0ELb0ELb0ELb0ELb1ELb0ELb1ELb1EEENS1_21CollectiveEpilogueFwdINS6_IJS8_SA_S9_EEENS6_IJNS7_ILi1EEESI_SI_EEESC_SE_Li256ELb0ELb1ELb1ELb0EEENS1_19SingleTileSchedulerILb0ELb1ELb1ELi128EEEEEEEEEvNT_6ParamsE)
        /*0014*/ 	.short	0x0160
        /*0016*/ 	.short	0x0418


	//----- nvinfo : EIATTR_CBANK_PARAM_SIZE
	.align		4
.L_782:
        /*0018*/ 	.byte	0x03, 0x19
        /*001a*/ 	.short	0x0418


	//----- nvinfo : EIATTR_KPARAM_INFO
	.align		4
        /*001c*/ 	.byte	0x04, 0x17
        /*001e*/ 	.short	(.L_784 - .L_783)
.L_783:
        /*0020*/ 	.word	0x00000000
        /*0024*/ 	.short	0x0000
        /*0026*/ 	.short	0x0000
        /*0028*/ 	.byte	0x00, 0xf0, 0x61, 0x10


	//----- nvinfo : EIATTR_MAXREG_COUNT
	.align		4
.L_784:
        /*002c*/ 	.byte	0x03, 0x1b
        /*002e*/ 	.short	0x00ff


	//----- nvinfo : EIATTR_NUM_BARRIERS
	.align		4
        /*0030*/ 	.byte	0x02, 0x4c
        /*0032*/ 	.byte	0x02
	.zero		1


	//----- nvinfo : EIATTR_MERCURY_ISA_VERSION
	.align		4
        /*0034*/ 	.byte	0x03, 0x5f
        /*0036*/ 	.short	0x0000


	//----- nvinfo : EIATTR_COOP_GROUP_MASK_REGIDS
	.align		4
        /*0038*/ 	.byte	0x04, 0x29
        /*003a*/ 	.short	(.L_786 - .L_785)


	//   ....[0]....
.L_785:
        /*003c*/ 	.word	0xffffffff


	//   ....[1]....
        /*0040*/ 	.word	0xffffffff


	//   ....[2]....
        /*0044*/ 	.word	0xffffffff


	//   ....[3]....
        /*0048*/ 	.word	0xffffffff


	//   ....[4]....
        /*004c*/ 	.word	0xffffffff


	//   ....[5]....
        /*0050*/ 	.word	0xffffffff


	//   ....[6]....
        /*0054*/ 	.word	0xffffffff


	//   ....[7]....
        /*0058*/ 	.word	0xffffffff


	//   ....[8]....
        /*005c*/ 	.word	0xffffffff


	//   ....[9]....
        /*0060*/ 	.word	0xffffffff


	//   ....[10]....
        /*0064*/ 	.word	0xffffffff


	//   ....[11]....
        /*0068*/ 	.word	0xffffffff


	//   ....[12]....
        /*006c*/ 	.word	0xffffffff


	//   ....[13]....
        /*0070*/ 	.word	0xffffffff


	//   ....[14]....
        /*0074*/ 	.word	0xffffffff


	//   ....[15]....
        /*0078*/ 	.word	0xffffffff


	//   ....[16]....
        /*007c*/ 	.word	0xffffffff


	//   ....[17]....
        /*0080*/ 	.word	0xffffffff


	//   ....[18]....
        /*0084*/ 	.word	0xffffffff


	//   ....[19]....
        /*0088*/ 	.word	0xffffffff


	//   ....[20]....
        /*008c*/ 	.word	0xffffffff


	//   ....[21]....
        /*0090*/ 	.word	0xffffffff


	//   ....[22]....
        /*0094*/ 	.word	0xffffffff


	//   ....[23]....
        /*0098*/ 	.word	0xffffffff


	//   ....[24]....
        /*009c*/ 	.word	0xffffffff


	//   ....[25]....
        /*00a0*/ 	.word	0xffffffff


	//   ....[26]....
        /*00a4*/ 	.word	0xffffffff


	//   ....[27]....
        /*00a8*/ 	.word	0xffffffff


	//   ....[28]....
        /*00ac*/ 	.word	0xffffffff


	//   ....[29]....
        /*00b0*/ 	.word	0xffffffff


	//   ....[30]....
        /*00b4*/ 	.word	0xffffffff


	//   ....[31]....
        /*00b8*/ 	.word	0xffffffff


	//   ....[32]....
        /*00bc*/ 	.word	0xffffffff


	//   ....[33]....
        /*00c0*/ 	.word	0xffffffff


	//   ....[34]....
        /*00c4*/ 	.word	0xffffffff


	//   ....[35]....
        /*00c8*/ 	.word	0xffffffff


	//   ....[36]....
        /*00cc*/ 	.word	0xffffffff


	//   ....[37]....
        /*00d0*/ 	.word	0xffffffff


	//   ....[38]....
        /*00d4*/ 	.word	0xffffffff


	//   ....[39]....
        /*00d8*/ 	.word	0xffffffff


	//   ....[40]....
        /*00dc*/ 	.word	0xffffffff


	//   ....[41]....
        /*00e0*/ 	.word	0xffffffff


	//   ....[42]....
        /*00e4*/ 	.word	0xffffffff


	//   ....[43]....
        /*00e8*/ 	.word	0xffffffff


	//   ....[44]....
        /*00ec*/ 	.word	0xffffffff


	//   ....[45]....
        /*00f0*/ 	.word	0xffffffff


	//   ....[46]....
        /*00f4*/ 	.word	0xffffffff


	//   ....[47]....
        /*00f8*/ 	.word	0xffffffff


	//   ....[48]....
        /*00fc*/ 	.word	0xffffffff


	//----- nvinfo : EIATTR_COOP_GROUP_INSTR_OFFSETS
	.align		4
.L_786:
        /*0100*/ 	.byte	0x04, 0x28
        /*0102*/ 	.short	(.L_788 - .L_787)


	//   ....[0]....
.L_787:
        /*0104*/ 	.word	0x00000050


	//   ....[1]....
        /*0108*/ 	.word	0x00000d70


	//   ....[2]....
        /*010c*/ 	.word	0x00000db0


	//   ....[3]....
        /*0110*/ 	.word	0x00000fc0


	//   ....[4]....
        /*0114*/ 	.word	0x00000ff0


	//   ....[5]....
        /*0118*/ 	.word	0x00001110


	//   ....[6]....
        /*011c*/ 	.word	0x00001140


	//   ....[7]....
        /*0120*/ 	.word	0x00001260


	//   ....[8]....
        /*0124*/ 	.word	0x000012a0


	//   ....[9]....
        /*0128*/ 	.word	0x000018b0


	//   ....[10]....
        /*012c*/ 	.word	0x000018d0


	//   ....[11]....
        /*0130*/ 	.word	0x00001900


	//   ....[12]....
        /*0134*/ 	.word	0x00001930


	//   ....[13]....
        /*0138*/ 	.word	0x00001980


	//   ....[14]....
        /*013c*/ 	.word	0x000019b0


	//   ....[15]....
        /*0140*/ 	.word	0x000019f0


	//   ....[16]....
        /*0144*/ 	.word	0x00001b90


	//   ....[17]....
        /*0148*/ 	.word	0x00002b50


	//   ....[18]....
        /*014c*/ 	.word	0x00002b80


	//   ....[19]....
        /*0150*/ 	.word	0x00002ba0


	//   ....[20]....
        /*0154*/ 	.word	0x00002bb0


	//   ....[21]....
        /*0158*/ 	.word	0x00003380


	//   ....[22]....
        /*015c*/ 	.word	0x000033f0


	//   ....[23]....
        /*0160*/ 	.word	0x00003410


	//   ....[24]....
        /*0164*/ 	.word	0x00003430


	//   ....[25]....
        /*0168*/ 	.word	0x00004620


	//   ....[26]....
        /*016c*/ 	.word	0x00004630


	//   ....[27]....
        /*0170*/ 	.word	0x00004640


	//   ....[28]....
        /*0174*/ 	.word	0x00004650


	//   ....[29]....
        /*0178*/ 	.word	0x00004910


	//   ....[30]....
        /*017c*/ 	.word	0x00004920


	//   ....[31]....
        /*0180*/ 	.word	0x00004930


	//   ....[32]....
        /*0184*/ 	.word	0x00004950


	//   ....[33]....
        /*0188*/ 	.word	0x000056c0


	//   ....[34]....
        /*018c*/ 	.word	0x000056e0


	//   ....[35]....
        /*0190*/ 	.word	0x00005710


	//   ....[36]....
        /*0194*/ 	.word	0x00005720


	//   ....[37]....
        /*0198*/ 	.word	0x00006da0


	//   ....[38]....
        /*019c*/ 	.word	0x00006dc0


	//   ....[39]....
        /*01a0*/ 	.word	0x00006df0


	//   ....[40]....
        /*01a4*/ 	.word	0x00006e10


	//   ....[41]....
        /*01a8*/ 	.word	0x00007b40


	//   ....[42]....
        /*01ac*/ 	.word	0x00007b70


	//   ....[43]....
        /*01b0*/ 	.word	0x00007ba0


	//   ....[44]....
        /*01b4*/ 	.word	0x00007bd0


	//   ....[45]....
        /*01b8*/ 	.word	0x00007c40


	//   ....[46]....
        /*01bc*/ 	.word	0x00007ca0


	//   ....[47]....
        /*01c0*/ 	.word	0x000085a0


	//   ....[48]....
        /*01c4*/ 	.word	0x000085b0


	//----- nvinfo : EIATTR_EXIT_INSTR_OFFSETS
	.align		4
.L_788:
        /*01c8*/ 	.byte	0x04, 0x1c
        /*01ca*/ 	.short	(.L_790 - .L_789)


	//   ....[0]....
.L_789:
        /*01cc*/ 	.word	0x000001b0


	//   ....[1]....
        /*01d0*/ 	.word	0x000085c0


	//   ....[2]....
        /*01d4*/ 	.word	0x00008e60


	//   ....[3]....
        /*01d8*/ 	.word	0x00008eb0


	//   ....[4]....
        /*01dc*/ 	.word	0x00008ee0


	//   ....[5]....
        /*01e0*/ 	.word	0x00008f40


	//   ....[6]....
        /*01e4*/ 	.word	0x000091d0


	//----- nvinfo : EIATTR_CTAIDZ_USED
	.align		4
.L_790:
        /*01e8*/ 	.byte	0x01, 0x04
	.zero		2


	//----- nvinfo : EIATTR_MAX_THREADS
	.align		4
        /*01ec*/ 	.byte	0x04, 0x05
        /*01ee*/ 	.short	(.L_792 - .L_791)
.L_791:
        /*01f0*/ 	.word	0x00000100
        /*01f4*/ 	.word	0x00000001
        /*01f8*/ 	.word	0x00000001


	//----- nvinfo : EIATTR_CRS_STACK_SIZE
	.align		4
.L_792:
        /*01fc*/ 	.byte	0x04, 0x1e
        /*01fe*/ 	.short	(.L_794 - .L_793)
.L_793:
        /*0200*/ 	.word	0x00000000
.L_794:


//--------------------- .nv.info._ZN7cutlass13device_kernelIN5flash19enable_sm80_to_sm89INS1_16FlashAttnFwdSm80INS1_25CollectiveMainloopFwdSm80ILi8ELi1ELb0EN4cute5tupleIJNS5_1CILi128EEENS7_ILi64EEENS7_ILi192EEEEEELi192ENS_6half_tEfNS_4arch4Sm80ELb0ELb0ELb0ELb1ELb1ELb0ELb1ELb1EEENS1_21CollectiveEpilogueFwdINS6_IJS8_SA_S9_EEENS6_IJNS7_ILi1EEESI_SI_EEESC_SE_Li256ELb1ELb1ELb1ELb0EEENS1_36VarlenDynamicPersistentTileSchedulerILi128ELi64ELi256ELi256ELb1ELb1ELb0ELb0ELb1ELb1EEEEEEEEEvNT_6ParamsE --------------------------
	.section	.nv.info._ZN7cutlass13device_kernelIN5flash19enable_sm80_to_sm89INS1_16FlashAttnFwdSm80INS1_25CollectiveMainloopFwdSm80ILi8ELi1ELb0EN4cute5tupleIJNS5_1CILi128EEENS7_ILi64EEENS7_ILi192EEEEEELi192ENS_6half_tEfNS_4arch4Sm80ELb0ELb0ELb0ELb1ELb1ELb0ELb1ELb1EEENS1_21CollectiveEpilogueFwdINS6_IJS8_SA_S9_EEENS6_IJNS7_ILi1EEESI_SI_EEESC_SE_Li256ELb1ELb1ELb1ELb0EEENS1_36VarlenDynamicPersistentTileSchedulerILi128ELi64ELi256ELi256ELb1ELb1ELb0ELb0ELb1ELb1EEEEEEEEEvNT_6ParamsE,"",@"SHT_CUDA_INFO"
	.sectionflags	@""
	.align	4


	//----- nvinfo : EIATTR_CUDA_API_VERSION
	.align		4
        /*0000*/ 	.byte	0x04, 0x37
        /*0002*/ 	.short	(.L_796 - .L_795)
.L_795:
        /*0004*/ 	.word	0x00000082


	//----- nvinfo : EIATTR_SW2861232_WAR
	.align		4
.L_796:
        /*0008*/ 	.byte	0x01, 0x35
	.zero		2


	//----- nvinfo : EIATTR_PARAM_CBANK
	.align		4
        /*000c*/ 	.byte	0x04, 0x0a
        /*000e*/ 	.short	(.L_798 - .L_797)
	.align		4
.L_797:
        /*0010*/ 	.word	index@(.nv.constant0._ZN7cutlass13device_kernelIN5flash19enable_sm80_to_sm89INS1_16FlashAttnFwdSm80INS1_25CollectiveMainloopFwdSm80ILi8ELi1ELb0EN4cute5tupleIJNS5_1CILi128EEENS7_ILi64EEENS7_ILi192EEEEEELi192ENS_6half_tEfNS_4arch4Sm80ELb0ELb0ELb0ELb1ELb1ELb0ELb1ELb1EEENS1_21CollectiveEpilogueFwdINS6_IJS8_SA_S9_EEENS6_IJNS7_ILi1EEESI_SI_EEESC_SE_Li256ELb1ELb1ELb1ELb0EEENS1_36VarlenDynamicPersistentTileSchedulerILi128ELi64ELi256ELi256ELb1ELb1ELb0ELb0ELb1ELb1EEEEEEEEEvNT_6ParamsE)
        /*0014*/ 	.short	0x0160
        /*0016*/ 	.short	0x0438


	//----- nvinfo : EIATTR_CBANK_PARAM_SIZE
	.align		4
.L_798:
        /*0018*/ 	.byte	0x03, 0x19
        /*001a*/ 	.short	0x0438


	//----- nvinfo : EIATTR_KPARAM_INFO
	.align		4
        /*001c*/ 	.byte	0x04, 0x17
        /*001e*/ 	.short	(.L_800 - .L_799)
.L_799:
        /*0020*/ 	.word	0x00000000
        /*0024*/ 	.short	0x0000
        /*0026*/ 	.short	0x0000
        /*0028*/ 	.byte	0x00, 0xf0, 0xe1, 0x10


	//----- nvinfo : EIATTR_MAXREG_COUNT
	.align		4
.L_800:
        /*002c*/ 	.byte	0x03, 0x1b
        /*002e*/ 	.short	0x00ff


	//----- nvinfo : EIATTR_NUM_BARRIERS
	.align		4
        /*0030*/ 	.byte	0x02, 0x4c
        /*0032*/ 	.byte	0x06
	.zero		1


	//----- nvinfo : EIATTR_ANNOTATIONS
	.align		4
        /*0034*/ 	.byte	0x04, 0x55
        /*0036*/ 	.short	(.L_802 - .L_801)


	//   ....[0]....
.L_801:
        /*0038*/ 	.word	0x00000001
        /*003c*/ 	.byte	0x70, 0x00, 0x00, 0x00, 0x01, 0x00, 0x00, 0x00, 0xe0, 0x0f, 0x00, 0x00, 0x01, 0x00, 0x00, 0x00
        /*004c*/ 	.byte	0x60, 0x10, 0x00, 0x00, 0x01, 0x00, 0x00, 0x00, 0xa0, 0x12, 0x00, 0x00, 0x01, 0x00, 0x00, 0x00
        /*005c*/ 	.byte	0xd0, 0x8b, 0x00, 0x00, 0x01, 0x00, 0x00, 0x00, 0x40, 0x93, 0x00, 0x00, 0x01, 0x00, 0x00, 0x00
        /*006c*/ 	.byte	0x80, 0x93, 0x00, 0x00, 0x01, 0x00, 0x00, 0x00, 0x70, 0xbe, 0x00, 0x00, 0x01, 0x00, 0x00, 0x00
        /*007c*/ 	.byte	0x30, 0xe9, 0x00, 0x00, 0x01, 0x00, 0x00, 0x00, 0x70, 0xe9, 0x00, 0x00


	//----- nvinfo : EIATTR_MERCURY_ISA_VERSION
	.align		4
.L_802:
        /*0088*/ 	.byte	0x03, 0x5f
        /*008a*/ 	.short	0x0000


	//----- nvinfo : EIATTR_INT_WARP_WIDE_INSTR_OFFSETS
	.align		4
        /*008c*/ 	.byte	0x04, 0x31
        /*008e*/ 	.short	(.L_804 - .L_803)


	//   ....[0]....
.L_803:
        /*0090*/ 	.word	0x00008ab0


	//   ....[1]....
        /*0094*/ 	.word	0x00008b30


	//----- nvinfo : EIATTR_COOP_GROUP_MASK_REGIDS
	.align		4
.L_804:
        /*0098*/ 	.byte	0x04, 0x29
        /*009a*/ 	.short	(.L_806 - .L_805)


	//   ....[0]....
.L_805:
        /*009c*/ 	.word	0xffffffff


	//   ....[1]....
        /*00a0*/ 	.word	0xffffffff


	//   ....[2]....
        /*00a4*/ 	.word	0xffffffff


	//   ....[3]....
        /*00a8*/ 	.word	0xffffffff


	//   ....[4]....
        /*00ac*/ 	.word	0xffffffff


	//   ....[5]....
        /*00b0*/ 	.word	0xffffffff


	//   ....[6]....
        /*00b4*/ 	.word	0xffffffff


	//   ....[7]....
        /*00b8*/ 	.word	0xffffffff


	//   ....[8]....
        /*00bc*/ 	.word	0xffffffff


	//   ....[9]....
        /*00c0*/ 	.word	0xffffffff


	//   ....[10]....
        /*00c4*/ 	.word	0xffffffff


	//   ....[11]....
        /*00c8*/ 	.word	0xffffffff


	//   ....[12]....
        /*00cc*/ 	.word	0xffffffff


	//   ....[13]....
        /*00d0*/ 	.word	0xffffffff


	//   ....[14]....
        /*00d4*/ 	.word	0xffffffff


	//   ....[15]....
        /*00d8*/ 	.word	0xffffffff


	//   ....[16]....
        /*00dc*/ 	.word	0xffffffff


	//   ....[17]....
        /*00e0*/ 	.word	0xffffffff


	//   ....[18]....
        /*00e4*/ 	.word	0xffffffff


	//   ....[19]....
        /*00e8*/ 	.word	0xffffffff


	//   ....[20]....
        /*00ec*/ 	.word	0xffffffff


	//   ....[21]....
        /*00f0*/ 	.word	0xffffffff


	//   ....[22]....
        /*00f4*/ 	.word	0xffffffff


	//   ....[23]....
        /*00f8*/ 	.word	0xffffffff


	//   ....[24]....
        /*00fc*/ 	.word	0xffffffff


	//   ....[25]....
        /*0100*/ 	.word	0xffffffff


	//   ....[26]....
        /*0104*/ 	.word	0xffffffff


	//   ....[27]....
        /*0108*/ 	.word	0xffffffff


	//   ....[28]....
        /*010c*/ 	.word	0xffffffff


	//   ....[29]....
        /*0110*/ 	.word	0xffffffff


	//   ....[30]....
        /*0114*/ 	.word	0xffffffff


	//   ....[31]....
        /*0118*/ 	.word	0xffffffff


	//   ....[32]....
        /*011c*/ 	.word	0xffffffff


	//   ....[33]....
        /*0120*/ 	.word	0xffffffff


	//   ....[34]....
        /*0124*/ 	.word	0xffffffff


	//   ....[35]....
        /*0128*/ 	.word	0xffffffff


	//   ....[36]....
        /*012c*/ 	.word	0xffffffff


	//   ....[37]....
        /*0130*/ 	.word	0xffffffff


	//   ....[38]....
        /*0134*/ 	.word	0xffffffff


	//   ....[39]....
        /*0138*/ 	.word	0xffffffff


	//   ....[40]....
        /*013c*/ 	.word	0xffffffff


	//   ....[41]....
        /*0140*/ 	.word	0xffffffff


	//   ....[42]....
        /*0144*/ 	.word	0xffffffff


	//   ....[43]....
        /*0148*/ 	.word	0xffffffff


	//   ....[44]....
        /*014c*/ 	.word	0xffffffff


	//   ....[45]....
        /*0150*/ 	.word	0xffffffff


	//   ....[46]....
        /*0154*/ 	.word	0xffffffff


	//   ....[47]....
        /*0158*/ 	.word	0xffffffff


	//   ....[48]....
        /*015c*/ 	.word	0xffffffff


	//   ....[49]....
        /*0160*/ 	.word	0xffffffff


	//   ....[50]....
        /*0164*/ 	.word	0xffffffff


	//   ....[51]....
        /*0168*/ 	.word	0xffffffff


	//   ....[52]....
        /*016c*/ 	.word	0xffffffff


	//   ....[53]....
        /*0170*/ 	.word	0xffffffff


	//   ....[54]....
        /*0174*/ 	.word	0xffffffff


	//   ....[55]....
        /*0178*/ 	.word	0xffffffff


	//   ....[56]....
        /*017c*/ 	.word	0xffffffff


	//   ....[57]....
        /*0180*/ 	.word	0xffffffff


	//   ....[58]....
        /*0184*/ 	.word	0xffffffff


	//   ....[59]....
        /*0188*/ 	.word	0xffffffff


	//   ....[60]....
        /*018c*/ 	.word	0xffffffff


	//   ....[61]....
        /*0190*/ 	.word	0xffffffff


	//   ....[62]....
        /*0194*/ 	.word	0xffffffff


	//   ....[63]....
        /*0198*/ 	.word	0xffffffff


	//   ....[64]....
        /*019c*/ 	.word	0xffffffff


	//   ....[65]....
        /*01a0*/ 	.word	0xffffffff


	//   ....[66]....
        /*01a4*/ 	.word	0xffffffff


	//   ....[67]....
        /*01a8*/ 	.word	0xffffffff


	//   ....[68]....
        /*01ac*/ 	.word	0xffffffff


	//   ....[69]....
        /*01b0*/ 	.word	0xffffffff


	//   ....[70]....
        /*01b4*/ 	.word	0xffffffff


	//   ....[71]....
        /*01b8*/ 	.word	0xffffffff


	//   ....[72]....
        /*01bc*/ 	.word	0xffffffff


	//   ....[73]....
        /*01c0*/ 	.word	0xffffffff


	//   ....[74]....
        /*01c4*/ 	.word	0xffffffff


	//   ....[75]....
        /*01c8*/ 	.word	0xffffffff


	//   ....[76]....
        /*01cc*/ 	.word	0xffffffff


	//   ....[77]....
        /*01d0*/ 	.word	0xffffffff


	//   ....[78]....
        /*01d4*/ 	.word	0xffffffff


	//   ....[79]....
        /*01d8*/ 	.word	0xffffffff


	//   ....[80]....
        /*01dc*/ 	.word	0xffffffff


	//   ....[81]....
        /*01e0*/ 	.word	0xffffffff


	//   ....[82]....
        /*01e4*/ 	.word	0xffffffff


	//   ....[83]....
        /*01e8*/ 	.word	0xffffffff


	//   ....[84]....
        /*01ec*/ 	.word	0xffffffff


	//   ....[85]....
        /*01f0*/ 	.word	0xffffffff


	//   ....[86]....
        /*01f4*/ 	.word	0xffffffff


	//   ....[87]....
        /*01f8*/ 	.word	0xffffffff


	//   ....[88]....
        /*01fc*/ 	.word	0xffffffff


	//   ....[89]....
        /*0200*/ 	.word	0xffffffff


	//   ....[90]....
        /*0204*/ 	.word	0xffffffff


	//   ....[91]....
        /*0208*/ 	.word	0xffffffff


	//   ....[92]....
        /*020c*/ 	.word	0xffffffff


	//   ....[93]....
        /*0210*/ 	.word	0xffffffff


	//   ....[94]....
        /*0214*/ 	.word	0xffffffff


	//   ....[95]....
        /*0218*/ 	.word	0xffffffff


	//   ....[96]....
        /*021c*/ 	.word	0xffffffff


	//   ....[97]....
        /*0220*/ 	.word	0xffffffff


	//   ....[98]....
        /*0224*/ 	.word	0xffffffff


	//   ....[99]....
        /*0228*/ 	.word	0xffffffff


	//   ....[100]....
        /*022c*/ 	.word	0xffffffff


	//   ....[101]....
        /*0230*/ 	.word	0xffffffff


	//   ....[102]....
        /*0234*/ 	.word	0xffffffff


	//   ....[103]....
        /*0238*/ 	.word	0xffffffff


	//   ....[104]....
        /*023c*/ 	.word	0xffffffff


	//   ....[105]....
        /*0240*/ 	.word	0xffffffff


	//   ....[106]....
        /*0244*/ 	.word	0xffffffff


	//   ....[107]....
        /*0248*/ 	.word	0xffffffff


	//   ....[108]....
        /*024c*/ 	.word	0xffffffff


	//   ....[109]....
        /*0250*/ 	.word	0xffffffff


	//   ....[110]....
        /*0254*/ 	.word	0xffffffff


	//   ....[111]....
        /*0258*/ 	.word	0xffffffff


	//   ....[112]....
        /*025c*/ 	.word	0xffffffff


	//   ....[113]....
        /*0260*/ 	.word	0xffffffff


	//   ....[114]....
        /*0264*/ 	.word	0xffffffff


	//   ....[115]....
        /*0268*/ 	.word	0xffffffff


	//   ....[116]....
        /*026c*/ 	.word	0xffffffff


	//   ....[117]....
        /*0270*/ 	.word	0xffffffff


	//   ....[118]....
        /*0274*/ 	.word	0xffffffff


	//   ....[119]....
        /*0278*/ 	.word	0xffffffff


	//   ....[120]....
        /*027c*/ 	.word	0xffffffff


	//   ....[121]....
        /*0280*/ 	.word	0xffffffff


	//   ....[122]....
        /*0284*/ 	.word	0xffffffff


	//   ....[123]....
        /*0288*/ 	.word	0xffffffff


	//   ....[124]....
        /*028c*/ 	.word	0xffffffff


	//   ....[125]....
        /*0290*/ 	.word	0xffffffff


	//   ....[126]....
        /*0294*/ 	.word	0xffffffff


	//   ....[127]....
        /*0298*/ 	.word	0xffffffff


	//   ....[128]....
        /*029c*/ 	.word	0xffffffff


	//   ....[129]....
        /*02a0*/ 	.word	0xffffffff


	//   ....[130]....
        /*02a4*/ 	.word	0xffffffff


	//   ....[131]....
        /*02a8*/ 	.word	0xffffffff


	//   ....[132]....
        /*02ac*/ 	.word	0xffffffff


	//   ....[133]....
        /*02b0*/ 	.word	0xffffffff


	//   ....[134]....
        /*02b4*/ 	.word	0xffffffff


	//   ....[135]....
        /*02b8*/ 	.word	0xffffffff


	//   ....[136]....
        /*02bc*/ 	.word	0xffffffff


	//   ....[137]....
        /*02c0*/ 	.word	0xffffffff


	//   ....[138]....
        /*02c4*/ 	.word	0xffffffff


	//   ....[139]....
        /*02c8*/ 	.word	0xffffffff


	//   ....[140]....
        /*02cc*/ 	.word	0xffffffff


	//   ....[141]....
        /*02d0*/ 	.word	0xffffffff


	//   ....[142]....
        /*02d4*/ 	.word	0xffffffff


	//   ....[143]....
        /*02d8*/ 	.word	0xffffffff


	//   ....[144]....
        /*02dc*/ 	.word	0xffffffff


	//   ....[145]....
        /*02e0*/ 	.word	0xffffffff


	//   ....[146]....
        /*02e4*/ 	.word	0xffffffff


	//   ....[147]....
        /*02e8*/ 	.word	0xffffffff


	//   ....[148]....
        /*02ec*/ 	.word	0xffffffff


	//   ....[149]....
        /*02f0*/ 	.word	0xffffffff


	//   ....[150]....
        /*02f4*/ 	.word	0xffffffff


	//   ....[151]....
        /*02f8*/ 	.word	0xffffffff


	//   ....[152]....
        /*02fc*/ 	.word	0xffffffff


	//   ....[153]....
        /*0300*/ 	.word	0xffffffff


	//   ....[154]....
        /*0304*/ 	.word	0xffffffff


	//   ....[155]....
        /*0308*/ 	.word	0xffffffff


	//   ....[156]....
        /*030c*/ 	.word	0xffffffff


	//   ....[157]....
        /*0310*/ 	.word	0xffffffff


	//   ....[158]....
        /*0314*/ 	.word	0xffffffff


	//   ....[159]....
        /*0318*/ 	.word	0xffffffff


	//   ....[160]....
        /*031c*/ 	.word	0xffffffff


	//   ....[161]....
        /*0320*/ 	.word	0xffffffff


	//   ....[162]....
        /*0324*/ 	.word	0xffffffff


	//   ....[163]....
        /*0328*/ 	.word	0xffffffff


	//   ....[164]....
        /*032c*/ 	.word	0xffffffff


	//   ....[165]....
        /*0330*/ 	.word	0xffffffff


	//   ....[166]....
        /*0334*/ 	.word	0xffffffff


	//   ....[167]....
        /*0338*/ 	.word	0xffffffff


	//   ....[168]....
        /*033c*/ 	.word	0xffffffff


	//   ....[169]....
        /*0340*/ 	.word	0xffffffff


	//   ....[170]....
        /*0344*/ 	.word	0xffffffff


	//   ....[171]....
        /*0348*/ 	.word	0xffffffff


	//   ....[172]....
        /*034c*/ 	.word	0xffffffff


	//   ....[173]....
        /*0350*/ 	.word	0xffffffff


	//   ....[174]....
        /*0354*/ 	.word	0xffffffff


	//   ....[175]....
        /*0358*/ 	.word	0xffffffff


	//----- nvinfo : EIATTR_COOP_GROUP_INSTR_OFFSETS
	.align		4
.L_806:
        /*035c*/ 	.byte	0x04, 0x28
        /*035e*/ 	.short	(.L_808 - .L_807)


	//   ....[0]....
.L_807:
        /*0360*/ 	.word	0x00000050


	//   ....[1]....
        /*0364*/ 	.word	0x000001e0


	//   ....[2]....
        /*0368*/ 	.word	0x00000210


	//   ....[3]....
        /*036c*/ 	.word	0x00000240


	//   ....[4]....
        /*0370*/ 	.word	0x00000270


	//   ....[5]....
        /*0374*/ 	.word	0x000002a0


	//   ....[6]....
        /*0378*/ 	.word	0x000002d0


	//   ....[7]....
        /*037c*/ 	.word	0x00000440


	//   ....[8]....
        /*0380*/ 	.word	0x00000480


	//   ....[9]....
        /*0384*/ 	.word	0x000004b0


	//   ....[10]....
        /*0388*/ 	.word	0x000004e0


	//   ....[11]....
        /*038c*/ 	.word	0x00000510


	//   ....[12]....
        /*0390*/ 	.word	0x00000540


	//   ....[13]....
        /*0394*/ 	.word	0x000005d0


	//   ....[14]....
        /*0398*/ 	.word	0x00000600


	//   ....[15]....
        /*039c*/ 	.word	0x00000620


	//   ....[16]....
        /*03a0*/ 	.word	0x00000680


	//   ....[17]....
        /*03a4*/ 	.word	0x00002170


	//   ....[18]....
        /*03a8*/ 	.word	0x00002190


	//   ....[19]....
        /*03ac*/ 	.word	0x00002300


	//   ....[20]....
        /*03b0*/ 	.word	0x00002310


	//   ....[21]....
        /*03b4*/ 	.word	0x00002470


	//   ....[22]....
        /*03b8*/ 	.word	0x00002490


	//   ....[23]....
        /*03bc*/ 	.word	0x000025f0


	//   ....[24]....
        /*03c0*/ 	.word	0x00002600


	//   ....[25]....
        /*03c4*/ 	.word	0x00002af0


	//   ....[26]....
        /*03c8*/ 	.word	0x00002b10


	//   ....[27]....
        /*03cc*/ 	.word	0x00002b30


	//   ....[28]....
        /*03d0*/ 	.word	0x00002b40


	//   ....[29]....
        /*03d4*/ 	.word	0x00002c30


	//   ....[30]....
        /*03d8*/ 	.word	0x00002c40


	//   ....[31]....
        /*03dc*/ 	.word	0x00002c50


	//   ....[32]....
        /*03e0*/ 	.word	0x00002c60


	//   ....[33]....
        /*03e4*/ 	.word	0x00003bd0


	//   ....[34]....
        /*03e8*/ 	.word	0x00003bf0


	//   ....[35]....
        /*03ec*/ 	.word	0x00003c40


	//   ....[36]....
        /*03f0*/ 	.word	0x00003cc0


	//   ....[37]....
        /*03f4*/ 	.word	0x00004360


	//   ....[38]....
        /*03f8*/ 	.word	0x00004370


	//   ....[39]....
        /*03fc*/ 	.word	0x000043a0


	//   ....[40]....
        /*0400*/ 	.word	0x000043b0


	//   ....[41]....
        /*0404*/ 	.word	0x00005880


	//   ....[42]....
        /*0408*/ 	.word	0x00005890


	//   ....[43]....
        /*040c*/ 	.word	0x000058c0


	//   ....[44]....
        /*0410*/ 	.word	0x000058d0


	//   ....[45]....
        /*0414*/ 	.word	0x000066a0


	//   ....[46]....
        /*0418*/ 	.word	0x000066c0


	//   ....[47]....
        /*041c*/ 	.word	0x00006790


	//   ....[48]....
        /*0420*/ 	.word	0x000067b0


	//   ....[49]....
        /*0424*/ 	.word	0x00006b00


	//   ....[50]....
        /*0428*/ 	.word	0x00006b10


	//   ....[51]....
        /*042c*/ 	.word	0x00006b40


	//   ....[52]....
        /*0430*/ 	.word	0x00006b50


	//   ....[53]....
        /*0434*/ 	.word	0x00008290


	//   ....[54]....
        /*0438*/ 	.word	0x000082c0


	//   ....[55]....
        /*043c*/ 	.word	0x000082d0


	//   ....[56]....
        /*0440*/ 	.word	0x00008300


	//   ....[57]....
        /*0444*/ 	.word	0x000096b0


	//   ....[58]....
        /*0448*/ 	.word	0x000096c0


	//   ....[59]....
        /*044c*/ 	.word	0x000096d0


	//   ....[60]....
        /*0450*/ 	.word	0x000096e0


	//   ....[61]....
        /*0454*/ 	.word	0x00009a50


	//   ....[62]....
        /*0458*/ 	.word	0x00009a70


	//   ....[63]....
        /*045c*/ 	.word	0x00009bd0


	//   ....[64]....
        /*0460*/ 	.word	0x00009be0


	//   ....[65]....
        /*0464*/ 	.word	0x00009d40


	//   ....[66]....
        /*0468*/ 	.word	0x00009d60


	//   ....[67]....
        /*046c*/ 	.word	0x00009ec0


	//   ....[68]....
        /*0470*/ 	.word	0x00009ed0


	//   ....[69]....
        /*0474*/ 	.word	0x0000a210


	//   ....[70]....
        /*0478*/ 	.word	0x0000a230


	//   ....[71]....
        /*047c*/ 	.word	0x0000aa00


	//   ....[72]....
        /*0480*/ 	.word	0x0000aa10


	//   ....[73]....
        /*0484*/ 	.word	0x0000b8a0


	//   ....[74]....
        /*0488*/ 	.word	0x0000b8c0


	//   ....[75]....
        /*048c*/ 	.word	0x0000ba30


	//   ....[76]....
        /*0490*/ 	.word	0x0000ba40


	//   ....[77]....
        /*0494*/ 	.word	0x0000bba0


	//   ....[78]....
        /*0498*/ 	.word	0x0000bbc0


	//   ....[79]....
        /*049c*/ 	.word	0x0000bd20


	//   ....[80]....
        /*04a0*/ 	.word	0x0000bd30


	//   ....[81]....
        /*04a4*/ 	.word	0x0000bf30


	//   ....[82]....
        /*04a8*/ 	.word	0x0000bf50


	//   ....[83]....
        /*04ac*/ 	.word	0x0000c070


	//   ....[84]....
        /*04b0*/ 	.word	0x0000c0b0


	//   ....[85]....
        /*04b4*/ 	.word	0x0000c0e0


	//   ....[86]....
        /*04b8*/ 	.word	0x0000c110


	//   ....[87]....
        /*04bc*/ 	.word	0x0000c140


	//   ....[88]....
        /*04c0*/ 	.word	0x0000c170


	//   ....[89]....
        /*04c4*/ 	.word	0x0000c2c0


	//   ....[90]....
        /*04c8*/ 	.word	0x0000c300


	//   ....[91]....
        /*04cc*/ 	.word	0x0000c330


	//   ....[92]....
        /*04d0*/ 	.word	0x0000c360


	//   ....[93]....
        /*04d4*/ 	.word	0x0000c390


	//   ....[94]....
        /*04d8*/ 	.word	0x0000c3c0


	//   ....[95]....
        /*04dc*/ 	.word	0x0000c450


	//   ....[96]....
        /*04e0*/ 	.word	0x0000c480


	//   ....[97]....
        /*04e4*/ 	.word	0x0000c490


	//   ....[98]....
        /*04e8*/ 	.word	0x0000c4f0


	//   ....[99]....
        /*04ec*/ 	.word	0x0000ca20


	//   ....[100]....
        /*04f0*/ 	.word	0x0000ca80


	//   ....[101]....
        /*04f4*/ 	.word	0x0000cad0


	//   ....[102]....
        /*04f8*/ 	.word	0x0000cb20


	//   ....[103]....
        /*04fc*/ 	.word	0x0000cb70


	//   ....[104]....
        /*0500*/ 	.word	0x0000cbe0


	//   ....[105]....
        /*0504*/ 	.word	0x0000cc30


	//   ....[106]....
        /*0508*/ 	.word	0x0000cc90


	//   ....[107]....
        /*050c*/ 	.word	0x0000cd00


	//   ....[108]....
        /*0510*/ 	.word	0x0000cd60


	//   ....[109]....
        /*0514*/ 	.word	0x0000cdd0


	//   ....[110]....
        /*0518*/ 	.word	0x0000ce40


	//   ....[111]....
        /*051c*/ 	.word	0x0000ceb0


	//   ....[112]....
        /*0520*/ 	.word	0x0000cf10


	//   ....[113]....
        /*0524*/ 	.word	0x0000cf80


	//   ....[114]....
        /*0528*/ 	.word	0x0000cff0


	//   ....[115]....
        /*052c*/ 	.word	0x0000d060


	//   ....[116]....
        /*0530*/ 	.word	0x0000d0c0


	//   ....[117]....
        /*0534*/ 	.word	0x0000d130


	//   ....[118]....
        /*0538*/ 	.word	0x0000d1a0


	//   ....[119]....
        /*053c*/ 	.word	0x0000d2e0


	//   ....[120]....
        /*0540*/ 	.word	0x0000d340


	//   ....[121]....
        /*0544*/ 	.word	0x0000d3a0


	//   ....[122]....
        /*0548*/ 	.word	0x0000d3f0


	//   ....[123]....
        /*054c*/ 	.word	0x0000d440


	//   ....[124]....
        /*0550*/ 	.word	0x0000d490


	//   ....[125]....
        /*0554*/ 	.word	0x0000d500


	//   ....[126]....
        /*0558*/ 	.word	0x0000d570


	//   ....[127]....
        /*055c*/ 	.word	0x0000d5e0


	//   ....[128]....
        /*0560*/ 	.word	0x0000d720


	//   ....[129]....
        /*0564*/ 	.word	0x0000d780


	//   ....[130]....
        /*0568*/ 	.word	0x0000d7d0


	//   ....[131]....
        /*056c*/ 	.word	0x0000d810


	//   ....[132]....
        /*0570*/ 	.word	0x0000d860


	//   ....[133]....
        /*0574*/ 	.word	0x0000d8a0


	//   ....[134]....
        /*0578*/ 	.word	0x0000d8f0


	//   ....[135]....
        /*057c*/ 	.word	0x0000d940


	//   ....[136]....
        /*0580*/ 	.word	0x0000d990


	//   ....[137]....
        /*0584*/ 	.word	0x0000d9e0


	//   ....[138]....
        /*0588*/ 	.word	0x0000da50


	//   ....[139]....
        /*058c*/ 	.word	0x0000dac0


	//   ....[140]....
        /*0590*/ 	.word	0x0000db30


	//   ....[141]....
        /*0594*/ 	.word	0x0000db90


	//   ....[142]....
        /*0598*/ 	.word	0x0000dc00


	//   ....[143]....
        /*059c*/ 	.word	0x0000dc70


	//   ....[144]....
        /*05a0*/ 	.word	0x0000dce0


	//   ....[145]....
        /*05a4*/ 	.word	0x0000dd40


	//   ....[146]....
        /*05a8*/ 	.word	0x0000ddb0


	//   ....[147]....
        /*05ac*/ 	.word	0x0000de20


	//   ....[148]....
        /*05b0*/ 	.word	0x0000de90


	//   ....[149]....
        /*05b4*/ 	.word	0x0000def0


	//   ....[150]....
        /*05b8*/ 	.word	0x0000df60


	//   ....[151]....
        /*05bc*/ 	.word	0x0000dfd0


	//   ....[152]....
        /*05c0*/ 	.word	0x0000e040


	//   ....[153]....
        /*05c4*/ 	.word	0x0000e0a0


	//   ....[154]....
        /*05c8*/ 	.word	0x0000e110


	//   ....[155]....
        /*05cc*/ 	.word	0x0000e180


	//   ....[156]....
        /*05d0*/ 	.word	0x0000e1f0


	//   ....[157]....
        /*05d4*/ 	.word	0x0000e250


	//   ....[158]....
        /*05d8*/ 	.word	0x0000e2c0


	//   ....[159]....
        /*05dc*/ 	.word	0x0000e330


	//   ....[160]....
        /*05e0*/ 	.word	0x0000e380


	//   ....[161]....
        /*05e4*/ 	.word	0x0000e3c0


	//   ....[162]....
        /*05e8*/ 	.word	0x0000e410


	//   ....[163]....
        /*05ec*/ 	.word	0x0000e460


	//   ....[164]....
        /*05f0*/ 	.word	0x0000e4b0


	//   ....[165]....
        /*05f4*/ 	.word	0x0000e520


	//   ....[166]....
        /*05f8*/ 	.word	0x0000e570


	//   ....[167]....
        /*05fc*/ 	.word	0x0000e5c0


	//   ....[168]....
        /*0600*/ 	.word	0x0000e610


	//   ....[169]....
        /*0604*/ 	.word	0x0000e660


	//   ....[170]....
        /*0608*/ 	.word	0x0000e6b0


	//   ....[171]....
        /*060c*/ 	.word	0x0000e720


	//   ....[172]....
        /*0610*/ 	.word	0x0000e770


	//   ....[173]....
        /*0614*/ 	.word	0x0000e7d0


	//   ....[174]....
        /*0618*/ 	.word	0x0000e830


	//   ....[175]....
        /*061c*/ 	.word	0x0000e8a0


	//----- nvinfo : EIATTR_EXIT_INSTR_OFFSETS
	.align		4
.L_808:
        /*0620*/ 	.byte	0x04, 0x1c
        /*0622*/ 	.short	(.L_810 - .L_809)


	//   ....[0]....
.L_809:
        /*0624*/ 	.word	0x00000b40


	//   ....[1]....
        /*0628*/ 	.word	0x0000c9e0


	//----- nvinfo : EIATTR_MAX_THREADS
	.align		4
.L_810:
        /*062c*/ 	.byte	0x04, 0x05
        /*062e*/ 	.short	(.L_812 - .L_811)
.L_811:
        /*0630*/ 	.word	0x00000100
        /*0634*/ 	.word	0x00000001
        /*0638*/ 	.word	0x00000001


	//----- nvinfo : EIATTR_CRS_STACK_SIZE
	.align		4
.L_812:
        /*063c*/ 	.byte	0x04, 0x1e
        /*063e*/ 	.short	(.L_814 - .L_813)
.L_813:
        /*0640*/ 	.word	0x00000000
.L_814:


//--------------------- .nv.info._ZN7cutlass13device_kernelIN5flash19enable_sm80_to_sm89INS1_16FlashAttnFwdSm80INS1_25CollectiveMainloopFwdSm80ILi8ELi1ELb0EN4cute5tupleIJNS5_1CILi128EEENS7_ILi64EEENS7_ILi192EEEEEELi192ENS_6half_tEfNS_4arch4Sm80ELb0ELb0ELb0ELb1ELb1ELb1ELb1ELb1EEENS1_21CollectiveEpilogueFwdINS6_IJS8_SA_S9_EEENS6_IJNS7_ILi1EEESI_SI_EEESC_SE_Li256ELb1ELb1ELb1ELb0EEENS1_36VarlenDynamicPersistentTileSchedulerILi128ELi64ELi256ELi256ELb1ELb1ELb0ELb0ELb1ELb1EEEEEEEEEvNT_6ParamsE --------------------------
	.section	.nv.info._ZN7cutlass13device_kernelIN5flash19enable_sm80_to_sm89INS1_16FlashAttnFwdSm80INS1_25CollectiveMainloopFwdSm80ILi8ELi1ELb0EN4cute5tupleIJNS5_1CILi128EEENS7_ILi64EEENS7_ILi192EEEEEELi192ENS_6half_tEfNS_4arch4Sm80ELb0ELb0ELb0ELb1ELb1ELb1ELb1ELb1EEENS1_21CollectiveEpilogueFwdINS6_IJS8_SA_S9_EEENS6_IJNS7_ILi1EEESI_SI_EEESC_SE_Li256ELb1ELb1ELb1ELb0EEENS1_36VarlenDynamicPersistentTileSchedulerILi128ELi64ELi256ELi256ELb1ELb1ELb0ELb0ELb1ELb1EEEEEEEEEvNT_6ParamsE,"",@"SHT_CUDA_INFO"
	.sectionflags	@""
	.align	4


	//----- nvinfo : EIATTR_CUDA_API_VERSION
	.align		4
        /*0000*/ 	.byte	0x04, 0x37
        /*0002*/ 	.short	(.L_816 - .L_815)
.L_815:
        /*0004*/ 	.word	0x00000082


	//----- nvinfo : EIATTR_SW2861232_WAR
	.align		4
.L_816:
        /*0008*/ 	.byte	0x01, 0x35
	.zero		2


	//----- nvinfo : EIATTR_PARAM_CBANK
	.align		4
        /*000c*/ 	.byte	0x04, 0x0a
        /*000e*/ 	.short	(.L_818 - .L_817)
	.align		4
.L_817:
        /*0010*/ 	.word	index@(.nv.constant0._ZN7cutlass13device_kernelIN5flash19enable_sm80_to_sm89INS1_16FlashAttnFwdSm80INS1_25CollectiveMainloopFwdSm80ILi8ELi1ELb0EN4cute5tupleIJNS5_1CILi128EEENS7_ILi64EEENS7_ILi192EEEEEELi192ENS_6half_tEfNS_4arch4Sm80ELb0ELb0ELb0ELb1ELb1ELb1ELb1ELb1EEENS1_21CollectiveEpilogueFwdINS6_IJS8_SA_S9_EEENS6_IJNS7_ILi1EEESI_SI_EEESC_SE_Li256ELb1ELb1ELb1ELb0EEENS1_36VarlenDynamicPersistentTileSchedulerILi128ELi64ELi256ELi256ELb1ELb1ELb0ELb0ELb1ELb1EEEEEEEEEvNT_6ParamsE)
        /*0014*/ 	.short	0x0160
        /*0016*/ 	.short	0x0438


	//----- nvinfo : EIATTR_CBANK_PARAM_SIZE
	.align		4
.L_818:
        /*0018*/ 	.byte	0x03, 0x19
        /*001a*/ 	.short	0x0438


	//----- nvinfo : EIATTR_KPARAM_INFO
	.align		4
        /*001c*/ 	.byte	0x04, 0x17
        /*001e*/ 	.short	(.L_820 - .L_819)
.L_819:
        /*0020*/ 	.word	0x00000000
        /*0024*/ 	.short	0x0000
        /*0026*/ 	.short	0x0000
        /*0028*/ 	.byte	0x00, 0xf0, 0xe1, 0x10


	//----- nvinfo : EIATTR_MAXREG_COUNT
	.align		4
.L_820:
        /*002c*/ 	.byte	0x03, 0x1b
        /*002e*/ 	.short	0x00ff


	//----- nvinfo : EIATTR_NUM_BARRIERS
	.align		4
        /*0030*/ 	.byte	0x02, 0x4c
        /*0032*/ 	.byte	0x06
	.zero		1


	//----- nvinfo : EIATTR_ANNOTATIONS
	.align		4
        /*0034*/ 	.byte	0x04, 0x55
        /*0036*/ 	.short	(.L_822 - .L_821)


	//   ....[0]....
.L_821:
        /* <DEDUP_REMOVED lines=24> */


	//----- nvinfo : EIATTR_MERCURY_ISA_VERSION
	.align		4
.L_822:
        /*01a8*/ 	.byte	0x03, 0x5f
        /*01aa*/ 	.short	0x0000


	//----- nvinfo : EIATTR_INT_WARP_WIDE_INSTR_OFFSETS
	.align		4
        /*01ac*/ 	.byte	0x04, 0x31
        /*01ae*/ 	.short	(.L_824 - .L_823)


	//   ....[0]....
.L_823:
        /*01b0*/ 	.word	0x00013c20


	//   ....[1]....
        /*01b4*/ 	.word	0x00013ca0


	//----- nvinfo : EIATTR_COOP_GROUP_MASK_REGIDS
	.align		4
.L_824:
        /*01b8*/ 	.byte	0x04, 0x29
        /*01ba*/ 	.short	(.L_826 - .L_825)


	//   ....[0]....
.L_825:
        /*01bc*/ 	.word	0xffffffff


	//   ....[1]....
        /*01c0*/ 	.word	0xffffffff


	//   ....[2]....
        /*01c4*/ 	.word	0xffffffff


	//   ....[3]....
        /*01c8*/ 	.word	0xffffffff


	//   ....[4]....
        /*01cc*/ 	.word	0xffffffff


	//   ....[5]....
        /*01d0*/ 	.word	0xffffffff


	//   ....[6]....
        /*01d4*/ 	.word	0xffffffff


	//   ....[7]....
        /*01d8*/ 	.word	0xffffffff


	//   ....[8]....
        /*01dc*/ 	.word	0xffffffff


	//   ....[9]....
        /*01e0*/ 	.word	0xffffffff


	//   ....[10]....
        /*01e4*/ 	.word	0xffffffff


	//   ....[11]....
        /*01e8*/ 	.word	0xffffffff


	//   ....[12]....
        /*01ec*/ 	.word	0xffffffff


	//   ....[13]....
        /*01f0*/ 	.word	0xffffffff


	//   ....[14]....
        /*01f4*/ 	.word	0xffffffff


	//   ....[15]....
        /*01f8*/ 	.word	0xffffffff


	//   ....[16]....
        /*01fc*/ 	.word	0xffffffff


	//   ....[17]....
        /*0200*/ 	.word	0xffffffff


	//   ....[18]....
        /*0204*/ 	.word	0xffffffff


	//   ....[19]....
        /*0208*/ 	.word	0xffffffff


	//   ....[20]....
        /*020c*/ 	.word	0xffffffff


	//   ....[21]....
        /*0210*/ 	.word	0xffffffff


	//   ....[22]....
        /*0214*/ 	.word	0xffffffff


	//   ....[23]....
        /*0218*/ 	.word	0xffffffff


	//   ....[24]....
        /*021c*/ 	.word	0xffffffff


	//   ....[25]....
        /*0220*/ 	.word	0xffffffff


	//   ....[26]....
        /*0224*/ 	.word	0xffffffff


	//   ....[27]....
        /*0228*/ 	.word	0xffffffff


	//   ....[28]....
        /*022c*/ 	.word	0xffffffff


	//   ....[29]....
        /*0230*/ 	.word	0xffffffff


	//   ....[30]....
        /*0234*/ 	.word	0xffffffff


	//   ....[31]....
        /*0238*/ 	.word	0xffffffff


	//   ....[32]....
        /*023c*/ 	.word	0xffffffff


	//   ....[33]....
        /*0240*/ 	.word	0xffffffff


	//   ....[34]....
        /*0244*/ 	.word	0xffffffff


	//   ....[35]....
        /*0248*/ 	.word	0xffffffff


	//   ....[36]....
        /*024c*/ 	.word	0xffffffff


	//   ....[37]....
        /*0250*/ 	.word	0xffffffff


	//   ....[38]....
        /*0254*/ 	.word	0xffffffff


	//   ....[39]....
        /*0258*/ 	.word	0xffffffff


	//   ....[40]....
        /*025c*/ 	.word	0xffffffff


	//   ....[41]....
        /*0260*/ 	.word	0xffffffff


	//   ....[42]....
        /*0264*/ 	.word	0xffffffff


	//   ....[43]....
        /*0268*/ 	.word	0xffffffff


	//   ....[44]....
        /*026c*/ 	.word	0xffffffff


	//   ....[45]....
        /*0270*/ 	.word	0xffffffff


	//   ....[46]....
        /*0274*/ 	.word	0xffffffff


	//   ....[47]....
        /*0278*/ 	.word	0xffffffff


	//   ....[48]....
        /*027c*/ 	.word	0xffffffff


	//   ....[49]....
        /*0280*/ 	.word	0xffffffff


	//   ....[50]....
        /*0284*/ 	.word	0xffffffff


	//   ....[51]....
        /*0288*/ 	.word	0xffffffff


	//   ....[52]....
        /*028c*/ 	.word	0xffffffff


	//   ....[53]....
        /*0290*/ 	.word	0xffffffff


	//   ....[54]....
        /*0294*/ 	.word	0xffffffff


	//   ....[55]....
        /*0298*/ 	.word	0xffffffff


	//   ....[56]....
        /*029c*/ 	.word	0xffffffff


	//   ....[57]....
        /*02a0*/ 	.word	0xffffffff


	//   ....[58]....
        /*02a4*/ 	.word	0xffffffff


	//   ....[59]....
        /*02a8*/ 	.word	0xffffffff


	//   ....[60]....
        /*02ac*/ 	.word	0xffffffff


	//   ....[61]....
        /*02b0*/ 	.word	0xffffffff


	//   ....[62]....
        /*02b4*/ 	.word	0xffffffff


	//   ....[63]....
        /*02b8*/ 	.word	0xffffffff


	//   ....[64]....
        /*02bc*/ 	.word	0xffffffff


	//   ....[65]....
        /*02c0*/ 	.word	0xffffffff


	//   ....[66]....
        /*02c4*/ 	.word	0xffffffff


	//   ....[67]....
        /*02c8*/ 	.word	0xffffffff


	//   ....[68]....
        /*02cc*/ 	.word	0xffffffff


	//   ....[69]....
        /*02d0*/ 	.word	0xffffffff


	//   ....[70]....
        /*02d4*/ 	.word	0xffffffff


	//   ....[71]....
        /*02d8*/ 	.word	0xffffffff


	//   ....[72]....
        /*02dc*/ 	.word	0xffffffff


	//   ....[73]....
        /*02e0*/ 	.word	0xffffffff


	//   ....[74]....
        /*02e4*/ 	.word	0xffffffff


	//   ....[75]....
        /*02e8*/ 	.word	0xffffffff


	//   ....[76]....
        /*02ec*/ 	.word	0xffffffff


	//   ....[77]....
        /*02f0*/ 	.word	0xffffffff


	//   ....[78]....
        /*02f4*/ 	.word	0xffffffff


	//   ....[79]....
        /*02f8*/ 	.word	0xffffffff


	//   ....[80]....
        /*02fc*/ 	.word	0xffffffff


	//   ....[81]....
        /*0300*/ 	.word	0xffffffff


	//   ....[82]....
        /*0304*/ 	.word	0xffffffff


	//   ....[83]....
        /*0308*/ 	.word	0xffffffff


	//   ....[84]....
        /*030c*/ 	.word	0xffffffff


	//   ....[85]....
        /*0310*/ 	.word	0xffffffff


	//   ....[86]....
        /*0314*/ 	.word	0xffffffff


	//   ....[87]....
        /*0318*/ 	.word	0xffffffff


	//   ....[88]....
        /*031c*/ 	.word	0xffffffff


	//   ....[89]....
        /*0320*/ 	.word	0xffffffff


	//   ....[90]....
        /*0324*/ 	.word	0xffffffff


	//   ....[91]....
        /*0328*/ 	.word	0xffffffff


	//   ....[92]....
        /*032c*/ 	.word	0xffffffff


	//   ....[93]....
        /*0330*/ 	.word	0xffffffff


	//   ....[94]....
        /*0334*/ 	.word	0xffffffff


	//   ....[95]....
        /*0338*/ 	.word	0xffffffff


	//   ....[96]....
        /*033c*/ 	.word	0xffffffff


	//   ....[97]....
        /*0340*/ 	.word	0xffffffff


	//   ....[98]....
        /*0344*/ 	.word	0xffffffff


	//   ....[99]....
        /*0348*/ 	.word	0xffffffff


	//   ....[100]....
        /*034c*/ 	.word	0xffffffff


	//   ....[101]....
        /*0350*/ 	.word	0xffffffff


	//   ....[102]....
        /*0354*/ 	.word	0xffffffff


	//   ....[103]....
        /*0358*/ 	.word	0xffffffff


	//   ....[104]....
        /*035c*/ 	.word	0xffffffff


	//   ....[105]....
        /*0360*/ 	.word	0xffffffff


	//   ....[106]....
        /*0364*/ 	.word	0xffffffff


	//   ....[107]....
        /*0368*/ 	.word	0xffffffff


	//   ....[108]....
        /*036c*/ 	.word	0xffffffff


	//   ....[109]....
        /*0370*/ 	.word	0xffffffff


	//   ....[110]....
        /*0374*/ 	.word	0xffffffff


	//   ....[111]....
        /*0378*/ 	.word	0xffffffff


	//   ....[112]....
        /*037c*/ 	.word	0xffffffff


	//   ....[113]....
        /*0380*/ 	.word	0xffffffff


	//   ....[114]....
        /*0384*/ 	.word	0xffffffff


	//   ....[115]....
        /*0388*/ 	.word	0xffffffff


	//   ....[116]....
        /*038c*/ 	.word	0xffffffff


	//   ....[117]....
        /*0390*/ 	.word	0xffffffff


	//   ....[118]....
        /*0394*/ 	.word	0xffffffff


	//   ....[119]....
        /*0398*/ 	.word	0xffffffff


	//   ....[120]....
        /*039c*/ 	.word	0xffffffff


	//   ....[121]....
        /*03a0*/ 	.word	0xffffffff


	//   ....[122]....
        /*03a4*/ 	.word	0xffffffff


	//   ....[123]....
        /*03a8*/ 	.word	0xffffffff


	//   ....[124]....
        /*03ac*/ 	.word	0xffffffff


	//   ....[125]....
        /*03b0*/ 	.word	0xffffffff


	//   ....[126]....
        /*03b4*/ 	.word	0xffffffff


	//   ....[127]....
        /*03b8*/ 	.word	0xffffffff


	//   ....[128]....
        /*03bc*/ 	.word	0xffffffff


	//   ....[129]....
        /*03c0*/ 	.word	0xffffffff


	//   ....[130]....
        /*03c4*/ 	.word	0xffffffff


	//   ....[131]....
        /*03c8*/ 	.word	0xffffffff


	//   ....[132]....
        /*03cc*/ 	.word	0xffffffff


	//   ....[133]....
        /*03d0*/ 	.word	0xffffffff


	//   ....[134]....
        /*03d4*/ 	.word	0xffffffff


	//   ....[135]....
        /*03d8*/ 	.word	0xffffffff


	//   ....[136]....
        /*03dc*/ 	.word	0xffffffff


	//   ....[137]....
        /*03e0*/ 	.word	0xffffffff


	//   ....[138]....
        /*03e4*/ 	.word	0xffffffff


	//   ....[139]....
        /*03e8*/ 	.word	0xffffffff


	//   ....[140]....
        /*03ec*/ 	.word	0xffffffff


	//   ....[141]....
        /*03f0*/ 	.word	0xffffffff


	//   ....[142]....
        /*03f4*/ 	.word	0xffffffff


	//   ....[143]....
        /*03f8*/ 	.word	0xffffffff


	//   ....[144]....
        /*03fc*/ 	.word	0xffffffff


	//   ....[145]....
        /*0400*/ 	.word	0xffffffff


	//   ....[146]....
        /*0404*/ 	.word	0xffffffff


	//   ....[147]....
        /*0408*/ 	.word	0xffffffff


	//   ....[148]....
        /*040c*/ 	.word	0xffffffff


	//   ....[149]....
        /*0410*/ 	.word	0xffffffff


	//   ....[150]....
        /*0414*/ 	.word	0xffffffff


	//   ....[151]....
        /*0418*/ 	.word	0xffffffff


	//   ....[152]....
        /*041c*/ 	.word	0xffffffff


	//   ....[153]....
        /*0420*/ 	.word	0xffffffff


	//   ....[154]....
        /*0424*/ 	.word	0xffffffff


	//   ....[155]....
        /*0428*/ 	.word	0xffffffff


	//   ....[156]....
        /*042c*/ 	.word	0xffffffff


	//   ....[157]....
        /*0430*/ 	.word	0xffffffff


	//   ....[158]....
        /*0434*/ 	.word	0xffffffff


	//   ....[159]....
        /*0438*/ 	.word	0xffffffff


	//   ....[160]....
        /*043c*/ 	.word	0xffffffff


	//   ....[161]....
        /*0440*/ 	.word	0xffffffff


	//   ....[162]....
        /*0444*/ 	.word	0xffffffff


	//   ....[163]....
        /*0448*/ 	.word	0xffffffff


	//   ....[164]....
        /*044c*/ 	.word	0xffffffff


	//   ....[165]....
        /*0450*/ 	.word	0xffffffff


	//   ....[166]....
        /*0454*/ 	.word	0xffffffff


	//   ....[167]....
        /*0458*/ 	.word	0xffffffff


	//   ....[168]....
        /*045c*/ 	.word	0xffffffff


	//   ....[169]....
        /*0460*/ 	.word	0xffffffff


	//   ....[170]....
        /*0464*/ 	.word	0xffffffff


	//   ....[171]....
        /*0468*/ 	.word	0xffffffff


	//   ....[172]....
        /*046c*/ 	.word	0xffffffff


	//   ....[173]....
        /*0470*/ 	.word	0xffffffff


	//   ....[174]....
        /*0474*/ 	.word	0xffffffff


	//   ....[175]....
        /*0478*/ 	.word	0xffffffff


	//   ....[176]....
        /*047c*/ 	.word	0xffffffff


	//   ....[177]....
        /*0480*/ 	.word	0xffffffff


	//   ....[178]....
        /*0484*/ 	.word	0xffffffff


	//   ....[179]....
        /*0488*/ 	.word	0xffffffff


	//   ....[180]....
        /*048c*/ 	.word	0xffffffff


	//   ....[181]....
        /*0490*/ 	.word	0xffffffff


	//   ....[182]....
        /*0494*/ 	.word	0xffffffff


	//   ....[183]....
        /*0498*/ 	.word	0xffffffff


	//   ....[184]....
        /*049c*/ 	.word	0xffffffff


	//   ....[185]....
        /*04a0*/ 	.word	0xffffffff


	//   ....[186]....
        /*04a4*/ 	.word	0xffffffff


	//   ....[187]....
        /*04a8*/ 	.word	0xffffffff


	//   ....[188]....
        /*04ac*/ 	.word	0xffffffff


	//   ....[189]....
        /*04b0*/ 	.word	0xffffffff


	//   ....[190]....
        /*04b4*/ 	.word	0xffffffff


	//   ....[191]....
        /*04b8*/ 	.word	0xffffffff


	//----- nvinfo : EIATTR_COOP_GROUP_INSTR_OFFSETS
	.align		4
.L_826:
        /*04bc*/ 	.byte	0x04, 0x28
        /*04be*/ 	.short	(.L_828 - .L_827)


	//   ....[0]....
.L_827:
        /*04c0*/ 	.word	0x00000050


	//   ....[1]....
        /*04c4*/ 	.word	0x000001e0


	//   ....[2]....
        /*04c8*/ 	.word	0x00000210


	//   ....[3]....
        /*04cc*/ 	.word	0x00000240


	//   ....[4]....
        /*04d0*/ 	.word	0x00000270


	//   ....[5]....
        /*04d4*/ 	.word	0x000002a0


	//   ....[6]....
        /*04d8*/ 	.word	0x000002d0


	//   ....[7]....
        /*04dc*/ 	.word	0x00000440


	//   ....[8]....
        /*04e0*/ 	.word	0x00000480


	//   ....[9]....
        /*04e4*/ 	.word	0x000004b0


	//   ....[10]....
        /*04e8*/ 	.word	0x000004e0


	//   ....[11]....
        /*04ec*/ 	.word	0x00000510


	//   ....[12]....
        /*04f0*/ 	.word	0x00000540


	//   ....[13]....
        /*04f4*/ 	.word	0x000005d0


	//   ....[14]....
        /*04f8*/ 	.word	0x00000600


	//   ....[15]....
        /*04fc*/ 	.word	0x00000620


	//   ....[16]....
        /*0500*/ 	.word	0x00000680


	//   ....[17]....
        /*0504*/ 	.word	0x00003710


	//   ....[18]....
        /*0508*/ 	.word	0x00003720


	//   ....[19]....
        /*050c*/ 	.word	0x000052c0


	//   ....[20]....
        /*0510*/ 	.word	0x000052d0


	//   ....[21]....
        /*0514*/ 	.word	0x00006c60


	//   ....[22]....
        /*0518*/ 	.word	0x00006c80


	//   ....[23]....
        /*051c*/ 	.word	0x00007180


	//   ....[24]....
        /*0520*/ 	.word	0x000071e0


	//   ....[25]....
        /*0524*/ 	.word	0x00007e60


	//   ....[26]....
        /*0528*/ 	.word	0x00007e80


	//   ....[27]....
        /*052c*/ 	.word	0x00007fb0


	//   ....[28]....
        /*0530*/ 	.word	0x00007fc0


	//   ....[29]....
        /*0534*/ 	.word	0x000080f0


	//   ....[30]....
        /*0538*/ 	.word	0x00008110


	//   ....[31]....
        /*053c*/ 	.word	0x00008240


	//   ....[32]....
        /*0540*/ 	.word	0x00008250


	//   ....[33]....
        /*0544*/ 	.word	0x00008640


	//   ....[34]....
        /*0548*/ 	.word	0x00008650


	//   ....[35]....
        /*054c*/ 	.word	0x00008660


	//   ....[36]....
        /*0550*/ 	.word	0x00008670


	//   ....[37]....
        /*0554*/ 	.word	0x00008920


	//   ....[38]....
        /*0558*/ 	.word	0x00008960


	//   ....[39]....
        /*055c*/ 	.word	0x000089a0


	//   ....[40]....
        /*0560*/ 	.word	0x000089e0


	//   ....[41]....
        /*0564*/ 	.word	0x0000b380


	//   ....[42]....
        /*0568*/ 	.word	0x0000b3c0


	//   ....[43]....
        /*056c*/ 	.word	0x0000b400


	//   ....[44]....
        /*0570*/ 	.word	0x0000b440


	//   ....[45]....
        /*0574*/ 	.word	0x0000e0f0


	//   ....[46]....
        /*0578*/ 	.word	0x0000e100


	//   ....[47]....
        /*057c*/ 	.word	0x0000e110


	//   ....[48]....
        /*0580*/ 	.word	0x0000e120


	//   ....[49]....
        /*0584*/ 	.word	0x0000eed0


	//   ....[50]....
        /*0588*/ 	.word	0x0000eef0


	//   ....[51]....
        /*058c*/ 	.word	0x0000ef40


	//   ....[52]....
        /*0590*/ 	.word	0x0000efa0


	//   ....[53]....
        /*0594*/ 	.word	0x0000f660


	//   ....[54]....
        /*0598*/ 	.word	0x0000f670


	//   ....[55]....
        /*059c*/ 	.word	0x0000f6a0


	//   ....[56]....
        /*05a0*/ 	.word	0x0000f6b0


	//   ....[57]....
        /*05a4*/ 	.word	0x00010a30


	//   ....[58]....
        /*05a8*/ 	.word	0x00010a40


	//   ....[59]....
        /*05ac*/ 	.word	0x00010a70


	//   ....[60]....
        /*05b0*/ 	.word	0x00010a80


	//   ....[61]....
        /*05b4*/ 	.word	0x00011820


	//   ....[62]....
        /*05b8*/ 	.word	0x00011840


	//   ....[63]....
        /*05bc*/ 	.word	0x00011910


	//   ....[64]....
        /*05c0*/ 	.word	0x00011930


	//   ....[65]....
        /*05c4*/ 	.word	0x00011c70


	//   ....[66]....
        /*05c8*/ 	.word	0x00011c90


	//   ....[67]....
        /*05cc*/ 	.word	0x00011cb0


	//   ....[68]....
        /*05d0*/ 	.word	0x00011cd0


	//   ....[69]....
        /*05d4*/ 	.word	0x00013410


	//   ....[70]....
        /*05d8*/ 	.word	0x00013440


	//   ....[71]....
        /*05dc*/ 	.word	0x00013460


	//   ....[72]....
        /*05e0*/ 	.word	0x00013480


	//   ....[73]....
        /*05e4*/ 	.word	0x00014840


	//   ....[74]....
        /*05e8*/ 	.word	0x00014860


	//   ....[75]....
        /*05ec*/ 	.word	0x00014880


	//   ....[76]....
        /*05f0*/ 	.word	0x000148a0


	//   ....[77]....
        /*05f4*/ 	.word	0x00014c10


	//   ....[78]....
        /*05f8*/ 	.word	0x00014c30


	//   ....[79]....
        /*05fc*/ 	.word	0x00014d50


	//   ....[80]....
        /*0600*/ 	.word	0x00014d60


	//   ....[81]....
        /*0604*/ 	.word	0x00014e90


	//   ....[82]....
        /*0608*/ 	.word	0x00014eb0


	//   ....[83]....
        /*060c*/ 	.word	0x00014fe0


	//   ....[84]....
        /*0610*/ 	.word	0x00014ff0


	//   ....[85]....
        /*0614*/ 	.word	0x00015320


	//   ....[86]....
        /*0618*/ 	.word	0x00015340


	//   ....[87]....
        /*061c*/ 	.word	0x00015df0


	//   ....[88]....
        /*0620*/ 	.word	0x00015e00


	//   ....[89]....
        /*0624*/ 	.word	0x00017060


	//   ....[90]....
        /*0628*/ 	.word	0x00017080


	//   ....[91]....
        /*062c*/ 	.word	0x000171b0


	//   ....[92]....
        /*0630*/ 	.word	0x000171c0


	//   ....[93]....
        /*0634*/ 	.word	0x000172f0


	//   ....[94]....
        /*0638*/ 	.word	0x00017310


	//   ....[95]....
        /*063c*/ 	.word	0x00017440


	//   ....[96]....
        /*0640*/ 	.word	0x00017450


	//   ....[97]....
        /*0644*/ 	.word	0x00017610


	//   ....[98]....
        /*0648*/ 	.word	0x00017630


	//   ....[99]....
        /*064c*/ 	.word	0x00017750


	//   ....[100]....
        /*0650*/ 	.word	0x00017790


	//   ....[101]....
        /*0654*/ 	.word	0x000177c0


	//   ....[102]....
        /*0658*/ 	.word	0x000177f0


	//   ....[103]....
        /*065c*/ 	.word	0x00017820


	//   ....[104]....
        /*0660*/ 	.word	0x00017850


	//   ....[105]....
        /*0664*/ 	.word	0x000179b0


	//   ....[106]....
        /*0668*/ 	.word	0x000179f0


	//   ....[107]....
        /*066c*/ 	.word	0x00017a20


	//   ....[108]....
        /*0670*/ 	.word	0x00017a50


	//   ....[109]....
        /*0674*/ 	.word	0x00017a80


	//   ....[110]....
        /*0678*/ 	.word	0x00017ab0


	//   ....[111]....
        /*067c*/ 	.word	0x00017b40


	//   ....[112]....
        /*0680*/ 	.word	0x00017b70


	//   ....[113]....
        /*0684*/ 	.word	0x00017b80


	//   ....[114]....
        /*0688*/ 	.word	0x00017be0


	//   ....[115]....
        /*068c*/ 	.word	0x00018110


	//   ....[116]....
        /*0690*/ 	.word	0x00018170


	//   ....[117]....
        /*0694*/ 	.word	0x000181c0


	//   ....[118]....
        /*0698*/ 	.word	0x00018210


	//   ....[119]....
        /*069c*/ 	.word	0x00018260


	//   ....[120]....
        /*06a0*/ 	.word	0x000182d0


	//   ....[121]....
        /*06a4*/ 	.word	0x00018310


	//   ....[122]....
        /*06a8*/ 	.word	0x00018380


	//   ....[123]....
        /*06ac*/ 	.word	0x000183f0


	//   ....[124]....
        /*06b0*/ 	.word	0x00018450


	//   ....[125]....
        /*06b4*/ 	.word	0x000184c0


	//   ....[126]....
        /*06b8*/ 	.word	0x00018530


	//   ....[127]....
        /*06bc*/ 	.word	0x00018590


	//   ....[128]....
        /*06c0*/ 	.word	0x000185f0


	//   ....[129]....
        /*06c4*/ 	.word	0x00018650


	//   ....[130]....
        /*06c8*/ 	.word	0x000186c0


	//   ....[131]....
        /*06cc*/ 	.word	0x00018720


	//   ....[132]....
        /*06d0*/ 	.word	0x00018780


	//   ....[133]....
        /*06d4*/ 	.word	0x000187e0


	//   ....[134]....
        /*06d8*/ 	.word	0x00018850


	//   ....[135]....
        /*06dc*/ 	.word	0x00018990


	//   ....[136]....
        /*06e0*/ 	.word	0x000189f0


	//   ....[137]....
        /*06e4*/ 	.word	0x00018a40


	//   ....[138]....
        /*06e8*/ 	.word	0x00018a90


	//   ....[139]....
        /*06ec*/ 	.word	0x00018ae0


	//   ....[140]....
        /*06f0*/ 	.word	0x00018b30


	//   ....[141]....
        /*06f4*/ 	.word	0x00018ba0


	//   ....[142]....
        /*06f8*/ 	.word	0x00018c00


	//   ....[143]....
        /*06fc*/ 	.word	0x00018c70


	//   ....[144]....
        /*0700*/ 	.word	0x00018db0


	//   ....[145]....
        /*0704*/ 	.word	0x00018e10


	//   ....[146]....
        /*0708*/ 	.word	0x00018e50


	//   ....[147]....
        /*070c*/ 	.word	0x00018e90


	//   ....[148]....
        /*0710*/ 	.word	0x00018ee0


	//   ....[149]....
        /*0714*/ 	.word	0x00018f20


	//   ....[150]....
        /*0718*/ 	.word	0x00018f70


	//   ....[151]....
        /*071c*/ 	.word	0x00018fc0


	//   ....[152]....
        /*0720*/ 	.word	0x00019010


	//   ....[153]....
        /*0724*/ 	.word	0x00019060


	//   ....[154]....
        /*0728*/ 	.word	0x000190d0


	//   ....[155]....
        /*072c*/ 	.word	0x00019140


	//   ....[156]....
        /*0730*/ 	.word	0x000191a0


	//   ....[157]....
        /*0734*/ 	.word	0x00019200


	//   ....[158]....
        /*0738*/ 	.word	0x00019260


	//   ....[159]....
        /*073c*/ 	.word	0x000192d0


	//   ....[160]....
        /*0740*/ 	.word	0x00019330


	//   ....[161]....
        /*0744*/ 	.word	0x00019390


	//   ....[162]....
        /*0748*/ 	.word	0x000193f0


	//   ....[163]....
        /*074c*/ 	.word	0x00019460


	//   ....[164]....
        /*0750*/ 	.word	0x000194c0


	//   ....[165]....
        /*0754*/ 	.word	0x00019520


	//   ....[166]....
        /*0758*/ 	.word	0x00019580


	//   ....[167]....
        /*075c*/ 	.word	0x000195f0


	//   ....[168]....
        /*0760*/ 	.word	0x00019650


	//   ....[169]....
        /*0764*/ 	.word	0x000196b0


	//   ....[170]....
        /*0768*/ 	.word	0x00019710


	//   ....[171]....
        /*076c*/ 	.word	0x00019780


	//   ....[172]....
        /*0770*/ 	.word	0x000197e0


	//   ....[173]....
        /*0774*/ 	.word	0x00019840


	//   ....[174]....
        /*0778*/ 	.word	0x000198a0


	//   ....[175]....
        /*077c*/ 	.word	0x00019910


	//   ....[176]....
        /*0780*/ 	.word	0x00019960


	//   ....[177]....
        /*0784*/ 	.word	0x000199a0


	//   ....[178]....
        /*0788*/ 	.word	0x000199f0


	//   ....[179]....
        /*078c*/ 	.word	0x00019a40


	//   ....[180]....
        /*0790*/ 	.word	0x00019a90


	//   ....[181]....
        /*0794*/ 	.word	0x00019b00


	//   ....[182]....
        /*0798*/ 	.word	0x00019b40


	//   ....[183]....
        /*079c*/ 	.word	0x00019b90


	//   ....[184]....
        /*07a0*/ 	.word	0x00019be0


	//   ....[185]....
        /*07a4*/ 	.word	0x00019c30


	//   ....[186]....
        /*07a8*/ 	.word	0x00019c80


	//   ....[187]....
        /*07ac*/ 	.word	0x00019cf0


	//   ....[188]....
        /*07b0*/ 	.word	0x00019d30


	//   ....[189]....
        /*07b4*/ 	.word	0x00019da0


	//   ....[190]....
        /*07b8*/ 	.word	0x00019e00


	//   ....[191]....
        /*07bc*/ 	.word	0x00019e60


	//----- nvinfo : EIATTR_EXIT_INSTR_OFFSETS
	.align		4
.L_828:
        /*07c0*/ 	.byte	0x04, 0x1c
        /*07c2*/ 	.short	(.L_830 - .L_829)


	//   ....[0]....
.L_829:
        /*07c4*/ 	.word	0x00000b40


	//   ....[1]....
        /*07c8*/ 	.word	0x000180d0


	//----- nvinfo : EIATTR_MAX_THREADS
	.align		4
.L_830:
        /*07cc*/ 	.byte	0x04, 0x05
        /*07ce*/ 	.short	(.L_832 - .L_831)
.L_831:
        /*07d0*/ 	.word	0x00000100
        /*07d4*/ 	.word	0x00000001
        /*07d8*/ 	.word	0x00000001


	//----- nvinfo : EIATTR_CRS_STACK_SIZE
	.align		4
.L_832:
        /*07dc*/ 	.byte	0x04, 0x1e
        /*07de*/ 	.short	(.L_834 - .L_833)
.L_833:
        /*07e0*/ 	.word	0x00000000
.L_834:


//--------------------- .nv.info._ZN7cutlass13device_kernelIN5flash19enable_sm80_to_sm89INS1_16FlashAttnFwdSm80INS1_25CollectiveMainloopFwdSm80ILi8ELi1ELb0EN4cute5tupleIJNS5_1CILi128EEENS7_ILi64EEENS7_ILi192EEEEEELi192ENS_6half_tEfNS_4arch4Sm80ELb0ELb1ELb0ELb0ELb1ELb0ELb1ELb1EEENS1_21CollectiveEpilogueFwdINS6_IJS8_SA_S9_EEENS6_IJNS7_ILi1EEESI_SI_EEESC_SE_Li256ELb0ELb1ELb1ELb0EEENS1_19SingleTileSchedulerILb0ELb1ELb1ELi128EEEEEEEEEvNT_6ParamsE --------------------------
	.section	.nv.info._ZN7cutlass13device_kernelIN5flash19enable_sm80_to_sm89INS1_16FlashAttnFwdSm80INS1_25CollectiveMainloopFwdSm80ILi8ELi1ELb0EN4cute5tupleIJNS5_1CILi128EEENS7_ILi64EEENS7_ILi192EEEEEELi192ENS_6half_tEfNS_4arch4Sm80ELb0ELb1ELb0ELb0ELb1ELb0ELb1ELb1EEENS1_21CollectiveEpilogueFwdINS6_IJS8_SA_S9_EEENS6_IJNS7_ILi1EEESI_SI_EEESC_SE_Li256ELb0ELb1ELb1ELb0EEENS1_19SingleTileSchedulerILb0ELb1ELb1ELi128EEEEEEEEEvNT_6ParamsE,"",@"SHT_CUDA_INFO"
	.sectionflags	@""
	.align	4


	//----- nvinfo : EIATTR_CUDA_API_VERSION
	.align		4
        /*0000*/ 	.byte	0x04, 0x37
        /*0002*/ 	.short	(.L_836 - .L_835)
.L_835:
        /*0004*/ 	.word	0x00000082


	//----- nvinfo : EIATTR_SW2861232_WAR
	.align		4
.L_836:
        /*0008*/ 	.byte	0x01, 0x35
	.zero		2


	//----- nvinfo : EIATTR_PARAM_CBANK
	.align		4
        /*000c*/ 	.byte	0x04, 0x0a
        /*000e*/ 	.short	(.L_838 - .L_837)
	.align		4
.L_837:
        /*0010*/ 	.word	index@(.nv.constant0._ZN7cutlass13device_kernelIN5flash19enable_sm80_to_sm89INS1_16FlashAttnFwdSm80INS1_25CollectiveMainloopFwdSm80ILi8ELi1ELb0EN4cute5tupleIJNS5_1CILi128EEENS7_ILi64EEENS7_ILi192EEEEEELi192ENS_6half_tEfNS_4arch4Sm80ELb0ELb1ELb0ELb0ELb1ELb0ELb1ELb1EEENS1_21CollectiveEpilogueFwdINS6_IJS8_SA_S9_EEENS6_IJNS7_ILi1EEESI_SI_EEESC_SE_Li256ELb0ELb1ELb1ELb0EEENS1_19SingleTileSchedulerILb0ELb1ELb1ELi128EEEEEEEEEvNT_6ParamsE)
        /*0014*/ 	.short	0x0160
        /*0016*/ 	.short	0x0418


	//----- nvinfo : EIATTR_CBANK_PARAM_SIZE
	.align		4
.L_838:
        /*0018*/ 	.byte	0x03, 0x19
        /*001a*/ 	.short	0x0418


	//----- nvinfo : EIATTR_KPARAM_INFO
	.align		4
        /*001c*/ 	.byte	0x04, 0x17
        /*001e*/ 	.short	(.L_840 - .L_839)
.L_839:
        /*0020*/ 	.word	0x00000000
        /*0024*/ 	.short	0x0000
        /*0026*/ 	.short	0x0000
        /*0028*/ 	.byte	0x00, 0xf0, 0x61, 0x10


	//----- nvinfo : EIATTR_MAXREG_COUNT
	.align		4
.L_840:
        /*002c*/ 	.byte	0x03, 0x1b
        /*002e*/ 	.short	0x00ff


	//----- nvinfo : EIATTR_NUM_BARRIERS
	.align		4
        /*0030*/ 	.byte	0x02, 0x4c
        /*0032*/ 	.byte	0x02
	.zero		1


	//----- nvinfo : EIATTR_MERCURY_ISA_VERSION
	.align		4
        /*0034*/ 	.byte	0x03, 0x5f
        /*0036*/ 	.short	0x0000


	//----- nvinfo : EIATTR_COOP_GROUP_MASK_REGIDS
	.align		4
        /*0038*/ 	.byte	0x04, 0x29
        /*003a*/ 	.short	(.L_842 - .L_841)


	//   ....[0]....
.L_841:
        /*003c*/ 	.word	0xffffffff


	//   ....[1]....
        /*0040*/ 	.word	0xffffffff


	//   ....[2]....
        /*0044*/ 	.word	0xffffffff


	//   ....[3]....
        /*0048*/ 	.word	0xffffffff


	//   ....[4]....
        /*004c*/ 	.word	0xffffffff


	//   ....[5]....
        /*0050*/ 	.word	0xffffffff


	//   ....[6]....
        /*0054*/ 	.word	0xffffffff


	//   ....[7]....
        /*0058*/ 	.word	0xffffffff


	//   ....[8]....
        /*005c*/ 	.word	0xffffffff


	//   ....[9]....
        /*0060*/ 	.word	0xffffffff


	//   ....[10]....
        /*0064*/ 	.word	0xffffffff


	//   ....[11]....
        /*0068*/ 	.word	0xffffffff


	//   ....[12]....
        /*006c*/ 	.word	0xffffffff


	//   ....[13]....
        /*0070*/ 	.word	0xffffffff


	//   ....[14]....
        /*0074*/ 	.word	0xffffffff


	//   ....[15]....
        /*0078*/ 	.word	0xffffffff


	//   ....[16]....
        /*007c*/ 	.word	0xffffffff


	//   ....[17]....
        /*0080*/ 	.word	0xffffffff


	//   ....[18]....
        /*0084*/ 	.word	0xffffffff


	//   ....[19]....
        /*0088*/ 	.word	0xffffffff


	//   ....[20]....
        /*008c*/ 	.word	0xffffffff


	//   ....[21]....
        /*0090*/ 	.word	0xffffffff


	//   ....[22]....
        /*0094*/ 	.word	0xffffffff


	//   ....[23]....
        /*0098*/ 	.word	0xffffffff


	//   ....[24]....
        /*009c*/ 	.word	0xffffffff


	//   ....[25]....
        /*00a0*/ 	.word	0xffffffff


	//   ....[26]....
        /*00a4*/ 	.word	0xffffffff


	//   ....[27]....
        /*00a8*/ 	.word	0xffffffff


	//   ....[28]....
        /*00ac*/ 	.word	0xffffffff


	//   ....[29]....
        /*00b0*/ 	.word	0xffffffff


	//   ....[30]....
        /*00b4*/ 	.word	0xffffffff


	//   ....[31]....
        /*00b8*/ 	.word	0xffffffff


	//   ....[32]....
        /*00bc*/ 	.word	0xffffffff


	//   ....[33]....
        /*00c0*/ 	.word	0xffffffff


	//   ....[34]....
        /*00c4*/ 	.word	0xffffffff


	//   ....[35]....
        /*00c8*/ 	.word	0xffffffff


	//   ....[36]....
        /*00cc*/ 	.word	0xffffffff


	//   ....[37]....
        /*00d0*/ 	.word	0xffffffff


	//   ....[38]....
        /*00d4*/ 	.word	0xffffffff


	//   ....[39]....
        /*00d8*/ 	.word	0xffffffff


	//   ....[40]....
        /*00dc*/ 	.word	0xffffffff


	//   ....[41]....
        /*00e0*/ 	.word	0xffffffff


	//   ....[42]....
        /*00e4*/ 	.word	0xffffffff


	//   ....[43]....
        /*00e8*/ 	.word	0xffffffff


	//   ....[44]....
        /*00ec*/ 	.word	0xffffffff


	//   ....[45]....
        /*00f0*/ 	.word	0xffffffff


	//   ....[46]....
        /*00f4*/ 	.word	0xffffffff


	//   ....[47]....
        /*00f8*/ 	.word	0xffffffff


	//   ....[48]....
        /*00fc*/ 	.word	0xffffffff


	//   ....[49]....
        /*0100*/ 	.word	0xffffffff


	//   ....[50]....
        /*0104*/ 	.word	0xffffffff


	//   ....[51]....
        /*0108*/ 	.word	0xffffffff


	//   ....[52]....
        /*010c*/ 	.word	0xffffffff


	//   ....[53]....
        /*0110*/ 	.word	0xffffffff


	//   ....[54]....
        /*0114*/ 	.word	0xffffffff


	//   ....[55]....
        /*0118*/ 	.word	0xffffffff


	//   ....[56]....
        /*011c*/ 	.word	0xffffffff


	//   ....[57]....
        /*0120*/ 	.word	0xffffffff


	//   ....[58]....
        /*0124*/ 	.word	0xffffffff


	//   ....[59]....
        /*0128*/ 	.word	0xffffffff


	//   ....[60]....
        /*012c*/ 	.word	0xffffffff


	//   ....[61]....
        /*0130*/ 	.word	0xffffffff


	//   ....[62]....
        /*0134*/ 	.word	0xffffffff


	//   ....[63]....
        /*0138*/ 	.word	0xffffffff


	//   ....[64]....
        /*013c*/ 	.word	0xffffffff


	//   ....[65]....
        /*0140*/ 	.word	0xffffffff


	//   ....[66]....
        /*0144*/ 	.word	0xffffffff


	//   ....[67]....
        /*0148*/ 	.word	0xffffffff


	//   ....[68]....
        /*014c*/ 	.word	0xffffffff


	//   ....[69]....
        /*0150*/ 	.word	0xffffffff


	//   ....[70]....
        /*0154*/ 	.word	0xffffffff


	//   ....[71]....
        /*0158*/ 	.word	0xffffffff


	//   ....[72]....
        /*015c*/ 	.word	0xffffffff


	//   ....[73]....
        /*0160*/ 	.word	0xffffffff


	//   ....[74]....
        /*0164*/ 	.word	0xffffffff


	//   ....[75]....
        /*0168*/ 	.word	0xffffffff


	//   ....[76]....
        /*016c*/ 	.word	0xffffffff


	//   ....[77]....
        /*0170*/ 	.word	0xffffffff


	//   ....[78]....
        /*0174*/ 	.word	0xffffffff


	//----- nvinfo : EIATTR_COOP_GROUP_INSTR_OFFSETS
	.align		4
.L_842:
        /*0178*/ 	.byte	0x04, 0x28
        /*017a*/ 	.short	(.L_844 - .L_843)


	//   ....[0]....
.L_843:
        /*017c*/ 	.word	0x00000050


	//   ....[1]....
        /*0180*/ 	.word	0x000012e0


	//   ....[2]....
        /*0184*/ 	.word	0x00001320


	//   ....[3]....
        /*0188*/ 	.word	0x00001520


	//   ....[4]....
        /*018c*/ 	.word	0x00001550


	//   ....[5]....
        /*0190*/ 	.word	0x00001670


	//   ....[6]....
        /*0194*/ 	.word	0x000016a0


	//   ....[7]....
        /*0198*/ 	.word	0x000017d0


	//   ....[8]....
        /*019c*/ 	.word	0x00001820


	//   ....[9]....
        /*01a0*/ 	.word	0x00001e80


	//   ....[10]....
        /*01a4*/ 	.word	0x00001ea0


	//   ....[11]....
        /*01a8*/ 	.word	0x00001ed0


	//   ....[12]....
        /*01ac*/ 	.word	0x00001ef0


	//   ....[13]....
        /*01b0*/ 	.word	0x00001f30


	//   ....[14]....
        /*01b4*/ 	.word	0x00001f60


	//   ....[15]....
        /*01b8*/ 	.word	0x00001f90


	//   ....[16]....
        /*01bc*/ 	.word	0x00001fc0


	//   ....[17]....
        /*01c0*/ 	.word	0x00003080


	//   ....[18]....
        /*01c4*/ 	.word	0x000030c0


	//   ....[19]....
        /*01c8*/ 	.word	0x000030e0


	//   ....[20]....
        /*01cc*/ 	.word	0x000030f0


	//   ....[21]....
        /*01d0*/ 	.word	0x00003480


	//   ....[22]....
        /*01d4*/ 	.word	0x00003890


	//   ....[23]....
        /*01d8*/ 	.word	0x000041c0


	//   ....[24]....
        /*01dc*/ 	.word	0x000041f0


	//   ....[25]....
        /*01e0*/ 	.word	0x00004210


	//   ....[26]....
        /*01e4*/ 	.word	0x00004230


	//   ....[27]....
        /*01e8*/ 	.word	0x00005660


	//   ....[28]....
        /*01ec*/ 	.word	0x00005680


	//   ....[29]....
        /*01f0*/ 	.word	0x00005690


	//   ....[30]....
        /*01f4*/ 	.word	0x000056a0


	//   ....[31]....
        /*01f8*/ 	.word	0x00006370


	//   ....[32]....
        /*01fc*/ 	.word	0x00006390


	//   ....[33]....
        /*0200*/ 	.word	0x000063a0


	//   ....[34]....
        /*0204*/ 	.word	0x000063b0


	//   ....[35]....
        /*0208*/ 	.word	0x000065b0


	//   ....[36]....
        /*020c*/ 	.word	0x00006890


	//   ....[37]....
        /*0210*/ 	.word	0x000072a0


	//   ....[38]....
        /*0214*/ 	.word	0x00007450


	//   ....[39]....
        /*0218*/ 	.word	0x00007460


	//   ....[40]....
        /*021c*/ 	.word	0x000074d0


	//   ....[41]....
        /*0220*/ 	.word	0x00009140


	//   ....[42]....
        /*0224*/ 	.word	0x00009160


	//   ....[43]....
        /*0228*/ 	.word	0x00009170


	//   ....[44]....
        /*022c*/ 	.word	0x00009180


	//   ....[45]....
        /*0230*/ 	.word	0x00009e40


	//   ....[46]....
        /*0234*/ 	.word	0x00009e70


	//   ....[47]....
        /*0238*/ 	.word	0x00009e80


	//   ....[48]....
        /*023c*/ 	.word	0x00009e90


	//   ....[49]....
        /*0240*/ 	.word	0x0000a260


	//   ....[50]....
        /*0244*/ 	.word	0x0000a280


	//   ....[51]....
        /*0248*/ 	.word	0x0000a2b0


	//   ....[52]....
        /*024c*/ 	.word	0x0000a2c0


	//   ....[53]....
        /*0250*/ 	.word	0x0000bbc0


	//   ....[54]....
        /*0254*/ 	.word	0x0000bbe0


	//   ....[55]....
        /*0258*/ 	.word	0x0000bbf0


	//   ....[56]....
        /*025c*/ 	.word	0x0000bc10


	//   ....[57]....
        /*0260*/ 	.word	0x0000c840


	//   ....[58]....
        /*0264*/ 	.word	0x0000c850


	//   ....[59]....
        /*0268*/ 	.word	0x0000c860


	//   ....[60]....
        /*026c*/ 	.word	0x0000c870


	//   ....[61]....
        /*0270*/ 	.word	0x0000ca50


	//   ....[62]....
        /*0274*/ 	.word	0x0000cd20


	//   ....[63]....
        /*0278*/ 	.word	0x0000d860


	//   ....[64]....
        /*027c*/ 	.word	0x0000d8b0


	//   ....[65]....
        /*0280*/ 	.word	0x0000d8d0


	//   ....[66]....
        /*0284*/ 	.word	0x0000d8f0


	//   ....[67]....
        /*0288*/ 	.word	0x0000f040


	//   ....[68]....
        /*028c*/ 	.word	0x0000f070


	//   ....[69]....
        /*0290*/ 	.word	0x0000f0c0


	//   ....[70]....
        /*0294*/ 	.word	0x0000f0d0


	//   ....[71]....
        /*0298*/ 	.word	0x0000fdd0


	//   ....[72]....
        /*029c*/ 	.word	0x0000fe10


	//   ....[73]....
        /*02a0*/ 	.word	0x0000fe30


	//   ....[74]....
        /*02a4*/ 	.word	0x0000fe60


	//   ....[75]....
        /*02a8*/ 	.word	0x0000fed0


	//   ....[76]....
        /*02ac*/ 	.word	0x0000ff40


	//   ....[77]....
        /*02b0*/ 	.word	0x00010850


	//   ....[78]....
        /*02b4*/ 	.word	0x00010860


	//----- nvinfo : EIATTR_EXIT_INSTR_OFFSETS
	.align		4
.L_844:
        /*02b8*/ 	.byte	0x04, 0x1c
        /*02ba*/ 	.short	(.L_846 - .L_845)


	//   ....[0]....
.L_845:
        /*02bc*/ 	.word	0x000001b0


	//   ....[1]....
        /*02c0*/ 	.word	0x00010870


	//   ....[2]....
        /*02c4*/ 	.word	0x00011110


	//   ....[3]....
        /*02c8*/ 	.word	0x00011160


	//   ....[4]....
        /*02cc*/ 	.word	0x00011190


	//   ....[5]....
        /*02d0*/ 	.word	0x000111f0


	//   ....[6]....
        /*02d4*/ 	.word	0x00011480


	//----- nvinfo : EIATTR_CTAIDZ_USED
	.align		4
.L_846:
        /*02d8*/ 	.byte	0x01, 0x04
	.zero		2


	//----- nvinfo : EIATTR_MAX_THREADS
	.align		4
        /*02dc*/ 	.byte	0x04, 0x05
        /*02de*/ 	.short	(.L_848 - .L_847)
.L_847:
        /*02e0*/ 	.word	0x00000100
        /*02e4*/ 	.word	0x00000001
        /*02e8*/ 	.word	0x00000001


	//----- nvinfo : EIATTR_CRS_STACK_SIZE
	.align		4
.L_848:
        /*02ec*/ 	.byte	0x04, 0x1e
        /*02ee*/ 	.short	(.L_850 - .L_849)
.L_849:
        /*02f0*/ 	.word	0x00000000
.L_850:


//--------------------- .nv.info._ZN7cutlass13device_kernelIN5flash19enable_sm80_to_sm89INS1_16FlashAttnFwdSm80INS1_25CollectiveMainloopFwdSm80ILi8ELi1ELb0EN4cute5tupleIJNS5_1CILi128EEENS7_ILi64EEENS7_ILi192EEEEEELi192ENS_6half_tEfNS_4arch4Sm80ELb0ELb1ELb0ELb1ELb1ELb0ELb1ELb1EEENS1_21CollectiveEpilogueFwdINS6_IJS8_SA_S9_EEENS6_IJNS7_ILi1EEESI_SI_EEESC_SE_Li256ELb1ELb1ELb1ELb0EEENS1_36VarlenDynamicPersistentTileSchedulerILi128ELi64ELi256ELi256ELb1ELb1ELb0ELb1ELb0ELb1EEEEEEEEEvNT_6ParamsE --------------------------
	.section	.nv.info._ZN7cutlass13device_kernelIN5flash19enable_sm80_to_sm89INS1_16FlashAttnFwdSm80INS1_25CollectiveMainloopFwdSm80ILi8ELi1ELb0EN4cute5tupleIJNS5_1CILi128EEENS7_ILi64EEENS7_ILi192EEEEEELi192ENS_6half_tEfNS_4arch4Sm80ELb0ELb1ELb0ELb1ELb1ELb0ELb1ELb1EEENS1_21CollectiveEpilogueFwdINS6_IJS8_SA_S9_EEENS6_IJNS7_ILi1EEESI_SI_EEESC_SE_Li256ELb1ELb1ELb1ELb0EEENS1_36VarlenDynamicPersistentTileSchedulerILi128ELi64ELi256ELi256ELb1ELb1ELb0ELb1ELb0ELb1EEEEEEEEEvNT_6ParamsE,"",@"SHT_CUDA_INFO"
	.sectionflags	@""
	.align	4


	//----- nvinfo : EIATTR_CUDA_API_VERSION
	.align		4
        /*0000*/ 	.byte	0x04, 0x37
        /*0002*/ 	.short	(.L_852 - .L_851)
.L_851:
        /*0004*/ 	.word	0x00000082


	//----- nvinfo : EIATTR_SW2861232_WAR
	.align		4
.L_852:
        /*0008*/ 	.byte	0x01, 0x35
	.zero		2


	//----- nvinfo : EIATTR_PARAM_CBANK
	.align		4
        /*000c*/ 	.byte	0x04, 0x0a
        /*000e*/ 	.short	(.L_854 - .L_853)
	.align		4
.L_853:
        /*0010*/ 	.word	index@(.nv.constant0._ZN7cutlass13device_kernelIN5flash19enable_sm80_to_sm89INS1_16FlashAttnFwdSm80INS1_25CollectiveMainloopFwdSm80ILi8ELi1ELb0EN4cute5tupleIJNS5_1CILi128EEENS7_ILi64EEENS7_ILi192EEEEEELi192ENS_6half_tEfNS_4arch4Sm80ELb0ELb1ELb0ELb1ELb1ELb0ELb1ELb1EEENS1_21CollectiveEpilogueFwdINS6_IJS8_SA_S9_EEENS6_IJNS7_ILi1EEESI_SI_EEESC_SE_Li256ELb1ELb1ELb1ELb0EEENS1_36VarlenDynamicPersistentTileSchedulerILi128ELi64ELi256ELi256ELb1ELb1ELb0ELb1ELb0ELb1EEEEEEEEEvNT_6ParamsE)
        /*0014*/ 	.short	0x0160
        /*0016*/ 	.short	0x0438


	//----- nvinfo : EIATTR_CBANK_PARAM_SIZE
	.align		4
.L_854:
        /*0018*/ 	.byte	0x03, 0x19
        /*001a*/ 	.short	0x0438


	//----- nvinfo : EIATTR_KPARAM_INFO
	.align		4
        /*001c*/ 	.byte	0x04, 0x17
        /*001e*/ 	.short	(.L_856 - .L_855)
.L_855:
        /*0020*/ 	.word	0x00000000
        /*0024*/ 	.short	0x0000
        /*0026*/ 	.short	0x0000
        /*0028*/ 	.byte	0x00, 0xf0, 0xe1, 0x10


	//----- nvinfo : EIATTR_MAXREG_COUNT
	.align		4
.L_856:
        /*002c*/ 	.byte	0x03, 0x1b
        /*002e*/ 	.short	0x00ff


	//----- nvinfo : EIATTR_NUM_BARRIERS
	.align		4
        /*0030*/ 	.byte	0x02, 0x4c
        /*0032*/ 	.byte	0x06
	.zero		1


	//----- nvinfo : EIATTR_ANNOTATIONS
	.align		4
        /*0034*/ 	.byte	0x04, 0x55
        /*0036*/ 	.short	(.L_858 - .L_857)


	//   ....[0]....
.L_857:
        /*0038*/ 	.word	0x00000001
        /*003c*/ 	.byte	0x90, 0x14, 0x00, 0x00, 0x01, 0x00, 0x00, 0x00, 0x90, 0x18, 0x00, 0x00, 0x01, 0x00, 0x00, 0x00
        /*004c*/ 	.byte	0xc0, 0x18, 0x00, 0x00, 0x01, 0x00, 0x00, 0x00, 0x00, 0x19, 0x00, 0x00, 0x01, 0x00, 0x00, 0x00
        /*005c*/ 	.byte	0x30, 0x19, 0x00, 0x00, 0x01, 0x00, 0x00, 0x00, 0xa0, 0x10, 0x01, 0x00, 0x01, 0x00, 0x00, 0x00
        /*006c*/ 	.byte	0xb0, 0x10, 0x01, 0x00, 0x01, 0x00, 0x00, 0x00, 0xc0, 0x10, 0x01, 0x00, 0x01, 0x00, 0x00, 0x00
        /*007c*/ 	.byte	0xd0, 0x10, 0x01, 0x00, 0x01, 0x00, 0x00, 0x00, 0x30, 0x18, 0x01, 0x00


	//----- nvinfo : EIATTR_MERCURY_ISA_VERSION
	.align		4
.L_858:
        /*0088*/ 	.byte	0x03, 0x5f
        /*008a*/ 	.short	0x0000


	//----- nvinfo : EIATTR_INT_WARP_WIDE_INSTR_OFFSETS
	.align		4
        /*008c*/ 	.byte	0x04, 0x31
        /*008e*/ 	.short	(.L_860 - .L_859)


	//   ....[0]....
.L_859:
        /*0090*/ 	.word	0x00010f80


	//   ....[1]....
        /*0094*/ 	.word	0x00011000


	//----- nvinfo : EIATTR_COOP_GROUP_MASK_REGIDS
	.align		4
.L_860:
        /*0098*/ 	.byte	0x04, 0x29
        /*009a*/ 	.short	(.L_862 - .L_861)


	//   ....[0]....
.L_861:
        /*009c*/ 	.word	0xffffffff


	//   ....[1]....
        /*00a0*/ 	.word	0xffffffff


	//   ....[2]....
        /*00a4*/ 	.word	0xffffffff


	//   ....[3]....
        /*00a8*/ 	.word	0xffffffff


	//   ....[4]....
        /*00ac*/ 	.word	0xffffffff


	//   ....[5]....
        /*00b0*/ 	.word	0xffffffff


	//   ....[6]....
        /*00b4*/ 	.word	0xffffffff


	//   ....[7]....
        /*00b8*/ 	.word	0xffffffff


	//   ....[8]....
        /*00bc*/ 	.word	0xffffffff


	//   ....[9]....
        /*00c0*/ 	.word	0xffffffff


	//   ....[10]....
        /*00c4*/ 	.word	0xffffffff


	//   ....[11]....
        /*00c8*/ 	.word	0xffffffff


	//   ....[12]....
        /*00cc*/ 	.word	0xffffffff


	//   ....[13]....
        /*00d0*/ 	.word	0xffffffff


	//   ....[14]....
        /*00d4*/ 	.word	0xffffffff


	//   ....[15]....
        /*00d8*/ 	.word	0xffffffff


	//   ....[16]....
        /*00dc*/ 	.word	0xffffffff


	//   ....[17]....
        /*00e0*/ 	.word	0xffffffff


	//   ....[18]....
        /*00e4*/ 	.word	0xffffffff


	//   ....[19]....
        /*00e8*/ 	.word	0xffffffff


	//   ....[20]....
        /*00ec*/ 	.word	0xffffffff


	//   ....[21]....
        /*00f0*/ 	.word	0xffffffff


	//   ....[22]....
        /*00f4*/ 	.word	0xffffffff


	//   ....[23]....
        /*00f8*/ 	.word	0xffffffff


	//   ....[24]....
        /*00fc*/ 	.word	0xffffffff


	//   ....[25]....
        /*0100*/ 	.word	0xffffffff


	//   ....[26]....
        /*0104*/ 	.word	0xffffffff


	//   ....[27]....
        /*0108*/ 	.word	0xffffffff


	//   ....[28]....
        /*010c*/ 	.word	0xffffffff


	//   ....[29]....
        /*0110*/ 	.word	0xffffffff


	//   ....[30]....
        /*0114*/ 	.word	0xffffffff


	//   ....[31]....
        /*0118*/ 	.word	0xffffffff


	//   ....[32]....
        /*011c*/ 	.word	0xffffffff


	//   ....[33]....
        /*0120*/ 	.word	0xffffffff


	//   ....[34]....
        /*0124*/ 	.word	0xffffffff


	//   ....[35]....
        /*0128*/ 	.word	0xffffffff


	//   ....[36]....
        /*012c*/ 	.word	0xffffffff


	//   ....[37]....
        /*0130*/ 	.word	0xffffffff


	//   ....[38]....
        /*0134*/ 	.word	0xffffffff


	//   ....[39]....
        /*0138*/ 	.word	0xffffffff


	//   ....[40]....
        /*013c*/ 	.word	0xffffffff


	//   ....[41]....
        /*0140*/ 	.word	0xffffffff


	//   ....[42]....
        /*0144*/ 	.word	0xffffffff


	//   ....[43]....
        /*0148*/ 	.word	0xffffffff


	//   ....[44]....
        /*014c*/ 	.word	0xffffffff


	//   ....[45]....
        /*0150*/ 	.word	0xffffffff


	//   ....[46]....
        /*0154*/ 	.word	0xffffffff


	//   ....[47]....
        /*0158*/ 	.word	0xffffffff


	//   ....[48]....
        /*015c*/ 	.word	0xffffffff


	//   ....[49]....
        /*0160*/ 	.word	0xffffffff


	//   ....[50]....
        /*0164*/ 	.word	0xffffffff


	//   ....[51]....
        /*0168*/ 	.word	0xffffffff


	//   ....[52]....
        /*016c*/ 	.word	0xffffffff


	//   ....[53]....
        /*0170*/ 	.word	0xffffffff


	//   ....[54]....
        /*0174*/ 	.word	0xffffffff


	//   ....[55]....
        /*0178*/ 	.word	0xffffffff


	//   ....[56]....
        /*017c*/ 	.word	0xffffffff


	//   ....[57]....
        /*0180*/ 	.word	0xffffffff


	//   ....[58]....
        /*0184*/ 	.word	0xffffffff


	//   ....[59]....
        /*0188*/ 	.word	0xffffffff


	//   ....[60]....
        /*018c*/ 	.word	0xffffffff


	//   ....[61]....
        /*0190*/ 	.word	0xffffffff


	//   ....[62]....
        /*0194*/ 	.word	0xffffffff


	//   ....[63]....
        /*0198*/ 	.word	0xffffffff


	//   ....[64]....
        /*019c*/ 	.word	0xffffffff


	//   ....[65]....
        /*01a0*/ 	.word	0xffffffff


	//   ....[66]....
        /*01a4*/ 	.word	0xffffffff


	//   ....[67]....
        /*01a8*/ 	.word	0xffffffff


	//   ....[68]....
        /*01ac*/ 	.word	0xffffffff


	//   ....[69]....
        /*01b0*/ 	.word	0xffffffff


	//   ....[70]....
        /*01b4*/ 	.word	0xffffffff


	//   ....[71]....
        /*01b8*/ 	.word	0xffffffff


	//   ....[72]....
        /*01bc*/ 	.word	0xffffffff


	//   ....[73]....
        /*01c0*/ 	.word	0xffffffff


	//   ....[74]....
        /*01c4*/ 	.word	0xffffffff


	//   ....[75]....
        /*01c8*/ 	.word	0xffffffff


	//   ....[76]....
        /*01cc*/ 	.word	0xffffffff


	//   ....[77]....
        /*01d0*/ 	.word	0xffffffff


	//   ....[78]....
        /*01d4*/ 	.word	0xffffffff


	//   ....[79]....
        /*01d8*/ 	.word	0xffffffff


	//   ....[80]....
        /*01dc*/ 	.word	0xffffffff


	//   ....[81]....
        /*01e0*/ 	.word	0xffffffff


	//   ....[82]....
        /*01e4*/ 	.word	0xffffffff


	//   ....[83]....
        /*01e8*/ 	.word	0xffffffff


	//   ....[84]....
        /*01ec*/ 	.word	0xffffffff


	//   ....[85]....
        /*01f0*/ 	.word	0xffffffff


	//   ....[86]....
        /*01f4*/ 	.word	0xffffffff


	//   ....[87]....
        /*01f8*/ 	.word	0xffffffff


	//   ....[88]....
        /*01fc*/ 	.word	0xffffffff


	//   ....[89]....
        /*0200*/ 	.word	0xffffffff


	//   ....[90]....
        /*0204*/ 	.word	0xffffffff


	//   ....[91]....
        /*0208*/ 	.word	0xffffffff


	//   ....[92]....
        /*020c*/ 	.word	0xffffffff


	//   ....[93]....
        /*0210*/ 	.word	0xffffffff


	//   ....[94]....
        /*0214*/ 	.word	0xffffffff


	//   ....[95]....
        /*0218*/ 	.word	0xffffffff


	//   ....[96]....
        /*021c*/ 	.word	0xffffffff


	//   ....[97]....
        /*0220*/ 	.word	0xffffffff


	//   ....[98]....
        /*0224*/ 	.word	0xffffffff


	//   ....[99]....
        /*0228*/ 	.word	0xffffffff


	//   ....[100]....
        /*022c*/ 	.word	0xffffffff


	//   ....[101]....
        /*0230*/ 	.word	0xffffffff


	//   ....[102]....
        /*0234*/ 	.word	0xffffffff


	//   ....[103]....
        /*0238*/ 	.word	0xffffffff


	//   ....[104]....
        /*023c*/ 	.word	0xffffffff


	//   ....[105]....
        /*0240*/ 	.word	0xffffffff


	//   ....[106]....
        /*0244*/ 	.word	0xffffffff


	//   ....[107]....
        /*0248*/ 	.word	0xffffffff


	//   ....[108]....
        /*024c*/ 	.word	0xffffffff


	//   ....[109]....
        /*0250*/ 	.word	0xffffffff


	//   ....[110]....
        /*0254*/ 	.word	0xffffffff


	//   ....[111]....
        /*0258*/ 	.word	0xffffffff


	//   ....[112]....
        /*025c*/ 	.word	0xffffffff


	//   ....[113]....
        /*0260*/ 	.word	0xffffffff


	//   ....[114]....
        /*0264*/ 	.word	0xffffffff


	//   ....[115]....
        /*0268*/ 	.word	0xffffffff


	//   ....[116]....
        /*026c*/ 	.word	0xffffffff


	//   ....[117]....
        /*0270*/ 	.word	0xffffffff


	//   ....[118]....
        /*0274*/ 	.word	0xffffffff


	//   ....[119]....
        /*0278*/ 	.word	0xffffffff


	//   ....[120]....
        /*027c*/ 	.word	0xffffffff


	//   ....[121]....
        /*0280*/ 	.word	0xffffffff


	//   ....[122]....
        /*0284*/ 	.word	0xffffffff


	//   ....[123]....
        /*0288*/ 	.word	0xffffffff


	//   ....[124]....
        /*028c*/ 	.word	0xffffffff


	//   ....[125]....
        /*0290*/ 	.word	0xffffffff


	//   ....[126]....
        /*0294*/ 	.word	0xffffffff


	//   ....[127]....
        /*0298*/ 	.word	0xffffffff


	//   ....[128]....
        /*029c*/ 	.word	0xffffffff


	//   ....[129]....
        /*02a0*/ 	.word	0xffffffff


	//   ....[130]....
        /*02a4*/ 	.word	0xffffffff


	//   ....[131]....
        /*02a8*/ 	.word	0xffffffff


	//   ....[132]....
        /*02ac*/ 	.word	0xffffffff


	//   ....[133]....
        /*02b0*/ 	.word	0xffffffff


	//   ....[134]....
        /*02b4*/ 	.word	0xffffffff


	//   ....[135]....
        /*02b8*/ 	.word	0xffffffff


	//   ....[136]....
        /*02bc*/ 	.word	0xffffffff


	//   ....[137]....
        /*02c0*/ 	.word	0xffffffff


	//   ....[138]....
        /*02c4*/ 	.word	0xffffffff


	//   ....[139]....
        /*02c8*/ 	.word	0xffffffff


	//   ....[140]....
        /*02cc*/ 	.word	0xffffffff


	//   ....[141]....
        /*02d0*/ 	.word	0xffffffff


	//   ....[142]....
        /*02d4*/ 	.word	0xffffffff


	//   ....[143]....
        /*02d8*/ 	.word	0xffffffff


	//   ....[144]....
        /*02dc*/ 	.word	0xffffffff


	//   ....[145]....
        /*02e0*/ 	.word	0xffffffff


	//   ....[146]....
        /*02e4*/ 	.word	0xffffffff


	//   ....[147]....
        /*02e8*/ 	.word	0xffffffff


	//   ....[148]....
        /*02ec*/ 	.word	0xffffffff


	//   ....[149]....
        /*02f0*/ 	.word	0xffffffff


	//   ....[150]....
        /*02f4*/ 	.word	0xffffffff


	//   ....[151]....
        /*02f8*/ 	.word	0xffffffff


	//   ....[152]....
        /*02fc*/ 	.word	0xffffffff


	//   ....[153]....
        /*0300*/ 	.word	0xffffffff


	//   ....[154]....
        /*0304*/ 	.word	0xffffffff


	//   ....[155]....
        /*0308*/ 	.word	0xffffffff


	//   ....[156]....
        /*030c*/ 	.word	0xffffffff


	//   ....[157]....
        /*0310*/ 	.word	0xffffffff


	//   ....[158]....
        /*0314*/ 	.word	0xffffffff


	//   ....[159]....
        /*0318*/ 	.word	0xffffffff


	//   ....[160]....
        /*031c*/ 	.word	0xffffffff


	//   ....[161]....
        /*0320*/ 	.word	0xffffffff


	//   ....[162]....
        /*0324*/ 	.word	0xffffffff


	//   ....[163]....
        /*0328*/ 	.word	0xffffffff


	//   ....[164]....
        /*032c*/ 	.word	0xffffffff


	//   ....[165]....
        /*0330*/ 	.word	0xffffffff


	//   ....[166]....
        /*0334*/ 	.word	0xffffffff


	//   ....[167]....
        /*0338*/ 	.word	0xffffffff


	//   ....[168]....
        /*033c*/ 	.word	0xffffffff


	//   ....[169]....
        /*0340*/ 	.word	0xffffffff


	//   ....[170]....
        /*0344*/ 	.word	0xffffffff


	//   ....[171]....
        /*0348*/ 	.word	0xffffffff


	//   ....[172]....
        /*034c*/ 	.word	0xffffffff


	//   ....[173]....
        /*0350*/ 	.word	0xffffffff


	//   ....[174]....
        /*0354*/ 	.word	0xffffffff


	//   ....[175]....
        /*0358*/ 	.word	0xffffffff


	//   ....[176]....
        /*035c*/ 	.word	0xffffffff


	//   ....[177]....
        /*0360*/ 	.word	0xffffffff


	//   ....[178]....
        /*0364*/ 	.word	0xffffffff


	//   ....[179]....
        /*0368*/ 	.word	0xffffffff


	//   ....[180]....
        /*036c*/ 	.word	0xffffffff


	//   ....[181]....
        /*0370*/ 	.word	0xffffffff


	//   ....[182]....
        /*0374*/ 	.word	0xffffffff


	//   ....[183]....
        /*0378*/ 	.word	0xffffffff


	//   ....[184]....
        /*037c*/ 	.word	0xffffffff


	//   ....[185]....
        /*0380*/ 	.word	0xffffffff


	//   ....[186]....
        /*0384*/ 	.word	0xffffffff


	//   ....[187]....
        /*0388*/ 	.word	0xffffffff


	//   ....[188]....
        /*038c*/ 	.word	0xffffffff


	//   ....[189]....
        /*0390*/ 	.word	0xffffffff


	//   ....[190]....
        /*0394*/ 	.word	0xffffffff


	//   ....[191]....
        /*0398*/ 	.word	0xffffffff


	//   ....[192]....
        /*039c*/ 	.word	0xffffffff


	//   ....[193]....
        /*03a0*/ 	.word	0xffffffff


	//   ....[194]....
        /*03a4*/ 	.word	0xffffffff


	//   ....[195]....
        /*03a8*/ 	.word	0xffffffff


	//   ....[196]....
        /*03ac*/ 	.word	0xffffffff


	//   ....[197]....
        /*03b0*/ 	.word	0xffffffff


	//   ....[198]....
        /*03b4*/ 	.word	0xffffffff


	//   ....[199]....
        /*03b8*/ 	.word	0xffffffff


	//   ....[200]....
        /*03bc*/ 	.word	0xffffffff


	//   ....[201]....
        /*03c0*/ 	.word	0xffffffff


	//   ....[202]....
        /*03c4*/ 	.word	0xffffffff


	//   ....[203]....
        /*03c8*/ 	.word	0xffffffff


	//   ....[204]....
        /*03cc*/ 	.word	0xffffffff


	//   ....[205]....
        /*03d0*/ 	.word	0xffffffff


	//   ....[206]....
        /*03d4*/ 	.word	0xffffffff


	//   ....[207]....
        /*03d8*/ 	.word	0xffffffff


	//   ....[208]....
        /*03dc*/ 	.word	0xffffffff


	//   ....[209]....
        /*03e0*/ 	.word	0xffffffff


	//   ....[210]....
        /*03e4*/ 	.word	0xffffffff


	//   ....[211]....
        /*03e8*/ 	.word	0xffffffff


	//   ....[212]....
        /*03ec*/ 	.word	0xffffffff


	//   ....[213]....
        /*03f0*/ 	.word	0xffffffff


	//   ....[214]....
        /*03f4*/ 	.word	0xffffffff


	//   ....[215]....
        /*03f8*/ 	.word	0xffffffff


	//   ....[216]....
        /*03fc*/ 	.word	0xffffffff


	//   ....[217]....
        /*0400*/ 	.word	0xffffffff


	//   ....[218]....
        /*0404*/ 	.word	0xffffffff


	//   ....[219]....
        /*0408*/ 	.word	0xffffffff


	//   ....[220]....
        /*040c*/ 	.word	0xffffffff


	//   ....[221]....
        /*0410*/ 	.word	0xffffffff


	//   ....[222]....
        /*0414*/ 	.word	0xffffffff


	//   ....[223]....
        /*0418*/ 	.word	0xffffffff


	//   ....[224]....
        /*041c*/ 	.word	0xffffffff


	//   ....[225]....
        /*0420*/ 	.word	0xffffffff


	//   ....[226]....
        /*0424*/ 	.word	0xffffffff


	//   ....[227]....
        /*0428*/ 	.word	0xffffffff


	//   ....[228]....
        /*042c*/ 	.word	0xffffffff


	//   ....[229]....
        /*0430*/ 	.word	0xffffffff


	//   ....[230]....
        /*0434*/ 	.word	0xffffffff


	//   ....[231]....
        /*0438*/ 	.word	0xffffffff


	//   ....[232]....
        /*043c*/ 	.word	0xffffffff


	//   ....[233]....
        /*0440*/ 	.word	0xffffffff


	//   ....[234]....
        /*0444*/ 	.word	0xffffffff


	//   ....[235]....
        /*0448*/ 	.word	0xffffffff


	//----- nvinfo : EIATTR_COOP_GROUP_INSTR_OFFSETS
	.align		4
.L_862:
        /*044c*/ 	.byte	0x04, 0x28
        /*044e*/ 	.short	(.L_864 - .L_863)


	//   ....[0]....
.L_863:
        /*0450*/ 	.word	0x00000050


	//   ....[1]....
        /*0454*/ 	.word	0x000001e0


	//   ....[2]....
        /*0458*/ 	.word	0x00000210


	//   ....[3]....
        /*045c*/ 	.word	0x00000240


	//   ....[4]....
        /*0460*/ 	.word	0x00000270


	//   ....[5]....
        /*0464*/ 	.word	0x000002a0


	//   ....[6]....
        /*0468*/ 	.word	0x000002d0


	//   ....[7]....
        /*046c*/ 	.word	0x00000430


	//   ....[8]....
        /*0470*/ 	.word	0x00000470


	//   ....[9]....
        /*0474*/ 	.word	0x000004a0


	//   ....[10]....
        /*0478*/ 	.word	0x000004d0


	//   ....[11]....
        /*047c*/ 	.word	0x00000500


	//   ....[12]....
        /*0480*/ 	.word	0x00000530


	//   ....[13]....
        /*0484*/ 	.word	0x000005c0


	//   ....[14]....
        /*0488*/ 	.word	0x00000600


	//   ....[15]....
        /*048c*/ 	.word	0x00000620


	//   ....[16]....
        /*0490*/ 	.word	0x00000680


	//   ....[17]....
        /*0494*/ 	.word	0x000029a0


	//   ....[18]....
        /*0498*/ 	.word	0x000029c0


	//   ....[19]....
        /*049c*/ 	.word	0x00002b30


	//   ....[20]....
        /*04a0*/ 	.word	0x00002b40


	//   ....[21]....
        /*04a4*/ 	.word	0x00002ca0


	//   ....[22]....
        /*04a8*/ 	.word	0x00002cc0


	//   ....[23]....
        /*04ac*/ 	.word	0x00002e20


	//   ....[24]....
        /*04b0*/ 	.word	0x00002e30


	//   ....[25]....
        /*04b4*/ 	.word	0x000032b0


	//   ....[26]....
        /*04b8*/ 	.word	0x000032e0


	//   ....[27]....
        /*04bc*/ 	.word	0x000032f0


	//   ....[28]....
        /*04c0*/ 	.word	0x00003300


	//   ....[29]....
        /*04c4*/ 	.word	0x000034a0


	//   ....[30]....
        /*04c8*/ 	.word	0x000034b0


	//   ....[31]....
        /*04cc*/ 	.word	0x00003500


	//   ....[32]....
        /*04d0*/ 	.word	0x00003510


	//   ....[33]....
        /*04d4*/ 	.word	0x000043e0


	//   ....[34]....
        /*04d8*/ 	.word	0x00004400


	//   ....[35]....
        /*04dc*/ 	.word	0x00004490


	//   ....[36]....
        /*04e0*/ 	.word	0x000044f0


	//   ....[37]....
        /*04e4*/ 	.word	0x00004780


	//   ....[38]....
        /*04e8*/ 	.word	0x00004c60


	//   ....[39]....
        /*04ec*/ 	.word	0x00005310


	//   ....[40]....
        /*04f0*/ 	.word	0x00005340


	//   ....[41]....
        /*04f4*/ 	.word	0x00005350


	//   ....[42]....
        /*04f8*/ 	.word	0x00005380


	//   ....[43]....
        /*04fc*/ 	.word	0x000068d0


	//   ....[44]....
        /*0500*/ 	.word	0x000068f0


	//   ....[45]....
        /*0504*/ 	.word	0x000069b0


	//   ....[46]....
        /*0508*/ 	.word	0x000069e0


	//   ....[47]....
        /*050c*/ 	.word	0x00007780


	//   ....[48]....
        /*0510*/ 	.word	0x000077a0


	//   ....[49]....
        /*0514*/ 	.word	0x00007860


	//   ....[50]....
        /*0518*/ 	.word	0x00007890


	//   ....[51]....
        /*051c*/ 	.word	0x00007b30


	//   ....[52]....
        /*0520*/ 	.word	0x00008040


	//   ....[53]....
        /*0524*/ 	.word	0x00008740


	//   ....[54]....
        /*0528*/ 	.word	0x00008770


	//   ....[55]....
        /*052c*/ 	.word	0x00008780


	//   ....[56]....
        /*0530*/ 	.word	0x000087b0


	//   ....[57]....
        /*0534*/ 	.word	0x0000a3e0


	//   ....[58]....
        /*0538*/ 	.word	0x0000a400


	//   ....[59]....
        /*053c*/ 	.word	0x0000a4c0


	//   ....[60]....
        /*0540*/ 	.word	0x0000a4f0


	//   ....[61]....
        /*0544*/ 	.word	0x0000b290


	//   ....[62]....
        /*0548*/ 	.word	0x0000b2b0


	//   ....[63]....
        /*054c*/ 	.word	0x0000b370


	//   ....[64]....
        /*0550*/ 	.word	0x0000b3a0


	//   ....[65]....
        /*0554*/ 	.word	0x0000b780


	//   ....[66]....
        /*0558*/ 	.word	0x0000b7b0


	//   ....[67]....
        /*055c*/ 	.word	0x0000b7c0


	//   ....[68]....
        /*0560*/ 	.word	0x0000b7f0


	//   ....[69]....
        /*0564*/ 	.word	0x0000d200


	//   ....[70]....
        /*0568*/ 	.word	0x0000d210


	//   ....[71]....
        /*056c*/ 	.word	0x0000d250


	//   ....[72]....
        /*0570*/ 	.word	0x0000d280


	//   ....[73]....
        /*0574*/ 	.word	0x0000e040


	//   ....[74]....
        /*0578*/ 	.word	0x0000e060


	//   ....[75]....
        /*057c*/ 	.word	0x0000e140


	//   ....[76]....
        /*0580*/ 	.word	0x0000e160


	//   ....[77]....
        /*0584*/ 	.word	0x0000e340


	//   ....[78]....
        /*0588*/ 	.word	0x0000e850


	//   ....[79]....
        /*058c*/ 	.word	0x0000ef50


	//   ....[80]....
        /*0590*/ 	.word	0x0000ef80


	//   ....[81]....
        /*0594*/ 	.word	0x0000ef90


	//   ....[82]....
        /*0598*/ 	.word	0x0000efc0


	//   ....[83]....
        /*059c*/ 	.word	0x00010760


	//   ....[84]....
        /*05a0*/ 	.word	0x00010790


	//   ....[85]....
        /*05a4*/ 	.word	0x000107a0


	//   ....[86]....
        /*05a8*/ 	.word	0x000107d0


	//   ....[87]....
        /*05ac*/ 	.word	0x00011ba0


	//   ....[88]....
        /*05b0*/ 	.word	0x00011bc0


	//   ....[89]....
        /*05b4*/ 	.word	0x00011be0


	//   ....[90]....
        /*05b8*/ 	.word	0x00011bf0


	//   ....[91]....
        /*05bc*/ 	.word	0x00011f40


	//   ....[92]....
        /*05c0*/ 	.word	0x00011f60


	//   ....[93]....
        /*05c4*/ 	.word	0x000120c0


	//   ....[94]....
        /*05c8*/ 	.word	0x000120d0


	//   ....[95]....
        /*05cc*/ 	.word	0x00012230


	//   ....[96]....
        /*05d0*/ 	.word	0x00012250


	//   ....[97]....
        /*05d4*/ 	.word	0x000123b0


	//   ....[98]....
        /*05d8*/ 	.word	0x000123c0


	//   ....[99]....
        /*05dc*/ 	.word	0x00012700


	//   ....[100]....
        /*05e0*/ 	.word	0x00012720


	//   ....[101]....
        /*05e4*/ 	.word	0x00012f10


	//   ....[102]....
        /*05e8*/ 	.word	0x00012f20


	//   ....[103]....
        /*05ec*/ 	.word	0x00013e90


	//   ....[104]....
        /*05f0*/ 	.word	0x00013eb0


	//   ....[105]....
        /*05f4*/ 	.word	0x00014020


	//   ....[106]....
        /*05f8*/ 	.word	0x00014030


	//   ....[107]....
        /*05fc*/ 	.word	0x00014190


	//   ....[108]....
        /*0600*/ 	.word	0x000141b0


	//   ....[109]....
        /*0604*/ 	.word	0x00014310


	//   ....[110]....
        /*0608*/ 	.word	0x00014320


	//   ....[111]....
        /*060c*/ 	.word	0x00014510


	//   ....[112]....
        /*0610*/ 	.word	0x00014530


	//   ....[113]....
        /*0614*/ 	.word	0x00014650


	//   ....[114]....
        /*0618*/ 	.word	0x00014690


	//   ....[115]....
        /*061c*/ 	.word	0x000146c0


	//   ....[116]....
        /*0620*/ 	.word	0x000146f0


	//   ....[117]....
        /*0624*/ 	.word	0x00014720


	//   ....[118]....
        /*0628*/ 	.word	0x00014750


	//   ....[119]....
        /*062c*/ 	.word	0x000148a0


	//   ....[120]....
        /*0630*/ 	.word	0x000148e0


	//   ....[121]....
        /*0634*/ 	.word	0x00014910


	//   ....[122]....
        /*0638*/ 	.word	0x00014940


	//   ....[123]....
        /*063c*/ 	.word	0x00014970


	//   ....[124]....
        /*0640*/ 	.word	0x000149a0


	//   ....[125]....
        /*0644*/ 	.word	0x00014a30


	//   ....[126]....
        /*0648*/ 	.word	0x00014a70


	//   ....[127]....
        /*064c*/ 	.word	0x00014a80


	//   ....[128]....
        /*0650*/ 	.word	0x00014ae0


	//   ....[129]....
        /*0654*/ 	.word	0x00015490


	//   ....[130]....
        /*0658*/ 	.word	0x000154f0


	//   ....[131]....
        /*065c*/ 	.word	0x00015540


	//   ....[132]....
        /*0660*/ 	.word	0x00015590


	//   ....[133]....
        /*0664*/ 	.word	0x000155e0


	//   ....[134]....
        /*0668*/ 	.word	0x00015650


	//   ....[135]....
        /*066c*/ 	.word	0x000156a0


	//   ....[136]....
        /*0670*/ 	.word	0x00015710


	//   ....[137]....
        /*0674*/ 	.word	0x00015780


	//   ....[138]....
        /*0678*/ 	.word	0x000157f0


	//   ....[139]....
        /*067c*/ 	.word	0x00015860


	//   ....[140]....
        /*0680*/ 	.word	0x000158d0


	//   ....[141]....
        /*0684*/ 	.word	0x00015940


	//   ....[142]....
        /*0688*/ 	.word	0x000159a0


	//   ....[143]....
        /*068c*/ 	.word	0x00015a10


	//   ....[144]....
        /*0690*/ 	.word	0x00015a80


	//   ....[145]....
        /*0694*/ 	.word	0x00015af0


	//   ....[146]....
        /*0698*/ 	.word	0x00015b50


	//   ....[147]....
        /*069c*/ 	.word	0x00015bc0


	//   ....[148]....
        /*06a0*/ 	.word	0x00015c30


	//   ....[149]....
        /*06a4*/ 	.word	0x00015da0


	//   ....[150]....
        /*06a8*/ 	.word	0x00015e00


	//   ....[151]....
        /*06ac*/ 	.word	0x00015e70


	//   ....[152]....
        /*06b0*/ 	.word	0x00015ee0


	//   ....[153]....
        /*06b4*/ 	.word	0x00015f40


	//   ....[154]....
        /*06b8*/ 	.word	0x00015f90


	//   ....[155]....
        /*06bc*/ 	.word	0x00015fe0


	//   ....[156]....
        /*06c0*/ 	.word	0x00016030


	//   ....[157]....
        /*06c4*/ 	.word	0x000160a0


	//   ....[158]....
        /*06c8*/ 	.word	0x00016110


	//   ....[159]....
        /*06cc*/ 	.word	0x00016280


	//   ....[160]....
        /*06d0*/ 	.word	0x000162e0


	//   ....[161]....
        /*06d4*/ 	.word	0x00016350


	//   ....[162]....
        /*06d8*/ 	.word	0x000163c0


	//   ....[163]....
        /*06dc*/ 	.word	0x00016530


	//   ....[164]....
        /*06e0*/ 	.word	0x00016590


	//   ....[165]....
        /*06e4*/ 	.word	0x00016600


	//   ....[166]....
        /*06e8*/ 	.word	0x00016670


	//   ....[167]....
        /*06ec*/ 	.word	0x000166c0


	//   ....[168]....
        /*06f0*/ 	.word	0x00016710


	//   ....[169]....
        /*06f4*/ 	.word	0x00016760


	//   ....[170]....
        /*06f8*/ 	.word	0x000167a0


	//   ....[171]....
        /*06fc*/ 	.word	0x00016800


	//   ....[172]....
        /*0700*/ 	.word	0x00016870


	//   ....[173]....
        /*0704*/ 	.word	0x000169e0


	//   ....[174]....
        /*0708*/ 	.word	0x00016a40


	//   ....[175]....
        /*070c*/ 	.word	0x00016ab0


	//   ....[176]....
        /*0710*/ 	.word	0x00016b20


	//   ....[177]....
        /*0714*/ 	.word	0x00016c90


	//   ....[178]....
        /*0718*/ 	.word	0x00016cf0


	//   ....[179]....
        /*071c*/ 	.word	0x00016d40


	//   ....[180]....
        /*0720*/ 	.word	0x00016d90


	//   ....[181]....
        /*0724*/ 	.word	0x00016de0


	//   ....[182]....
        /*0728*/ 	.word	0x00016e20


	//   ....[183]....
        /*072c*/ 	.word	0x00016e80


	//   ....[184]....
        /*0730*/ 	.word	0x00016ef0


	//   ....[185]....
        /*0734*/ 	.word	0x00016f60


	//   ....[186]....
        /*0738*/ 	.word	0x000170b0


	//   ....[187]....
        /*073c*/ 	.word	0x00017110


	//   ....[188]....
        /*0740*/ 	.word	0x00017180


	//   ....[189]....
        /*0744*/ 	.word	0x000171f0


	//   ....[190]....
        /*0748*/ 	.word	0x00017240


	//   ....[191]....
        /*074c*/ 	.word	0x00017280


	//   ....[192]....
        /*0750*/ 	.word	0x000172d0


	//   ....[193]....
        /*0754*/ 	.word	0x00017320


	//   ....[194]....
        /*0758*/ 	.word	0x00017370


	//   ....[195]....
        /*075c*/ 	.word	0x000173c0


	//   ....[196]....
        /*0760*/ 	.word	0x00017410


	//   ....[197]....
        /*0764*/ 	.word	0x00017460


	//   ....[198]....
        /*0768*/ 	.word	0x000174d0


	//   ....[199]....
        /*076c*/ 	.word	0x00017540


	//   ....[200]....
        /*0770*/ 	.word	0x000175b0


	//   ....[201]....
        /*0774*/ 	.word	0x00017610


	//   ....[202]....
        /*0778*/ 	.word	0x00017680


	//   ....[203]....
        /*077c*/ 	.word	0x000176f0


	//   ....[204]....
        /*0780*/ 	.word	0x00017760


	//   ....[205]....
        /*0784*/ 	.word	0x000177c0


	//   ....[206]....
        /*0788*/ 	.word	0x00017830


	//   ....[207]....
        /*078c*/ 	.word	0x000178a0


	//   ....[208]....
        /*0790*/ 	.word	0x00017910


	//   ....[209]....
        /*0794*/ 	.word	0x00017970


	//   ....[210]....
        /*0798*/ 	.word	0x000179e0


	//   ....[211]....
        /*079c*/ 	.word	0x00017a50


	//   ....[212]....
        /*07a0*/ 	.word	0x00017ac0


	//   ....[213]....
        /*07a4*/ 	.word	0x00017b20


	//   ....[214]....
        /*07a8*/ 	.word	0x00017b90


	//   ....[215]....
        /*07ac*/ 	.word	0x00017c00


	//   ....[216]....
        /*07b0*/ 	.word	0x00017c70


	//   ....[217]....
        /*07b4*/ 	.word	0x00017cd0


	//   ....[218]....
        /*07b8*/ 	.word	0x00017d40


	//   ....[219]....
        /*07bc*/ 	.word	0x00017db0


	//   ....[220]....
        /*07c0*/ 	.word	0x00017e00


	//   ....[221]....
        /*07c4*/ 	.word	0x00017e40


	//   ....[222]....
        /*07c8*/ 	.word	0x00017e90


	//   ....[223]....
        /*07cc*/ 	.word	0x00017ee0


	//   ....[224]....
        /*07d0*/ 	.word	0x00017f30


	//   ....[225]....
        /*07d4*/ 	.word	0x00017fa0


	//   ....[226]....
        /*07d8*/ 	.word	0x00017ff0


	//   ....[227]....
        /*07dc*/ 	.word	0x00018040


	//   ....[228]....
        /*07e0*/ 	.word	0x00018090


	//   ....[229]....
        /*07e4*/ 	.word	0x000180e0


	//   ....[230]....
        /*07e8*/ 	.word	0x00018130


	//   ....[231]....
        /*07ec*/ 	.word	0x000181a0


	//   ....[232]....
        /*07f0*/ 	.word	0x000181f0


	//   ....[233]....
        /*07f4*/ 	.word	0x00018260


	//   ....[234]....
        /*07f8*/ 	.word	0x000182c0


	//   ....[235]....
        /*07fc*/ 	.word	0x00018330


	//----- nvinfo : EIATTR_EXIT_INSTR_OFFSETS
	.align		4
.L_864:
        /*0800*/ 	.byte	0x04, 0x1c
        /*0802*/ 	.short	(.L_866 - .L_865)


	//   ....[0]....
.L_865:
        /*0804*/ 	.word	0x00000fe0


	//   ....[1]....
        /*0808*/ 	.word	0x00015450


	//----- nvinfo : EIATTR_MAX_THREADS
	.align		4
.L_866:
        /*080c*/ 	.byte	0x04, 0x05
        /*080e*/ 	.short	(.L_868 - .L_867)
.L_867:
        /*0810*/ 	.word	0x00000100
        /*0814*/ 	.word	0x00000001
        /*0818*/ 	.word	0x00000001


	//----- nvinfo : EIATTR_CRS_STACK_SIZE
	.align		4
.L_868:
        /*081c*/ 	.byte	0x04, 0x1e
        /*081e*/ 	.short	(.L_870 - .L_869)
.L_869:
        /*0820*/ 	.word	0x00000000
.L_870:


//--------------------- .nv.info._ZN7cutlass13device_kernelIN5flash19enable_sm80_to_sm89INS1_16FlashAttnFwdSm80INS1_25CollectiveMainloopFwdSm80ILi8ELi1ELb0EN4cute5tupleIJNS5_1CILi128EEENS7_ILi64EEENS7_ILi192EEEEEELi192ENS_6half_tEfNS_4arch4Sm80ELb0ELb1ELb0ELb1ELb1ELb1ELb1ELb1EEENS1_21CollectiveEpilogueFwdINS6_IJS8_SA_S9_EEENS6_IJNS7_ILi1EEESI_SI_EEESC_SE_Li256ELb1ELb1ELb1ELb0EEENS1_36VarlenDynamicPersistentTileSchedulerILi128ELi64ELi256ELi256ELb1ELb1ELb0ELb1ELb0ELb1EEEEEEEEEvNT_6ParamsE --------------------------
	.section	.nv.info._ZN7cutlass13device_kernelIN5flash19enable_sm80_to_sm89INS1_16FlashAttnFwdSm80INS1_25CollectiveMainloopFwdSm80ILi8ELi1ELb0EN4cute5tupleIJNS5_1CILi128EEENS7_ILi64EEENS7_ILi192EEEEEELi192ENS_6half_tEfNS_4arch4Sm80ELb0ELb1ELb0ELb1ELb1ELb1ELb1ELb1EEENS1_21CollectiveEpilogueFwdINS6_IJS8_SA_S9_EEENS6_IJNS7_ILi1EEESI_SI_EEESC_SE_Li256ELb1ELb1ELb1ELb0EEENS1_36VarlenDynamicPersistentTileSchedulerILi128ELi64ELi256ELi256ELb1ELb1ELb0ELb1ELb0ELb1EEEEEEEEEvNT_6ParamsE,"",@"SHT_CUDA_INFO"
	.sectionflags	@""
	.align	4


	//----- nvinfo : EIATTR_CUDA_API_VERSION
	.align		4
        /*0000*/ 	.byte	0x04, 0x37
        /*0002*/ 	.short	(.L_872 - .L_871)
.L_871:
        /*0004*/ 	.word	0x00000082


	//----- nvinfo : EIATTR_SW2861232_WAR
	.align		4
.L_872:
        /*0008*/ 	.byte	0x01, 0x35
	.zero		2


	//----- nvinfo : EIATTR_PARAM_CBANK
	.align		4
        /*000c*/ 	.byte	0x04, 0x0a
        /*000e*/ 	.short	(.L_874 - .L_873)
	.align		4
.L_873:
        /*0010*/ 	.word	index@(.nv.constant0._ZN7cutlass13device_kernelIN5flash19enable_sm80_to_sm89INS1_16FlashAttnFwdSm80INS1_25CollectiveMainloopFwdSm80ILi8ELi1ELb0EN4cute5tupleIJNS5_1CILi128EEENS7_ILi64EEENS7_ILi192EEEEEELi192ENS_6half_tEfNS_4arch4Sm80ELb0ELb1ELb0ELb1ELb1ELb1ELb1ELb1EEENS1_21CollectiveEpilogueFwdINS6_IJS8_SA_S9_EEENS6_IJNS7_ILi1EEESI_SI_EEESC_SE_Li256ELb1ELb1ELb1ELb0EEENS1_36VarlenDynamicPersistentTileSchedulerILi128ELi64ELi256ELi256ELb1ELb1ELb0ELb1ELb0ELb1EEEEEEEEEvNT_6ParamsE)
        /*0014*/ 	.short	0x0160
        /*0016*/ 	.short	0x0438


	//----- nvinfo : EIATTR_CBANK_PARAM_SIZE
	.align		4
.L_874:
        /*0018*/ 	.byte	0x03, 0x19
        /*001a*/ 	.short	0x0438


	//----- nvinfo : EIATTR_KPARAM_INFO
	.align		4
        /*001c*/ 	.byte	0x04, 0x17
        /*001e*/ 	.short	(.L_876 - .L_875)
.L_875:
        /*0020*/ 	.word	0x00000000
        /*0024*/ 	.short	0x0000
        /*0026*/ 	.short	0x0000
        /*0028*/ 	.byte	0x00, 0xf0, 0xe1, 0x10


	//----- nvinfo : EIATTR_MAXREG_COUNT
	.align		4
.L_876:
        /*002c*/ 	.byte	0x03, 0x1b
        /*002e*/ 	.short	0x00ff


	//----- nvinfo : EIATTR_NUM_BARRIERS
	.align		4
        /*0030*/ 	.byte	0x02, 0x4c
        /*0032*/ 	.byte	0x06
	.zero		1


	//----- nvinfo : EIATTR_ANNOTATIONS
	.align		4
        /*0034*/ 	.byte	0x04, 0x55
        /*0036*/ 	.short	(.L_878 - .L_877)


	//   ....[0]....
.L_877:
        /* <DEDUP_REMOVED lines=22> */


	//----- nvinfo : EIATTR_MERCURY_ISA_VERSION
	.align		4
.L_878:
        /*0188*/ 	.byte	0x03, 0x5f
        /*018a*/ 	.short	0x0000


	//----- nvinfo : EIATTR_INT_WARP_WIDE_INSTR_OFFSETS
	.align		4
        /*018c*/ 	.byte	0x04, 0x31
        /*018e*/ 	.short	(.L_880 - .L_879)


	//   ....[0]....
.L_879:
        /*0190*/ 	.word	0x0001d470


	//   ....[1]....
        /*0194*/ 	.word	0x0001d4f0


	//----- nvinfo : EIATTR_COOP_GROUP_MASK_REGIDS
	.align		4
.L_880:
        /*0198*/ 	.byte	0x04, 0x29
        /*019a*/ 	.short	(.L_882 - .L_881)


	//   ....[0]....
.L_881:
        /*019c*/ 	.word	0xffffffff


	//   ....[1]....
        /*01a0*/ 	.word	0xffffffff


	//   ....[2]....
        /*01a4*/ 	.word	0xffffffff


	//   ....[3]....
        /*01a8*/ 	.word	0xffffffff


	//   ....[4]....
        /*01ac*/ 	.word	0xffffffff


	//   ....[5]....
        /*01b0*/ 	.word	0xffffffff


	//   ....[6]....
        /*01b4*/ 	.word	0xffffffff


	//   ....[7]....
        /*01b8*/ 	.word	0xffffffff


	//   ....[8]....
        /*01bc*/ 	.word	0xffffffff


	//   ....[9]....
        /*01c0*/ 	.word	0xffffffff


	//   ....[10]....
        /*01c4*/ 	.word	0xffffffff


	//   ....[11]....
        /*01c8*/ 	.word	0xffffffff


	//   ....[12]....
        /*01cc*/ 	.word	0xffffffff


	//   ....[13]....
        /*01d0*/ 	.word	0xffffffff


	//   ....[14]....
        /*01d4*/ 	.word	0xffffffff


	//   ....[15]....
        /*01d8*/ 	.word	0xffffffff


	//   ....[16]....
        /*01dc*/ 	.word	0xffffffff


	//   ....[17]....
        /*01e0*/ 	.word	0xffffffff


	//   ....[18]....
        /*01e4*/ 	.word	0xffffffff


	//   ....[19]....
        /*01e8*/ 	.word	0xffffffff


	//   ....[20]....
        /*01ec*/ 	.word	0xffffffff


	//   ....[21]....
        /*01f0*/ 	.word	0xffffffff


	//   ....[22]....
        /*01f4*/ 	.word	0xffffffff


	//   ....[23]....
        /*01f8*/ 	.word	0xffffffff


	//   ....[24]....
        /*01fc*/ 	.word	0xffffffff


	//   ....[25]....
        /*0200*/ 	.word	0xffffffff


	//   ....[26]....
        /*0204*/ 	.word	0xffffffff


	//   ....[27]....
        /*0208*/ 	.word	0xffffffff


	//   ....[28]....
        /*020c*/ 	.word	0xffffffff


	//   ....[29]....
        /*0210*/ 	.word	0xffffffff


	//   ....[30]....
        /*0214*/ 	.word	0xffffffff


	//   ....[31]....
        /*0218*/ 	.word	0xffffffff


	//   ....[32]....
        /*021c*/ 	.word	0xffffffff


	//   ....[33]....
        /*0220*/ 	.word	0xffffffff


	//   ....[34]....
        /*0224*/ 	.word	0xffffffff


	//   ....[35]....
        /*0228*/ 	.word	0xffffffff


	//   ....[36]....
        /*022c*/ 	.word	0xffffffff


	//   ....[37]....
        /*0230*/ 	.word	0xffffffff


	//   ....[38]....
        /*0234*/ 	.word	0xffffffff


	//   ....[39]....
        /*0238*/ 	.word	0xffffffff


	//   ....[40]....
        /*023c*/ 	.word	0xffffffff


	//   ....[41]....
        /*0240*/ 	.word	0xffffffff


	//   ....[42]....
        /*0244*/ 	.word	0xffffffff


	//   ....[43]....
        /*0248*/ 	.word	0xffffffff


	//   ....[44]....
        /*024c*/ 	.word	0xffffffff


	//   ....[45]....
        /*0250*/ 	.word	0xffffffff


	//   ....[46]....
        /*0254*/ 	.word	0xffffffff


	//   ....[47]....
        /*0258*/ 	.word	0xffffffff


	//   ....[48]....
        /*025c*/ 	.word	0xffffffff


	//   ....[49]....
        /*0260*/ 	.word	0xffffffff


	//   ....[50]....
        /*0264*/ 	.word	0xffffffff


	//   ....[51]....
        /*0268*/ 	.word	0xffffffff


	//   ....[52]....
        /*026c*/ 	.word	0xffffffff


	//   ....[53]....
        /*0270*/ 	.word	0xffffffff


	//   ....[54]....
        /*0274*/ 	.word	0xffffffff


	//   ....[55]....
        /*0278*/ 	.word	0xffffffff


	//   ....[56]....
        /*027c*/ 	.word	0xffffffff


	//   ....[57]....
        /*0280*/ 	.word	0xffffffff


	//   ....[58]....
        /*0284*/ 	.word	0xffffffff


	//   ....[59]....
        /*0288*/ 	.word	0xffffffff


	//   ....[60]....
        /*028c*/ 	.word	0xffffffff


	//   ....[61]....
        /*0290*/ 	.word	0xffffffff


	//   ....[62]....
        /*0294*/ 	.word	0xffffffff


	//   ....[63]....
        /*0298*/ 	.word	0xffffffff


	//   ....[64]....
        /*029c*/ 	.word	0xffffffff


	//   ....[65]....
        /*02a0*/ 	.word	0xffffffff


	//   ....[66]....
        /*02a4*/ 	.word	0xffffffff


	//   ....[67]....
        /*02a8*/ 	.word	0xffffffff


	//   ....[68]....
        /*02ac*/ 	.word	0xffffffff


	//   ....[69]....
        /*02b0*/ 	.word	0xffffffff


	//   ....[70]....
        /*02b4*/ 	.word	0xffffffff


	//   ....[71]....
        /*02b8*/ 	.word	0xffffffff


	//   ....[72]....
        /*02bc*/ 	.word	0xffffffff


	//   ....[73]....
        /*02c0*/ 	.word	0xffffffff


	//   ....[74]....
        /*02c4*/ 	.word	0xffffffff


	//   ....[75]....
        /*02c8*/ 	.word	0xffffffff


	//   ....[76]....
        /*02cc*/ 	.word	0xffffffff


	//   ....[77]....
        /*02d0*/ 	.word	0xffffffff


	//   ....[78]....
        /*02d4*/ 	.word	0xffffffff


	//   ....[79]....
        /*02d8*/ 	.word	0xffffffff


	//   ....[80]....
        /*02dc*/ 	.word	0xffffffff


	//   ....[81]....
        /*02e0*/ 	.word	0xffffffff


	//   ....[82]....
        /*02e4*/ 	.word	0xffffffff


	//   ....[83]....
        /*02e8*/ 	.word	0xffffffff


	//   ....[84]....
        /*02ec*/ 	.word	0xffffffff


	//   ....[85]....
        /*02f0*/ 	.word	0xffffffff


	//   ....[86]....
        /*02f4*/ 	.word	0xffffffff


	//   ....[87]....
        /*02f8*/ 	.word	0xffffffff


	//   ....[88]....
        /*02fc*/ 	.word	0xffffffff


	//   ....[89]....
        /*0300*/ 	.word	0xffffffff


	//   ....[90]....
        /*0304*/ 	.word	0xffffffff


	//   ....[91]....
        /*0308*/ 	.word	0xffffffff


	//   ....[92]....
        /*030c*/ 	.word	0xffffffff


	//   ....[93]....
        /*0310*/ 	.word	0xffffffff


	//   ....[94]....
        /*0314*/ 	.word	0xffffffff


	//   ....[95]....
        /*0318*/ 	.word	0xffffffff


	//   ....[96]....
        /*031c*/ 	.word	0xffffffff


	//   ....[97]....
        /*0320*/ 	.word	0xffffffff


	//   ....[98]....
        /*0324*/ 	.word	0xffffffff


	//   ....[99]....
        /*0328*/ 	.word	0xffffffff


	//   ....[100]....
        /*032c*/ 	.word	0xffffffff


	//   ....[101]....
        /*0330*/ 	.word	0xffffffff


	//   ....[102]....
        /*0334*/ 	.word	0xffffffff


	//   ....[103]....
        /*0338*/ 	.word	0xffffffff


	//   ....[104]....
        /*033c*/ 	.word	0xffffffff


	//   ....[105]....
        /*0340*/ 	.word	0xffffffff


	//   ....[106]....
        /*0344*/ 	.word	0xffffffff


	//   ....[107]....
        /*0348*/ 	.word	0xffffffff


	//   ....[108]....
        /*034c*/ 	.word	0xffffffff


	//   ....[109]....
        /*0350*/ 	.word	0xffffffff


	//   ....[110]....
        /*0354*/ 	.word	0xffffffff


	//   ....[111]....
        /*0358*/ 	.word	0xffffffff


	//   ....[112]....
        /*035c*/ 	.word	0xffffffff


	//   ....[113]....
        /*0360*/ 	.word	0xffffffff


	//   ....[114]....
        /*0364*/ 	.word	0xffffffff


	//   ....[115]....
        /*0368*/ 	.word	0xffffffff


	//   ....[116]....
        /*036c*/ 	.word	0xffffffff


	//   ....[117]....
        /*0370*/ 	.word	0xffffffff


	//   ....[118]....
        /*0374*/ 	.word	0xffffffff


	//   ....[119]....
        /*0378*/ 	.word	0xffffffff


	//   ....[120]....
        /*037c*/ 	.word	0xffffffff


	//   ....[121]....
        /*0380*/ 	.word	0xffffffff


	//   ....[122]....
        /*0384*/ 	.word	0xffffffff


	//   ....[123]....
        /*0388*/ 	.word	0xffffffff


	//   ....[124]....
        /*038c*/ 	.word	0xffffffff


	//   ....[125]....
        /*0390*/ 	.word	0xffffffff


	//   ....[126]....
        /*0394*/ 	.word	0xffffffff


	//   ....[127]....
        /*0398*/ 	.word	0xffffffff


	//   ....[128]....
        /*039c*/ 	.word	0xffffffff


	//   ....[129]....
        /*03a0*/ 	.word	0xffffffff


	//   ....[130]....
        /*03a4*/ 	.word	0xffffffff


	//   ....[131]....
        /*03a8*/ 	.word	0xffffffff


	//   ....[132]....
        /*03ac*/ 	.word	0xffffffff


	//   ....[133]....
        /*03b0*/ 	.word	0xffffffff


	//   ....[134]....
        /*03b4*/ 	.word	0xffffffff


	//   ....[135]....
        /*03b8*/ 	.word	0xffffffff


	//   ....[136]....
        /*03bc*/ 	.word	0xffffffff


	//   ....[137]....
        /*03c0*/ 	.word	0xffffffff


	//   ....[138]....
        /*03c4*/ 	.word	0xffffffff


	//   ....[139]....
        /*03c8*/ 	.word	0xffffffff


	//   ....[140]....
        /*03cc*/ 	.word	0xffffffff


	//   ....[141]....
        /*03d0*/ 	.word	0xffffffff


	//   ....[142]....
        /*03d4*/ 	.word	0xffffffff


	//   ....[143]....
        /*03d8*/ 	.word	0xffffffff


	//   ....[144]....
        /*03dc*/ 	.word	0xffffffff


	//   ....[145]....
        /*03e0*/ 	.word	0xffffffff


	//   ....[146]....
        /*03e4*/ 	.word	0xffffffff


	//   ....[147]....
        /*03e8*/ 	.word	0xffffffff


	//   ....[148]....
        /*03ec*/ 	.word	0xffffffff


	//   ....[149]....
        /*03f0*/ 	.word	0xffffffff


	//   ....[150]....
        /*03f4*/ 	.word	0xffffffff


	//   ....[151]....
        /*03f8*/ 	.word	0xffffffff


	//   ....[152]....
        /*03fc*/ 	.word	0xffffffff


	//   ....[153]....
        /*0400*/ 	.word	0xffffffff


	//   ....[154]....
        /*0404*/ 	.word	0xffffffff


	//   ....[155]....
        /*0408*/ 	.word	0xffffffff


	//   ....[156]....
        /*040c*/ 	.word	0xffffffff


	//   ....[157]....
        /*0410*/ 	.word	0xffffffff


	//   ....[158]....
        /*0414*/ 	.word	0xffffffff


	//   ....[159]....
        /*0418*/ 	.word	0xffffffff


	//   ....[160]....
        /*041c*/ 	.word	0xffffffff


	//   ....[161]....
        /*0420*/ 	.word	0xffffffff


	//   ....[162]....
        /*0424*/ 	.word	0xffffffff


	//   ....[163]....
        /*0428*/ 	.word	0xffffffff


	//   ....[164]....
        /*042c*/ 	.word	0xffffffff


	//   ....[165]....
        /*0430*/ 	.word	0xffffffff


	//   ....[166]....
        /*0434*/ 	.word	0xffffffff


	//   ....[167]....
        /*0438*/ 	.word	0xffffffff


	//   ....[168]....
        /*043c*/ 	.word	0xffffffff


	//   ....[169]....
        /*0440*/ 	.word	0xffffffff


	//   ....[170]....
        /*0444*/ 	.word	0xffffffff


	//   ....[171]....
        /*0448*/ 	.word	0xffffffff


	//   ....[172]....
        /*044c*/ 	.word	0xffffffff


	//   ....[173]....
        /*0450*/ 	.word	0xffffffff


	//   ....[174]....
        /*0454*/ 	.word	0xffffffff


	//   ....[175]....
        /*0458*/ 	.word	0xffffffff


	//   ....[176]....
        /*045c*/ 	.word	0xffffffff


	//   ....[177]....
        /*0460*/ 	.word	0xffffffff


	//   ....[178]....
        /*0464*/ 	.word	0xffffffff


	//   ....[179]....
        /*0468*/ 	.word	0xffffffff


	//   ....[180]....
        /*046c*/ 	.word	0xffffffff


	//   ....[181]....
        /*0470*/ 	.word	0xffffffff


	//   ....[182]....
        /*0474*/ 	.word	0xffffffff


	//   ....[183]....
        /*0478*/ 	.word	0xffffffff


	//   ....[184]....
        /*047c*/ 	.word	0xffffffff


	//   ....[185]....
        /*0480*/ 	.word	0xffffffff


	//   ....[186]....
        /*0484*/ 	.word	0xffffffff


	//   ....[187]....
        /*0488*/ 	.word	0xffffffff


	//   ....[188]....
        /*048c*/ 	.word	0xffffffff


	//   ....[189]....
        /*0490*/ 	.word	0xffffffff


	//   ....[190]....
        /*0494*/ 	.word	0xffffffff


	//   ....[191]....
        /*0498*/ 	.word	0xffffffff


	//   ....[192]....
        /*049c*/ 	.word	0xffffffff


	//   ....[193]....
        /*04a0*/ 	.word	0xffffffff


	//   ....[194]....
        /*04a4*/ 	.word	0xffffffff


	//   ....[195]....
        /*04a8*/ 	.word	0xffffffff


	//   ....[196]....
        /*04ac*/ 	.word	0xffffffff


	//   ....[197]....
        /*04b0*/ 	.word	0xffffffff


	//   ....[198]....
        /*04b4*/ 	.word	0xffffffff


	//   ....[199]....
        /*04b8*/ 	.word	0xffffffff


	//   ....[200]....
        /*04bc*/ 	.word	0xffffffff


	//   ....[201]....
        /*04c0*/ 	.word	0xffffffff


	//   ....[202]....
        /*04c4*/ 	.word	0xffffffff


	//   ....[203]....
        /*04c8*/ 	.word	0xffffffff


	//   ....[204]....
        /*04cc*/ 	.word	0xffffffff


	//   ....[205]....
        /*04d0*/ 	.word	0xffffffff


	//   ....[206]....
        /*04d4*/ 	.word	0xffffffff


	//   ....[207]....
        /*04d8*/ 	.word	0xffffffff


	//   ....[208]....
        /*04dc*/ 	.word	0xffffffff


	//   ....[209]....
        /*04e0*/ 	.word	0xffffffff


	//   ....[210]....
        /*04e4*/ 	.word	0xffffffff


	//   ....[211]....
        /*04e8*/ 	.word	0xffffffff


	//   ....[212]....
        /*04ec*/ 	.word	0xffffffff


	//   ....[213]....
        /*04f0*/ 	.word	0xffffffff


	//   ....[214]....
        /*04f4*/ 	.word	0xffffffff


	//   ....[215]....
        /*04f8*/ 	.word	0xffffffff


	//   ....[216]....
        /*04fc*/ 	.word	0xffffffff


	//   ....[217]....
        /*0500*/ 	.word	0xffffffff


	//   ....[218]....
        /*0504*/ 	.word	0xffffffff


	//   ....[219]....
        /*0508*/ 	.word	0xffffffff


	//   ....[220]....
        /*050c*/ 	.word	0xffffffff


	//   ....[221]....
        /*0510*/ 	.word	0xffffffff


	//   ....[222]....
        /*0514*/ 	.word	0xffffffff


	//   ....[223]....
        /*0518*/ 	.word	0xffffffff


	//   ....[224]....
        /*051c*/ 	.word	0xffffffff


	//   ....[225]....
        /*0520*/ 	.word	0xffffffff


	//   ....[226]....
        /*0524*/ 	.word	0xffffffff


	//   ....[227]....
        /*0528*/ 	.word	0xffffffff


	//   ....[228]....
        /*052c*/ 	.word	0xffffffff


	//   ....[229]....
        /*0530*/ 	.word	0xffffffff


	//   ....[230]....
        /*0534*/ 	.word	0xffffffff


	//   ....[231]....
        /*0538*/ 	.word	0xffffffff


	//   ....[232]....
        /*053c*/ 	.word	0xffffffff


	//   ....[233]....
        /*0540*/ 	.word	0xffffffff


	//   ....[234]....
        /*0544*/ 	.word	0xffffffff


	//   ....[235]....
        /*0548*/ 	.word	0xffffffff


	//   ....[236]....
        /*054c*/ 	.word	0xffffffff


	//   ....[237]....
        /*0550*/ 	.word	0xffffffff


	//   ....[238]....
        /*0554*/ 	.word	0xffffffff


	//   ....[239]....
        /*0558*/ 	.word	0xffffffff


	//   ....[240]....
        /*055c*/ 	.word	0xffffffff


	//   ....[241]....
        /*0560*/ 	.word	0xffffffff


	//   ....[242]....
        /*0564*/ 	.word	0xffffffff


	//   ....[243]....
        /*0568*/ 	.word	0xffffffff


	//   ....[244]....
        /*056c*/ 	.word	0xffffffff


	//   ....[245]....
        /*0570*/ 	.word	0xffffffff


	//   ....[246]....
        /*0574*/ 	.word	0xffffffff


	//   ....[247]....
        /*0578*/ 	.word	0xffffffff


	//   ....[248]....
        /*057c*/ 	.word	0xffffffff


	//   ....[249]....
        /*0580*/ 	.word	0xffffffff


	//   ....[250]....
        /*0584*/ 	.word	0xffffffff


	//   ....[251]....
        /*0588*/ 	.word	0xffffffff


	//   ....[252]....
        /*058c*/ 	.word	0xffffffff


	//   ....[253]....
        /*0590*/ 	.word	0xffffffff


	//   ....[254]....
        /*0594*/ 	.word	0xffffffff


	//   ....[255]....
        /*0598*/ 	.word	0xffffffff


	//   ....[0]....
        /*059c*/ 	.word	0xffffffff


	//   ....[1]....
        /*05a0*/ 	.word	0xffffffff


	//   ....[2]....
        /*05a4*/ 	.word	0xffffffff


	//   ....[3]....
        /*05a8*/ 	.word	0xffffffff


	//----- nvinfo : EIATTR_COOP_GROUP_INSTR_OFFSETS
	.align		4
.L_882:
        /*05ac*/ 	.byte	0x04, 0x28
        /*05ae*/ 	.short	(.L_884 - .L_883)


	//   ....[0]....
.L_883:
        /*05b0*/ 	.word	0x00000050


	//   ....[1]....
        /*05b4*/ 	.word	0x000001e0


	//   ....[2]....
        /*05b8*/ 	.word	0x00000210


	//   ....[3]....
        /*05bc*/ 	.word	0x00000240


	//   ....[4]....
        /*05c0*/ 	.word	0x00000270


	//   ....[5]....
        /*05c4*/ 	.word	0x000002a0


	//   ....[6]....
        /*05c8*/ 	.word	0x000002d0


	//   ....[7]....
        /*05cc*/ 	.word	0x00000430


	//   ....[8]....
        /*05d0*/ 	.word	0x00000470


	//   ....[9]....
        /*05d4*/ 	.word	0x000004a0


	//   ....[10]....
        /*05d8*/ 	.word	0x000004d0


	//   ....[11]....
        /*05dc*/ 	.word	0x00000500


	//   ....[12]....
        /*05e0*/ 	.word	0x00000530


	//   ....[13]....
        /*05e4*/ 	.word	0x000005c0


	//   ....[14]....
        /*05e8*/ 	.word	0x00000600


	//   ....[15]....
        /*05ec*/ 	.word	0x00000620


	//   ....[16]....
        /*05f0*/ 	.word	0x00000680


	//   ....[17]....
        /*05f4*/ 	.word	0x00003dc0


	//   ....[18]....
        /*05f8*/ 	.word	0x00003dd0


	//   ....[19]....
        /*05fc*/ 	.word	0x00005960


	//   ....[20]....
        /*0600*/ 	.word	0x00005970


	//   ....[21]....
        /*0604*/ 	.word	0x000072f0


	//   ....[22]....
        /*0608*/ 	.word	0x00007310


	//   ....[23]....
        /*060c*/ 	.word	0x00007860


	//   ....[24]....
        /*0610*/ 	.word	0x00007880


	//   ....[25]....
        /*0614*/ 	.word	0x000088a0


	//   ....[26]....
        /*0618*/ 	.word	0x000088c0


	//   ....[27]....
        /*061c*/ 	.word	0x000089f0


	//   ....[28]....
        /*0620*/ 	.word	0x00008a00


	//   ....[29]....
        /*0624*/ 	.word	0x00008b30


	//   ....[30]....
        /*0628*/ 	.word	0x00008b50


	//   ....[31]....
        /*062c*/ 	.word	0x00008c80


	//   ....[32]....
        /*0630*/ 	.word	0x00008c90


	//   ....[33]....
        /*0634*/ 	.word	0x00009070


	//   ....[34]....
        /*0638*/ 	.word	0x00009080


	//   ....[35]....
        /*063c*/ 	.word	0x00009090


	//   ....[36]....
        /*0640*/ 	.word	0x000090a0


	//   ....[37]....
        /*0644*/ 	.word	0x00009500


	//   ....[38]....
        /*0648*/ 	.word	0x00009520


	//   ....[39]....
        /*064c*/ 	.word	0x00009540


	//   ....[40]....
        /*0650*/ 	.word	0x00009560


	//   ....[41]....
        /*0654*/ 	.word	0x00009a80


	//   ....[42]....
        /*0658*/ 	.word	0x00009cf0


	//   ....[43]....
        /*065c*/ 	.word	0x00009d30


	//   ....[44]....
        /*0660*/ 	.word	0x00009d50


	//   ....[45]....
        /*0664*/ 	.word	0x0000c860


	//   ....[46]....
        /*0668*/ 	.word	0x0000c910


	//   ....[47]....
        /*066c*/ 	.word	0x0000c930


	//   ....[48]....
        /*0670*/ 	.word	0x0000c940


	//   ....[49]....
        /*0674*/ 	.word	0x0000cca0


	//   ....[50]....
        /*0678*/ 	.word	0x0000ce80


	//   ....[51]....
        /*067c*/ 	.word	0x0000cec0


	//   ....[52]....
        /*0680*/ 	.word	0x0000cf00


	//   ....[53]....
        /*0684*/ 	.word	0x0000fc30


	//   ....[54]....
        /*0688*/ 	.word	0x0000fc40


	//   ....[55]....
        /*068c*/ 	.word	0x0000fc50


	//   ....[56]....
        /*0690*/ 	.word	0x0000fc60


	//   ....[57]....
        /*0694*/ 	.word	0x00010a00


	//   ....[58]....
        /*0698*/ 	.word	0x00010a20


	//   ....[59]....
        /*069c*/ 	.word	0x00010ab0


	//   ....[60]....
        /*06a0*/ 	.word	0x00010b10


	//   ....[61]....
        /*06a4*/ 	.word	0x00010da0


	//   ....[62]....
        /*06a8*/ 	.word	0x00011280


	//   ....[63]....
        /*06ac*/ 	.word	0x00011930


	//   ....[64]....
        /*06b0*/ 	.word	0x00011960


	//   ....[65]....
        /*06b4*/ 	.word	0x00011970


	//   ....[66]....
        /*06b8*/ 	.word	0x000119a0


	//   ....[67]....
        /*06bc*/ 	.word	0x00012f10


	//   ....[68]....
        /*06c0*/ 	.word	0x00012f30


	//   ....[69]....
        /*06c4*/ 	.word	0x00012ff0


	//   ....[70]....
        /*06c8*/ 	.word	0x00013020


	//   ....[71]....
        /*06cc*/ 	.word	0x00013d90


	//   ....[72]....
        /*06d0*/ 	.word	0x00013db0


	//   ....[73]....
        /*06d4*/ 	.word	0x00013e70


	//   ....[74]....
        /*06d8*/ 	.word	0x00013ea0


	//   ....[75]....
        /*06dc*/ 	.word	0x00014150


	//   ....[76]....
        /*06e0*/ 	.word	0x00014660


	//   ....[77]....
        /*06e4*/ 	.word	0x00014d60


	//   ....[78]....
        /*06e8*/ 	.word	0x00014d90


	//   ....[79]....
        /*06ec*/ 	.word	0x00014db0


	//   ....[80]....
        /*06f0*/ 	.word	0x00014dd0


	//   ....[81]....
        /*06f4*/ 	.word	0x000169d0


	//   ....[82]....
        /*06f8*/ 	.word	0x000169f0


	//   ....[83]....
        /*06fc*/ 	.word	0x00016ab0


	//   ....[84]....
        /*0700*/ 	.word	0x00016ae0


	//   ....[85]....
        /*0704*/ 	.word	0x00017850


	//   ....[86]....
        /*0708*/ 	.word	0x00017870


	//   ....[87]....
        /*070c*/ 	.word	0x00017930


	//   ....[88]....
        /*0710*/ 	.word	0x00017960


	//   ....[89]....
        /*0714*/ 	.word	0x00017d40


	//   ....[90]....
        /*0718*/ 	.word	0x00017d70


	//   ....[91]....
        /*071c*/ 	.word	0x00017d90


	//   ....[92]....
        /*0720*/ 	.word	0x00017db0


	//   ....[93]....
        /*0724*/ 	.word	0x00019710


	//   ....[94]....
        /*0728*/ 	.word	0x00019720


	//   ....[95]....
        /*072c*/ 	.word	0x00019760


	//   ....[96]....
        /*0730*/ 	.word	0x00019790


	//   ....[97]....
        /*0734*/ 	.word	0x0001a530


	//   ....[98]....
        /*0738*/ 	.word	0x0001a550


	//   ....[99]....
        /*073c*/ 	.word	0x0001a630


	//   ....[100]....
        /*0740*/ 	.word	0x0001a650


	//   ....[101]....
        /*0744*/ 	.word	0x0001a840


	//   ....[102]....
        /*0748*/ 	.word	0x0001ad50


	//   ....[103]....
        /*074c*/ 	.word	0x0001b450


	//   ....[104]....
        /*0750*/ 	.word	0x0001b480


	//   ....[105]....
        /*0754*/ 	.word	0x0001b4a0


	//   ....[106]....
        /*0758*/ 	.word	0x0001b4c0


	//   ....[107]....
        /*075c*/ 	.word	0x0001cc60


	//   ....[108]....
        /*0760*/ 	.word	0x0001cc90


	//   ....[109]....
        /*0764*/ 	.word	0x0001ccb0


	//   ....[110]....
        /*0768*/ 	.word	0x0001ccc0


	//   ....[111]....
        /*076c*/ 	.word	0x0001e0c0


	//   ....[112]....
        /*0770*/ 	.word	0x0001e0f0


	//   ....[113]....
        /*0774*/ 	.word	0x0001e100


	//   ....[114]....
        /*0778*/ 	.word	0x0001e110


	//   ....[115]....
        /*077c*/ 	.word	0x0001e480


	//   ....[116]....
        /*0780*/ 	.word	0x0001e4a0


	//   ....[117]....
        /*0784*/ 	.word	0x0001e5c0


	//   ....[118]....
        /*0788*/ 	.word	0x0001e5d0


	//   ....[119]....
        /*078c*/ 	.word	0x0001e700


	//   ....[120]....
        /*0790*/ 	.word	0x0001e720


	//   ....[121]....
        /*0794*/ 	.word	0x0001e850


	//   ....[122]....
        /*0798*/ 	.word	0x0001e860


	//   ....[123]....
        /*079c*/ 	.word	0x0001eb90


	//   ....[124]....
        /*07a0*/ 	.word	0x0001ebb0


	//   ....[125]....
        /*07a4*/ 	.word	0x0001f660


	//   ....[126]....
        /*07a8*/ 	.word	0x0001f670


	//   ....[127]....
        /*07ac*/ 	.word	0x000208d0


	//   ....[128]....
        /*07b0*/ 	.word	0x000208f0


	//   ....[129]....
        /*07b4*/ 	.word	0x00020a20


	//   ....[130]....
        /*07b8*/ 	.word	0x00020a30


	//   ....[131]....
        /*07bc*/ 	.word	0x00020b60


	//   ....[132]....
        /*07c0*/ 	.word	0x00020b80


	//   ....[133]....
        /*07c4*/ 	.word	0x00020cb0


	//   ....[134]....
        /*07c8*/ 	.word	0x00020cc0


	//   ....[135]....
        /*07cc*/ 	.word	0x00020e90


	//   ....[136]....
        /*07d0*/ 	.word	0x00020eb0


	//   ....[137]....
        /*07d4*/ 	.word	0x00020fd0


	//   ....[138]....
        /*07d8*/ 	.word	0x00021010


	//   ....[139]....
        /*07dc*/ 	.word	0x00021040


	//   ....[140]....
        /*07e0*/ 	.word	0x00021070


	//   ....[141]....
        /*07e4*/ 	.word	0x000210a0


	//   ....[142]....
        /*07e8*/ 	.word	0x000210d0


	//   ....[143]....
        /*07ec*/ 	.word	0x00021230


	//   ....[144]....
        /*07f0*/ 	.word	0x00021270


	//   ....[145]....
        /*07f4*/ 	.word	0x000212a0


	//   ....[146]....
        /*07f8*/ 	.word	0x000212d0


	//   ....[147]....
        /*07fc*/ 	.word	0x00021300


	//   ....[148]....
        /*0800*/ 	.word	0x00021330


	//   ....[149]....
        /*0804*/ 	.word	0x000213c0


	//   ....[150]....
        /*0808*/ 	.word	0x00021400


	//   ....[151]....
        /*080c*/ 	.word	0x00021410


	//   ....[152]....
        /*0810*/ 	.word	0x00021470


	//   ....[153]....
        /*0814*/ 	.word	0x00021e10


	//   ....[154]....
        /*0818*/ 	.word	0x00021e70


	//   ....[155]....
        /*081c*/ 	.word	0x00021ec0


	//   ....[156]....
        /*0820*/ 	.word	0x00021f10


	//   ....[157]....
        /*0824*/ 	.word	0x00021f60


	//   ....[158]....
        /*0828*/ 	.word	0x00021fd0


	//   ....[159]....
        /*082c*/ 	.word	0x00022010


	//   ....[160]....
        /*0830*/ 	.word	0x00022080


	//   ....[161]....
        /*0834*/ 	.word	0x000220f0


	//   ....[162]....
        /*0838*/ 	.word	0x00022150


	//   ....[163]....
        /*083c*/ 	.word	0x000221c0


	//   ....[164]....
        /*0840*/ 	.word	0x00022230


	//   ....[165]....
        /*0844*/ 	.word	0x00022290


	//   ....[166]....
        /*0848*/ 	.word	0x000222f0


	//   ....[167]....
        /*084c*/ 	.word	0x00022350


	//   ....[168]....
        /*0850*/ 	.word	0x000223c0


	//   ....[169]....
        /*0854*/ 	.word	0x00022420


	//   ....[170]....
        /*0858*/ 	.word	0x00022480


	//   ....[171]....
        /*085c*/ 	.word	0x000224e0


	//   ....[172]....
        /*0860*/ 	.word	0x00022550


	//   ....[173]....
        /*0864*/ 	.word	0x000226c0


	//   ....[174]....
        /*0868*/ 	.word	0x00022720


	//   ....[175]....
        /*086c*/ 	.word	0x00022780


	//   ....[176]....
        /*0870*/ 	.word	0x000227f0


	//   ....[177]....
        /*0874*/ 	.word	0x00022850


	//   ....[178]....
        /*0878*/ 	.word	0x000228a0


	//   ....[179]....
        /*087c*/ 	.word	0x000228f0


	//   ....[180]....
        /*0880*/ 	.word	0x00022940


	//   ....[181]....
        /*0884*/ 	.word	0x000229b0


	//   ....[182]....
        /*0888*/ 	.word	0x00022a20


	//   ....[183]....
        /*088c*/ 	.word	0x00022b90


	//   ....[184]....
        /*0890*/ 	.word	0x00022bf0


	//   ....[185]....
        /*0894*/ 	.word	0x00022c50


	//   ....[186]....
        /*0898*/ 	.word	0x00022cc0


	//   ....[187]....
        /*089c*/ 	.word	0x00022e30


	//   ....[188]....
        /*08a0*/ 	.word	0x00022e90


	//   ....[189]....
        /*08a4*/ 	.word	0x00022ef0


	//   ....[190]....
        /*08a8*/ 	.word	0x00022f60


	//   ....[191]....
        /*08ac*/ 	.word	0x00022fb0


	//   ....[192]....
        /*08b0*/ 	.word	0x00022ff0


	//   ....[193]....
        /*08b4*/ 	.word	0x00023040


	//   ....[194]....
        /*08b8*/ 	.word	0x00023080


	//   ....[195]....
        /*08bc*/ 	.word	0x000230e0


	//   ....[196]....
        /*08c0*/ 	.word	0x00023150


	//   ....[197]....
        /*08c4*/ 	.word	0x000232c0


	//   ....[198]....
        /*08c8*/ 	.word	0x00023320


	//   ....[199]....
        /*08cc*/ 	.word	0x00023380


	//   ....[200]....
        /*08d0*/ 	.word	0x000233f0


	//   ....[201]....
        /*08d4*/ 	.word	0x00023560


	//   ....[202]....
        /*08d8*/ 	.word	0x000235c0


	//   ....[203]....
        /*08dc*/ 	.word	0x00023600


	//   ....[204]....
        /*08e0*/ 	.word	0x00023640


	//   ....[205]....
        /*08e4*/ 	.word	0x00023690


	//   ....[206]....
        /*08e8*/ 	.word	0x000236d0


	//   ....[207]....
        /*08ec*/ 	.word	0x00023730


	//   ....[208]....
        /*08f0*/ 	.word	0x00023790


	//   ....[209]....
        /*08f4*/ 	.word	0x00023800


	//   ....[210]....
        /*08f8*/ 	.word	0x00023950


	//   ....[211]....
        /*08fc*/ 	.word	0x000239b0


	//   ....[212]....
        /*0900*/ 	.word	0x00023a10


	//   ....[213]....
        /*0904*/ 	.word	0x00023a80


	//   ....[214]....
        /*0908*/ 	.word	0x00023ad0


	//   ....[215]....
        /*090c*/ 	.word	0x00023b10


	//   ....[216]....
        /*0910*/ 	.word	0x00023b60


	//   ....[217]....
        /*0914*/ 	.word	0x00023bb0


	//   ....[218]....
        /*0918*/ 	.word	0x00023c00


	//   ....[219]....
        /*091c*/ 	.word	0x00023c50


	//   ....[220]....
        /*0920*/ 	.word	0x00023ca0


	//   ....[221]....
        /*0924*/ 	.word	0x00023cf0


	//   ....[222]....
        /*0928*/ 	.word	0x00023d60


	//   ....[223]....
        /*092c*/ 	.word	0x00023dd0


	//   ....[224]....
        /*0930*/ 	.word	0x00023e30


	//   ....[225]....
        /*0934*/ 	.word	0x00023e90


	//   ....[226]....
        /*0938*/ 	.word	0x00023ef0


	//   ....[227]....
        /*093c*/ 	.word	0x00023f60


	//   ....[228]....
        /*0940*/ 	.word	0x00023fc0


	//   ....[229]....
        /*0944*/ 	.word	0x00024020


	//   ....[230]....
        /*0948*/ 	.word	0x00024080


	//   ....[231]....
        /*094c*/ 	.word	0x000240f0


	//   ....[232]....
        /*0950*/ 	.word	0x00024150


	//   ....[233]....
        /*0954*/ 	.word	0x000241b0


	//   ....[234]....
        /*0958*/ 	.word	0x00024210


	//   ....[235]....
        /*095c*/ 	.word	0x00024280


	//   ....[236]....
        /*0960*/ 	.word	0x000242e0


	//   ....[237]....
        /*0964*/ 	.word	0x00024340


	//   ....[238]....
        /*0968*/ 	.word	0x000243a0


	//   ....[239]....
        /*096c*/ 	.word	0x00024410


	//   ....[240]....
        /*0970*/ 	.word	0x00024470


	//   ....[241]....
        /*0974*/ 	.word	0x000244d0


	//   ....[242]....
        /*0978*/ 	.word	0x00024540


	//   ....[243]....
        /*097c*/ 	.word	0x000245b0


	//   ....[244]....
        /*0980*/ 	.word	0x00024600


	//   ....[245]....
        /*0984*/ 	.word	0x00024640


	//   ....[246]....
        /*0988*/ 	.word	0x00024690


	//   ....[247]....
        /*098c*/ 	.word	0x000246e0


	//   ....[248]....
        /*0990*/ 	.word	0x00024730


	//   ....[249]....
        /*0994*/ 	.word	0x000247a0


	//   ....[250]....
        /*0998*/ 	.word	0x000247e0


	//   ....[251]....
        /*099c*/ 	.word	0x00024830


	//   ....[252]....
        /*09a0*/ 	.word	0x00024880


	//   ....[253]....
        /*09a4*/ 	.word	0x000248d0


	//   ....[254]....
        /*09a8*/ 	.word	0x00024920


	//   ....[255]....
        /*09ac*/ 	.word	0x00024990


	//   ....[0]....
        /*09b0*/ 	.word	0x000249d0


	//   ....[1]....
        /*09b4*/ 	.word	0x00024a40


	//   ....[2]....
        /*09b8*/ 	.word	0x00024aa0


	//   ....[3]....
        /*09bc*/ 	.word	0x00024b10


	//----- nvinfo : EIATTR_EXIT_INSTR_OFFSETS
	.align		4
.L_884:
        /*09c0*/ 	.byte	0x04, 0x1c
        /*09c2*/ 	.short	(.L_886 - .L_885)


	//   ....[0]....
.L_885:
        /*09c4*/ 	.word	0x00000fe0


	//   ....[1]....
        /*09c8*/ 	.word	0x00021dd0


	//----- nvinfo : EIATTR_MAX_THREADS
	.align		4
.L_886:
        /*09cc*/ 	.byte	0x04, 0x05
        /*09ce*/ 	.short	(.L_888 - .L_887)
.L_887:
        /*09d0*/ 	.word	0x00000100
        /*09d4*/ 	.word	0x00000001
        /*09d8*/ 	.word	0x00000001


	//----- nvinfo : EIATTR_CRS_STACK_SIZE
	.align		4
.L_888:
        /*09dc*/ 	.byte	0x04, 0x1e
        /*09de*/ 	.short	(.L_890 - .L_889)
.L_889:
        /*09e0*/ 	.word	0x00000000
.L_890:


//--------------------- .nv.info._ZN7cutlass13device_kernelIN5flash19enable_sm80_to_sm89INS1_16FlashAttnFwdSm80INS1_25CollectiveMainloopFwdSm80ILi8ELi1ELb0EN4cute5tupleIJNS5_1CILi128EEENS7_ILi64EEENS7_ILi192EEEEEELi192ENS_6half_tEfNS_4arch4Sm80ELb1ELb0ELb0ELb0ELb1ELb0ELb1ELb1EEENS1_21CollectiveEpilogueFwdINS6_IJS8_SA_S9_EEENS6_IJNS7_ILi1EEESI_SI_EEESC_SE_Li256ELb0ELb1ELb1ELb0EEENS1_30DynamicPersistentTileSchedulerILi256ELi256ELb1ELb1ELb0EEEEEEEEEvNT_6ParamsE --------------------------
	.section	.nv.info._ZN7cutlass13device_kernelIN5flash19enable_sm80_to_sm89INS1_16FlashAttnFwdSm80INS1_25CollectiveMainloopFwdSm80ILi8ELi1ELb0EN4cute5tupleIJNS5_1CILi128EEENS7_ILi64EEENS7_ILi192EEEEEELi192ENS_6half_tEfNS_4arch4Sm80ELb1ELb0ELb0ELb0ELb1ELb0ELb1ELb1EEENS1_21CollectiveEpilogueFwdINS6_IJS8_SA_S9_EEENS6_IJNS7_ILi1EEESI_SI_EEESC_SE_Li256ELb0ELb1ELb1ELb0EEENS1_30DynamicPersistentTileSchedulerILi256ELi256ELb1ELb1ELb0EEEEEEEEEvNT_6ParamsE,"",@"SHT_CUDA_INFO"
	.sectionflags	@""
	.align	4


	//----- nvinfo : EIATTR_CUDA_API_VERSION
	.align		4
        /*0000*/ 	.byte	0x04, 0x37
        /*0002*/ 	.short	(.L_892 - .L_891)
.L_891:
        /*0004*/ 	.word	0x00000082


	//----- nvinfo : EIATTR_SW2861232_WAR
	.align		4
.L_892:
        /*0008*/ 	.byte	0x01, 0x35
	.zero		2


	//----- nvinfo : EIATTR_PARAM_CBANK
	.align		4
        /*000c*/ 	.byte	0x04, 0x0a
        /*000e*/ 	.short	(.L_894 - .L_893)
	.align		4
.L_893:
        /*0010*/ 	.word	index@(.nv.constant0._ZN7cutlass13device_kernelIN5flash19enable_sm80_to_sm89INS1_16FlashAttnFwdSm80INS1_25CollectiveMainloopFwdSm80ILi8ELi1ELb0EN4cute5tupleIJNS5_1CILi128EEENS7_ILi64EEENS7_ILi192EEEEEELi192ENS_6half_tEfNS_4arch4Sm80ELb1ELb0ELb0ELb0ELb1ELb0ELb1ELb1EEENS1_21CollectiveEpilogueFwdINS6_IJS8_SA_S9_EEENS6_IJNS7_ILi1EEESI_SI_EEESC_SE_Li256ELb0ELb1ELb1ELb0EEENS1_30DynamicPersistentTileSchedulerILi256ELi256ELb1ELb1ELb0EEEEEEEEEvNT_6ParamsE)
        /*0014*/ 	.short	0x0160
        /*0016*/ 	.short	0x0428


	//----- nvinfo : EIATTR_CBANK_PARAM_SIZE
	.align		4
.L_894:
        /*0018*/ 	.byte	0x03, 0x19
        /*001a*/ 	.short	0x0428


	//----- nvinfo : EIATTR_KPARAM_INFO
	.align		4
        /*001c*/ 	.byte	0x04, 0x17
        /*001e*/ 	.short	(.L_896 - .L_895)
.L_895:
        /*0020*/ 	.word	0x00000000
        /*0024*/ 	.short	0x0000
        /*0026*/ 	.short	0x0000
        /*0028*/ 	.byte	0x00, 0xf0, 0xa1, 0x10


	//----- nvinfo : EIATTR_MAXREG_COUNT
	.align		4
.L_896:
        /*002c*/ 	.byte	0x03, 0x1b
        /*002e*/ 	.short	0x00ff


	//----- nvinfo : EIATTR_NUM_BARRIERS
	.align		4
        /*0030*/ 	.byte	0x02, 0x4c
        /*0032*/ 	.byte	0x06
	.zero		1


	//----- nvinfo : EIATTR_ANNOTATIONS
	.align		4
        /*0034*/ 	.byte	0x04, 0x55
        /*0036*/ 	.short	(.L_898 - .L_897)


	//   ....[0]....
.L_897:
        /*0038*/ 	.word	0x00000001
        /*003c*/ 	.byte	0x70, 0x00, 0x00, 0x00, 0x01, 0x00, 0x00, 0x00, 0xd0, 0x04, 0x00, 0x00, 0x01, 0x00, 0x00, 0x00
        /*004c*/ 	.byte	0xa0, 0x05, 0x00, 0x00, 0x01, 0x00, 0x00, 0x00, 0xc0, 0x33, 0x00, 0x00, 0x01, 0x00, 0x00, 0x00
        /*005c*/ 	.byte	0xe0, 0xb5, 0x00, 0x00, 0x01, 0x00, 0x00, 0x00, 0x20, 0xb6, 0x00, 0x00, 0x01, 0x00, 0x00, 0x00
        /*006c*/ 	.byte	0x80, 0xcc, 0x00, 0x00


	//----- nvinfo : EIATTR_MERCURY_ISA_VERSION
	.align		4
.L_898:
        /*0070*/ 	.byte	0x03, 0x5f
        /*0072*/ 	.short	0x0000


	//----- nvinfo : EIATTR_INT_WARP_WIDE_INSTR_OFFSETS
	.align		4
        /*0074*/ 	.byte	0x04, 0x31
        /*0076*/ 	.short	(.L_900 - .L_899)


	//   ....[0]....
.L_899:
        /*0078*/ 	.word	0x0000b410


	//   ....[1]....
        /*007c*/ 	.word	0x0000b490


	//----- nvinfo : EIATTR_COOP_GROUP_MASK_REGIDS
	.align		4
.L_900:
        /*0080*/ 	.byte	0x04, 0x29
        /*0082*/ 	.short	(.L_902 - .L_901)


	//   ....[0]....
.L_901:
        /*0084*/ 	.word	0xffffffff


	//   ....[1]....
        /*0088*/ 	.word	0xffffffff


	//   ....[2]....
        /*008c*/ 	.word	0xffffffff


	//   ....[3]....
        /*0090*/ 	.word	0xffffffff


	//   ....[4]....
        /*0094*/ 	.word	0xffffffff


	//   ....[5]....
        /*0098*/ 	.word	0xffffffff


	//   ....[6]....
        /*009c*/ 	.word	0xffffffff


	//   ....[7]....
        /*00a0*/ 	.word	0xffffffff


	//   ....[8]....
        /*00a4*/ 	.word	0xffffffff


	//   ....[9]....
        /*00a8*/ 	.word	0xffffffff


	//   ....[10]....
        /*00ac*/ 	.word	0xffffffff


	//   ....[11]....
        /*00b0*/ 	.word	0xffffffff


	//   ....[12]....
        /*00b4*/ 	.word	0xffffffff


	//   ....[13]....
        /*00b8*/ 	.word	0xffffffff


	//   ....[14]....
        /*00bc*/ 	.word	0xffffffff


	//   ....[15]....
        /*00c0*/ 	.word	0xffffffff


	//   ....[16]....
        /*00c4*/ 	.word	0xffffffff


	//   ....[17]....
        /*00c8*/ 	.word	0xffffffff


	//   ....[18]....
        /*00cc*/ 	.word	0xffffffff


	//   ....[19]....
        /*00d0*/ 	.word	0xffffffff


	//   ....[20]....
        /*00d4*/ 	.word	0xffffffff


	//   ....[21]....
        /*00d8*/ 	.word	0xffffffff


	//   ....[22]....
        /*00dc*/ 	.word	0xffffffff


	//   ....[23]....
        /*00e0*/ 	.word	0xffffffff


	//   ....[24]....
        /*00e4*/ 	.word	0xffffffff


	//   ....[25]....
        /*00e8*/ 	.word	0xffffffff


	//   ....[26]....
        /*00ec*/ 	.word	0xffffffff


	//   ....[27]....
        /*00f0*/ 	.word	0xffffffff


	//   ....[28]....
        /*00f4*/ 	.word	0xffffffff


	//   ....[29]....
        /*00f8*/ 	.word	0xffffffff


	//   ....[30]....
        /*00fc*/ 	.word	0xffffffff


	//   ....[31]....
        /*0100*/ 	.word	0xffffffff


	//   ....[32]....
        /*0104*/ 	.word	0xffffffff


	//   ....[33]....
        /*0108*/ 	.word	0xffffffff


	//   ....[34]....
        /*010c*/ 	.word	0xffffffff


	//   ....[35]....
        /*0110*/ 	.word	0xffffffff


	//   ....[36]....
        /*0114*/ 	.word	0xffffffff


	//   ....[37]....
        /*0118*/ 	.word	0xffffffff


	//   ....[38]....
        /*011c*/ 	.word	0xffffffff


	//   ....[39]....
        /*0120*/ 	.word	0xffffffff


	//   ....[40]....
        /*0124*/ 	.word	0xffffffff


	//   ....[41]....
        /*0128*/ 	.word	0xffffffff


	//   ....[42]....
        /*012c*/ 	.word	0xffffffff


	//   ....[43]....
        /*0130*/ 	.word	0xffffffff


	//   ....[44]....
        /*0134*/ 	.word	0xffffffff


	//   ....[45]....
        /*0138*/ 	.word	0xffffffff


	//   ....[46]....
        /*013c*/ 	.word	0xffffffff


	//   ....[47]....
        /*0140*/ 	.word	0xffffffff


	//   ....[48]....
        /*0144*/ 	.word	0xffffffff


	//   ....[49]....
        /*0148*/ 	.word	0xffffffff


	//   ....[50]....
        /*014c*/ 	.word	0xffffffff


	//   ....[51]....
        /*0150*/ 	.word	0xffffffff


	//   ....[52]....
        /*0154*/ 	.word	0xffffffff


	//   ....[53]....
        /*0158*/ 	.word	0xffffffff


	//   ....[54]....
        /*015c*/ 	.word	0xffffffff


	//   ....[55]....
        /*0160*/ 	.word	0xffffffff


	//   ....[56]....
        /*0164*/ 	.word	0xffffffff


	//   ....[57]....
        /*0168*/ 	.word	0xffffffff


	//   ....[58]....
        /*016c*/ 	.word	0xffffffff


	//   ....[59]....
        /*0170*/ 	.word	0xffffffff


	//   ....[60]....
        /*0174*/ 	.word	0xffffffff


	//   ....[61]....
        /*0178*/ 	.word	0xffffffff


	//   ....[62]....
        /*017c*/ 	.word	0xffffffff


	//   ....[63]....
        /*0180*/ 	.word	0xffffffff


	//   ....[64]....
        /*0184*/ 	.word	0xffffffff


	//   ....[65]....
        /*0188*/ 	.word	0xffffffff


	//   ....[66]....
        /*018c*/ 	.word	0xffffffff


	//   ....[67]....
        /*0190*/ 	.word	0xffffffff


	//   ....[68]....
        /*0194*/ 	.word	0xffffffff


	//   ....[69]....
        /*0198*/ 	.word	0xffffffff


	//   ....[70]....
        /*019c*/ 	.word	0xffffffff


	//   ....[71]....
        /*01a0*/ 	.word	0xffffffff


	//   ....[72]....
        /*01a4*/ 	.word	0xffffffff


	//   ....[73]....
        /*01a8*/ 	.word	0xffffffff


	//   ....[74]....
        /*01ac*/ 	.word	0xffffffff


	//   ....[75]....
        /*01b0*/ 	.word	0xffffffff


	//   ....[76]....
        /*01b4*/ 	.word	0xffffffff


	//   ....[77]....
        /*01b8*/ 	.word	0xffffffff


	//   ....[78]....
        /*01bc*/ 	.word	0xffffffff


	//   ....[79]....
        /*01c0*/ 	.word	0xffffffff


	//   ....[80]....
        /*01c4*/ 	.word	0xffffffff


	//   ....[81]....
        /*01c8*/ 	.word	0xffffffff


	//   ....[82]....
        /*01cc*/ 	.word	0xffffffff


	//   ....[83]....
        /*01d0*/ 	.word	0xffffffff


	//   ....[84]....
        /*01d4*/ 	.word	0xffffffff


	//   ....[85]....
        /*01d8*/ 	.word	0xffffffff


	//   ....[86]....
        /*01dc*/ 	.word	0xffffffff


	//   ....[87]....
        /*01e0*/ 	.word	0xffffffff


	//   ....[88]....
        /*01e4*/ 	.word	0xffffffff


	//   ....[89]....
        /*01e8*/ 	.word	0xffffffff


	//   ....[90]....
        /*01ec*/ 	.word	0xffffffff


	//   ....[91]....
        /*01f0*/ 	.word	0xffffffff


	//   ....[92]....
        /*01f4*/ 	.word	0xffffffff


	//   ....[93]....
        /*01f8*/ 	.word	0xffffffff


	//   ....[94]....
        /*01fc*/ 	.word	0xffffffff


	//   ....[95]....
        /*0200*/ 	.word	0xffffffff


	//   ....[96]....
        /*0204*/ 	.word	0xffffffff


	//   ....[97]....
        /*0208*/ 	.word	0xffffffff


	//   ....[98]....
        /*020c*/ 	.word	0xffffffff


	//   ....[99]....
        /*0210*/ 	.word	0xffffffff


	//   ....[100]....
        /*0214*/ 	.word	0xffffffff


	//   ....[101]....
        /*0218*/ 	.word	0xffffffff


	//   ....[102]....
        /*021c*/ 	.word	0xffffffff


	//   ....[103]....
        /*0220*/ 	.word	0xffffffff


	//   ....[104]....
        /*0224*/ 	.word	0xffffffff


	//   ....[105]....
        /*0228*/ 	.word	0xffffffff


	//   ....[106]....
        /*022c*/ 	.word	0xffffffff


	//   ....[107]....
        /*0230*/ 	.word	0xffffffff


	//   ....[108]....
        /*0234*/ 	.word	0xffffffff


	//   ....[109]....
        /*0238*/ 	.word	0xffffffff


	//   ....[110]....
        /*023c*/ 	.word	0xffffffff


	//   ....[111]....
        /*0240*/ 	.word	0xffffffff


	//   ....[112]....
        /*0244*/ 	.word	0xffffffff


	//----- nvinfo : EIATTR_COOP_GROUP_INSTR_OFFSETS
	.align		4
.L_902:
        /*0248*/ 	.byte	0x04, 0x28
        /*024a*/ 	.short	(.L_904 - .L_903)


	//   ....[0]....
.L_903:
        /*024c*/ 	.word	0x00000050


	//   ....[1]....
        /*0250*/ 	.word	0x000015b0


	//   ....[2]....
        /*0254*/ 	.word	0x000015d0


	//   ....[3]....
        /*0258*/ 	.word	0x00001750


	//   ....[4]....
        /*025c*/ 	.word	0x00001760


	//   ....[5]....
        /*0260*/ 	.word	0x000018c0


	//   ....[6]....
        /*0264*/ 	.word	0x000018e0


	//   ....[7]....
        /*0268*/ 	.word	0x00001a40


	//   ....[8]....
        /*026c*/ 	.word	0x00001a50


	//   ....[9]....
        /*0270*/ 	.word	0x00001f30


	//   ....[10]....
        /*0274*/ 	.word	0x00001f40


	//   ....[11]....
        /*0278*/ 	.word	0x00001f50


	//   ....[12]....
        /*027c*/ 	.word	0x00001f60


	//   ....[13]....
        /*0280*/ 	.word	0x00002230


	//   ....[14]....
        /*0284*/ 	.word	0x00002240


	//   ....[15]....
        /*0288*/ 	.word	0x00002250


	//   ....[16]....
        /*028c*/ 	.word	0x000022d0


	//   ....[17]....
        /*0290*/ 	.word	0x00003100


	//   ....[18]....
        /*0294*/ 	.word	0x00003120


	//   ....[19]....
        /*0298*/ 	.word	0x00003220


	//   ....[20]....
        /*029c*/ 	.word	0x00003240


	//   ....[21]....
        /*02a0*/ 	.word	0x00003490


	//   ....[22]....
        /*02a4*/ 	.word	0x000036d0


	//   ....[23]....
        /*02a8*/ 	.word	0x00003ad0


	//   ....[24]....
        /*02ac*/ 	.word	0x00003af0


	//   ....[25]....
        /*02b0*/ 	.word	0x00003b10


	//   ....[26]....
        /*02b4*/ 	.word	0x00003b30


	//   ....[27]....
        /*02b8*/ 	.word	0x00004f20


	//   ....[28]....
        /*02bc*/ 	.word	0x00004f40


	//   ....[29]....
        /*02c0*/ 	.word	0x00005010


	//   ....[30]....
        /*02c4*/ 	.word	0x00005050


	//   ....[31]....
        /*02c8*/ 	.word	0x00005dd0


	//   ....[32]....
        /*02cc*/ 	.word	0x00005df0


	//   ....[33]....
        /*02d0*/ 	.word	0x00005ec0


	//   ....[34]....
        /*02d4*/ 	.word	0x00005f00


	//   ....[35]....
        /*02d8*/ 	.word	0x00006140


	//   ....[36]....
        /*02dc*/ 	.word	0x00006380


	//   ....[37]....
        /*02e0*/ 	.word	0x00006780


	//   ....[38]....
        /*02e4*/ 	.word	0x000067a0


	//   ....[39]....
        /*02e8*/ 	.word	0x000067c0


	//   ....[40]....
        /*02ec*/ 	.word	0x000067e0


	//   ....[41]....
        /*02f0*/ 	.word	0x000081e0


	//   ....[42]....
        /*02f4*/ 	.word	0x000081f0


	//   ....[43]....
        /*02f8*/ 	.word	0x00008230


	//   ....[44]....
        /*02fc*/ 	.word	0x00008250


	//   ....[45]....
        /*0300*/ 	.word	0x00009010


	//   ....[46]....
        /*0304*/ 	.word	0x00009030


	//   ....[47]....
        /*0308*/ 	.word	0x00009100


	//   ....[48]....
        /*030c*/ 	.word	0x00009120


	//   ....[49]....
        /*0310*/ 	.word	0x00009460


	//   ....[50]....
        /*0314*/ 	.word	0x00009470


	//   ....[51]....
        /*0318*/ 	.word	0x000094a0


	//   ....[52]....
        /*031c*/ 	.word	0x000094b0


	//   ....[53]....
        /*0320*/ 	.word	0x0000abf0


	//   ....[54]....
        /*0324*/ 	.word	0x0000ac20


	//   ....[55]....
        /*0328*/ 	.word	0x0000ac30


	//   ....[56]....
        /*032c*/ 	.word	0x0000ac60


	//   ....[57]....
        /*0330*/ 	.word	0x0000b5d0


	//   ....[58]....
        /*0334*/ 	.word	0x0000bbd0


	//   ....[59]....
        /*0338*/ 	.word	0x0000bc00


	//   ....[60]....
        /*033c*/ 	.word	0x0000bc20


	//   ....[61]....
        /*0340*/ 	.word	0x0000bc40


	//   ....[62]....
        /*0344*/ 	.word	0x0000bd30


	//   ....[63]....
        /*0348*/ 	.word	0x0000bd50


	//   ....[64]....
        /*034c*/ 	.word	0x0000c3b0


	//   ....[65]....
        /*0350*/ 	.word	0x0000c3c0


	//   ....[66]....
        /*0354*/ 	.word	0x0000cd00


	//   ....[67]....
        /*0358*/ 	.word	0x0000cde0


	//   ....[68]....
        /*035c*/ 	.word	0x0000ce50


	//   ....[69]....
        /*0360*/ 	.word	0x0000ceb0


	//   ....[70]....
        /*0364*/ 	.word	0x0000cf10


	//   ....[71]....
        /*0368*/ 	.word	0x0000cf70


	//   ....[72]....
        /*036c*/ 	.word	0x0000cfe0


	//   ....[73]....
        /*0370*/ 	.word	0x0000d040


	//   ....[74]....
        /*0374*/ 	.word	0x0000d0a0


	//   ....[75]....
        /*0378*/ 	.word	0x0000d100


	//   ....[76]....
        /*037c*/ 	.word	0x0000d170


	//   ....[77]....
        /*0380*/ 	.word	0x0000d2e0


	//   ....[78]....
        /*0384*/ 	.word	0x0000d340


	//   ....[79]....
        /*0388*/ 	.word	0x0000d3a0


	//   ....[80]....
        /*038c*/ 	.word	0x0000d400


	//   ....[81]....
        /*0390*/ 	.word	0x0000d840


	//   ....[82]....
        /*0394*/ 	.word	0x0000d890


	//   ....[83]....
        /*0398*/ 	.word	0x0000d8e0


	//   ....[84]....
        /*039c*/ 	.word	0x0000d930


	//   ....[85]....
        /*03a0*/ 	.word	0x0000d9a0


	//   ....[86]....
        /*03a4*/ 	.word	0x0000da10


	//   ....[87]....
        /*03a8*/ 	.word	0x0000db80


	//   ....[88]....
        /*03ac*/ 	.word	0x0000dbe0


	//   ....[89]....
        /*03b0*/ 	.word	0x0000dc40


	//   ....[90]....
        /*03b4*/ 	.word	0x0000dcb0


	//   ....[91]....
        /*03b8*/ 	.word	0x0000de20


	//   ....[92]....
        /*03bc*/ 	.word	0x0000de80


	//   ....[93]....
        /*03c0*/ 	.word	0x0000dee0


	//   ....[94]....
        /*03c4*/ 	.word	0x0000df40


	//   ....[95]....
        /*03c8*/ 	.word	0x0000e380


	//   ....[96]....
        /*03cc*/ 	.word	0x0000e3c0


	//   ....[97]....
        /*03d0*/ 	.word	0x0000e410


	//   ....[98]....
        /*03d4*/ 	.word	0x0000e450


	//   ....[99]....
        /*03d8*/ 	.word	0x0000e4b0


	//   ....[100]....
        /*03dc*/ 	.word	0x0000e510


	//   ....[101]....
        /*03e0*/ 	.word	0x0000e580


	//   ....[102]....
        /*03e4*/ 	.word	0x0000e6c0


	//   ....[103]....
        /*03e8*/ 	.word	0x0000e720


	//   ....[104]....
        /*03ec*/ 	.word	0x0000e760


	//   ....[105]....
        /*03f0*/ 	.word	0x0000e7a0


	//   ....[106]....
        /*03f4*/ 	.word	0x0000e7f0


	//   ....[107]....
        /*03f8*/ 	.word	0x0000e830


	//   ....[108]....
        /*03fc*/ 	.word	0x0000e880


	//   ....[109]....
        /*0400*/ 	.word	0x0000e8e0


	//   ....[110]....
        /*0404*/ 	.word	0x0000e930


	//   ....[111]....
        /*0408*/ 	.word	0x0000e980


	//   ....[112]....
        /*040c*/ 	.word	0x0000e9f0


	//----- nvinfo : EIATTR_EXIT_INSTR_OFFSETS
	.align		4
.L_904:
        /*0410*/ 	.byte	0x04, 0x1c
        /*0412*/ 	.short	(.L_906 - .L_905)


	//   ....[0]....
.L_905:
        /*0414*/ 	.word	0x000000a0


	//   ....[1]....
        /*0418*/ 	.word	0x0000cd90


	//----- nvinfo : EIATTR_MAX_THREADS
	.align		4
.L_906:
        /*041c*/ 	.byte	0x04, 0x05
        /*041e*/ 	.short	(.L_908 - .L_907)
.L_907:
        /*0420*/ 	.word	0x00000100
        /*0424*/ 	.word	0x00000001
        /*0428*/ 	.word	0x00000001


	//----- nvinfo : EIATTR_CRS_STACK_SIZE
	.align		4
.L_908:
        /*042c*/ 	.byte	0x04, 0x1e
        /*042e*/ 	.short	(.L_910 - .L_909)
.L_909:
        /*0430*/ 	.word	0x00000000
.L_910:


//--------------------- .nv.info._ZN7cutlass13device_kernelIN5flash19enable_sm80_to_sm89INS1_16FlashAttnFwdSm80INS1_25CollectiveMainloopFwdSm80ILi8ELi1ELb0EN4cute5tupleIJNS5_1CILi128EEENS7_ILi64EEENS7_ILi192EEEEEELi192ENS_6half_tEfNS_4arch4Sm80ELb1ELb0ELb0ELb1ELb1ELb0ELb1ELb1EEENS1_21CollectiveEpilogueFwdINS6_IJS8_SA_S9_EEENS6_IJNS7_ILi1EEESI_SI_EEESC_SE_Li256ELb1ELb1ELb1ELb0EEENS1_36VarlenDynamicPersistentTileSchedulerILi128ELi64ELi256ELi256ELb1ELb1ELb0ELb1ELb1ELb1EEEEEEEEEvNT_6ParamsE --------------------------
	.section	.nv.info._ZN7cutlass13device_kernelIN5flash19enable_sm80_to_sm89INS1_16FlashAttnFwdSm80INS1_25CollectiveMainloopFwdSm80ILi8ELi1ELb0EN4cute5tupleIJNS5_1CILi128EEENS7_ILi64EEENS7_ILi192EEEEEELi192ENS_6half_tEfNS_4arch4Sm80ELb1ELb0ELb0ELb1ELb1ELb0ELb1ELb1EEENS1_21CollectiveEpilogueFwdINS6_IJS8_SA_S9_EEENS6_IJNS7_ILi1EEESI_SI_EEESC_SE_Li256ELb1ELb1ELb1ELb0EEENS1_36VarlenDynamicPersistentTileSchedulerILi128ELi64ELi256ELi256ELb1ELb1ELb0ELb1ELb1ELb1EEEEEEEEEvNT_6ParamsE,"",@"SHT_CUDA_INFO"
	.sectionflags	@""
	.align	4


	//----- nvinfo : EIATTR_CUDA_API_VERSION
	.align		4
        /*0000*/ 	.byte	0x04, 0x37
        /*0002*/ 	.short	(.L_912 - .L_911)
.L_911:
        /*0004*/ 	.word	0x00000082


	//----- nvinfo : EIATTR_SW2861232_WAR
	.align		4
.L_912:
        /*0008*/ 	.byte	0x01, 0x35
	.zero		2


	//----- nvinfo : EIATTR_PARAM_CBANK
	.align		4
        /*000c*/ 	.byte	0x04, 0x0a
        /*000e*/ 	.short	(.L_914 - .L_913)
	.align		4
.L_913:
        /*0010*/ 	.word	index@(.nv.constant0._ZN7cutlass13device_kernelIN5flash19enable_sm80_to_sm89INS1_16FlashAttnFwdSm80INS1_25CollectiveMainloopFwdSm80ILi8ELi1ELb0EN4cute5tupleIJNS5_1CILi128EEENS7_ILi64EEENS7_ILi192EEEEEELi192ENS_6half_tEfNS_4arch4Sm80ELb1ELb0ELb0ELb1ELb1ELb0ELb1ELb1EEENS1_21CollectiveEpilogueFwdINS6_IJS8_SA_S9_EEENS6_IJNS7_ILi1EEESI_SI_EEESC_SE_Li256ELb1ELb1ELb1ELb0EEENS1_36VarlenDynamicPersistentTileSchedulerILi128ELi64ELi256ELi256ELb1ELb1ELb0ELb1ELb1ELb1EEEEEEEEEvNT_6ParamsE)
        /*0014*/ 	.short	0x0160
        /*0016*/ 	.short	0x0438


	//----- nvinfo : EIATTR_CBANK_PARAM_SIZE
	.align		4
.L_914:
        /*0018*/ 	.byte	0x03, 0x19
        /*001a*/ 	.short	0x0438


	//----- nvinfo : EIATTR_KPARAM_INFO
	.align		4
        /*001c*/ 	.byte	0x04, 0x17
        /*001e*/ 	.short	(.L_916 - .L_915)
.L_915:
        /*0020*/ 	.word	0x00000000
        /*0024*/ 	.short	0x0000
        /*0026*/ 	.short	0x0000
        /*0028*/ 	.byte	0x00, 0xf0, 0xe1, 0x10


	//----- nvinfo : EIATTR_MAXREG_COUNT
	.align		4
.L_916:
        /*002c*/ 	.byte	0x03, 0x1b
        /*002e*/ 	.short	0x00ff


	//----- nvinfo : EIATTR_NUM_BARRIERS
	.align		4
        /*0030*/ 	.byte	0x02, 0x4c
        /*0032*/ 	.byte	0x06
	.zero		1


	//----- nvinfo : EIATTR_ANNOTATIONS
	.align		4
        /*0034*/ 	.byte	0x04, 0x55
        /*0036*/ 	.short	(.L_918 - .L_917)


	//   ....[0]....
.L_917:
        /*0038*/ 	.word	0x00000001
        /*003c*/ 	.byte	0x70, 0x00, 0x00, 0x00, 0x01, 0x00, 0x00, 0x00, 0x90, 0x14, 0x00, 0x00, 0x01, 0x00, 0x00, 0x00
        /*004c*/ 	.byte	0x80, 0x18, 0x00, 0x00, 0x01, 0x00, 0x00, 0x00, 0xb0, 0x18, 0x00, 0x00, 0x01, 0x00, 0x00, 0x00
        /*005c*/ 	.byte	0xf0, 0x18, 0x00, 0x00, 0x01, 0x00, 0x00, 0x00, 0x80, 0xc5, 0x00, 0x00, 0x01, 0x00, 0x00, 0x00
        /*006c*/ 	.byte	0x90, 0xc5, 0x00, 0x00, 0x01, 0x00, 0x00, 0x00, 0xa0, 0xc5, 0x00, 0x00, 0x01, 0x00, 0x00, 0x00
        /*007c*/ 	.byte	0x10, 0xcd, 0x00, 0x00, 0x01, 0x00, 0x00, 0x00, 0x10, 0xf8, 0x00, 0x00


	//----- nvinfo : EIATTR_MERCURY_ISA_VERSION
	.align		4
.L_918:
        /*0088*/ 	.byte	0x03, 0x5f
        /*008a*/ 	.short	0x0000


	//----- nvinfo : EIATTR_INT_WARP_WIDE_INSTR_OFFSETS
	.align		4
        /*008c*/ 	.byte	0x04, 0x31
        /*008e*/ 	.short	(.L_920 - .L_919)


	//   ....[0]....
.L_919:
        /*0090*/ 	.word	0x0000c460


	//   ....[1]....
        /*0094*/ 	.word	0x0000c4e0


	//----- nvinfo : EIATTR_COOP_GROUP_MASK_REGIDS
	.align		4
.L_920:
        /*0098*/ 	.byte	0x04, 0x29
        /*009a*/ 	.short	(.L_922 - .L_921)


	//   ....[0]....
.L_921:
        /*009c*/ 	.word	0xffffffff


	//   ....[1]....
        /*00a0*/ 	.word	0xffffffff


	//   ....[2]....
        /*00a4*/ 	.word	0xffffffff


	//   ....[3]....
        /*00a8*/ 	.word	0xffffffff


	//   ....[4]....
        /*00ac*/ 	.word	0xffffffff


	//   ....[5]....
        /*00b0*/ 	.word	0xffffffff


	//   ....[6]....
        /*00b4*/ 	.word	0xffffffff


	//   ....[7]....
        /*00b8*/ 	.word	0xffffffff


	//   ....[8]....
        /*00bc*/ 	.word	0xffffffff


	//   ....[9]....
        /*00c0*/ 	.word	0xffffffff


	//   ....[10]....
        /*00c4*/ 	.word	0xffffffff


	//   ....[11]....
        /*00c8*/ 	.word	0xffffffff


	//   ....[12]....
        /*00cc*/ 	.word	0xffffffff


	//   ....[13]....
        /*00d0*/ 	.word	0xffffffff


	//   ....[14]....
        /*00d4*/ 	.word	0xffffffff


	//   ....[15]....
        /*00d8*/ 	.word	0xffffffff


	//   ....[16]....
        /*00dc*/ 	.word	0xffffffff


	//   ....[17]....
        /*00e0*/ 	.word	0xffffffff


	//   ....[18]....
        /*00e4*/ 	.word	0xffffffff


	//   ....[19]....
        /*00e8*/ 	.word	0xffffffff


	//   ....[20]....
        /*00ec*/ 	.word	0xffffffff


	//   ....[21]....
        /*00f0*/ 	.word	0xffffffff


	//   ....[22]....
        /*00f4*/ 	.word	0xffffffff


	//   ....[23]....
        /*00f8*/ 	.word	0xffffffff


	//   ....[24]....
        /*00fc*/ 	.word	0xffffffff


	//   ....[25]....
        /*0100*/ 	.word	0xffffffff


	//   ....[26]....
        /*0104*/ 	.word	0xffffffff


	//   ....[27]....
        /*0108*/ 	.word	0xffffffff


	//   ....[28]....
        /*010c*/ 	.word	0xffffffff


	//   ....[29]....
        /*0110*/ 	.word	0xffffffff


	//   ....[30]....
        /*0114*/ 	.word	0xffffffff


	//   ....[31]....
        /*0118*/ 	.word	0xffffffff


	//   ....[32]....
        /*011c*/ 	.word	0xffffffff


	//   ....[33]....
        /*0120*/ 	.word	0xffffffff


	//   ....[34]....
        /*0124*/ 	.word	0xffffffff


	//   ....[35]....
        /*0128*/ 	.word	0xffffffff


	//   ....[36]....
        /*012c*/ 	.word	0xffffffff


	//   ....[37]....
        /*0130*/ 	.word	0xffffffff


	//   ....[38]....
        /*0134*/ 	.word	0xffffffff


	//   ....[39]....
        /*0138*/ 	.word	0xffffffff


	//   ....[40]....
        /*013c*/ 	.word	0xffffffff


	//   ....[41]....
        /*0140*/ 	.word	0xffffffff


	//   ....[42]....
        /*0144*/ 	.word	0xffffffff


	//   ....[43]....
        /*0148*/ 	.word	0xffffffff


	//   ....[44]....
        /*014c*/ 	.word	0xffffffff


	//   ....[45]....
        /*0150*/ 	.word	0xffffffff


	//   ....[46]....
        /*0154*/ 	.word	0xffffffff


	//   ....[47]....
        /*0158*/ 	.word	0xffffffff


	//   ....[48]....
        /*015c*/ 	.word	0xffffffff


	//   ....[49]....
        /*0160*/ 	.word	0xffffffff


	//   ....[50]....
        /*0164*/ 	.word	0xffffffff


	//   ....[51]....
        /*0168*/ 	.word	0xffffffff


	//   ....[52]....
        /*016c*/ 	.word	0xffffffff


	//   ....[53]....
        /*0170*/ 	.word	0xffffffff


	//   ....[54]....
        /*0174*/ 	.word	0xffffffff


	//   ....[55]....
        /*0178*/ 	.word	0xffffffff


	//   ....[56]....
        /*017c*/ 	.word	0xffffffff


	//   ....[57]....
        /*0180*/ 	.word	0xffffffff


	//   ....[58]....
        /*0184*/ 	.word	0xffffffff


	//   ....[59]....
        /*0188*/ 	.word	0xffffffff


	//   ....[60]....
        /*018c*/ 	.word	0xffffffff


	//   ....[61]....
        /*0190*/ 	.word	0xffffffff


	//   ....[62]....
        /*0194*/ 	.word	0xffffffff


	//   ....[63]....
        /*0198*/ 	.word	0xffffffff


	//   ....[64]....
        /*019c*/ 	.word	0xffffffff


	//   ....[65]....
        /*01a0*/ 	.word	0xffffffff


	//   ....[66]....
        /*01a4*/ 	.word	0xffffffff


	//   ....[67]....
        /*01a8*/ 	.word	0xffffffff


	//   ....[68]....
        /*01ac*/ 	.word	0xffffffff


	//   ....[69]....
        /*01b0*/ 	.word	0xffffffff


	//   ....[70]....
        /*01b4*/ 	.word	0xffffffff


	//   ....[71]....
        /*01b8*/ 	.word	0xffffffff


	//   ....[72]....
        /*01bc*/ 	.word	0xffffffff


	//   ....[73]....
        /*01c0*/ 	.word	0xffffffff


	//   ....[74]....
        /*01c4*/ 	.word	0xffffffff


	//   ....[75]....
        /*01c8*/ 	.word	0xffffffff


	//   ....[76]....
        /*01cc*/ 	.word	0xffffffff


	//   ....[77]....
        /*01d0*/ 	.word	0xffffffff


	//   ....[78]....
        /*01d4*/ 	.word	0xffffffff


	//   ....[79]....
        /*01d8*/ 	.word	0xffffffff


	//   ....[80]....
        /*01dc*/ 	.word	0xffffffff


	//   ....[81]....
        /*01e0*/ 	.word	0xffffffff


	//   ....[82]....
        /*01e4*/ 	.word	0xffffffff


	//   ....[83]....
        /*01e8*/ 	.word	0xffffffff


	//   ....[84]....
        /*01ec*/ 	.word	0xffffffff


	//   ....[85]....
        /*01f0*/ 	.word	0xffffffff


	//   ....[86]....
        /*01f4*/ 	.word	0xffffffff


	//   ....[87]....
        /*01f8*/ 	.word	0xffffffff


	//   ....[88]....
        /*01fc*/ 	.word	0xffffffff


	//   ....[89]....
        /*0200*/ 	.word	0xffffffff


	//   ....[90]....
        /*0204*/ 	.word	0xffffffff


	//   ....[91]....
        /*0208*/ 	.word	0xffffffff


	//   ....[92]....
        /*020c*/ 	.word	0xffffffff


	//   ....[93]....
        /*0210*/ 	.word	0xffffffff


	//   ....[94]....
        /*0214*/ 	.word	0xffffffff


	//   ....[95]....
        /*0218*/ 	.word	0xffffffff


	//   ....[96]....
        /*021c*/ 	.word	0xffffffff


	//   ....[97]....
        /*0220*/ 	.word	0xffffffff


	//   ....[98]....
        /*0224*/ 	.word	0xffffffff


	//   ....[99]....
        /*0228*/ 	.word	0xffffffff


	//   ....[100]....
        /*022c*/ 	.word	0xffffffff


	//   ....[101]....
        /*0230*/ 	.word	0xffffffff


	//   ....[102]....
        /*0234*/ 	.word	0xffffffff


	//   ....[103]....
        /*0238*/ 	.word	0xffffffff


	//   ....[104]....
        /*023c*/ 	.word	0xffffffff


	//   ....[105]....
        /*0240*/ 	.word	0xffffffff


	//   ....[106]....
        /*0244*/ 	.word	0xffffffff


	//   ....[107]....
        /*0248*/ 	.word	0xffffffff


	//   ....[108]....
        /*024c*/ 	.word	0xffffffff


	//   ....[109]....
        /*0250*/ 	.word	0xffffffff


	//   ....[110]....
        /*0254*/ 	.word	0xffffffff


	//   ....[111]....
        /*0258*/ 	.word	0xffffffff


	//   ....[112]....
        /*025c*/ 	.word	0xffffffff


	//   ....[113]....
        /*0260*/ 	.word	0xffffffff


	//   ....[114]....
        /*0264*/ 	.word	0xffffffff


	//   ....[115]....
        /*0268*/ 	.word	0xffffffff


	//   ....[116]....
        /*026c*/ 	.word	0xffffffff


	//   ....[117]....
        /*0270*/ 	.word	0xffffffff


	//   ....[118]....
        /*0274*/ 	.word	0xffffffff


	//   ....[119]....
        /*0278*/ 	.word	0xffffffff


	//   ....[120]....
        /*027c*/ 	.word	0xffffffff


	//   ....[121]....
        /*0280*/ 	.word	0xffffffff


	//   ....[122]....
        /*0284*/ 	.word	0xffffffff


	//   ....[123]....
        /*0288*/ 	.word	0xffffffff


	//   ....[124]....
        /*028c*/ 	.word	0xffffffff


	//   ....[125]....
        /*0290*/ 	.word	0xffffffff


	//   ....[126]....
        /*0294*/ 	.word	0xffffffff


	//   ....[127]....
        /*0298*/ 	.word	0xffffffff


	//   ....[128]....
        /*029c*/ 	.word	0xffffffff


	//   ....[129]....
        /*02a0*/ 	.word	0xffffffff


	//   ....[130]....
        /*02a4*/ 	.word	0xffffffff


	//   ....[131]....
        /*02a8*/ 	.word	0xffffffff


	//   ....[132]....
        /*02ac*/ 	.word	0xffffffff


	//   ....[133]....
        /*02b0*/ 	.word	0xffffffff


	//   ....[134]....
        /*02b4*/ 	.word	0xffffffff


	//   ....[135]....
        /*02b8*/ 	.word	0xffffffff


	//   ....[136]....
        /*02bc*/ 	.word	0xffffffff


	//   ....[137]....
        /*02c0*/ 	.word	0xffffffff


	//   ....[138]....
        /*02c4*/ 	.word	0xffffffff


	//   ....[139]....
        /*02c8*/ 	.word	0xffffffff


	//   ....[140]....
        /*02cc*/ 	.word	0xffffffff


	//   ....[141]....
        /*02d0*/ 	.word	0xffffffff


	//   ....[142]....
        /*02d4*/ 	.word	0xffffffff


	//   ....[143]....
        /*02d8*/ 	.word	0xffffffff


	//   ....[144]....
        /*02dc*/ 	.word	0xffffffff


	//   ....[145]....
        /*02e0*/ 	.word	0xffffffff


	//   ....[146]....
        /*02e4*/ 	.word	0xffffffff


	//   ....[147]....
        /*02e8*/ 	.word	0xffffffff


	//   ....[148]....
        /*02ec*/ 	.word	0xffffffff


	//   ....[149]....
        /*02f0*/ 	.word	0xffffffff


	//   ....[150]....
        /*02f4*/ 	.word	0xffffffff


	//   ....[151]....
        /*02f8*/ 	.word	0xffffffff


	//   ....[152]....
        /*02fc*/ 	.word	0xffffffff


	//   ....[153]....
        /*0300*/ 	.word	0xffffffff


	//   ....[154]....
        /*0304*/ 	.word	0xffffffff


	//   ....[155]....
        /*0308*/ 	.word	0xffffffff


	//   ....[156]....
        /*030c*/ 	.word	0xffffffff


	//   ....[157]....
        /*0310*/ 	.word	0xffffffff


	//   ....[158]....
        /*0314*/ 	.word	0xffffffff


	//   ....[159]....
        /*0318*/ 	.word	0xffffffff


	//   ....[160]....
        /*031c*/ 	.word	0xffffffff


	//   ....[161]....
        /*0320*/ 	.word	0xffffffff


	//   ....[162]....
        /*0324*/ 	.word	0xffffffff


	//   ....[163]....
        /*0328*/ 	.word	0xffffffff


	//   ....[164]....
        /*032c*/ 	.word	0xffffffff


	//   ....[165]....
        /*0330*/ 	.word	0xffffffff


	//   ....[166]....
        /*0334*/ 	.word	0xffffffff


	//   ....[167]....
        /*0338*/ 	.word	0xffffffff


	//   ....[168]....
        /*033c*/ 	.word	0xffffffff


	//   ....[169]....
        /*0340*/ 	.word	0xffffffff


	//   ....[170]....
        /*0344*/ 	.word	0xffffffff


	//   ....[171]....
        /*0348*/ 	.word	0xffffffff


	//   ....[172]....
        /*034c*/ 	.word	0xffffffff


	//   ....[173]....
        /*0350*/ 	.word	0xffffffff


	//   ....[174]....
        /*0354*/ 	.word	0xffffffff


	//   ....[175]....
        /*0358*/ 	.word	0xffffffff


	//   ....[176]....
        /*035c*/ 	.word	0xffffffff


	//   ....[177]....
        /*0360*/ 	.word	0xffffffff


	//   ....[178]....
        /*0364*/ 	.word	0xffffffff


	//   ....[179]....
        /*0368*/ 	.word	0xffffffff


	//   ....[180]....
        /*036c*/ 	.word	0xffffffff


	//   ....[181]....
        /*0370*/ 	.word	0xffffffff


	//   ....[182]....
        /*0374*/ 	.word	0xffffffff


	//   ....[183]....
        /*0378*/ 	.word	0xffffffff


	//   ....[184]....
        /*037c*/ 	.word	0xffffffff


	//   ....[185]....
        /*0380*/ 	.word	0xffffffff


	//   ....[186]....
        /*0384*/ 	.word	0xffffffff


	//   ....[187]....
        /*0388*/ 	.word	0xffffffff


	//   ....[188]....
        /*038c*/ 	.word	0xffffffff


	//   ....[189]....
        /*0390*/ 	.word	0xffffffff


	//   ....[190]....
        /*0394*/ 	.word	0xffffffff


	//   ....[191]....
        /*0398*/ 	.word	0xffffffff


	//   ....[192]....
        /*039c*/ 	.word	0xffffffff


	//   ....[193]....
        /*03a0*/ 	.word	0xffffffff


	//   ....[194]....
        /*03a4*/ 	.word	0xffffffff


	//   ....[195]....
        /*03a8*/ 	.word	0xffffffff


	//   ....[196]....
        /*03ac*/ 	.word	0xffffffff


	//   ....[197]....
        /*03b0*/ 	.word	0xffffffff


	//   ....[198]....
        /*03b4*/ 	.word	0xffffffff


	//   ....[199]....
        /*03b8*/ 	.word	0xffffffff


	//   ....[200]....
        /*03bc*/ 	.word	0xffffffff


	//   ....[201]....
        /*03c0*/ 	.word	0xffffffff


	//   ....[202]....
        /*03c4*/ 	.word	0xffffffff


	//   ....[203]....
        /*03c8*/ 	.word	0xffffffff


	//   ....[204]....
        /*03cc*/ 	.word	0xffffffff


	//   ....[205]....
        /*03d0*/ 	.word	0xffffffff


	//   ....[206]....
        /*03d4*/ 	.word	0xffffffff


	//   ....[207]....
        /*03d8*/ 	.word	0xffffffff


	//----- nvinfo : EIATTR_COOP_GROUP_INSTR_OFFSETS
	.align		4
.L_922:
        /*03dc*/ 	.byte	0x04, 0x28
        /*03de*/ 	.short	(.L_924 - .L_923)


	//   ....[0]....
.L_923:
        /*03e0*/ 	.word	0x00000050


	//   ....[1]....
        /*03e4*/ 	.word	0x000001e0


	//   ....[2]....
        /*03e8*/ 	.word	0x00000210


	//   ....[3]....
        /*03ec*/ 	.word	0x00000240


	//   ....[4]....
        /*03f0*/ 	.word	0x00000270


	//   ....[5]....
        /*03f4*/ 	.word	0x000002a0


	//   ....[6]....
        /*03f8*/ 	.word	0x000002d0


	//   ....[7]....
        /*03fc*/ 	.word	0x00000430


	//   ....[8]....
        /*0400*/ 	.word	0x00000470


	//   ....[9]....
        /*0404*/ 	.word	0x000004a0


	//   ....[10]....
        /*0408*/ 	.word	0x000004d0


	//   ....[11]....
        /*040c*/ 	.word	0x00000500


	//   ....[12]....
        /*0410*/ 	.word	0x00000530


	//   ....[13]....
        /*0414*/ 	.word	0x000005c0


	//   ....[14]....
        /*0418*/ 	.word	0x00000600


	//   ....[15]....
        /*041c*/ 	.word	0x00000620


	//   ....[16]....
        /*0420*/ 	.word	0x00000680


	//   ....[17]....
        /*0424*/ 	.word	0x000026d0


	//   ....[18]....
        /*0428*/ 	.word	0x000026f0


	//   ....[19]....
        /*042c*/ 	.word	0x00002860


	//   ....[20]....
        /*0430*/ 	.word	0x00002870


	//   ....[21]....
        /*0434*/ 	.word	0x000029d0


	//   ....[22]....
        /*0438*/ 	.word	0x000029f0


	//   ....[23]....
        /*043c*/ 	.word	0x00002b50


	//   ....[24]....
        /*0440*/ 	.word	0x00002b60


	//   ....[25]....
        /*0444*/ 	.word	0x00003000


	//   ....[26]....
        /*0448*/ 	.word	0x00003010


	//   ....[27]....
        /*044c*/ 	.word	0x00003020


	//   ....[28]....
        /*0450*/ 	.word	0x00003030


	//   ....[29]....
        /*0454*/ 	.word	0x000032c0


	//   ....[30]....
        /*0458*/ 	.word	0x00003300


	//   ....[31]....
        /*045c*/ 	.word	0x00003310


	//   ....[32]....
        /*0460*/ 	.word	0x00003350


	//   ....[33]....
        /*0464*/ 	.word	0x00004100


	//   ....[34]....
        /*0468*/ 	.word	0x00004120


	//   ....[35]....
        /*046c*/ 	.word	0x00004220


	//   ....[36]....
        /*0470*/ 	.word	0x00004240


	//   ....[37]....
        /*0474*/ 	.word	0x00004470


	//   ....[38]....
        /*0478*/ 	.word	0x000046b0


	//   ....[39]....
        /*047c*/ 	.word	0x00004ab0


	//   ....[40]....
        /*0480*/ 	.word	0x00004ad0


	//   ....[41]....
        /*0484*/ 	.word	0x00004af0


	//   ....[42]....
        /*0488*/ 	.word	0x00004b10


	//   ....[43]....
        /*048c*/ 	.word	0x00005f20


	//   ....[44]....
        /*0490*/ 	.word	0x00005f40


	//   ....[45]....
        /*0494*/ 	.word	0x00006010


	//   ....[46]....
        /*0498*/ 	.word	0x00006050


	//   ....[47]....
        /*049c*/ 	.word	0x00006dc0


	//   ....[48]....
        /*04a0*/ 	.word	0x00006de0


	//   ....[49]....
        /*04a4*/ 	.word	0x00006eb0


	//   ....[50]....
        /*04a8*/ 	.word	0x00006ef0


	//   ....[51]....
        /*04ac*/ 	.word	0x00007110


	//   ....[52]....
        /*04b0*/ 	.word	0x00007350


	//   ....[53]....
        /*04b4*/ 	.word	0x00007630


	//   ....[54]....
        /*04b8*/ 	.word	0x00007680


	//   ....[55]....
        /*04bc*/ 	.word	0x000077a0


	//   ....[56]....
        /*04c0*/ 	.word	0x000077c0


	//   ....[57]....
        /*04c4*/ 	.word	0x00009230


	//   ....[58]....
        /*04c8*/ 	.word	0x00009240


	//   ....[59]....
        /*04cc*/ 	.word	0x00009280


	//   ....[60]....
        /*04d0*/ 	.word	0x000092a0


	//   ....[61]....
        /*04d4*/ 	.word	0x0000a050


	//   ....[62]....
        /*04d8*/ 	.word	0x0000a070


	//   ....[63]....
        /*04dc*/ 	.word	0x0000a140


	//   ....[64]....
        /*04e0*/ 	.word	0x0000a160


	//   ....[65]....
        /*04e4*/ 	.word	0x0000a4a0


	//   ....[66]....
        /*04e8*/ 	.word	0x0000a4b0


	//   ....[67]....
        /*04ec*/ 	.word	0x0000a4e0


	//   ....[68]....
        /*04f0*/ 	.word	0x0000a4f0


	//   ....[69]....
        /*04f4*/ 	.word	0x0000bc40


	//   ....[70]....
        /*04f8*/ 	.word	0x0000bc70


	//   ....[71]....
        /*04fc*/ 	.word	0x0000bc80


	//   ....[72]....
        /*0500*/ 	.word	0x0000bcb0


	//   ....[73]....
        /*0504*/ 	.word	0x0000d070


	//   ....[74]....
        /*0508*/ 	.word	0x0000d090


	//   ....[75]....
        /*050c*/ 	.word	0x0000d0b0


	//   ....[76]....
        /*0510*/ 	.word	0x0000d0c0


	//   ....[77]....
        /*0514*/ 	.word	0x0000d400


	//   ....[78]....
        /*0518*/ 	.word	0x0000d420


	//   ....[79]....
        /*051c*/ 	.word	0x0000d580


	//   ....[80]....
        /*0520*/ 	.word	0x0000d590


	//   ....[81]....
        /*0524*/ 	.word	0x0000d6f0


	//   ....[82]....
        /*0528*/ 	.word	0x0000d710


	//   ....[83]....
        /*052c*/ 	.word	0x0000d870


	//   ....[84]....
        /*0530*/ 	.word	0x0000d880


	//   ....[85]....
        /*0534*/ 	.word	0x0000dbc0


	//   ....[86]....
        /*0538*/ 	.word	0x0000dbe0


	//   ....[87]....
        /*053c*/ 	.word	0x0000e3b0


	//   ....[88]....
        /*0540*/ 	.word	0x0000e3c0


	//   ....[89]....
        /*0544*/ 	.word	0x0000f240


	//   ....[90]....
        /*0548*/ 	.word	0x0000f260


	//   ....[91]....
        /*054c*/ 	.word	0x0000f3d0


	//   ....[92]....
        /*0550*/ 	.word	0x0000f3e0


	//   ....[93]....
        /*0554*/ 	.word	0x0000f540


	//   ....[94]....
        /*0558*/ 	.word	0x0000f560


	//   ....[95]....
        /*055c*/ 	.word	0x0000f6c0


	//   ....[96]....
        /*0560*/ 	.word	0x0000f6d0


	//   ....[97]....
        /*0564*/ 	.word	0x0000f8d0


	//   ....[98]....
        /*0568*/ 	.word	0x0000f8f0


	//   ....[99]....
        /*056c*/ 	.word	0x0000fa10


	//   ....[100]....
        /*0570*/ 	.word	0x0000fa50


	//   ....[101]....
        /*0574*/ 	.word	0x0000fa80


	//   ....[102]....
        /*0578*/ 	.word	0x0000fab0


	//   ....[103]....
        /*057c*/ 	.word	0x0000fae0


	//   ....[104]....
        /*0580*/ 	.word	0x0000fb10


	//   ....[105]....
        /*0584*/ 	.word	0x0000fc60


	//   ....[106]....
        /*0588*/ 	.word	0x0000fca0


	//   ....[107]....
        /*058c*/ 	.word	0x0000fcd0


	//   ....[108]....
        /*0590*/ 	.word	0x0000fd00


	//   ....[109]....
        /*0594*/ 	.word	0x0000fd30


	//   ....[110]....
        /*0598*/ 	.word	0x0000fd60


	//   ....[111]....
        /*059c*/ 	.word	0x0000fdf0


	//   ....[112]....
        /*05a0*/ 	.word	0x0000fe30


	//   ....[113]....
        /*05a4*/ 	.word	0x0000fe40


	//   ....[114]....
        /*05a8*/ 	.word	0x0000fea0


	//   ....[115]....
        /*05ac*/ 	.word	0x00010850


	//   ....[116]....
        /*05b0*/ 	.word	0x000108b0


	//   ....[117]....
        /*05b4*/ 	.word	0x00010900


	//   ....[118]....
        /*05b8*/ 	.word	0x00010950


	//   ....[119]....
        /*05bc*/ 	.word	0x000109a0


	//   ....[120]....
        /*05c0*/ 	.word	0x00010a10


	//   ....[121]....
        /*05c4*/ 	.word	0x00010a60


	//   ....[122]....
        /*05c8*/ 	.word	0x00010ad0


	//   ....[123]....
        /*05cc*/ 	.word	0x00010b40


	//   ....[124]....
        /*05d0*/ 	.word	0x00010bb0


	//   ....[125]....
        /*05d4*/ 	.word	0x00010c20


	//   ....[126]....
        /*05d8*/ 	.word	0x00010c90


	//   ....[127]....
        /*05dc*/ 	.word	0x00010d00


	//   ....[128]....
        /*05e0*/ 	.word	0x00010d60


	//   ....[129]....
        /*05e4*/ 	.word	0x00010dd0


	//   ....[130]....
        /*05e8*/ 	.word	0x00010e40


	//   ....[131]....
        /*05ec*/ 	.word	0x00010eb0


	//   ....[132]....
        /*05f0*/ 	.word	0x00010f10


	//   ....[133]....
        /*05f4*/ 	.word	0x00010f80


	//   ....[134]....
        /*05f8*/ 	.word	0x00010ff0


	//   ....[135]....
        /*05fc*/ 	.word	0x00011160


	//   ....[136]....
        /*0600*/ 	.word	0x000111c0


	//   ....[137]....
        /*0604*/ 	.word	0x00011230


	//   ....[138]....
        /*0608*/ 	.word	0x000112a0


	//   ....[139]....
        /*060c*/ 	.word	0x000116e0


	//   ....[140]....
        /*0610*/ 	.word	0x00011730


	//   ....[141]....
        /*0614*/ 	.word	0x00011780


	//   ....[142]....
        /*0618*/ 	.word	0x000117d0


	//   ....[143]....
        /*061c*/ 	.word	0x00011840


	//   ....[144]....
        /*0620*/ 	.word	0x000118b0


	//   ....[145]....
        /*0624*/ 	.word	0x00011a20


	//   ....[146]....
        /*0628*/ 	.word	0x00011a80


	//   ....[147]....
        /*062c*/ 	.word	0x00011af0


	//   ....[148]....
        /*0630*/ 	.word	0x00011b60


	//   ....[149]....
        /*0634*/ 	.word	0x00011cd0


	//   ....[150]....
        /*0638*/ 	.word	0x00011d30


	//   ....[151]....
        /*063c*/ 	.word	0x00011da0


	//   ....[152]....
        /*0640*/ 	.word	0x00011e10


	//   ....[153]....
        /*0644*/ 	.word	0x00012250


	//   ....[154]....
        /*0648*/ 	.word	0x00012290


	//   ....[155]....
        /*064c*/ 	.word	0x000122e0


	//   ....[156]....
        /*0650*/ 	.word	0x00012330


	//   ....[157]....
        /*0654*/ 	.word	0x00012390


	//   ....[158]....
        /*0658*/ 	.word	0x00012400


	//   ....[159]....
        /*065c*/ 	.word	0x00012470


	//   ....[160]....
        /*0660*/ 	.word	0x000125b0


	//   ....[161]....
        /*0664*/ 	.word	0x00012610


	//   ....[162]....
        /*0668*/ 	.word	0x00012660


	//   ....[163]....
        /*066c*/ 	.word	0x000126a0


	//   ....[164]....
        /*0670*/ 	.word	0x000126f0


	//   ....[165]....
        /*0674*/ 	.word	0x00012730


	//   ....[166]....
        /*0678*/ 	.word	0x00012780


	//   ....[167]....
        /*067c*/ 	.word	0x000127d0


	//   ....[168]....
        /*0680*/ 	.word	0x00012820


	//   ....[169]....
        /*0684*/ 	.word	0x00012870


	//   ....[170]....
        /*0688*/ 	.word	0x000128e0


	//   ....[171]....
        /*068c*/ 	.word	0x00012950


	//   ....[172]....
        /*0690*/ 	.word	0x000129c0


	//   ....[173]....
        /*0694*/ 	.word	0x00012a20


	//   ....[174]....
        /*0698*/ 	.word	0x00012a90


	//   ....[175]....
        /*069c*/ 	.word	0x00012b00


	//   ....[176]....
        /*06a0*/ 	.word	0x00012b70


	//   ....[177]....
        /*06a4*/ 	.word	0x00012bd0


	//   ....[178]....
        /*06a8*/ 	.word	0x00012c40


	//   ....[179]....
        /*06ac*/ 	.word	0x00012cb0


	//   ....[180]....
        /*06b0*/ 	.word	0x00012d20


	//   ....[181]....
        /*06b4*/ 	.word	0x00012d80


	//   ....[182]....
        /*06b8*/ 	.word	0x00012df0


	//   ....[183]....
        /*06bc*/ 	.word	0x00012e60


	//   ....[184]....
        /*06c0*/ 	.word	0x00012ed0


	//   ....[185]....
        /*06c4*/ 	.word	0x00012f30


	//   ....[186]....
        /*06c8*/ 	.word	0x00012fa0


	//   ....[187]....
        /*06cc*/ 	.word	0x00013010


	//   ....[188]....
        /*06d0*/ 	.word	0x00013080


	//   ....[189]....
        /*06d4*/ 	.word	0x000130e0


	//   ....[190]....
        /*06d8*/ 	.word	0x00013150


	//   ....[191]....
        /*06dc*/ 	.word	0x000131c0


	//   ....[192]....
        /*06e0*/ 	.word	0x00013210


	//   ....[193]....
        /*06e4*/ 	.word	0x00013250


	//   ....[194]....
        /*06e8*/ 	.word	0x000132a0


	//   ....[195]....
        /*06ec*/ 	.word	0x000132f0


	//   ....[196]....
        /*06f0*/ 	.word	0x00013340


	//   ....[197]....
        /*06f4*/ 	.word	0x000133b0


	//   ....[198]....
        /*06f8*/ 	.word	0x00013400


	//   ....[199]....
        /*06fc*/ 	.word	0x00013450


	//   ....[200]....
        /*0700*/ 	.word	0x000134a0


	//   ....[201]....
        /*0704*/ 	.word	0x000134f0


	//   ....[202]....
        /*0708*/ 	.word	0x00013540


	//   ....[203]....
        /*070c*/ 	.word	0x000135b0


	//   ....[204]....
        /*0710*/ 	.word	0x00013600


	//   ....[205]....
        /*0714*/ 	.word	0x00013670


	//   ....[206]....
        /*0718*/ 	.word	0x000136d0


	//   ....[207]....
        /*071c*/ 	.word	0x00013740


	//----- nvinfo : EIATTR_EXIT_INSTR_OFFSETS
	.align		4
.L_924:
        /*0720*/ 	.byte	0x04, 0x1c
        /*0722*/ 	.short	(.L_926 - .L_925)


	//   ....[0]....
.L_925:
        /*0724*/ 	.word	0x00000fe0


	//   ....[1]....
        /*0728*/ 	.word	0x00010810


	//----- nvinfo : EIATTR_MAX_THREADS
	.align		4
.L_926:
        /*072c*/ 	.byte	0x04, 0x05
        /*072e*/ 	.short	(.L_928 - .L_927)
.L_927:
        /*0730*/ 	.word	0x00000100
        /*0734*/ 	.word	0x00000001
        /*0738*/ 	.word	0x00000001


	//----- nvinfo : EIATTR_CRS_STACK_SIZE
	.align		4
.L_928:
        /*073c*/ 	.byte	0x04, 0x1e
        /*073e*/ 	.short	(.L_930 - .L_929)
.L_929:
        /*0740*/ 	.word	0x00000000
.L_930:


//--------------------- .nv.info._ZN7cutlass13device_kernelIN5flash19enable_sm80_to_sm89INS1_16FlashAttnFwdSm80INS1_25CollectiveMainloopFwdSm80ILi8ELi1ELb0EN4cute5tupleIJNS5_1CILi128EEENS7_ILi64EEENS7_ILi192EEEEEELi192ENS_6half_tEfNS_4arch4Sm80ELb1ELb0ELb0ELb1ELb1ELb1ELb1ELb1EEENS1_21CollectiveEpilogueFwdINS6_IJS8_SA_S9_EEENS6_IJNS7_ILi1EEESI_SI_EEESC_SE_Li256ELb1ELb1ELb1ELb0EEENS1_36VarlenDynamicPersistentTileSchedulerILi128ELi64ELi256ELi256ELb1ELb1ELb0ELb1ELb1ELb1EEEEEEEEEvNT_6ParamsE --------------------------
	.section	.nv.info._ZN7cutlass13device_kernelIN5flash19enable_sm80_to_sm89INS1_16FlashAttnFwdSm80INS1_25CollectiveMainloopFwdSm80ILi8ELi1ELb0EN4cute5tupleIJNS5_1CILi128EEENS7_ILi64EEENS7_ILi192EEEEEELi192ENS_6half_tEfNS_4arch4Sm80ELb1ELb0ELb0ELb1ELb1ELb1ELb1ELb1EEENS1_21CollectiveEpilogueFwdINS6_IJS8_SA_S9_EEENS6_IJNS7_ILi1EEESI_SI_EEESC_SE_Li256ELb1ELb1ELb1ELb0EEENS1_36VarlenDynamicPersistentTileSchedulerILi128ELi64ELi256ELi256ELb1ELb1ELb0ELb1ELb1ELb1EEEEEEEEEvNT_6ParamsE,"",@"SHT_CUDA_INFO"
	.sectionflags	@""
	.align	4


	//----- nvinfo : EIATTR_CUDA_API_VERSION
	.align		4
        /*0000*/ 	.byte	0x04, 0x37
        /*0002*/ 	.short	(.L_932 - .L_931)
.L_931:
        /*0004*/ 	.word	0x00000082


	//----- nvinfo : EIATTR_SW2861232_WAR
	.align		4
.L_932:
        /*0008*/ 	.byte	0x01, 0x35
	.zero		2


	//----- nvinfo : EIATTR_PARAM_CBANK
	.align		4
        /*000c*/ 	.byte	0x04, 0x0a
        /*000e*/ 	.short	(.L_934 - .L_933)
	.align		4
.L_933:
        /*0010*/ 	.word	index@(.nv.constant0._ZN7cutlass13device_kernelIN5flash19enable_sm80_to_sm89INS1_16FlashAttnFwdSm80INS1_25CollectiveMainloopFwdSm80ILi8ELi1ELb0EN4cute5tupleIJNS5_1CILi128EEENS7_ILi64EEENS7_ILi192EEEEEELi192ENS_6half_tEfNS_4arch4Sm80ELb1ELb0ELb0ELb1ELb1ELb1ELb1ELb1EEENS1_21CollectiveEpilogueFwdINS6_IJS8_SA_S9_EEENS6_IJNS7_ILi1EEESI_SI_EEESC_SE_Li256ELb1ELb1ELb1ELb0EEENS1_36VarlenDynamicPersistentTileSchedulerILi128ELi64ELi256ELi256ELb1ELb1ELb0ELb1ELb1ELb1EEEEEEEEEvNT_6ParamsE)
        /*0014*/ 	.short	0x0160
        /*0016*/ 	.short	0x0438


	//----- nvinfo : EIATTR_CBANK_PARAM_SIZE
	.align		4
.L_934:
        /*0018*/ 	.byte	0x03, 0x19
        /*001a*/ 	.short	0x0438


	//----- nvinfo : EIATTR_KPARAM_INFO
	.align		4
        /*001c*/ 	.byte	0x04, 0x17
        /*001e*/ 	.short	(.L_936 - .L_935)
.L_935:
        /*0020*/ 	.word	0x00000000
        /*0024*/ 	.short	0x0000
        /*0026*/ 	.short	0x0000
        /*0028*/ 	.byte	0x00, 0xf0, 0xe1, 0x10


	//----- nvinfo : EIATTR_MAXREG_COUNT
	.align		4
.L_936:
        /*002c*/ 	.byte	0x03, 0x1b
        /*002e*/ 	.short	0x00ff


	//----- nvinfo : EIATTR_NUM_BARRIERS
	.align		4
        /*0030*/ 	.byte	0x02, 0x4c
        /*0032*/ 	.byte	0x06
	.zero		1


	//----- nvinfo : EIATTR_ANNOTATIONS
	.align		4
        /*0034*/ 	.byte	0x04, 0x55
        /*0036*/ 	.short	(.L_938 - .L_937)


	//   ....[0]....
.L_937:
        /* <DEDUP_REMOVED lines=28> */


	//----- nvinfo : EIATTR_MERCURY_ISA_VERSION
	.align		4
.L_938:
        /*01e0*/ 	.byte	0x03, 0x5f
        /*01e2*/ 	.short	0x0000


	//----- nvinfo : EIATTR_INT_WARP_WIDE_INSTR_OFFSETS
	.align		4
        /*01e4*/ 	.byte	0x04, 0x31
        /*01e6*/ 	.short	(.L_940 - .L_939)


	//   ....[0]....
.L_939:
        /*01e8*/ 	.word	0x000188c0


	//   ....[1]....
        /*01ec*/ 	.word	0x00018940


	//----- nvinfo : EIATTR_COOP_GROUP_MASK_REGIDS
	.align		4
.L_940:
        /*01f0*/ 	.byte	0x04, 0x29
        /*01f2*/ 	.short	(.L_942 - .L_941)


	//   ....[0]....
.L_941:
        /*01f4*/ 	.word	0xffffffff


	//   ....[1]....
        /*01f8*/ 	.word	0xffffffff


	//   ....[2]....
        /*01fc*/ 	.word	0xffffffff


	//   ....[3]....
        /*0200*/ 	.word	0xffffffff


	//   ....[4]....
        /*0204*/ 	.word	0xffffffff


	//   ....[5]....
        /*0208*/ 	.word	0xffffffff


	//   ....[6]....
        /*020c*/ 	.word	0xffffffff


	//   ....[7]....
        /*0210*/ 	.word	0xffffffff


	//   ....[8]....
        /*0214*/ 	.word	0xffffffff


	//   ....[9]....
        /*0218*/ 	.word	0xffffffff


	//   ....[10]....
        /*021c*/ 	.word	0xffffffff


	//   ....[11]....
        /*0220*/ 	.word	0xffffffff


	//   ....[12]....
        /*0224*/ 	.word	0xffffffff


	//   ....[13]....
        /*0228*/ 	.word	0xffffffff


	//   ....[14]....
        /*022c*/ 	.word	0xffffffff


	//   ....[15]....
        /*0230*/ 	.word	0xffffffff


	//   ....[16]....
        /*0234*/ 	.word	0xffffffff


	//   ....[17]....
        /*0238*/ 	.word	0xffffffff


	//   ....[18]....
        /*023c*/ 	.word	0xffffffff


	//   ....[19]....
        /*0240*/ 	.word	0xffffffff


	//   ....[20]....
        /*0244*/ 	.word	0xffffffff


	//   ....[21]....
        /*0248*/ 	.word	0xffffffff


	//   ....[22]....
        /*024c*/ 	.word	0xffffffff


	//   ....[23]....
        /*0250*/ 	.word	0xffffffff


	//   ....[24]....
        /*0254*/ 	.word	0xffffffff


	//   ....[25]....
        /*0258*/ 	.word	0xffffffff


	//   ....[26]....
        /*025c*/ 	.word	0xffffffff


	//   ....[27]....
        /*0260*/ 	.word	0xffffffff


	//   ....[28]....
        /*0264*/ 	.word	0xffffffff


	//   ....[29]....
        /*0268*/ 	.word	0xffffffff


	//   ....[30]....
        /*026c*/ 	.word	0xffffffff


	//   ....[31]....
        /*0270*/ 	.word	0xffffffff


	//   ....[32]....
        /*0274*/ 	.word	0xffffffff


	//   ....[33]....
        /*0278*/ 	.word	0xffffffff


	//   ....[34]....
        /*027c*/ 	.word	0xffffffff


	//   ....[35]....
        /*0280*/ 	.word	0xffffffff


	//   ....[36]....
        /*0284*/ 	.word	0xffffffff


	//   ....[37]....
        /*0288*/ 	.word	0xffffffff


	//   ....[38]....
        /*028c*/ 	.word	0xffffffff


	//   ....[39]....
        /*0290*/ 	.word	0xffffffff


	//   ....[40]....
        /*0294*/ 	.word	0xffffffff


	//   ....[41]....
        /*0298*/ 	.word	0xffffffff


	//   ....[42]....
        /*029c*/ 	.word	0xffffffff


	//   ....[43]....
        /*02a0*/ 	.word	0xffffffff


	//   ....[44]....
        /*02a4*/ 	.word	0xffffffff


	//   ....[45]....
        /*02a8*/ 	.word	0xffffffff


	//   ....[46]....
        /*02ac*/ 	.word	0xffffffff


	//   ....[47]....
        /*02b0*/ 	.word	0xffffffff


	//   ....[48]....
        /*02b4*/ 	.word	0xffffffff


	//   ....[49]....
        /*02b8*/ 	.word	0xffffffff


	//   ....[50]....
        /*02bc*/ 	.word	0xffffffff


	//   ....[51]....
        /*02c0*/ 	.word	0xffffffff


	//   ....[52]....
        /*02c4*/ 	.word	0xffffffff


	//   ....[53]....
        /*02c8*/ 	.word	0xffffffff


	//   ....[54]....
        /*02cc*/ 	.word	0xffffffff


	//   ....[55]....
        /*02d0*/ 	.word	0xffffffff


	//   ....[56]....
        /*02d4*/ 	.word	0xffffffff


	//   ....[57]....
        /*02d8*/ 	.word	0xffffffff


	//   ....[58]....
        /*02dc*/ 	.word	0xffffffff


	//   ....[59]....
        /*02e0*/ 	.word	0xffffffff


	//   ....[60]....
        /*02e4*/ 	.word	0xffffffff


	//   ....[61]....
        /*02e8*/ 	.word	0xffffffff


	//   ....[62]....
        /*02ec*/ 	.word	0xffffffff


	//   ....[63]....
        /*02f0*/ 	.word	0xffffffff


	//   ....[64]....
        /*02f4*/ 	.word	0xffffffff


	//   ....[65]....
        /*02f8*/ 	.word	0xffffffff


	//   ....[66]....
        /*02fc*/ 	.word	0xffffffff


	//   ....[67]....
        /*0300*/ 	.word	0xffffffff


	//   ....[68]....
        /*0304*/ 	.word	0xffffffff


	//   ....[69]....
        /*0308*/ 	.word	0xffffffff


	//   ....[70]....
        /*030c*/ 	.word	0xffffffff


	//   ....[71]....
        /*0310*/ 	.word	0xffffffff


	//   ....[72]....
        /*0314*/ 	.word	0xffffffff


	//   ....[73]....
        /*0318*/ 	.word	0xffffffff


	//   ....[74]....
        /*031c*/ 	.word	0xffffffff


	//   ....[75]....
        /*0320*/ 	.word	0xffffffff


	//   ....[76]....
        /*0324*/ 	.word	0xffffffff


	//   ....[77]....
        /*0328*/ 	.word	0xffffffff


	//   ....[78]....
        /*032c*/ 	.word	0xffffffff


	//   ....[79]....
        /*0330*/ 	.word	0xffffffff


	//   ....[80]....
        /*0334*/ 	.word	0xffffffff


	//   ....[81]....
        /*0338*/ 	.word	0xffffffff


	//   ....[82]....
        /*033c*/ 	.word	0xffffffff


	//   ....[83]....
        /*0340*/ 	.word	0xffffffff


	//   ....[84]....
        /*0344*/ 	.word	0xffffffff


	//   ....[85]....
        /*0348*/ 	.word	0xffffffff


	//   ....[86]....
        /*034c*/ 	.word	0xffffffff


	//   ....[87]....
        /*0350*/ 	.word	0xffffffff


	//   ....[88]....
        /*0354*/ 	.word	0xffffffff


	//   ....[89]....
        /*0358*/ 	.word	0xffffffff


	//   ....[90]....
        /*035c*/ 	.word	0xffffffff


	//   ....[91]....
        /*0360*/ 	.word	0xffffffff


	//   ....[92]....
        /*0364*/ 	.word	0xffffffff


	//   ....[93]....
        /*0368*/ 	.word	0xffffffff


	//   ....[94]....
        /*036c*/ 	.word	0xffffffff


	//   ....[95]....
        /*0370*/ 	.word	0xffffffff


	//   ....[96]....
        /*0374*/ 	.word	0xffffffff


	//   ....[97]....
        /*0378*/ 	.word	0xffffffff


	//   ....[98]....
        /*037c*/ 	.word	0xffffffff


	//   ....[99]....
        /*0380*/ 	.word	0xffffffff


	//   ....[100]....
        /*0384*/ 	.word	0xffffffff


	//   ....[101]....
        /*0388*/ 	.word	0xffffffff


	//   ....[102]....
        /*038c*/ 	.word	0xffffffff


	//   ....[103]....
        /*0390*/ 	.word	0xffffffff


	//   ....[104]....
        /*0394*/ 	.word	0xffffffff


	//   ....[105]....
        /*0398*/ 	.word	0xffffffff


	//   ....[106]....
        /*039c*/ 	.word	0xffffffff


	//   ....[107]....
        /*03a0*/ 	.word	0xffffffff


	//   ....[108]....
        /*03a4*/ 	.word	0xffffffff


	//   ....[109]....
        /*03a8*/ 	.word	0xffffffff


	//   ....[110]....
        /*03ac*/ 	.word	0xffffffff


	//   ....[111]....
        /*03b0*/ 	.word	0xffffffff


	//   ....[112]....
        /*03b4*/ 	.word	0xffffffff


	//   ....[113]....
        /*03b8*/ 	.word	0xffffffff


	//   ....[114]....
        /*03bc*/ 	.word	0xffffffff


	//   ....[115]....
        /*03c0*/ 	.word	0xffffffff


	//   ....[116]....
        /*03c4*/ 	.word	0xffffffff


	//   ....[117]....
        /*03c8*/ 	.word	0xffffffff


	//   ....[118]....
        /*03cc*/ 	.word	0xffffffff


	//   ....[119]....
        /*03d0*/ 	.word	0xffffffff


	//   ....[120]....
        /*03d4*/ 	.word	0xffffffff


	//   ....[121]....
        /*03d8*/ 	.word	0xffffffff


	//   ....[122]....
        /*03dc*/ 	.word	0xffffffff


	//   ....[123]....
        /*03e0*/ 	.word	0xffffffff


	//   ....[124]....
        /*03e4*/ 	.word	0xffffffff


	//   ....[125]....
        /*03e8*/ 	.word	0xffffffff


	//   ....[126]....
        /*03ec*/ 	.word	0xffffffff


	//   ....[127]....
        /*03f0*/ 	.word	0xffffffff


	//   ....[128]....
        /*03f4*/ 	.word	0xffffffff


	//   ....[129]....
        /*03f8*/ 	.word	0xffffffff


	//   ....[130]....
        /*03fc*/ 	.word	0xffffffff


	//   ....[131]....
        /*0400*/ 	.word	0xffffffff


	//   ....[132]....
        /*0404*/ 	.word	0xffffffff


	//   ....[133]....
        /*0408*/ 	.word	0xffffffff


	//   ....[134]....
        /*040c*/ 	.word	0xffffffff


	//   ....[135]....
        /*0410*/ 	.word	0xffffffff


	//   ....[136]....
        /*0414*/ 	.word	0xffffffff


	//   ....[137]....
        /*0418*/ 	.word	0xffffffff


	//   ....[138]....
        /*041c*/ 	.word	0xffffffff


	//   ....[139]....
        /*0420*/ 	.word	0xffffffff


	//   ....[140]....
        /*0424*/ 	.word	0xffffffff


	//   ....[141]....
        /*0428*/ 	.word	0xffffffff


	//   ....[142]....
        /*042c*/ 	.word	0xffffffff


	//   ....[143]....
        /*0430*/ 	.word	0xffffffff


	//   ....[144]....
        /*0434*/ 	.word	0xffffffff


	//   ....[145]....
        /*0438*/ 	.word	0xffffffff


	//   ....[146]....
        /*043c*/ 	.word	0xffffffff


	//   ....[147]....
        /*0440*/ 	.word	0xffffffff


	//   ....[148]....
        /*0444*/ 	.word	0xffffffff


	//   ....[149]....
        /*0448*/ 	.word	0xffffffff


	//   ....[150]....
        /*044c*/ 	.word	0xffffffff


	//   ....[151]....
        /*0450*/ 	.word	0xffffffff


	//   ....[152]....
        /*0454*/ 	.word	0xffffffff


	//   ....[153]....
        /*0458*/ 	.word	0xffffffff


	//   ....[154]....
        /*045c*/ 	.word	0xffffffff


	//   ....[155]....
        /*0460*/ 	.word	0xffffffff


	//   ....[156]....
        /*0464*/ 	.word	0xffffffff


	//   ....[157]....
        /*0468*/ 	.word	0xffffffff


	//   ....[158]....
        /*046c*/ 	.word	0xffffffff


	//   ....[159]....
        /*0470*/ 	.word	0xffffffff


	//   ....[160]....
        /*0474*/ 	.word	0xffffffff


	//   ....[161]....
        /*0478*/ 	.word	0xffffffff


	//   ....[162]....
        /*047c*/ 	.word	0xffffffff


	//   ....[163]....
        /*0480*/ 	.word	0xffffffff


	//   ....[164]....
        /*0484*/ 	.word	0xffffffff


	//   ....[165]....
        /*0488*/ 	.word	0xffffffff


	//   ....[166]....
        /*048c*/ 	.word	0xffffffff


	//   ....[167]....
        /*0490*/ 	.word	0xffffffff


	//   ....[168]....
        /*0494*/ 	.word	0xffffffff


	//   ....[169]....
        /*0498*/ 	.word	0xffffffff


	//   ....[170]....
        /*049c*/ 	.word	0xffffffff


	//   ....[171]....
        /*04a0*/ 	.word	0xffffffff


	//   ....[172]....
        /*04a4*/ 	.word	0xffffffff


	//   ....[173]....
        /*04a8*/ 	.word	0xffffffff


	//   ....[174]....
        /*04ac*/ 	.word	0xffffffff


	//   ....[175]....
        /*04b0*/ 	.word	0xffffffff


	//   ....[176]....
        /*04b4*/ 	.word	0xffffffff


	//   ....[177]....
        /*04b8*/ 	.word	0xffffffff


	//   ....[178]....
        /*04bc*/ 	.word	0xffffffff


	//   ....[179]....
        /*04c0*/ 	.word	0xffffffff


	//   ....[180]....
        /*04c4*/ 	.word	0xffffffff


	//   ....[181]....
        /*04c8*/ 	.word	0xffffffff


	//   ....[182]....
        /*04cc*/ 	.word	0xffffffff


	//   ....[183]....
        /*04d0*/ 	.word	0xffffffff


	//   ....[184]....
        /*04d4*/ 	.word	0xffffffff


	//   ....[185]....
        /*04d8*/ 	.word	0xffffffff


	//   ....[186]....
        /*04dc*/ 	.word	0xffffffff


	//   ....[187]....
        /*04e0*/ 	.word	0xffffffff


	//   ....[188]....
        /*04e4*/ 	.word	0xffffffff


	//   ....[189]....
        /*04e8*/ 	.word	0xffffffff


	//   ....[190]....
        /*04ec*/ 	.word	0xffffffff


	//   ....[191]....
        /*04f0*/ 	.word	0xffffffff


	//   ....[192]....
        /*04f4*/ 	.word	0xffffffff


	//   ....[193]....
        /*04f8*/ 	.word	0xffffffff


	//   ....[194]....
        /*04fc*/ 	.word	0xffffffff


	//   ....[195]....
        /*0500*/ 	.word	0xffffffff


	//   ....[196]....
        /*0504*/ 	.word	0xffffffff


	//   ....[197]....
        /*0508*/ 	.word	0xffffffff


	//   ....[198]....
        /*050c*/ 	.word	0xffffffff


	//   ....[199]....
        /*0510*/ 	.word	0xffffffff


	//   ....[200]....
        /*0514*/ 	.word	0xffffffff


	//   ....[201]....
        /*0518*/ 	.word	0xffffffff


	//   ....[202]....
        /*051c*/ 	.word	0xffffffff


	//   ....[203]....
        /*0520*/ 	.word	0xffffffff


	//   ....[204]....
        /*0524*/ 	.word	0xffffffff


	//   ....[205]....
        /*0528*/ 	.word	0xffffffff


	//   ....[206]....
        /*052c*/ 	.word	0xffffffff


	//   ....[207]....
        /*0530*/ 	.word	0xffffffff


	//   ....[208]....
        /*0534*/ 	.word	0xffffffff


	//   ....[209]....
        /*0538*/ 	.word	0xffffffff


	//   ....[210]....
        /*053c*/ 	.word	0xffffffff


	//   ....[211]....
        /*0540*/ 	.word	0xffffffff


	//   ....[212]....
        /*0544*/ 	.word	0xffffffff


	//   ....[213]....
        /*0548*/ 	.word	0xffffffff


	//   ....[214]....
        /*054c*/ 	.word	0xffffffff


	//   ....[215]....
        /*0550*/ 	.word	0xffffffff


	//   ....[216]....
        /*0554*/ 	.word	0xffffffff


	//   ....[217]....
        /*0558*/ 	.word	0xffffffff


	//   ....[218]....
        /*055c*/ 	.word	0xffffffff


	//   ....[219]....
        /*0560*/ 	.word	0xffffffff


	//   ....[220]....
        /*0564*/ 	.word	0xffffffff


	//   ....[221]....
        /*0568*/ 	.word	0xffffffff


	//   ....[222]....
        /*056c*/ 	.word	0xffffffff


	//   ....[223]....
        /*0570*/ 	.word	0xffffffff


	//   ....[224]....
        /*0574*/ 	.word	0xffffffff


	//   ....[225]....
        /*0578*/ 	.word	0xffffffff


	//   ....[226]....
        /*057c*/ 	.word	0xffffffff


	//   ....[227]....
        /*0580*/ 	.word	0xffffffff


	//   ....[228]....
        /*0584*/ 	.word	0xffffffff


	//   ....[229]....
        /*0588*/ 	.word	0xffffffff


	//   ....[230]....
        /*058c*/ 	.word	0xffffffff


	//   ....[231]....
        /*0590*/ 	.word	0xffffffff


	//----- nvinfo : EIATTR_COOP_GROUP_INSTR_OFFSETS
	.align		4
.L_942:
        /*0594*/ 	.byte	0x04, 0x28
        /*0596*/ 	.short	(.L_944 - .L_943)


	//   ....[0]....
.L_943:
        /*0598*/ 	.word	0x00000050


	//   ....[1]....
        /*059c*/ 	.word	0x000001e0


	//   ....[2]....
        /*05a0*/ 	.word	0x00000210


	//   ....[3]....
        /*05a4*/ 	.word	0x00000240


	//   ....[4]....
        /*05a8*/ 	.word	0x00000270


	//   ....[5]....
        /*05ac*/ 	.word	0x000002a0


	//   ....[6]....
        /*05b0*/ 	.word	0x000002d0


	//   ....[7]....
        /*05b4*/ 	.word	0x00000430


	//   ....[8]....
        /*05b8*/ 	.word	0x00000470


	//   ....[9]....
        /*05bc*/ 	.word	0x000004a0


	//   ....[10]....
        /*05c0*/ 	.word	0x000004d0


	//   ....[11]....
        /*05c4*/ 	.word	0x00000500


	//   ....[12]....
        /*05c8*/ 	.word	0x00000530


	//   ....[13]....
        /*05cc*/ 	.word	0x000005c0


	//   ....[14]....
        /*05d0*/ 	.word	0x00000600


	//   ....[15]....
        /*05d4*/ 	.word	0x00000620


	//   ....[16]....
        /*05d8*/ 	.word	0x00000680


	//   ....[17]....
        /*05dc*/ 	.word	0x00003bc0


	//   ....[18]....
        /*05e0*/ 	.word	0x00003bd0


	//   ....[19]....
        /*05e4*/ 	.word	0x00005770


	//   ....[20]....
        /*05e8*/ 	.word	0x00005780


	//   ....[21]....
        /*05ec*/ 	.word	0x00007110


	//   ....[22]....
        /*05f0*/ 	.word	0x00007130


	//   ....[23]....
        /*05f4*/ 	.word	0x00007680


	//   ....[24]....
        /*05f8*/ 	.word	0x000076a0


	//   ....[25]....
        /*05fc*/ 	.word	0x000083f0


	//   ....[26]....
        /*0600*/ 	.word	0x00008410


	//   ....[27]....
        /*0604*/ 	.word	0x00008540


	//   ....[28]....
        /*0608*/ 	.word	0x00008550


	//   ....[29]....
        /*060c*/ 	.word	0x00008680


	//   ....[30]....
        /*0610*/ 	.word	0x000086a0


	//   ....[31]....
        /*0614*/ 	.word	0x000087d0


	//   ....[32]....
        /*0618*/ 	.word	0x000087e0


	//   ....[33]....
        /*061c*/ 	.word	0x00008c30


	//   ....[34]....
        /*0620*/ 	.word	0x00008c40


	//   ....[35]....
        /*0624*/ 	.word	0x00008c50


	//   ....[36]....
        /*0628*/ 	.word	0x00008c60


	//   ....[37]....
        /*062c*/ 	.word	0x000090c0


	//   ....[38]....
        /*0630*/ 	.word	0x000090e0


	//   ....[39]....
        /*0634*/ 	.word	0x00009100


	//   ....[40]....
        /*0638*/ 	.word	0x00009120


	//   ....[41]....
        /*063c*/ 	.word	0x00009740


	//   ....[42]....
        /*0640*/ 	.word	0x000098a0


	//   ....[43]....
        /*0644*/ 	.word	0x000098e0


	//   ....[44]....
        /*0648*/ 	.word	0x00009920


	//   ....[45]....
        /*064c*/ 	.word	0x0000c440


	//   ....[46]....
        /*0650*/ 	.word	0x0000c4f0


	//   ....[47]....
        /*0654*/ 	.word	0x0000c510


	//   ....[48]....
        /*0658*/ 	.word	0x0000c520


	//   ....[49]....
        /*065c*/ 	.word	0x0000c7e0


	//   ....[50]....
        /*0660*/ 	.word	0x0000ca50


	//   ....[51]....
        /*0664*/ 	.word	0x0000ca90


	//   ....[52]....
        /*0668*/ 	.word	0x0000cad0


	//   ....[53]....
        /*066c*/ 	.word	0x0000f8b0


	//   ....[54]....
        /*0670*/ 	.word	0x0000f8d0


	//   ....[55]....
        /*0674*/ 	.word	0x0000f8e0


	//   ....[56]....
        /*0678*/ 	.word	0x0000f900


	//   ....[57]....
        /*067c*/ 	.word	0x000105d0


	//   ....[58]....
        /*0680*/ 	.word	0x000105f0


	//   ....[59]....
        /*0684*/ 	.word	0x000106f0


	//   ....[60]....
        /*0688*/ 	.word	0x00010710


	//   ....[61]....
        /*068c*/ 	.word	0x00010960


	//   ....[62]....
        /*0690*/ 	.word	0x00010ba0


	//   ....[63]....
        /*0694*/ 	.word	0x00010fa0


	//   ....[64]....
        /*0698*/ 	.word	0x00010fc0


	//   ....[65]....
        /*069c*/ 	.word	0x00010fe0


	//   ....[66]....
        /*06a0*/ 	.word	0x00011000


	//   ....[67]....
        /*06a4*/ 	.word	0x00012410


	//   ....[68]....
        /*06a8*/ 	.word	0x00012430


	//   ....[69]....
        /*06ac*/ 	.word	0x00012500


	//   ....[70]....
        /*06b0*/ 	.word	0x00012540


	//   ....[71]....
        /*06b4*/ 	.word	0x000132b0


	//   ....[72]....
        /*06b8*/ 	.word	0x000132d0


	//   ....[73]....
        /*06bc*/ 	.word	0x000133a0


	//   ....[74]....
        /*06c0*/ 	.word	0x000133e0


	//   ....[75]....
        /*06c4*/ 	.word	0x00013630


	//   ....[76]....
        /*06c8*/ 	.word	0x00013860


	//   ....[77]....
        /*06cc*/ 	.word	0x00013b80


	//   ....[78]....
        /*06d0*/ 	.word	0x00013ba0


	//   ....[79]....
        /*06d4*/ 	.word	0x00013cc0


	//   ....[80]....
        /*06d8*/ 	.word	0x00013ce0


	//   ....[81]....
        /*06dc*/ 	.word	0x000156a0


	//   ....[82]....
        /*06e0*/ 	.word	0x000156b0


	//   ....[83]....
        /*06e4*/ 	.word	0x000156f0


	//   ....[84]....
        /*06e8*/ 	.word	0x00015720


	//   ....[85]....
        /*06ec*/ 	.word	0x000164c0


	//   ....[86]....
        /*06f0*/ 	.word	0x000164e0


	//   ....[87]....
        /*06f4*/ 	.word	0x000165b0


	//   ....[88]....
        /*06f8*/ 	.word	0x000165d0


	//   ....[89]....
        /*06fc*/ 	.word	0x00016910


	//   ....[90]....
        /*0700*/ 	.word	0x00016930


	//   ....[91]....
        /*0704*/ 	.word	0x00016950


	//   ....[92]....
        /*0708*/ 	.word	0x00016970


	//   ....[93]....
        /*070c*/ 	.word	0x000180b0


	//   ....[94]....
        /*0710*/ 	.word	0x000180e0


	//   ....[95]....
        /*0714*/ 	.word	0x00018100


	//   ....[96]....
        /*0718*/ 	.word	0x00018110


	//   ....[97]....
        /*071c*/ 	.word	0x00019530


	//   ....[98]....
        /*0720*/ 	.word	0x00019550


	//   ....[99]....
        /*0724*/ 	.word	0x00019570


	//   ....[100]....
        /*0728*/ 	.word	0x00019590


	//   ....[101]....
        /*072c*/ 	.word	0x00019940


	//   ....[102]....
        /*0730*/ 	.word	0x00019960


	//   ....[103]....
        /*0734*/ 	.word	0x00019a80


	//   ....[104]....
        /*0738*/ 	.word	0x00019a90


	//   ....[105]....
        /*073c*/ 	.word	0x00019bc0


	//   ....[106]....
        /*0740*/ 	.word	0x00019be0


	//   ....[107]....
        /*0744*/ 	.word	0x00019d10


	//   ....[108]....
        /*0748*/ 	.word	0x00019d20


	//   ....[109]....
        /*074c*/ 	.word	0x0001a060


	//   ....[110]....
        /*0750*/ 	.word	0x0001a080


	//   ....[111]....
        /*0754*/ 	.word	0x0001ab30


	//   ....[112]....
        /*0758*/ 	.word	0x0001ab40


	//   ....[113]....
        /*075c*/ 	.word	0x0001be00


	//   ....[114]....
        /*0760*/ 	.word	0x0001be20


	//   ....[115]....
        /*0764*/ 	.word	0x0001bf50


	//   ....[116]....
        /*0768*/ 	.word	0x0001bf60


	//   ....[117]....
        /*076c*/ 	.word	0x0001c090


	//   ....[118]....
        /*0770*/ 	.word	0x0001c0b0


	//   ....[119]....
        /*0774*/ 	.word	0x0001c1e0


	//   ....[120]....
        /*0778*/ 	.word	0x0001c1f0


	//   ....[121]....
        /*077c*/ 	.word	0x0001c3c0


	//   ....[122]....
        /*0780*/ 	.word	0x0001c3e0


	//   ....[123]....
        /*0784*/ 	.word	0x0001c500


	//   ....[124]....
        /*0788*/ 	.word	0x0001c540


	//   ....[125]....
        /*078c*/ 	.word	0x0001c570


	//   ....[126]....
        /*0790*/ 	.word	0x0001c5a0


	//   ....[127]....
        /*0794*/ 	.word	0x0001c5d0


	//   ....[128]....
        /*0798*/ 	.word	0x0001c600


	//   ....[129]....
        /*079c*/ 	.word	0x0001c760


	//   ....[130]....
        /*07a0*/ 	.word	0x0001c7a0


	//   ....[131]....
        /*07a4*/ 	.word	0x0001c7d0


	//   ....[132]....
        /*07a8*/ 	.word	0x0001c800


	//   ....[133]....
        /*07ac*/ 	.word	0x0001c830


	//   ....[134]....
        /*07b0*/ 	.word	0x0001c860


	//   ....[135]....
        /*07b4*/ 	.word	0x0001c8f0


	//   ....[136]....
        /*07b8*/ 	.word	0x0001c930


	//   ....[137]....
        /*07bc*/ 	.word	0x0001c940


	//   ....[138]....
        /*07c0*/ 	.word	0x0001c9a0


	//   ....[139]....
        /*07c4*/ 	.word	0x0001d340


	//   ....[140]....
        /*07c8*/ 	.word	0x0001d3a0


	//   ....[141]....
        /*07cc*/ 	.word	0x0001d3f0


	//   ....[142]....
        /*07d0*/ 	.word	0x0001d440


	//   ....[143]....
        /*07d4*/ 	.word	0x0001d490


	//   ....[144]....
        /*07d8*/ 	.word	0x0001d500


	//   ....[145]....
        /*07dc*/ 	.word	0x0001d540


	//   ....[146]....
        /*07e0*/ 	.word	0x0001d5b0


	//   ....[147]....
        /*07e4*/ 	.word	0x0001d620


	//   ....[148]....
        /*07e8*/ 	.word	0x0001d680


	//   ....[149]....
        /*07ec*/ 	.word	0x0001d6f0


	//   ....[150]....
        /*07f0*/ 	.word	0x0001d760


	//   ....[151]....
        /*07f4*/ 	.word	0x0001d7c0


	//   ....[152]....
        /*07f8*/ 	.word	0x0001d820


	//   ....[153]....
        /*07fc*/ 	.word	0x0001d880


	//   ....[154]....
        /*0800*/ 	.word	0x0001d8f0


	//   ....[155]....
        /*0804*/ 	.word	0x0001d950


	//   ....[156]....
        /*0808*/ 	.word	0x0001d9b0


	//   ....[157]....
        /*080c*/ 	.word	0x0001da10


	//   ....[158]....
        /*0810*/ 	.word	0x0001da80


	//   ....[159]....
        /*0814*/ 	.word	0x0001dbf0


	//   ....[160]....
        /*0818*/ 	.word	0x0001dc50


	//   ....[161]....
        /*081c*/ 	.word	0x0001dcb0


	//   ....[162]....
        /*0820*/ 	.word	0x0001dd10


	//   ....[163]....
        /*0824*/ 	.word	0x0001e150


	//   ....[164]....
        /*0828*/ 	.word	0x0001e1a0


	//   ....[165]....
        /*082c*/ 	.word	0x0001e1f0


	//   ....[166]....
        /*0830*/ 	.word	0x0001e240


	//   ....[167]....
        /*0834*/ 	.word	0x0001e2b0


	//   ....[168]....
        /*0838*/ 	.word	0x0001e320


	//   ....[169]....
        /*083c*/ 	.word	0x0001e490


	//   ....[170]....
        /*0840*/ 	.word	0x0001e4f0


	//   ....[171]....
        /*0844*/ 	.word	0x0001e550


	//   ....[172]....
        /*0848*/ 	.word	0x0001e5c0


	//   ....[173]....
        /*084c*/ 	.word	0x0001e730


	//   ....[174]....
        /*0850*/ 	.word	0x0001e790


	//   ....[175]....
        /*0854*/ 	.word	0x0001e7f0


	//   ....[176]....
        /*0858*/ 	.word	0x0001e850


	//   ....[177]....
        /*085c*/ 	.word	0x0001ec90


	//   ....[178]....
        /*0860*/ 	.word	0x0001ecd0


	//   ....[179]....
        /*0864*/ 	.word	0x0001ed20


	//   ....[180]....
        /*0868*/ 	.word	0x0001ed60


	//   ....[181]....
        /*086c*/ 	.word	0x0001edc0


	//   ....[182]....
        /*0870*/ 	.word	0x0001ee20


	//   ....[183]....
        /*0874*/ 	.word	0x0001ee90


	//   ....[184]....
        /*0878*/ 	.word	0x0001efd0


	//   ....[185]....
        /*087c*/ 	.word	0x0001f030


	//   ....[186]....
        /*0880*/ 	.word	0x0001f070


	//   ....[187]....
        /*0884*/ 	.word	0x0001f0b0


	//   ....[188]....
        /*0888*/ 	.word	0x0001f100


	//   ....[189]....
        /*088c*/ 	.word	0x0001f140


	//   ....[190]....
        /*0890*/ 	.word	0x0001f190


	//   ....[191]....
        /*0894*/ 	.word	0x0001f1e0


	//   ....[192]....
        /*0898*/ 	.word	0x0001f230


	//   ....[193]....
        /*089c*/ 	.word	0x0001f280


	//   ....[194]....
        /*08a0*/ 	.word	0x0001f2f0


	//   ....[195]....
        /*08a4*/ 	.word	0x0001f360


	//   ....[196]....
        /*08a8*/ 	.word	0x0001f3c0


	//   ....[197]....
        /*08ac*/ 	.word	0x0001f420


	//   ....[198]....
        /*08b0*/ 	.word	0x0001f480


	//   ....[199]....
        /*08b4*/ 	.word	0x0001f4f0


	//   ....[200]....
        /*08b8*/ 	.word	0x0001f550


	//   ....[201]....
        /*08bc*/ 	.word	0x0001f5b0


	//   ....[202]....
        /*08c0*/ 	.word	0x0001f610


	//   ....[203]....
        /*08c4*/ 	.word	0x0001f680


	//   ....[204]....
        /*08c8*/ 	.word	0x0001f6e0


	//   ....[205]....
        /*08cc*/ 	.word	0x0001f740


	//   ....[206]....
        /*08d0*/ 	.word	0x0001f7a0


	//   ....[207]....
        /*08d4*/ 	.word	0x0001f810


	//   ....[208]....
        /*08d8*/ 	.word	0x0001f870


	//   ....[209]....
        /*08dc*/ 	.word	0x0001f8d0


	//   ....[210]....
        /*08e0*/ 	.word	0x0001f930


	//   ....[211]....
        /*08e4*/ 	.word	0x0001f9a0


	//   ....[212]....
        /*08e8*/ 	.word	0x0001fa00


	//   ....[213]....
        /*08ec*/ 	.word	0x0001fa60


	//   ....[214]....
        /*08f0*/ 	.word	0x0001fad0


	//   ....[215]....
        /*08f4*/ 	.word	0x0001fb40


	//   ....[216]....
        /*08f8*/ 	.word	0x0001fb90


	//   ....[217]....
        /*08fc*/ 	.word	0x0001fbd0


	//   ....[218]....
        /*0900*/ 	.word	0x0001fc20


	//   ....[219]....
        /*0904*/ 	.word	0x0001fc70


	//   ....[220]....
        /*0908*/ 	.word	0x0001fcc0


	//   ....[221]....
        /*090c*/ 	.word	0x0001fd30


	//   ....[222]....
        /*0910*/ 	.word	0x0001fd70


	//   ....[223]....
        /*0914*/ 	.word	0x0001fdc0


	//   ....[224]....
        /*0918*/ 	.word	0x0001fe10


	//   ....[225]....
        /*091c*/ 	.word	0x0001fe60


	//   ....[226]....
        /*0920*/ 	.word	0x0001feb0


	//   ....[227]....
        /*0924*/ 	.word	0x0001ff20


	//   ....[228]....
        /*0928*/ 	.word	0x0001ff60


	//   ....[229]....
        /*092c*/ 	.word	0x0001ffd0


	//   ....[230]....
        /*0930*/ 	.word	0x00020030


	//   ....[231]....
        /*0934*/ 	.word	0x000200a0


	//----- nvinfo : EIATTR_EXIT_INSTR_OFFSETS
	.align		4
.L_944:
        /*0938*/ 	.byte	0x04, 0x1c
        /*093a*/ 	.short	(.L_946 - .L_945)


	//   ....[0]....
.L_945:
        /*093c*/ 	.word	0x00000fe0


	//   ....[1]....
        /*0940*/ 	.word	0x0001d300


	//----- nvinfo : EIATTR_MAX_THREADS
	.align		4
.L_946:
        /*0944*/ 	.byte	0x04, 0x05
        /*0946*/ 	.short	(.L_948 - .L_947)
.L_947:
        /*0948*/ 	.word	0x00000100
        /*094c*/ 	.word	0x00000001
        /*0950*/ 	.word	0x00000001


	//----- nvinfo : EIATTR_CRS_STACK_SIZE
	.align		4
.L_948:
        /*0954*/ 	.byte	0x04, 0x1e
        /*0956*/ 	.short	(.L_950 - .L_949)
.L_949:
        /*0958*/ 	.word	0x00000000
.L_950:


//--------------------- .nv.info._ZN7cutlass13device_kernelIN5flash19enable_sm80_to_sm89INS1_16FlashAttnFwdSm80INS1_25CollectiveMainloopFwdSm80ILi8ELi2ELb0EN4cute5tupleIJNS5_1CILi128EEENS7_ILi64EEENS7_ILi192EEEEEELi192ENS_6half_tEfNS_4arch4Sm80ELb0ELb0ELb0ELb0ELb1ELb0ELb1ELb1EEENS1_21CollectiveEpilogueFwdINS6_IJS8_SA_S9_EEENS6_IJNS7_ILi1EEESI_SI_EEESC_SE_Li256ELb0ELb1ELb1ELb0EEENS1_19SingleTileSchedulerILb0ELb1ELb1ELi128EEEEEEEEEvNT_6ParamsE --------------------------
	.section	.nv.info._ZN7cutlass13device_kernelIN5flash19enable_sm80_to_sm89INS1_16FlashAttnFwdSm80INS1_25CollectiveMainloopFwdSm80ILi8ELi2ELb0EN4cute5tupleIJNS5_1CILi128EEENS7_ILi64EEENS7_ILi192EEEEEELi192ENS_6half_tEfNS_4arch4Sm80ELb0ELb0ELb0ELb0ELb1ELb0ELb1ELb1EEENS1_21CollectiveEpilogueFwdINS6_IJS8_SA_S9_EEENS6_IJNS7_ILi1EEESI_SI_EEESC_SE_Li256ELb0ELb1ELb1ELb0EEENS1_19SingleTileSchedulerILb0ELb1ELb1ELi128EEEEEEEEEvNT_6ParamsE,"",@"SHT_CUDA_INFO"
	.sectionflags	@""
	.align	4


	//----- nvinfo : EIATTR_CUDA_API_VERSION
	.align		4
        /*0000*/ 	.byte	0x04, 0x37
        /*0002*/ 	.short	(.L_952 - .L_951)
.L_951:
        /*0004*/ 	.word	0x00000082


	//----- nvinfo : EIATTR_SW2861232_WAR
	.align		4
.L_952:
        /*0008*/ 	.byte	0x01, 0x35
	.zero		2


	//----- nvinfo : EIATTR_PARAM_CBANK
	.align		4
        /*000c*/ 	.byte	0x04, 0x0a
        /*000e*/ 	.short	(.L_954 - .L_953)
	.align		4
.L_953:
        /*0010*/ 	.word	index@(.nv.constant0._ZN7cutlass13device_kernelIN5flash19enable_sm80_to_sm89INS1_16FlashAttnFwdSm80INS1_25CollectiveMainloopFwdSm80ILi8ELi2ELb0EN4cute5tupleIJNS5_1CILi128EEENS7_ILi64EEENS7_ILi192EEEEEELi192ENS_6half_tEfNS_4arch4Sm80ELb0ELb0ELb0ELb0ELb1ELb0ELb1ELb1EEENS1_21CollectiveEpilogueFwdINS6_IJS8_SA_S9_EEENS6_IJNS7_ILi1EEESI_SI_EEESC_SE_Li256ELb0ELb1ELb1ELb0EEENS1_19SingleTileSchedulerILb0ELb1ELb1ELi128EEEEEEEEEvNT_6ParamsE)
        /*0014*/ 	.short	0x0160
        /*0016*/ 	.short	0x0418


	//----- nvinfo : EIATTR_CBANK_PARAM_SIZE
	.align		4
.L_954:
        /*0018*/ 	.byte	0x03, 0x19
        /*001a*/ 	.short	0x0418


	//----- nvinfo : EIATTR_KPARAM_INFO
	.align		4
        /*001c*/ 	.byte	0x04, 0x17
        /*001e*/ 	.short	(.L_956 - .L_955)
.L_955:
        /*0020*/ 	.word	0x00000000
        /*0024*/ 	.short	0x0000
        /*0026*/ 	.short	0x0000
        /*0028*/ 	.byte	0x00, 0xf0, 0x61, 0x10


	//----- nvinfo : EIATTR_MAXREG_COUNT
	.align		4
.L_956:
        /*002c*/ 	.byte	0x03, 0x1b
        /*002e*/ 	.short	0x00ff


	//----- nvinfo : EIATTR_NUM_BARRIERS
	.align		4
        /*0030*/ 	.byte	0x02, 0x4c
        /*0032*/ 	.byte	0x02
	.zero		1


	//----- nvinfo : EIATTR_MERCURY_ISA_VERSION
	.align		4
        /*0034*/ 	.byte	0x03, 0x5f
        /*0036*/ 	.short	0x0000


	//----- nvinfo : EIATTR_COOP_GROUP_MASK_REGIDS
	.align		4
        /*0038*/ 	.byte	0x04, 0x29
        /*003a*/ 	.short	(.L_958 - .L_957)


	//   ....[0]....
.L_957:
        /*003c*/ 	.word	0xffffffff


	//   ....[1]....
        /*0040*/ 	.word	0xffffffff


	//   ....[2]....
        /*0044*/ 	.word	0xffffffff


	//   ....[3]....
        /*0048*/ 	.word	0xffffffff


	//   ....[4]....
        /*004c*/ 	.word	0xffffffff


	//   ....[5]....
        /*0050*/ 	.word	0xffffffff


	//   ....[6]....
        /*0054*/ 	.word	0xffffffff


	//   ....[7]....
        /*0058*/ 	.word	0xffffffff


	//   ....[8]....
        /*005c*/ 	.word	0xffffffff


	//   ....[9]....
        /*0060*/ 	.word	0xffffffff


	//   ....[10]....
        /*0064*/ 	.word	0xffffffff


	//   ....[11]....
        /*0068*/ 	.word	0xffffffff


	//   ....[12]....
        /*006c*/ 	.word	0xffffffff


	//   ....[13]....
        /*0070*/ 	.word	0xffffffff


	//   ....[14]....
        /*0074*/ 	.word	0xffffffff


	//   ....[15]....
        /*0078*/ 	.word	0xffffffff


	//   ....[16]....
        /*007c*/ 	.word	0xffffffff


	//   ....[17]....
        /*0080*/ 	.word	0xffffffff


	//   ....[18]....
        /*0084*/ 	.word	0xffffffff


	//   ....[19]....
        /*0088*/ 	.word	0xffffffff


	//   ....[20]....
        /*008c*/ 	.word	0xffffffff


	//   ....[21]....
        /*0090*/ 	.word	0xffffffff


	//   ....[22]....
        /*0094*/ 	.word	0xffffffff


	//   ....[23]....
        /*0098*/ 	.word	0xffffffff


	//   ....[24]....
        /*009c*/ 	.word	0xffffffff


	//   ....[25]....
        /*00a0*/ 	.word	0xffffffff


	//   ....[26]....
        /*00a4*/ 	.word	0xffffffff


	//   ....[27]....
        /*00a8*/ 	.word	0xffffffff


	//   ....[28]....
        /*00ac*/ 	.word	0xffffffff


	//   ....[29]....
        /*00b0*/ 	.word	0xffffffff


	//   ....[30]....
        /*00b4*/ 	.word	0xffffffff


	//   ....[31]....
        /*00b8*/ 	.word	0xffffffff


	//   ....[32]....
        /*00bc*/ 	.word	0xffffffff


	//   ....[33]....
        /*00c0*/ 	.word	0xffffffff


	//   ....[34]....
        /*00c4*/ 	.word	0xffffffff


	//   ....[35]....
        /*00c8*/ 	.word	0xffffffff


	//   ....[36]....
        /*00cc*/ 	.word	0xffffffff


	//   ....[37]....
        /*00d0*/ 	.word	0xffffffff


	//   ....[38]....
        /*00d4*/ 	.word	0xffffffff


	//   ....[39]....
        /*00d8*/ 	.word	0xffffffff


	//   ....[40]....
        /*00dc*/ 	.word	0xffffffff


	//   ....[41]....
        /*00e0*/ 	.word	0xffffffff


	//   ....[42]....
        /*00e4*/ 	.word	0xffffffff


	//   ....[43]....
        /*00e8*/ 	.word	0xffffffff


	//   ....[44]....
        /*00ec*/ 	.word	0xffffffff


	//   ....[45]....
        /*00f0*/ 	.word	0xffffffff


	//   ....[46]....
        /*00f4*/ 	.word	0xffffffff


	//   ....[47]....
        /*00f8*/ 	.word	0xffffffff


	//   ....[48]....
        /*00fc*/ 	.word	0xffffffff


	//   ....[49]....
        /*0100*/ 	.word	0xffffffff


	//   ....[50]....
        /*0104*/ 	.word	0xffffffff


	//   ....[51]....
        /*0108*/ 	.word	0xffffffff


	//   ....[52]....
        /*010c*/ 	.word	0xffffffff


	//   ....[53]....
        /*0110*/ 	.word	0xffffffff


	//   ....[54]....
        /*0114*/ 	.word	0xffffffff


	//   ....[55]....
        /*0118*/ 	.word	0xffffffff


	//   ....[56]....
        /*011c*/ 	.word	0xffffffff


	//----- nvinfo : EIATTR_COOP_GROUP_INSTR_OFFSETS
	.align		4
.L_958:
        /*0120*/ 	.byte	0x04, 0x28
        /*0122*/ 	.short	(.L_960 - .L_959)


	//   ....[0]....
.L_959:
        /*0124*/ 	.word	0x00000050


	//   ....[1]....
        /*0128*/ 	.word	0x00000b70


	//   ....[2]....
        /*012c*/ 	.word	0x00000ba0


	//   ....[3]....
        /*0130*/ 	.word	0x00000d70


	//   ....[4]....
        /*0134*/ 	.word	0x00000da0


	//   ....[5]....
        /*0138*/ 	.word	0x00000ec0


	//   ....[6]....
        /*013c*/ 	.word	0x00000ef0


	//   ....[7]....
        /*0140*/ 	.word	0x00001020


	//   ....[8]....
        /*0144*/ 	.word	0x00001060


	//   ....[9]....
        /*0148*/ 	.word	0x00001560


	//   ....[10]....
        /*014c*/ 	.word	0x00001590


	//   ....[11]....
        /*0150*/ 	.word	0x000015c0


	//   ....[12]....
        /*0154*/ 	.word	0x000015f0


	//   ....[13]....
        /*0158*/ 	.word	0x00001610


	//   ....[14]....
        /*015c*/ 	.word	0x00001630


	//   ....[15]....
        /*0160*/ 	.word	0x00001640


	//   ....[16]....
        /*0164*/ 	.word	0x00001750


	//   ....[17]....
        /*0168*/ 	.word	0x00001bd0


	//   ....[18]....
        /*016c*/ 	.word	0x00001c10


	//   ....[19]....
        /*0170*/ 	.word	0x00001c30


	//   ....[20]....
        /*0174*/ 	.word	0x00001c90


	//   ....[21]....
        /*0178*/ 	.word	0x00002210


	//   ....[22]....
        /*017c*/ 	.word	0x00002240


	//   ....[23]....
        /*0180*/ 	.word	0x00002260


	//   ....[24]....
        /*0184*/ 	.word	0x000022c0


	//   ....[25]....
        /*0188*/ 	.word	0x00003420


	//   ....[26]....
        /*018c*/ 	.word	0x00003440


	//   ....[27]....
        /*0190*/ 	.word	0x00003470


	//   ....[28]....
        /*0194*/ 	.word	0x00003490


	//   ....[29]....
        /*0198*/ 	.word	0x000046d0


	//   ....[30]....
        /*019c*/ 	.word	0x000046f0


	//   ....[31]....
        /*01a0*/ 	.word	0x00004770


	//   ....[32]....
        /*01a4*/ 	.word	0x00004790


	//   ....[33]....
        /*01a8*/ 	.word	0x00004b90


	//   ....[34]....
        /*01ac*/ 	.word	0x00004bc0


	//   ....[35]....
        /*01b0*/ 	.word	0x00004bf0


	//   ....[36]....
        /*01b4*/ 	.word	0x00004c10


	//   ....[37]....
        /*01b8*/ 	.word	0x00005970


	//   ....[38]....
        /*01bc*/ 	.word	0x00005990


	//   ....[39]....
        /*01c0*/ 	.word	0x000059b0


	//   ....[40]....
        /*01c4*/ 	.word	0x000059d0


	//   ....[41]....
        /*01c8*/ 	.word	0x000072a0


	//   ....[42]....
        /*01cc*/ 	.word	0x000072d0


	//   ....[43]....
        /*01d0*/ 	.word	0x000072f0


	//   ....[44]....
        /*01d4*/ 	.word	0x00007310


	//   ....[45]....
        /*01d8*/ 	.word	0x00007530


	//   ....[46]....
        /*01dc*/ 	.word	0x00007550


	//   ....[47]....
        /*01e0*/ 	.word	0x00007580


	//   ....[48]....
        /*01e4*/ 	.word	0x000075a0


	//   ....[49]....
        /*01e8*/ 	.word	0x00008240


	//   ....[50]....
        /*01ec*/ 	.word	0x00008280


	//   ....[51]....
        /*01f0*/ 	.word	0x000082b0


	//   ....[52]....
        /*01f4*/ 	.word	0x000082f0


	//   ....[53]....
        /*01f8*/ 	.word	0x00008340


	//   ....[54]....
        /*01fc*/ 	.word	0x00008360


	//   ....[55]....
        /*0200*/ 	.word	0x00008cc0


	//   ....[56]....
        /*0204*/ 	.word	0x00008cd0


	//----- nvinfo : EIATTR_EXIT_INSTR_OFFSETS
	.align		4
.L_960:
        /*0208*/ 	.byte	0x04, 0x1c
        /*020a*/ 	.short	(.L_962 - .L_961)


	//   ....[0]....
.L_961:
        /*020c*/ 	.word	0x00000170


	//   ....[1]....
        /*0210*/ 	.word	0x00008ce0


	//   ....[2]....
        /*0214*/ 	.word	0x00009580


	//   ....[3]....
        /*0218*/ 	.word	0x000095d0


	//   ....[4]....
        /*021c*/ 	.word	0x00009600


	//   ....[5]....
        /*0220*/ 	.word	0x00009660


	//   ....[6]....
        /*0224*/ 	.word	0x000098b0


	//----- nvinfo : EIATTR_CTAIDZ_USED
	.align		4
.L_962:
        /*0228*/ 	.byte	0x01, 0x04
	.zero		2


	//----- nvinfo : EIATTR_MAX_THREADS
	.align		4
        /*022c*/ 	.byte	0x04, 0x05
        /*022e*/ 	.short	(.L_964 - .L_963)
.L_963:
        /*0230*/ 	.word	0x00000100
        /*0234*/ 	.word	0x00000001
        /*0238*/ 	.word	0x00000001


	//----- nvinfo : EIATTR_CRS_STACK_SIZE
	.align		4
.L_964:
        /*023c*/ 	.byte	0x04, 0x1e
        /*023e*/ 	.short	(.L_966 - .L_965)
.L_965:
        /*0240*/ 	.word	0x00000000
.L_966:


//--------------------- .nv.info._ZN7cutlass13device_kernelIN5flash19enable_sm80_to_sm89INS1_16FlashAttnFwdSm80INS1_25CollectiveMainloopFwdSm80ILi8ELi2ELb0EN4cute5tupleIJNS5_1CILi128EEENS7_ILi64EEENS7_ILi192EEEEEELi192ENS_6half_tEfNS_4arch4Sm80ELb0ELb0ELb0ELb1ELb1ELb0ELb1ELb1EEENS1_21CollectiveEpilogueFwdINS6_IJS8_SA_S9_EEENS6_IJNS7_ILi1EEESI_SI_EEESC_SE_Li256ELb1ELb1ELb1ELb0EEENS1_36VarlenDynamicPersistentTileSchedulerILi128ELi64ELi256ELi256ELb1ELb1ELb0ELb0ELb1ELb1EEEEEEEEEvNT_6ParamsE --------------------------
	.section	.nv.info._ZN7cutlass13device_kernelIN5flash19enable_sm80_to_sm89INS1_16FlashAttnFwdSm80INS1_25CollectiveMainloopFwdSm80ILi8ELi2ELb0EN4cute5tupleIJNS5_1CILi128EEENS7_ILi64EEENS7_ILi192EEEEEELi192ENS_6half_tEfNS_4arch4Sm80ELb0ELb0ELb0ELb1ELb1ELb0ELb1ELb1EEENS1_21CollectiveEpilogueFwdINS6_IJS8_SA_S9_EEENS6_IJNS7_ILi1EEESI_SI_EEESC_SE_Li256ELb1ELb1ELb1ELb0EEENS1_36VarlenDynamicPersistentTileSchedulerILi128ELi64ELi256ELi256ELb1ELb1ELb0ELb0ELb1ELb1EEEEEEEEEvNT_6ParamsE,"",@"SHT_CUDA_INFO"
	.sectionflags	@""
	.align	4


	//----- nvinfo : EIATTR_CUDA_API_VERSION
	.align		4
        /*0000*/ 	.byte	0x04, 0x37
        /*0002*/ 	.short	(.L_968 - .L_967)
.L_967:
        /*0004*/ 	.word	0x00000082


	//----- nvinfo : EIATTR_SW2861232_WAR
	.align		4
.L_968:
        /*0008*/ 	.byte	0x01, 0x35
	.zero		2


	//----- nvinfo : EIATTR_PARAM_CBANK
	.align		4
        /*000c*/ 	.byte	0x04, 0x0a
        /*000e*/ 	.short	(.L_970 - .L_969)
	.align		4
.L_969:
        /*0010*/ 	.word	index@(.nv.constant0._ZN7cutlass13device_kernelIN5flash19enable_sm80_to_sm89INS1_16FlashAttnFwdSm80INS1_25CollectiveMainloopFwdSm80ILi8ELi2ELb0EN4cute5tupleIJNS5_1CILi128EEENS7_ILi64EEENS7_ILi192EEEEEELi192ENS_6half_tEfNS_4arch4Sm80ELb0ELb0ELb0ELb1ELb1ELb0ELb1ELb1EEENS1_21CollectiveEpilogueFwdINS6_IJS8_SA_S9_EEENS6_IJNS7_ILi1EEESI_SI_EEESC_SE_Li256ELb1ELb1ELb1ELb0EEENS1_36VarlenDynamicPersistentTileSchedulerILi128ELi64ELi256ELi256ELb1ELb1ELb0ELb0ELb1ELb1EEEEEEEEEvNT_6ParamsE)
        /*0014*/ 	.short	0x0160
        /*0016*/ 	.short	0x0438


	//----- nvinfo : EIATTR_CBANK_PARAM_SIZE
	.align		4
.L_970:
        /*0018*/ 	.byte	0x03, 0x19
        /*001a*/ 	.short	0x0438


	//----- nvinfo : EIATTR_KPARAM_INFO
	.align		4
        /*001c*/ 	.byte	0x04, 0x17
        /*001e*/ 	.short	(.L_972 - .L_971)
.L_971:
        /*0020*/ 	.word	0x00000000
        /*0024*/ 	.short	0x0000
        /*0026*/ 	.short	0x0000
        /*0028*/ 	.byte	0x00, 0xf0, 0xe1, 0x10


	//----- nvinfo : EIATTR_MAXREG_COUNT
	.align		4
.L_972:
        /*002c*/ 	.byte	0x03, 0x1b
        /*002e*/ 	.short	0x00ff


	//----- nvinfo : EIATTR_NUM_BARRIERS
	.align		4
        /*0030*/ 	.byte	0x02, 0x4c
        /*0032*/ 	.byte	0x06
	.zero		1


	//----- nvinfo : EIATTR_ANNOTATIONS
	.align		4
        /*0034*/ 	.byte	0x04, 0x55
        /*0036*/ 	.short	(.L_974 - .L_973)


	//   ....[0]....
.L_973:
        /*0038*/ 	.word	0x00000001
        /*003c*/ 	.byte	0x70, 0x00, 0x00, 0x00, 0x01, 0x00, 0x00, 0x00, 0xc0, 0x0f, 0x00, 0x00, 0x01, 0x00, 0x00, 0x00
        /*004c*/ 	.byte	0xa0, 0x11, 0x00, 0x00, 0x01, 0x00, 0x00, 0x00, 0x10, 0x12, 0x00, 0x00, 0x01, 0x00, 0x00, 0x00
        /*005c*/ 	.byte	0x50, 0x47, 0x00, 0x00, 0x01, 0x00, 0x00, 0x00, 0x60, 0x9d, 0x00, 0x00, 0x01, 0x00, 0x00, 0x00
        /*006c*/ 	.byte	0x90, 0x9d, 0x00, 0x00, 0x01, 0x00, 0x00, 0x00, 0x30, 0xc9, 0x00, 0x00


	//----- nvinfo : EIATTR_MERCURY_ISA_VERSION
	.align		4
.L_974:
        /*0078*/ 	.byte	0x03, 0x5f
        /*007a*/ 	.short	0x0000


	//----- nvinfo : EIATTR_INT_WARP_WIDE_INSTR_OFFSETS
	.align		4
        /*007c*/ 	.byte	0x04, 0x31
        /*007e*/ 	.short	(.L_976 - .L_975)


	//   ....[0]....
.L_975:
        /*0080*/ 	.word	0x000094e0


	//   ....[1]....
        /*0084*/ 	.word	0x00009560


	//----- nvinfo : EIATTR_COOP_GROUP_MASK_REGIDS
	.align		4
.L_976:
        /*0088*/ 	.byte	0x04, 0x29
        /*008a*/ 	.short	(.L_978 - .L_977)


	//   ....[0]....
.L_977:
        /*008c*/ 	.word	0xffffffff


	//   ....[1]....
        /*0090*/ 	.word	0xffffffff


	//   ....[2]....
        /*0094*/ 	.word	0xffffffff


	//   ....[3]....
        /*0098*/ 	.word	0xffffffff


	//   ....[4]....
        /*009c*/ 	.word	0xffffffff


	//   ....[5]....
        /*00a0*/ 	.word	0xffffffff


	//   ....[6]....
        /*00a4*/ 	.word	0xffffffff


	//   ....[7]....
        /*00a8*/ 	.word	0xffffffff


	//   ....[8]....
        /*00ac*/ 	.word	0xffffffff


	//   ....[9]....
        /*00b0*/ 	.word	0xffffffff


	//   ....[10]....
        /*00b4*/ 	.word	0xffffffff


	//   ....[11]....
        /*00b8*/ 	.word	0xffffffff


	//   ....[12]....
        /*00bc*/ 	.word	0xffffffff


	//   ....[13]....
        /*00c0*/ 	.word	0xffffffff


	//   ....[14]....
        /*00c4*/ 	.word	0xffffffff


	//   ....[15]....
        /*00c8*/ 	.word	0xffffffff


	//   ....[16]....
        /*00cc*/ 	.word	0xffffffff


	//   ....[17]....
        /*00d0*/ 	.word	0xffffffff


	//   ....[18]....
        /*00d4*/ 	.word	0xffffffff


	//   ....[19]....
        /*00d8*/ 	.word	0xffffffff


	//   ....[20]....
        /*00dc*/ 	.word	0xffffffff


	//   ....[21]....
        /*00e0*/ 	.word	0xffffffff


	//   ....[22]....
        /*00e4*/ 	.word	0xffffffff


	//   ....[23]....
        /*00e8*/ 	.word	0xffffffff


	//   ....[24]....
        /*00ec*/ 	.word	0xffffffff


	//   ....[25]....
        /*00f0*/ 	.word	0xffffffff


	//   ....[26]....
        /*00f4*/ 	.word	0xffffffff


	//   ....[27]....
        /*00f8*/ 	.word	0xffffffff


	//   ....[28]....
        /*00fc*/ 	.word	0xffffffff


	//   ....[29]....
        /*0100*/ 	.word	0xffffffff


	//   ....[30]....
        /*0104*/ 	.word	0xffffffff


	//   ....[31]....
        /*0108*/ 	.word	0xffffffff


	//   ....[32]....
        /*010c*/ 	.word	0xffffffff


	//   ....[33]....
        /*0110*/ 	.word	0xffffffff


	//   ....[34]....
        /*0114*/ 	.word	0xffffffff


	//   ....[35]....
        /*0118*/ 	.word	0xffffffff


	//   ....[36]....
        /*011c*/ 	.word	0xffffffff


	//   ....[37]....
        /*0120*/ 	.word	0xffffffff


	//   ....[38]....
        /*0124*/ 	.word	0xffffffff


	//   ....[39]....
        /*0128*/ 	.word	0xffffffff


	//   ....[40]....
        /*012c*/ 	.word	0xffffffff


	//   ....[41]....
        /*0130*/ 	.word	0xffffffff


	//   ....[42]....
        /*0134*/ 	.word	0xffffffff


	//   ....[43]....
        /*0138*/ 	.word	0xffffffff


	//   ....[44]....
        /*013c*/ 	.word	0xffffffff


	//   ....[45]....
        /*0140*/ 	.word	0xffffffff


	//   ....[46]....
        /*0144*/ 	.word	0xffffffff


	//   ....[47]....
        /*0148*/ 	.word	0xffffffff


	//   ....[48]....
        /*014c*/ 	.word	0xffffffff


	//   ....[49]....
        /*0150*/ 	.word	0xffffffff


	//   ....[50]....
        /*0154*/ 	.word	0xffffffff


	//   ....[51]....
        /*0158*/ 	.word	0xffffffff


	//   ....[52]....
        /*015c*/ 	.word	0xffffffff


	//   ....[53]....
        /*0160*/ 	.word	0xffffffff


	//   ....[54]....
        /*0164*/ 	.word	0xffffffff


	//   ....[55]....
        /*0168*/ 	.word	0xffffffff


	//   ....[56]....
        /*016c*/ 	.word	0xffffffff


	//   ....[57]....
        /*0170*/ 	.word	0xffffffff


	//   ....[58]....
        /*0174*/ 	.word	0xffffffff


	//   ....[59]....
        /*0178*/ 	.word	0xffffffff


	//   ....[60]....
        /*017c*/ 	.word	0xffffffff


	//   ....[61]....
        /*0180*/ 	.word	0xffffffff


	//   ....[62]....
        /*0184*/ 	.word	0xffffffff


	//   ....[63]....
        /*0188*/ 	.word	0xffffffff


	//   ....[64]....
        /*018c*/ 	.word	0xffffffff


	//   ....[65]....
        /*0190*/ 	.word	0xffffffff


	//   ....[66]....
        /*0194*/ 	.word	0xffffffff


	//   ....[67]....
        /*0198*/ 	.word	0xffffffff


	//   ....[68]....
        /*019c*/ 	.word	0xffffffff


	//   ....[69]....
        /*01a0*/ 	.word	0xffffffff


	//   ....[70]....
        /*01a4*/ 	.word	0xffffffff


	//   ....[71]....
        /*01a8*/ 	.word	0xffffffff


	//   ....[72]....
        /*01ac*/ 	.word	0xffffffff


	//   ....[73]....
        /*01b0*/ 	.word	0xffffffff


	//   ....[74]....
        /*01b4*/ 	.word	0xffffffff


	//   ....[75]....
        /*01b8*/ 	.word	0xffffffff


	//   ....[76]....
        /*01bc*/ 	.word	0xffffffff


	//   ....[77]....
        /*01c0*/ 	.word	0xffffffff


	//   ....[78]....
        /*01c4*/ 	.word	0xffffffff


	//   ....[79]....
        /*01c8*/ 	.word	0xffffffff


	//   ....[80]....
        /*01cc*/ 	.word	0xffffffff


	//   ....[81]....
        /*01d0*/ 	.word	0xffffffff


	//   ....[82]....
        /*01d4*/ 	.word	0xffffffff


	//   ....[83]....
        /*01d8*/ 	.word	0xffffffff


	//   ....[84]....
        /*01dc*/ 	.word	0xffffffff


	//   ....[85]....
        /*01e0*/ 	.word	0xffffffff


	//   ....[86]....
        /*01e4*/ 	.word	0xffffffff


	//   ....[87]....
        /*01e8*/ 	.word	0xffffffff


	//   ....[88]....
        /*01ec*/ 	.word	0xffffffff


	//   ....[89]....
        /*01f0*/ 	.word	0xffffffff


	//   ....[90]....
        /*01f4*/ 	.word	0xffffffff


	//   ....[91]....
        /*01f8*/ 	.word	0xffffffff


	//   ....[92]....
        /*01fc*/ 	.word	0xffffffff


	//   ....[93]....
        /*0200*/ 	.word	0xffffffff


	//   ....[94]....
        /*0204*/ 	.word	0xffffffff


	//   ....[95]....
        /*0208*/ 	.word	0xffffffff


	//   ....[96]....
        /*020c*/ 	.word	0xffffffff


	//   ....[97]....
        /*0210*/ 	.word	0xffffffff


	//   ....[98]....
        /*0214*/ 	.word	0xffffffff


	//   ....[99]....
        /*0218*/ 	.word	0xffffffff


	//   ....[100]....
        /*021c*/ 	.word	0xffffffff


	//   ....[101]....
        /*0220*/ 	.word	0xffffffff


	//   ....[102]....
        /*0224*/ 	.word	0xffffffff


	//   ....[103]....
        /*0228*/ 	.word	0xffffffff


	//   ....[104]....
        /*022c*/ 	.word	0xffffffff


	//   ....[105]....
        /*0230*/ 	.word	0xffffffff


	//   ....[106]....
        /*0234*/ 	.word	0xffffffff


	//   ....[107]....
        /*0238*/ 	.word	0xffffffff


	//   ....[108]....
        /*023c*/ 	.word	0xffffffff


	//   ....[109]....
        /*0240*/ 	.word	0xffffffff


	//   ....[110]....
        /*0244*/ 	.word	0xffffffff


	//   ....[111]....
        /*0248*/ 	.word	0xffffffff


	//   ....[112]....
        /*024c*/ 	.word	0xffffffff


	//   ....[113]....
        /*0250*/ 	.word	0xffffffff


	//   ....[114]....
        /*0254*/ 	.word	0xffffffff


	//   ....[115]....
        /*0258*/ 	.word	0xffffffff


	//   ....[116]....
        /*025c*/ 	.word	0xffffffff


	//   ....[117]....
        /*0260*/ 	.word	0xffffffff


	//   ....[118]....
        /*0264*/ 	.word	0xffffffff


	//   ....[119]....
        /*0268*/ 	.word	0xffffffff


	//   ....[120]....
        /*026c*/ 	.word	0xffffffff


	//   ....[121]....
        /*0270*/ 	.word	0xffffffff


	//   ....[122]....
        /*0274*/ 	.word	0xffffffff


	//   ....[123]....
        /*0278*/ 	.word	0xffffffff


	//   ....[124]....
        /*027c*/ 	.word	0xffffffff


	//   ....[125]....
        /*0280*/ 	.word	0xffffffff


	//   ....[126]....
        /*0284*/ 	.word	0xffffffff


	//   ....[127]....
        /*0288*/ 	.word	0xffffffff


	//   ....[128]....
        /*028c*/ 	.word	0xffffffff


	//   ....[129]....
        /*0290*/ 	.word	0xffffffff


	//   ....[130]....
        /*0294*/ 	.word	0xffffffff


	//   ....[131]....
        /*0298*/ 	.word	0xffffffff


	//   ....[132]....
        /*029c*/ 	.word	0xffffffff


	//   ....[133]....
        /*02a0*/ 	.word	0xffffffff


	//   ....[134]....
        /*02a4*/ 	.word	0xffffffff


	//   ....[135]....
        /*02a8*/ 	.word	0xffffffff


	//   ....[136]....
        /*02ac*/ 	.word	0xffffffff


	//   ....[137]....
        /*02b0*/ 	.word	0xffffffff


	//   ....[138]....
        /*02b4*/ 	.word	0xffffffff


	//   ....[139]....
        /*02b8*/ 	.word	0xffffffff


	//   ....[140]....
        /*02bc*/ 	.word	0xffffffff


	//   ....[141]....
        /*02c0*/ 	.word	0xffffffff


	//   ....[142]....
        /*02c4*/ 	.word	0xffffffff


	//   ....[143]....
        /*02c8*/ 	.word	0xffffffff


	//   ....[144]....
        /*02cc*/ 	.word	0xffffffff


	//   ....[145]....
        /*02d0*/ 	.word	0xffffffff


	//   ....[146]....
        /*02d4*/ 	.word	0xffffffff


	//   ....[147]....
        /*02d8*/ 	.word	0xffffffff


	//   ....[148]....
        /*02dc*/ 	.word	0xffffffff


	//   ....[149]....
        /*02e0*/ 	.word	0xffffffff


	//   ....[150]....
        /*02e4*/ 	.word	0xffffffff


	//   ....[151]....
        /*02e8*/ 	.word	0xffffffff


	//   ....[152]....
        /*02ec*/ 	.word	0xffffffff


	//   ....[153]....
        /*02f0*/ 	.word	0xffffffff


	//   ....[154]....
        /*02f4*/ 	.word	0xffffffff


	//   ....[155]....
        /*02f8*/ 	.word	0xffffffff


	//   ....[156]....
        /*02fc*/ 	.word	0xffffffff


	//   ....[157]....
        /*0300*/ 	.word	0xffffffff


	//   ....[158]....
        /*0304*/ 	.word	0xffffffff


	//   ....[159]....
        /*0308*/ 	.word	0xffffffff


	//   ....[160]....
        /*030c*/ 	.word	0xffffffff


	//   ....[161]....
        /*0310*/ 	.word	0xffffffff


	//   ....[162]....
        /*0314*/ 	.word	0xffffffff


	//   ....[163]....
        /*0318*/ 	.word	0xffffffff


	//   ....[164]....
        /*031c*/ 	.word	0xffffffff


	//   ....[165]....
        /*0320*/ 	.word	0xffffffff


	//   ....[166]....
        /*0324*/ 	.word	0xffffffff


	//   ....[167]....
        /*0328*/ 	.word	0xffffffff


	//   ....[168]....
        /*032c*/ 	.word	0xffffffff


	//   ....[169]....
        /*0330*/ 	.word	0xffffffff


	//   ....[170]....
        /*0334*/ 	.word	0xffffffff


	//   ....[171]....
        /*0338*/ 	.word	0xffffffff


	//   ....[172]....
        /*033c*/ 	.word	0xffffffff


	//   ....[173]....
        /*0340*/ 	.word	0xffffffff


	//   ....[174]....
        /*0344*/ 	.word	0xffffffff


	//   ....[175]....
        /*0348*/ 	.word	0xffffffff


	//   ....[176]....
        /*034c*/ 	.word	0xffffffff


	//   ....[177]....
        /*0350*/ 	.word	0xffffffff


	//   ....[178]....
        /*0354*/ 	.word	0xffffffff


	//   ....[179]....
        /*0358*/ 	.word	0xffffffff


	//   ....[180]....
        /*035c*/ 	.word	0xffffffff


	//   ....[181]....
        /*0360*/ 	.word	0xffffffff


	//   ....[182]....
        /*0364*/ 	.word	0xffffffff


	//   ....[183]....
        /*0368*/ 	.word	0xffffffff


	//   ....[184]....
        /*036c*/ 	.word	0xffffffff


	//   ....[185]....
        /*0370*/ 	.word	0xffffffff


	//   ....[186]....
        /*0374*/ 	.word	0xffffffff


	//   ....[187]....
        /*0378*/ 	.word	0xffffffff


	//   ....[188]....
        /*037c*/ 	.word	0xffffffff


	//----- nvinfo : EIATTR_COOP_GROUP_INSTR_OFFSETS
	.align		4
.L_978:
        /*0380*/ 	.byte	0x04, 0x28
        /*0382*/ 	.short	(.L_980 - .L_979)


	//   ....[0]....
.L_979:
        /*0384*/ 	.word	0x00000050


	//   ....[1]....
        /*0388*/ 	.word	0x000001e0


	//   ....[2]....
        /*038c*/ 	.word	0x00000210


	//   ....[3]....
        /*0390*/ 	.word	0x00000240


	//   ....[4]....
        /*0394*/ 	.word	0x00000270


	//   ....[5]....
        /*0398*/ 	.word	0x000002a0


	//   ....[6]....
        /*039c*/ 	.word	0x000002d0


	//   ....[7]....
        /*03a0*/ 	.word	0x00000440


	//   ....[8]....
        /*03a4*/ 	.word	0x00000480


	//   ....[9]....
        /*03a8*/ 	.word	0x000004b0


	//   ....[10]....
        /*03ac*/ 	.word	0x000004e0


	//   ....[11]....
        /*03b0*/ 	.word	0x00000510


	//   ....[12]....
        /*03b4*/ 	.word	0x00000540


	//   ....[13]....
        /*03b8*/ 	.word	0x000005d0


	//   ....[14]....
        /*03bc*/ 	.word	0x00000600


	//   ....[15]....
        /*03c0*/ 	.word	0x00000620


	//   ....[16]....
        /*03c4*/ 	.word	0x00000680


	//   ....[17]....
        /*03c8*/ 	.word	0x00002190


	//   ....[18]....
        /*03cc*/ 	.word	0x000021b0


	//   ....[19]....
        /*03d0*/ 	.word	0x00002320


	//   ....[20]....
        /*03d4*/ 	.word	0x00002330


	//   ....[21]....
        /*03d8*/ 	.word	0x00002490


	//   ....[22]....
        /*03dc*/ 	.word	0x000024b0


	//   ....[23]....
        /*03e0*/ 	.word	0x00002610


	//   ....[24]....
        /*03e4*/ 	.word	0x00002620


	//   ....[25]....
        /*03e8*/ 	.word	0x00002ab0


	//   ....[26]....
        /*03ec*/ 	.word	0x00002ad0


	//   ....[27]....
        /*03f0*/ 	.word	0x00002b00


	//   ....[28]....
        /*03f4*/ 	.word	0x00002b20


	//   ....[29]....
        /*03f8*/ 	.word	0x00002c10


	//   ....[30]....
        /*03fc*/ 	.word	0x00002c20


	//   ....[31]....
        /*0400*/ 	.word	0x00002c30


	//   ....[32]....
        /*0404*/ 	.word	0x00002d40


	//   ....[33]....
        /*0408*/ 	.word	0x000030e0


	//   ....[34]....
        /*040c*/ 	.word	0x00003100


	//   ....[35]....
        /*0410*/ 	.word	0x000031b0


	//   ....[36]....
        /*0414*/ 	.word	0x000031f0


	//   ....[37]....
        /*0418*/ 	.word	0x00003630


	//   ....[38]....
        /*041c*/ 	.word	0x00003650


	//   ....[39]....
        /*0420*/ 	.word	0x000036b0


	//   ....[40]....
        /*0424*/ 	.word	0x00003710


	//   ....[41]....
        /*0428*/ 	.word	0x00004740


	//   ....[42]....
        /*042c*/ 	.word	0x00004780


	//   ....[43]....
        /*0430*/ 	.word	0x000047a0


	//   ....[44]....
        /*0434*/ 	.word	0x000047e0


	//   ....[45]....
        /*0438*/ 	.word	0x00005b30


	//   ....[46]....
        /*043c*/ 	.word	0x00005b50


	//   ....[47]....
        /*0440*/ 	.word	0x00005bd0


	//   ....[48]....
        /*0444*/ 	.word	0x00005c30


	//   ....[49]....
        /*0448*/ 	.word	0x000060e0


	//   ....[50]....
        /*044c*/ 	.word	0x00006100


	//   ....[51]....
        /*0450*/ 	.word	0x000061e0


	//   ....[52]....
        /*0454*/ 	.word	0x00006210


	//   ....[53]....
        /*0458*/ 	.word	0x00006f70


	//   ....[54]....
        /*045c*/ 	.word	0x00006fa0


	//   ....[55]....
        /*0460*/ 	.word	0x00007240


	//   ....[56]....
        /*0464*/ 	.word	0x00007370


	//   ....[57]....
        /*0468*/ 	.word	0x00008980


	//   ....[58]....
        /*046c*/ 	.word	0x000089a0


	//   ....[59]....
        /*0470*/ 	.word	0x00008a80


	//   ....[60]....
        /*0474*/ 	.word	0x00008aa0


	//   ....[61]....
        /*0478*/ 	.word	0x00008cd0


	//   ....[62]....
        /*047c*/ 	.word	0x00008d00


	//   ....[63]....
        /*0480*/ 	.word	0x00008d10


	//   ....[64]....
        /*0484*/ 	.word	0x00008d40


	//   ....[65]....
        /*0488*/ 	.word	0x0000a0c0


	//   ....[66]....
        /*048c*/ 	.word	0x0000a0d0


	//   ....[67]....
        /*0490*/ 	.word	0x0000a0f0


	//   ....[68]....
        /*0494*/ 	.word	0x0000a110


	//   ....[69]....
        /*0498*/ 	.word	0x0000a460


	//   ....[70]....
        /*049c*/ 	.word	0x0000a480


	//   ....[71]....
        /*04a0*/ 	.word	0x0000a5e0


	//   ....[72]....
        /*04a4*/ 	.word	0x0000a5f0


	//   ....[73]....
        /*04a8*/ 	.word	0x0000a750


	//   ....[74]....
        /*04ac*/ 	.word	0x0000a770


	//   ....[75]....
        /*04b0*/ 	.word	0x0000a8d0


	//   ....[76]....
        /*04b4*/ 	.word	0x0000a8e0


	//   ....[77]....
        /*04b8*/ 	.word	0x0000ac20


	//   ....[78]....
        /*04bc*/ 	.word	0x0000ac40


	//   ....[79]....
        /*04c0*/ 	.word	0x0000b410


	//   ....[80]....
        /*04c4*/ 	.word	0x0000b420


	//   ....[81]....
        /*04c8*/ 	.word	0x0000c360


	//   ....[82]....
        /*04cc*/ 	.word	0x0000c380


	//   ....[83]....
        /*04d0*/ 	.word	0x0000c4f0


	//   ....[84]....
        /*04d4*/ 	.word	0x0000c500


	//   ....[85]....
        /*04d8*/ 	.word	0x0000c660


	//   ....[86]....
        /*04dc*/ 	.word	0x0000c680


	//   ....[87]....
        /*04e0*/ 	.word	0x0000c7e0


	//   ....[88]....
        /*04e4*/ 	.word	0x0000c7f0


	//   ....[89]....
        /*04e8*/ 	.word	0x0000c9e0


	//   ....[90]....
        /*04ec*/ 	.word	0x0000ca00


	//   ....[91]....
        /*04f0*/ 	.word	0x0000cb20


	//   ....[92]....
        /*04f4*/ 	.word	0x0000cb60


	//   ....[93]....
        /*04f8*/ 	.word	0x0000cb90


	//   ....[94]....
        /*04fc*/ 	.word	0x0000cbc0


	//   ....[95]....
        /*0500*/ 	.word	0x0000cbf0


	//   ....[96]....
        /*0504*/ 	.word	0x0000cc20


	//   ....[97]....
        /*0508*/ 	.word	0x0000cd70


	//   ....[98]....
        /*050c*/ 	.word	0x0000cdb0


	//   ....[99]....
        /*0510*/ 	.word	0x0000cde0


	//   ....[100]....
        /*0514*/ 	.word	0x0000ce10


	//   ....[101]....
        /*0518*/ 	.word	0x0000ce40


	//   ....[102]....
        /*051c*/ 	.word	0x0000ce70


	//   ....[103]....
        /*0520*/ 	.word	0x0000cf00


	//   ....[104]....
        /*0524*/ 	.word	0x0000cf30


	//   ....[105]....
        /*0528*/ 	.word	0x0000cf40


	//   ....[106]....
        /*052c*/ 	.word	0x0000cfa0


	//   ....[107]....
        /*0530*/ 	.word	0x0000d4d0


	//   ....[108]....
        /*0534*/ 	.word	0x0000d530


	//   ....[109]....
        /*0538*/ 	.word	0x0000d580


	//   ....[110]....
        /*053c*/ 	.word	0x0000d5d0


	//   ....[111]....
        /*0540*/ 	.word	0x0000d620


	//   ....[112]....
        /*0544*/ 	.word	0x0000d690


	//   ....[113]....
        /*0548*/ 	.word	0x0000d6e0


	//   ....[114]....
        /*054c*/ 	.word	0x0000d740


	//   ....[115]....
        /*0550*/ 	.word	0x0000d7b0


	//   ....[116]....
        /*0554*/ 	.word	0x0000d810


	//   ....[117]....
        /*0558*/ 	.word	0x0000d880


	//   ....[118]....
        /*055c*/ 	.word	0x0000d8f0


	//   ....[119]....
        /*0560*/ 	.word	0x0000d960


	//   ....[120]....
        /*0564*/ 	.word	0x0000d9c0


	//   ....[121]....
        /*0568*/ 	.word	0x0000da30


	//   ....[122]....
        /*056c*/ 	.word	0x0000daa0


	//   ....[123]....
        /*0570*/ 	.word	0x0000db10


	//   ....[124]....
        /*0574*/ 	.word	0x0000db70


	//   ....[125]....
        /*0578*/ 	.word	0x0000dbe0


	//   ....[126]....
        /*057c*/ 	.word	0x0000dc50


	//   ....[127]....
        /*0580*/ 	.word	0x0000dd90


	//   ....[128]....
        /*0584*/ 	.word	0x0000ddf0


	//   ....[129]....
        /*0588*/ 	.word	0x0000de60


	//   ....[130]....
        /*058c*/ 	.word	0x0000ded0


	//   ....[131]....
        /*0590*/ 	.word	0x0000e010


	//   ....[132]....
        /*0594*/ 	.word	0x0000e070


	//   ....[133]....
        /*0598*/ 	.word	0x0000e0d0


	//   ....[134]....
        /*059c*/ 	.word	0x0000e140


	//   ....[135]....
        /*05a0*/ 	.word	0x0000e1b0


	//   ....[136]....
        /*05a4*/ 	.word	0x0000e2f0


	//   ....[137]....
        /*05a8*/ 	.word	0x0000e350


	//   ....[138]....
        /*05ac*/ 	.word	0x0000e3c0


	//   ....[139]....
        /*05b0*/ 	.word	0x0000e430


	//   ....[140]....
        /*05b4*/ 	.word	0x0000e580


	//   ....[141]....
        /*05b8*/ 	.word	0x0000e5e0


	//   ....[142]....
        /*05bc*/ 	.word	0x0000e640


	//   ....[143]....
        /*05c0*/ 	.word	0x0000e6b0


	//   ....[144]....
        /*05c4*/ 	.word	0x0000e720


	//   ....[145]....
        /*05c8*/ 	.word	0x0000e870


	//   ....[146]....
        /*05cc*/ 	.word	0x0000e8d0


	//   ....[147]....
        /*05d0*/ 	.word	0x0000e930


	//   ....[148]....
        /*05d4*/ 	.word	0x0000e990


	//   ....[149]....
        /*05d8*/ 	.word	0x0000e9e0


	//   ....[150]....
        /*05dc*/ 	.word	0x0000ea30


	//   ....[151]....
        /*05e0*/ 	.word	0x0000eaa0


	//   ....[152]....
        /*05e4*/ 	.word	0x0000eb10


	//   ....[153]....
        /*05e8*/ 	.word	0x0000eb80


	//   ....[154]....
        /*05ec*/ 	.word	0x0000ebe0


	//   ....[155]....
        /*05f0*/ 	.word	0x0000ec50


	//   ....[156]....
        /*05f4*/ 	.word	0x0000ecc0


	//   ....[157]....
        /*05f8*/ 	.word	0x0000ed30


	//   ....[158]....
        /*05fc*/ 	.word	0x0000ed90


	//   ....[159]....
        /*0600*/ 	.word	0x0000ee00


	//   ....[160]....
        /*0604*/ 	.word	0x0000ee70


	//   ....[161]....
        /*0608*/ 	.word	0x0000eee0


	//   ....[162]....
        /*060c*/ 	.word	0x0000ef40


	//   ....[163]....
        /*0610*/ 	.word	0x0000efb0


	//   ....[164]....
        /*0614*/ 	.word	0x0000f020


	//   ....[165]....
        /*0618*/ 	.word	0x0000f090


	//   ....[166]....
        /*061c*/ 	.word	0x0000f0f0


	//   ....[167]....
        /*0620*/ 	.word	0x0000f160


	//   ....[168]....
        /*0624*/ 	.word	0x0000f1d0


	//   ....[169]....
        /*0628*/ 	.word	0x0000f240


	//   ....[170]....
        /*062c*/ 	.word	0x0000f2a0


	//   ....[171]....
        /*0630*/ 	.word	0x0000f310


	//   ....[172]....
        /*0634*/ 	.word	0x0000f380


	//   ....[173]....
        /*0638*/ 	.word	0x0000f3d0


	//   ....[174]....
        /*063c*/ 	.word	0x0000f410


	//   ....[175]....
        /*0640*/ 	.word	0x0000f460


	//   ....[176]....
        /*0644*/ 	.word	0x0000f4b0


	//   ....[177]....
        /*0648*/ 	.word	0x0000f500


	//   ....[178]....
        /*064c*/ 	.word	0x0000f570


	//   ....[179]....
        /*0650*/ 	.word	0x0000f5c0


	//   ....[180]....
        /*0654*/ 	.word	0x0000f610


	//   ....[181]....
        /*0658*/ 	.word	0x0000f660


	//   ....[182]....
        /*065c*/ 	.word	0x0000f6b0


	//   ....[183]....
        /*0660*/ 	.word	0x0000f700


	//   ....[184]....
        /*0664*/ 	.word	0x0000f770


	//   ....[185]....
        /*0668*/ 	.word	0x0000f7c0


	//   ....[186]....
        /*066c*/ 	.word	0x0000f820


	//   ....[187]....
        /*0670*/ 	.word	0x0000f880


	//   ....[188]....
        /*0674*/ 	.word	0x0000f8f0


	//----- nvinfo : EIATTR_EXIT_INSTR_OFFSETS
	.align		4
.L_980:
        /*0678*/ 	.byte	0x04, 0x1c
        /*067a*/ 	.short	(.L_982 - .L_981)


	//   ....[0]....
.L_981:
        /*067c*/ 	.word	0x00000b40


	//   ....[1]....
        /*0680*/ 	.word	0x0000d490


	//----- nvinfo : EIATTR_MAX_THREADS
	.align		4
.L_982:
        /*0684*/ 	.byte	0x04, 0x05
        /*0686*/ 	.short	(.L_984 - .L_983)
.L_983:
        /*0688*/ 	.word	0x00000100
        /*068c*/ 	.word	0x00000001
        /*0690*/ 	.word	0x00000001


	//----- nvinfo : EIATTR_CRS_STACK_SIZE
	.align		4
.L_984:
        /*0694*/ 	.byte	0x04, 0x1e
        /*0696*/ 	.short	(.L_986 - .L_985)
.L_985:
        /*0698*/ 	.word	0x00000000
.L_986:


//--------------------- .nv.info._ZN7cutlass13device_kernelIN5flash19enable_sm80_to_sm89INS1_16FlashAttnFwdSm80INS1_25CollectiveMainloopFwdSm80ILi8ELi2ELb0EN4cute5tupleIJNS5_1CILi128EEENS7_ILi64EEENS7_ILi192EEEEEELi192ENS_6half_tEfNS_4arch4Sm80ELb0ELb0ELb0ELb1ELb1ELb1ELb1ELb1EEENS1_21CollectiveEpilogueFwdINS6_IJS8_SA_S9_EEENS6_IJNS7_ILi1EEESI_SI_EEESC_SE_Li256ELb1ELb1ELb1ELb0EEENS1_36VarlenDynamicPersistentTileSchedulerILi128ELi64ELi256ELi256ELb1ELb1ELb0ELb0ELb1ELb1EEEEEEEEEvNT_6ParamsE --------------------------
	.section	.nv.info._ZN7cutlass13device_kernelIN5flash19enable_sm80_to_sm89INS1_16FlashAttnFwdSm80INS1_25CollectiveMainloopFwdSm80ILi8ELi2ELb0EN4cute5tupleIJNS5_1CILi128EEENS7_ILi64EEENS7_ILi192EEEEEELi192ENS_6half_tEfNS_4arch4Sm80ELb0ELb0ELb0ELb1ELb1ELb1ELb1ELb1EEENS1_21CollectiveEpilogueFwdINS6_IJS8_SA_S9_EEENS6_IJNS7_ILi1EEESI_SI_EEESC_SE_Li256ELb1ELb1ELb1ELb0EEENS1_36VarlenDynamicPersistentTileSchedulerILi128ELi64ELi256ELi256ELb1ELb1ELb0ELb0ELb1ELb1EEEEEEEEEvNT_6ParamsE,"",@"SHT_CUDA_INFO"
	.sectionflags	@""
	.align	4


	//----- nvinfo : EIATTR_CUDA_API_VERSION
	.align		4
        /*0000*/ 	.byte	0x04, 0x37
        /*0002*/ 	.short	(.L_988 - .L_987)
.L_987:
        /*0004*/ 	.word	0x00000082


	//----- nvinfo : EIATTR_SW2861232_WAR
	.align		4
.L_988:
        /*0008*/ 	.byte	0x01, 0x35
	.zero		2


	//----- nvinfo : EIATTR_PARAM_CBANK
	.align		4
        /*000c*/ 	.byte	0x04, 0x0a
        /*000e*/ 	.short	(.L_990 - .L_989)
	.align		4
.L_989:
        /*0010*/ 	.word	index@(.nv.constant0._ZN7cutlass13device_kernelIN5flash19enable_sm80_to_sm89INS1_16FlashAttnFwdSm80INS1_25CollectiveMainloopFwdSm80ILi8ELi2ELb0EN4cute5tupleIJNS5_1CILi128EEENS7_ILi64EEENS7_ILi192EEEEEELi192ENS_6half_tEfNS_4arch4Sm80ELb0ELb0ELb0ELb1ELb1ELb1ELb1ELb1EEENS1_21CollectiveEpilogueFwdINS6_IJS8_SA_S9_EEENS6_IJNS7_ILi1EEESI_SI_EEESC_SE_Li256ELb1ELb1ELb1ELb0EEENS1_36VarlenDynamicPersistentTileSchedulerILi128ELi64ELi256ELi256ELb1ELb1ELb0ELb0ELb1ELb1EEEEEEEEEvNT_6ParamsE)
        /*0014*/ 	.short	0x0160
        /*0016*/ 	.short	0x0438


	//----- nvinfo : EIATTR_CBANK_PARAM_SIZE
	.align		4
.L_990:
        /*0018*/ 	.byte	0x03, 0x19
        /*001a*/ 	.short	0x0438


	//----- nvinfo : EIATTR_KPARAM_INFO
	.align		4
        /*001c*/ 	.byte	0x04, 0x17
        /*001e*/ 	.short	(.L_992 - .L_991)
.L_991:
        /*0020*/ 	.word	0x00000000
        /*0024*/ 	.short	0x0000
        /*0026*/ 	.short	0x0000
        /*0028*/ 	.byte	0x00, 0xf0, 0xe1, 0x10


	//----- nvinfo : EIATTR_MAXREG_COUNT
	.align		4
.L_992:
        /*002c*/ 	.byte	0x03, 0x1b
        /*002e*/ 	.short	0x00ff


	//----- nvinfo : EIATTR_NUM_BARRIERS
	.align		4
        /*0030*/ 	.byte	0x02, 0x4c
        /*0032*/ 	.byte	0x06
	.zero		1


	//----- nvinfo : EIATTR_ANNOTATIONS
	.align		4
        /*0034*/ 	.byte	0x04, 0x55
        /*0036*/ 	.short	(.L_994 - .L_993)


	//   ....[0]....
.L_993:
        /* <DEDUP_REMOVED lines=21> */


	//----- nvinfo : EIATTR_MERCURY_ISA_VERSION
	.align		4
.L_994:
        /*0178*/ 	.byte	0x03, 0x5f
        /*017a*/ 	.short	0x0000


	//----- nvinfo : EIATTR_INT_WARP_WIDE_INSTR_OFFSETS
	.align		4
        /*017c*/ 	.byte	0x04, 0x31
        /*017e*/ 	.short	(.L_996 - .L_995)


	//   ....[0]....
.L_995:
        /*0180*/ 	.word	0x00014d20


	//   ....[1]....
        /*0184*/ 	.word	0x00014da0


	//----- nvinfo : EIATTR_COOP_GROUP_MASK_REGIDS
	.align		4
.L_996:
        /*0188*/ 	.byte	0x04, 0x29
        /*018a*/ 	.short	(.L_998 - .L_997)


	//   ....[0]....
.L_997:
        /*018c*/ 	.word	0xffffffff


	//   ....[1]....
        /*0190*/ 	.word	0xffffffff


	//   ....[2]....
        /*0194*/ 	.word	0xffffffff


	//   ....[3]....
        /*0198*/ 	.word	0xffffffff


	//   ....[4]....
        /*019c*/ 	.word	0xffffffff


	//   ....[5]....
        /*01a0*/ 	.word	0xffffffff


	//   ....[6]....
        /*01a4*/ 	.word	0xffffffff


	//   ....[7]....
        /*01a8*/ 	.word	0xffffffff


	//   ....[8]....
        /*01ac*/ 	.word	0xffffffff


	//   ....[9]....
        /*01b0*/ 	.word	0xffffffff


	//   ....[10]....
        /*01b4*/ 	.word	0xffffffff


	//   ....[11]....
        /*01b8*/ 	.word	0xffffffff


	//   ....[12]....
        /*01bc*/ 	.word	0xffffffff


	//   ....[13]....
        /*01c0*/ 	.word	0xffffffff


	//   ....[14]....
        /*01c4*/ 	.word	0xffffffff


	//   ....[15]....
        /*01c8*/ 	.word	0xffffffff


	//   ....[16]....
        /*01cc*/ 	.word	0xffffffff


	//   ....[17]....
        /*01d0*/ 	.word	0xffffffff


	//   ....[18]....
        /*01d4*/ 	.word	0xffffffff


	//   ....[19]....
        /*01d8*/ 	.word	0xffffffff


	//   ....[20]....
        /*01dc*/ 	.word	0xffffffff


	//   ....[21]....
        /*01e0*/ 	.word	0xffffffff


	//   ....[22]....
        /*01e4*/ 	.word	0xffffffff


	//   ....[23]....
        /*01e8*/ 	.word	0xffffffff


	//   ....[24]....
        /*01ec*/ 	.word	0xffffffff


	//   ....[25]....
        /*01f0*/ 	.word	0xffffffff


	//   ....[26]....
        /*01f4*/ 	.word	0xffffffff


	//   ....[27]....
        /*01f8*/ 	.word	0xffffffff


	//   ....[28]....
        /*01fc*/ 	.word	0xffffffff


	//   ....[29]....
        /*0200*/ 	.word	0xffffffff


	//   ....[30]....
        /*0204*/ 	.word	0xffffffff


	//   ....[31]....
        /*0208*/ 	.word	0xffffffff


	//   ....[32]....
        /*020c*/ 	.word	0xffffffff


	//   ....[33]....
        /*0210*/ 	.word	0xffffffff


	//   ....[34]....
        /*0214*/ 	.word	0xffffffff


	//   ....[35]....
        /*0218*/ 	.word	0xffffffff


	//   ....[36]....
        /*021c*/ 	.word	0xffffffff


	//   ....[37]....
        /*0220*/ 	.word	0xffffffff


	//   ....[38]....
        /*0224*/ 	.word	0xffffffff


	//   ....[39]....
        /*0228*/ 	.word	0xffffffff


	//   ....[40]....
        /*022c*/ 	.word	0xffffffff


	//   ....[41]....
        /*0230*/ 	.word	0xffffffff


	//   ....[42]....
        /*0234*/ 	.word	0xffffffff


	//   ....[43]....
        /*0238*/ 	.word	0xffffffff


	//   ....[44]....
        /*023c*/ 	.word	0xffffffff


	//   ....[45]....
        /*0240*/ 	.word	0xffffffff


	//   ....[46]....
        /*0244*/ 	.word	0xffffffff


	//   ....[47]....
        /*0248*/ 	.word	0xffffffff


	//   ....[48]....
        /*024c*/ 	.word	0xffffffff


	//   ....[49]....
        /*0250*/ 	.word	0xffffffff


	//   ....[50]....
        /*0254*/ 	.word	0xffffffff


	//   ....[51]....
        /*0258*/ 	.word	0xffffffff


	//   ....[52]....
        /*025c*/ 	.word	0xffffffff


	//   ....[53]....
        /*0260*/ 	.word	0xffffffff


	//   ....[54]....
        /*0264*/ 	.word	0xffffffff


	//   ....[55]....
        /*0268*/ 	.word	0xffffffff


	//   ....[56]....
        /*026c*/ 	.word	0xffffffff


	//   ....[57]....
        /*0270*/ 	.word	0xffffffff


	//   ....[58]....
        /*0274*/ 	.word	0xffffffff


	//   ....[59]....
        /*0278*/ 	.word	0xffffffff


	//   ....[60]....
        /*027c*/ 	.word	0xffffffff


	//   ....[61]....
        /*0280*/ 	.word	0xffffffff


	//   ....[62]....
        /*0284*/ 	.word	0xffffffff


	//   ....[63]....
        /*0288*/ 	.word	0xffffffff


	//   ....[64]....
        /*028c*/ 	.word	0xffffffff


	//   ....[65]....
        /*0290*/ 	.word	0xffffffff


	//   ....[66]....
        /*0294*/ 	.word	0xffffffff


	//   ....[67]....
        /*0298*/ 	.word	0xffffffff


	//   ....[68]....
        /*029c*/ 	.word	0xffffffff


	//   ....[69]....
        /*02a0*/ 	.word	0xffffffff


	//   ....[70]....
        /*02a4*/ 	.word	0xffffffff


	//   ....[71]....
        /*02a8*/ 	.word	0xffffffff


	//   ....[72]....
        /*02ac*/ 	.word	0xffffffff


	//   ....[73]....
        /*02b0*/ 	.word	0xffffffff


	//   ....[74]....
        /*02b4*/ 	.word	0xffffffff


	//   ....[75]....
        /*02b8*/ 	.word	0xffffffff


	//   ....[76]....
        /*02bc*/ 	.word	0xffffffff


	//   ....[77]....
        /*02c0*/ 	.word	0xffffffff


	//   ....[78]....
        /*02c4*/ 	.word	0xffffffff


	//   ....[79]....
        /*02c8*/ 	.word	0xffffffff


	//   ....[80]....
        /*02cc*/ 	.word	0xffffffff


	//   ....[81]....
        /*02d0*/ 	.word	0xffffffff


	//   ....[82]....
        /*02d4*/ 	.word	0xffffffff


	//   ....[83]....
        /*02d8*/ 	.word	0xffffffff


	//   ....[84]....
        /*02dc*/ 	.word	0xffffffff


	//   ....[85]....
        /*02e0*/ 	.word	0xffffffff


	//   ....[86]....
        /*02e4*/ 	.word	0xffffffff


	//   ....[87]....
        /*02e8*/ 	.word	0xffffffff


	//   ....[88]....
        /*02ec*/ 	.word	0xffffffff


	//   ....[89]....
        /*02f0*/ 	.word	0xffffffff


	//   ....[90]....
        /*02f4*/ 	.word	0xffffffff


	//   ....[91]....
        /*02f8*/ 	.word	0xffffffff


	//   ....[92]....
        /*02fc*/ 	.word	0xffffffff


	//   ....[93]....
        /*0300*/ 	.word	0xffffffff


	//   ....[94]....
        /*0304*/ 	.word	0xffffffff


	//   ....[95]....
        /*0308*/ 	.word	0xffffffff


	//   ....[96]....
        /*030c*/ 	.word	0xffffffff


	//   ....[97]....
        /*0310*/ 	.word	0xffffffff


	//   ....[98]....
        /*0314*/ 	.word	0xffffffff


	//   ....[99]....
        /*0318*/ 	.word	0xffffffff


	//   ....[100]....
        /*031c*/ 	.word	0xffffffff


	//   ....[101]....
        /*0320*/ 	.word	0xffffffff


	//   ....[102]....
        /*0324*/ 	.word	0xffffffff


	//   ....[103]....
        /*0328*/ 	.word	0xffffffff


	//   ....[104]....
        /*032c*/ 	.word	0xffffffff


	//   ....[105]....
        /*0330*/ 	.word	0xffffffff


	//   ....[106]....
        /*0334*/ 	.word	0xffffffff


	//   ....[107]....
        /*0338*/ 	.word	0xffffffff


	//   ....[108]....
        /*033c*/ 	.word	0xffffffff


	//   ....[109]....
        /*0340*/ 	.word	0xffffffff


	//   ....[110]....
        /*0344*/ 	.word	0xffffffff


	//   ....[111]....
        /*0348*/ 	.word	0xffffffff


	//   ....[112]....
        /*034c*/ 	.word	0xffffffff


	//   ....[113]....
        /*0350*/ 	.word	0xffffffff


	//   ....[114]....
        /*0354*/ 	.word	0xffffffff


	//   ....[115]....
        /*0358*/ 	.word	0xffffffff


	//   ....[116]....
        /*035c*/ 	.word	0xffffffff


	//   ....[117]....
        /*0360*/ 	.word	0xffffffff


	//   ....[118]....
        /*0364*/ 	.word	0xffffffff


	//   ....[119]....
        /*0368*/ 	.word	0xffffffff


	//   ....[120]....
        /*036c*/ 	.word	0xffffffff


	//   ....[121]....
        /*0370*/ 	.word	0xffffffff


	//   ....[122]....
        /*0374*/ 	.word	0xffffffff


	//   ....[123]....
        /*0378*/ 	.word	0xffffffff


	//   ....[124]....
        /*037c*/ 	.word	0xffffffff


	//   ....[125]....
        /*0380*/ 	.word	0xffffffff


	//   ....[126]....
        /*0384*/ 	.word	0xffffffff


	//   ....[127]....
        /*0388*/ 	.word	0xffffffff


	//   ....[128]....
        /*038c*/ 	.word	0xffffffff


	//   ....[129]....
        /*0390*/ 	.word	0xffffffff


	//   ....[130]....
        /*0394*/ 	.word	0xffffffff


	//   ....[131]....
        /*0398*/ 	.word	0xffffffff


	//   ....[132]....
        /*039c*/ 	.word	0xffffffff


	//   ....[133]....
        /*03a0*/ 	.word	0xffffffff


	//   ....[134]....
        /*03a4*/ 	.word	0xffffffff


	//   ....[135]....
        /*03a8*/ 	.word	0xffffffff


	//   ....[136]....
        /*03ac*/ 	.word	0xffffffff


	//   ....[137]....
        /*03b0*/ 	.word	0xffffffff


	//   ....[138]....
        /*03b4*/ 	.word	0xffffffff


	//   ....[139]....
        /*03b8*/ 	.word	0xffffffff


	//   ....[140]....
        /*03bc*/ 	.word	0xffffffff


	//   ....[141]....
        /*03c0*/ 	.word	0xffffffff


	//   ....[142]....
        /*03c4*/ 	.word	0xffffffff


	//   ....[143]....
        /*03c8*/ 	.word	0xffffffff


	//   ....[144]....
        /*03cc*/ 	.word	0xffffffff


	//   ....[145]....
        /*03d0*/ 	.word	0xffffffff


	//   ....[146]....
        /*03d4*/ 	.word	0xffffffff


	//   ....[147]....
        /*03d8*/ 	.word	0xffffffff


	//   ....[148]....
        /*03dc*/ 	.word	0xffffffff


	//   ....[149]....
        /*03e0*/ 	.word	0xffffffff


	//   ....[150]....
        /*03e4*/ 	.word	0xffffffff


	//   ....[151]....
        /*03e8*/ 	.word	0xffffffff


	//   ....[152]....
        /*03ec*/ 	.word	0xffffffff


	//   ....[153]....
        /*03f0*/ 	.word	0xffffffff


	//   ....[154]....
        /*03f4*/ 	.word	0xffffffff


	//   ....[155]....
        /*03f8*/ 	.word	0xffffffff


	//   ....[156]....
        /*03fc*/ 	.word	0xffffffff


	//   ....[157]....
        /*0400*/ 	.word	0xffffffff


	//   ....[158]....
        /*0404*/ 	.word	0xffffffff


	//   ....[159]....
        /*0408*/ 	.word	0xffffffff


	//   ....[160]....
        /*040c*/ 	.word	0xffffffff


	//   ....[161]....
        /*0410*/ 	.word	0xffffffff


	//   ....[162]....
        /*0414*/ 	.word	0xffffffff


	//   ....[163]....
        /*0418*/ 	.word	0xffffffff


	//   ....[164]....
        /*041c*/ 	.word	0xffffffff


	//   ....[165]....
        /*0420*/ 	.word	0xffffffff


	//   ....[166]....
        /*0424*/ 	.word	0xffffffff


	//   ....[167]....
        /*0428*/ 	.word	0xffffffff


	//   ....[168]....
        /*042c*/ 	.word	0xffffffff


	//   ....[169]....
        /*0430*/ 	.word	0xffffffff


	//   ....[170]....
        /*0434*/ 	.word	0xffffffff


	//   ....[171]....
        /*0438*/ 	.word	0xffffffff


	//   ....[172]....
        /*043c*/ 	.word	0xffffffff


	//   ....[173]....
        /*0440*/ 	.word	0xffffffff


	//   ....[174]....
        /*0444*/ 	.word	0xffffffff


	//   ....[175]....
        /*0448*/ 	.word	0xffffffff


	//   ....[176]....
        /*044c*/ 	.word	0xffffffff


	//   ....[177]....
        /*0450*/ 	.word	0xffffffff


	//   ....[178]....
        /*0454*/ 	.word	0xffffffff


	//   ....[179]....
        /*0458*/ 	.word	0xffffffff


	//   ....[180]....
        /*045c*/ 	.word	0xffffffff


	//   ....[181]....
        /*0460*/ 	.word	0xffffffff


	//   ....[182]....
        /*0464*/ 	.word	0xffffffff


	//   ....[183]....
        /*0468*/ 	.word	0xffffffff


	//   ....[184]....
        /*046c*/ 	.word	0xffffffff


	//   ....[185]....
        /*0470*/ 	.word	0xffffffff


	//   ....[186]....
        /*0474*/ 	.word	0xffffffff


	//   ....[187]....
        /*0478*/ 	.word	0xffffffff


	//   ....[188]....
        /*047c*/ 	.word	0xffffffff


	//   ....[189]....
        /*0480*/ 	.word	0xffffffff


	//   ....[190]....
        /*0484*/ 	.word	0xffffffff


	//   ....[191]....
        /*0488*/ 	.word	0xffffffff


	//   ....[192]....
        /*048c*/ 	.word	0xffffffff


	//   ....[193]....
        /*0490*/ 	.word	0xffffffff


	//   ....[194]....
        /*0494*/ 	.word	0xffffffff


	//   ....[195]....
        /*0498*/ 	.word	0xffffffff


	//   ....[196]....
        /*049c*/ 	.word	0xffffffff


	//   ....[197]....
        /*04a0*/ 	.word	0xffffffff


	//   ....[198]....
        /*04a4*/ 	.word	0xffffffff


	//   ....[199]....
        /*04a8*/ 	.word	0xffffffff


	//   ....[200]....
        /*04ac*/ 	.word	0xffffffff


	//   ....[201]....
        /*04b0*/ 	.word	0xffffffff


	//   ....[202]....
        /*04b4*/ 	.word	0xffffffff


	//   ....[203]....
        /*04b8*/ 	.word	0xffffffff


	//   ....[204]....
        /*04bc*/ 	.word	0xffffffff


	//   ....[205]....
        /*04c0*/ 	.word	0xffffffff


	//   ....[206]....
        /*04c4*/ 	.word	0xffffffff


	//   ....[207]....
        /*04c8*/ 	.word	0xffffffff


	//   ....[208]....
        /*04cc*/ 	.word	0xffffffff


	//   ....[209]....
        /*04d0*/ 	.word	0xffffffff


	//   ....[210]....
        /*04d4*/ 	.word	0xffffffff


	//   ....[211]....
        /*04d8*/ 	.word	0xffffffff


	//----- nvinfo : EIATTR_COOP_GROUP_INSTR_OFFSETS
	.align		4
.L_998:
        /*04dc*/ 	.byte	0x04, 0x28
        /*04de*/ 	.short	(.L_1000 - .L_999)


	//   ....[0]....
.L_999:
        /*04e0*/ 	.word	0x00000050


	//   ....[1]....
        /*04e4*/ 	.word	0x000001e0


	//   ....[2]....
        /*04e8*/ 	.word	0x00000210


	//   ....[3]....
        /*04ec*/ 	.word	0x00000240


	//   ....[4]....
        /*04f0*/ 	.word	0x00000270


	//   ....[5]....
        /*04f4*/ 	.word	0x000002a0


	//   ....[6]....
        /*04f8*/ 	.word	0x000002d0


	//   ....[7]....
        /*04fc*/ 	.word	0x00000440


	//   ....[8]....
        /*0500*/ 	.word	0x00000480


	//   ....[9]....
        /*0504*/ 	.word	0x000004b0


	//   ....[10]....
        /*0508*/ 	.word	0x000004e0


	//   ....[11]....
        /*050c*/ 	.word	0x00000510


	//   ....[12]....
        /*0510*/ 	.word	0x00000540


	//   ....[13]....
        /*0514*/ 	.word	0x000005d0


	//   ....[14]....
        /*0518*/ 	.word	0x00000600


	//   ....[15]....
        /*051c*/ 	.word	0x00000620


	//   ....[16]....
        /*0520*/ 	.word	0x00000680


	//   ....[17]....
        /*0524*/ 	.word	0x000037b0


	//   ....[18]....
        /*0528*/ 	.word	0x000037c0


	//   ....[19]....
        /*052c*/ 	.word	0x00005380


	//   ....[20]....
        /*0530*/ 	.word	0x00005390


	//   ....[21]....
        /*0534*/ 	.word	0x00006e80


	//   ....[22]....
        /*0538*/ 	.word	0x00006e90


	//   ....[23]....
        /*053c*/ 	.word	0x00007380


	//   ....[24]....
        /*0540*/ 	.word	0x00007390


	//   ....[25]....
        /*0544*/ 	.word	0x00008080


	//   ....[26]....
        /*0548*/ 	.word	0x000080a0


	//   ....[27]....
        /*054c*/ 	.word	0x000081d0


	//   ....[28]....
        /*0550*/ 	.word	0x000081e0


	//   ....[29]....
        /*0554*/ 	.word	0x00008310


	//   ....[30]....
        /*0558*/ 	.word	0x00008330


	//   ....[31]....
        /*055c*/ 	.word	0x00008460


	//   ....[32]....
        /*0560*/ 	.word	0x00008470


	//   ....[33]....
        /*0564*/ 	.word	0x00008990


	//   ....[34]....
        /*0568*/ 	.word	0x000089b0


	//   ....[35]....
        /*056c*/ 	.word	0x000089d0


	//   ....[36]....
        /*0570*/ 	.word	0x000089e0


	//   ....[37]....
        /*0574*/ 	.word	0x00008ad0


	//   ....[38]....
        /*0578*/ 	.word	0x00008b00


	//   ....[39]....
        /*057c*/ 	.word	0x00008b20


	//   ....[40]....
        /*0580*/ 	.word	0x00008c30


	//   ....[41]....
        /*0584*/ 	.word	0x00008fa0


	//   ....[42]....
        /*0588*/ 	.word	0x00008fc0


	//   ....[43]....
        /*058c*/ 	.word	0x000090a0


	//   ....[44]....
        /*0590*/ 	.word	0x000090e0


	//   ....[45]....
        /*0594*/ 	.word	0x000093e0


	//   ....[46]....
        /*0598*/ 	.word	0x00009400


	//   ....[47]....
        /*059c*/ 	.word	0x00009410


	//   ....[48]....
        /*05a0*/ 	.word	0x00009420


	//   ....[49]....
        /*05a4*/ 	.word	0x0000bf30


	//   ....[50]....
        /*05a8*/ 	.word	0x0000bf50


	//   ....[51]....
        /*05ac*/ 	.word	0x0000bf70


	//   ....[52]....
        /*05b0*/ 	.word	0x0000bf80


	//   ....[53]....
        /*05b4*/ 	.word	0x0000ee00


	//   ....[54]....
        /*05b8*/ 	.word	0x0000ee20


	//   ....[55]....
        /*05bc*/ 	.word	0x0000eeb0


	//   ....[56]....
        /*05c0*/ 	.word	0x0000ef10


	//   ....[57]....
        /*05c4*/ 	.word	0x0000ff60


	//   ....[58]....
        /*05c8*/ 	.word	0x0000fff0


	//   ....[59]....
        /*05cc*/ 	.word	0x00010000


	//   ....[60]....
        /*05d0*/ 	.word	0x00010030


	//   ....[61]....
        /*05d4*/ 	.word	0x00011340


	//   ....[62]....
        /*05d8*/ 	.word	0x00011360


	//   ....[63]....
        /*05dc*/ 	.word	0x00011450


	//   ....[64]....
        /*05e0*/ 	.word	0x00011470


	//   ....[65]....
        /*05e4*/ 	.word	0x00011900


	//   ....[66]....
        /*05e8*/ 	.word	0x00011920


	//   ....[67]....
        /*05ec*/ 	.word	0x00011a20


	//   ....[68]....
        /*05f0*/ 	.word	0x00011a60


	//   ....[69]....
        /*05f4*/ 	.word	0x000127c0


	//   ....[70]....
        /*05f8*/ 	.word	0x000127f0


	//   ....[71]....
        /*05fc*/ 	.word	0x00012a90


	//   ....[72]....
        /*0600*/ 	.word	0x00012bc0


	//   ....[73]....
        /*0604*/ 	.word	0x00014190


	//   ....[74]....
        /*0608*/ 	.word	0x000141b0


	//   ....[75]....
        /*060c*/ 	.word	0x000142c0


	//   ....[76]....
        /*0610*/ 	.word	0x000142f0


	//   ....[77]....
        /*0614*/ 	.word	0x00014510


	//   ....[78]....
        /*0618*/ 	.word	0x00014540


	//   ....[79]....
        /*061c*/ 	.word	0x00014550


	//   ....[80]....
        /*0620*/ 	.word	0x00014580


	//   ....[81]....
        /*0624*/ 	.word	0x00015a70


	//   ....[82]....
        /*0628*/ 	.word	0x00015a80


	//   ....[83]....
        /*062c*/ 	.word	0x00015aa0


	//   ....[84]....
        /*0630*/ 	.word	0x00015ac0


	//   ....[85]....
        /*0634*/ 	.word	0x00015e40


	//   ....[86]....
        /*0638*/ 	.word	0x00015e60


	//   ....[87]....
        /*063c*/ 	.word	0x00015f80


	//   ....[88]....
        /*0640*/ 	.word	0x00015f90


	//   ....[89]....
        /*0644*/ 	.word	0x000160c0


	//   ....[90]....
        /*0648*/ 	.word	0x000160e0


	//   ....[91]....
        /*064c*/ 	.word	0x00016210


	//   ....[92]....
        /*0650*/ 	.word	0x00016220


	//   ....[93]....
        /*0654*/ 	.word	0x00016540


	//   ....[94]....
        /*0658*/ 	.word	0x00016560


	//   ....[95]....
        /*065c*/ 	.word	0x00016ff0


	//   ....[96]....
        /*0660*/ 	.word	0x00017000


	//   ....[97]....
        /*0664*/ 	.word	0x00018210


	//   ....[98]....
        /*0668*/ 	.word	0x00018230


	//   ....[99]....
        /*066c*/ 	.word	0x00018360


	//   ....[100]....
        /*0670*/ 	.word	0x00018370


	//   ....[101]....
        /*0674*/ 	.word	0x000184a0


	//   ....[102]....
        /*0678*/ 	.word	0x000184c0


	//   ....[103]....
        /*067c*/ 	.word	0x000185f0


	//   ....[104]....
        /*0680*/ 	.word	0x00018600


	//   ....[105]....
        /*0684*/ 	.word	0x000187c0


	//   ....[106]....
        /*0688*/ 	.word	0x000187e0


	//   ....[107]....
        /*068c*/ 	.word	0x00018900


	//   ....[108]....
        /*0690*/ 	.word	0x00018940


	//   ....[109]....
        /*0694*/ 	.word	0x00018970


	//   ....[110]....
        /*0698*/ 	.word	0x000189a0


	//   ....[111]....
        /*069c*/ 	.word	0x000189d0


	//   ....[112]....
        /*06a0*/ 	.word	0x00018a00


	//   ....[113]....
        /*06a4*/ 	.word	0x00018b60


	//   ....[114]....
        /*06a8*/ 	.word	0x00018ba0


	//   ....[115]....
        /*06ac*/ 	.word	0x00018bd0


	//   ....[116]....
        /*06b0*/ 	.word	0x00018c00


	//   ....[117]....
        /*06b4*/ 	.word	0x00018c30


	//   ....[118]....
        /*06b8*/ 	.word	0x00018c60


	//   ....[119]....
        /*06bc*/ 	.word	0x00018cf0


	//   ....[120]....
        /*06c0*/ 	.word	0x00018d20


	//   ....[121]....
        /*06c4*/ 	.word	0x00018d30


	//   ....[122]....
        /*06c8*/ 	.word	0x00018d90


	//   ....[123]....
        /*06cc*/ 	.word	0x000192d0


	//   ....[124]....
        /*06d0*/ 	.word	0x00019330


	//   ....[125]....
        /*06d4*/ 	.word	0x00019380


	//   ....[126]....
        /*06d8*/ 	.word	0x000193d0


	//   ....[127]....
        /*06dc*/ 	.word	0x00019420


	//   ....[128]....
        /*06e0*/ 	.word	0x00019490


	//   ....[129]....
        /*06e4*/ 	.word	0x000194e0


	//   ....[130]....
        /*06e8*/ 	.word	0x00019540


	//   ....[131]....
        /*06ec*/ 	.word	0x000195b0


	//   ....[132]....
        /*06f0*/ 	.word	0x00019610


	//   ....[133]....
        /*06f4*/ 	.word	0x00019680


	//   ....[134]....
        /*06f8*/ 	.word	0x000196f0


	//   ....[135]....
        /*06fc*/ 	.word	0x00019760


	//   ....[136]....
        /*0700*/ 	.word	0x000197c0


	//   ....[137]....
        /*0704*/ 	.word	0x00019830


	//   ....[138]....
        /*0708*/ 	.word	0x000198a0


	//   ....[139]....
        /*070c*/ 	.word	0x00019910


	//   ....[140]....
        /*0710*/ 	.word	0x00019970


	//   ....[141]....
        /*0714*/ 	.word	0x000199e0


	//   ....[142]....
        /*0718*/ 	.word	0x00019a50


	//   ....[143]....
        /*071c*/ 	.word	0x00019bc0


	//   ....[144]....
        /*0720*/ 	.word	0x00019c20


	//   ....[145]....
        /*0724*/ 	.word	0x00019c90


	//   ....[146]....
        /*0728*/ 	.word	0x00019d00


	//   ....[147]....
        /*072c*/ 	.word	0x00019d70


	//   ....[148]....
        /*0730*/ 	.word	0x00019dd0


	//   ....[149]....
        /*0734*/ 	.word	0x00019e40


	//   ....[150]....
        /*0738*/ 	.word	0x00019eb0


	//   ....[151]....
        /*073c*/ 	.word	0x00019f20


	//   ....[152]....
        /*0740*/ 	.word	0x00019f80


	//   ....[153]....
        /*0744*/ 	.word	0x00019ff0


	//   ....[154]....
        /*0748*/ 	.word	0x0001a060


	//   ....[155]....
        /*074c*/ 	.word	0x0001a1d0


	//   ....[156]....
        /*0750*/ 	.word	0x0001a230


	//   ....[157]....
        /*0754*/ 	.word	0x0001a2a0


	//   ....[158]....
        /*0758*/ 	.word	0x0001a310


	//   ....[159]....
        /*075c*/ 	.word	0x0001a480


	//   ....[160]....
        /*0760*/ 	.word	0x0001a4e0


	//   ....[161]....
        /*0764*/ 	.word	0x0001a550


	//   ....[162]....
        /*0768*/ 	.word	0x0001a5c0


	//   ....[163]....
        /*076c*/ 	.word	0x0001a740


	//   ....[164]....
        /*0770*/ 	.word	0x0001a7a0


	//   ....[165]....
        /*0774*/ 	.word	0x0001a800


	//   ....[166]....
        /*0778*/ 	.word	0x0001a870


	//   ....[167]....
        /*077c*/ 	.word	0x0001a8e0


	//   ....[168]....
        /*0780*/ 	.word	0x0001aa60


	//   ....[169]....
        /*0784*/ 	.word	0x0001aac0


	//   ....[170]....
        /*0788*/ 	.word	0x0001ab20


	//   ....[171]....
        /*078c*/ 	.word	0x0001ab80


	//   ....[172]....
        /*0790*/ 	.word	0x0001abd0


	//   ....[173]....
        /*0794*/ 	.word	0x0001ac20


	//   ....[174]....
        /*0798*/ 	.word	0x0001ac90


	//   ....[175]....
        /*079c*/ 	.word	0x0001ad00


	//   ....[176]....
        /*07a0*/ 	.word	0x0001ad70


	//   ....[177]....
        /*07a4*/ 	.word	0x0001add0


	//   ....[178]....
        /*07a8*/ 	.word	0x0001ae40


	//   ....[179]....
        /*07ac*/ 	.word	0x0001aeb0


	//   ....[180]....
        /*07b0*/ 	.word	0x0001af20


	//   ....[181]....
        /*07b4*/ 	.word	0x0001af80


	//   ....[182]....
        /*07b8*/ 	.word	0x0001aff0


	//   ....[183]....
        /*07bc*/ 	.word	0x0001b060


	//   ....[184]....
        /*07c0*/ 	.word	0x0001b0d0


	//   ....[185]....
        /*07c4*/ 	.word	0x0001b130


	//   ....[186]....
        /*07c8*/ 	.word	0x0001b1a0


	//   ....[187]....
        /*07cc*/ 	.word	0x0001b210


	//   ....[188]....
        /*07d0*/ 	.word	0x0001b280


	//   ....[189]....
        /*07d4*/ 	.word	0x0001b2e0


	//   ....[190]....
        /*07d8*/ 	.word	0x0001b350


	//   ....[191]....
        /*07dc*/ 	.word	0x0001b3c0


	//   ....[192]....
        /*07e0*/ 	.word	0x0001b430


	//   ....[193]....
        /*07e4*/ 	.word	0x0001b490


	//   ....[194]....
        /*07e8*/ 	.word	0x0001b500


	//   ....[195]....
        /*07ec*/ 	.word	0x0001b570


	//   ....[196]....
        /*07f0*/ 	.word	0x0001b5c0


	//   ....[197]....
        /*07f4*/ 	.word	0x0001b600


	//   ....[198]....
        /*07f8*/ 	.word	0x0001b650


	//   ....[199]....
        /*07fc*/ 	.word	0x0001b6a0


	//   ....[200]....
        /*0800*/ 	.word	0x0001b6f0


	//   ....[201]....
        /*0804*/ 	.word	0x0001b760


	//   ....[202]....
        /*0808*/ 	.word	0x0001b7b0


	//   ....[203]....
        /*080c*/ 	.word	0x0001b800


	//   ....[204]....
        /*0810*/ 	.word	0x0001b850


	//   ....[205]....
        /*0814*/ 	.word	0x0001b8a0


	//   ....[206]....
        /*0818*/ 	.word	0x0001b8f0


	//   ....[207]....
        /*081c*/ 	.word	0x0001b960


	//   ....[208]....
        /*0820*/ 	.word	0x0001b9b0


	//   ....[209]....
        /*0824*/ 	.word	0x0001ba10


	//   ....[210]....
        /*0828*/ 	.word	0x0001ba70


	//   ....[211]....
        /*082c*/ 	.word	0x0001bae0


	//----- nvinfo : EIATTR_EXIT_INSTR_OFFSETS
	.align		4
.L_1000:
        /*0830*/ 	.byte	0x04, 0x1c
        /*0832*/ 	.short	(.L_1002 - .L_1001)


	//   ....[0]....
.L_1001:
        /*0834*/ 	.word	0x00000b40


	//   ....[1]....
        /*0838*/ 	.word	0x00019290


	//----- nvinfo : EIATTR_MAX_THREADS
	.align		4
.L_1002:
        /*083c*/ 	.byte	0x04, 0x05
        /*083e*/ 	.short	(.L_1004 - .L_1003)
.L_1003:
        /*0840*/ 	.word	0x00000100
        /*0844*/ 	.word	0x00000001
        /*0848*/ 	.word	0x00000001


	//----- nvinfo : EIATTR_CRS_STACK_SIZE
	.align		4
.L_1004:
        /*084c*/ 	.byte	0x04, 0x1e
        /*084e*/ 	.short	(.L_1006 - .L_1005)
.L_1005:
        /*0850*/ 	.word	0x00000000
.L_1006:


//--------------------- .nv.info._ZN7cutlass13device_kernelIN5flash19enable_sm80_to_sm89INS1_16FlashAttnFwdSm80INS1_25CollectiveMainloopFwdSm80ILi8ELi2ELb0EN4cute5tupleIJNS5_1CILi128EEENS7_ILi64EEENS7_ILi192EEEEEELi192ENS_6half_tEfNS_4arch4Sm80ELb0ELb1ELb0ELb0ELb1ELb0ELb1ELb1EEENS1_21CollectiveEpilogueFwdINS6_IJS8_SA_S9_EEENS6_IJNS7_ILi1EEESI_SI_EEESC_SE_Li256ELb0ELb1ELb1ELb0EEENS1_19SingleTileSchedulerILb0ELb1ELb1ELi128EEEEEEEEEvNT_6ParamsE --------------------------
	.section	.nv.info._ZN7cutlass13device_kernelIN5flash19enable_sm80_to_sm89INS1_16FlashAttnFwdSm80INS1_25CollectiveMainloopFwdSm80ILi8ELi2ELb0EN4cute5tupleIJNS5_1CILi128EEENS7_ILi64EEENS7_ILi192EEEEEELi192ENS_6half_tEfNS_4arch4Sm80ELb0ELb1ELb0ELb0ELb1ELb0ELb1ELb1EEENS1_21CollectiveEpilogueFwdINS6_IJS8_SA_S9_EEENS6_IJNS7_ILi1EEESI_SI_EEESC_SE_Li256ELb0ELb1ELb1ELb0EEENS1_19SingleTileSchedulerILb0ELb1ELb1ELi128EEEEEEEEEvNT_6ParamsE,"",@"SHT_CUDA_INFO"
	.sectionflags	@""
	.align	4


	//----- nvinfo : EIATTR_CUDA_API_VERSION
	.align		4
        /*0000*/ 	.byte	0x04, 0x37
        /*0002*/ 	.short	(.L_1008 - .L_1007)
.L_1007:
        /*0004*/ 	.word	0x00000082


	//----- nvinfo : EIATTR_SW2861232_WAR
	.align		4
.L_1008:
        /*0008*/ 	.byte	0x01, 0x35
	.zero		2


	//----- nvinfo : EIATTR_PARAM_CBANK
	.align		4
        /*000c*/ 	.byte	0x04, 0x0a
        /*000e*/ 	.short	(.L_1010 - .L_1009)
	.align		4
.L_1009:
        /*0010*/ 	.word	index@(.nv.constant0._ZN7cutlass13device_kernelIN5flash19enable_sm80_to_sm89INS1_16FlashAttnFwdSm80INS1_25CollectiveMainloopFwdSm80ILi8ELi2ELb0EN4cute5tupleIJNS5_1CILi128EEENS7_ILi64EEENS7_ILi192EEEEEELi192ENS_6half_tEfNS_4arch4Sm80ELb0ELb1ELb0ELb0ELb1ELb0ELb1ELb1EEENS1_21CollectiveEpilogueFwdINS6_IJS8_SA_S9_EEENS6_IJNS7_ILi1EEESI_SI_EEESC_SE_Li256ELb0ELb1ELb1ELb0EEENS1_19SingleTileSchedulerILb0ELb1ELb1ELi128EEEEEEEEEvNT_6ParamsE)
        /*0014*/ 	.short	0x0160
        /*0016*/ 	.short	0x0418


	//----- nvinfo : EIATTR_CBANK_PARAM_SIZE
	.align		4
.L_1010:
        /*0018*/ 	.byte	0x03, 0x19
        /*001a*/ 	.short	0x0418


	//----- nvinfo : EIATTR_KPARAM_INFO
	.align		4
        /*001c*/ 	.byte	0x04, 0x17
        /*001e*/ 	.short	(.L_1012 - .L_1011)
.L_1011:
        /*0020*/ 	.word	0x00000000
        /*0024*/ 	.short	0x0000
        /*0026*/ 	.short	0x0000
        /*0028*/ 	.byte	0x00, 0xf0, 0x61, 0x10


	//----- nvinfo : EIATTR_MAXREG_COUNT
	.align		4
.L_1012:
        /*002c*/ 	.byte	0x03, 0x1b
        /*002e*/ 	.short	0x00ff


	//----- nvinfo : EIATTR_NUM_BARRIERS
	.align		4
        /*0030*/ 	.byte	0x02, 0x4c
        /*0032*/ 	.byte	0x02
	.zero		1


	//----- nvinfo : EIATTR_MERCURY_ISA_VERSION
	.align		4
        /*0034*/ 	.byte	0x03, 0x5f
        /*0036*/ 	.short	0x0000


	//----- nvinfo : EIATTR_COOP_GROUP_MASK_REGIDS
	.align		4
        /*0038*/ 	.byte	0x04, 0x29
        /*003a*/ 	.short	(.L_1014 - .L_1013)


	//   ....[0]....
.L_1013:
        /*003c*/ 	.word	0xffffffff


	//   ....[1]....
        /*0040*/ 	.word	0xffffffff


	//   ....[2]....
        /*0044*/ 	.word	0xffffffff


	//   ....[3]....
        /*0048*/ 	.word	0xffffffff


	//   ....[4]....
        /*004c*/ 	.word	0xffffffff


	//   ....[5]....
        /*0050*/ 	.word	0xffffffff


	//   ....[6]....
        /*0054*/ 	.word	0xffffffff


	//   ....[7]....
        /*0058*/ 	.word	0xffffffff


	//   ....[8]....
        /*005c*/ 	.word	0xffffffff


	//   ....[9]....
        /*0060*/ 	.word	0xffffffff


	//   ....[10]....
        /*0064*/ 	.word	0xffffffff


	//   ....[11]....
        /*0068*/ 	.word	0xffffffff


	//   ....[12]....
        /*006c*/ 	.word	0xffffffff


	//   ....[13]....
        /*0070*/ 	.word	0xffffffff


	//   ....[14]....
        /*0074*/ 	.word	0xffffffff


	//   ....[15]....
        /*0078*/ 	.word	0xffffffff


	//   ....[16]....
        /*007c*/ 	.word	0xffffffff


	//   ....[17]....
        /*0080*/ 	.word	0xffffffff


	//   ....[18]....
        /*0084*/ 	.word	0xffffffff


	//   ....[19]....
        /*0088*/ 	.word	0xffffffff


	//   ....[20]....
        /*008c*/ 	.word	0xffffffff


	//   ....[21]....
        /*0090*/ 	.word	0xffffffff


	//   ....[22]....
        /*0094*/ 	.word	0xffffffff


	//   ....[23]....
        /*0098*/ 	.word	0xffffffff


	//   ....[24]....
        /*009c*/ 	.word	0xffffffff


	//   ....[25]....
        /*00a0*/ 	.word	0xffffffff


	//   ....[26]....
        /*00a4*/ 	.word	0xffffffff


	//   ....[27]....
        /*00a8*/ 	.word	0xffffffff


	//   ....[28]....
        /*00ac*/ 	.word	0xffffffff


	//   ....[29]....
        /*00b0*/ 	.word	0xffffffff


	//   ....[30]....
        /*00b4*/ 	.word	0xffffffff


	//   ....[31]....
        /*00b8*/ 	.word	0xffffffff


	//   ....[32]....
        /*00bc*/ 	.word	0xffffffff


	//   ....[33]....
        /*00c0*/ 	.word	0xffffffff


	//   ....[34]....
        /*00c4*/ 	.word	0xffffffff


	//   ....[35]....
        /*00c8*/ 	.word	0xffffffff


	//   ....[36]....
        /*00cc*/ 	.word	0xffffffff


	//   ....[37]....
        /*00d0*/ 	.word	0xffffffff


	//   ....[38]....
        /*00d4*/ 	.word	0xffffffff


	//   ....[39]....
        /*00d8*/ 	.word	0xffffffff


	//   ....[40]....
        /*00dc*/ 	.word	0xffffffff


	//   ....[41]....
        /*00e0*/ 	.word	0xffffffff


	//   ....[42]....
        /*00e4*/ 	.word	0xffffffff


	//   ....[43]....
        /*00e8*/ 	.word	0xffffffff


	//   ....[44]....
        /*00ec*/ 	.word	0xffffffff


	//   ....[45]....
        /*00f0*/ 	.word	0xffffffff


	//   ....[46]....
        /*00f4*/ 	.word	0xffffffff


	//   ....[47]....
        /*00f8*/ 	.word	0xffffffff


	//   ....[48]....
        /*00fc*/ 	.word	0xffffffff


	//   ....[49]....
        /*0100*/ 	.word	0xffffffff


	//   ....[50]....
        /*0104*/ 	.word	0xffffffff


	//   ....[51]....
        /*0108*/ 	.word	0xffffffff


	//   ....[52]....
        /*010c*/ 	.word	0xffffffff


	//   ....[53]....
        /*0110*/ 	.word	0xffffffff


	//   ....[54]....
        /*0114*/ 	.word	0xffffffff


	//   ....[55]....
        /*0118*/ 	.word	0xffffffff


	//   ....[56]....
        /*011c*/ 	.word	0xffffffff


	//   ....[57]....
        /*0120*/ 	.word	0xffffffff


	//   ....[58]....
        /*0124*/ 	.word	0xffffffff


	//   ....[59]....
        /*0128*/ 	.word	0xffffffff


	//   ....[60]....
        /*012c*/ 	.word	0xffffffff


	//   ....[61]....
        /*0130*/ 	.word	0xffffffff


	//   ....[62]....
        /*0134*/ 	.word	0xffffffff


	//   ....[63]....
        /*0138*/ 	.word	0xffffffff


	//   ....[64]....
        /*013c*/ 	.word	0xffffffff


	//   ....[65]....
        /*0140*/ 	.word	0xffffffff


	//   ....[66]....
        /*0144*/ 	.word	0xffffffff


	//   ....[67]....
        /*0148*/ 	.word	0xffffffff


	//   ....[68]....
        /*014c*/ 	.word	0xffffffff


	//   ....[69]....
        /*0150*/ 	.word	0xffffffff


	//   ....[70]....
        /*0154*/ 	.word	0xffffffff


	//   ....[71]....
        /*0158*/ 	.word	0xffffffff


	//   ....[72]....
        /*015c*/ 	.word	0xffffffff


	//   ....[73]....
        /*0160*/ 	.word	0xffffffff


	//   ....[74]....
        /*0164*/ 	.word	0xffffffff


	//   ....[75]....
        /*0168*/ 	.word	0xffffffff


	//   ....[76]....
        /*016c*/ 	.word	0xffffffff


	//   ....[77]....
        /*0170*/ 	.word	0xffffffff


	//   ....[78]....
        /*0174*/ 	.word	0xffffffff


	//   ....[79]....
        /*0178*/ 	.word	0xffffffff


	//   ....[80]....
        /*017c*/ 	.word	0xffffffff


	//   ....[81]....
        /*0180*/ 	.word	0xffffffff


	//   ....[82]....
        /*0184*/ 	.word	0xffffffff


	//   ....[83]....
        /*0188*/ 	.word	0xffffffff


	//   ....[84]....
        /*018c*/ 	.word	0xffffffff


	//   ....[85]....
        /*0190*/ 	.word	0xffffffff


	//   ....[86]....
        /*0194*/ 	.word	0xffffffff


	//----- nvinfo : EIATTR_COOP_GROUP_INSTR_OFFSETS
	.align		4
.L_1014:
        /*0198*/ 	.byte	0x04, 0x28
        /*019a*/ 	.short	(.L_1016 - .L_1015)


	//   ....[0]....
.L_1015:
        /*019c*/ 	.word	0x00000050


	//   ....[1]....
        /*01a0*/ 	.word	0x00001320


	//   ....[2]....
        /*01a4*/ 	.word	0x00001350


	//   ....[3]....
        /*01a8*/ 	.word	0x00001540


	//   ....[4]....
        /*01ac*/ 	.word	0x00001570


	//   ....[5]....
        /*01b0*/ 	.word	0x00001690


	//   ....[6]....
        /*01b4*/ 	.word	0x000016c0


	//   ....[7]....
        /*01b8*/ 	.word	0x000017d0


	//   ....[8]....
        /*01bc*/ 	.word	0x00001810


	//   ....[9]....
        /*01c0*/ 	.word	0x00001d70


	//   ....[10]....
        /*01c4*/ 	.word	0x00001d90


	//   ....[11]....
        /*01c8*/ 	.word	0x00001db0


	//   ....[12]....
        /*01cc*/ 	.word	0x00001dd0


	//   ....[13]....
        /*01d0*/ 	.word	0x00001e90


	//   ....[14]....
        /*01d4*/ 	.word	0x00001eb0


	//   ....[15]....
        /*01d8*/ 	.word	0x00001ed0


	//   ....[16]....
        /*01dc*/ 	.word	0x00001ef0


	//   ....[17]....
        /*01e0*/ 	.word	0x000023e0


	//   ....[18]....
        /*01e4*/ 	.word	0x00002410


	//   ....[19]....
        /*01e8*/ 	.word	0x00002430


	//   ....[20]....
        /*01ec*/ 	.word	0x00002440


	//   ....[21]....
        /*01f0*/ 	.word	0x00002a00


	//   ....[22]....
        /*01f4*/ 	.word	0x00002a30


	//   ....[23]....
        /*01f8*/ 	.word	0x00002a50


	//   ....[24]....
        /*01fc*/ 	.word	0x00002ab0


	//   ....[25]....
        /*0200*/ 	.word	0x00003770


	//   ....[26]....
        /*0204*/ 	.word	0x00003980


	//   ....[27]....
        /*0208*/ 	.word	0x00004210


	//   ....[28]....
        /*020c*/ 	.word	0x000044c0


	//   ....[29]....
        /*0210*/ 	.word	0x000044d0


	//   ....[30]....
        /*0214*/ 	.word	0x00004540


	//   ....[31]....
        /*0218*/ 	.word	0x00005710


	//   ....[32]....
        /*021c*/ 	.word	0x00005740


	//   ....[33]....
        /*0220*/ 	.word	0x00005760


	//   ....[34]....
        /*0224*/ 	.word	0x00005770


	//   ....[35]....
        /*0228*/ 	.word	0x00005e80


	//   ....[36]....
        /*022c*/ 	.word	0x00005ea0


	//   ....[37]....
        /*0230*/ 	.word	0x00005eb0


	//   ....[38]....
        /*0234*/ 	.word	0x00005ec0


	//   ....[39]....
        /*0238*/ 	.word	0x000061c0


	//   ....[40]....
        /*023c*/ 	.word	0x00006dd0


	//   ....[41]....
        /*0240*/ 	.word	0x000075b0


	//   ....[42]....
        /*0244*/ 	.word	0x00007700


	//   ....[43]....
        /*0248*/ 	.word	0x00007710


	//   ....[44]....
        /*024c*/ 	.word	0x00007730


	//   ....[45]....
        /*0250*/ 	.word	0x00009080


	//   ....[46]....
        /*0254*/ 	.word	0x000090b0


	//   ....[47]....
        /*0258*/ 	.word	0x000090c0


	//   ....[48]....
        /*025c*/ 	.word	0x000090d0


	//   ....[49]....
        /*0260*/ 	.word	0x00009850


	//   ....[50]....
        /*0264*/ 	.word	0x00009870


	//   ....[51]....
        /*0268*/ 	.word	0x00009880


	//   ....[52]....
        /*026c*/ 	.word	0x00009890


	//   ....[53]....
        /*0270*/ 	.word	0x0000a5f0


	//   ....[54]....
        /*0274*/ 	.word	0x0000a610


	//   ....[55]....
        /*0278*/ 	.word	0x0000a630


	//   ....[56]....
        /*027c*/ 	.word	0x0000a650


	//   ....[57]....
        /*0280*/ 	.word	0x0000bf50


	//   ....[58]....
        /*0284*/ 	.word	0x0000bf80


	//   ....[59]....
        /*0288*/ 	.word	0x0000bf90


	//   ....[60]....
        /*028c*/ 	.word	0x0000bfa0


	//   ....[61]....
        /*0290*/ 	.word	0x0000c4a0


	//   ....[62]....
        /*0294*/ 	.word	0x0000c4d0


	//   ....[63]....
        /*0298*/ 	.word	0x0000c4f0


	//   ....[64]....
        /*029c*/ 	.word	0x0000c500


	//   ....[65]....
        /*02a0*/ 	.word	0x0000cf70


	//   ....[66]....
        /*02a4*/ 	.word	0x0000d3b0


	//   ....[67]....
        /*02a8*/ 	.word	0x0000dbb0


	//   ....[68]....
        /*02ac*/ 	.word	0x0000dd00


	//   ....[69]....
        /*02b0*/ 	.word	0x0000dd10


	//   ....[70]....
        /*02b4*/ 	.word	0x0000dd30


	//   ....[71]....
        /*02b8*/ 	.word	0x0000f630


	//   ....[72]....
        /*02bc*/ 	.word	0x0000f660


	//   ....[73]....
        /*02c0*/ 	.word	0x0000f680


	//   ....[74]....
        /*02c4*/ 	.word	0x0000f690


	//   ....[75]....
        /*02c8*/ 	.word	0x0000f860


	//   ....[76]....
        /*02cc*/ 	.word	0x0000f890


	//   ....[77]....
        /*02d0*/ 	.word	0x0000f8d0


	//   ....[78]....
        /*02d4*/ 	.word	0x0000f8e0


	//   ....[79]....
        /*02d8*/ 	.word	0x000105e0


	//   ....[80]....
        /*02dc*/ 	.word	0x00010610


	//   ....[81]....
        /*02e0*/ 	.word	0x00010650


	//   ....[82]....
        /*02e4*/ 	.word	0x00010690


	//   ....[83]....
        /*02e8*/ 	.word	0x00010730


	//   ....[84]....
        /*02ec*/ 	.word	0x00010780


	//   ....[85]....
        /*02f0*/ 	.word	0x00011090


	//   ....[86]....
        /*02f4*/ 	.word	0x000110a0


	//----- nvinfo : EIATTR_EXIT_INSTR_OFFSETS
	.align		4
.L_1016:
        /*02f8*/ 	.byte	0x04, 0x1c
        /*02fa*/ 	.short	(.L_1018 - .L_1017)


	//   ....[0]....
.L_1017:
        /*02fc*/ 	.word	0x000001b0


	//   ....[1]....
        /*0300*/ 	.word	0x000110b0


	//   ....[2]....
        /*0304*/ 	.word	0x00011950


	//   ....[3]....
        /*0308*/ 	.word	0x000119a0


	//   ....[4]....
        /*030c*/ 	.word	0x000119d0


	//   ....[5]....
        /*0310*/ 	.word	0x00011a30


	//   ....[6]....
        /*0314*/ 	.word	0x00011cc0


	//----- nvinfo : EIATTR_CTAIDZ_USED
	.align		4
.L_1018:
        /*0318*/ 	.byte	0x01, 0x04
	.zero		2


	//----- nvinfo : EIATTR_MAX_THREADS
	.align		4
        /*031c*/ 	.byte	0x04, 0x05
        /*031e*/ 	.short	(.L_1020 - .L_1019)
.L_1019:
        /*0320*/ 	.word	0x00000100
        /*0324*/ 	.word	0x00000001
        /*0328*/ 	.word	0x00000001


	//----- nvinfo : EIATTR_CRS_STACK_SIZE
	.align		4
.L_1020:
        /*032c*/ 	.byte	0x04, 0x1e
        /*032e*/ 	.short	(.L_1022 - .L_1021)
.L_1021:
        /*0330*/ 	.word	0x00000000
.L_1022:


//--------------------- .nv.info._ZN7cutlass13device_kernelIN5flash19enable_sm80_to_sm89INS1_16FlashAttnFwdSm80INS1_25CollectiveMainloopFwdSm80ILi8ELi2ELb0EN4cute5tupleIJNS5_1CILi128EEENS7_ILi64EEENS7_ILi192EEEEEELi192ENS_6half_tEfNS_4arch4Sm80ELb0ELb1ELb0ELb1ELb1ELb0ELb1ELb1EEENS1_21CollectiveEpilogueFwdINS6_IJS8_SA_S9_EEENS6_IJNS7_ILi1EEESI_SI_EEESC_SE_Li256ELb1ELb1ELb1ELb0EEENS1_36VarlenDynamicPersistentTileSchedulerILi128ELi64ELi256ELi256ELb1ELb1ELb0ELb1ELb0ELb1EEEEEEEEEvNT_6ParamsE --------------------------
	.section	.nv.info._ZN7cutlass13device_kernelIN5flash19enable_sm80_to_sm89INS1_16FlashAttnFwdSm80INS1_25CollectiveMainloopFwdSm80ILi8ELi2ELb0EN4cute5tupleIJNS5_1CILi128EEENS7_ILi64EEENS7_ILi192EEEEEELi192ENS_6half_tEfNS_4arch4Sm80ELb0ELb1ELb0ELb1ELb1ELb0ELb1ELb1EEENS1_21CollectiveEpilogueFwdINS6_IJS8_SA_S9_EEENS6_IJNS7_ILi1EEESI_SI_EEESC_SE_Li256ELb1ELb1ELb1ELb0EEENS1_36VarlenDynamicPersistentTileSchedulerILi128ELi64ELi256ELi256ELb1ELb1ELb0ELb1ELb0ELb1EEEEEEEEEvNT_6ParamsE,"",@"SHT_CUDA_INFO"
	.sectionflags	@""
	.align	4


	//----- nvinfo : EIATTR_CUDA_API_VERSION
	.align		4
        /*0000*/ 	.byte	0x04, 0x37
        /*0002*/ 	.short	(.L_1024 - .L_1023)
.L_1023:
        /*0004*/ 	.word	0x00000082


	//----- nvinfo : EIATTR_SW2861232_WAR
	.align		4
.L_1024:
        /*0008*/ 	.byte	0x01, 0x35
	.zero		2


	//----- nvinfo : EIATTR_PARAM_CBANK
	.align		4
        /*000c*/ 	.byte	0x04, 0x0a
        /*000e*/ 	.short	(.L_1026 - .L_1025)
	.align		4
.L_1025:
        /*0010*/ 	.word	index@(.nv.constant0._ZN7cutlass13device_kernelIN5flash19enable_sm80_to_sm89INS1_16FlashAttnFwdSm80INS1_25CollectiveMainloopFwdSm80ILi8ELi2ELb0EN4cute5tupleIJNS5_1CILi128EEENS7_ILi64EEENS7_ILi192EEEEEELi192ENS_6half_tEfNS_4arch4Sm80ELb0ELb1ELb0ELb1ELb1ELb0ELb1ELb1EEENS1_21CollectiveEpilogueFwdINS6_IJS8_SA_S9_EEENS6_IJNS7_ILi1EEESI_SI_EEESC_SE_Li256ELb1ELb1ELb1ELb0EEENS1_36VarlenDynamicPersistentTileSchedulerILi128ELi64ELi256ELi256ELb1ELb1ELb0ELb1ELb0ELb1EEEEEEEEEvNT_6ParamsE)
        /*0014*/ 	.short	0x0160
        /*0016*/ 	.short	0x0438


	//----- nvinfo : EIATTR_CBANK_PARAM_SIZE
	.align		4
.L_1026:
        /*0018*/ 	.byte	0x03, 0x19
        /*001a*/ 	.short	0x0438


	//----- nvinfo : EIATTR_KPARAM_INFO
	.align		4
        /*001c*/ 	.byte	0x04, 0x17
        /*001e*/ 	.short	(.L_1028 - .L_1027)
.L_1027:
        /*0020*/ 	.word	0x00000000
        /*0024*/ 	.short	0x0000
        /*0026*/ 	.short	0x0000
        /*0028*/ 	.byte	0x00, 0xf0, 0xe1, 0x10


	//----- nvinfo : EIATTR_MAXREG_COUNT
	.align		4
.L_1028:
        /*002c*/ 	.byte	0x03, 0x1b
        /*002e*/ 	.short	0x00ff


	//----- nvinfo : EIATTR_NUM_BARRIERS
	.align		4
        /*0030*/ 	.byte	0x02, 0x4c
        /*0032*/ 	.byte	0x06
	.zero		1


	//----- nvinfo : EIATTR_ANNOTATIONS
	.align		4
        /*0034*/ 	.byte	0x04, 0x55
        /*0036*/ 	.short	(.L_1030 - .L_1029)


	//   ....[0]....
.L_1029:
        /*0038*/ 	.word	0x00000001
        /*003c*/ 	.byte	0x70, 0x00, 0x00, 0x00, 0x01, 0x00, 0x00, 0x00, 0x00, 0x14, 0x00, 0x00, 0x01, 0x00, 0x00, 0x00
        /*004c*/ 	.byte	0x90, 0x16, 0x00, 0x00, 0x01, 0x00, 0x00, 0x00, 0xa0, 0x52, 0x00, 0x00, 0x01, 0x00, 0x00, 0x00
        /*005c*/ 	.byte	0x20, 0x28, 0x01, 0x00, 0x01, 0x00, 0x00, 0x00, 0x20, 0x54, 0x01, 0x00


	//----- nvinfo : EIATTR_MERCURY_ISA_VERSION
	.align		4
.L_1030:
        /*0068*/ 	.byte	0x03, 0x5f
        /*006a*/ 	.short	0x0000


	//----- nvinfo : EIATTR_INT_WARP_WIDE_INSTR_OFFSETS
	.align		4
        /*006c*/ 	.byte	0x04, 0x31
        /*006e*/ 	.short	(.L_1032 - .L_1031)


	//   ....[0]....
.L_1031:
        /*0070*/ 	.word	0x00011fb0


	//   ....[1]....
        /*0074*/ 	.word	0x00012030


	//----- nvinfo : EIATTR_COOP_GROUP_MASK_REGIDS
	.align		4
.L_1032:
        /*0078*/ 	.byte	0x04, 0x29
        /*007a*/ 	.short	(.L_1034 - .L_1033)


	//   ....[0]....
.L_1033:
        /*007c*/ 	.word	0xffffffff


	//   ....[1]....
        /*0080*/ 	.word	0xffffffff


	//   ....[2]....
        /*0084*/ 	.word	0xffffffff


	//   ....[3]....
        /*0088*/ 	.word	0xffffffff


	//   ....[4]....
        /*008c*/ 	.word	0xffffffff


	//   ....[5]....
        /*0090*/ 	.word	0xffffffff


	//   ....[6]....
        /*0094*/ 	.word	0xffffffff


	//   ....[7]....
        /*0098*/ 	.word	0xffffffff


	//   ....[8]....
        /*009c*/ 	.word	0xffffffff


	//   ....[9]....
        /*00a0*/ 	.word	0xffffffff


	//   ....[10]....
        /*00a4*/ 	.word	0xffffffff


	//   ....[11]....
        /*00a8*/ 	.word	0xffffffff


	//   ....[12]....
        /*00ac*/ 	.word	0xffffffff


	//   ....[13]....
        /*00b0*/ 	.word	0xffffffff


	//   ....[14]....
        /*00b4*/ 	.word	0xffffffff


	//   ....[15]....
        /*00b8*/ 	.word	0xffffffff


	//   ....[16]....
        /*00bc*/ 	.word	0xffffffff


	//   ....[17]....
        /*00c0*/ 	.word	0xffffffff


	//   ....[18]....
        /*00c4*/ 	.word	0xffffffff


	//   ....[19]....
        /*00c8*/ 	.word	0xffffffff


	//   ....[20]....
        /*00cc*/ 	.word	0xffffffff


	//   ....[21]....
        /*00d0*/ 	.word	0xffffffff


	//   ....[22]....
        /*00d4*/ 	.word	0xffffffff


	//   ....[23]....
        /*00d8*/ 	.word	0xffffffff


	//   ....[24]....
        /*00dc*/ 	.word	0xffffffff


	//   ....[25]....
        /*00e0*/ 	.word	0xffffffff


	//   ....[26]....
        /*00e4*/ 	.word	0xffffffff


	//   ....[27]....
        /*00e8*/ 	.word	0xffffffff


	//   ....[28]....
        /*00ec*/ 	.word	0xffffffff


	//   ....[29]....
        /*00f0*/ 	.word	0xffffffff


	//   ....[30]....
        /*00f4*/ 	.word	0xffffffff


	//   ....[31]....
        /*00f8*/ 	.word	0xffffffff


	//   ....[32]....
        /*00fc*/ 	.word	0xffffffff


	//   ....[33]....
        /*0100*/ 	.word	0xffffffff


	//   ....[34]....
        /*0104*/ 	.word	0xffffffff


	//   ....[35]....
        /*0108*/ 	.word	0xffffffff


	//   ....[36]....
        /*010c*/ 	.word	0xffffffff


	//   ....[37]....
        /*0110*/ 	.word	0xffffffff


	//   ....[38]....
        /*0114*/ 	.word	0xffffffff


	//   ....[39]....
        /*0118*/ 	.word	0xffffffff


	//   ....[40]....
        /*011c*/ 	.word	0xffffffff


	//   ....[41]....
        /*0120*/ 	.word	0xffffffff


	//   ....[42]....
        /*0124*/ 	.word	0xffffffff


	//   ....[43]....
        /*0128*/ 	.word	0xffffffff


	//   ....[44]....
        /*012c*/ 	.word	0xffffffff


	//   ....[45]....
        /*0130*/ 	.word	0xffffffff


	//   ....[46]....
        /*0134*/ 	.word	0xffffffff


	//   ....[47]....
        /*0138*/ 	.word	0xffffffff


	//   ....[48]....
        /*013c*/ 	.word	0xffffffff


	//   ....[49]....
        /*0140*/ 	.word	0xffffffff


	//   ....[50]....
        /*0144*/ 	.word	0xffffffff


	//   ....[51]....
        /*0148*/ 	.word	0xffffffff


	//   ....[52]....
        /*014c*/ 	.word	0xffffffff


	//   ....[53]....
        /*0150*/ 	.word	0xffffffff


	//   ....[54]....
        /*0154*/ 	.word	0xffffffff


	//   ....[55]....
        /*0158*/ 	.word	0xffffffff


	//   ....[56]....
        /*015c*/ 	.word	0xffffffff


	//   ....[57]....
        /*0160*/ 	.word	0xffffffff


	//   ....[58]....
        /*0164*/ 	.word	0xffffffff


	//   ....[59]....
        /*0168*/ 	.word	0xffffffff


	//   ....[60]....
        /*016c*/ 	.word	0xffffffff


	//   ....[61]....
        /*0170*/ 	.word	0xffffffff


	//   ....[62]....
        /*0174*/ 	.word	0xffffffff


	//   ....[63]....
        /*0178*/ 	.word	0xffffffff


	//   ....[64]....
        /*017c*/ 	.word	0xffffffff


	//   ....[65]....
        /*0180*/ 	.word	0xffffffff


	//   ....[66]....
        /*0184*/ 	.word	0xffffffff


	//   ....[67]....
        /*0188*/ 	.word	0xffffffff


	//   ....[68]....
        /*018c*/ 	.word	0xffffffff


	//   ....[69]....
        /*0190*/ 	.word	0xffffffff


	//   ....[70]....
        /*0194*/ 	.word	0xffffffff


	//   ....[71]....
        /*0198*/ 	.word	0xffffffff


	//   ....[72]....
        /*019c*/ 	.word	0xffffffff


	//   ....[73]....
        /*01a0*/ 	.word	0xffffffff


	//   ....[74]....
        /*01a4*/ 	.word	0xffffffff


	//   ....[75]....
        /*01a8*/ 	.word	0xffffffff


	//   ....[76]....
        /*01ac*/ 	.word	0xffffffff


	//   ....[77]....
        /*01b0*/ 	.word	0xffffffff


	//   ....[78]....
        /*01b4*/ 	.word	0xffffffff


	//   ....[79]....
        /*01b8*/ 	.word	0xffffffff


	//   ....[80]....
        /*01bc*/ 	.word	0xffffffff


	//   ....[81]....
        /*01c0*/ 	.word	0xffffffff


	//   ....[82]....
        /*01c4*/ 	.word	0xffffffff


	//   ....[83]....
        /*01c8*/ 	.word	0xffffffff


	//   ....[84]....
        /*01cc*/ 	.word	0xffffffff


	//   ....[85]....
        /*01d0*/ 	.word	0xffffffff


	//   ....[86]....
        /*01d4*/ 	.word	0xffffffff


	//   ....[87]....
        /*01d8*/ 	.word	0xffffffff


	//   ....[88]....
        /*01dc*/ 	.word	0xffffffff


	//   ....[89]....
        /*01e0*/ 	.word	0xffffffff


	//   ....[90]....
        /*01e4*/ 	.word	0xffffffff


	//   ....[91]....
        /*01e8*/ 	.word	0xffffffff


	//   ....[92]....
        /*01ec*/ 	.word	0xffffffff


	//   ....[93]....
        /*01f0*/ 	.word	0xffffffff


	//   ....[94]....
        /*01f4*/ 	.word	0xffffffff


	//   ....[95]....
        /*01f8*/ 	.word	0xffffffff


	//   ....[96]....
        /*01fc*/ 	.word	0xffffffff


	//   ....[97]....
        /*0200*/ 	.word	0xffffffff


	//   ....[98]....
        /*0204*/ 	.word	0xffffffff


	//   ....[99]....
        /*0208*/ 	.word	0xffffffff


	//   ....[100]....
        /*020c*/ 	.word	0xffffffff


	//   ....[101]....
        /*0210*/ 	.word	0xffffffff


	//   ....[102]....
        /*0214*/ 	.word	0xffffffff


	//   ....[103]....
        /*0218*/ 	.word	0xffffffff


	//   ....[104]....
        /*021c*/ 	.word	0xffffffff


	//   ....[105]....
        /*0220*/ 	.word	0xffffffff


	//   ....[106]....
        /*0224*/ 	.word	0xffffffff


	//   ....[107]....
        /*0228*/ 	.word	0xffffffff


	//   ....[108]....
        /*022c*/ 	.word	0xffffffff


	//   ....[109]....
        /*0230*/ 	.word	0xffffffff


	//   ....[110]....
        /*0234*/ 	.word	0xffffffff


	//   ....[111]....
        /*0238*/ 	.word	0xffffffff


	//   ....[112]....
        /*023c*/ 	.word	0xffffffff


	//   ....[113]....
        /*0240*/ 	.word	0xffffffff


	//   ....[114]....
        /*0244*/ 	.word	0xffffffff


	//   ....[115]....
        /*0248*/ 	.word	0xffffffff


	//   ....[116]....
        /*024c*/ 	.word	0xffffffff


	//   ....[117]....
        /*0250*/ 	.word	0xffffffff


	//   ....[118]....
        /*0254*/ 	.word	0xffffffff


	//   ....[119]....
        /*0258*/ 	.word	0xffffffff


	//   ....[120]....
        /*025c*/ 	.word	0xffffffff


	//   ....[121]....
        /*0260*/ 	.word	0xffffffff


	//   ....[122]....
        /*0264*/ 	.word	0xffffffff


	//   ....[123]....
        /*0268*/ 	.word	0xffffffff


	//   ....[124]....
        /*026c*/ 	.word	0xffffffff


	//   ....[125]....
        /*0270*/ 	.word	0xffffffff


	//   ....[126]....
        /*0274*/ 	.word	0xffffffff


	//   ....[127]....
        /*0278*/ 	.word	0xffffffff


	//   ....[128]....
        /*027c*/ 	.word	0xffffffff


	//   ....[129]....
        /*0280*/ 	.word	0xffffffff


	//   ....[130]....
        /*0284*/ 	.word	0xffffffff


	//   ....[131]....
        /*0288*/ 	.word	0xffffffff


	//   ....[132]....
        /*028c*/ 	.word	0xffffffff


	//   ....[133]....
        /*0290*/ 	.word	0xffffffff


	//   ....[134]....
        /*0294*/ 	.word	0xffffffff


	//   ....[135]....
        /*0298*/ 	.word	0xffffffff


	//   ....[136]....
        /*029c*/ 	.word	0xffffffff


	//   ....[137]....
        /*02a0*/ 	.word	0xffffffff


	//   ....[138]....
        /*02a4*/ 	.word	0xffffffff


	//   ....[139]....
        /*02a8*/ 	.word	0xffffffff


	//   ....[140]....
        /*02ac*/ 	.word	0xffffffff


	//   ....[141]....
        /*02b0*/ 	.word	0xffffffff


	//   ....[142]....
        /*02b4*/ 	.word	0xffffffff


	//   ....[143]....
        /*02b8*/ 	.word	0xffffffff


	//   ....[144]....
        /*02bc*/ 	.word	0xffffffff


	//   ....[145]....
        /*02c0*/ 	.word	0xffffffff


	//   ....[146]....
        /*02c4*/ 	.word	0xffffffff


	//   ....[147]....
        /*02c8*/ 	.word	0xffffffff


	//   ....[148]....
        /*02cc*/ 	.word	0xffffffff


	//   ....[149]....
        /*02d0*/ 	.word	0xffffffff


	//   ....[150]....
        /*02d4*/ 	.word	0xffffffff


	//   ....[151]....
        /*02d8*/ 	.word	0xffffffff


	//   ....[152]....
        /*02dc*/ 	.word	0xffffffff


	//   ....[153]....
        /*02e0*/ 	.word	0xffffffff


	//   ....[154]....
        /*02e4*/ 	.word	0xffffffff


	//   ....[155]....
        /*02e8*/ 	.word	0xffffffff


	//   ....[156]....
        /*02ec*/ 	.word	0xffffffff


	//   ....[157]....
        /*02f0*/ 	.word	0xffffffff


	//   ....[158]....
        /*02f4*/ 	.word	0xffffffff


	//   ....[159]....
        /*02f8*/ 	.word	0xffffffff


	//   ....[160]....
        /*02fc*/ 	.word	0xffffffff


	//   ....[161]....
        /*0300*/ 	.word	0xffffffff


	//   ....[162]....
        /*0304*/ 	.word	0xffffffff


	//   ....[163]....
        /*0308*/ 	.word	0xffffffff


	//   ....[164]....
        /*030c*/ 	.word	0xffffffff


	//   ....[165]....
        /*0310*/ 	.word	0xffffffff


	//   ....[166]....
        /*0314*/ 	.word	0xffffffff


	//   ....[167]....
        /*0318*/ 	.word	0xffffffff


	//   ....[168]....
        /*031c*/ 	.word	0xffffffff


	//   ....[169]....
        /*0320*/ 	.word	0xffffffff


	//   ....[170]....
        /*0324*/ 	.word	0xffffffff


	//   ....[171]....
        /*0328*/ 	.word	0xffffffff


	//   ....[172]....
        /*032c*/ 	.word	0xffffffff


	//   ....[173]....
        /*0330*/ 	.word	0xffffffff


	//   ....[174]....
        /*0334*/ 	.word	0xffffffff


	//   ....[175]....
        /*0338*/ 	.word	0xffffffff


	//   ....[176]....
        /*033c*/ 	.word	0xffffffff


	//   ....[177]....
        /*0340*/ 	.word	0xffffffff


	//   ....[178]....
        /*0344*/ 	.word	0xffffffff


	//   ....[179]....
        /*0348*/ 	.word	0xffffffff


	//   ....[180]....
        /*034c*/ 	.word	0xffffffff


	//   ....[181]....
        /*0350*/ 	.word	0xffffffff


	//   ....[182]....
        /*0354*/ 	.word	0xffffffff


	//   ....[183]....
        /*0358*/ 	.word	0xffffffff


	//   ....[184]....
        /*035c*/ 	.word	0xffffffff


	//   ....[185]....
        /*0360*/ 	.word	0xffffffff


	//   ....[186]....
        /*0364*/ 	.word	0xffffffff


	//   ....[187]....
        /*0368*/ 	.word	0xffffffff


	//   ....[188]....
        /*036c*/ 	.word	0xffffffff


	//   ....[189]....
        /*0370*/ 	.word	0xffffffff


	//   ....[190]....
        /*0374*/ 	.word	0xffffffff


	//   ....[191]....
        /*0378*/ 	.word	0xffffffff


	//   ....[192]....
        /*037c*/ 	.word	0xffffffff


	//   ....[193]....
        /*0380*/ 	.word	0xffffffff


	//   ....[194]....
        /*0384*/ 	.word	0xffffffff


	//   ....[195]....
        /*0388*/ 	.word	0xffffffff


	//   ....[196]....
        /*038c*/ 	.word	0xffffffff


	//   ....[197]....
        /*0390*/ 	.word	0xffffffff


	//   ....[198]....
        /*0394*/ 	.word	0xffffffff


	//   ....[199]....
        /*0398*/ 	.word	0xffffffff


	//   ....[200]....
        /*039c*/ 	.word	0xffffffff


	//   ....[201]....
        /*03a0*/ 	.word	0xffffffff


	//   ....[202]....
        /*03a4*/ 	.word	0xffffffff


	//   ....[203]....
        /*03a8*/ 	.word	0xffffffff


	//   ....[204]....
        /*03ac*/ 	.word	0xffffffff


	//   ....[205]....
        /*03b0*/ 	.word	0xffffffff


	//   ....[206]....
        /*03b4*/ 	.word	0xffffffff


	//   ....[207]....
        /*03b8*/ 	.word	0xffffffff


	//   ....[208]....
        /*03bc*/ 	.word	0xffffffff


	//   ....[209]....
        /*03c0*/ 	.word	0xffffffff


	//   ....[210]....
        /*03c4*/ 	.word	0xffffffff


	//   ....[211]....
        /*03c8*/ 	.word	0xffffffff


	//   ....[212]....
        /*03cc*/ 	.word	0xffffffff


	//   ....[213]....
        /*03d0*/ 	.word	0xffffffff


	//   ....[214]....
        /*03d4*/ 	.word	0xffffffff


	//   ....[215]....
        /*03d8*/ 	.word	0xffffffff


	//   ....[216]....
        /*03dc*/ 	.word	0xffffffff


	//   ....[217]....
        /*03e0*/ 	.word	0xffffffff


	//   ....[218]....
        /*03e4*/ 	.word	0xffffffff


	//   ....[219]....
        /*03e8*/ 	.word	0xffffffff


	//   ....[220]....
        /*03ec*/ 	.word	0xffffffff


	//   ....[221]....
        /*03f0*/ 	.word	0xffffffff


	//   ....[222]....
        /*03f4*/ 	.word	0xffffffff


	//   ....[223]....
        /*03f8*/ 	.word	0xffffffff


	//   ....[224]....
        /*03fc*/ 	.word	0xffffffff


	//   ....[225]....
        /*0400*/ 	.word	0xffffffff


	//   ....[226]....
        /*0404*/ 	.word	0xffffffff


	//   ....[227]....
        /*0408*/ 	.word	0xffffffff


	//   ....[228]....
        /*040c*/ 	.word	0xffffffff


	//   ....[229]....
        /*0410*/ 	.word	0xffffffff


	//   ....[230]....
        /*0414*/ 	.word	0xffffffff


	//   ....[231]....
        /*0418*/ 	.word	0xffffffff


	//   ....[232]....
        /*041c*/ 	.word	0xffffffff


	//   ....[233]....
        /*0420*/ 	.word	0xffffffff


	//----- nvinfo : EIATTR_COOP_GROUP_INSTR_OFFSETS
	.align		4
.L_1034:
        /*0424*/ 	.byte	0x04, 0x28
        /*0426*/ 	.short	(.L_1036 - .L_1035)


	//   ....[0]....
.L_1035:
        /*0428*/ 	.word	0x00000050


	//   ....[1]....
        /*042c*/ 	.word	0x000001e0


	//   ....[2]....
        /*0430*/ 	.word	0x00000210


	//   ....[3]....
        /*0434*/ 	.word	0x00000240


	//   ....[4]....
        /*0438*/ 	.word	0x00000270


	//   ....[5]....
        /*043c*/ 	.word	0x000002a0


	//   ....[6]....
        /*0440*/ 	.word	0x000002d0


	//   ....[7]....
        /*0444*/ 	.word	0x00000430


	//   ....[8]....
        /*0448*/ 	.word	0x00000470


	//   ....[9]....
        /*044c*/ 	.word	0x000004a0


	//   ....[10]....
        /*0450*/ 	.word	0x000004d0


	//   ....[11]....
        /*0454*/ 	.word	0x00000500


	//   ....[12]....
        /*0458*/ 	.word	0x00000530


	//   ....[13]....
        /*045c*/ 	.word	0x000005c0


	//   ....[14]....
        /*0460*/ 	.word	0x00000600


	//   ....[15]....
        /*0464*/ 	.word	0x00000620


	//   ....[16]....
        /*0468*/ 	.word	0x00000680


	//   ....[17]....
        /*046c*/ 	.word	0x000029c0


	//   ....[18]....
        /*0470*/ 	.word	0x000029e0


	//   ....[19]....
        /*0474*/ 	.word	0x00002b50


	//   ....[20]....
        /*0478*/ 	.word	0x00002b60


	//   ....[21]....
        /*047c*/ 	.word	0x00002cc0


	//   ....[22]....
        /*0480*/ 	.word	0x00002ce0


	//   ....[23]....
        /*0484*/ 	.word	0x00002e40


	//   ....[24]....
        /*0488*/ 	.word	0x00002e50


	//   ....[25]....
        /*048c*/ 	.word	0x00003320


	//   ....[26]....
        /*0490*/ 	.word	0x00003340


	//   ....[27]....
        /*0494*/ 	.word	0x00003350


	//   ....[28]....
        /*0498*/ 	.word	0x00003360


	//   ....[29]....
        /*049c*/ 	.word	0x00003500


	//   ....[30]....
        /*04a0*/ 	.word	0x00003510


	//   ....[31]....
        /*04a4*/ 	.word	0x00003560


	//   ....[32]....
        /*04a8*/ 	.word	0x00003570


	//   ....[33]....
        /*04ac*/ 	.word	0x00003980


	//   ....[34]....
        /*04b0*/ 	.word	0x000039a0


	//   ....[35]....
        /*04b4*/ 	.word	0x00003a70


	//   ....[36]....
        /*04b8*/ 	.word	0x00003ab0


	//   ....[37]....
        /*04bc*/ 	.word	0x00003f00


	//   ....[38]....
        /*04c0*/ 	.word	0x00003f20


	//   ....[39]....
        /*04c4*/ 	.word	0x00003ff0


	//   ....[40]....
        /*04c8*/ 	.word	0x00004030


	//   ....[41]....
        /*04cc*/ 	.word	0x00004b90


	//   ....[42]....
        /*04d0*/ 	.word	0x00004df0


	//   ....[43]....
        /*04d4*/ 	.word	0x00005570


	//   ....[44]....
        /*04d8*/ 	.word	0x00005820


	//   ....[45]....
        /*04dc*/ 	.word	0x00005840


	//   ....[46]....
        /*04e0*/ 	.word	0x000058a0


	//   ....[47]....
        /*04e4*/ 	.word	0x00006b70


	//   ....[48]....
        /*04e8*/ 	.word	0x00006b90


	//   ....[49]....
        /*04ec*/ 	.word	0x00006bf0


	//   ....[50]....
        /*04f0*/ 	.word	0x00006c20


	//   ....[51]....
        /*04f4*/ 	.word	0x000073d0


	//   ....[52]....
        /*04f8*/ 	.word	0x000073f0


	//   ....[53]....
        /*04fc*/ 	.word	0x000074f0


	//   ....[54]....
        /*0500*/ 	.word	0x00007530


	//   ....[55]....
        /*0504*/ 	.word	0x00007ee0


	//   ....[56]....
        /*0508*/ 	.word	0x00008600


	//   ....[57]....
        /*050c*/ 	.word	0x00008900


	//   ....[58]....
        /*0510*/ 	.word	0x00008930


	//   ....[59]....
        /*0514*/ 	.word	0x00009290


	//   ....[60]....
        /*0518*/ 	.word	0x000092b0


	//   ....[61]....
        /*051c*/ 	.word	0x0000a770


	//   ....[62]....
        /*0520*/ 	.word	0x0000a790


	//   ....[63]....
        /*0524*/ 	.word	0x0000a8a0


	//   ....[64]....
        /*0528*/ 	.word	0x0000a8d0


	//   ....[65]....
        /*052c*/ 	.word	0x0000b060


	//   ....[66]....
        /*0530*/ 	.word	0x0000b080


	//   ....[67]....
        /*0534*/ 	.word	0x0000b180


	//   ....[68]....
        /*0538*/ 	.word	0x0000b1c0


	//   ....[69]....
        /*053c*/ 	.word	0x0000bf30


	//   ....[70]....
        /*0540*/ 	.word	0x0000bf60


	//   ....[71]....
        /*0544*/ 	.word	0x0000c200


	//   ....[72]....
        /*0548*/ 	.word	0x0000c330


	//   ....[73]....
        /*054c*/ 	.word	0x0000d960


	//   ....[74]....
        /*0550*/ 	.word	0x0000d980


	//   ....[75]....
        /*0554*/ 	.word	0x0000da90


	//   ....[76]....
        /*0558*/ 	.word	0x0000dad0


	//   ....[77]....
        /*055c*/ 	.word	0x0000e000


	//   ....[78]....
        /*0560*/ 	.word	0x0000e020


	//   ....[79]....
        /*0564*/ 	.word	0x0000e120


	//   ....[80]....
        /*0568*/ 	.word	0x0000e160


	//   ....[81]....
        /*056c*/ 	.word	0x0000ec50


	//   ....[82]....
        /*0570*/ 	.word	0x0000f260


	//   ....[83]....
        /*0574*/ 	.word	0x0000f560


	//   ....[84]....
        /*0578*/ 	.word	0x0000f590


	//   ....[85]....
        /*057c*/ 	.word	0x0000feb0


	//   ....[86]....
        /*0580*/ 	.word	0x0000fed0


	//   ....[87]....
        /*0584*/ 	.word	0x000113d0


	//   ....[88]....
        /*0588*/ 	.word	0x000113f0


	//   ....[89]....
        /*058c*/ 	.word	0x00011500


	//   ....[90]....
        /*0590*/ 	.word	0x00011540


	//   ....[91]....
        /*0594*/ 	.word	0x00011790


	//   ....[92]....
        /*0598*/ 	.word	0x000117c0


	//   ....[93]....
        /*059c*/ 	.word	0x000117d0


	//   ....[94]....
        /*05a0*/ 	.word	0x00011800


	//   ....[95]....
        /*05a4*/ 	.word	0x00012b80


	//   ....[96]....
        /*05a8*/ 	.word	0x00012bb0


	//   ....[97]....
        /*05ac*/ 	.word	0x00012bc0


	//   ....[98]....
        /*05b0*/ 	.word	0x00012bd0


	//   ....[99]....
        /*05b4*/ 	.word	0x00012f30


	//   ....[100]....
        /*05b8*/ 	.word	0x00012f50


	//   ....[101]....
        /*05bc*/ 	.word	0x000130b0


	//   ....[102]....
        /*05c0*/ 	.word	0x000130c0


	//   ....[103]....
        /*05c4*/ 	.word	0x00013220


	//   ....[104]....
        /*05c8*/ 	.word	0x00013240


	//   ....[105]....
        /*05cc*/ 	.word	0x000133a0


	//   ....[106]....
        /*05d0*/ 	.word	0x000133b0


	//   ....[107]....
        /*05d4*/ 	.word	0x000136f0


	//   ....[108]....
        /*05d8*/ 	.word	0x00013710


	//   ....[109]....
        /*05dc*/ 	.word	0x00013ee0


	//   ....[110]....
        /*05e0*/ 	.word	0x00013ef0


	//   ....[111]....
        /*05e4*/ 	.word	0x00014e50


	//   ....[112]....
        /*05e8*/ 	.word	0x00014e70


	//   ....[113]....
        /*05ec*/ 	.word	0x00014fe0


	//   ....[114]....
        /*05f0*/ 	.word	0x00014ff0


	//   ....[115]....
        /*05f4*/ 	.word	0x00015150


	//   ....[116]....
        /*05f8*/ 	.word	0x00015170


	//   ....[117]....
        /*05fc*/ 	.word	0x000152d0


	//   ....[118]....
        /*0600*/ 	.word	0x000152e0


	//   ....[119]....
        /*0604*/ 	.word	0x000154e0


	//   ....[120]....
        /*0608*/ 	.word	0x00015500


	//   ....[121]....
        /*060c*/ 	.word	0x00015620


	//   ....[122]....
        /*0610*/ 	.word	0x00015660


	//   ....[123]....
        /*0614*/ 	.word	0x00015690


	//   ....[124]....
        /*0618*/ 	.word	0x000156c0


	//   ....[125]....
        /*061c*/ 	.word	0x000156f0


	//   ....[126]....
        /*0620*/ 	.word	0x00015720


	//   ....[127]....
        /*0624*/ 	.word	0x00015870


	//   ....[128]....
        /*0628*/ 	.word	0x000158b0


	//   ....[129]....
        /*062c*/ 	.word	0x000158e0


	//   ....[130]....
        /*0630*/ 	.word	0x00015910


	//   ....[131]....
        /*0634*/ 	.word	0x00015940


	//   ....[132]....
        /*0638*/ 	.word	0x00015970


	//   ....[133]....
        /*063c*/ 	.word	0x00015a00


	//   ....[134]....
        /*0640*/ 	.word	0x00015a40


	//   ....[135]....
        /*0644*/ 	.word	0x00015a50


	//   ....[136]....
        /*0648*/ 	.word	0x00015ab0


	//   ....[137]....
        /*064c*/ 	.word	0x00016470


	//   ....[138]....
        /*0650*/ 	.word	0x000164d0


	//   ....[139]....
        /*0654*/ 	.word	0x00016520


	//   ....[140]....
        /*0658*/ 	.word	0x00016570


	//   ....[141]....
        /*065c*/ 	.word	0x000165c0


	//   ....[142]....
        /*0660*/ 	.word	0x00016630


	//   ....[143]....
        /*0664*/ 	.word	0x00016680


	//   ....[144]....
        /*0668*/ 	.word	0x000166f0


	//   ....[145]....
        /*066c*/ 	.word	0x00016760


	//   ....[146]....
        /*0670*/ 	.word	0x000167d0


	//   ....[147]....
        /*0674*/ 	.word	0x00016840


	//   ....[148]....
        /*0678*/ 	.word	0x000168b0


	//   ....[149]....
        /*067c*/ 	.word	0x00016920


	//   ....[150]....
        /*0680*/ 	.word	0x00016980


	//   ....[151]....
        /*0684*/ 	.word	0x000169f0


	//   ....[152]....
        /*0688*/ 	.word	0x00016a60


	//   ....[153]....
        /*068c*/ 	.word	0x00016ad0


	//   ....[154]....
        /*0690*/ 	.word	0x00016b30


	//   ....[155]....
        /*0694*/ 	.word	0x00016ba0


	//   ....[156]....
        /*0698*/ 	.word	0x00016c10


	//   ....[157]....
        /*069c*/ 	.word	0x00016d80


	//   ....[158]....
        /*06a0*/ 	.word	0x00016de0


	//   ....[159]....
        /*06a4*/ 	.word	0x00016e50


	//   ....[160]....
        /*06a8*/ 	.word	0x00016ec0


	//   ....[161]....
        /*06ac*/ 	.word	0x00017030


	//   ....[162]....
        /*06b0*/ 	.word	0x00017090


	//   ....[163]....
        /*06b4*/ 	.word	0x00017100


	//   ....[164]....
        /*06b8*/ 	.word	0x00017170


	//   ....[165]....
        /*06bc*/ 	.word	0x000172e0


	//   ....[166]....
        /*06c0*/ 	.word	0x00017340


	//   ....[167]....
        /*06c4*/ 	.word	0x000173b0


	//   ....[168]....
        /*06c8*/ 	.word	0x00017420


	//   ....[169]....
        /*06cc*/ 	.word	0x000175a0


	//   ....[170]....
        /*06d0*/ 	.word	0x00017600


	//   ....[171]....
        /*06d4*/ 	.word	0x00017670


	//   ....[172]....
        /*06d8*/ 	.word	0x000176e0


	//   ....[173]....
        /*06dc*/ 	.word	0x00017860


	//   ....[174]....
        /*06e0*/ 	.word	0x000178c0


	//   ....[175]....
        /*06e4*/ 	.word	0x00017930


	//   ....[176]....
        /*06e8*/ 	.word	0x000179a0


	//   ....[177]....
        /*06ec*/ 	.word	0x00017b20


	//   ....[178]....
        /*06f0*/ 	.word	0x00017b80


	//   ....[179]....
        /*06f4*/ 	.word	0x00017be0


	//   ....[180]....
        /*06f8*/ 	.word	0x00017c50


	//   ....[181]....
        /*06fc*/ 	.word	0x00017cc0


	//   ....[182]....
        /*0700*/ 	.word	0x00017e40


	//   ....[183]....
        /*0704*/ 	.word	0x00017ea0


	//   ....[184]....
        /*0708*/ 	.word	0x00017f10


	//   ....[185]....
        /*070c*/ 	.word	0x00017f80


	//   ....[186]....
        /*0710*/ 	.word	0x00018100


	//   ....[187]....
        /*0714*/ 	.word	0x00018160


	//   ....[188]....
        /*0718*/ 	.word	0x000181d0


	//   ....[189]....
        /*071c*/ 	.word	0x00018240


	//   ....[190]....
        /*0720*/ 	.word	0x000183c0


	//   ....[191]....
        /*0724*/ 	.word	0x00018420


	//   ....[192]....
        /*0728*/ 	.word	0x00018480


	//   ....[193]....
        /*072c*/ 	.word	0x000184e0


	//   ....[194]....
        /*0730*/ 	.word	0x00018530


	//   ....[195]....
        /*0734*/ 	.word	0x00018580


	//   ....[196]....
        /*0738*/ 	.word	0x000185f0


	//   ....[197]....
        /*073c*/ 	.word	0x00018660


	//   ....[198]....
        /*0740*/ 	.word	0x000186d0


	//   ....[199]....
        /*0744*/ 	.word	0x00018730


	//   ....[200]....
        /*0748*/ 	.word	0x000187a0


	//   ....[201]....
        /*074c*/ 	.word	0x00018810


	//   ....[202]....
        /*0750*/ 	.word	0x00018880


	//   ....[203]....
        /*0754*/ 	.word	0x000188e0


	//   ....[204]....
        /*0758*/ 	.word	0x00018950


	//   ....[205]....
        /*075c*/ 	.word	0x000189c0


	//   ....[206]....
        /*0760*/ 	.word	0x00018a30


	//   ....[207]....
        /*0764*/ 	.word	0x00018a90


	//   ....[208]....
        /*0768*/ 	.word	0x00018b00


	//   ....[209]....
        /*076c*/ 	.word	0x00018b70


	//   ....[210]....
        /*0770*/ 	.word	0x00018be0


	//   ....[211]....
        /*0774*/ 	.word	0x00018c40


	//   ....[212]....
        /*0778*/ 	.word	0x00018cb0


	//   ....[213]....
        /*077c*/ 	.word	0x00018d20


	//   ....[214]....
        /*0780*/ 	.word	0x00018d90


	//   ....[215]....
        /*0784*/ 	.word	0x00018df0


	//   ....[216]....
        /*0788*/ 	.word	0x00018e60


	//   ....[217]....
        /*078c*/ 	.word	0x00018ed0


	//   ....[218]....
        /*0790*/ 	.word	0x00018f20


	//   ....[219]....
        /*0794*/ 	.word	0x00018f60


	//   ....[220]....
        /*0798*/ 	.word	0x00018fb0


	//   ....[221]....
        /*079c*/ 	.word	0x00019000


	//   ....[222]....
        /*07a0*/ 	.word	0x00019050


	//   ....[223]....
        /*07a4*/ 	.word	0x000190c0


	//   ....[224]....
        /*07a8*/ 	.word	0x00019110


	//   ....[225]....
        /*07ac*/ 	.word	0x00019160


	//   ....[226]....
        /*07b0*/ 	.word	0x000191b0


	//   ....[227]....
        /*07b4*/ 	.word	0x00019200


	//   ....[228]....
        /*07b8*/ 	.word	0x00019250


	//   ....[229]....
        /*07bc*/ 	.word	0x000192c0


	//   ....[230]....
        /*07c0*/ 	.word	0x00019310


	//   ....[231]....
        /*07c4*/ 	.word	0x00019380


	//   ....[232]....
        /*07c8*/ 	.word	0x000193e0


	//   ....[233]....
        /*07cc*/ 	.word	0x00019450


	//----- nvinfo : EIATTR_EXIT_INSTR_OFFSETS
	.align		4
.L_1036:
        /*07d0*/ 	.byte	0x04, 0x1c
        /*07d2*/ 	.short	(.L_1038 - .L_1037)


	//   ....[0]....
.L_1037:
        /*07d4*/ 	.word	0x00000fe0


	//   ....[1]....
        /*07d8*/ 	.word	0x00016430


	//----- nvinfo : EIATTR_MAX_THREADS
	.align		4
.L_1038:
        /*07dc*/ 	.byte	0x04, 0x05
        /*07de*/ 	.short	(.L_1040 - .L_1039)
.L_1039:
        /*07e0*/ 	.word	0x00000100
        /*07e4*/ 	.word	0x00000001
        /*07e8*/ 	.word	0x00000001


	//----- nvinfo : EIATTR_CRS_STACK_SIZE
	.align		4
.L_1040:
        /*07ec*/ 	.byte	0x04, 0x1e
        /*07ee*/ 	.short	(.L_1042 - .L_1041)
.L_1041:
        /*07f0*/ 	.word	0x00000000
.L_1042:


//--------------------- .nv.info._ZN7cutlass13device_kernelIN5flash19enable_sm80_to_sm89INS1_16FlashAttnFwdSm80INS1_25CollectiveMainloopFwdSm80ILi8ELi2ELb0EN4cute5tupleIJNS5_1CILi128EEENS7_ILi64EEENS7_ILi192EEEEEELi192ENS_6half_tEfNS_4arch4Sm80ELb0ELb1ELb0ELb1ELb1ELb1ELb1ELb1EEENS1_21CollectiveEpilogueFwdINS6_IJS8_SA_S9_EEENS6_IJNS7_ILi1EEESI_SI_EEESC_SE_Li256ELb1ELb1ELb1ELb0EEENS1_36VarlenDynamicPersistentTileSchedulerILi128ELi64ELi256ELi256ELb1ELb1ELb0ELb1ELb0ELb1EEEEEEEEEvNT_6ParamsE --------------------------
	.section	.nv.info._ZN7cutlass13device_kernelIN5flash19enable_sm80_to_sm89INS1_16FlashAttnFwdSm80INS1_25CollectiveMainloopFwdSm80ILi8ELi2ELb0EN4cute5tupleIJNS5_1CILi128EEENS7_ILi64EEENS7_ILi192EEEEEELi192ENS_6half_tEfNS_4arch4Sm80ELb0ELb1ELb0ELb1ELb1ELb1ELb1ELb1EEENS1_21CollectiveEpilogueFwdINS6_IJS8_SA_S9_EEENS6_IJNS7_ILi1EEESI_SI_EEESC_SE_Li256ELb1ELb1ELb1ELb0EEENS1_36VarlenDynamicPersistentTileSchedulerILi128ELi64ELi256ELi256ELb1ELb1ELb0ELb1ELb0ELb1EEEEEEEEEvNT_6ParamsE,"",@"SHT_CUDA_INFO"
	.sectionflags	@""
	.align	4


	//----- nvinfo : EIATTR_CUDA_API_VERSION
	.align		4
        /*0000*/ 	.byte	0x04, 0x37
        /*0002*/ 	.short	(.L_1044 - .L_1043)
.L_1043:
        /*0004*/ 	.word	0x00000082


	//----- nvinfo : EIATTR_SW2861232_WAR
	.align		4
.L_1044:
        /*0008*/ 	.byte	0x01, 0x35
	.zero		2


	//----- nvinfo : EIATTR_PARAM_CBANK
	.align		4
        /*000c*/ 	.byte	0x04, 0x0a
        /*000e*/ 	.short	(.L_1046 - .L_1045)
	.align		4
.L_1045:
        /*0010*/ 	.word	index@(.nv.constant0._ZN7cutlass13device_kernelIN5flash19enable_sm80_to_sm89INS1_16FlashAttnFwdSm80INS1_25CollectiveMainloopFwdSm80ILi8ELi2ELb0EN4cute5tupleIJNS5_1CILi128EEENS7_ILi64EEENS7_ILi192EEEEEELi192ENS_6half_tEfNS_4arch4Sm80ELb0ELb1ELb0ELb1ELb1ELb1ELb1ELb1EEENS1_21CollectiveEpilogueFwdINS6_IJS8_SA_S9_EEENS6_IJNS7_ILi1EEESI_SI_EEESC_SE_Li256ELb1ELb1ELb1ELb0EEENS1_36VarlenDynamicPersistentTileSchedulerILi128ELi64ELi256ELi256ELb1ELb1ELb0ELb1ELb0ELb1EEEEEEEEEvNT_6ParamsE)
        /*0014*/ 	.short	0x0160
        /*0016*/ 	.short	0x0438


	//----- nvinfo : EIATTR_CBANK_PARAM_SIZE
	.align		4
.L_1046:
        /*0018*/ 	.byte	0x03, 0x19
        /*001a*/ 	.short	0x0438


	//----- nvinfo : EIATTR_KPARAM_INFO
	.align		4
        /*001c*/ 	.byte	0x04, 0x17
        /*001e*/ 	.short	(.L_1048 - .L_1047)
.L_1047:
        /*0020*/ 	.word	0x00000000
        /*0024*/ 	.short	0x0000
        /*0026*/ 	.short	0x0000
        /*0028*/ 	.byte	0x00, 0xf0, 0xe1, 0x10


	//----- nvinfo : EIATTR_MAXREG_COUNT
	.align		4
.L_1048:
        /*002c*/ 	.byte	0x03, 0x1b
        /*002e*/ 	.short	0x00ff


	//----- nvinfo : EIATTR_NUM_BARRIERS
	.align		4
        /*0030*/ 	.byte	0x02, 0x4c
        /*0032*/ 	.byte	0x06
	.zero		1


	//----- nvinfo : EIATTR_ANNOTATIONS
	.align		4
        /*0034*/ 	.byte	0x04, 0x55
        /*0036*/ 	.short	(.L_1050 - .L_1049)


	//   ....[0]....
.L_1049:
        /* <DEDUP_REMOVED lines=17> */


	//----- nvinfo : EIATTR_MERCURY_ISA_VERSION
	.align		4
.L_1050:
        /*0130*/ 	.byte	0x03, 0x5f
        /*0132*/ 	.short	0x0000


	//----- nvinfo : EIATTR_INT_WARP_WIDE_INSTR_OFFSETS
	.align		4
        /*0134*/ 	.byte	0x04, 0x31
        /*0136*/ 	.short	(.L_1052 - .L_1051)


	//   ....[0]....
.L_1051:
        /*0138*/ 	.word	0x0001e940


	//   ....[1]....
        /*013c*/ 	.word	0x0001e9c0


	//----- nvinfo : EIATTR_COOP_GROUP_MASK_REGIDS
	.align		4
.L_1052:
        /*0140*/ 	.byte	0x04, 0x29
        /*0142*/ 	.short	(.L_1054 - .L_1053)


	//   ....[0]....
.L_1053:
        /*0144*/ 	.word	0xffffffff


	//   ....[1]....
        /*0148*/ 	.word	0xffffffff


	//   ....[2]....
        /*014c*/ 	.word	0xffffffff


	//   ....[3]....
        /*0150*/ 	.word	0xffffffff


	//   ....[4]....
        /*0154*/ 	.word	0xffffffff


	//   ....[5]....
        /*0158*/ 	.word	0xffffffff


	//   ....[6]....
        /*015c*/ 	.word	0xffffffff


	//   ....[7]....
        /*0160*/ 	.word	0xffffffff


	//   ....[8]....
        /*0164*/ 	.word	0xffffffff


	//   ....[9]....
        /*0168*/ 	.word	0xffffffff


	//   ....[10]....
        /*016c*/ 	.word	0xffffffff


	//   ....[11]....
        /*0170*/ 	.word	0xffffffff


	//   ....[12]....
        /*0174*/ 	.word	0xffffffff


	//   ....[13]....
        /*0178*/ 	.word	0xffffffff


	//   ....[14]....
        /*017c*/ 	.word	0xffffffff


	//   ....[15]....
        /*0180*/ 	.word	0xffffffff


	//   ....[16]....
        /*0184*/ 	.word	0xffffffff


	//   ....[17]....
        /*0188*/ 	.word	0xffffffff


	//   ....[18]....
        /*018c*/ 	.word	0xffffffff


	//   ....[19]....
        /*0190*/ 	.word	0xffffffff


	//   ....[20]....
        /*0194*/ 	.word	0xffffffff


	//   ....[21]....
        /*0198*/ 	.word	0xffffffff


	//   ....[22]....
        /*019c*/ 	.word	0xffffffff


	//   ....[23]....
        /*01a0*/ 	.word	0xffffffff


	//   ....[24]....
        /*01a4*/ 	.word	0xffffffff


	//   ....[25]....
        /*01a8*/ 	.word	0xffffffff


	//   ....[26]....
        /*01ac*/ 	.word	0xffffffff


	//   ....[27]....
        /*01b0*/ 	.word	0xffffffff


	//   ....[28]....
        /*01b4*/ 	.word	0xffffffff


	//   ....[29]....
        /*01b8*/ 	.word	0xffffffff


	//   ....[30]....
        /*01bc*/ 	.word	0xffffffff


	//   ....[31]....
        /*01c0*/ 	.word	0xffffffff


	//   ....[32]....
        /*01c4*/ 	.word	0xffffffff


	//   ....[33]....
        /*01c8*/ 	.word	0xffffffff


	//   ....[34]....
        /*01cc*/ 	.word	0xffffffff


	//   ....[35]....
        /*01d0*/ 	.word	0xffffffff


	//   ....[36]....
        /*01d4*/ 	.word	0xffffffff


	//   ....[37]....
        /*01d8*/ 	.word	0xffffffff


	//   ....[38]....
        /*01dc*/ 	.word	0xffffffff


	//   ....[39]....
        /*01e0*/ 	.word	0xffffffff


	//   ....[40]....
        /*01e4*/ 	.word	0xffffffff


	//   ....[41]....
        /*01e8*/ 	.word	0xffffffff


	//   ....[42]....
        /*01ec*/ 	.word	0xffffffff


	//   ....[43]....
        /*01f0*/ 	.word	0xffffffff


	//   ....[44]....
        /*01f4*/ 	.word	0xffffffff


	//   ....[45]....
        /*01f8*/ 	.word	0xffffffff


	//   ....[46]....
        /*01fc*/ 	.word	0xffffffff


	//   ....[47]....
        /*0200*/ 	.word	0xffffffff


	//   ....[48]....
        /*0204*/ 	.word	0xffffffff


	//   ....[49]....
        /*0208*/ 	.word	0xffffffff


	//   ....[50]....
        /*020c*/ 	.word	0xffffffff


	//   ....[51]....
        /*0210*/ 	.word	0xffffffff


	//   ....[52]....
        /*0214*/ 	.word	0xffffffff


	//   ....[53]....
        /*0218*/ 	.word	0xffffffff


	//   ....[54]....
        /*021c*/ 	.word	0xffffffff


	//   ....[55]....
        /*0220*/ 	.word	0xffffffff


	//   ....[56]....
        /*0224*/ 	.word	0xffffffff


	//   ....[57]....
        /*0228*/ 	.word	0xffffffff


	//   ....[58]....
        /*022c*/ 	.word	0xffffffff


	//   ....[59]....
        /*0230*/ 	.word	0xffffffff


	//   ....[60]....
        /*0234*/ 	.word	0xffffffff


	//   ....[61]....
        /*0238*/ 	.word	0xffffffff


	//   ....[62]....
        /*023c*/ 	.word	0xffffffff


	//   ....[63]....
        /*0240*/ 	.word	0xffffffff


	//   ....[64]....
        /*0244*/ 	.word	0xffffffff


	//   ....[65]....
        /*0248*/ 	.word	0xffffffff


	//   ....[66]....
        /*024c*/ 	.word	0xffffffff


	//   ....[67]....
        /*0250*/ 	.word	0xffffffff


	//   ....[68]....
        /*0254*/ 	.word	0xffffffff


	//   ....[69]....
        /*0258*/ 	.word	0xffffffff


	//   ....[70]....
        /*025c*/ 	.word	0xffffffff


	//   ....[71]....
        /*0260*/ 	.word	0xffffffff


	//   ....[72]....
        /*0264*/ 	.word	0xffffffff


	//   ....[73]....
        /*0268*/ 	.word	0xffffffff


	//   ....[74]....
        /*026c*/ 	.word	0xffffffff


	//   ....[75]....
        /*0270*/ 	.word	0xffffffff


	//   ....[76]....
        /*0274*/ 	.word	0xffffffff


	//   ....[77]....
        /*0278*/ 	.word	0xffffffff


	//   ....[78]....
        /*027c*/ 	.word	0xffffffff


	//   ....[79]....
        /*0280*/ 	.word	0xffffffff


	//   ....[80]....
        /*0284*/ 	.word	0xffffffff


	//   ....[81]....
        /*0288*/ 	.word	0xffffffff


	//   ....[82]....
        /*028c*/ 	.word	0xffffffff


	//   ....[83]....
        /*0290*/ 	.word	0xffffffff


	//   ....[84]....
        /*0294*/ 	.word	0xffffffff


	//   ....[85]....
        /*0298*/ 	.word	0xffffffff


	//   ....[86]....
        /*029c*/ 	.word	0xffffffff


	//   ....[87]....
        /*02a0*/ 	.word	0xffffffff


	//   ....[88]....
        /*02a4*/ 	.word	0xffffffff


	//   ....[89]....
        /*02a8*/ 	.word	0xffffffff


	//   ....[90]....
        /*02ac*/ 	.word	0xffffffff


	//   ....[91]....
        /*02b0*/ 	.word	0xffffffff


	//   ....[92]....
        /*02b4*/ 	.word	0xffffffff


	//   ....[93]....
        /*02b8*/ 	.word	0xffffffff


	//   ....[94]....
        /*02bc*/ 	.word	0xffffffff


	//   ....[95]....
        /*02c0*/ 	.word	0xffffffff


	//   ....[96]....
        /*02c4*/ 	.word	0xffffffff


	//   ....[97]....
        /*02c8*/ 	.word	0xffffffff


	//   ....[98]....
        /*02cc*/ 	.word	0xffffffff


	//   ....[99]....
        /*02d0*/ 	.word	0xffffffff


	//   ....[100]....
        /*02d4*/ 	.word	0xffffffff


	//   ....[101]....
        /*02d8*/ 	.word	0xffffffff


	//   ....[102]....
        /*02dc*/ 	.word	0xffffffff


	//   ....[103]....
        /*02e0*/ 	.word	0xffffffff


	//   ....[104]....
        /*02e4*/ 	.word	0xffffffff


	//   ....[105]....
        /*02e8*/ 	.word	0xffffffff


	//   ....[106]....
        /*02ec*/ 	.word	0xffffffff


	//   ....[107]....
        /*02f0*/ 	.word	0xffffffff


	//   ....[108]....
        /*02f4*/ 	.word	0xffffffff


	//   ....[109]....
        /*02f8*/ 	.word	0xffffffff


	//   ....[110]....
        /*02fc*/ 	.word	0xffffffff


	//   ....[111]....
        /*0300*/ 	.word	0xffffffff


	//   ....[112]....
        /*0304*/ 	.word	0xffffffff


	//   ....[113]....
        /*0308*/ 	.word	0xffffffff


	//   ....[114]....
        /*030c*/ 	.word	0xffffffff


	//   ....[115]....
        /*0310*/ 	.word	0xffffffff


	//   ....[116]....
        /*0314*/ 	.word	0xffffffff


	//   ....[117]....
        /*0318*/ 	.word	0xffffffff


	//   ....[118]....
        /*031c*/ 	.word	0xffffffff


	//   ....[119]....
        /*0320*/ 	.word	0xffffffff


	//   ....[120]....
        /*0324*/ 	.word	0xffffffff


	//   ....[121]....
        /*0328*/ 	.word	0xffffffff


	//   ....[122]....
        /*032c*/ 	.word	0xffffffff


	//   ....[123]....
        /*0330*/ 	.word	0xffffffff


	//   ....[124]....
        /*0334*/ 	.word	0xffffffff


	//   ....[125]....
        /*0338*/ 	.word	0xffffffff


	//   ....[126]....
        /*033c*/ 	.word	0xffffffff


	//   ....[127]....
        /*0340*/ 	.word	0xffffffff


	//   ....[128]....
        /*0344*/ 	.word	0xffffffff


	//   ....[129]....
        /*0348*/ 	.word	0xffffffff


	//   ....[130]....
        /*034c*/ 	.word	0xffffffff


	//   ....[131]....
        /*0350*/ 	.word	0xffffffff


	//   ....[132]....
        /*0354*/ 	.word	0xffffffff


	//   ....[133]....
        /*0358*/ 	.word	0xffffffff


	//   ....[134]....
        /*035c*/ 	.word	0xffffffff


	//   ....[135]....
        /*0360*/ 	.word	0xffffffff


	//   ....[136]....
        /*0364*/ 	.word	0xffffffff


	//   ....[137]....
        /*0368*/ 	.word	0xffffffff


	//   ....[138]....
        /*036c*/ 	.word	0xffffffff


	//   ....[139]....
        /*0370*/ 	.word	0xffffffff


	//   ....[140]....
        /*0374*/ 	.word	0xffffffff


	//   ....[141]....
        /*0378*/ 	.word	0xffffffff


	//   ....[142]....
        /*037c*/ 	.word	0xffffffff


	//   ....[143]....
        /*0380*/ 	.word	0xffffffff


	//   ....[144]....
        /*0384*/ 	.word	0xffffffff


	//   ....[145]....
        /*0388*/ 	.word	0xffffffff


	//   ....[146]....
        /*038c*/ 	.word	0xffffffff


	//   ....[147]....
        /*0390*/ 	.word	0xffffffff


	//   ....[148]....
        /*0394*/ 	.word	0xffffffff


	//   ....[149]....
        /*0398*/ 	.word	0xffffffff


	//   ....[150]....
        /*039c*/ 	.word	0xffffffff


	//   ....[151]....
        /*03a0*/ 	.word	0xffffffff


	//   ....[152]....
        /*03a4*/ 	.word	0xffffffff


	//   ....[153]....
        /*03a8*/ 	.word	0xffffffff


	//   ....[154]....
        /*03ac*/ 	.word	0xffffffff


	//   ....[155]....
        /*03b0*/ 	.word	0xffffffff


	//   ....[156]....
        /*03b4*/ 	.word	0xffffffff


	//   ....[157]....
        /*03b8*/ 	.word	0xffffffff


	//   ....[158]....
        /*03bc*/ 	.word	0xffffffff


	//   ....[159]....
        /*03c0*/ 	.word	0xffffffff


	//   ....[160]....
        /*03c4*/ 	.word	0xffffffff


	//   ....[161]....
        /*03c8*/ 	.word	0xffffffff


	//   ....[162]....
        /*03cc*/ 	.word	0xffffffff


	//   ....[163]....
        /*03d0*/ 	.word	0xffffffff


	//   ....[164]....
        /*03d4*/ 	.word	0xffffffff


	//   ....[165]....
        /*03d8*/ 	.word	0xffffffff


	//   ....[166]....
        /*03dc*/ 	.word	0xffffffff


	//   ....[167]....
        /*03e0*/ 	.word	0xffffffff


	//   ....[168]....
        /*03e4*/ 	.word	0xffffffff


	//   ....[169]....
        /*03e8*/ 	.word	0xffffffff


	//   ....[170]....
        /*03ec*/ 	.word	0xffffffff


	//   ....[171]....
        /*03f0*/ 	.word	0xffffffff


	//   ....[172]....
        /*03f4*/ 	.word	0xffffffff


	//   ....[173]....
        /*03f8*/ 	.word	0xffffffff


	//   ....[174]....
        /*03fc*/ 	.word	0xffffffff


	//   ....[175]....
        /*0400*/ 	.word	0xffffffff


	//   ....[176]....
        /*0404*/ 	.word	0xffffffff


	//   ....[177]....
        /*0408*/ 	.word	0xffffffff


	//   ....[178]....
        /*040c*/ 	.word	0xffffffff


	//   ....[179]....
        /*0410*/ 	.word	0xffffffff


	//   ....[180]....
        /*0414*/ 	.word	0xffffffff


	//   ....[181]....
        /*0418*/ 	.word	0xffffffff


	//   ....[182]....
        /*041c*/ 	.word	0xffffffff


	//   ....[183]....
        /*0420*/ 	.word	0xffffffff


	//   ....[184]....
        /*0424*/ 	.word	0xffffffff


	//   ....[185]....
        /*0428*/ 	.word	0xffffffff


	//   ....[186]....
        /*042c*/ 	.word	0xffffffff


	//   ....[187]....
        /*0430*/ 	.word	0xffffffff


	//   ....[188]....
        /*0434*/ 	.word	0xffffffff


	//   ....[189]....
        /*0438*/ 	.word	0xffffffff


	//   ....[190]....
        /*043c*/ 	.word	0xffffffff


	//   ....[191]....
        /*0440*/ 	.word	0xffffffff


	//   ....[192]....
        /*0444*/ 	.word	0xffffffff


	//   ....[193]....
        /*0448*/ 	.word	0xffffffff


	//   ....[194]....
        /*044c*/ 	.word	0xffffffff


	//   ....[195]....
        /*0450*/ 	.word	0xffffffff


	//   ....[196]....
        /*0454*/ 	.word	0xffffffff


	//   ....[197]....
        /*0458*/ 	.word	0xffffffff


	//   ....[198]....
        /*045c*/ 	.word	0xffffffff


	//   ....[199]....
        /*0460*/ 	.word	0xffffffff


	//   ....[200]....
        /*0464*/ 	.word	0xffffffff


	//   ....[201]....
        /*0468*/ 	.word	0xffffffff


	//   ....[202]....
        /*046c*/ 	.word	0xffffffff


	//   ....[203]....
        /*0470*/ 	.word	0xffffffff


	//   ....[204]....
        /*0474*/ 	.word	0xffffffff


	//   ....[205]....
        /*0478*/ 	.word	0xffffffff


	//   ....[206]....
        /*047c*/ 	.word	0xffffffff


	//   ....[207]....
        /*0480*/ 	.word	0xffffffff


	//   ....[208]....
        /*0484*/ 	.word	0xffffffff


	//   ....[209]....
        /*0488*/ 	.word	0xffffffff


	//   ....[210]....
        /*048c*/ 	.word	0xffffffff


	//   ....[211]....
        /*0490*/ 	.word	0xffffffff


	//   ....[212]....
        /*0494*/ 	.word	0xffffffff


	//   ....[213]....
        /*0498*/ 	.word	0xffffffff


	//   ....[214]....
        /*049c*/ 	.word	0xffffffff


	//   ....[215]....
        /*04a0*/ 	.word	0xffffffff


	//   ....[216]....
        /*04a4*/ 	.word	0xffffffff


	//   ....[217]....
        /*04a8*/ 	.word	0xffffffff


	//   ....[218]....
        /*04ac*/ 	.word	0xffffffff


	//   ....[219]....
        /*04b0*/ 	.word	0xffffffff


	//   ....[220]....
        /*04b4*/ 	.word	0xffffffff


	//   ....[221]....
        /*04b8*/ 	.word	0xffffffff


	//   ....[222]....
        /*04bc*/ 	.word	0xffffffff


	//   ....[223]....
        /*04c0*/ 	.word	0xffffffff


	//   ....[224]....
        /*04c4*/ 	.word	0xffffffff


	//   ....[225]....
        /*04c8*/ 	.word	0xffffffff


	//   ....[226]....
        /*04cc*/ 	.word	0xffffffff


	//   ....[227]....
        /*04d0*/ 	.word	0xffffffff


	//   ....[228]....
        /*04d4*/ 	.word	0xffffffff


	//   ....[229]....
        /*04d8*/ 	.word	0xffffffff


	//   ....[230]....
        /*04dc*/ 	.word	0xffffffff


	//   ....[231]....
        /*04e0*/ 	.word	0xffffffff


	//   ....[232]....
        /*04e4*/ 	.word	0xffffffff


	//   ....[233]....
        /*04e8*/ 	.word	0xffffffff


	//   ....[234]....
        /*04ec*/ 	.word	0xffffffff


	//   ....[235]....
        /*04f0*/ 	.word	0xffffffff


	//   ....[236]....
        /*04f4*/ 	.word	0xffffffff


	//   ....[237]....
        /*04f8*/ 	.word	0xffffffff


	//   ....[238]....
        /*04fc*/ 	.word	0xffffffff


	//   ....[239]....
        /*0500*/ 	.word	0xffffffff


	//   ....[240]....
        /*0504*/ 	.word	0xffffffff


	//   ....[241]....
        /*0508*/ 	.word	0xffffffff


	//   ....[242]....
        /*050c*/ 	.word	0xffffffff


	//   ....[243]....
        /*0510*/ 	.word	0xffffffff


	//   ....[244]....
        /*0514*/ 	.word	0xffffffff


	//   ....[245]....
        /*0518*/ 	.word	0xffffffff


	//   ....[246]....
        /*051c*/ 	.word	0xffffffff


	//   ....[247]....
        /*0520*/ 	.word	0xffffffff


	//   ....[248]....
        /*0524*/ 	.word	0xffffffff


	//   ....[249]....
        /*0528*/ 	.word	0xffffffff


	//   ....[250]....
        /*052c*/ 	.word	0xffffffff


	//   ....[251]....
        /*0530*/ 	.word	0xffffffff


	//   ....[252]....
        /*0534*/ 	.word	0xffffffff


	//   ....[253]....
        /*0538*/ 	.word	0xffffffff


	//   ....[254]....
        /*053c*/ 	.word	0xffffffff


	//   ....[255]....
        /*0540*/ 	.word	0xffffffff


	//   ....[0]....
        /*0544*/ 	.word	0xffffffff


	//   ....[1]....
        /*0548*/ 	.word	0xffffffff


	//   ....[2]....
        /*054c*/ 	.word	0xffffffff


	//   ....[3]....
        /*0550*/ 	.word	0xffffffff


	//   ....[4]....
        /*0554*/ 	.word	0xffffffff


	//   ....[5]....
        /*0558*/ 	.word	0xffffffff


	//   ....[6]....
        /*055c*/ 	.word	0xffffffff


	//   ....[7]....
        /*0560*/ 	.word	0xffffffff


	//   ....[8]....
        /*0564*/ 	.word	0xffffffff


	//   ....[9]....
        /*0568*/ 	.word	0xffffffff


	//   ....[10]....
        /*056c*/ 	.word	0xffffffff


	//   ....[11]....
        /*0570*/ 	.word	0xffffffff


	//   ....[12]....
        /*0574*/ 	.word	0xffffffff


	//   ....[13]....
        /*0578*/ 	.word	0xffffffff


	//   ....[14]....
        /*057c*/ 	.word	0xffffffff


	//   ....[15]....
        /*0580*/ 	.word	0xffffffff


	//   ....[16]....
        /*0584*/ 	.word	0xffffffff


	//   ....[17]....
        /*0588*/ 	.word	0xffffffff


	//----- nvinfo : EIATTR_COOP_GROUP_INSTR_OFFSETS
	.align		4
.L_1054:
        /*058c*/ 	.byte	0x04, 0x28
        /*058e*/ 	.short	(.L_1056 - .L_1055)


	//   ....[0]....
.L_1055:
        /*0590*/ 	.word	0x00000050


	//   ....[1]....
        /*0594*/ 	.word	0x000001e0


	//   ....[2]....
        /*0598*/ 	.word	0x00000210


	//   ....[3]....
        /*059c*/ 	.word	0x00000240


	//   ....[4]....
        /*05a0*/ 	.word	0x00000270


	//   ....[5]....
        /*05a4*/ 	.word	0x000002a0


	//   ....[6]....
        /*05a8*/ 	.word	0x000002d0


	//   ....[7]....
        /*05ac*/ 	.word	0x00000430


	//   ....[8]....
        /*05b0*/ 	.word	0x00000470


	//   ....[9]....
        /*05b4*/ 	.word	0x000004a0


	//   ....[10]....
        /*05b8*/ 	.word	0x000004d0


	//   ....[11]....
        /*05bc*/ 	.word	0x00000500


	//   ....[12]....
        /*05c0*/ 	.word	0x00000530


	//   ....[13]....
        /*05c4*/ 	.word	0x000005c0


	//   ....[14]....
        /*05c8*/ 	.word	0x00000600


	//   ....[15]....
        /*05cc*/ 	.word	0x00000620


	//   ....[16]....
        /*05d0*/ 	.word	0x00000680


	//   ....[17]....
        /*05d4*/ 	.word	0x00003ee0


	//   ....[18]....
        /*05d8*/ 	.word	0x00003ef0


	//   ....[19]....
        /*05dc*/ 	.word	0x00005a60


	//   ....[20]....
        /*05e0*/ 	.word	0x00005a70


	//   ....[21]....
        /*05e4*/ 	.word	0x00007560


	//   ....[22]....
        /*05e8*/ 	.word	0x00007570


	//   ....[23]....
        /*05ec*/ 	.word	0x00007a60


	//   ....[24]....
        /*05f0*/ 	.word	0x00007a70


	//   ....[25]....
        /*05f4*/ 	.word	0x00008b40


	//   ....[26]....
        /*05f8*/ 	.word	0x00008b60


	//   ....[27]....
        /*05fc*/ 	.word	0x00008c90


	//   ....[28]....
        /*0600*/ 	.word	0x00008ca0


	//   ....[29]....
        /*0604*/ 	.word	0x00008dd0


	//   ....[30]....
        /*0608*/ 	.word	0x00008df0


	//   ....[31]....
        /*060c*/ 	.word	0x00008f20


	//   ....[32]....
        /*0610*/ 	.word	0x00008f30


	//   ....[33]....
        /*0614*/ 	.word	0x00009410


	//   ....[34]....
        /*0618*/ 	.word	0x00009420


	//   ....[35]....
        /*061c*/ 	.word	0x00009430


	//   ....[36]....
        /*0620*/ 	.word	0x00009440


	//   ....[37]....
        /*0624*/ 	.word	0x000095b0


	//   ....[38]....
        /*0628*/ 	.word	0x000095d0


	//   ....[39]....
        /*062c*/ 	.word	0x00009620


	//   ....[40]....
        /*0630*/ 	.word	0x000097d0


	//   ....[41]....
        /*0634*/ 	.word	0x00009a30


	//   ....[42]....
        /*0638*/ 	.word	0x00009a50


	//   ....[43]....
        /*063c*/ 	.word	0x00009b20


	//   ....[44]....
        /*0640*/ 	.word	0x00009b60


	//   ....[45]....
        /*0644*/ 	.word	0x00009f80


	//   ....[46]....
        /*0648*/ 	.word	0x00009fa0


	//   ....[47]....
        /*064c*/ 	.word	0x00009fb0


	//   ....[48]....
        /*0650*/ 	.word	0x00009fc0


	//   ....[49]....
        /*0654*/ 	.word	0x0000a7d0


	//   ....[50]....
        /*0658*/ 	.word	0x0000a7e0


	//   ....[51]....
        /*065c*/ 	.word	0x0000a7f0


	//   ....[52]....
        /*0660*/ 	.word	0x0000a800


	//   ....[53]....
        /*0664*/ 	.word	0x0000d4c0


	//   ....[54]....
        /*0668*/ 	.word	0x0000d4e0


	//   ....[55]....
        /*066c*/ 	.word	0x0000d500


	//   ....[56]....
        /*0670*/ 	.word	0x0000d510


	//   ....[57]....
        /*0674*/ 	.word	0x0000daf0


	//   ....[58]....
        /*0678*/ 	.word	0x0000db00


	//   ....[59]....
        /*067c*/ 	.word	0x0000db10


	//   ....[60]....
        /*0680*/ 	.word	0x0000db20


	//   ....[61]....
        /*0684*/ 	.word	0x00010a40


	//   ....[62]....
        /*0688*/ 	.word	0x00010a60


	//   ....[63]....
        /*068c*/ 	.word	0x00010b30


	//   ....[64]....
        /*0690*/ 	.word	0x00010b70


	//   ....[65]....
        /*0694*/ 	.word	0x00011680


	//   ....[66]....
        /*0698*/ 	.word	0x00011930


	//   ....[67]....
        /*069c*/ 	.word	0x000120d0


	//   ....[68]....
        /*06a0*/ 	.word	0x00012370


	//   ....[69]....
        /*06a4*/ 	.word	0x00012380


	//   ....[70]....
        /*06a8*/ 	.word	0x000123d0


	//   ....[71]....
        /*06ac*/ 	.word	0x00013670


	//   ....[72]....
        /*06b0*/ 	.word	0x00013690


	//   ....[73]....
        /*06b4*/ 	.word	0x00013770


	//   ....[74]....
        /*06b8*/ 	.word	0x000137a0


	//   ....[75]....
        /*06bc*/ 	.word	0x00013ec0


	//   ....[76]....
        /*06c0*/ 	.word	0x00013ee0


	//   ....[77]....
        /*06c4*/ 	.word	0x00013fe0


	//   ....[78]....
        /*06c8*/ 	.word	0x00014020


	//   ....[79]....
        /*06cc*/ 	.word	0x000149d0


	//   ....[80]....
        /*06d0*/ 	.word	0x000150f0


	//   ....[81]....
        /*06d4*/ 	.word	0x000153f0


	//   ....[82]....
        /*06d8*/ 	.word	0x00015420


	//   ....[83]....
        /*06dc*/ 	.word	0x00015d90


	//   ....[84]....
        /*06e0*/ 	.word	0x00015db0


	//   ....[85]....
        /*06e4*/ 	.word	0x00017230


	//   ....[86]....
        /*06e8*/ 	.word	0x00017250


	//   ....[87]....
        /*06ec*/ 	.word	0x00017350


	//   ....[88]....
        /*06f0*/ 	.word	0x00017390


	//   ....[89]....
        /*06f4*/ 	.word	0x00017ad0


	//   ....[90]....
        /*06f8*/ 	.word	0x00017af0


	//   ....[91]....
        /*06fc*/ 	.word	0x00017bf0


	//   ....[92]....
        /*0700*/ 	.word	0x00017c30


	//   ....[93]....
        /*0704*/ 	.word	0x000189a0


	//   ....[94]....
        /*0708*/ 	.word	0x000189d0


	//   ....[95]....
        /*070c*/ 	.word	0x00018c70


	//   ....[96]....
        /*0710*/ 	.word	0x00018da0


	//   ....[97]....
        /*0714*/ 	.word	0x0001a390


	//   ....[98]....
        /*0718*/ 	.word	0x0001a3b0


	//   ....[99]....
        /*071c*/ 	.word	0x0001a4c0


	//   ....[100]....
        /*0720*/ 	.word	0x0001a4f0


	//   ....[101]....
        /*0724*/ 	.word	0x0001a9e0


	//   ....[102]....
        /*0728*/ 	.word	0x0001aa00


	//   ....[103]....
        /*072c*/ 	.word	0x0001ab00


	//   ....[104]....
        /*0730*/ 	.word	0x0001ab40


	//   ....[105]....
        /*0734*/ 	.word	0x0001b630


	//   ....[106]....
        /*0738*/ 	.word	0x0001bc40


	//   ....[107]....
        /*073c*/ 	.word	0x0001bf40


	//   ....[108]....
        /*0740*/ 	.word	0x0001bf70


	//   ....[109]....
        /*0744*/ 	.word	0x0001c890


	//   ....[110]....
        /*0748*/ 	.word	0x0001c8b0


	//   ....[111]....
        /*074c*/ 	.word	0x0001dd80


	//   ....[112]....
        /*0750*/ 	.word	0x0001dda0


	//   ....[113]....
        /*0754*/ 	.word	0x0001deb0


	//   ....[114]....
        /*0758*/ 	.word	0x0001dee0


	//   ....[115]....
        /*075c*/ 	.word	0x0001e120


	//   ....[116]....
        /*0760*/ 	.word	0x0001e150


	//   ....[117]....
        /*0764*/ 	.word	0x0001e160


	//   ....[118]....
        /*0768*/ 	.word	0x0001e190


	//   ....[119]....
        /*076c*/ 	.word	0x0001f6a0


	//   ....[120]....
        /*0770*/ 	.word	0x0001f6d0


	//   ....[121]....
        /*0774*/ 	.word	0x0001f6e0


	//   ....[122]....
        /*0778*/ 	.word	0x0001f6f0


	//   ....[123]....
        /*077c*/ 	.word	0x0001fa70


	//   ....[124]....
        /*0780*/ 	.word	0x0001fa90


	//   ....[125]....
        /*0784*/ 	.word	0x0001fbb0


	//   ....[126]....
        /*0788*/ 	.word	0x0001fbc0


	//   ....[127]....
        /*078c*/ 	.word	0x0001fcf0


	//   ....[128]....
        /*0790*/ 	.word	0x0001fd10


	//   ....[129]....
        /*0794*/ 	.word	0x0001fe40


	//   ....[130]....
        /*0798*/ 	.word	0x0001fe50


	//   ....[131]....
        /*079c*/ 	.word	0x00020170


	//   ....[132]....
        /*07a0*/ 	.word	0x00020190


	//   ....[133]....
        /*07a4*/ 	.word	0x00020b60


	//   ....[134]....
        /*07a8*/ 	.word	0x00020b70


	//   ....[135]....
        /*07ac*/ 	.word	0x00021ce0


	//   ....[136]....
        /*07b0*/ 	.word	0x00021d00


	//   ....[137]....
        /*07b4*/ 	.word	0x00021e30


	//   ....[138]....
        /*07b8*/ 	.word	0x00021e40


	//   ....[139]....
        /*07bc*/ 	.word	0x00021f70


	//   ....[140]....
        /*07c0*/ 	.word	0x00021f90


	//   ....[141]....
        /*07c4*/ 	.word	0x000220c0


	//   ....[142]....
        /*07c8*/ 	.word	0x000220d0


	//   ....[143]....
        /*07cc*/ 	.word	0x00022290


	//   ....[144]....
        /*07d0*/ 	.word	0x000222b0


	//   ....[145]....
        /*07d4*/ 	.word	0x000223d0


	//   ....[146]....
        /*07d8*/ 	.word	0x00022410


	//   ....[147]....
        /*07dc*/ 	.word	0x00022440


	//   ....[148]....
        /*07e0*/ 	.word	0x00022470


	//   ....[149]....
        /*07e4*/ 	.word	0x000224a0


	//   ....[150]....
        /*07e8*/ 	.word	0x000224d0


	//   ....[151]....
        /*07ec*/ 	.word	0x00022630


	//   ....[152]....
        /*07f0*/ 	.word	0x00022670


	//   ....[153]....
        /*07f4*/ 	.word	0x000226a0


	//   ....[154]....
        /*07f8*/ 	.word	0x000226d0


	//   ....[155]....
        /*07fc*/ 	.word	0x00022700


	//   ....[156]....
        /*0800*/ 	.word	0x00022730


	//   ....[157]....
        /*0804*/ 	.word	0x000227c0


	//   ....[158]....
        /*0808*/ 	.word	0x00022800


	//   ....[159]....
        /*080c*/ 	.word	0x00022810


	//   ....[160]....
        /*0810*/ 	.word	0x00022870


	//   ....[161]....
        /*0814*/ 	.word	0x00023220


	//   ....[162]....
        /*0818*/ 	.word	0x00023280


	//   ....[163]....
        /*081c*/ 	.word	0x000232d0


	//   ....[164]....
        /*0820*/ 	.word	0x00023320


	//   ....[165]....
        /*0824*/ 	.word	0x00023370


	//   ....[166]....
        /*0828*/ 	.word	0x000233e0


	//   ....[167]....
        /*082c*/ 	.word	0x00023430


	//   ....[168]....
        /*0830*/ 	.word	0x000234a0


	//   ....[169]....
        /*0834*/ 	.word	0x00023510


	//   ....[170]....
        /*0838*/ 	.word	0x00023580


	//   ....[171]....
        /*083c*/ 	.word	0x000235f0


	//   ....[172]....
        /*0840*/ 	.word	0x00023660


	//   ....[173]....
        /*0844*/ 	.word	0x000236d0


	//   ....[174]....
        /*0848*/ 	.word	0x00023730


	//   ....[175]....
        /*084c*/ 	.word	0x000237a0


	//   ....[176]....
        /*0850*/ 	.word	0x00023810


	//   ....[177]....
        /*0854*/ 	.word	0x00023880


	//   ....[178]....
        /*0858*/ 	.word	0x000238e0


	//   ....[179]....
        /*085c*/ 	.word	0x00023950


	//   ....[180]....
        /*0860*/ 	.word	0x000239c0


	//   ....[181]....
        /*0864*/ 	.word	0x00023b30


	//   ....[182]....
        /*0868*/ 	.word	0x00023b90


	//   ....[183]....
        /*086c*/ 	.word	0x00023c00


	//   ....[184]....
        /*0870*/ 	.word	0x00023c70


	//   ....[185]....
        /*0874*/ 	.word	0x00023cd0


	//   ....[186]....
        /*0878*/ 	.word	0x00023d30


	//   ....[187]....
        /*087c*/ 	.word	0x00023da0


	//   ....[188]....
        /*0880*/ 	.word	0x00023e00


	//   ....[189]....
        /*0884*/ 	.word	0x00023e60


	//   ....[190]....
        /*0888*/ 	.word	0x00023ec0


	//   ....[191]....
        /*088c*/ 	.word	0x00023f30


	//   ....[192]....
        /*0890*/ 	.word	0x00023fa0


	//   ....[193]....
        /*0894*/ 	.word	0x00024010


	//   ....[194]....
        /*0898*/ 	.word	0x00024070


	//   ....[195]....
        /*089c*/ 	.word	0x000240e0


	//   ....[196]....
        /*08a0*/ 	.word	0x00024140


	//   ....[197]....
        /*08a4*/ 	.word	0x000241b0


	//   ....[198]....
        /*08a8*/ 	.word	0x00024210


	//   ....[199]....
        /*08ac*/ 	.word	0x00024280


	//   ....[200]....
        /*08b0*/ 	.word	0x000242f0


	//   ....[201]....
        /*08b4*/ 	.word	0x00024460


	//   ....[202]....
        /*08b8*/ 	.word	0x000244c0


	//   ....[203]....
        /*08bc*/ 	.word	0x00024530


	//   ....[204]....
        /*08c0*/ 	.word	0x000245a0


	//   ....[205]....
        /*08c4*/ 	.word	0x00024710


	//   ....[206]....
        /*08c8*/ 	.word	0x00024770


	//   ....[207]....
        /*08cc*/ 	.word	0x000247e0


	//   ....[208]....
        /*08d0*/ 	.word	0x00024850


	//   ....[209]....
        /*08d4*/ 	.word	0x000249d0


	//   ....[210]....
        /*08d8*/ 	.word	0x00024a30


	//   ....[211]....
        /*08dc*/ 	.word	0x00024aa0


	//   ....[212]....
        /*08e0*/ 	.word	0x00024b10


	//   ....[213]....
        /*08e4*/ 	.word	0x00024c90


	//   ....[214]....
        /*08e8*/ 	.word	0x00024cf0


	//   ....[215]....
        /*08ec*/ 	.word	0x00024d60


	//   ....[216]....
        /*08f0*/ 	.word	0x00024dd0


	//   ....[217]....
        /*08f4*/ 	.word	0x00024f50


	//   ....[218]....
        /*08f8*/ 	.word	0x00024fb0


	//   ....[219]....
        /*08fc*/ 	.word	0x00025010


	//   ....[220]....
        /*0900*/ 	.word	0x00025080


	//   ....[221]....
        /*0904*/ 	.word	0x000250f0


	//   ....[222]....
        /*0908*/ 	.word	0x00025270


	//   ....[223]....
        /*090c*/ 	.word	0x000252d0


	//   ....[224]....
        /*0910*/ 	.word	0x00025340


	//   ....[225]....
        /*0914*/ 	.word	0x000253b0


	//   ....[226]....
        /*0918*/ 	.word	0x00025530


	//   ....[227]....
        /*091c*/ 	.word	0x00025590


	//   ....[228]....
        /*0920*/ 	.word	0x00025600


	//   ....[229]....
        /*0924*/ 	.word	0x00025670


	//   ....[230]....
        /*0928*/ 	.word	0x000257f0


	//   ....[231]....
        /*092c*/ 	.word	0x00025850


	//   ....[232]....
        /*0930*/ 	.word	0x000258b0


	//   ....[233]....
        /*0934*/ 	.word	0x00025910


	//   ....[234]....
        /*0938*/ 	.word	0x00025960


	//   ....[235]....
        /*093c*/ 	.word	0x000259b0


	//   ....[236]....
        /*0940*/ 	.word	0x00025a20


	//   ....[237]....
        /*0944*/ 	.word	0x00025a90


	//   ....[238]....
        /*0948*/ 	.word	0x00025b00


	//   ....[239]....
        /*094c*/ 	.word	0x00025b60


	//   ....[240]....
        /*0950*/ 	.word	0x00025bd0


	//   ....[241]....
        /*0954*/ 	.word	0x00025c40


	//   ....[242]....
        /*0958*/ 	.word	0x00025cb0


	//   ....[243]....
        /*095c*/ 	.word	0x00025d10


	//   ....[244]....
        /*0960*/ 	.word	0x00025d80


	//   ....[245]....
        /*0964*/ 	.word	0x00025df0


	//   ....[246]....
        /*0968*/ 	.word	0x00025e60


	//   ....[247]....
        /*096c*/ 	.word	0x00025ec0


	//   ....[248]....
        /*0970*/ 	.word	0x00025f30


	//   ....[249]....
        /*0974*/ 	.word	0x00025fa0


	//   ....[250]....
        /*0978*/ 	.word	0x00026010


	//   ....[251]....
        /*097c*/ 	.word	0x00026070


	//   ....[252]....
        /*0980*/ 	.word	0x000260e0


	//   ....[253]....
        /*0984*/ 	.word	0x00026150


	//   ....[254]....
        /*0988*/ 	.word	0x000261c0


	//   ....[255]....
        /*098c*/ 	.word	0x00026220


	//   ....[0]....
        /*0990*/ 	.word	0x00026290


	//   ....[1]....
        /*0994*/ 	.word	0x00026300


	//   ....[2]....
        /*0998*/ 	.word	0x00026350


	//   ....[3]....
        /*099c*/ 	.word	0x00026390


	//   ....[4]....
        /*09a0*/ 	.word	0x000263e0


	//   ....[5]....
        /*09a4*/ 	.word	0x00026430


	//   ....[6]....
        /*09a8*/ 	.word	0x00026480


	//   ....[7]....
        /*09ac*/ 	.word	0x000264f0


	//   ....[8]....
        /*09b0*/ 	.word	0x00026540


	//   ....[9]....
        /*09b4*/ 	.word	0x00026590


	//   ....[10]....
        /*09b8*/ 	.word	0x000265e0


	//   ....[11]....
        /*09bc*/ 	.word	0x00026630


	//   ....[12]....
        /*09c0*/ 	.word	0x00026680


	//   ....[13]....
        /*09c4*/ 	.word	0x000266f0


	//   ....[14]....
        /*09c8*/ 	.word	0x00026740


	//   ....[15]....
        /*09cc*/ 	.word	0x000267b0


	//   ....[16]....
        /*09d0*/ 	.word	0x00026810


	//   ....[17]....
        /*09d4*/ 	.word	0x00026880


	//----- nvinfo : EIATTR_EXIT_INSTR_OFFSETS
	.align		4
.L_1056:
        /*09d8*/ 	.byte	0x04, 0x1c
        /*09da*/ 	.short	(.L_1058 - .L_1057)


	//   ....[0]....
.L_1057:
        /*09dc*/ 	.word	0x00000fe0


	//   ....[1]....
        /*09e0*/ 	.word	0x000231e0


	//----- nvinfo : EIATTR_MAX_THREADS
	.align		4
.L_1058:
        /*09e4*/ 	.byte	0x04, 0x05
        /*09e6*/ 	.short	(.L_1060 - .L_1059)
.L_1059:
        /*09e8*/ 	.word	0x00000100
        /*09ec*/ 	.word	0x00000001
        /*09f0*/ 	.word	0x00000001


	//----- nvinfo : EIATTR_CRS_STACK_SIZE
	.align		4
.L_1060:
        /*09f4*/ 	.byte	0x04, 0x1e
        /*09f6*/ 	.short	(.L_1062 - .L_1061)
.L_1061:
        /*09f8*/ 	.word	0x00000000
.L_1062:


//--------------------- .nv.info._ZN7cutlass13device_kernelIN5flash19enable_sm80_to_sm89INS1_16FlashAttnFwdSm80INS1_25CollectiveMainloopFwdSm80ILi8ELi2ELb0EN4cute5tupleIJNS5_1CILi128EEENS7_ILi64EEENS7_ILi192EEEEEELi192ENS_6half_tEfNS_4arch4Sm80ELb1ELb0ELb0ELb0ELb1ELb0ELb1ELb1EEENS1_21CollectiveEpilogueFwdINS6_IJS8_SA_S9_EEENS6_IJNS7_ILi1EEESI_SI_EEESC_SE_Li256ELb0ELb1ELb1ELb0EEENS1_30DynamicPersistentTileSchedulerILi256ELi256ELb1ELb1ELb0EEEEEEEEEvNT_6ParamsE --------------------------
	.section	.nv.info._ZN7cutlass13device_kernelIN5flash19enable_sm80_to_sm89INS1_16FlashAttnFwdSm80INS1_25CollectiveMainloopFwdSm80ILi8ELi2ELb0EN4cute5tupleIJNS5_1CILi128EEENS7_ILi64EEENS7_ILi192EEEEEELi192ENS_6half_tEfNS_4arch4Sm80ELb1ELb0ELb0ELb0ELb1ELb0ELb1ELb1EEENS1_21CollectiveEpilogueFwdINS6_IJS8_SA_S9_EEENS6_IJNS7_ILi1EEESI_SI_EEESC_SE_Li256ELb0ELb1ELb1ELb0EEENS1_30DynamicPersistentTileSchedulerILi256ELi256ELb1ELb1ELb0EEEEEEEEEvNT_6ParamsE,"",@"SHT_CUDA_INFO"
	.sectionflags	@""
	.align	4


	//----- nvinfo : EIATTR_CUDA_API_VERSION
	.align		4
        /*0000*/ 	.byte	0x04, 0x37
        /*0002*/ 	.short	(.L_1064 - .L_1063)
.L_1063:
        /*0004*/ 	.word	0x00000082


	//----- nvinfo : EIATTR_SW2861232_WAR
	.align		4
.L_1064:
        /*0008*/ 	.byte	0x01, 0x35
	.zero		2


	//----- nvinfo : EIATTR_PARAM_CBANK
	.align		4
        /*000c*/ 	.byte	0x04, 0x0a
        /*000e*/ 	.short	(.L_1066 - .L_1065)
	.align		4
.L_1065:
        /*0010*/ 	.word	index@(.nv.constant0._ZN7cutlass13device_kernelIN5flash19enable_sm80_to_sm89INS1_16FlashAttnFwdSm80INS1_25CollectiveMainloopFwdSm80ILi8ELi2ELb0EN4cute5tupleIJNS5_1CILi128EEENS7_ILi64EEENS7_ILi192EEEEEELi192ENS_6half_tEfNS_4arch4Sm80ELb1ELb0ELb0ELb0ELb1ELb0ELb1ELb1EEENS1_21CollectiveEpilogueFwdINS6_IJS8_SA_S9_EEENS6_IJNS7_ILi1EEESI_SI_EEESC_SE_Li256ELb0ELb1ELb1ELb0EEENS1_30DynamicPersistentTileSchedulerILi256ELi256ELb1ELb1ELb0EEEEEEEEEvNT_6ParamsE)
        /*0014*/ 	.short	0x0160
        /*0016*/ 	.short	0x0428


	//----- nvinfo : EIATTR_CBANK_PARAM_SIZE
	.align		4
.L_1066:
        /*0018*/ 	.byte	0x03, 0x19
        /*001a*/ 	.short	0x0428


	//----- nvinfo : EIATTR_KPARAM_INFO
	.align		4
        /*001c*/ 	.byte	0x04, 0x17
        /*001e*/ 	.short	(.L_1068 - .L_1067)
.L_1067:
        /*0020*/ 	.word	0x00000000
        /*0024*/ 	.short	0x0000
        /*0026*/ 	.short	0x0000
        /*0028*/ 	.byte	0x00, 0xf0, 0xa1, 0x10


	//----- nvinfo : EIATTR_MAXREG_COUNT
	.align		4
.L_1068:
        /*002c*/ 	.byte	0x03, 0x1b
        /*002e*/ 	.short	0x00ff


	//----- nvinfo : EIATTR_NUM_BARRIERS
	.align		4
        /*0030*/ 	.byte	0x02, 0x4c
        /*0032*/ 	.byte	0x06
	.zero		1


	//----- nvinfo : EIATTR_ANNOTATIONS
	.align		4
        /*0034*/ 	.byte	0x04, 0x55
        /*0036*/ 	.short	(.L_1070 - .L_1069)


	//   ....[0]....
.L_1069:
        /*0038*/ 	.word	0x00000001
        /*003c*/ 	.byte	0x70, 0x00, 0x00, 0x00, 0x01, 0x00, 0x00, 0x00, 0xf0, 0x04, 0x00, 0x00, 0x01, 0x00, 0x00, 0x00
        /*004c*/ 	.byte	0xf0, 0x05, 0x00, 0x00, 0x01, 0x00, 0x00, 0x00, 0x70, 0x06, 0x00, 0x00, 0x01, 0x00, 0x00, 0x00
        /*005c*/ 	.byte	0xe0, 0x2d, 0x00, 0x00, 0x01, 0x00, 0x00, 0x00, 0xa0, 0x36, 0x00, 0x00, 0x01, 0x00, 0x00, 0x00
        /*006c*/ 	.byte	0x60, 0xc2, 0x00, 0x00, 0x01, 0x00, 0x00, 0x00, 0xa0, 0xc2, 0x00, 0x00, 0x01, 0x00, 0x00, 0x00
        /*007c*/ 	.byte	0x90, 0xd9, 0x00, 0x00


	//----- nvinfo : EIATTR_MERCURY_ISA_VERSION
	.align		4
.L_1070:
        /*0080*/ 	.byte	0x03, 0x5f
        /*0082*/ 	.short	0x0000


	//----- nvinfo : EIATTR_INT_WARP_WIDE_INSTR_OFFSETS
	.align		4
        /*0084*/ 	.byte	0x04, 0x31
        /*0086*/ 	.short	(.L_1072 - .L_1071)


	//   ....[0]....
.L_1071:
        /*0088*/ 	.word	0x0000c090


	//   ....[1]....
        /*008c*/ 	.word	0x0000c110


	//----- nvinfo : EIATTR_COOP_GROUP_MASK_REGIDS
	.align		4
.L_1072:
        /*0090*/ 	.byte	0x04, 0x29
        /*0092*/ 	.short	(.L_1074 - .L_1073)


	//   ....[0]....
.L_1073:
        /*0094*/ 	.word	0xffffffff


	//   ....[1]....
        /*0098*/ 	.word	0xffffffff


	//   ....[2]....
        /*009c*/ 	.word	0xffffffff


	//   ....[3]....
        /*00a0*/ 	.word	0xffffffff


	//   ....[4]....
        /*00a4*/ 	.word	0xffffffff


	//   ....[5]....
        /*00a8*/ 	.word	0xffffffff


	//   ....[6]....
        /*00ac*/ 	.word	0xffffffff


	//   ....[7]....
        /*00b0*/ 	.word	0xffffffff


	//   ....[8]....
        /*00b4*/ 	.word	0xffffffff


	//   ....[9]....
        /*00b8*/ 	.word	0xffffffff


	//   ....[10]....
        /*00bc*/ 	.word	0xffffffff


	//   ....[11]....
        /*00c0*/ 	.word	0xffffffff


	//   ....[12]....
        /*00c4*/ 	.word	0xffffffff


	//   ....[13]....
        /*00c8*/ 	.word	0xffffffff


	//   ....[14]....
        /*00cc*/ 	.word	0xffffffff


	//   ....[15]....
        /*00d0*/ 	.word	0xffffffff


	//   ....[16]....
        /*00d4*/ 	.word	0xffffffff


	//   ....[17]....
        /*00d8*/ 	.word	0xffffffff


	//   ....[18]....
        /*00dc*/ 	.word	0xffffffff


	//   ....[19]....
        /*00e0*/ 	.word	0xffffffff


	//   ....[20]....
        /*00e4*/ 	.word	0xffffffff


	//   ....[21]....
        /*00e8*/ 	.word	0xffffffff


	//   ....[22]....
        /*00ec*/ 	.word	0xffffffff


	//   ....[23]....
        /*00f0*/ 	.word	0xffffffff


	//   ....[24]....
        /*00f4*/ 	.word	0xffffffff


	//   ....[25]....
        /*00f8*/ 	.word	0xffffffff


	//   ....[26]....
        /*00fc*/ 	.word	0xffffffff


	//   ....[27]....
        /*0100*/ 	.word	0xffffffff


	//   ....[28]....
        /*0104*/ 	.word	0xffffffff


	//   ....[29]....
        /*0108*/ 	.word	0xffffffff


	//   ....[30]....
        /*010c*/ 	.word	0xffffffff


	//   ....[31]....
        /*0110*/ 	.word	0xffffffff


	//   ....[32]....
        /*0114*/ 	.word	0xffffffff


	//   ....[33]....
        /*0118*/ 	.word	0xffffffff


	//   ....[34]....
        /*011c*/ 	.word	0xffffffff


	//   ....[35]....
        /*0120*/ 	.word	0xffffffff


	//   ....[36]....
        /*0124*/ 	.word	0xffffffff


	//   ....[37]....
        /*0128*/ 	.word	0xffffffff


	//   ....[38]....
        /*012c*/ 	.word	0xffffffff


	//   ....[39]....
        /*0130*/ 	.word	0xffffffff


	//   ....[40]....
        /*0134*/ 	.word	0xffffffff


	//   ....[41]....
        /*0138*/ 	.word	0xffffffff


	//   ....[42]....
        /*013c*/ 	.word	0xffffffff


	//   ....[43]....
        /*0140*/ 	.word	0xffffffff


	//   ....[44]....
        /*0144*/ 	.word	0xffffffff


	//   ....[45]....
        /*0148*/ 	.word	0xffffffff


	//   ....[46]....
        /*014c*/ 	.word	0xffffffff


	//   ....[47]....
        /*0150*/ 	.word	0xffffffff


	//   ....[48]....
        /*0154*/ 	.word	0xffffffff


	//   ....[49]....
        /*0158*/ 	.word	0xffffffff


	//   ....[50]....
        /*015c*/ 	.word	0xffffffff


	//   ....[51]....
        /*0160*/ 	.word	0xffffffff


	//   ....[52]....
        /*0164*/ 	.word	0xffffffff


	//   ....[53]....
        /*0168*/ 	.word	0xffffffff


	//   ....[54]....
        /*016c*/ 	.word	0xffffffff


	//   ....[55]....
        /*0170*/ 	.word	0xffffffff


	//   ....[56]....
        /*0174*/ 	.word	0xffffffff


	//   ....[57]....
        /*0178*/ 	.word	0xffffffff


	//   ....[58]....
        /*017c*/ 	.word	0xffffffff


	//   ....[59]....
        /*0180*/ 	.word	0xffffffff


	//   ....[60]....
        /*0184*/ 	.word	0xffffffff


	//   ....[61]....
        /*0188*/ 	.word	0xffffffff


	//   ....[62]....
        /*018c*/ 	.word	0xffffffff


	//   ....[63]....
        /*0190*/ 	.word	0xffffffff


	//   ....[64]....
        /*0194*/ 	.word	0xffffffff


	//   ....[65]....
        /*0198*/ 	.word	0xffffffff


	//   ....[66]....
        /*019c*/ 	.word	0xffffffff


	//   ....[67]....
        /*01a0*/ 	.word	0xffffffff


	//   ....[68]....
        /*01a4*/ 	.word	0xffffffff


	//   ....[69]....
        /*01a8*/ 	.word	0xffffffff


	//   ....[70]....
        /*01ac*/ 	.word	0xffffffff


	//   ....[71]....
        /*01b0*/ 	.word	0xffffffff


	//   ....[72]....
        /*01b4*/ 	.word	0xffffffff


	//   ....[73]....
        /*01b8*/ 	.word	0xffffffff


	//   ....[74]....
        /*01bc*/ 	.word	0xffffffff


	//   ....[75]....
        /*01c0*/ 	.word	0xffffffff


	//   ....[76]....
        /*01c4*/ 	.word	0xffffffff


	//   ....[77]....
        /*01c8*/ 	.word	0xffffffff


	//   ....[78]....
        /*01cc*/ 	.word	0xffffffff


	//   ....[79]....
        /*01d0*/ 	.word	0xffffffff


	//   ....[80]....
        /*01d4*/ 	.word	0xffffffff


	//   ....[81]....
        /*01d8*/ 	.word	0xffffffff


	//   ....[82]....
        /*01dc*/ 	.word	0xffffffff


	//   ....[83]....
        /*01e0*/ 	.word	0xffffffff


	//   ....[84]....
        /*01e4*/ 	.word	0xffffffff


	//   ....[85]....
        /*01e8*/ 	.word	0xffffffff


	//   ....[86]....
        /*01ec*/ 	.word	0xffffffff


	//   ....[87]....
        /*01f0*/ 	.word	0xffffffff


	//   ....[88]....
        /*01f4*/ 	.word	0xffffffff


	//   ....[89]....
        /*01f8*/ 	.word	0xffffffff


	//   ....[90]....
        /*01fc*/ 	.word	0xffffffff


	//   ....[91]....
        /*0200*/ 	.word	0xffffffff


	//   ....[92]....
        /*0204*/ 	.word	0xffffffff


	//   ....[93]....
        /*0208*/ 	.word	0xffffffff


	//   ....[94]....
        /*020c*/ 	.word	0xffffffff


	//   ....[95]....
        /*0210*/ 	.word	0xffffffff


	//   ....[96]....
        /*0214*/ 	.word	0xffffffff


	//   ....[97]....
        /*0218*/ 	.word	0xffffffff


	//   ....[98]....
        /*021c*/ 	.word	0xffffffff


	//   ....[99]....
        /*0220*/ 	.word	0xffffffff


	//   ....[100]....
        /*0224*/ 	.word	0xffffffff


	//   ....[101]....
        /*0228*/ 	.word	0xffffffff


	//   ....[102]....
        /*022c*/ 	.word	0xffffffff


	//   ....[103]....
        /*0230*/ 	.word	0xffffffff


	//   ....[104]....
        /*0234*/ 	.word	0xffffffff


	//   ....[105]....
        /*0238*/ 	.word	0xffffffff


	//   ....[106]....
        /*023c*/ 	.word	0xffffffff


	//   ....[107]....
        /*0240*/ 	.word	0xffffffff


	//   ....[108]....
        /*0244*/ 	.word	0xffffffff


	//   ....[109]....
        /*0248*/ 	.word	0xffffffff


	//   ....[110]....
        /*024c*/ 	.word	0xffffffff


	//   ....[111]....
        /*0250*/ 	.word	0xffffffff


	//   ....[112]....
        /*0254*/ 	.word	0xffffffff


	//   ....[113]....
        /*0258*/ 	.word	0xffffffff


	//   ....[114]....
        /*025c*/ 	.word	0xffffffff


	//   ....[115]....
        /*0260*/ 	.word	0xffffffff


	//   ....[116]....
        /*0264*/ 	.word	0xffffffff


	//----- nvinfo : EIATTR_COOP_GROUP_INSTR_OFFSETS
	.align		4
.L_1074:
        /*0268*/ 	.byte	0x04, 0x28
        /*026a*/ 	.short	(.L_1076 - .L_1075)


	//   ....[0]....
.L_1075:
        /*026c*/ 	.word	0x00000050


	//   ....[1]....
        /*0270*/ 	.word	0x000015e0


	//   ....[2]....
        /*0274*/ 	.word	0x00001600


	//   ....[3]....
        /*0278*/ 	.word	0x00001780


	//   ....[4]....
        /*027c*/ 	.word	0x00001790


	//   ....[5]....
        /*0280*/ 	.word	0x000018f0


	//   ....[6]....
        /*0284*/ 	.word	0x00001910


	//   ....[7]....
        /*0288*/ 	.word	0x00001a70


	//   ....[8]....
        /*028c*/ 	.word	0x00001a80


	//   ....[9]....
        /*0290*/ 	.word	0x00001f90


	//   ....[10]....
        /*0294*/ 	.word	0x00001fb0


	//   ....[11]....
        /*0298*/ 	.word	0x00001fd0


	//   ....[12]....
        /*029c*/ 	.word	0x00001fe0


	//   ....[13]....
        /*02a0*/ 	.word	0x000020d0


	//   ....[14]....
        /*02a4*/ 	.word	0x000020f0


	//   ....[15]....
        /*02a8*/ 	.word	0x00002120


	//   ....[16]....
        /*02ac*/ 	.word	0x000021f0


	//   ....[17]....
        /*02b0*/ 	.word	0x000025b0


	//   ....[18]....
        /*02b4*/ 	.word	0x000025d0


	//   ....[19]....
        /*02b8*/ 	.word	0x00002660


	//   ....[20]....
        /*02bc*/ 	.word	0x000026c0


	//   ....[21]....
        /*02c0*/ 	.word	0x00002b20


	//   ....[22]....
        /*02c4*/ 	.word	0x00002b40


	//   ....[23]....
        /*02c8*/ 	.word	0x00002c40


	//   ....[24]....
        /*02cc*/ 	.word	0x00002c60


	//   ....[25]....
        /*02d0*/ 	.word	0x00003790


	//   ....[26]....
        /*02d4*/ 	.word	0x000037a0


	//   ....[27]....
        /*02d8*/ 	.word	0x00003d70


	//   ....[28]....
        /*02dc*/ 	.word	0x00003f40


	//   ....[29]....
        /*02e0*/ 	.word	0x00003f80


	//   ....[30]....
        /*02e4*/ 	.word	0x00003ff0


	//   ....[31]....
        /*02e8*/ 	.word	0x000051f0


	//   ....[32]....
        /*02ec*/ 	.word	0x00005210


	//   ....[33]....
        /*02f0*/ 	.word	0x00005310


	//   ....[34]....
        /*02f4*/ 	.word	0x00005330


	//   ....[35]....
        /*02f8*/ 	.word	0x00005890


	//   ....[36]....
        /*02fc*/ 	.word	0x000058b0


	//   ....[37]....
        /*0300*/ 	.word	0x000059b0


	//   ....[38]....
        /*0304*/ 	.word	0x000059f0


	//   ....[39]....
        /*0308*/ 	.word	0x00006420


	//   ....[40]....
        /*030c*/ 	.word	0x00006460


	//   ....[41]....
        /*0310*/ 	.word	0x00006b60


	//   ....[42]....
        /*0314*/ 	.word	0x00006be0


	//   ....[43]....
        /*0318*/ 	.word	0x00006c00


	//   ....[44]....
        /*031c*/ 	.word	0x00006c20


	//   ....[45]....
        /*0320*/ 	.word	0x00008620


	//   ....[46]....
        /*0324*/ 	.word	0x00008640


	//   ....[47]....
        /*0328*/ 	.word	0x00008730


	//   ....[48]....
        /*032c*/ 	.word	0x00008750


	//   ....[49]....
        /*0330*/ 	.word	0x00008c80


	//   ....[50]....
        /*0334*/ 	.word	0x00008ca0


	//   ....[51]....
        /*0338*/ 	.word	0x00008da0


	//   ....[52]....
        /*033c*/ 	.word	0x00008de0


	//   ....[53]....
        /*0340*/ 	.word	0x00009b10


	//   ....[54]....
        /*0344*/ 	.word	0x00009b30


	//   ....[55]....
        /*0348*/ 	.word	0x00009b60


	//   ....[56]....
        /*034c*/ 	.word	0x00009bc0


	//   ....[57]....
        /*0350*/ 	.word	0x0000b500


	//   ....[58]....
        /*0354*/ 	.word	0x0000b520


	//   ....[59]....
        /*0358*/ 	.word	0x0000b5c0


	//   ....[60]....
        /*035c*/ 	.word	0x0000b620


	//   ....[61]....
        /*0360*/ 	.word	0x0000b870


	//   ....[62]....
        /*0364*/ 	.word	0x0000b8a0


	//   ....[63]....
        /*0368*/ 	.word	0x0000b8b0


	//   ....[64]....
        /*036c*/ 	.word	0x0000b8e0


	//   ....[65]....
        /*0370*/ 	.word	0x0000c250


	//   ....[66]....
        /*0374*/ 	.word	0x0000c8d0


	//   ....[67]....
        /*0378*/ 	.word	0x0000c900


	//   ....[68]....
        /*037c*/ 	.word	0x0000c920


	//   ....[69]....
        /*0380*/ 	.word	0x0000c940


	//   ....[70]....
        /*0384*/ 	.word	0x0000ca30


	//   ....[71]....
        /*0388*/ 	.word	0x0000ca50


	//   ....[72]....
        /*038c*/ 	.word	0x0000d0c0


	//   ....[73]....
        /*0390*/ 	.word	0x0000d0d0


	//   ....[74]....
        /*0394*/ 	.word	0x0000da10


	//   ....[75]....
        /*0398*/ 	.word	0x0000daf0


	//   ....[76]....
        /*039c*/ 	.word	0x0000db60


	//   ....[77]....
        /*03a0*/ 	.word	0x0000dbd0


	//   ....[78]....
        /*03a4*/ 	.word	0x0000dc30


	//   ....[79]....
        /*03a8*/ 	.word	0x0000dca0


	//   ....[80]....
        /*03ac*/ 	.word	0x0000dd10


	//   ....[81]....
        /*03b0*/ 	.word	0x0000dd80


	//   ....[82]....
        /*03b4*/ 	.word	0x0000dde0


	//   ....[83]....
        /*03b8*/ 	.word	0x0000de50


	//   ....[84]....
        /*03bc*/ 	.word	0x0000dec0


	//   ....[85]....
        /*03c0*/ 	.word	0x0000e030


	//   ....[86]....
        /*03c4*/ 	.word	0x0000e090


	//   ....[87]....
        /*03c8*/ 	.word	0x0000e100


	//   ....[88]....
        /*03cc*/ 	.word	0x0000e170


	//   ....[89]....
        /*03d0*/ 	.word	0x0000e2e0


	//   ....[90]....
        /*03d4*/ 	.word	0x0000e340


	//   ....[91]....
        /*03d8*/ 	.word	0x0000e3b0


	//   ....[92]....
        /*03dc*/ 	.word	0x0000e420


	//   ....[93]....
        /*03e0*/ 	.word	0x0000e590


	//   ....[94]....
        /*03e4*/ 	.word	0x0000e5f0


	//   ....[95]....
        /*03e8*/ 	.word	0x0000e660


	//   ....[96]....
        /*03ec*/ 	.word	0x0000e6d0


	//   ....[97]....
        /*03f0*/ 	.word	0x0000e850


	//   ....[98]....
        /*03f4*/ 	.word	0x0000e8b0


	//   ....[99]....
        /*03f8*/ 	.word	0x0000e920


	//   ....[100]....
        /*03fc*/ 	.word	0x0000e990


	//   ....[101]....
        /*0400*/ 	.word	0x0000eb10


	//   ....[102]....
        /*0404*/ 	.word	0x0000eb70


	//   ....[103]....
        /*0408*/ 	.word	0x0000ebe0


	//   ....[104]....
        /*040c*/ 	.word	0x0000ec50


	//   ....[105]....
        /*0410*/ 	.word	0x0000edd0


	//   ....[106]....
        /*0414*/ 	.word	0x0000ee30


	//   ....[107]....
        /*0418*/ 	.word	0x0000ee90


	//   ....[108]....
        /*041c*/ 	.word	0x0000ef00


	//   ....[109]....
        /*0420*/ 	.word	0x0000ef70


	//   ....[110]....
        /*0424*/ 	.word	0x0000f0f0


	//   ....[111]....
        /*0428*/ 	.word	0x0000f150


	//   ....[112]....
        /*042c*/ 	.word	0x0000f1b0


	//   ....[113]....
        /*0430*/ 	.word	0x0000f210


	//   ....[114]....
        /*0434*/ 	.word	0x0000f260


	//   ....[115]....
        /*0438*/ 	.word	0x0000f2b0


	//   ....[116]....
        /*043c*/ 	.word	0x0000f320


	//----- nvinfo : EIATTR_EXIT_INSTR_OFFSETS
	.align		4
.L_1076:
        /*0440*/ 	.byte	0x04, 0x1c
        /*0442*/ 	.short	(.L_1078 - .L_1077)


	//   ....[0]....
.L_1077:
        /*0444*/ 	.word	0x000000a0


	//   ....[1]....
        /*0448*/ 	.word	0x0000daa0


	//----- nvinfo : EIATTR_MAX_THREADS
	.align		4
.L_1078:
        /*044c*/ 	.byte	0x04, 0x05
        /*044e*/ 	.short	(.L_1080 - .L_1079)
.L_1079:
        /*0450*/ 	.word	0x00000100
        /*0454*/ 	.word	0x00000001
        /*0458*/ 	.word	0x00000001


	//----- nvinfo : EIATTR_CRS_STACK_SIZE
	.align		4
.L_1080:
        /*045c*/ 	.byte	0x04, 0x1e
        /*045e*/ 	.short	(.L_1082 - .L_1081)
.L_1081:
        /*0460*/ 	.word	0x00000000
.L_1082:


//--------------------- .nv.info._ZN7cutlass13device_kernelIN5flash19enable_sm80_to_sm89INS1_16FlashAttnFwdSm80INS1_25CollectiveMainloopFwdSm80ILi8ELi2ELb0EN4cute5tupleIJNS5_1CILi128EEENS7_ILi64EEENS7_ILi192EEEEEELi192ENS_6half_tEfNS_4arch4Sm80ELb1ELb0ELb0ELb1ELb1ELb0ELb1ELb1EEENS1_21CollectiveEpilogueFwdINS6_IJS8_SA_S9_EEENS6_IJNS7_ILi1EEESI_SI_EEESC_SE_Li256ELb1ELb1ELb1ELb0EEENS1_36VarlenDynamicPersistentTileSchedulerILi128ELi64ELi256ELi256ELb1ELb1ELb0ELb1ELb1ELb1EEEEEEEEEvNT_6ParamsE --------------------------
	.section	.nv.info._ZN7cutlass13device_kernelIN5flash19enable_sm80_to_sm89INS1_16FlashAttnFwdSm80INS1_25CollectiveMainloopFwdSm80ILi8ELi2ELb0EN4cute5tupleIJNS5_1CILi128EEENS7_ILi64EEENS7_ILi192EEEEEELi192ENS_6half_tEfNS_4arch4Sm80ELb1ELb0ELb0ELb1ELb1ELb0ELb1ELb1EEENS1_21CollectiveEpilogueFwdINS6_IJS8_SA_S9_EEENS6_IJNS7_ILi1EEESI_SI_EEESC_SE_Li256ELb1ELb1ELb1ELb0EEENS1_36VarlenDynamicPersistentTileSchedulerILi128ELi64ELi256ELi256ELb1ELb1ELb0ELb1ELb1ELb1EEEEEEEEEvNT_6ParamsE,"",@"SHT_CUDA_INFO"
	.sectionflags	@""
	.align	4


	//----- nvinfo : EIATTR_CUDA_API_VERSION
	.align		4
        /*0000*/ 	.byte	0x04, 0x37
        /*0002*/ 	.short	(.L_1084 - .L_1083)
.L_1083:
        /*0004*/ 	.word	0x00000082


	//----- nvinfo : EIATTR_SW2861232_WAR
	.align		4
.L_1084:
        /*0008*/ 	.byte	0x01, 0x35
	.zero		2


	//----- nvinfo : EIATTR_PARAM_CBANK
	.align		4
        /*000c*/ 	.byte	0x04, 0x0a
        /*000e*/ 	.short	(.L_1086 - .L_1085)
	.align		4
.L_1085:
        /*0010*/ 	.word	index@(.nv.constant0._ZN7cutlass13device_kernelIN5flash19enable_sm80_to_sm89INS1_16FlashAttnFwdSm80INS1_25CollectiveMainloopFwdSm80ILi8ELi2ELb0EN4cute5tupleIJNS5_1CILi128EEENS7_ILi64EEENS7_ILi192EEEEEELi192ENS_6half_tEfNS_4arch4Sm80ELb1ELb0ELb0ELb1ELb1ELb0ELb1ELb1EEENS1_21CollectiveEpilogueFwdINS6_IJS8_SA_S9_EEENS6_IJNS7_ILi1EEESI_SI_EEESC_SE_Li256ELb1ELb1ELb1ELb0EEENS1_36VarlenDynamicPersistentTileSchedulerILi128ELi64ELi256ELi256ELb1ELb1ELb0ELb1ELb1ELb1EEEEEEEEEvNT_6ParamsE)
        /*0014*/ 	.short	0x0160
        /*0016*/ 	.short	0x0438


	//----- nvinfo : EIATTR_CBANK_PARAM_SIZE
	.align		4
.L_1086:
        /*0018*/ 	.byte	0x03, 0x19
        /*001a*/ 	.short	0x0438


	//----- nvinfo : EIATTR_KPARAM_INFO
	.align		4
        /*001c*/ 	.byte	0x04, 0x17
        /*001e*/ 	.short	(.L_1088 - .L_1087)
.L_1087:
        /*0020*/ 	.word	0x00000000
        /*0024*/ 	.short	0x0000
        /*0026*/ 	.short	0x0000
        /*0028*/ 	.byte	0x00, 0xf0, 0xe1, 0x10


	//----- nvinfo : EIATTR_MAXREG_COUNT
	.align		4
.L_1088:
        /*002c*/ 	.byte	0x03, 0x1b
        /*002e*/ 	.short	0x00ff


	//----- nvinfo : EIATTR_NUM_BARRIERS
	.align		4
        /*0030*/ 	.byte	0x02, 0x4c
        /*0032*/ 	.byte	0x06
	.zero		1


	//----- nvinfo : EIATTR_ANNOTATIONS
	.align		4
        /*0034*/ 	.byte	0x04, 0x55
        /*0036*/ 	.short	(.L_1090 - .L_1089)


	//   ....[0]....
.L_1089:
        /* <DEDUP_REMOVED lines=9> */


	//----- nvinfo : EIATTR_MERCURY_ISA_VERSION
	.align		4
.L_1090:
        /*00b0*/ 	.byte	0x03, 0x5f
        /*00b2*/ 	.short	0x0000


	//----- nvinfo : EIATTR_INT_WARP_WIDE_INSTR_OFFSETS
	.align		4
        /*00b4*/ 	.byte	0x04, 0x31
        /*00b6*/ 	.short	(.L_1092 - .L_1091)


	//   ....[0]....
.L_1091:
        /*00b8*/ 	.word	0x0000d160


	//   ....[1]....
        /*00bc*/ 	.word	0x0000d1e0


	//----- nvinfo : EIATTR_COOP_GROUP_MASK_REGIDS
	.align		4
.L_1092:
        /*00c0*/ 	.byte	0x04, 0x29
        /*00c2*/ 	.short	(.L_1094 - .L_1093)


	//   ....[0]....
.L_1093:
        /*00c4*/ 	.word	0xffffffff


	//   ....[1]....
        /*00c8*/ 	.word	0xffffffff


	//   ....[2]....
        /*00cc*/ 	.word	0xffffffff


	//   ....[3]....
        /*00d0*/ 	.word	0xffffffff


	//   ....[4]....
        /*00d4*/ 	.word	0xffffffff


	//   ....[5]....
        /*00d8*/ 	.word	0xffffffff


	//   ....[6]....
        /*00dc*/ 	.word	0xffffffff


	//   ....[7]....
        /*00e0*/ 	.word	0xffffffff


	//   ....[8]....
        /*00e4*/ 	.word	0xffffffff


	//   ....[9]....
        /*00e8*/ 	.word	0xffffffff


	//   ....[10]....
        /*00ec*/ 	.word	0xffffffff


	//   ....[11]....
        /*00f0*/ 	.word	0xffffffff


	//   ....[12]....
        /*00f4*/ 	.word	0xffffffff


	//   ....[13]....
        /*00f8*/ 	.word	0xffffffff


	//   ....[14]....
        /*00fc*/ 	.word	0xffffffff


	//   ....[15]....
        /*0100*/ 	.word	0xffffffff


	//   ....[16]....
        /*0104*/ 	.word	0xffffffff


	//   ....[17]....
        /*0108*/ 	.word	0xffffffff


	//   ....[18]....
        /*010c*/ 	.word	0xffffffff


	//   ....[19]....
        /*0110*/ 	.word	0xffffffff


	//   ....[20]....
        /*0114*/ 	.word	0xffffffff


	//   ....[21]....
        /*0118*/ 	.word	0xffffffff


	//   ....[22]....
        /*011c*/ 	.word	0xffffffff


	//   ....[23]....
        /*0120*/ 	.word	0xffffffff


	//   ....[24]....
        /*0124*/ 	.word	0xffffffff


	//   ....[25]....
        /*0128*/ 	.word	0xffffffff


	//   ....[26]....
        /*012c*/ 	.word	0xffffffff


	//   ....[27]....
        /*0130*/ 	.word	0xffffffff


	//   ....[28]....
        /*0134*/ 	.word	0xffffffff


	//   ....[29]....
        /*0138*/ 	.word	0xffffffff


	//   ....[30]....
        /*013c*/ 	.word	0xffffffff


	//   ....[31]....
        /*0140*/ 	.word	0xffffffff


	//   ....[32]....
        /*0144*/ 	.word	0xffffffff


	//   ....[33]....
        /*0148*/ 	.word	0xffffffff


	//   ....[34]....
        /*014c*/ 	.word	0xffffffff


	//   ....[35]....
        /*0150*/ 	.word	0xffffffff


	//   ....[36]....
        /*0154*/ 	.word	0xffffffff


	//   ....[37]....
        /*0158*/ 	.word	0xffffffff


	//   ....[38]....
        /*015c*/ 	.word	0xffffffff


	//   ....[39]....
        /*0160*/ 	.word	0xffffffff


	//   ....[40]....
        /*0164*/ 	.word	0xffffffff


	//   ....[41]....
        /*0168*/ 	.word	0xffffffff


	//   ....[42]....
        /*016c*/ 	.word	0xffffffff


	//   ....[43]....
        /*0170*/ 	.word	0xffffffff


	//   ....[44]....
        /*0174*/ 	.word	0xffffffff


	//   ....[45]....
        /*0178*/ 	.word	0xffffffff


	//   ....[46]....
        /*017c*/ 	.word	0xffffffff


	//   ....[47]....
        /*0180*/ 	.word	0xffffffff


	//   ....[48]....
        /*0184*/ 	.word	0xffffffff


	//   ....[49]....
        /*0188*/ 	.word	0xffffffff


	//   ....[50]....
        /*018c*/ 	.word	0xffffffff


	//   ....[51]....
        /*0190*/ 	.word	0xffffffff


	//   ....[52]....
        /*0194*/ 	.word	0xffffffff


	//   ....[53]....
        /*0198*/ 	.word	0xffffffff


	//   ....[54]....
        /*019c*/ 	.word	0xffffffff


	//   ....[55]....
        /*01a0*/ 	.word	0xffffffff


	//   ....[56]....
        /*01a4*/ 	.word	0xffffffff


	//   ....[57]....
        /*01a8*/ 	.word	0xffffffff


	//   ....[58]....
        /*01ac*/ 	.word	0xffffffff


	//   ....[59]....
        /*01b0*/ 	.word	0xffffffff


	//   ....[60]....
        /*01b4*/ 	.word	0xffffffff


	//   ....[61]....
        /*01b8*/ 	.word	0xffffffff


	//   ....[62]....
        /*01bc*/ 	.word	0xffffffff


	//   ....[63]....
        /*01c0*/ 	.word	0xffffffff


	//   ....[64]....
        /*01c4*/ 	.word	0xffffffff


	//   ....[65]....
        /*01c8*/ 	.word	0xffffffff


	//   ....[66]....
        /*01cc*/ 	.word	0xffffffff


	//   ....[67]....
        /*01d0*/ 	.word	0xffffffff


	//   ....[68]....
        /*01d4*/ 	.word	0xffffffff


	//   ....[69]....
        /*01d8*/ 	.word	0xffffffff


	//   ....[70]....
        /*01dc*/ 	.word	0xffffffff


	//   ....[71]....
        /*01e0*/ 	.word	0xffffffff


	//   ....[72]....
        /*01e4*/ 	.word	0xffffffff


	//   ....[73]....
        /*01e8*/ 	.word	0xffffffff


	//   ....[74]....
        /*01ec*/ 	.word	0xffffffff


	//   ....[75]....
        /*01f0*/ 	.word	0xffffffff


	//   ....[76]....
        /*01f4*/ 	.word	0xffffffff


	//   ....[77]....
        /*01f8*/ 	.word	0xffffffff


	//   ....[78]....
        /*01fc*/ 	.word	0xffffffff


	//   ....[79]....
        /*0200*/ 	.word	0xffffffff


	//   ....[80]....
        /*0204*/ 	.word	0xffffffff


	//   ....[81]....
        /*0208*/ 	.word	0xffffffff


	//   ....[82]....
        /*020c*/ 	.word	0xffffffff


	//   ....[83]....
        /*0210*/ 	.word	0xffffffff


	//   ....[84]....
        /*0214*/ 	.word	0xffffffff


	//   ....[85]....
        /*0218*/ 	.word	0xffffffff


	//   ....[86]....
        /*021c*/ 	.word	0xffffffff


	//   ....[87]....
        /*0220*/ 	.word	0xffffffff


	//   ....[88]....
        /*0224*/ 	.word	0xffffffff


	//   ....[89]....
        /*0228*/ 	.word	0xffffffff


	//   ....[90]....
        /*022c*/ 	.word	0xffffffff


	//   ....[91]....
        /*0230*/ 	.word	0xffffffff


	//   ....[92]....
        /*0234*/ 	.word	0xffffffff


	//   ....[93]....
        /*0238*/ 	.word	0xffffffff


	//   ....[94]....
        /*023c*/ 	.word	0xffffffff


	//   ....[95]....
        /*0240*/ 	.word	0xffffffff


	//   ....[96]....
        /*0244*/ 	.word	0xffffffff


	//   ....[97]....
        /*0248*/ 	.word	0xffffffff


	//   ....[98]....
        /*024c*/ 	.word	0xffffffff


	//   ....[99]....
        /*0250*/ 	.word	0xffffffff


	//   ....[100]....
        /*0254*/ 	.word	0xffffffff


	//   ....[101]....
        /*0258*/ 	.word	0xffffffff


	//   ....[102]....
        /*025c*/ 	.word	0xffffffff


	//   ....[103]....
        /*0260*/ 	.word	0xffffffff


	//   ....[104]....
        /*0264*/ 	.word	0xffffffff


	//   ....[105]....
        /*0268*/ 	.word	0xffffffff


	//   ....[106]....
        /*026c*/ 	.word	0xffffffff


	//   ....[107]....
        /*0270*/ 	.word	0xffffffff


	//   ....[108]....
        /*0274*/ 	.word	0xffffffff


	//   ....[109]....
        /*0278*/ 	.word	0xffffffff


	//   ....[110]....
        /*027c*/ 	.word	0xffffffff


	//   ....[111]....
        /*0280*/ 	.word	0xffffffff


	//   ....[112]....
        /*0284*/ 	.word	0xffffffff


	//   ....[113]....
        /*0288*/ 	.word	0xffffffff


	//   ....[114]....
        /*028c*/ 	.word	0xffffffff


	//   ....[115]....
        /*0290*/ 	.word	0xffffffff


	//   ....[116]....
        /*0294*/ 	.word	0xffffffff


	//   ....[117]....
        /*0298*/ 	.word	0xffffffff


	//   ....[118]....
        /*029c*/ 	.word	0xffffffff


	//   ....[119]....
        /*02a0*/ 	.word	0xffffffff


	//   ....[120]....
        /*02a4*/ 	.word	0xffffffff


	//   ....[121]....
        /*02a8*/ 	.word	0xffffffff


	//   ....[122]....
        /*02ac*/ 	.word	0xffffffff


	//   ....[123]....
        /*02b0*/ 	.word	0xffffffff


	//   ....[124]....
        /*02b4*/ 	.word	0xffffffff


	//   ....[125]....
        /*02b8*/ 	.word	0xffffffff


	//   ....[126]....
        /*02bc*/ 	.word	0xffffffff


	//   ....[127]....
        /*02c0*/ 	.word	0xffffffff


	//   ....[128]....
        /*02c4*/ 	.word	0xffffffff


	//   ....[129]....
        /*02c8*/ 	.word	0xffffffff


	//   ....[130]....
        /*02cc*/ 	.word	0xffffffff


	//   ....[131]....
        /*02d0*/ 	.word	0xffffffff


	//   ....[132]....
        /*02d4*/ 	.word	0xffffffff


	//   ....[133]....
        /*02d8*/ 	.word	0xffffffff


	//   ....[134]....
        /*02dc*/ 	.word	0xffffffff


	//   ....[135]....
        /*02e0*/ 	.word	0xffffffff


	//   ....[136]....
        /*02e4*/ 	.word	0xffffffff


	//   ....[137]....
        /*02e8*/ 	.word	0xffffffff


	//   ....[138]....
        /*02ec*/ 	.word	0xffffffff


	//   ....[139]....
        /*02f0*/ 	.word	0xffffffff


	//   ....[140]....
        /*02f4*/ 	.word	0xffffffff


	//   ....[141]....
        /*02f8*/ 	.word	0xffffffff


	//   ....[142]....
        /*02fc*/ 	.word	0xffffffff


	//   ....[143]....
        /*0300*/ 	.word	0xffffffff


	//   ....[144]....
        /*0304*/ 	.word	0xffffffff


	//   ....[145]....
        /*0308*/ 	.word	0xffffffff


	//   ....[146]....
        /*030c*/ 	.word	0xffffffff


	//   ....[147]....
        /*0310*/ 	.word	0xffffffff


	//   ....[148]....
        /*0314*/ 	.word	0xffffffff


	//   ....[149]....
        /*0318*/ 	.word	0xffffffff


	//   ....[150]....
        /*031c*/ 	.word	0xffffffff


	//   ....[151]....
        /*0320*/ 	.word	0xffffffff


	//   ....[152]....
        /*0324*/ 	.word	0xffffffff


	//   ....[153]....
        /*0328*/ 	.word	0xffffffff


	//   ....[154]....
        /*032c*/ 	.word	0xffffffff


	//   ....[155]....
        /*0330*/ 	.word	0xffffffff


	//   ....[156]....
        /*0334*/ 	.word	0xffffffff


	//   ....[157]....
        /*0338*/ 	.word	0xffffffff


	//   ....[158]....
        /*033c*/ 	.word	0xffffffff


	//   ....[159]....
        /*0340*/ 	.word	0xffffffff


	//   ....[160]....
        /*0344*/ 	.word	0xffffffff


	//   ....[161]....
        /*0348*/ 	.word	0xffffffff


	//   ....[162]....
        /*034c*/ 	.word	0xffffffff


	//   ....[163]....
        /*0350*/ 	.word	0xffffffff


	//   ....[164]....
        /*0354*/ 	.word	0xffffffff


	//   ....[165]....
        /*0358*/ 	.word	0xffffffff


	//   ....[166]....
        /*035c*/ 	.word	0xffffffff


	//   ....[167]....
        /*0360*/ 	.word	0xffffffff


	//   ....[168]....
        /*0364*/ 	.word	0xffffffff


	//   ....[169]....
        /*0368*/ 	.word	0xffffffff


	//   ....[170]....
        /*036c*/ 	.word	0xffffffff


	//   ....[171]....
        /*0370*/ 	.word	0xffffffff


	//   ....[172]....
        /*0374*/ 	.word	0xffffffff


	//   ....[173]....
        /*0378*/ 	.word	0xffffffff


	//   ....[174]....
        /*037c*/ 	.word	0xffffffff


	//   ....[175]....
        /*0380*/ 	.word	0xffffffff


	//   ....[176]....
        /*0384*/ 	.word	0xffffffff


	//   ....[177]....
        /*0388*/ 	.word	0xffffffff


	//   ....[178]....
        /*038c*/ 	.word	0xffffffff


	//   ....[179]....
        /*0390*/ 	.word	0xffffffff


	//   ....[180]....
        /*0394*/ 	.word	0xffffffff


	//   ....[181]....
        /*0398*/ 	.word	0xffffffff


	//   ....[182]....
        /*039c*/ 	.word	0xffffffff


	//   ....[183]....
        /*03a0*/ 	.word	0xffffffff


	//   ....[184]....
        /*03a4*/ 	.word	0xffffffff


	//   ....[185]....
        /*03a8*/ 	.word	0xffffffff


	//   ....[186]....
        /*03ac*/ 	.word	0xffffffff


	//   ....[187]....
        /*03b0*/ 	.word	0xffffffff


	//   ....[188]....
        /*03b4*/ 	.word	0xffffffff


	//   ....[189]....
        /*03b8*/ 	.word	0xffffffff


	//   ....[190]....
        /*03bc*/ 	.word	0xffffffff


	//   ....[191]....
        /*03c0*/ 	.word	0xffffffff


	//   ....[192]....
        /*03c4*/ 	.word	0xffffffff


	//   ....[193]....
        /*03c8*/ 	.word	0xffffffff


	//   ....[194]....
        /*03cc*/ 	.word	0xffffffff


	//   ....[195]....
        /*03d0*/ 	.word	0xffffffff


	//   ....[196]....
        /*03d4*/ 	.word	0xffffffff


	//   ....[197]....
        /*03d8*/ 	.word	0xffffffff


	//   ....[198]....
        /*03dc*/ 	.word	0xffffffff


	//   ....[199]....
        /*03e0*/ 	.word	0xffffffff


	//   ....[200]....
        /*03e4*/ 	.word	0xffffffff


	//   ....[201]....
        /*03e8*/ 	.word	0xffffffff


	//   ....[202]....
        /*03ec*/ 	.word	0xffffffff


	//   ....[203]....
        /*03f0*/ 	.word	0xffffffff


	//   ....[204]....
        /*03f4*/ 	.word	0xffffffff


	//   ....[205]....
        /*03f8*/ 	.word	0xffffffff


	//   ....[206]....
        /*03fc*/ 	.word	0xffffffff


	//   ....[207]....
        /*0400*/ 	.word	0xffffffff


	//   ....[208]....
        /*0404*/ 	.word	0xffffffff


	//   ....[209]....
        /*0408*/ 	.word	0xffffffff


	//   ....[210]....
        /*040c*/ 	.word	0xffffffff


	//   ....[211]....
        /*0410*/ 	.word	0xffffffff


	//----- nvinfo : EIATTR_COOP_GROUP_INSTR_OFFSETS
	.align		4
.L_1094:
        /*0414*/ 	.byte	0x04, 0x28
        /*0416*/ 	.short	(.L_1096 - .L_1095)


	//   ....[0]....
.L_1095:
        /*0418*/ 	.word	0x00000050


	//   ....[1]....
        /*041c*/ 	.word	0x000001e0


	//   ....[2]....
        /*0420*/ 	.word	0x00000210


	//   ....[3]....
        /*0424*/ 	.word	0x00000240


	//   ....[4]....
        /*0428*/ 	.word	0x00000270


	//   ....[5]....
        /*042c*/ 	.word	0x000002a0


	//   ....[6]....
        /*0430*/ 	.word	0x000002d0


	//   ....[7]....
        /*0434*/ 	.word	0x00000430


	//   ....[8]....
        /*0438*/ 	.word	0x00000470


	//   ....[9]....
        /*043c*/ 	.word	0x000004a0


	//   ....[10]....
        /*0440*/ 	.word	0x000004d0


	//   ....[11]....
        /*0444*/ 	.word	0x00000500


	//   ....[12]....
        /*0448*/ 	.word	0x00000530


	//   ....[13]....
        /*044c*/ 	.word	0x000005c0


	//   ....[14]....
        /*0450*/ 	.word	0x00000600


	//   ....[15]....
        /*0454*/ 	.word	0x00000620


	//   ....[16]....
        /*0458*/ 	.word	0x00000680


	//   ....[17]....
        /*045c*/ 	.word	0x00002740


	//   ....[18]....
        /*0460*/ 	.word	0x00002760


	//   ....[19]....
        /*0464*/ 	.word	0x000028d0


	//   ....[20]....
        /*0468*/ 	.word	0x000028e0


	//   ....[21]....
        /*046c*/ 	.word	0x00002a40


	//   ....[22]....
        /*0470*/ 	.word	0x00002a60


	//   ....[23]....
        /*0474*/ 	.word	0x00002bc0


	//   ....[24]....
        /*0478*/ 	.word	0x00002bd0


	//   ....[25]....
        /*047c*/ 	.word	0x00003080


	//   ....[26]....
        /*0480*/ 	.word	0x000030a0


	//   ....[27]....
        /*0484*/ 	.word	0x000030c0


	//   ....[28]....
        /*0488*/ 	.word	0x000030d0


	//   ....[29]....
        /*048c*/ 	.word	0x000031c0


	//   ....[30]....
        /*0490*/ 	.word	0x000031e0


	//   ....[31]....
        /*0494*/ 	.word	0x00003210


	//   ....[32]....
        /*0498*/ 	.word	0x000032e0


	//   ....[33]....
        /*049c*/ 	.word	0x000036a0


	//   ....[34]....
        /*04a0*/ 	.word	0x000036c0


	//   ....[35]....
        /*04a4*/ 	.word	0x00003750


	//   ....[36]....
        /*04a8*/ 	.word	0x000037b0


	//   ....[37]....
        /*04ac*/ 	.word	0x00003c10


	//   ....[38]....
        /*04b0*/ 	.word	0x00003c30


	//   ....[39]....
        /*04b4*/ 	.word	0x00003d30


	//   ....[40]....
        /*04b8*/ 	.word	0x00003d50


	//   ....[41]....
        /*04bc*/ 	.word	0x00004870


	//   ....[42]....
        /*04c0*/ 	.word	0x00004890


	//   ....[43]....
        /*04c4*/ 	.word	0x00004f60


	//   ....[44]....
        /*04c8*/ 	.word	0x00004fe0


	//   ....[45]....
        /*04cc*/ 	.word	0x00005000


	//   ....[46]....
        /*04d0*/ 	.word	0x00005020


	//   ....[47]....
        /*04d4*/ 	.word	0x00006300


	//   ....[48]....
        /*04d8*/ 	.word	0x00006320


	//   ....[49]....
        /*04dc*/ 	.word	0x00006420


	//   ....[50]....
        /*04e0*/ 	.word	0x00006440


	//   ....[51]....
        /*04e4*/ 	.word	0x00006980


	//   ....[52]....
        /*04e8*/ 	.word	0x000069a0


	//   ....[53]....
        /*04ec*/ 	.word	0x00006aa0


	//   ....[54]....
        /*04f0*/ 	.word	0x00006ae0


	//   ....[55]....
        /*04f4*/ 	.word	0x00007510


	//   ....[56]....
        /*04f8*/ 	.word	0x00007550


	//   ....[57]....
        /*04fc*/ 	.word	0x00007b30


	//   ....[58]....
        /*0500*/ 	.word	0x00007c30


	//   ....[59]....
        /*0504*/ 	.word	0x00007d10


	//   ....[60]....
        /*0508*/ 	.word	0x00007d50


	//   ....[61]....
        /*050c*/ 	.word	0x000096f0


	//   ....[62]....
        /*0510*/ 	.word	0x00009710


	//   ....[63]....
        /*0514*/ 	.word	0x00009800


	//   ....[64]....
        /*0518*/ 	.word	0x00009820


	//   ....[65]....
        /*051c*/ 	.word	0x00009d50


	//   ....[66]....
        /*0520*/ 	.word	0x00009d70


	//   ....[67]....
        /*0524*/ 	.word	0x00009e70


	//   ....[68]....
        /*0528*/ 	.word	0x00009eb0


	//   ....[69]....
        /*052c*/ 	.word	0x0000abe0


	//   ....[70]....
        /*0530*/ 	.word	0x0000ac10


	//   ....[71]....
        /*0534*/ 	.word	0x0000aeb0


	//   ....[72]....
        /*0538*/ 	.word	0x0000afe0


	//   ....[73]....
        /*053c*/ 	.word	0x0000c5d0


	//   ....[74]....
        /*0540*/ 	.word	0x0000c5f0


	//   ....[75]....
        /*0544*/ 	.word	0x0000c690


	//   ....[76]....
        /*0548*/ 	.word	0x0000c6f0


	//   ....[77]....
        /*054c*/ 	.word	0x0000c940


	//   ....[78]....
        /*0550*/ 	.word	0x0000c970


	//   ....[79]....
        /*0554*/ 	.word	0x0000c980


	//   ....[80]....
        /*0558*/ 	.word	0x0000c9b0


	//   ....[81]....
        /*055c*/ 	.word	0x0000dd90


	//   ....[82]....
        /*0560*/ 	.word	0x0000dda0


	//   ....[83]....
        /*0564*/ 	.word	0x0000ddb0


	//   ....[84]....
        /*0568*/ 	.word	0x0000ddc0


	//   ....[85]....
        /*056c*/ 	.word	0x0000e120


	//   ....[86]....
        /*0570*/ 	.word	0x0000e140


	//   ....[87]....
        /*0574*/ 	.word	0x0000e2a0


	//   ....[88]....
        /*0578*/ 	.word	0x0000e2b0


	//   ....[89]....
        /*057c*/ 	.word	0x0000e410


	//   ....[90]....
        /*0580*/ 	.word	0x0000e430


	//   ....[91]....
        /*0584*/ 	.word	0x0000e590


	//   ....[92]....
        /*0588*/ 	.word	0x0000e5a0


	//   ....[93]....
        /*058c*/ 	.word	0x0000e8e0


	//   ....[94]....
        /*0590*/ 	.word	0x0000e900


	//   ....[95]....
        /*0594*/ 	.word	0x0000f250


	//   ....[96]....
        /*0598*/ 	.word	0x0000f260


	//   ....[97]....
        /*059c*/ 	.word	0x00010260


	//   ....[98]....
        /*05a0*/ 	.word	0x00010280


	//   ....[99]....
        /*05a4*/ 	.word	0x000103f0


	//   ....[100]....
        /*05a8*/ 	.word	0x00010400


	//   ....[101]....
        /*05ac*/ 	.word	0x00010560


	//   ....[102]....
        /*05b0*/ 	.word	0x00010580


	//   ....[103]....
        /*05b4*/ 	.word	0x000106e0


	//   ....[104]....
        /*05b8*/ 	.word	0x000106f0


	//   ....[105]....
        /*05bc*/ 	.word	0x000108e0


	//   ....[106]....
        /*05c0*/ 	.word	0x00010900


	//   ....[107]....
        /*05c4*/ 	.word	0x00010a20


	//   ....[108]....
        /*05c8*/ 	.word	0x00010a60


	//   ....[109]....
        /*05cc*/ 	.word	0x00010a90


	//   ....[110]....
        /*05d0*/ 	.word	0x00010ac0


	//   ....[111]....
        /*05d4*/ 	.word	0x00010af0


	//   ....[112]....
        /*05d8*/ 	.word	0x00010b20


	//   ....[113]....
        /*05dc*/ 	.word	0x00010c70


	//   ....[114]....
        /*05e0*/ 	.word	0x00010cb0


	//   ....[115]....
        /*05e4*/ 	.word	0x00010ce0


	//   ....[116]....
        /*05e8*/ 	.word	0x00010d10


	//   ....[117]....
        /*05ec*/ 	.word	0x00010d40


	//   ....[118]....
        /*05f0*/ 	.word	0x00010d70


	//   ....[119]....
        /*05f4*/ 	.word	0x00010e00


	//   ....[120]....
        /*05f8*/ 	.word	0x00010e40


	//   ....[121]....
        /*05fc*/ 	.word	0x00010e50


	//   ....[122]....
        /*0600*/ 	.word	0x00010eb0


	//   ....[123]....
        /*0604*/ 	.word	0x00011870


	//   ....[124]....
        /*0608*/ 	.word	0x000118d0


	//   ....[125]....
        /*060c*/ 	.word	0x00011920


	//   ....[126]....
        /*0610*/ 	.word	0x00011970


	//   ....[127]....
        /*0614*/ 	.word	0x000119c0


	//   ....[128]....
        /*0618*/ 	.word	0x00011a30


	//   ....[129]....
        /*061c*/ 	.word	0x00011a80


	//   ....[130]....
        /*0620*/ 	.word	0x00011af0


	//   ....[131]....
        /*0624*/ 	.word	0x00011b60


	//   ....[132]....
        /*0628*/ 	.word	0x00011bc0


	//   ....[133]....
        /*062c*/ 	.word	0x00011c30


	//   ....[134]....
        /*0630*/ 	.word	0x00011ca0


	//   ....[135]....
        /*0634*/ 	.word	0x00011d10


	//   ....[136]....
        /*0638*/ 	.word	0x00011d70


	//   ....[137]....
        /*063c*/ 	.word	0x00011de0


	//   ....[138]....
        /*0640*/ 	.word	0x00011e50


	//   ....[139]....
        /*0644*/ 	.word	0x00011ec0


	//   ....[140]....
        /*0648*/ 	.word	0x00011f20


	//   ....[141]....
        /*064c*/ 	.word	0x00011f90


	//   ....[142]....
        /*0650*/ 	.word	0x00012000


	//   ....[143]....
        /*0654*/ 	.word	0x00012170


	//   ....[144]....
        /*0658*/ 	.word	0x000121d0


	//   ....[145]....
        /*065c*/ 	.word	0x00012240


	//   ....[146]....
        /*0660*/ 	.word	0x000122b0


	//   ....[147]....
        /*0664*/ 	.word	0x00012420


	//   ....[148]....
        /*0668*/ 	.word	0x00012480


	//   ....[149]....
        /*066c*/ 	.word	0x000124f0


	//   ....[150]....
        /*0670*/ 	.word	0x00012560


	//   ....[151]....
        /*0674*/ 	.word	0x000126d0


	//   ....[152]....
        /*0678*/ 	.word	0x00012730


	//   ....[153]....
        /*067c*/ 	.word	0x000127a0


	//   ....[154]....
        /*0680*/ 	.word	0x00012810


	//   ....[155]....
        /*0684*/ 	.word	0x00012990


	//   ....[156]....
        /*0688*/ 	.word	0x000129f0


	//   ....[157]....
        /*068c*/ 	.word	0x00012a60


	//   ....[158]....
        /*0690*/ 	.word	0x00012ad0


	//   ....[159]....
        /*0694*/ 	.word	0x00012c50


	//   ....[160]....
        /*0698*/ 	.word	0x00012cb0


	//   ....[161]....
        /*069c*/ 	.word	0x00012d20


	//   ....[162]....
        /*06a0*/ 	.word	0x00012d90


	//   ....[163]....
        /*06a4*/ 	.word	0x00012f10


	//   ....[164]....
        /*06a8*/ 	.word	0x00012f70


	//   ....[165]....
        /*06ac*/ 	.word	0x00012fd0


	//   ....[166]....
        /*06b0*/ 	.word	0x00013040


	//   ....[167]....
        /*06b4*/ 	.word	0x000130b0


	//   ....[168]....
        /*06b8*/ 	.word	0x00013230


	//   ....[169]....
        /*06bc*/ 	.word	0x00013290


	//   ....[170]....
        /*06c0*/ 	.word	0x000132f0


	//   ....[171]....
        /*06c4*/ 	.word	0x00013350


	//   ....[172]....
        /*06c8*/ 	.word	0x000133a0


	//   ....[173]....
        /*06cc*/ 	.word	0x000133f0


	//   ....[174]....
        /*06d0*/ 	.word	0x00013460


	//   ....[175]....
        /*06d4*/ 	.word	0x000134d0


	//   ....[176]....
        /*06d8*/ 	.word	0x00013540


	//   ....[177]....
        /*06dc*/ 	.word	0x000135a0


	//   ....[178]....
        /*06e0*/ 	.word	0x00013610


	//   ....[179]....
        /*06e4*/ 	.word	0x00013680


	//   ....[180]....
        /*06e8*/ 	.word	0x000136f0


	//   ....[181]....
        /*06ec*/ 	.word	0x00013750


	//   ....[182]....
        /*06f0*/ 	.word	0x000137c0


	//   ....[183]....
        /*06f4*/ 	.word	0x00013830


	//   ....[184]....
        /*06f8*/ 	.word	0x000138a0


	//   ....[185]....
        /*06fc*/ 	.word	0x00013900


	//   ....[186]....
        /*0700*/ 	.word	0x00013970


	//   ....[187]....
        /*0704*/ 	.word	0x000139e0


	//   ....[188]....
        /*0708*/ 	.word	0x00013a50


	//   ....[189]....
        /*070c*/ 	.word	0x00013ab0


	//   ....[190]....
        /*0710*/ 	.word	0x00013b20


	//   ....[191]....
        /*0714*/ 	.word	0x00013b90


	//   ....[192]....
        /*0718*/ 	.word	0x00013c00


	//   ....[193]....
        /*071c*/ 	.word	0x00013c60


	//   ....[194]....
        /*0720*/ 	.word	0x00013cd0


	//   ....[195]....
        /*0724*/ 	.word	0x00013d40


	//   ....[196]....
        /*0728*/ 	.word	0x00013d90


	//   ....[197]....
        /*072c*/ 	.word	0x00013dd0


	//   ....[198]....
        /*0730*/ 	.word	0x00013e20


	//   ....[199]....
        /*0734*/ 	.word	0x00013e70


	//   ....[200]....
        /*0738*/ 	.word	0x00013ec0


	//   ....[201]....
        /*073c*/ 	.word	0x00013f30


	//   ....[202]....
        /*0740*/ 	.word	0x00013f80


	//   ....[203]....
        /*0744*/ 	.word	0x00013fd0


	//   ....[204]....
        /*0748*/ 	.word	0x00014020


	//   ....[205]....
        /*074c*/ 	.word	0x00014070


	//   ....[206]....
        /*0750*/ 	.word	0x000140c0


	//   ....[207]....
        /*0754*/ 	.word	0x00014130


	//   ....[208]....
        /*0758*/ 	.word	0x00014180


	//   ....[209]....
        /*075c*/ 	.word	0x000141f0


	//   ....[210]....
        /*0760*/ 	.word	0x00014250


	//   ....[211]....
        /*0764*/ 	.word	0x000142c0


	//----- nvinfo : EIATTR_EXIT_INSTR_OFFSETS
	.align		4
.L_1096:
        /*0768*/ 	.byte	0x04, 0x1c
        /*076a*/ 	.short	(.L_1098 - .L_1097)


	//   ....[0]....
.L_1097:
        /*076c*/ 	.word	0x00000fe0


	//   ....[1]....
        /*0770*/ 	.word	0x00011830


	//----- nvinfo : EIATTR_MAX_THREADS
	.align		4
.L_1098:
        /*0774*/ 	.byte	0x04, 0x05
        /*0776*/ 	.short	(.L_1100 - .L_1099)
.L_1099:
        /*0778*/ 	.word	0x00000100
        /*077c*/ 	.word	0x00000001
        /*0780*/ 	.word	0x00000001


	//----- nvinfo : EIATTR_CRS_STACK_SIZE
	.align		4
.L_1100:
        /*0784*/ 	.byte	0x04, 0x1e
        /*0786*/ 	.short	(.L_1102 - .L_1101)
.L_1101:
        /*0788*/ 	.word	0x00000000
.L_1102:


//--------------------- .nv.info._ZN7cutlass13device_kernelIN5flash19enable_sm80_to_sm89INS1_16FlashAttnFwdSm80INS1_25CollectiveMainloopFwdSm80ILi8ELi2ELb0EN4cute5tupleIJNS5_1CILi128EEENS7_ILi64EEENS7_ILi192EEEEEELi192ENS_6half_tEfNS_4arch4Sm80ELb1ELb0ELb0ELb1ELb1ELb1ELb1ELb1EEENS1_21CollectiveEpilogueFwdINS6_IJS8_SA_S9_EEENS6_IJNS7_ILi1EEESI_SI_EEESC_SE_Li256ELb1ELb1ELb1ELb0EEENS1_36VarlenDynamicPersistentTileSchedulerILi128ELi64ELi256ELi256ELb1ELb1ELb0ELb1ELb1ELb1EEEEEEEEEvNT_6ParamsE --------------------------
	.section	.nv.info._ZN7cutlass13device_kernelIN5flash19enable_sm80_to_sm89INS1_16FlashAttnFwdSm80INS1_25CollectiveMainloopFwdSm80ILi8ELi2ELb0EN4cute5tupleIJNS5_1CILi128EEENS7_ILi64EEENS7_ILi192EEEEEELi192ENS_6half_tEfNS_4arch4Sm80ELb1ELb0ELb0ELb1ELb1ELb1ELb1ELb1EEENS1_21CollectiveEpilogueFwdINS6_IJS8_SA_S9_EEENS6_IJNS7_ILi1EEESI_SI_EEESC_SE_Li256ELb1ELb1ELb1ELb0EEENS1_36VarlenDynamicPersistentTileSchedulerILi128ELi64ELi256ELi256ELb1ELb1ELb0ELb1ELb1ELb1EEEEEEEEEvNT_6ParamsE,"",@"SHT_CUDA_INFO"
	.sectionflags	@""
	.align	4


	//----- nvinfo : EIATTR_CUDA_API_VERSION
	.align		4
        /*0000*/ 	.byte	0x04, 0x37
        /*0002*/ 	.short	(.L_1104 - .L_1103)
.L_1103:
        /*0004*/ 	.word	0x00000082


	//----- nvinfo : EIATTR_SW2861232_WAR
	.align		4
.L_1104:
        /*0008*/ 	.byte	0x01, 0x35
	.zero		2


	//----- nvinfo : EIATTR_PARAM_CBANK
	.align		4
        /*000c*/ 	.byte	0x04, 0x0a
        /*000e*/ 	.short	(.L_1106 - .L_1105)
	.align		4
.L_1105:
        /*0010*/ 	.word	index@(.nv.constant0._ZN7cutlass13device_kernelIN5flash19enable_sm80_to_sm89INS1_16FlashAttnFwdSm80INS1_25CollectiveMainloopFwdSm80ILi8ELi2ELb0EN4cute5tupleIJNS5_1CILi128EEENS7_ILi64EEENS7_ILi192EEEEEELi192ENS_6half_tEfNS_4arch4Sm80ELb1ELb0ELb0ELb1ELb1ELb1ELb1ELb1EEENS1_21CollectiveEpilogueFwdINS6_IJS8_SA_S9_EEENS6_IJNS7_ILi1EEESI_SI_EEESC_SE_Li256ELb1ELb1ELb1ELb0EEENS1_36VarlenDynamicPersistentTileSchedulerILi128ELi64ELi256ELi256ELb1ELb1ELb0ELb1ELb1ELb1EEEEEEEEEvNT_6ParamsE)
        /*0014*/ 	.short	0x0160
        /*0016*/ 	.short	0x0438


	//----- nvinfo : EIATTR_CBANK_PARAM_SIZE
	.align		4
.L_1106:
        /*0018*/ 	.byte	0x03, 0x19
        /*001a*/ 	.short	0x0438


	//----- nvinfo : EIATTR_KPARAM_INFO
	.align		4
        /*001c*/ 	.byte	0x04, 0x17
        /*001e*/ 	.short	(.L_1108 - .L_1107)
.L_1107:
        /*0020*/ 	.word	0x00000000
        /*0024*/ 	.short	0x0000
        /*0026*/ 	.short	0x0000
        /*0028*/ 	.byte	0x00, 0xf0, 0xe1, 0x10


	//----- nvinfo : EIATTR_MAXREG_COUNT
	.align		4
.L_1108:
        /*002c*/ 	.byte	0x03, 0x1b
        /*002e*/ 	.short	0x00ff


	//----- nvinfo : EIATTR_NUM_BARRIERS
	.align		4
        /*0030*/ 	.byte	0x02, 0x4c
        /*0032*/ 	.byte	0x06
	.zero		1


	//----- nvinfo : EIATTR_ANNOTATIONS
	.align		4
        /*0034*/ 	.byte	0x04, 0x55
        /*0036*/ 	.short	(.L_1110 - .L_1109)


	//   ....[0]....
.L_1109:
        /* <DEDUP_REMOVED lines=64> */


	//----- nvinfo : EIATTR_MERCURY_ISA_VERSION
	.align		4
.L_1110:
        /*0420*/ 	.byte	0x03, 0x5f
        /*0422*/ 	.short	0x0000


	//----- nvinfo : EIATTR_INT_WARP_WIDE_INSTR_OFFSETS
	.align		4
        /*0424*/ 	.byte	0x04, 0x31
        /*0426*/ 	.short	(.L_1112 - .L_1111)


	//   ....[0]....
.L_1111:
        /*0428*/ 	.word	0x00019ce0


	//   ....[1]....
        /*042c*/ 	.word	0x00019d60


	//----- nvinfo : EIATTR_COOP_GROUP_MASK_REGIDS
	.align		4
.L_1112:
        /*0430*/ 	.byte	0x04, 0x29
        /*0432*/ 	.short	(.L_1114 - .L_1113)


	//   ....[0]....
.L_1113:
        /*0434*/ 	.word	0xffffffff


	//   ....[1]....
        /*0438*/ 	.word	0xffffffff


	//   ....[2]....
        /*043c*/ 	.word	0xffffffff


	//   ....[3]....
        /*0440*/ 	.word	0xffffffff


	//   ....[4]....
        /*0444*/ 	.word	0xffffffff


	//   ....[5]....
        /*0448*/ 	.word	0xffffffff


	//   ....[6]....
        /*044c*/ 	.word	0xffffffff


	//   ....[7]....
        /*0450*/ 	.word	0xffffffff


	//   ....[8]....
        /*0454*/ 	.word	0xffffffff


	//   ....[9]....
        /*0458*/ 	.word	0xffffffff


	//   ....[10]....
        /*045c*/ 	.word	0xffffffff


	//   ....[11]....
        /*0460*/ 	.word	0xffffffff


	//   ....[12]....
        /*0464*/ 	.word	0xffffffff


	//   ....[13]....
        /*0468*/ 	.word	0xffffffff


	//   ....[14]....
        /*046c*/ 	.word	0xffffffff


	//   ....[15]....
        /*0470*/ 	.word	0xffffffff


	//   ....[16]....
        /*0474*/ 	.word	0xffffffff


	//   ....[17]....
        /*0478*/ 	.word	0xffffffff


	//   ....[18]....
        /*047c*/ 	.word	0xffffffff


	//   ....[19]....
        /*0480*/ 	.word	0xffffffff


	//   ....[20]....
        /*0484*/ 	.word	0xffffffff


	//   ....[21]....
        /*0488*/ 	.word	0xffffffff


	//   ....[22]....
        /*048c*/ 	.word	0xffffffff


	//   ....[23]....
        /*0490*/ 	.word	0xffffffff


	//   ....[24]....
        /*0494*/ 	.word	0xffffffff


	//   ....[25]....
        /*0498*/ 	.word	0xffffffff


	//   ....[26]....
        /*049c*/ 	.word	0xffffffff


	//   ....[27]....
        /*04a0*/ 	.word	0xffffffff


	//   ....[28]....
        /*04a4*/ 	.word	0xffffffff


	//   ....[29]....
        /*04a8*/ 	.word	0xffffffff


	//   ....[30]....
        /*04ac*/ 	.word	0xffffffff


	//   ....[31]....
        /*04b0*/ 	.word	0xffffffff


	//   ....[32]....
        /*04b4*/ 	.word	0xffffffff


	//   ....[33]....
        /*04b8*/ 	.word	0xffffffff


	//   ....[34]....
        /*04bc*/ 	.word	0xffffffff


	//   ....[35]....
        /*04c0*/ 	.word	0xffffffff


	//   ....[36]....
        /*04c4*/ 	.word	0xffffffff


	//   ....[37]....
        /*04c8*/ 	.word	0xffffffff


	//   ....[38]....
        /*04cc*/ 	.word	0xffffffff


	//   ....[39]....
        /*04d0*/ 	.word	0xffffffff


	//   ....[40]....
        /*04d4*/ 	.word	0xffffffff


	//   ....[41]....
        /*04d8*/ 	.word	0xffffffff


	//   ....[42]....
        /*04dc*/ 	.word	0xffffffff


	//   ....[43]....
        /*04e0*/ 	.word	0xffffffff


	//   ....[44]....
        /*04e4*/ 	.word	0xffffffff


	//   ....[45]....
        /*04e8*/ 	.word	0xffffffff


	//   ....[46]....
        /*04ec*/ 	.word	0xffffffff


	//   ....[47]....
        /*04f0*/ 	.word	0xffffffff


	//   ....[48]....
        /*04f4*/ 	.word	0xffffffff


	//   ....[49]....
        /*04f8*/ 	.word	0xffffffff


	//   ....[50]....
        /*04fc*/ 	.word	0xffffffff


	//   ....[51]....
        /*0500*/ 	.word	0xffffffff


	//   ....[52]....
        /*0504*/ 	.word	0xffffffff


	//   ....[53]....
        /*0508*/ 	.word	0xffffffff


	//   ....[54]....
        /*050c*/ 	.word	0xffffffff


	//   ....[55]....
        /*0510*/ 	.word	0xffffffff


	//   ....[56]....
        /*0514*/ 	.word	0xffffffff


	//   ....[57]....
        /*0518*/ 	.word	0xffffffff


	//   ....[58]....
        /*051c*/ 	.word	0xffffffff


	//   ....[59]....
        /*0520*/ 	.word	0xffffffff


	//   ....[60]....
        /*0524*/ 	.word	0xffffffff


	//   ....[61]....
        /*0528*/ 	.word	0xffffffff


	//   ....[62]....
        /*052c*/ 	.word	0xffffffff


	//   ....[63]....
        /*0530*/ 	.word	0xffffffff


	//   ....[64]....
        /*0534*/ 	.word	0xffffffff


	//   ....[65]....
        /*0538*/ 	.word	0xffffffff


	//   ....[66]....
        /*053c*/ 	.word	0xffffffff


	//   ....[67]....
        /*0540*/ 	.word	0xffffffff


	//   ....[68]....
        /*0544*/ 	.word	0xffffffff


	//   ....[69]....
        /*0548*/ 	.word	0xffffffff


	//   ....[70]....
        /*054c*/ 	.word	0xffffffff


	//   ....[71]....
        /*0550*/ 	.word	0xffffffff


	//   ....[72]....
        /*0554*/ 	.word	0xffffffff


	//   ....[73]....
        /*0558*/ 	.word	0xffffffff


	//   ....[74]....
        /*055c*/ 	.word	0xffffffff


	//   ....[75]....
        /*0560*/ 	.word	0xffffffff


	//   ....[76]....
        /*0564*/ 	.word	0xffffffff


	//   ....[77]....
        /*0568*/ 	.word	0xffffffff


	//   ....[78]....
        /*056c*/ 	.word	0xffffffff


	//   ....[79]....
        /*0570*/ 	.word	0xffffffff


	//   ....[80]....
        /*0574*/ 	.word	0xffffffff


	//   ....[81]....
        /*0578*/ 	.word	0xffffffff


	//   ....[82]....
        /*057c*/ 	.word	0xffffffff


	//   ....[83]....
        /*0580*/ 	.word	0xffffffff


	//   ....[84]....
        /*0584*/ 	.word	0xffffffff


	//   ....[85]....
        /*0588*/ 	.word	0xffffffff


	//   ....[86]....
        /*058c*/ 	.word	0xffffffff


	//   ....[87]....
        /*0590*/ 	.word	0xffffffff


	//   ....[88]....
        /*0594*/ 	.word	0xffffffff


	//   ....[89]....
        /*0598*/ 	.word	0xffffffff


	//   ....[90]....
        /*059c*/ 	.word	0xffffffff


	//   ....[91]....
        /*05a0*/ 	.word	0xffffffff


	//   ....[92]....
        /*05a4*/ 	.word	0xffffffff


	//   ....[93]....
        /*05a8*/ 	.word	0xffffffff


	//   ....[94]....
        /*05ac*/ 	.word	0xffffffff


	//   ....[95]....
        /*05b0*/ 	.word	0xffffffff


	//   ....[96]....
        /*05b4*/ 	.word	0xffffffff


	//   ....[97]....
        /*05b8*/ 	.word	0xffffffff


	//   ....[98]....
        /*05bc*/ 	.word	0xffffffff


	//   ....[99]....
        /*05c0*/ 	.word	0xffffffff


	//   ....[100]....
        /*05c4*/ 	.word	0xffffffff


	//   ....[101]....
        /*05c8*/ 	.word	0xffffffff


	//   ....[102]....
        /*05cc*/ 	.word	0xffffffff


	//   ....[103]....
        /*05d0*/ 	.word	0xffffffff


	//   ....[104]....
        /*05d4*/ 	.word	0xffffffff


	//   ....[105]....
        /*05d8*/ 	.word	0xffffffff


	//   ....[106]....
        /*05dc*/ 	.word	0xffffffff


	//   ....[107]....
        /*05e0*/ 	.word	0xffffffff


	//   ....[108]....
        /*05e4*/ 	.word	0xffffffff


	//   ....[109]....
        /*05e8*/ 	.word	0xffffffff


	//   ....[110]....
        /*05ec*/ 	.word	0xffffffff


	//   ....[111]....
        /*05f0*/ 	.word	0xffffffff


	//   ....[112]....
        /*05f4*/ 	.word	0xffffffff


	//   ....[113]....
        /*05f8*/ 	.word	0xffffffff


	//   ....[114]....
        /*05fc*/ 	.word	0xffffffff


	//   ....[115]....
        /*0600*/ 	.word	0xffffffff


	//   ....[116]....
        /*0604*/ 	.word	0xffffffff


	//   ....[117]....
        /*0608*/ 	.word	0xffffffff


	//   ....[118]....
        /*060c*/ 	.word	0xffffffff


	//   ....[119]....
        /*0610*/ 	.word	0xffffffff


	//   ....[120]....
        /*0614*/ 	.word	0xffffffff


	//   ....[121]....
        /*0618*/ 	.word	0xffffffff


	//   ....[122]....
        /*061c*/ 	.word	0xffffffff


	//   ....[123]....
        /*0620*/ 	.word	0xffffffff


	//   ....[124]....
        /*0624*/ 	.word	0xffffffff


	//   ....[125]....
        /*0628*/ 	.word	0xffffffff


	//   ....[126]....
        /*062c*/ 	.word	0xffffffff


	//   ....[127]....
        /*0630*/ 	.word	0xffffffff


	//   ....[128]....
        /*0634*/ 	.word	0xffffffff


	//   ....[129]....
        /*0638*/ 	.word	0xffffffff


	//   ....[130]....
        /*063c*/ 	.word	0xffffffff


	//   ....[131]....
        /*0640*/ 	.word	0xffffffff


	//   ....[132]....
        /*0644*/ 	.word	0xffffffff


	//   ....[133]....
        /*0648*/ 	.word	0xffffffff


	//   ....[134]....
        /*064c*/ 	.word	0xffffffff


	//   ....[135]....
        /*0650*/ 	.word	0xffffffff


	//   ....[136]....
        /*0654*/ 	.word	0xffffffff


	//   ....[137]....
        /*0658*/ 	.word	0xffffffff


	//   ....[138]....
        /*065c*/ 	.word	0xffffffff


	//   ....[139]....
        /*0660*/ 	.word	0xffffffff


	//   ....[140]....
        /*0664*/ 	.word	0xffffffff


	//   ....[141]....
        /*0668*/ 	.word	0xffffffff


	//   ....[142]....
        /*066c*/ 	.word	0xffffffff


	//   ....[143]....
        /*0670*/ 	.word	0xffffffff


	//   ....[144]....
        /*0674*/ 	.word	0xffffffff


	//   ....[145]....
        /*0678*/ 	.word	0xffffffff


	//   ....[146]....
        /*067c*/ 	.word	0xffffffff


	//   ....[147]....
        /*0680*/ 	.word	0xffffffff


	//   ....[148]....
        /*0684*/ 	.word	0xffffffff


	//   ....[149]....
        /*0688*/ 	.word	0xffffffff


	//   ....[150]....
        /*068c*/ 	.word	0xffffffff


	//   ....[151]....
        /*0690*/ 	.word	0xffffffff


	//   ....[152]....
        /*0694*/ 	.word	0xffffffff


	//   ....[153]....
        /*0698*/ 	.word	0xffffffff


	//   ....[154]....
        /*069c*/ 	.word	0xffffffff


	//   ....[155]....
        /*06a0*/ 	.word	0xffffffff


	//   ....[156]....
        /*06a4*/ 	.word	0xffffffff


	//   ....[157]....
        /*06a8*/ 	.word	0xffffffff


	//   ....[158]....
        /*06ac*/ 	.word	0xffffffff


	//   ....[159]....
        /*06b0*/ 	.word	0xffffffff


	//   ....[160]....
        /*06b4*/ 	.word	0xffffffff


	//   ....[161]....
        /*06b8*/ 	.word	0xffffffff


	//   ....[162]....
        /*06bc*/ 	.word	0xffffffff


	//   ....[163]....
        /*06c0*/ 	.word	0xffffffff


	//   ....[164]....
        /*06c4*/ 	.word	0xffffffff


	//   ....[165]....
        /*06c8*/ 	.word	0xffffffff


	//   ....[166]....
        /*06cc*/ 	.word	0xffffffff


	//   ....[167]....
        /*06d0*/ 	.word	0xffffffff


	//   ....[168]....
        /*06d4*/ 	.word	0xffffffff


	//   ....[169]....
        /*06d8*/ 	.word	0xffffffff


	//   ....[170]....
        /*06dc*/ 	.word	0xffffffff


	//   ....[171]....
        /*06e0*/ 	.word	0xffffffff


	//   ....[172]....
        /*06e4*/ 	.word	0xffffffff


	//   ....[173]....
        /*06e8*/ 	.word	0xffffffff


	//   ....[174]....
        /*06ec*/ 	.word	0xffffffff


	//   ....[175]....
        /*06f0*/ 	.word	0xffffffff


	//   ....[176]....
        /*06f4*/ 	.word	0xffffffff


	//   ....[177]....
        /*06f8*/ 	.word	0xffffffff


	//   ....[178]....
        /*06fc*/ 	.word	0xffffffff


	//   ....[179]....
        /*0700*/ 	.word	0xffffffff


	//   ....[180]....
        /*0704*/ 	.word	0xffffffff


	//   ....[181]....
        /*0708*/ 	.word	0xffffffff


	//   ....[182]....
        /*070c*/ 	.word	0xffffffff


	//   ....[183]....
        /*0710*/ 	.word	0xffffffff


	//   ....[184]....
        /*0714*/ 	.word	0xffffffff


	//   ....[185]....
        /*0718*/ 	.word	0xffffffff


	//   ....[186]....
        /*071c*/ 	.word	0xffffffff


	//   ....[187]....
        /*0720*/ 	.word	0xffffffff


	//   ....[188]....
        /*0724*/ 	.word	0xffffffff


	//   ....[189]....
        /*0728*/ 	.word	0xffffffff


	//   ....[190]....
        /*072c*/ 	.word	0xffffffff


	//   ....[191]....
        /*0730*/ 	.word	0xffffffff


	//   ....[192]....
        /*0734*/ 	.word	0xffffffff


	//   ....[193]....
        /*0738*/ 	.word	0xffffffff


	//   ....[194]....
        /*073c*/ 	.word	0xffffffff


	//   ....[195]....
        /*0740*/ 	.word	0xffffffff


	//   ....[196]....
        /*0744*/ 	.word	0xffffffff


	//   ....[197]....
        /*0748*/ 	.word	0xffffffff


	//   ....[198]....
        /*074c*/ 	.word	0xffffffff


	//   ....[199]....
        /*0750*/ 	.word	0xffffffff


	//   ....[200]....
        /*0754*/ 	.word	0xffffffff


	//   ....[201]....
        /*0758*/ 	.word	0xffffffff


	//   ....[202]....
        /*075c*/ 	.word	0xffffffff


	//   ....[203]....
        /*0760*/ 	.word	0xffffffff


	//   ....[204]....
        /*0764*/ 	.word	0xffffffff


	//   ....[205]....
        /*0768*/ 	.word	0xffffffff


	//   ....[206]....
        /*076c*/ 	.word	0xffffffff


	//   ....[207]....
        /*0770*/ 	.word	0xffffffff


	//   ....[208]....
        /*0774*/ 	.word	0xffffffff


	//   ....[209]....
        /*0778*/ 	.word	0xffffffff


	//   ....[210]....
        /*077c*/ 	.word	0xffffffff


	//   ....[211]....
        /*0780*/ 	.word	0xffffffff


	//   ....[212]....
        /*0784*/ 	.word	0xffffffff


	//   ....[213]....
        /*0788*/ 	.word	0xffffffff


	//   ....[214]....
        /*078c*/ 	.word	0xffffffff


	//   ....[215]....
        /*0790*/ 	.word	0xffffffff


	//   ....[216]....
        /*0794*/ 	.word	0xffffffff


	//   ....[217]....
        /*0798*/ 	.word	0xffffffff


	//   ....[218]....
        /*079c*/ 	.word	0xffffffff


	//   ....[219]....
        /*07a0*/ 	.word	0xffffffff


	//   ....[220]....
        /*07a4*/ 	.word	0xffffffff


	//   ....[221]....
        /*07a8*/ 	.word	0xffffffff


	//   ....[222]....
        /*07ac*/ 	.word	0xffffffff


	//   ....[223]....
        /*07b0*/ 	.word	0xffffffff


	//   ....[224]....
        /*07b4*/ 	.word	0xffffffff


	//   ....[225]....
        /*07b8*/ 	.word	0xffffffff


	//   ....[226]....
        /*07bc*/ 	.word	0xffffffff


	//   ....[227]....
        /*07c0*/ 	.word	0xffffffff


	//   ....[228]....
        /*07c4*/ 	.word	0xffffffff


	//   ....[229]....
        /*07c8*/ 	.word	0xffffffff


	//   ....[230]....
        /*07cc*/ 	.word	0xffffffff


	//   ....[231]....
        /*07d0*/ 	.word	0xffffffff


	//   ....[232]....
        /*07d4*/ 	.word	0xffffffff


	//   ....[233]....
        /*07d8*/ 	.word	0xffffffff


	//   ....[234]....
        /*07dc*/ 	.word	0xffffffff


	//   ....[235]....
        /*07e0*/ 	.word	0xffffffff


	//   ....[236]....
        /*07e4*/ 	.word	0xffffffff


	//   ....[237]....
        /*07e8*/ 	.word	0xffffffff


	//   ....[238]....
        /*07ec*/ 	.word	0xffffffff


	//   ....[239]....
        /*07f0*/ 	.word	0xffffffff


	//   ....[240]....
        /*07f4*/ 	.word	0xffffffff


	//   ....[241]....
        /*07f8*/ 	.word	0xffffffff


	//   ....[242]....
        /*07fc*/ 	.word	0xffffffff


	//   ....[243]....
        /*0800*/ 	.word	0xffffffff


	//   ....[244]....
        /*0804*/ 	.word	0xffffffff


	//   ....[245]....
        /*0808*/ 	.word	0xffffffff


	//   ....[246]....
        /*080c*/ 	.word	0xffffffff


	//   ....[247]....
        /*0810*/ 	.word	0xffffffff


	//   ....[248]....
        /*0814*/ 	.word	0xffffffff


	//   ....[249]....
        /*0818*/ 	.word	0xffffffff


	//   ....[250]....
        /*081c*/ 	.word	0xffffffff


	//   ....[251]....
        /*0820*/ 	.word	0xffffffff


	//----- nvinfo : EIATTR_COOP_GROUP_INSTR_OFFSETS
	.align		4
.L_1114:
        /*0824*/ 	.byte	0x04, 0x28
        /*0826*/ 	.short	(.L_1116 - .L_1115)


	//   ....[0]....
.L_1115:
        /*0828*/ 	.word	0x00000050


	//   ....[1]....
        /*082c*/ 	.word	0x00000200


	//   ....[2]....
        /*0830*/ 	.word	0x00000230


	//   ....[3]....
        /*0834*/ 	.word	0x00000260


	//   ....[4]....
        /*0838*/ 	.word	0x00000290


	//   ....[5]....
        /*083c*/ 	.word	0x000002c0


	//   ....[6]....
        /*0840*/ 	.word	0x000002f0


	//   ....[7]....
        /*0844*/ 	.word	0x00000450


	//   ....[8]....
        /*0848*/ 	.word	0x00000490


	//   ....[9]....
        /*084c*/ 	.word	0x000004c0


	//   ....[10]....
        /*0850*/ 	.word	0x000004f0


	//   ....[11]....
        /*0854*/ 	.word	0x00000520


	//   ....[12]....
        /*0858*/ 	.word	0x00000550


	//   ....[13]....
        /*085c*/ 	.word	0x000005e0


	//   ....[14]....
        /*0860*/ 	.word	0x00000630


	//   ....[15]....
        /*0864*/ 	.word	0x00000650


	//   ....[16]....
        /*0868*/ 	.word	0x000006b0


	//   ....[17]....
        /*086c*/ 	.word	0x00003e20


	//   ....[18]....
        /*0870*/ 	.word	0x00003e30


	//   ....[19]....
        /*0874*/ 	.word	0x000059a0


	//   ....[20]....
        /*0878*/ 	.word	0x000059b0


	//   ....[21]....
        /*087c*/ 	.word	0x000074a0


	//   ....[22]....
        /*0880*/ 	.word	0x000074b0


	//   ....[23]....
        /*0884*/ 	.word	0x000079a0


	//   ....[24]....
        /*0888*/ 	.word	0x000079b0


	//   ....[25]....
        /*088c*/ 	.word	0x00008790


	//   ....[26]....
        /*0890*/ 	.word	0x000087b0


	//   ....[27]....
        /*0894*/ 	.word	0x000088e0


	//   ....[28]....
        /*0898*/ 	.word	0x000088f0


	//   ....[29]....
        /*089c*/ 	.word	0x00008a20


	//   ....[30]....
        /*08a0*/ 	.word	0x00008a40


	//   ....[31]....
        /*08a4*/ 	.word	0x00008b70


	//   ....[32]....
        /*08a8*/ 	.word	0x00008b80


	//   ....[33]....
        /*08ac*/ 	.word	0x00009020


	//   ....[34]....
        /*08b0*/ 	.word	0x00009050


	//   ....[35]....
        /*08b4*/ 	.word	0x00009070


	//   ....[36]....
        /*08b8*/ 	.word	0x00009080


	//   ....[37]....
        /*08bc*/ 	.word	0x00009180


	//   ....[38]....
        /*08c0*/ 	.word	0x000091b0


	//   ....[39]....
        /*08c4*/ 	.word	0x000091e0


	//   ....[40]....
        /*08c8*/ 	.word	0x00009280


	//   ....[41]....
        /*08cc*/ 	.word	0x00009650


	//   ....[42]....
        /*08d0*/ 	.word	0x00009670


	//   ....[43]....
        /*08d4*/ 	.word	0x00009700


	//   ....[44]....
        /*08d8*/ 	.word	0x00009760


	//   ....[45]....
        /*08dc*/ 	.word	0x00009ba0


	//   ....[46]....
        /*08e0*/ 	.word	0x00009bc0


	//   ....[47]....
        /*08e4*/ 	.word	0x00009bd0


	//   ....[48]....
        /*08e8*/ 	.word	0x00009be0


	//   ....[49]....
        /*08ec*/ 	.word	0x0000a400


	//   ....[50]....
        /*08f0*/ 	.word	0x0000a410


	//   ....[51]....
        /*08f4*/ 	.word	0x0000a420


	//   ....[52]....
        /*08f8*/ 	.word	0x0000a430


	//   ....[53]....
        /*08fc*/ 	.word	0x0000d120


	//   ....[54]....
        /*0900*/ 	.word	0x0000d140


	//   ....[55]....
        /*0904*/ 	.word	0x0000d160


	//   ....[56]....
        /*0908*/ 	.word	0x0000d170


	//   ....[57]....
        /*090c*/ 	.word	0x0000d770


	//   ....[58]....
        /*0910*/ 	.word	0x0000d780


	//   ....[59]....
        /*0914*/ 	.word	0x0000d790


	//   ....[60]....
        /*0918*/ 	.word	0x0000d7a0


	//   ....[61]....
        /*091c*/ 	.word	0x00010720


	//   ....[62]....
        /*0920*/ 	.word	0x00010740


	//   ....[63]....
        /*0924*/ 	.word	0x00010840


	//   ....[64]....
        /*0928*/ 	.word	0x00010860


	//   ....[65]....
        /*092c*/ 	.word	0x00011420


	//   ....[66]....
        /*0930*/ 	.word	0x00011430


	//   ....[67]....
        /*0934*/ 	.word	0x00011a80


	//   ....[68]....
        /*0938*/ 	.word	0x00011bb0


	//   ....[69]....
        /*093c*/ 	.word	0x00011bc0


	//   ....[70]....
        /*0940*/ 	.word	0x00011bf0


	//   ....[71]....
        /*0944*/ 	.word	0x00012eb0


	//   ....[72]....
        /*0948*/ 	.word	0x00012ed0


	//   ....[73]....
        /*094c*/ 	.word	0x00012fc0


	//   ....[74]....
        /*0950*/ 	.word	0x00012fe0


	//   ....[75]....
        /*0954*/ 	.word	0x00013520


	//   ....[76]....
        /*0958*/ 	.word	0x00013540


	//   ....[77]....
        /*095c*/ 	.word	0x00013640


	//   ....[78]....
        /*0960*/ 	.word	0x00013680


	//   ....[79]....
        /*0964*/ 	.word	0x000140d0


	//   ....[80]....
        /*0968*/ 	.word	0x00014110


	//   ....[81]....
        /*096c*/ 	.word	0x000146b0


	//   ....[82]....
        /*0970*/ 	.word	0x000147e0


	//   ....[83]....
        /*0974*/ 	.word	0x00014900


	//   ....[84]....
        /*0978*/ 	.word	0x00014940


	//   ....[85]....
        /*097c*/ 	.word	0x000162a0


	//   ....[86]....
        /*0980*/ 	.word	0x000162c0


	//   ....[87]....
        /*0984*/ 	.word	0x000163d0


	//   ....[88]....
        /*0988*/ 	.word	0x00016400


	//   ....[89]....
        /*098c*/ 	.word	0x000168d0


	//   ....[90]....
        /*0990*/ 	.word	0x000168f0


	//   ....[91]....
        /*0994*/ 	.word	0x000169f0


	//   ....[92]....
        /*0998*/ 	.word	0x00016a30


	//   ....[93]....
        /*099c*/ 	.word	0x00017760


	//   ....[94]....
        /*09a0*/ 	.word	0x00017790


	//   ....[95]....
        /*09a4*/ 	.word	0x00017a30


	//   ....[96]....
        /*09a8*/ 	.word	0x00017b60


	//   ....[97]....
        /*09ac*/ 	.word	0x00019130


	//   ....[98]....
        /*09b0*/ 	.word	0x00019150


	//   ....[99]....
        /*09b4*/ 	.word	0x00019260


	//   ....[100]....
        /*09b8*/ 	.word	0x00019290


	//   ....[101]....
        /*09bc*/ 	.word	0x000194b0


	//   ....[102]....
        /*09c0*/ 	.word	0x000194e0


	//   ....[103]....
        /*09c4*/ 	.word	0x000194f0


	//   ....[104]....
        /*09c8*/ 	.word	0x00019520


	//   ....[105]....
        /*09cc*/ 	.word	0x0001aae0


	//   ....[106]....
        /*09d0*/ 	.word	0x0001aaf0


	//   ....[107]....
        /*09d4*/ 	.word	0x0001ab10


	//   ....[108]....
        /*09d8*/ 	.word	0x0001ab30


	//   ....[109]....
        /*09dc*/ 	.word	0x0001aeb0


	//   ....[110]....
        /*09e0*/ 	.word	0x0001aed0


	//   ....[111]....
        /*09e4*/ 	.word	0x0001aff0


	//   ....[112]....
        /*09e8*/ 	.word	0x0001b000


	//   ....[113]....
        /*09ec*/ 	.word	0x0001b130


	//   ....[114]....
        /*09f0*/ 	.word	0x0001b150


	//   ....[115]....
        /*09f4*/ 	.word	0x0001b280


	//   ....[116]....
        /*09f8*/ 	.word	0x0001b290


	//   ....[117]....
        /*09fc*/ 	.word	0x0001b5c0


	//   ....[118]....
        /*0a00*/ 	.word	0x0001b5e0


	//   ....[119]....
        /*0a04*/ 	.word	0x0001c090


	//   ....[120]....
        /*0a08*/ 	.word	0x0001c0a0


	//   ....[121]....
        /*0a0c*/ 	.word	0x0001d370


	//   ....[122]....
        /*0a10*/ 	.word	0x0001d390


	//   ....[123]....
        /*0a14*/ 	.word	0x0001d4c0


	//   ....[124]....
        /*0a18*/ 	.word	0x0001d4d0


	//   ....[125]....
        /*0a1c*/ 	.word	0x0001d600


	//   ....[126]....
        /*0a20*/ 	.word	0x0001d620


	//   ....[127]....
        /*0a24*/ 	.word	0x0001d750


	//   ....[128]....
        /*0a28*/ 	.word	0x0001d760


	//   ....[129]....
        /*0a2c*/ 	.word	0x0001d950


	//   ....[130]....
        /*0a30*/ 	.word	0x0001d970


	//   ....[131]....
        /*0a34*/ 	.word	0x0001daa0


	//   ....[132]....
        /*0a38*/ 	.word	0x0001dae0


	//   ....[133]....
        /*0a3c*/ 	.word	0x0001db10


	//   ....[134]....
        /*0a40*/ 	.word	0x0001db40


	//   ....[135]....
        /*0a44*/ 	.word	0x0001db70


	//   ....[136]....
        /*0a48*/ 	.word	0x0001dba0


	//   ....[137]....
        /*0a4c*/ 	.word	0x0001dd10


	//   ....[138]....
        /*0a50*/ 	.word	0x0001dd50


	//   ....[139]....
        /*0a54*/ 	.word	0x0001dd80


	//   ....[140]....
        /*0a58*/ 	.word	0x0001ddb0


	//   ....[141]....
        /*0a5c*/ 	.word	0x0001dde0


	//   ....[142]....
        /*0a60*/ 	.word	0x0001de10


	//   ....[143]....
        /*0a64*/ 	.word	0x0001dea0


	//   ....[144]....
        /*0a68*/ 	.word	0x0001df00


	//   ....[145]....
        /*0a6c*/ 	.word	0x0001df10


	//   ....[146]....
        /*0a70*/ 	.word	0x0001df70


	//   ....[147]....
        /*0a74*/ 	.word	0x0001e9d0


	//   ....[148]....
        /*0a78*/ 	.word	0x0001ea30


	//   ....[149]....
        /*0a7c*/ 	.word	0x0001ea80


	//   ....[150]....
        /*0a80*/ 	.word	0x0001ead0


	//   ....[151]....
        /*0a84*/ 	.word	0x0001eb20


	//   ....[152]....
        /*0a88*/ 	.word	0x0001eb90


	//   ....[153]....
        /*0a8c*/ 	.word	0x0001ebe0


	//   ....[154]....
        /*0a90*/ 	.word	0x0001ec50


	//   ....[155]....
        /*0a94*/ 	.word	0x0001ecc0


	//   ....[156]....
        /*0a98*/ 	.word	0x0001ed20


	//   ....[157]....
        /*0a9c*/ 	.word	0x0001ed90


	//   ....[158]....
        /*0aa0*/ 	.word	0x0001ee00


	//   ....[159]....
        /*0aa4*/ 	.word	0x0001ee70


	//   ....[160]....
        /*0aa8*/ 	.word	0x0001eed0


	//   ....[161]....
        /*0aac*/ 	.word	0x0001ef40


	//   ....[162]....
        /*0ab0*/ 	.word	0x0001efb0


	//   ....[163]....
        /*0ab4*/ 	.word	0x0001f020


	//   ....[164]....
        /*0ab8*/ 	.word	0x0001f080


	//   ....[165]....
        /*0abc*/ 	.word	0x0001f0f0


	//   ....[166]....
        /*0ac0*/ 	.word	0x0001f160


	//   ....[167]....
        /*0ac4*/ 	.word	0x0001f2d0


	//   ....[168]....
        /*0ac8*/ 	.word	0x0001f330


	//   ....[169]....
        /*0acc*/ 	.word	0x0001f3a0


	//   ....[170]....
        /*0ad0*/ 	.word	0x0001f410


	//   ....[171]....
        /*0ad4*/ 	.word	0x0001f470


	//   ....[172]....
        /*0ad8*/ 	.word	0x0001f4d0


	//   ....[173]....
        /*0adc*/ 	.word	0x0001f540


	//   ....[174]....
        /*0ae0*/ 	.word	0x0001f5a0


	//   ....[175]....
        /*0ae4*/ 	.word	0x0001f600


	//   ....[176]....
        /*0ae8*/ 	.word	0x0001f660


	//   ....[177]....
        /*0aec*/ 	.word	0x0001f6d0


	//   ....[178]....
        /*0af0*/ 	.word	0x0001f740


	//   ....[179]....
        /*0af4*/ 	.word	0x0001f7b0


	//   ....[180]....
        /*0af8*/ 	.word	0x0001f810


	//   ....[181]....
        /*0afc*/ 	.word	0x0001f880


	//   ....[182]....
        /*0b00*/ 	.word	0x0001f8e0


	//   ....[183]....
        /*0b04*/ 	.word	0x0001f950


	//   ....[184]....
        /*0b08*/ 	.word	0x0001f9b0


	//   ....[185]....
        /*0b0c*/ 	.word	0x0001fa20


	//   ....[186]....
        /*0b10*/ 	.word	0x0001fa90


	//   ....[187]....
        /*0b14*/ 	.word	0x0001fc00


	//   ....[188]....
        /*0b18*/ 	.word	0x0001fc60


	//   ....[189]....
        /*0b1c*/ 	.word	0x0001fcd0


	//   ....[190]....
        /*0b20*/ 	.word	0x0001fd40


	//   ....[191]....
        /*0b24*/ 	.word	0x0001feb0


	//   ....[192]....
        /*0b28*/ 	.word	0x0001ff10


	//   ....[193]....
        /*0b2c*/ 	.word	0x0001ff80


	//   ....[194]....
        /*0b30*/ 	.word	0x0001fff0


	//   ....[195]....
        /*0b34*/ 	.word	0x00020170


	//   ....[196]....
        /*0b38*/ 	.word	0x000201d0


	//   ....[197]....
        /*0b3c*/ 	.word	0x00020240


	//   ....[198]....
        /*0b40*/ 	.word	0x000202b0


	//   ....[199]....
        /*0b44*/ 	.word	0x00020430


	//   ....[200]....
        /*0b48*/ 	.word	0x00020490


	//   ....[201]....
        /*0b4c*/ 	.word	0x00020500


	//   ....[202]....
        /*0b50*/ 	.word	0x00020570


	//   ....[203]....
        /*0b54*/ 	.word	0x000206f0


	//   ....[204]....
        /*0b58*/ 	.word	0x00020750


	//   ....[205]....
        /*0b5c*/ 	.word	0x000207b0


	//   ....[206]....
        /*0b60*/ 	.word	0x00020820


	//   ....[207]....
        /*0b64*/ 	.word	0x00020890


	//   ....[208]....
        /*0b68*/ 	.word	0x00020a10


	//   ....[209]....
        /*0b6c*/ 	.word	0x00020a70


	//   ....[210]....
        /*0b70*/ 	.word	0x00020ad0


	//   ....[211]....
        /*0b74*/ 	.word	0x00020b30


	//   ....[212]....
        /*0b78*/ 	.word	0x00020b80


	//   ....[213]....
        /*0b7c*/ 	.word	0x00020bd0


	//   ....[214]....
        /*0b80*/ 	.word	0x00020c40


	//   ....[215]....
        /*0b84*/ 	.word	0x00020cb0


	//   ....[216]....
        /*0b88*/ 	.word	0x00020d20


	//   ....[217]....
        /*0b8c*/ 	.word	0x00020d80


	//   ....[218]....
        /*0b90*/ 	.word	0x00020df0


	//   ....[219]....
        /*0b94*/ 	.word	0x00020e60


	//   ....[220]....
        /*0b98*/ 	.word	0x00020ed0


	//   ....[221]....
        /*0b9c*/ 	.word	0x00020f30


	//   ....[222]....
        /*0ba0*/ 	.word	0x00020fa0


	//   ....[223]....
        /*0ba4*/ 	.word	0x00021010


	//   ....[224]....
        /*0ba8*/ 	.word	0x00021080


	//   ....[225]....
        /*0bac*/ 	.word	0x000210e0


	//   ....[226]....
        /*0bb0*/ 	.word	0x00021150


	//   ....[227]....
        /*0bb4*/ 	.word	0x000211c0


	//   ....[228]....
        /*0bb8*/ 	.word	0x00021230


	//   ....[229]....
        /*0bbc*/ 	.word	0x00021290


	//   ....[230]....
        /*0bc0*/ 	.word	0x00021300


	//   ....[231]....
        /*0bc4*/ 	.word	0x00021370


	//   ....[232]....
        /*0bc8*/ 	.word	0x000213e0


	//   ....[233]....
        /*0bcc*/ 	.word	0x00021440


	//   ....[234]....
        /*0bd0*/ 	.word	0x000214b0


	//   ....[235]....
        /*0bd4*/ 	.word	0x00021520


	//   ....[236]....
        /*0bd8*/ 	.word	0x00021570


	//   ....[237]....
        /*0bdc*/ 	.word	0x000215b0


	//   ....[238]....
        /*0be0*/ 	.word	0x00021600


	//   ....[239]....
        /*0be4*/ 	.word	0x00021650


	//   ....[240]....
        /*0be8*/ 	.word	0x000216a0


	//   ....[241]....
        /*0bec*/ 	.word	0x00021710


	//   ....[242]....
        /*0bf0*/ 	.word	0x00021760


	//   ....[243]....
        /*0bf4*/ 	.word	0x000217b0


	//   ....[244]....
        /*0bf8*/ 	.word	0x00021800


	//   ....[245]....
        /*0bfc*/ 	.word	0x00021850


	//   ....[246]....
        /*0c00*/ 	.word	0x000218a0


	//   ....[247]....
        /*0c04*/ 	.word	0x00021910


	//   ....[248]....
        /*0c08*/ 	.word	0x00021960


	//   ....[249]....
        /*0c0c*/ 	.word	0x000219d0


	//   ....[250]....
        /*0c10*/ 	.word	0x00021a30


	//   ....[251]....
        /*0c14*/ 	.word	0x00021aa0


	//----- nvinfo : EIATTR_EXIT_INSTR_OFFSETS
	.align		4
.L_1116:
        /*0c18*/ 	.byte	0x04, 0x1c
        /*0c1a*/ 	.short	(.L_1118 - .L_1117)


	//   ....[0]....
.L_1117:
        /*0c1c*/ 	.word	0x000010d0


	//   ....[1]....
        /*0c20*/ 	.word	0x0001e990


	//----- nvinfo : EIATTR_MAX_THREADS
	.align		4
.L_1118:
        /*0c24*/ 	.byte	0x04, 0x05
        /*0c26*/ 	.short	(.L_1120 - .L_1119)
.L_1119:
        /*0c28*/ 	.word	0x00000100
        /*0c2c*/ 	.word	0x00000001
        /*0c30*/ 	.word	0x00000001


	//----- nvinfo : EIATTR_CRS_STACK_SIZE
	.align		4
.L_1120:
        /*0c34*/ 	.byte	0x04, 0x1e
        /*0c36*/ 	.short	(.L_1122 - .L_1121)
.L_1121:
        /*0c38*/ 	.word	0x00000000
.L_1122:


//--------------------- .nv.callgraph             --------------------------
	.section	.nv.callgraph,"",@"SHT_CUDA_CALLGRAPH"
	.align	4
	.sectionentsize	8
	.align		4
        /*0000*/ 	.word	0x00000000
	.align		4
        /*0004*/ 	.word	0xffffffff
	.align		4
        /*0008*/ 	.word	0x00000000
	.align		4
        /*000c*/ 	.word	0xfffffffe
	.align		4
        /*0010*/ 	.word	0x00000000
	.align		4
        /*0014*/ 	.word	0xfffffffd
	.align		4
        /*0018*/ 	.word	0x00000000
	.align		4
        /*001c*/ 	.word	0xfffffffc


//--------------------- .nv.rel.action            --------------------------
	.section	.nv.rel.action,"",@"SHT_CUDA_RELOCINFO"
	.align	8
	.sectionentsize	8
        /*0000*/ 	.byte	0x73, 0x00, 0x00, 0x00, 0x00, 0x00, 0x00, 0x00, 0x00, 0x00, 0x00, 0x11, 0x25, 0x00, 0x05, 0x36


//--------------------- .nv.constant4             --------------------------
	.section	.nv.constant4,"a",@progbits
	.align	8
	.align		8
.nv.constant4:
        /*0000*/ 	.dword	_ZN89_INTERNAL_2c70e413_53_flash_fwd_hdim192_fp16_paged_split_softcapall_sm80_cu_cf07d2ef_41704cuda3std3__45__cpo5beginE
	.align		8
        /*0008*/ 	.dword	_ZN89_INTERNAL_2c70e413_53_flash_fwd_hdim192_fp16_paged_split_softcapall_sm80_cu_cf07d2ef_41704cuda3std3__45__cpo3endE
	.align		8
        /*0010*/ 	.dword	_ZN89_INTERNAL_2c70e413_53_flash_fwd_hdim192_fp16_paged_split_softcapall_sm80_cu_cf07d2ef_41704cuda3std3__45__cpo6cbeginE
	.align		8
        /*0018*/ 	.dword	_ZN89_INTERNAL_2c70e413_53_flash_fwd_hdim192_fp16_paged_split_softcapall_sm80_cu_cf07d2ef_41704cuda3std3__45__cpo4cendE
	.align		8
        /*0020*/ 	.dword	_ZN89_INTERNAL_2c70e413_53_flash_fwd_hdim192_fp16_paged_split_softcapall_sm80_cu_cf07d2ef_41704cuda3std3__491_GLOBAL__N__2c70e413_53_flash_fwd_hdim192_fp16_paged_split_softcapall_sm80_cu_cf07d2ef_41706ignoreE
	.align		8
        /*0028*/ 	.dword	_ZN89_INTERNAL_2c70e413_53_flash_fwd_hdim192_fp16_paged_split_softcapall_sm80_cu_cf07d2ef_41704cuda3std3__419piecewise_constructE
	.align		8
        /*0030*/ 	.dword	_ZN89_INTERNAL_2c70e413_53_flash_fwd_hdim192_fp16_paged_split_softcapall_sm80_cu_cf07d2ef_41704cuda3std3__48in_placeE
	.align		8
        /*0038*/ 	.dword	_ZN89_INTERNAL_2c70e413_53_flash_fwd_hdim192_fp16_paged_split_softcapall_sm80_cu_cf07d2ef_41704cuda3std6ranges3__45__cpo4swapE
	.align		8
        /*0040*/ 	.dword	_ZN89_INTERNAL_2c70e413_53_flash_fwd_hdim192_fp16_paged_split_softcapall_sm80_cu_cf07d2ef_41704cuda3std6ranges3__45__cpo9iter_moveE
	.align		8
        /*0048*/ 	.dword	_ZN89_INTERNAL_2c70e413_53_flash_fwd_hdim192_fp16_paged_split_softcapall_sm80_cu_cf07d2ef_41704cute7productE
	.align		8
        /*0050*/ 	.dword	_ZN89_INTERNAL_2c70e413_53_flash_fwd_hdim192_fp16_paged_split_softcapall_sm80_cu_cf07d2ef_41704cute1_E


//--------------------- .nv.constant0._ZN7cutlass13device_kernelIN5flash19enable_sm80_to_sm89INS1_16FlashAttnFwdSm80INS1_25CollectiveMainloopFwdSm80ILi8ELi1ELb0EN4cute5tupleIJNS5_1CILi128EEENS7_ILi64EEENS7_ILi192EEEEEELi192ENS_6half_tEfNS_4arch4Sm80ELb0ELb0ELb1ELb0ELb1ELb0ELb1ELb1EEENS1_21CollectiveEpilogueFwdINS6_IJS8_SA_S9_EEENS6_IJNS7_ILi1EEESI_SI_EEESC_SE_Li256ELb0ELb1ELb1ELb0EEENS1_19SingleTileSchedulerILb0ELb1ELb1ELi128EEEEEEEEEvNT_6ParamsE --------------------------
	.section	.nv.constant0._ZN7cutlass13device_kernelIN5flash19enable_sm80_to_sm89INS1_16FlashAttnFwdSm80INS1_25CollectiveMainloopFwdSm80ILi8ELi1ELb0EN4cute5tupleIJNS5_1CILi128EEENS7_ILi64EEENS7_ILi192EEEEEELi192ENS_6half_tEfNS_4arch4Sm80ELb0ELb0ELb1ELb0ELb1ELb0ELb1ELb1EEENS1_21CollectiveEpilogueFwdINS6_IJS8_SA_S9_EEENS6_IJNS7_ILi1EEESI_SI_EEESC_SE_Li256ELb0ELb1ELb1ELb0EEENS1_19SingleTileSchedulerILb0ELb1ELb1ELi128EEEEEEEEEvNT_6ParamsE,"a",@progbits
	.sectionflags	@""
	.align	4
.nv.constant0._ZN7cutlass13device_kernelIN5flash19enable_sm80_to_sm89INS1_16FlashAttnFwdSm80INS1_25CollectiveMainloopFwdSm80ILi8ELi1ELb0EN4cute5tupleIJNS5_1CILi128EEENS7_ILi64EEENS7_ILi192EEEEEELi192ENS_6half_tEfNS_4arch4Sm80ELb0ELb0ELb1ELb0ELb1ELb0ELb1ELb1EEENS1_21CollectiveEpilogueFwdINS6_IJS8_SA_S9_EEENS6_IJNS7_ILi1EEESI_SI_EEESC_SE_Li256ELb0ELb1ELb1ELb0EEENS1_19SingleTileSchedulerILb0ELb1ELb1ELi128EEEEEEEEEvNT_6ParamsE:
	.zero		1400


//--------------------- .nv.constant0._ZN7cutlass13device_kernelIN5flash19enable_sm80_to_sm89INS1_16FlashAttnFwdSm80INS1_25CollectiveMainloopFwdSm80ILi8ELi1ELb0EN4cute5tupleIJNS5_1CILi128EEENS7_ILi64EEENS7_ILi192EEEEEELi192ENS_6half_tEfNS_4arch4Sm80ELb0ELb0ELb1ELb1ELb1ELb0ELb1ELb1EEENS1_21CollectiveEpilogueFwdINS6_IJS8_SA_S9_EEENS6_IJNS7_ILi1EEESI_SI_EEESC_SE_Li256ELb1ELb1ELb1ELb0EEENS1_36VarlenDynamicPersistentTileSchedulerILi128ELi64ELi256ELi256ELb1ELb1ELb0ELb0ELb1ELb1EEEEEEEEEvNT_6ParamsE --------------------------
	.section	.nv.constant0._ZN7cutlass13device_kernelIN5flash19enable_sm80_to_sm89INS1_16FlashAttnFwdSm80INS1_25CollectiveMainloopFwdSm80ILi8ELi1ELb0EN4cute5tupleIJNS5_1CILi128EEENS7_ILi64EEENS7_ILi192EEEEEELi192ENS_6half_tEfNS_4arch4Sm80ELb0ELb0ELb1ELb1ELb1ELb0ELb1ELb1EEENS1_21CollectiveEpilogueFwdINS6_IJS8_SA_S9_EEENS6_IJNS7_ILi1EEESI_SI_EEESC_SE_Li256ELb1ELb1ELb1ELb0EEENS1_36VarlenDynamicPersistentTileSchedulerILi128ELi64ELi256ELi256ELb1ELb1ELb0ELb0ELb1ELb1EEEEEEEEEvNT_6ParamsE,"a",@progbits
	.sectionflags	@""
	.align	4
.nv.constant0._ZN7cutlass13device_kernelIN5flash19enable_sm80_to_sm89INS1_16FlashAttnFwdSm80INS1_25CollectiveMainloopFwdSm80ILi8ELi1ELb0EN4cute5tupleIJNS5_1CILi128EEENS7_ILi64EEENS7_ILi192EEEEEELi192ENS_6half_tEfNS_4arch4Sm80ELb0ELb0ELb1ELb1ELb1ELb0ELb1ELb1EEENS1_21CollectiveEpilogueFwdINS6_IJS8_SA_S9_EEENS6_IJNS7_ILi1EEESI_SI_EEESC_SE_Li256ELb1ELb1ELb1ELb0EEENS1_36VarlenDynamicPersistentTileSchedulerILi128ELi64ELi256ELi256ELb1ELb1ELb0ELb0ELb1ELb1EEEEEEEEEvNT_6ParamsE:
	.zero		1432


//--------------------- .nv.constant0._ZN7cutlass13device_kernelIN5flash19enable_sm80_to_sm89INS1_16FlashAttnFwdSm80INS1_25CollectiveMainloopFwdSm80ILi8ELi1ELb0EN4cute5tupleIJNS5_1CILi128EEENS7_ILi64EEENS7_ILi192EEEEEELi192ENS_6half_tEfNS_4arch4Sm80ELb0ELb0ELb1ELb1ELb1ELb1ELb1ELb1EEENS1_21CollectiveEpilogueFwdINS6_IJS8_SA_S9_EEENS6_IJNS7_ILi1EEESI_SI_EEESC_SE_Li256ELb1ELb1ELb1ELb0EEENS1_36VarlenDynamicPersistentTileSchedulerILi128ELi64ELi256ELi256ELb1ELb1ELb0ELb0ELb1ELb1EEEEEEEEEvNT_6ParamsE --------------------------
	.section	.nv.constant0._ZN7cutlass13device_kernelIN5flash19enable_sm80_to_sm89INS1_16FlashAttnFwdSm80INS1_25CollectiveMainloopFwdSm80ILi8ELi1ELb0EN4cute5tupleIJNS5_1CILi128EEENS7_ILi64EEENS7_ILi192EEEEEELi192ENS_6half_tEfNS_4arch4Sm80ELb0ELb0ELb1ELb1ELb1ELb1ELb1ELb1EEENS1_21CollectiveEpilogueFwdINS6_IJS8_SA_S9_EEENS6_IJNS7_ILi1EEESI_SI_EEESC_SE_Li256ELb1ELb1ELb1ELb0EEENS1_36VarlenDynamicPersistentTileSchedulerILi128ELi64ELi256ELi256ELb1ELb1ELb0ELb0ELb1ELb1EEEEEEEEEvNT_6ParamsE,"a",@progbits
	.sectionflags	@""
	.align	4
.nv.constant0._ZN7cutlass13device_kernelIN5flash19enable_sm80_to_sm89INS1_16FlashAttnFwdSm80INS1_25CollectiveMainloopFwdSm80ILi8ELi1ELb0EN4cute5tupleIJNS5_1CILi128EEENS7_ILi64EEENS7_ILi192EEEEEELi192ENS_6half_tEfNS_4arch4Sm80ELb0ELb0ELb1ELb1ELb1ELb1ELb1ELb1EEENS1_21CollectiveEpilogueFwdINS6_IJS8_SA_S9_EEENS6_IJNS7_ILi1EEESI_SI_EEESC_SE_Li256ELb1ELb1ELb1ELb0EEENS1_36VarlenDynamicPersistentTileSchedulerILi128ELi64ELi256ELi256ELb1ELb1ELb0ELb0ELb1ELb1EEEEEEEEEvNT_6ParamsE:
	.zero		1432


//--------------------- .nv.constant0._ZN7cutlass13device_kernelIN5flash19enable_sm80_to_sm89INS1_16FlashAttnFwdSm80INS1_25CollectiveMainloopFwdSm80ILi8ELi1ELb0EN4cute5tupleIJNS5_1CILi128EEENS7_ILi64EEENS7_ILi192EEEEEELi192ENS_6half_tEfNS_4arch4Sm80ELb0ELb1ELb1ELb0ELb1ELb0ELb1ELb1EEENS1_21CollectiveEpilogueFwdINS6_IJS8_SA_S9_EEENS6_IJNS7_ILi1EEESI_SI_EEESC_SE_Li256ELb0ELb1ELb1ELb0EEENS1_19SingleTileSchedulerILb0ELb1ELb1ELi128EEEEEEEEEvNT_6ParamsE --------------------------
	.section	.nv.constant0._ZN7cutlass13device_kernelIN5flash19enable_sm80_to_sm89INS1_16FlashAttnFwdSm80INS1_25CollectiveMainloopFwdSm80ILi8ELi1ELb0EN4cute5tupleIJNS5_1CILi128EEENS7_ILi64EEENS7_ILi192EEEEEELi192ENS_6half_tEfNS_4arch4Sm80ELb0ELb1ELb1ELb0ELb1ELb0ELb1ELb1EEENS1_21CollectiveEpilogueFwdINS6_IJS8_SA_S9_EEENS6_IJNS7_ILi1EEESI_SI_EEESC_SE_Li256ELb0ELb1ELb1ELb0EEENS1_19SingleTileSchedulerILb0ELb1ELb1ELi128EEEEEEEEEvNT_6ParamsE,"a",@progbits
	.sectionflags	@""
	.align	4
.nv.constant0._ZN7cutlass13device_kernelIN5flash19enable_sm80_to_sm89INS1_16FlashAttnFwdSm80INS1_25CollectiveMainloopFwdSm80ILi8ELi1ELb0EN4cute5tupleIJNS5_1CILi128EEENS7_ILi64EEENS7_ILi192EEEEEELi192ENS_6half_tEfNS_4arch4Sm80ELb0ELb1ELb1ELb0ELb1ELb0ELb1ELb1EEENS1_21CollectiveEpilogueFwdINS6_IJS8_SA_S9_EEENS6_IJNS7_ILi1EEESI_SI_EEESC_SE_Li256ELb0ELb1ELb1ELb0EEENS1_19SingleTileSchedulerILb0ELb1ELb1ELi128EEEEEEEEEvNT_6ParamsE:
	.zero		1400


//--------------------- .nv.constant0._ZN7cutlass13device_kernelIN5flash19enable_sm80_to_sm89INS1_16FlashAttnFwdSm80INS1_25CollectiveMainloopFwdSm80ILi8ELi1ELb0EN4cute5tupleIJNS5_1CILi128EEENS7_ILi64EEENS7_ILi192EEEEEELi192ENS_6half_tEfNS_4arch4Sm80ELb0ELb1ELb1ELb1ELb1ELb0ELb1ELb1EEENS1_21CollectiveEpilogueFwdINS6_IJS8_SA_S9_EEENS6_IJNS7_ILi1EEESI_SI_EEESC_SE_Li256ELb1ELb1ELb1ELb0EEENS1_36VarlenDynamicPersistentTileSchedulerILi128ELi64ELi256ELi256ELb1ELb1ELb0ELb1ELb0ELb1EEEEEEEEEvNT_6ParamsE --------------------------
	.section	.nv.constant0._ZN7cutlass13device_kernelIN5flash19enable_sm80_to_sm89INS1_16FlashAttnFwdSm80INS1_25CollectiveMainloopFwdSm80ILi8ELi1ELb0EN4cute5tupleIJNS5_1CILi128EEENS7_ILi64EEENS7_ILi192EEEEEELi192ENS_6half_tEfNS_4arch4Sm80ELb0ELb1ELb1ELb1ELb1ELb0ELb1ELb1EEENS1_21CollectiveEpilogueFwdINS6_IJS8_SA_S9_EEENS6_IJNS7_ILi1EEESI_SI_EEESC_SE_Li256ELb1ELb1ELb1ELb0EEENS1_36VarlenDynamicPersistentTileSchedulerILi128ELi64ELi256ELi256ELb1ELb1ELb0ELb1ELb0ELb1EEEEEEEEEvNT_6ParamsE,"a",@progbits
	.sectionflags	@""
	.align	4
.nv.constant0._ZN7cutlass13device_kernelIN5flash19enable_sm80_to_sm89INS1_16FlashAttnFwdSm80INS1_25CollectiveMainloopFwdSm80ILi8ELi1ELb0EN4cute5tupleIJNS5_1CILi128EEENS7_ILi64EEENS7_ILi192EEEEEELi192ENS_6half_tEfNS_4arch4Sm80ELb0ELb1ELb1ELb1ELb1ELb0ELb1ELb1EEENS1_21CollectiveEpilogueFwdINS6_IJS8_SA_S9_EEENS6_IJNS7_ILi1EEESI_SI_EEESC_SE_Li256ELb1ELb1ELb1ELb0EEENS1_36VarlenDynamicPersistentTileSchedulerILi128ELi64ELi256ELi256ELb1ELb1ELb0ELb1ELb0ELb1EEEEEEEEEvNT_6ParamsE:
	.zero		1432


//--------------------- .nv.constant0._ZN7cutlass13device_kernelIN5flash19enable_sm80_to_sm89INS1_16FlashAttnFwdSm80INS1_25CollectiveMainloopFwdSm80ILi8ELi1ELb0EN4cute5tupleIJNS5_1CILi128EEENS7_ILi64EEENS7_ILi192EEEEEELi192ENS_6half_tEfNS_4arch4Sm80ELb0ELb1ELb1ELb1ELb1ELb1ELb1ELb1EEENS1_21CollectiveEpilogueFwdINS6_IJS8_SA_S9_EEENS6_IJNS7_ILi1EEESI_SI_EEESC_SE_Li256ELb1ELb1ELb1ELb0EEENS1_36VarlenDynamicPersistentTileSchedulerILi128ELi64ELi256ELi256ELb1ELb1ELb0ELb1ELb0ELb1EEEEEEEEEvNT_6ParamsE --------------------------
	.section	.nv.constant0._ZN7cutlass13device_kernelIN5flash19enable_sm80_to_sm89INS1_16FlashAttnFwdSm80INS1_25CollectiveMainloopFwdSm80ILi8ELi1ELb0EN4cute5tupleIJNS5_1CILi128EEENS7_ILi64EEENS7_ILi192EEEEEELi192ENS_6half_tEfNS_4arch4Sm80ELb0ELb1ELb1ELb1ELb1ELb1ELb1ELb1EEENS1_21CollectiveEpilogueFwdINS6_IJS8_SA_S9_EEENS6_IJNS7_ILi1EEESI_SI_EEESC_SE_Li256ELb1ELb1ELb1ELb0EEENS1_36VarlenDynamicPersistentTileSchedulerILi128ELi64ELi256ELi256ELb1ELb1ELb0ELb1ELb0ELb1EEEEEEEEEvNT_6ParamsE,"a",@progbits
	.sectionflags	@""
	.align	4
.nv.constant0._ZN7cutlass13device_kernelIN5flash19enable_sm80_to_sm89INS1_16FlashAttnFwdSm80INS1_25CollectiveMainloopFwdSm80ILi8ELi1ELb0EN4cute5tupleIJNS5_1CILi128EEENS7_ILi64EEENS7_ILi192EEEEEELi192ENS_6half_tEfNS_4arch4Sm80ELb0ELb1ELb1ELb1ELb1ELb1ELb1ELb1EEENS1_21CollectiveEpilogueFwdINS6_IJS8_SA_S9_EEENS6_IJNS7_ILi1EEESI_SI_EEESC_SE_Li256ELb1ELb1ELb1ELb0EEENS1_36VarlenDynamicPersistentTileSchedulerILi128ELi64ELi256ELi256ELb1ELb1ELb0ELb1ELb0ELb1EEEEEEEEEvNT_6ParamsE:
	.zero		1432


//--------------------- .nv.constant0._ZN7cutlass13device_kernelIN5flash19enable_sm80_to_sm89INS1_16FlashAttnFwdSm80INS1_25CollectiveMainloopFwdSm80ILi8ELi1ELb0EN4cute5tupleIJNS5_1CILi128EEENS7_ILi64EEENS7_ILi192EEEEEELi192ENS_6half_tEfNS_4arch4Sm80ELb1ELb0ELb1ELb0ELb1ELb0ELb1ELb1EEENS1_21CollectiveEpilogueFwdINS6_IJS8_SA_S9_EEENS6_IJNS7_ILi1EEESI_SI_EEESC_SE_Li256ELb0ELb1ELb1ELb0EEENS1_30DynamicPersistentTileSchedulerILi256ELi256ELb1ELb1ELb0EEEEEEEEEvNT_6ParamsE --------------------------
	.section	.nv.constant0._ZN7cutlass13device_kernelIN5flash19enable_sm80_to_sm89INS1_16FlashAttnFwdSm80INS1_25CollectiveMainloopFwdSm80ILi8ELi1ELb0EN4cute5tupleIJNS5_1CILi128EEENS7_ILi64EEENS7_ILi192EEEEEELi192ENS_6half_tEfNS_4arch4Sm80ELb1ELb0ELb1ELb0ELb1ELb0ELb1ELb1EEENS1_21CollectiveEpilogueFwdINS6_IJS8_SA_S9_EEENS6_IJNS7_ILi1EEESI_SI_EEESC_SE_Li256ELb0ELb1ELb1ELb0EEENS1_30DynamicPersistentTileSchedulerILi256ELi256ELb1ELb1ELb0EEEEEEEEEvNT_6ParamsE,"a",@progbits
	.sectionflags	@""
	.align	4
.nv.constant0._ZN7cutlass13device_kernelIN5flash19enable_sm80_to_sm89INS1_16FlashAttnFwdSm80INS1_25CollectiveMainloopFwdSm80ILi8ELi1ELb0EN4cute5tupleIJNS5_1CILi128EEENS7_ILi64EEENS7_ILi192EEEEEELi192ENS_6half_tEfNS_4arch4Sm80ELb1ELb0ELb1ELb0ELb1ELb0ELb1ELb1EEENS1_21CollectiveEpilogueFwdINS6_IJS8_SA_S9_EEENS6_IJNS7_ILi1EEESI_SI_EEESC_SE_Li256ELb0ELb1ELb1ELb0EEENS1_30DynamicPersistentTileSchedulerILi256ELi256ELb1ELb1ELb0EEEEEEEEEvNT_6ParamsE:
	.zero		1416


//--------------------- .nv.constant0._ZN7cutlass13device_kernelIN5flash19enable_sm80_to_sm89INS1_16FlashAttnFwdSm80INS1_25CollectiveMainloopFwdSm80ILi8ELi1ELb0EN4cute5tupleIJNS5_1CILi128EEENS7_ILi64EEENS7_ILi192EEEEEELi192ENS_6half_tEfNS_4arch4Sm80ELb1ELb0ELb1ELb1ELb1ELb0ELb1ELb1EEENS1_21CollectiveEpilogueFwdINS6_IJS8_SA_S9_EEENS6_IJNS7_ILi1EEESI_SI_EEESC_SE_Li256ELb1ELb1ELb1ELb0EEENS1_36VarlenDynamicPersistentTileSchedulerILi128ELi64ELi256ELi256ELb1ELb1ELb0ELb1ELb1ELb1EEEEEEEEEvNT_6ParamsE --------------------------
	.section	.nv.constant0._ZN7cutlass13device_kernelIN5flash19enable_sm80_to_sm89INS1_16FlashAttnFwdSm80INS1_25CollectiveMainloopFwdSm80ILi8ELi1ELb0EN4cute5tupleIJNS5_1CILi128EEENS7_ILi64EEENS7_ILi192EEEEEELi192ENS_6half_tEfNS_4arch4Sm80ELb1ELb0ELb1ELb1ELb1ELb0ELb1ELb1EEENS1_21CollectiveEpilogueFwdINS6_IJS8_SA_S9_EEENS6_IJNS7_ILi1EEESI_SI_EEESC_SE_Li256ELb1ELb1ELb1ELb0EEENS1_36VarlenDynamicPersistentTileSchedulerILi128ELi64ELi256ELi256ELb1ELb1ELb0ELb1ELb1ELb1EEEEEEEEEvNT_6ParamsE,"a",@progbits
	.sectionflags	@""
	.align	4
.nv.constant0._ZN7cutlass13device_kernelIN5flash19enable_sm80_to_sm89INS1_16FlashAttnFwdSm80INS1_25CollectiveMainloopFwdSm80ILi8ELi1ELb0EN4cute5tupleIJNS5_1CILi128EEENS7_ILi64EEENS7_ILi192EEEEEELi192ENS_6half_tEfNS_4arch4Sm80ELb1ELb0ELb1ELb1ELb1ELb0ELb1ELb1EEENS1_21CollectiveEpilogueFwdINS6_IJS8_SA_S9_EEENS6_IJNS7_ILi1EEESI_SI_EEESC_SE_Li256ELb1ELb1ELb1ELb0EEENS1_36VarlenDynamicPersistentTileSchedulerILi128ELi64ELi256ELi256ELb1ELb1ELb0ELb1ELb1ELb1EEEEEEEEEvNT_6ParamsE:
	.zero		1432


//--------------------- .nv.constant0._ZN7cutlass13device_kernelIN5flash19enable_sm80_to_sm89INS1_16FlashAttnFwdSm80INS1_25CollectiveMainloopFwdSm80ILi8ELi1ELb0EN4cute5tupleIJNS5_1CILi128EEENS7_ILi64EEENS7_ILi192EEEEEELi192ENS_6half_tEfNS_4arch4Sm80ELb1ELb0ELb1ELb1ELb1ELb1ELb1ELb1EEENS1_21CollectiveEpilogueFwdINS6_IJS8_SA_S9_EEENS6_IJNS7_ILi1EEESI_SI_EEESC_SE_Li256ELb1ELb1ELb1ELb0EEENS1_36VarlenDynamicPersistentTileSchedulerILi128ELi64ELi256ELi256ELb1ELb1ELb0ELb1ELb1ELb1EEEEEEEEEvNT_6ParamsE --------------------------
	.section	.nv.constant0._ZN7cutlass13device_kernelIN5flash19enable_sm80_to_sm89INS1_16FlashAttnFwdSm80INS1_25CollectiveMainloopFwdSm80ILi8ELi1ELb0EN4cute5tupleIJNS5_1CILi128EEENS7_ILi64EEENS7_ILi192EEEEEELi192ENS_6half_tEfNS_4arch4Sm80ELb1ELb0ELb1ELb1ELb1ELb1ELb1ELb1EEENS1_21CollectiveEpilogueFwdINS6_IJS8_SA_S9_EEENS6_IJNS7_ILi1EEESI_SI_EEESC_SE_Li256ELb1ELb1ELb1ELb0EEENS1_36VarlenDynamicPersistentTileSchedulerILi128ELi64ELi256ELi256ELb1ELb1ELb0ELb1ELb1ELb1EEEEEEEEEvNT_6ParamsE,"a",@progbits
	.sectionflags	@""
	.align	4
.nv.constant0._ZN7cutlass13device_kernelIN5flash19enable_sm80_to_sm89INS1_16FlashAttnFwdSm80INS1_25CollectiveMainloopFwdSm80ILi8ELi1ELb0EN4cute5tupleIJNS5_1CILi128EEENS7_ILi64EEENS7_ILi192EEEEEELi192ENS_6half_tEfNS_4arch4Sm80ELb1ELb0ELb1ELb1ELb1ELb1ELb1ELb1EEENS1_21CollectiveEpilogueFwdINS6_IJS8_SA_S9_EEENS6_IJNS7_ILi1EEESI_SI_EEESC_SE_Li256ELb1ELb1ELb1ELb0EEENS1_36VarlenDynamicPersistentTileSchedulerILi128ELi64ELi256ELi256ELb1ELb1ELb0ELb1ELb1ELb1EEEEEEEEEvNT_6ParamsE:
	.zero		1432


//--------------------- .nv.constant0._ZN7cutlass13device_kernelIN5flash19enable_sm80_to_sm89INS1_16FlashAttnFwdSm80INS1_25CollectiveMainloopFwdSm80ILi8ELi2ELb0EN4cute5tupleIJNS5_1CILi128EEENS7_ILi64EEENS7_ILi192EEEEEELi192ENS_6half_tEfNS_4arch4Sm80ELb0ELb0ELb1ELb0ELb1ELb0ELb1ELb1EEENS1_21CollectiveEpilogueFwdINS6_IJS8_SA_S9_EEENS6_IJNS7_ILi1EEESI_SI_EEESC_SE_Li256ELb0ELb1ELb1ELb0EEENS1_19SingleTileSchedulerILb0ELb1ELb1ELi128EEEEEEEEEvNT_6ParamsE --------------------------
	.section	.nv.constant0._ZN7cutlass13device_kernelIN5flash19enable_sm80_to_sm89INS1_16FlashAttnFwdSm80INS1_25CollectiveMainloopFwdSm80ILi8ELi2ELb0EN4cute5tupleIJNS5_1CILi128EEENS7_ILi64EEENS7_ILi192EEEEEELi192ENS_6half_tEfNS_4arch4Sm80ELb0ELb0ELb1ELb0ELb1ELb0ELb1ELb1EEENS1_21CollectiveEpilogueFwdINS6_IJS8_SA_S9_EEENS6_IJNS7_ILi1EEESI_SI_EEESC_SE_Li256ELb0ELb1ELb1ELb0EEENS1_19SingleTileSchedulerILb0ELb1ELb1ELi128EEEEEEEEEvNT_6ParamsE,"a",@progbits
	.sectionflags	@""
	.align	4
.nv.constant0._ZN7cutlass13device_kernelIN5flash19enable_sm80_to_sm89INS1_16FlashAttnFwdSm80INS1_25CollectiveMainloopFwdSm80ILi8ELi2ELb0EN4cute5tupleIJNS5_1CILi128EEENS7_ILi64EEENS7_ILi192EEEEEELi192ENS_6half_tEfNS_4arch4Sm80ELb0ELb0ELb1ELb0ELb1ELb0ELb1ELb1EEENS1_21CollectiveEpilogueFwdINS6_IJS8_SA_S9_EEENS6_IJNS7_ILi1EEESI_SI_EEESC_SE_Li256ELb0ELb1ELb1ELb0EEENS1_19SingleTileSchedulerILb0ELb1ELb1ELi128EEEEEEEEEvNT_6ParamsE:
	.zero		1400


//--------------------- .nv.constant0._ZN7cutlass13device_kernelIN5flash19enable_sm80_to_sm89INS1_16FlashAttnFwdSm80INS1_25CollectiveMainloopFwdSm80ILi8ELi2ELb0EN4cute5tupleIJNS5_1CILi128EEENS7_ILi64EEENS7_ILi192EEEEEELi192ENS_6half_tEfNS_4arch4Sm80ELb0ELb0ELb1ELb1ELb1ELb0ELb1ELb1EEENS1_21CollectiveEpilogueFwdINS6_IJS8_SA_S9_EEENS6_IJNS7_ILi1EEESI_SI_EEESC_SE_Li256ELb1ELb1ELb1ELb0EEENS1_36VarlenDynamicPersistentTileSchedulerILi128ELi64ELi256ELi256ELb1ELb1ELb0ELb0ELb1ELb1EEEEEEEEEvNT_6ParamsE --------------------------
	.section	.nv.constant0._ZN7cutlass13device_kernelIN5flash19enable_sm80_to_sm89INS1_16FlashAttnFwdSm80INS1_25CollectiveMainloopFwdSm80ILi8ELi2ELb0EN4cute5tupleIJNS5_1CILi128EEENS7_ILi64EEENS7_ILi192EEEEEELi192ENS_6half_tEfNS_4arch4Sm80ELb0ELb0ELb1ELb1ELb1ELb0ELb1ELb1EEENS1_21CollectiveEpilogueFwdINS6_IJS8_SA_S9_EEENS6_IJNS7_ILi1EEESI_SI_EEESC_SE_Li256ELb1ELb1ELb1ELb0EEENS1_36VarlenDynamicPersistentTileSchedulerILi128ELi64ELi256ELi256ELb1ELb1ELb0ELb0ELb1ELb1EEEEEEEEEvNT_6ParamsE,"a",@progbits
	.sectionflags	@""
	.align	4
.nv.constant0._ZN7cutlass13device_kernelIN5flash19enable_sm80_to_sm89INS1_16FlashAttnFwdSm80INS1_25CollectiveMainloopFwdSm80ILi8ELi2ELb0EN4cute5tupleIJNS5_1CILi128EEENS7_ILi64EEENS7_ILi192EEEEEELi192ENS_6half_tEfNS_4arch4Sm80ELb0ELb0ELb1ELb1ELb1ELb0ELb1ELb1EEENS1_21CollectiveEpilogueFwdINS6_IJS8_SA_S9_EEENS6_IJNS7_ILi1EEESI_SI_EEESC_SE_Li256ELb1ELb1ELb1ELb0EEENS1_36VarlenDynamicPersistentTileSchedulerILi128ELi64ELi256ELi256ELb1ELb1ELb0ELb0ELb1ELb1EEEEEEEEEvNT_6ParamsE:
	.zero		1432


//--------------------- .nv.constant0._ZN7cutlass13device_kernelIN5flash19enable_sm80_to_sm89INS1_16FlashAttnFwdSm80INS1_25CollectiveMainloopFwdSm80ILi8ELi2ELb0EN4cute5tupleIJNS5_1CILi128EEENS7_ILi64EEENS7_ILi192EEEEEELi192ENS_6half_tEfNS_4arch4Sm80ELb0ELb0ELb1ELb1ELb1ELb1ELb1ELb1EEENS1_21CollectiveEpilogueFwdINS6_IJS8_SA_S9_EEENS6_IJNS7_ILi1EEESI_SI_EEESC_SE_Li256ELb1ELb1ELb1ELb0EEENS1_36VarlenDynamicPersistentTileSchedulerILi128ELi64ELi256ELi256ELb1ELb1ELb0ELb0ELb1ELb1EEEEEEEEEvNT_6ParamsE --------------------------
	.section	.nv.constant0._ZN7cutlass13device_kernelIN5flash19enable_sm80_to_sm89INS1_16FlashAttnFwdSm80INS1_25CollectiveMainloopFwdSm80ILi8ELi2ELb0EN4cute5tupleIJNS5_1CILi128EEENS7_ILi64EEENS7_ILi192EEEEEELi192ENS_6half_tEfNS_4arch4Sm80ELb0ELb0ELb1ELb1ELb1ELb1ELb1ELb1EEENS1_21CollectiveEpilogueFwdINS6_IJS8_SA_S9_EEENS6_IJNS7_ILi1EEESI_SI_EEESC_SE_Li256ELb1ELb1ELb1ELb0EEENS1_36VarlenDynamicPersistentTileSchedulerILi128ELi64ELi256ELi256ELb1ELb1ELb0ELb0ELb1ELb1EEEEEEEEEvNT_6ParamsE,"a",@progbits
	.sectionflags	@""
	.align	4
.nv.constant0._ZN7cutlass13device_kernelIN5flash19enable_sm80_to_sm89INS1_16FlashAttnFwdSm80INS1_25CollectiveMainloopFwdSm80ILi8ELi2ELb0EN4cute5tupleIJNS5_1CILi128EEENS7_ILi64EEENS7_ILi192EEEEEELi192ENS_6half_tEfNS_4arch4Sm80ELb0ELb0ELb1ELb1ELb1ELb1ELb1ELb1EEENS1_21CollectiveEpilogueFwdINS6_IJS8_SA_S9_EEENS6_IJNS7_ILi1EEESI_SI_EEESC_SE_Li256ELb1ELb1ELb1ELb0EEENS1_36VarlenDynamicPersistentTileSchedulerILi128ELi64ELi256ELi256ELb1ELb1ELb0ELb0ELb1ELb1EEEEEEEEEvNT_6ParamsE:
	.zero		1432


//--------------------- .nv.constant0._ZN7cutlass13device_kernelIN5flash19enable_sm80_to_sm89INS1_16FlashAttnFwdSm80INS1_25CollectiveMainloopFwdSm80ILi8ELi2ELb0EN4cute5tupleIJNS5_1CILi128EEENS7_ILi64EEENS7_ILi192EEEEEELi192ENS_6half_tEfNS_4arch4Sm80ELb0ELb1ELb1ELb0ELb1ELb0ELb1ELb1EEENS1_21CollectiveEpilogueFwdINS6_IJS8_SA_S9_EEENS6_IJNS7_ILi1EEESI_SI_EEESC_SE_Li256ELb0ELb1ELb1ELb0EEENS1_19SingleTileSchedulerILb0ELb1ELb1ELi128EEEEEEEEEvNT_6ParamsE --------------------------
	.section	.nv.constant0._ZN7cutlass13device_kernelIN5flash19enable_sm80_to_sm89INS1_16FlashAttnFwdSm80INS1_25CollectiveMainloopFwdSm80ILi8ELi2ELb0EN4cute5tupleIJNS5_1CILi128EEENS7_ILi64EEENS7_ILi192EEEEEELi192ENS_6half_tEfNS_4arch4Sm80ELb0ELb1ELb1ELb0ELb1ELb0ELb1ELb1EEENS1_21CollectiveEpilogueFwdINS6_IJS8_SA_S9_EEENS6_IJNS7_ILi1EEESI_SI_EEESC_SE_Li256ELb0ELb1ELb1ELb0EEENS1_19SingleTileSchedulerILb0ELb1ELb1ELi128EEEEEEEEEvNT_6ParamsE,"a",@progbits
	.sectionflags	@""
	.align	4
.nv.constant0._ZN7cutlass13device_kernelIN5flash19enable_sm80_to_sm89INS1_16FlashAttnFwdSm80INS1_25CollectiveMainloopFwdSm80ILi8ELi2ELb0EN4cute5tupleIJNS5_1CILi128EEENS7_ILi64EEENS7_ILi192EEEEEELi192ENS_6half_tEfNS_4arch4Sm80ELb0ELb1ELb1ELb0ELb1ELb0ELb1ELb1EEENS1_21CollectiveEpilogueFwdINS6_IJS8_SA_S9_EEENS6_IJNS7_ILi1EEESI_SI_EEESC_SE_Li256ELb0ELb1ELb1ELb0EEENS1_19SingleTileSchedulerILb0ELb1ELb1ELi128EEEEEEEEEvNT_6ParamsE:
	.zero		1400


//--------------------- .nv.constant0._ZN7cutlass13device_kernelIN5flash19enable_sm80_to_sm89INS1_16FlashAttnFwdSm80INS1_25CollectiveMainloopFwdSm80ILi8ELi2ELb0EN4cute5tupleIJNS5_1CILi128EEENS7_ILi64EEENS7_ILi192EEEEEELi192ENS_6half_tEfNS_4arch4Sm80ELb0ELb1ELb1ELb1ELb1ELb0ELb1ELb1EEENS1_21CollectiveEpilogueFwdINS6_IJS8_SA_S9_EEENS6_IJNS7_ILi1EEESI_SI_EEESC_SE_Li256ELb1ELb1ELb1ELb0EEENS1_36VarlenDynamicPersistentTileSchedulerILi128ELi64ELi256ELi256ELb1ELb1ELb0ELb1ELb0ELb1EEEEEEEEEvNT_6ParamsE --------------------------
	.section	.nv.constant0._ZN7cutlass13device_kernelIN5flash19enable_sm80_to_sm89INS1_16FlashAttnFwdSm80INS1_25CollectiveMainloopFwdSm80ILi8ELi2ELb0EN4cute5tupleIJNS5_1CILi128EEENS7_ILi64EEENS7_ILi192EEEEEELi192ENS_6half_tEfNS_4arch4Sm80ELb0ELb1ELb1ELb1ELb1ELb0ELb1ELb1EEENS1_21CollectiveEpilogueFwdINS6_IJS8_SA_S9_EEENS6_IJNS7_ILi1EEESI_SI_EEESC_SE_Li256ELb1ELb1ELb1ELb0EEENS1_36VarlenDynamicPersistentTileSchedulerILi128ELi64ELi256ELi256ELb1ELb1ELb0ELb1ELb0ELb1EEEEEEEEEvNT_6ParamsE,"a",@progbits
	.sectionflags	@""
	.align	4
.nv.constant0._ZN7cutlass13device_kernelIN5flash19enable_sm80_to_sm89INS1_16FlashAttnFwdSm80INS1_25CollectiveMainloopFwdSm80ILi8ELi2ELb0EN4cute5tupleIJNS5_1CILi128EEENS7_ILi64EEENS7_ILi192EEEEEELi192ENS_6half_tEfNS_4arch4Sm80ELb0ELb1ELb1ELb1ELb1ELb0ELb1ELb1EEENS1_21CollectiveEpilogueFwdINS6_IJS8_SA_S9_EEENS6_IJNS7_ILi1EEESI_SI_EEESC_SE_Li256ELb1ELb1ELb1ELb0EEENS1_36VarlenDynamicPersistentTileSchedulerILi128ELi64ELi256ELi256ELb1ELb1ELb0ELb1ELb0ELb1EEEEEEEEEvNT_6ParamsE:
	.zero		1432


//--------------------- .nv.constant0._ZN7cutlass13device_kernelIN5flash19enable_sm80_to_sm89INS1_16FlashAttnFwdSm80INS1_25CollectiveMainloopFwdSm80ILi8ELi2ELb0EN4cute5tupleIJNS5_1CILi128EEENS7_ILi64EEENS7_ILi192EEEEEELi192ENS_6half_tEfNS_4arch4Sm80ELb0ELb1ELb1ELb1ELb1ELb1ELb1ELb1EEENS1_21CollectiveEpilogueFwdINS6_IJS8_SA_S9_EEENS6_IJNS7_ILi1EEESI_SI_EEESC_SE_Li256ELb1ELb1ELb1ELb0EEENS1_36VarlenDynamicPersistentTileSchedulerILi128ELi64ELi256ELi256ELb1ELb1ELb0ELb1ELb0ELb1EEEEEEEEEvNT_6ParamsE --------------------------
	.section	.nv.constant0._ZN7cutlass13device_kernelIN5flash19enable_sm80_to_sm89INS1_16FlashAttnFwdSm80INS1_25CollectiveMainloopFwdSm80ILi8ELi2ELb0EN4cute5tupleIJNS5_1CILi128EEENS7_ILi64EEENS7_ILi192EEEEEELi192ENS_6half_tEfNS_4arch4Sm80ELb0ELb1ELb1ELb1ELb1ELb1ELb1ELb1EEENS1_21CollectiveEpilogueFwdINS6_IJS8_SA_S9_EEENS6_IJNS7_ILi1EEESI_SI_EEESC_SE_Li256ELb1ELb1ELb1ELb0EEENS1_36VarlenDynamicPersistentTileSchedulerILi128ELi64ELi256ELi256ELb1ELb1ELb0ELb1ELb0ELb1EEEEEEEEEvNT_6ParamsE,"a",@progbits
	.sectionflags	@""
	.align	4
.nv.constant0._ZN7cutlass13device_kernelIN5flash19enable_sm80_to_sm89INS1_16FlashAttnFwdSm80INS1_25CollectiveMainloopFwdSm80ILi8ELi2ELb0EN4cute5tupleIJNS5_1CILi128EEENS7_ILi64EEENS7_ILi192EEEEEELi192ENS_6half_tEfNS_4arch4Sm80ELb0ELb1ELb1ELb1ELb1ELb1ELb1ELb1EEENS1_21CollectiveEpilogueFwdINS6_IJS8_SA_S9_EEENS6_IJNS7_ILi1EEESI_SI_EEESC_SE_Li256ELb1ELb1ELb1ELb0EEENS1_36VarlenDynamicPersistentTileSchedulerILi128ELi64ELi256ELi256ELb1ELb1ELb0ELb1ELb0ELb1EEEEEEEEEvNT_6ParamsE:
	.zero		1432


//--------------------- .nv.constant0._ZN7cutlass13device_kernelIN5flash19enable_sm80_to_sm89INS1_16FlashAttnFwdSm80INS1_25CollectiveMainloopFwdSm80ILi8ELi2ELb0EN4cute5tupleIJNS5_1CILi128EEENS7_ILi64EEENS7_ILi192EEEEEELi192ENS_6half_tEfNS_4arch4Sm80ELb1ELb0ELb1ELb0ELb1ELb0ELb1ELb1EEENS1_21CollectiveEpilogueFwdINS6_IJS8_SA_S9_EEENS6_IJNS7_ILi1EEESI_SI_EEESC_SE_Li256ELb0ELb1ELb1ELb0EEENS1_30DynamicPersistentTileSchedulerILi256ELi256ELb1ELb1ELb0EEEEEEEEEvNT_6ParamsE --------------------------
	.section	.nv.constant0._ZN7cutlass13device_kernelIN5flash19enable_sm80_to_sm89INS1_16FlashAttnFwdSm80INS1_25CollectiveMainloopFwdSm80ILi8ELi2ELb0EN4cute5tupleIJNS5_1CILi128EEENS7_ILi64EEENS7_ILi192EEEEEELi192ENS_6half_tEfNS_4arch4Sm80ELb1ELb0ELb1ELb0ELb1ELb0ELb1ELb1EEENS1_21CollectiveEpilogueFwdINS6_IJS8_SA_S9_EEENS6_IJNS7_ILi1EEESI_SI_EEESC_SE_Li256ELb0ELb1ELb1ELb0EEENS1_30DynamicPersistentTileSchedulerILi256ELi256ELb1ELb1ELb0EEEEEEEEEvNT_6ParamsE,"a",@progbits
	.sectionflags	@""
	.align	4
.nv.constant0._ZN7cutlass13device_kernelIN5flash19enable_sm80_to_sm89INS1_16FlashAttnFwdSm80INS1_25CollectiveMainloopFwdSm80ILi8ELi2ELb0EN4cute5tupleIJNS5_1CILi128EEENS7_ILi64EEENS7_ILi192EEEEEELi192ENS_6half_tEfNS_4arch4Sm80ELb1ELb0ELb1ELb0ELb1ELb0ELb1ELb1EEENS1_21CollectiveEpilogueFwdINS6_IJS8_SA_S9_EEENS6_IJNS7_ILi1EEESI_SI_EEESC_SE_Li256ELb0ELb1ELb1ELb0EEENS1_30DynamicPersistentTileSchedulerILi256ELi256ELb1ELb1ELb0EEEEEEEEEvNT_6ParamsE:
	.zero		1416


//--------------------- .nv.constant0._ZN7cutlass13device_kernelIN5flash19enable_sm80_to_sm89INS1_16FlashAttnFwdSm80INS1_25CollectiveMainloopFwdSm80ILi8ELi2ELb0EN4cute5tupleIJNS5_1CILi128EEENS7_ILi64EEENS7_ILi192EEEEEELi192ENS_6half_tEfNS_4arch4Sm80ELb1ELb0ELb1ELb1ELb1ELb0ELb1ELb1EEENS1_21CollectiveEpilogueFwdINS6_IJS8_SA_S9_EEENS6_IJNS7_ILi1EEESI_SI_EEESC_SE_Li256ELb1ELb1ELb1ELb0EEENS1_36VarlenDynamicPersistentTileSchedulerILi128ELi64ELi256ELi256ELb1ELb1ELb0ELb1ELb1ELb1EEEEEEEEEvNT_6ParamsE --------------------------
	.section	.nv.constant0._ZN7cutlass13device_kernelIN5flash19enable_sm80_to_sm89INS1_16FlashAttnFwdSm80INS1_25CollectiveMainloopFwdSm80ILi8ELi2ELb0EN4cute5tupleIJNS5_1CILi128EEENS7_ILi64EEENS7_ILi192EEEEEELi192ENS_6half_tEfNS_4arch4Sm80ELb1ELb0ELb1ELb1ELb1ELb0ELb1ELb1EEENS1_21CollectiveEpilogueFwdINS6_IJS8_SA_S9_EEENS6_IJNS7_ILi1EEESI_SI_EEESC_SE_Li256ELb1ELb1ELb1ELb0EEENS1_36VarlenDynamicPersistentTileSchedulerILi128ELi64ELi256ELi256ELb1ELb1ELb0ELb1ELb1ELb1EEEEEEEEEvNT_6ParamsE,"a",@progbits
	.sectionflags	@""
	.align	4
.nv.constant0._ZN7cutlass13device_kernelIN5flash19enable_sm80_to_sm89INS1_16FlashAttnFwdSm80INS1_25CollectiveMainloopFwdSm80ILi8ELi2ELb0EN4cute5tupleIJNS5_1CILi128EEENS7_ILi64EEENS7_ILi192EEEEEELi192ENS_6half_tEfNS_4arch4Sm80ELb1ELb0ELb1ELb1ELb1ELb0ELb1ELb1EEENS1_21CollectiveEpilogueFwdINS6_IJS8_SA_S9_EEENS6_IJNS7_ILi1EEESI_SI_EEESC_SE_Li256ELb1ELb1ELb1ELb0EEENS1_36VarlenDynamicPersistentTileSchedulerILi128ELi64ELi256ELi256ELb1ELb1ELb0ELb1ELb1ELb1EEEEEEEEEvNT_6ParamsE:
	.zero		1432


//--------------------- .nv.constant0._ZN7cutlass13device_kernelIN5flash19enable_sm80_to_sm89INS1_16FlashAttnFwdSm80INS1_25CollectiveMainloopFwdSm80ILi8ELi2ELb0EN4cute5tupleIJNS5_1CILi128EEENS7_ILi64EEENS7_ILi192EEEEEELi192ENS_6half_tEfNS_4arch4Sm80ELb1ELb0ELb1ELb1ELb1ELb1ELb1ELb1EEENS1_21CollectiveEpilogueFwdINS6_IJS8_SA_S9_EEENS6_IJNS7_ILi1EEESI_SI_EEESC_SE_Li256ELb1ELb1ELb1ELb0EEENS1_36VarlenDynamicPersistentTileSchedulerILi128ELi64ELi256ELi256ELb1ELb1ELb0ELb1ELb1ELb1EEEEEEEEEvNT_6ParamsE --------------------------
	.section	.nv.constant0._ZN7cutlass13device_kernelIN5flash19enable_sm80_to_sm89INS1_16FlashAttnFwdSm80INS1_25CollectiveMainloopFwdSm80ILi8ELi2ELb0EN4cute5tupleIJNS5_1CILi128EEENS7_ILi64EEENS7_ILi192EEEEEELi192ENS_6half_tEfNS_4arch4Sm80ELb1ELb0ELb1ELb1ELb1ELb1ELb1ELb1EEENS1_21CollectiveEpilogueFwdINS6_IJS8_SA_S9_EEENS6_IJNS7_ILi1EEESI_SI_EEESC_SE_Li256ELb1ELb1ELb1ELb0EEENS1_36VarlenDynamicPersistentTileSchedulerILi128ELi64ELi256ELi256ELb1ELb1ELb0ELb1ELb1ELb1EEEEEEEEEvNT_6ParamsE,"a",@progbits
	.sectionflags	@""
	.align	4
.nv.constant0._ZN7cutlass13device_kernelIN5flash19enable_sm80_to_sm89INS1_16FlashAttnFwdSm80INS1_25CollectiveMainloopFwdSm80ILi8ELi2ELb0EN4cute5tupleIJNS5_1CILi128EEENS7_ILi64EEENS7_ILi192EEEEEELi192ENS_6half_tEfNS_4arch4Sm80ELb1ELb0ELb1ELb1ELb1ELb1ELb1ELb1EEENS1_21CollectiveEpilogueFwdINS6_IJS8_SA_S9_EEENS6_IJNS7_ILi1EEESI_SI_EEESC_SE_Li256ELb1ELb1ELb1ELb0EEENS1_36VarlenDynamicPersistentTileSchedulerILi128ELi64ELi256ELi256ELb1ELb1ELb0ELb1ELb1ELb1EEEEEEEEEvNT_6ParamsE:
	.zero		1432


//--------------------- .nv.constant0._ZN7cutlass13device_kernelIN5flash19enable_sm80_to_sm89INS1_16FlashAttnFwdSm80INS1_25CollectiveMainloopFwdSm80ILi8ELi1ELb0EN4cute5tupleIJNS5_1CILi128EEENS7_ILi64EEENS7_ILi192EEEEEELi192ENS_6half_tEfNS_4arch4Sm80ELb0ELb0ELb0ELb0ELb1ELb0ELb1ELb1EEENS1_21CollectiveEpilogueFwdINS6_IJS8_SA_S9_EEENS6_IJNS7_ILi1EEESI_SI_EEESC_SE_Li256ELb0ELb1ELb1ELb0EEENS1_19SingleTileSchedulerILb0ELb1ELb1ELi128EEEEEEEEEvNT_6ParamsE --------------------------
	.section	.nv.constant0._ZN7cutlass13device_kernelIN5flash19enable_sm80_to_sm89INS1_16FlashAttnFwdSm80INS1_25CollectiveMainloopFwdSm80ILi8ELi1ELb0EN4cute5tupleIJNS5_1CILi128EEENS7_ILi64EEENS7_ILi192EEEEEELi192ENS_6half_tEfNS_4arch4Sm80ELb0ELb0ELb0ELb0ELb1ELb0ELb1ELb1EEENS1_21CollectiveEpilogueFwdINS6_IJS8_SA_S9_EEENS6_IJNS7_ILi1EEESI_SI_EEESC_SE_Li256ELb0ELb1ELb1ELb0EEENS1_19SingleTileSchedulerILb0ELb1ELb1ELi128EEEEEEEEEvNT_6ParamsE,"a",@progbits
	.sectionflags	@""
	.align	4
.nv.constant0._ZN7cutlass13device_kernelIN5flash19enable_sm80_to_sm89INS1_16FlashAttnFwdSm80INS1_25CollectiveMainloopFwdSm80ILi8ELi1ELb0EN4cute5tupleIJNS5_1CILi128EEENS7_ILi64EEENS7_ILi192EEEEEELi192ENS_6half_tEfNS_4arch4Sm80ELb0ELb0ELb0ELb0ELb1ELb0ELb1ELb1EEENS1_21CollectiveEpilogueFwdINS6_IJS8_SA_S9_EEENS6_IJNS7_ILi1EEESI_SI_EEESC_SE_Li256ELb0ELb1ELb1ELb0EEENS1_19SingleTileSchedulerILb0ELb1ELb1ELi128EEEEEEEEEvNT_6ParamsE:
	.zero		1400


//--------------------- .nv.constant0._ZN7cutlass13device_kernelIN5flash19enable_sm80_to_sm89INS1_16FlashAttnFwdSm80INS1_25CollectiveMainloopFwdSm80ILi8ELi1ELb0EN4cute5tupleIJNS5_1CILi128EEENS7_ILi64EEENS7_ILi192EEEEEELi192ENS_6half_tEfNS_4arch4Sm80ELb0ELb0ELb0ELb1ELb1ELb0ELb1ELb1EEENS1_21CollectiveEpilogueFwdINS6_IJS8_SA_S9_EEENS6_IJNS7_ILi1EEESI_SI_EEESC_SE_Li256ELb1ELb1ELb1ELb0EEENS1_36VarlenDynamicPersistentTileSchedulerILi128ELi64ELi256ELi256ELb1ELb1ELb0ELb0ELb1ELb1EEEEEEEEEvNT_6ParamsE --------------------------
	.section	.nv.constant0._ZN7cutlass13device_kernelIN5flash19enable_sm80_to_sm89INS1_16FlashAttnFwdSm80INS1_25CollectiveMainloopFwdSm80ILi8ELi1ELb0EN4cute5tupleIJNS5_1CILi128EEENS7_ILi64EEENS7_ILi192EEEEEELi192ENS_6half_tEfNS_4arch4Sm80ELb0ELb0ELb0ELb1ELb1ELb0ELb1ELb1EEENS1_21CollectiveEpilogueFwdINS6_IJS8_SA_S9_EEENS6_IJNS7_ILi1EEESI_SI_EEESC_SE_Li256ELb1ELb1ELb1ELb0EEENS1_36VarlenDynamicPersistentTileSchedulerILi128ELi64ELi256ELi256ELb1ELb1ELb0ELb0ELb1ELb1EEEEEEEEEvNT_6ParamsE,"a",@progbits
	.sectionflags	@""
	.align	4
.nv.constant0._ZN7cutlass13device_kernelIN5flash19enable_sm80_to_sm89INS1_16FlashAttnFwdSm80INS1_25CollectiveMainloopFwdSm80ILi8ELi1ELb0EN4cute5tupleIJNS5_1CILi128EEENS7_ILi64EEENS7_ILi192EEEEEELi192ENS_6half_tEfNS_4arch4Sm80ELb0ELb0ELb0ELb1ELb1ELb0ELb1ELb1EEENS1_21CollectiveEpilogueFwdINS6_IJS8_SA_S9_EEENS6_IJNS7_ILi1EEESI_SI_EEESC_SE_Li256ELb1ELb1ELb1ELb0EEENS1_36VarlenDynamicPersistentTileSchedulerILi128ELi64ELi256ELi256ELb1ELb1ELb0ELb0ELb1ELb1EEEEEEEEEvNT_6ParamsE:
	.zero		1432


//--------------------- .nv.constant0._ZN7cutlass13device_kernelIN5flash19enable_sm80_to_sm89INS1_16FlashAttnFwdSm80INS1_25CollectiveMainloopFwdSm80ILi8ELi1ELb0EN4cute5tupleIJNS5_1CILi128EEENS7_ILi64EEENS7_ILi192EEEEEELi192ENS_6half_tEfNS_4arch4Sm80ELb0ELb0ELb0ELb1ELb1ELb1ELb1ELb1EEENS1_21CollectiveEpilogueFwdINS6_IJS8_SA_S9_EEENS6_IJNS7_ILi1EEESI_SI_EEESC_SE_Li256ELb1ELb1ELb1ELb0EEENS1_36VarlenDynamicPersistentTileSchedulerILi128ELi64ELi256ELi256ELb1ELb1ELb0ELb0ELb1ELb1EEEEEEEEEvNT_6ParamsE --------------------------
	.section	.nv.constant0._ZN7cutlass13device_kernelIN5flash19enable_sm80_to_sm89INS1_16FlashAttnFwdSm80INS1_25CollectiveMainloopFwdSm80ILi8ELi1ELb0EN4cute5tupleIJNS5_1CILi128EEENS7_ILi64EEENS7_ILi192EEEEEELi192ENS_6half_tEfNS_4arch4Sm80ELb0ELb0ELb0ELb1ELb1ELb1ELb1ELb1EEENS1_21CollectiveEpilogueFwdINS6_IJS8_SA_S9_EEENS6_IJNS7_ILi1EEESI_SI_EEESC_SE_Li256ELb1ELb1ELb1ELb0EEENS1_36VarlenDynamicPersistentTileSchedulerILi128ELi64ELi256ELi256ELb1ELb1ELb0ELb0ELb1ELb1EEEEEEEEEvNT_6ParamsE,"a",@progbits
	.sectionflags	@""
	.align	4
.nv.constant0._ZN7cutlass13device_kernelIN5flash19enable_sm80_to_sm89INS1_16FlashAttnFwdSm80INS1_25CollectiveMainloopFwdSm80ILi8ELi1ELb0EN4cute5tupleIJNS5_1CILi128EEENS7_ILi64EEENS7_ILi192EEEEEELi192ENS_6half_tEfNS_4arch4Sm80ELb0ELb0ELb0ELb1ELb1ELb1ELb1ELb1EEENS1_21CollectiveEpilogueFwdINS6_IJS8_SA_S9_EEENS6_IJNS7_ILi1EEESI_SI_EEESC_SE_Li256ELb1ELb1ELb1ELb0EEENS1_36VarlenDynamicPersistentTileSchedulerILi128ELi64ELi256ELi256ELb1ELb1ELb0ELb0ELb1ELb1EEEEEEEEEvNT_6ParamsE:
	.zero		1432


//--------------------- .nv.constant0._ZN7cutlass13device_kernelIN5flash19enable_sm80_to_sm89INS1_16FlashAttnFwdSm80INS1_25CollectiveMainloopFwdSm80ILi8ELi1ELb0EN4cute5tupleIJNS5_1CILi128EEENS7_ILi64EEENS7_ILi192EEEEEELi192ENS_6half_tEfNS_4arch4Sm80ELb0ELb1ELb0ELb0ELb1ELb0ELb1ELb1EEENS1_21CollectiveEpilogueFwdINS6_IJS8_SA_S9_EEENS6_IJNS7_ILi1EEESI_SI_EEESC_SE_Li256ELb0ELb1ELb1ELb0EEENS1_19SingleTileSchedulerILb0ELb1ELb1ELi128EEEEEEEEEvNT_6ParamsE --------------------------
	.section	.nv.constant0._ZN7cutlass13device_kernelIN5flash19enable_sm80_to_sm89INS1_16FlashAttnFwdSm80INS1_25CollectiveMainloopFwdSm80ILi8ELi1ELb0EN4cute5tupleIJNS5_1CILi128EEENS7_ILi64EEENS7_ILi192EEEEEELi192ENS_6half_tEfNS_4arch4Sm80ELb0ELb1ELb0ELb0ELb1ELb0ELb1ELb1EEENS1_21CollectiveEpilogueFwdINS6_IJS8_SA_S9_EEENS6_IJNS7_ILi1EEESI_SI_EEESC_SE_Li256ELb0ELb1ELb1ELb0EEENS1_19SingleTileSchedulerILb0ELb1ELb1ELi128EEEEEEEEEvNT_6ParamsE,"a",@progbits
	.sectionflags	@""
	.align	4
.nv.constant0._ZN7cutlass13device_kernelIN5flash19enable_sm80_to_sm89INS1_16FlashAttnFwdSm80INS1_25CollectiveMainloopFwdSm80ILi8ELi1ELb0EN4cute5tupleIJNS5_1CILi128EEENS7_ILi64EEENS7_ILi192EEEEEELi192ENS_6half_tEfNS_4arch4Sm80ELb0ELb1ELb0ELb0ELb1ELb0ELb1ELb1EEENS1_21CollectiveEpilogueFwdINS6_IJS8_SA_S9_EEENS6_IJNS7_ILi1EEESI_SI_EEESC_SE_Li256ELb0ELb1ELb1ELb0EEENS1_19SingleTileSchedulerILb0ELb1ELb1ELi128EEEEEEEEEvNT_6ParamsE:
	.zero		1400


//--------------------- .nv.constant0._ZN7cutlass13device_kernelIN5flash19enable_sm80_to_sm89INS1_16FlashAttnFwdSm80INS1_25CollectiveMainloopFwdSm80ILi8ELi1ELb0EN4cute5tupleIJNS5_1CILi128EEENS7_ILi64EEENS7_ILi192EEEEEELi192ENS_6half_tEfNS_4arch4Sm80ELb0ELb1ELb0ELb1ELb1ELb0ELb1ELb1EEENS1_21CollectiveEpilogueFwdINS6_IJS8_SA_S9_EEENS6_IJNS7_ILi1EEESI_SI_EEESC_SE_Li256ELb1ELb1ELb1ELb0EEENS1_36VarlenDynamicPersistentTileSchedulerILi128ELi64ELi256ELi256ELb1ELb1ELb0ELb1ELb0ELb1EEEEEEEEEvNT_6ParamsE --------------------------
	.section	.nv.constant0._ZN7cutlass13device_kernelIN5flash19enable_sm80_to_sm89INS1_16FlashAttnFwdSm80INS1_25CollectiveMainloopFwdSm80ILi8ELi1ELb0EN4cute5tupleIJNS5_1CILi128EEENS7_ILi64EEENS7_ILi192EEEEEELi192ENS_6half_tEfNS_4arch4Sm80ELb0ELb1ELb0ELb1ELb1ELb0ELb1ELb1EEENS1_21CollectiveEpilogueFwdINS6_IJS8_SA_S9_EEENS6_IJNS7_ILi1EEESI_SI_EEESC_SE_Li256ELb1ELb1ELb1ELb0EEENS1_36VarlenDynamicPersistentTileSchedulerILi128ELi64ELi256ELi256ELb1ELb1ELb0ELb1ELb0ELb1EEEEEEEEEvNT_6ParamsE,"a",@progbits
	.sectionflags	@""
	.align	4
.nv.constant0._ZN7cutlass13device_kernelIN5flash19enable_sm80_to_sm89INS1_16FlashAttnFwdSm80INS1_25CollectiveMainloopFwdSm80ILi8ELi1ELb0EN4cute5tupleIJNS5_1CILi128EEENS7_ILi64EEENS7_ILi192EEEEEELi192ENS_6half_tEfNS_4arch4Sm80ELb0ELb1ELb0ELb1ELb1ELb0ELb1ELb1EEENS1_21CollectiveEpilogueFwdINS6_IJS8_SA_S9_EEENS6_IJNS7_ILi1EEESI_SI_EEESC_SE_Li256ELb1ELb1ELb1ELb0EEENS1_36VarlenDynamicPersistentTileSchedulerILi128ELi64ELi256ELi256ELb1ELb1ELb0ELb1ELb0ELb1EEEEEEEEEvNT_6ParamsE:
	.zero		1432


//--------------------- .nv.constant0._ZN7cutlass13device_kernelIN5flash19enable_sm80_to_sm89INS1_16FlashAttnFwdSm80INS1_25CollectiveMainloopFwdSm80ILi8ELi1ELb0EN4cute5tupleIJNS5_1CILi128EEENS7_ILi64EEENS7_ILi192EEEEEELi192ENS_6half_tEfNS_4arch4Sm80ELb0ELb1ELb0ELb1ELb1ELb1ELb1ELb1EEENS1_21CollectiveEpilogueFwdINS6_IJS8_SA_S9_EEENS6_IJNS7_ILi1EEESI_SI_EEESC_SE_Li256ELb1ELb1ELb1ELb0EEENS1_36VarlenDynamicPersistentTileSchedulerILi128ELi64ELi256ELi256ELb1ELb1ELb0ELb1ELb0ELb1EEEEEEEEEvNT_6ParamsE --------------------------
	.section	.nv.constant0._ZN7cutlass13device_kernelIN5flash19enable_sm80_to_sm89INS1_16FlashAttnFwdSm80INS1_25CollectiveMainloopFwdSm80ILi8ELi1ELb0EN4cute5tupleIJNS5_1CILi128EEENS7_ILi64EEENS7_ILi192EEEEEELi192ENS_6half_tEfNS_4arch4Sm80ELb0ELb1ELb0ELb1ELb1ELb1ELb1ELb1EEENS1_21CollectiveEpilogueFwdINS6_IJS8_SA_S9_EEENS6_IJNS7_ILi1EEESI_SI_EEESC_SE_Li256ELb1ELb1ELb1ELb0EEENS1_36VarlenDynamicPersistentTileSchedulerILi128ELi64ELi256ELi256ELb1ELb1ELb0ELb1ELb0ELb1EEEEEEEEEvNT_6ParamsE,"a",@progbits
	.sectionflags	@""
	.align	4
.nv.constant0._ZN7cutlass13device_kernelIN5flash19enable_sm80_to_sm89INS1_16FlashAttnFwdSm80INS1_25CollectiveMainloopFwdSm80ILi8ELi1ELb0EN4cute5tupleIJNS5_1CILi128EEENS7_ILi64EEENS7_ILi192EEEEEELi192ENS_6half_tEfNS_4arch4Sm80ELb0ELb1ELb0ELb1ELb1ELb1ELb1ELb1EEENS1_21CollectiveEpilogueFwdINS6_IJS8_SA_S9_EEENS6_IJNS7_ILi1EEESI_SI_EEESC_SE_Li256ELb1ELb1ELb1ELb0EEENS1_36VarlenDynamicPersistentTileSchedulerILi128ELi64ELi256ELi256ELb1ELb1ELb0ELb1ELb0ELb1EEEEEEEEEvNT_6ParamsE:
	.zero		1432


//--------------------- .nv.constant0._ZN7cutlass13device_kernelIN5flash19enable_sm80_to_sm89INS1_16FlashAttnFwdSm80INS1_25CollectiveMainloopFwdSm80ILi8ELi1ELb0EN4cute5tupleIJNS5_1CILi128EEENS7_ILi64EEENS7_ILi192EEEEEELi192ENS_6half_tEfNS_4arch4Sm80ELb1ELb0ELb0ELb0ELb1ELb0ELb1ELb1EEENS1_21CollectiveEpilogueFwdINS6_IJS8_SA_S9_EEENS6_IJNS7_ILi1EEESI_SI_EEESC_SE_Li256ELb0ELb1ELb1ELb0EEENS1_30DynamicPersistentTileSchedulerILi256ELi256ELb1ELb1ELb0EEEEEEEEEvNT_6ParamsE --------------------------
	.section	.nv.constant0._ZN7cutlass13device_kernelIN5flash19enable_sm80_to_sm89INS1_16FlashAttnFwdSm80INS1_25CollectiveMainloopFwdSm80ILi8ELi1ELb0EN4cute5tupleIJNS5_1CILi128EEENS7_ILi64EEENS7_ILi192EEEEEELi192ENS_6half_tEfNS_4arch4Sm80ELb1ELb0ELb0ELb0ELb1ELb0ELb1ELb1EEENS1_21CollectiveEpilogueFwdINS6_IJS8_SA_S9_EEENS6_IJNS7_ILi1EEESI_SI_EEESC_SE_Li256ELb0ELb1ELb1ELb0EEENS1_30DynamicPersistentTileSchedulerILi256ELi256ELb1ELb1ELb0EEEEEEEEEvNT_6ParamsE,"a",@progbits
	.sectionflags	@""
	.align	4
.nv.constant0._ZN7cutlass13device_kernelIN5flash19enable_sm80_to_sm89INS1_16FlashAttnFwdSm80INS1_25CollectiveMainloopFwdSm80ILi8ELi1ELb0EN4cute5tupleIJNS5_1CILi128EEENS7_ILi64EEENS7_ILi192EEEEEELi192ENS_6half_tEfNS_4arch4Sm80ELb1ELb0ELb0ELb0ELb1ELb0ELb1ELb1EEENS1_21CollectiveEpilogueFwdINS6_IJS8_SA_S9_EEENS6_IJNS7_ILi1EEESI_SI_EEESC_SE_Li256ELb0ELb1ELb1ELb0EEENS1_30DynamicPersistentTileSchedulerILi256ELi256ELb1ELb1ELb0EEEEEEEEEvNT_6ParamsE:
	.zero		1416


//--------------------- .nv.constant0._ZN7cutlass13device_kernelIN5flash19enable_sm80_to_sm89INS1_16FlashAttnFwdSm80INS1_25CollectiveMainloopFwdSm80ILi8ELi1ELb0EN4cute5tupleIJNS5_1CILi128EEENS7_ILi64EEENS7_ILi192EEEEEELi192ENS_6half_tEfNS_4arch4Sm80ELb1ELb0ELb0ELb1ELb1ELb0ELb1ELb1EEENS1_21CollectiveEpilogueFwdINS6_IJS8_SA_S9_EEENS6_IJNS7_ILi1EEESI_SI_EEESC_SE_Li256ELb1ELb1ELb1ELb0EEENS1_36VarlenDynamicPersistentTileSchedulerILi128ELi64ELi256ELi256ELb1ELb1ELb0ELb1ELb1ELb1EEEEEEEEEvNT_6ParamsE --------------------------
	.section	.nv.constant0._ZN7cutlass13device_kernelIN5flash19enable_sm80_to_sm89INS1_16FlashAttnFwdSm80INS1_25CollectiveMainloopFwdSm80ILi8ELi1ELb0EN4cute5tupleIJNS5_1CILi128EEENS7_ILi64EEENS7_ILi192EEEEEELi192ENS_6half_tEfNS_4arch4Sm80ELb1ELb0ELb0ELb1ELb1ELb0ELb1ELb1EEENS1_21CollectiveEpilogueFwdINS6_IJS8_SA_S9_EEENS6_IJNS7_ILi1EEESI_SI_EEESC_SE_Li256ELb1ELb1ELb1ELb0EEENS1_36VarlenDynamicPersistentTileSchedulerILi128ELi64ELi256ELi256ELb1ELb1ELb0ELb1ELb1ELb1EEEEEEEEEvNT_6ParamsE,"a",@progbits
	.sectionflags	@""
	.align	4
.nv.constant0._ZN7cutlass13device_kernelIN5flash19enable_sm80_to_sm89INS1_16FlashAttnFwdSm80INS1_25CollectiveMainloopFwdSm80ILi8ELi1ELb0EN4cute5tupleIJNS5_1CILi128EEENS7_ILi64EEENS7_ILi192EEEEEELi192ENS_6half_tEfNS_4arch4Sm80ELb1ELb0ELb0ELb1ELb1ELb0ELb1ELb1EEENS1_21CollectiveEpilogueFwdINS6_IJS8_SA_S9_EEENS6_IJNS7_ILi1EEESI_SI_EEESC_SE_Li256ELb1ELb1ELb1ELb0EEENS1_36VarlenDynamicPersistentTileSchedulerILi128ELi64ELi256ELi256ELb1ELb1ELb0ELb1ELb1ELb1EEEEEEEEEvNT_6ParamsE:
	.zero		1432


//--------------------- .nv.constant0._ZN7cutlass13device_kernelIN5flash19enable_sm80_to_sm89INS1_16FlashAttnFwdSm80INS1_25CollectiveMainloopFwdSm80ILi8ELi1ELb0EN4cute5tupleIJNS5_1CILi128EEENS7_ILi64EEENS7_ILi192EEEEEELi192ENS_6half_tEfNS_4arch4Sm80ELb1ELb0ELb0ELb1ELb1ELb1ELb1ELb1EEENS1_21CollectiveEpilogueFwdINS6_IJS8_SA_S9_EEENS6_IJNS7_ILi1EEESI_SI_EEESC_SE_Li256ELb1ELb1ELb1ELb0EEENS1_36VarlenDynamicPersistentTileSchedulerILi128ELi64ELi256ELi256ELb1ELb1ELb0ELb1ELb1ELb1EEEEEEEEEvNT_6ParamsE --------------------------
	.section	.nv.constant0._ZN7cutlass13device_kernelIN5flash19enable_sm80_to_sm89INS1_16FlashAttnFwdSm80INS1_25CollectiveMainloopFwdSm80ILi8ELi1ELb0EN4cute5tupleIJNS5_1CILi128EEENS7_ILi64EEENS7_ILi192EEEEEELi192ENS_6half_tEfNS_4arch4Sm80ELb1ELb0ELb0ELb1ELb1ELb1ELb1ELb1EEENS1_21CollectiveEpilogueFwdINS6_IJS8_SA_S9_EEENS6_IJNS7_ILi1EEESI_SI_EEESC_SE_Li256ELb1ELb1ELb1ELb0EEENS1_36VarlenDynamicPersistentTileSchedulerILi128ELi64ELi256ELi256ELb1ELb1ELb0ELb1ELb1ELb1EEEEEEEEEvNT_6ParamsE,"a",@progbits
	.sectionflags	@""
	.align	4
.nv.constant0._ZN7cutlass13device_kernelIN5flash19enable_sm80_to_sm89INS1_16FlashAttnFwdSm80INS1_25CollectiveMainloopFwdSm80ILi8ELi1ELb0EN4cute5tupleIJNS5_1CILi128EEENS7_ILi64EEENS7_ILi192EEEEEELi192ENS_6half_tEfNS_4arch4Sm80ELb1ELb0ELb0ELb1ELb1ELb1ELb1ELb1EEENS1_21CollectiveEpilogueFwdINS6_IJS8_SA_S9_EEENS6_IJNS7_ILi1EEESI_SI_EEESC_SE_Li256ELb1ELb1ELb1ELb0EEENS1_36VarlenDynamicPersistentTileSchedulerILi128ELi64ELi256ELi256ELb1ELb1ELb0ELb1ELb1ELb1EEEEEEEEEvNT_6ParamsE:
	.zero		1432


//--------------------- .nv.constant0._ZN7cutlass13device_kernelIN5flash19enable_sm80_to_sm89INS1_16FlashAttnFwdSm80INS1_25CollectiveMainloopFwdSm80ILi8ELi2ELb0EN4cute5tupleIJNS5_1CILi128EEENS7_ILi64EEENS7_ILi192EEEEEELi192ENS_6half_tEfNS_4arch4Sm80ELb0ELb0ELb0ELb0ELb1ELb0ELb1ELb1EEENS1_21CollectiveEpilogueFwdINS6_IJS8_SA_S9_EEENS6_IJNS7_ILi1EEESI_SI_EEESC_SE_Li256ELb0ELb1ELb1ELb0EEENS1_19SingleTileSchedulerILb0ELb1ELb1ELi128EEEEEEEEEvNT_6ParamsE --------------------------
	.section	.nv.constant0._ZN7cutlass13device_kernelIN5flash19enable_sm80_to_sm89INS1_16FlashAttnFwdSm80INS1_25CollectiveMainloopFwdSm80ILi8ELi2ELb0EN4cute5tupleIJNS5_1CILi128EEENS7_ILi64EEENS7_ILi192EEEEEELi192ENS_6half_tEfNS_4arch4Sm80ELb0ELb0ELb0ELb0ELb1ELb0ELb1ELb1EEENS1_21CollectiveEpilogueFwdINS6_IJS8_SA_S9_EEENS6_IJNS7_ILi1EEESI_SI_EEESC_SE_Li256ELb0ELb1ELb1ELb0EEENS1_19SingleTileSchedulerILb0ELb1ELb1ELi128EEEEEEEEEvNT_6ParamsE,"a",@progbits
	.sectionflags	@""
	.align	4
.nv.constant0._ZN7cutlass13device_kernelIN5flash19enable_sm80_to_sm89INS1_16FlashAttnFwdSm80INS1_25CollectiveMainloopFwdSm80ILi8ELi2ELb0EN4cute5tupleIJNS5_1CILi128EEENS7_ILi64EEENS7_ILi192EEEEEELi192ENS_6half_tEfNS_4arch4Sm80ELb0ELb0ELb0ELb0ELb1ELb0ELb1ELb1EEENS1_21CollectiveEpilogueFwdINS6_IJS8_SA_S9_EEENS6_IJNS7_ILi1EEESI_SI_EEESC_SE_Li256ELb0ELb1ELb1ELb0EEENS1_19SingleTileSchedulerILb0ELb1ELb1ELi128EEEEEEEEEvNT_6ParamsE:
	.zero		1400


//--------------------- .nv.constant0._ZN7cutlass13device_kernelIN5flash19enable_sm80_to_sm89INS1_16FlashAttnFwdSm80INS1_25CollectiveMainloopFwdSm80ILi8ELi2ELb0EN4cute5tupleIJNS5_1CILi128EEENS7_ILi64EEENS7_ILi192EEEEEELi192ENS_6half_tEfNS_4arch4Sm80ELb0ELb0ELb0ELb1ELb1ELb0ELb1ELb1EEENS1_21CollectiveEpilogueFwdINS6_IJS8_SA_S9_EEENS6_IJNS7_ILi1EEESI_SI_EEESC_SE_Li256ELb1ELb1ELb1ELb0EEENS1_36VarlenDynamicPersistentTileSchedulerILi128ELi64ELi256ELi256ELb1ELb1ELb0ELb0ELb1ELb1EEEEEEEEEvNT_6ParamsE --------------------------
	.section	.nv.constant0._ZN7cutlass13device_kernelIN5flash19enable_sm80_to_sm89INS1_16FlashAttnFwdSm80INS1_25CollectiveMainloopFwdSm80ILi8ELi2ELb0EN4cute5tupleIJNS5_1CILi128EEENS7_ILi64EEENS7_ILi192EEEEEELi192ENS_6half_tEfNS_4arch4Sm80ELb0ELb0ELb0ELb1ELb1ELb0ELb1ELb1EEENS1_21CollectiveEpilogueFwdINS6_IJS8_SA_S9_EEENS6_IJNS7_ILi1EEESI_SI_EEESC_SE_Li256ELb1ELb1ELb1ELb0EEENS1_36VarlenDynamicPersistentTileSchedulerILi128ELi64ELi256ELi256ELb1ELb1ELb0ELb0ELb1ELb1EEEEEEEEEvNT_6ParamsE,"a",@progbits
	.sectionflags	@""
	.align	4
.nv.constant0._ZN7cutlass13device_kernelIN5flash19enable_sm80_to_sm89INS1_16FlashAttnFwdSm80INS1_25CollectiveMainloopFwdSm80ILi8ELi2ELb0EN4cute5tupleIJNS5_1CILi128EEENS7_ILi64EEENS7_ILi192EEEEEELi192ENS_6half_tEfNS_4arch4Sm80ELb0ELb0ELb0ELb1ELb1ELb0ELb1ELb1EEENS1_21CollectiveEpilogueFwdINS6_IJS8_SA_S9_EEENS6_IJNS7_ILi1EEESI_SI_EEESC_SE_Li256ELb1ELb1ELb1ELb0EEENS1_36VarlenDynamicPersistentTileSchedulerILi128ELi64ELi256ELi256ELb1ELb1ELb0ELb0ELb1ELb1EEEEEEEEEvNT_6ParamsE:
	.zero		1432


//--------------------- .nv.constant0._ZN7cutlass13device_kernelIN5flash19enable_sm80_to_sm89INS1_16FlashAttnFwdSm80INS1_25CollectiveMainloopFwdSm80ILi8ELi2ELb0EN4cute5tupleIJNS5_1CILi128EEENS7_ILi64EEENS7_ILi192EEEEEELi192ENS_6half_tEfNS_4arch4Sm80ELb0ELb0ELb0ELb1ELb1ELb1ELb1ELb1EEENS1_21CollectiveEpilogueFwdINS6_IJS8_SA_S9_EEENS6_IJNS7_ILi1EEESI_SI_EEESC_SE_Li256ELb1ELb1ELb1ELb0EEENS1_36VarlenDynamicPersistentTileSchedulerILi128ELi64ELi256ELi256ELb1ELb1ELb0ELb0ELb1ELb1EEEEEEEEEvNT_6ParamsE --------------------------
	.section	.nv.constant0._ZN7cutlass13device_kernelIN5flash19enable_sm80_to_sm89INS1_16FlashAttnFwdSm80INS1_25CollectiveMainloopFwdSm80ILi8ELi2ELb0EN4cute5tupleIJNS5_1CILi128EEENS7_ILi64EEENS7_ILi192EEEEEELi192ENS_6half_tEfNS_4arch4Sm80ELb0ELb0ELb0ELb1ELb1ELb1ELb1ELb1EEENS1_21CollectiveEpilogueFwdINS6_IJS8_SA_S9_EEENS6_IJNS7_ILi1EEESI_SI_EEESC_SE_Li256ELb1ELb1ELb1ELb0EEENS1_36VarlenDynamicPersistentTileSchedulerILi128ELi64ELi256ELi256ELb1ELb1ELb0ELb0ELb1ELb1EEEEEEEEEvNT_6ParamsE,"a",@progbits
	.sectionflags	@""
	.align	4
.nv.constant0._ZN7cutlass13device_kernelIN5flash19enable_sm80_to_sm89INS1_16FlashAttnFwdSm80INS1_25CollectiveMainloopFwdSm80ILi8ELi2ELb0EN4cute5tupleIJNS5_1CILi128EEENS7_ILi64EEENS7_ILi192EEEEEELi192ENS_6half_tEfNS_4arch4Sm80ELb0ELb0ELb0ELb1ELb1ELb1ELb1ELb1EEENS1_21CollectiveEpilogueFwdINS6_IJS8_SA_S9_EEENS6_IJNS7_ILi1EEESI_SI_EEESC_SE_Li256ELb1ELb1ELb1ELb0EEENS1_36VarlenDynamicPersistentTileSchedulerILi128ELi64ELi256ELi256ELb1ELb1ELb0ELb0ELb1ELb1EEEEEEEEEvNT_6ParamsE:
	.zero		1432


//--------------------- .nv.constant0._ZN7cutlass13device_kernelIN5flash19enable_sm80_to_sm89INS1_16FlashAttnFwdSm80INS1_25CollectiveMainloopFwdSm80ILi8ELi2ELb0EN4cute5tupleIJNS5_1CILi128EEENS7_ILi64EEENS7_ILi192EEEEEELi192ENS_6half_tEfNS_4arch4Sm80ELb0ELb1ELb0ELb0ELb1ELb0ELb1ELb1EEENS1_21CollectiveEpilogueFwdINS6_IJS8_SA_S9_EEENS6_IJNS7_ILi1EEESI_SI_EEESC_SE_Li256ELb0ELb1ELb1ELb0EEENS1_19SingleTileSchedulerILb0ELb1ELb1ELi128EEEEEEEEEvNT_6ParamsE --------------------------
	.section	.nv.constant0._ZN7cutlass13device_kernelIN5flash19enable_sm80_to_sm89INS1_16FlashAttnFwdSm80INS1_25CollectiveMainloopFwdSm80ILi8ELi2ELb0EN4cute5tupleIJNS5_1CILi128EEENS7_ILi64EEENS7_ILi192EEEEEELi192ENS_6half_tEfNS_4arch4Sm80ELb0ELb1ELb0ELb0ELb1ELb0ELb1ELb1EEENS1_21CollectiveEpilogueFwdINS6_IJS8_SA_S9_EEENS6_IJNS7_ILi1EEESI_SI_EEESC_SE_Li256ELb0ELb1ELb1ELb0EEENS1_19SingleTileSchedulerILb0ELb1ELb1ELi128EEEEEEEEEvNT_6ParamsE,"a",@progbits
	.sectionflags	@""
	.align	4
.nv.constant0._ZN7cutlass13device_kernelIN5flash19enable_sm80_to_sm89INS1_16FlashAttnFwdSm80INS1_25CollectiveMainloopFwdSm80ILi8ELi2ELb0EN4cute5tupleIJNS5_1CILi128EEENS7_ILi64EEENS7_ILi192EEEEEELi192ENS_6half_tEfNS_4arch4Sm80ELb0ELb1ELb0ELb0ELb1ELb0ELb1ELb1EEENS1_21CollectiveEpilogueFwdINS6_IJS8_SA_S9_EEENS6_IJNS7_ILi1EEESI_SI_EEESC_SE_Li256ELb0ELb1ELb1ELb0EEENS1_19SingleTileSchedulerILb0ELb1ELb1ELi128EEEEEEEEEvNT_6ParamsE:
	.zero		1400


//--------------------- .nv.constant0._ZN7cutlass13device_kernelIN5flash19enable_sm80_to_sm89INS1_16FlashAttnFwdSm80INS1_25CollectiveMainloopFwdSm80ILi8ELi2ELb0EN4cute5tupleIJNS5_1CILi128EEENS7_ILi64EEENS7_ILi192EEEEEELi192ENS_6half_tEfNS_4arch4Sm80ELb0ELb1ELb0ELb1ELb1ELb0ELb1ELb1EEENS1_21CollectiveEpilogueFwdINS6_IJS8_SA_S9_EEENS6_IJNS7_ILi1EEESI_SI_EEESC_SE_Li256ELb1ELb1ELb1ELb0EEENS1_36VarlenDynamicPersistentTileSchedulerILi128ELi64ELi256ELi256ELb1ELb1ELb0ELb1ELb0ELb1EEEEEEEEEvNT_6ParamsE --------------------------
	.section	.nv.constant0._ZN7cutlass13device_kernelIN5flash19enable_sm80_to_sm89INS1_16FlashAttnFwdSm80INS1_25CollectiveMainloopFwdSm80ILi8ELi2ELb0EN4cute5tupleIJNS5_1CILi128EEENS7_ILi64EEENS7_ILi192EEEEEELi192ENS_6half_tEfNS_4arch4Sm80ELb0ELb1ELb0ELb1ELb1ELb0ELb1ELb1EEENS1_21CollectiveEpilogueFwdINS6_IJS8_SA_S9_EEENS6_IJNS7_ILi1EEESI_SI_EEESC_SE_Li256ELb1ELb1ELb1ELb0EEENS1_36VarlenDynamicPersistentTileSchedulerILi128ELi64ELi256ELi256ELb1ELb1ELb0ELb1ELb0ELb1EEEEEEEEEvNT_6ParamsE,"a",@progbits
	.sectionflags	@""
	.align	4
.nv.constant0._ZN7cutlass13device_kernelIN5flash19enable_sm80_to_sm89INS1_16FlashAttnFwdSm80INS1_25CollectiveMainloopFwdSm80ILi8ELi2ELb0EN4cute5tupleIJNS5_1CILi128EEENS7_ILi64EEENS7_ILi192EEEEEELi192ENS_6half_tEfNS_4arch4Sm80ELb0ELb1ELb0ELb1ELb1ELb0ELb1ELb1EEENS1_21CollectiveEpilogueFwdINS6_IJS8_SA_S9_EEENS6_IJNS7_ILi1EEESI_SI_EEESC_SE_Li256ELb1ELb1ELb1ELb0EEENS1_36VarlenDynamicPersistentTileSchedulerILi128ELi64ELi256ELi256ELb1ELb1ELb0ELb1ELb0ELb1EEEEEEEEEvNT_6ParamsE:
	.zero		1432


//--------------------- .nv.constant0._ZN7cutlass13device_kernelIN5flash19enable_sm80_to_sm89INS1_16FlashAttnFwdSm80INS1_25CollectiveMainloopFwdSm80ILi8ELi2ELb0EN4cute5tupleIJNS5_1CILi128EEENS7_ILi64EEENS7_ILi192EEEEEELi192ENS_6half_tEfNS_4arch4Sm80ELb0ELb1ELb0ELb1ELb1ELb1ELb1ELb1EEENS1_21CollectiveEpilogueFwdINS6_IJS8_SA_S9_EEENS6_IJNS7_ILi1EEESI_SI_EEESC_SE_Li256ELb1ELb1ELb1ELb0EEENS1_36VarlenDynamicPersistentTileSchedulerILi128ELi64ELi256ELi256ELb1ELb1ELb0ELb1ELb0ELb1EEEEEEEEEvNT_6ParamsE --------------------------
	.section	.nv.constant0._ZN7cutlass13device_kernelIN5flash19enable_sm80_to_sm89INS1_16FlashAttnFwdSm80INS1_25CollectiveMainloopFwdSm80ILi8ELi2ELb0EN4cute5tupleIJNS5_1CILi128EEENS7_ILi64EEENS7_ILi192EEEEEELi192ENS_6half_tEfNS_4arch4Sm80ELb0ELb1ELb0ELb1ELb1ELb1ELb1ELb1EEENS1_21CollectiveEpilogueFwdINS6_IJS8_SA_S9_EEENS6_IJNS7_ILi1EEESI_SI_EEESC_SE_Li256ELb1ELb1ELb1ELb0EEENS1_36VarlenDynamicPersistentTileSchedulerILi128ELi64ELi256ELi256ELb1ELb1ELb0ELb1ELb0ELb1EEEEEEEEEvNT_6ParamsE,"a",@progbits
	.sectionflags	@""
	.align	4
.nv.constant0._ZN7cutlass13device_kernelIN5flash19enable_sm80_to_sm89INS1_16FlashAttnFwdSm80INS1_25CollectiveMainloopFwdSm80ILi8ELi2ELb0EN4cute5tupleIJNS5_1CILi128EEENS7_ILi64EEENS7_ILi192EEEEEELi192ENS_6half_tEfNS_4arch4Sm80ELb0ELb1ELb0ELb1ELb1ELb1ELb1ELb1EEENS1_21CollectiveEpilogueFwdINS6_IJS8_SA_S9_EEENS6_IJNS7_ILi1EEESI_SI_EEESC_SE_Li256ELb1ELb1ELb1ELb0EEENS1_36VarlenDynamicPersistentTileSchedulerILi128ELi64ELi256ELi256ELb1ELb1ELb0ELb1ELb0ELb1EEEEEEEEEvNT_6ParamsE:
	.zero		1432


//--------------------- .nv.constant0._ZN7cutlass13device_kernelIN5flash19enable_sm80_to_sm89INS1_16FlashAttnFwdSm80INS1_25CollectiveMainloopFwdSm80ILi8ELi2ELb0EN4cute5tupleIJNS5_1CILi128EEENS7_ILi64EEENS7_ILi192EEEEEELi192ENS_6half_tEfNS_4arch4Sm80ELb1ELb0ELb0ELb0ELb1ELb0ELb1ELb1EEENS1_21CollectiveEpilogueFwdINS6_IJS8_SA_S9_EEENS6_IJNS7_ILi1EEESI_SI_EEESC_SE_Li256ELb0ELb1ELb1ELb0EEENS1_30DynamicPersistentTileSchedulerILi256ELi256ELb1ELb1ELb0EEEEEEEEEvNT_6ParamsE --------------------------
	.section	.nv.constant0._ZN7cutlass13device_kernelIN5flash19enable_sm80_to_sm89INS1_16FlashAttnFwdSm80INS1_25CollectiveMainloopFwdSm80ILi8ELi2ELb0EN4cute5tupleIJNS5_1CILi128EEENS7_ILi64EEENS7_ILi192EEEEEELi192ENS_6half_tEfNS_4arch4Sm80ELb1ELb0ELb0ELb0ELb1ELb0ELb1ELb1EEENS1_21CollectiveEpilogueFwdINS6_IJS8_SA_S9_EEENS6_IJNS7_ILi1EEESI_SI_EEESC_SE_Li256ELb0ELb1ELb1ELb0EEENS1_30DynamicPersistentTileSchedulerILi256ELi256ELb1ELb1ELb0EEEEEEEEEvNT_6ParamsE,"a",@progbits
	.sectionflags	@""
	.align	4
.nv.constant0._ZN7cutlass13device_kernelIN5flash19enable_sm80_to_sm89INS1_16FlashAttnFwdSm80INS1_25CollectiveMainloopFwdSm80ILi8ELi2ELb0EN4cute5tupleIJNS5_1CILi128EEENS7_ILi64EEENS7_ILi192EEEEEELi192ENS_6half_tEfNS_4arch4Sm80ELb1ELb0ELb0ELb0ELb1ELb0ELb1ELb1EEENS1_21CollectiveEpilogueFwdINS6_IJS8_SA_S9_EEENS6_IJNS7_ILi1EEESI_SI_EEESC_SE_Li256ELb0ELb1ELb1ELb0EEENS1_30DynamicPersistentTileSchedulerILi256ELi256ELb1ELb1ELb0EEEEEEEEEvNT_6ParamsE:
	.zero		1416


//--------------------- .nv.constant0._ZN7cutlass13device_kernelIN5flash19enable_sm80_to_sm89INS1_16FlashAttnFwdSm80INS1_25CollectiveMainloopFwdSm80ILi8ELi2ELb0EN4cute5tupleIJNS5_1CILi128EEENS7_ILi64EEENS7_ILi192EEEEEELi192ENS_6half_tEfNS_4arch4Sm80ELb1ELb0ELb0ELb1ELb1ELb0ELb1ELb1EEENS1_21CollectiveEpilogueFwdINS6_IJS8_SA_S9_EEENS6_IJNS7_ILi1EEESI_SI_EEESC_SE_Li256ELb1ELb1ELb1ELb0EEENS1_36VarlenDynamicPersistentTileSchedulerILi128ELi64ELi256ELi256ELb1ELb1ELb0ELb1ELb1ELb1EEEEEEEEEvNT_6ParamsE --------------------------
	.section	.nv.constant0._ZN7cutlass13device_kernelIN5flash19enable_sm80_to_sm89INS1_16FlashAttnFwdSm80INS1_25CollectiveMainloopFwdSm80ILi8ELi2ELb0EN4cute5tupleIJNS5_1CILi128EEENS7_ILi64EEENS7_ILi192EEEEEELi192ENS_6half_tEfNS_4arch4Sm80ELb1ELb0ELb0ELb1ELb1ELb0ELb1ELb1EEENS1_21CollectiveEpilogueFwdINS6_IJS8_SA_S9_EEENS6_IJNS7_ILi1EEESI_SI_EEESC_SE_Li256ELb1ELb1ELb1ELb0EEENS1_36VarlenDynamicPersistentTileSchedulerILi128ELi64ELi256ELi256ELb1ELb1ELb0ELb1ELb1ELb1EEEEEEEEEvNT_6ParamsE,"a",@progbits
	.sectionflags	@""
	.align	4
.nv.constant0._ZN7cutlass13device_kernelIN5flash19enable_sm80_to_sm89INS1_16FlashAttnFwdSm80INS1_25CollectiveMainloopFwdSm80ILi8ELi2ELb0EN4cute5tupleIJNS5_1CILi128EEENS7_ILi64EEENS7_ILi192EEEEEELi192ENS_6half_tEfNS_4arch4Sm80ELb1ELb0ELb0ELb1ELb1ELb0ELb1ELb1EEENS1_21CollectiveEpilogueFwdINS6_IJS8_SA_S9_EEENS6_IJNS7_ILi1EEESI_SI_EEESC_SE_Li256ELb1ELb1ELb1ELb0EEENS1_36VarlenDynamicPersistentTileSchedulerILi128ELi64ELi256ELi256ELb1ELb1ELb0ELb1ELb1ELb1EEEEEEEEEvNT_6ParamsE:
	.zero		1432


//--------------------- .nv.constant0._ZN7cutlass13device_kernelIN5flash19enable_sm80_to_sm89INS1_16FlashAttnFwdSm80INS1_25CollectiveMainloopFwdSm80ILi8ELi2ELb0EN4cute5tupleIJNS5_1CILi128EEENS7_ILi64EEENS7_ILi192EEEEEELi192ENS_6half_tEfNS_4arch4Sm80ELb1ELb0ELb0ELb1ELb1ELb1ELb1ELb1EEENS1_21CollectiveEpilogueFwdINS6_IJS8_SA_S9_EEENS6_IJNS7_ILi1EEESI_SI_EEESC_SE_Li256ELb1ELb1ELb1ELb0EEENS1_36VarlenDynamicPersistentTileSchedulerILi128ELi64ELi256ELi256ELb1ELb1ELb0ELb1ELb1ELb1EEEEEEEEEvNT_6ParamsE --------------------------
	.section	.nv.constant0._ZN7cutlass13device_kernelIN5flash19enable_sm80_to_sm89INS1_16FlashAttnFwdSm80INS1_25CollectiveMainloopFwdSm80ILi8ELi2ELb0EN4cute5tupleIJNS5_1CILi128EEENS7_ILi64EEENS7_ILi192EEEEEELi192ENS_6half_tEfNS_4arch4Sm80ELb1ELb0ELb0ELb1ELb1ELb1ELb1ELb1EEENS1_21CollectiveEpilogueFwdINS6_IJS8_SA_S9_EEENS6_IJNS7_ILi1EEESI_SI_EEESC_SE_Li256ELb1ELb1ELb1ELb0EEENS1_36VarlenDynamicPersistentTileSchedulerILi128ELi64ELi256ELi256ELb1ELb1ELb0ELb1ELb1ELb1EEEEEEEEEvNT_6ParamsE,"a",@progbits
	.sectionflags	@""
	.align	4
.nv.constant0._ZN7cutlass13device_kernelIN5flash19enable_sm80_to_sm89INS1_16FlashAttnFwdSm80INS1_25CollectiveMainloopFwdSm80ILi8ELi2ELb0EN4cute5tupleIJNS5_1CILi128EEENS7_ILi64EEENS7_ILi192EEEEEELi192ENS_6half_tEfNS_4arch4Sm80ELb1ELb0ELb0ELb1ELb1ELb1ELb1ELb1EEENS1_21CollectiveEpilogueFwdINS6_IJS8_SA_S9_EEENS6_IJNS7_ILi1EEESI_SI_EEESC_SE_Li256ELb1ELb1ELb1ELb0EEENS1_36VarlenDynamicPersistentTileSchedulerILi128ELi64ELi256ELi256ELb1ELb1ELb0ELb1ELb1ELb1EEEEEEEEEvNT_6ParamsE:
	.zero		1432


//--------------------- .text._ZN7cutlass13device_kernelIN5flash19enable_sm80_to_sm89INS1_16FlashAttnFwdSm80INS1_25CollectiveMainloopFwdSm80ILi8ELi1ELb0EN4cute5tupleIJNS5_1CILi128EEENS7_ILi64EEENS7_ILi192EEEEEELi192ENS_6half_tEfNS_4arch4Sm80ELb0ELb0ELb1ELb0ELb1ELb0ELb1ELb1EEENS1_21CollectiveEpilogueFwdINS6_IJS8_SA_S9_EEENS6_IJNS7_ILi1EEESI_SI_EEESC_SE_Li256ELb0ELb1ELb1ELb0EEENS1_19SingleTileSchedulerILb0ELb1ELb1ELi128EEEEEEEEEvNT_6ParamsE --------------------------
	.section	.text._ZN7cutlass13device_kernelIN5flash19enable_sm80_to_sm89INS1_16FlashAttnFwdSm80INS1_25CollectiveMainloopFwdSm80ILi8ELi1ELb0EN4cute5tupleIJNS5_1CILi128EEENS7_ILi64EEENS7_ILi192EEEEEELi192ENS_6half_tEfNS_4arch4Sm80ELb0ELb0ELb1ELb0ELb1ELb0ELb1ELb1EEENS1_21CollectiveEpilogueFwdINS6_IJS8_SA_S9_EEENS6_IJNS7_ILi1EEESI_SI_EEESC_SE_Li256ELb0ELb1ELb1ELb0EEENS1_19SingleTileSchedulerILb0ELb1ELb1ELi128EEEEEEEEEvNT_6ParamsE,"ax",@progbits
	.sectioninfo	@"SHI_REGISTERS=252"
	.align	128
.text._ZN7cutlass13device_kernelIN5flash19enable_sm80_to_sm89INS1_16FlashAttnFwdSm80INS1_25CollectiveMainloopFwdSm80ILi8ELi1ELb0EN4cute5tupleIJNS5_1CILi128EEENS7_ILi64EEENS7_ILi192EEEEEELi192ENS_6half_tEfNS_4arch4Sm80ELb0ELb0ELb1ELb0ELb1ELb0ELb1ELb1EEENS1_21CollectiveEpilogueFwdINS6_IJS8_SA_S9_EEENS6_IJNS7_ILi1EEESI_SI_EEESC_SE_Li256ELb0ELb1ELb1ELb0EEENS1_19SingleTileSchedulerILb0ELb1ELb1ELi128EEEEEEEEEvNT_6ParamsE:
        .type           _ZN7cutlass13device_kernelIN5flash19enable_sm80_to_sm89INS1_16FlashAttnFwdSm80INS1_25CollectiveMainloopFwdSm80ILi8ELi1ELb0EN4cute5tupleIJNS5_1CILi128EEENS7_ILi64EEENS7_ILi192EEEEEELi192ENS_6half_tEfNS_4arch4Sm80ELb0ELb0ELb1ELb0ELb1ELb0ELb1ELb1EEENS1_21CollectiveEpilogueFwdINS6_IJS8_SA_S9_EEENS6_IJNS7_ILi1EEESI_SI_EEESC_SE_Li256ELb0ELb1ELb1ELb0EEENS1_19SingleTileSchedulerILb0ELb1ELb1ELi128EEEEEEEEEvNT_6ParamsE,@function
        .size           _ZN7cutlass13device_kernelIN5flash19enable_sm80_to_sm89INS1_16FlashAttnFwdSm80INS1_25CollectiveMainloopFwdSm80ILi8ELi1ELb0EN4cute5tupleIJNS5_1CILi128EEENS7_ILi64EEENS7_ILi192EEEEEELi192ENS_6half_tEfNS_4arch4Sm80ELb0ELb0ELb1ELb0ELb1ELb0ELb1ELb1EEENS1_21CollectiveEpilogueFwdINS6_IJS8_SA_S9_EEENS6_IJNS7_ILi1EEESI_SI_EEESC_SE_Li256ELb0ELb1ELb1ELb0EEENS1_19SingleTileSchedulerILb0ELb1ELb1ELi128EEEEEEEEEvNT_6ParamsE,(.L_x_6170 - _ZN7cutlass13device_kernelIN5flash19enable_sm80_to_sm89INS1_16FlashAttnFwdSm80INS1_25CollectiveMainloopFwdSm80ILi8ELi1ELb0EN4cute5tupleIJNS5_1CILi128EEENS7_ILi64EEENS7_ILi192EEEEEELi192ENS_6half_tEfNS_4arch4Sm80ELb0ELb0ELb1ELb0ELb1ELb0ELb1ELb1EEENS1_21CollectiveEpilogueFwdINS6_IJS8_SA_S9_EEENS6_IJNS7_ILi1EEESI_SI_EEESC_SE_Li256ELb0ELb1ELb1ELb0EEENS1_19SingleTileSchedulerILb0ELb1ELb1ELi128EEEEEEEEEvNT_6ParamsE)
        .other          _ZN7cutlass13device_kernelIN5flash19enable_sm80_to_sm89INS1_16FlashAttnFwdSm80INS1_25CollectiveMainloopFwdSm80ILi8ELi1ELb0EN4cute5tupleIJNS5_1CILi128EEENS7_ILi64EEENS7_ILi192EEEEEELi192ENS_6half_tEfNS_4arch4Sm80ELb0ELb0ELb1ELb0ELb1ELb0ELb1ELb1EEENS1_21CollectiveEpilogueFwdINS6_IJS8_SA_S9_EEENS6_IJNS7_ILi1EEESI_SI_EEESC_SE_Li256ELb0ELb1ELb1ELb0EEENS1_19SingleTileSchedulerILb0ELb1ELb1ELi128EEEEEEEEEvNT_6ParamsE,@"STO_CUDA_ENTRY STV_DEFAULT"
_ZN7cutlass13device_kernelIN5flash19enable_sm80_to_sm89INS1_16FlashAttnFwdSm80INS1_25CollectiveMainloopFwdSm80ILi8ELi1ELb0EN4cute5tupleIJNS5_1CILi128EEENS7_ILi64EEENS7_ILi192EEEEEELi192ENS_6half_tEfNS_4arch4Sm80ELb0ELb0ELb1ELb0ELb1ELb0ELb1ELb1EEENS1_21CollectiveEpilogueFwdINS6_IJS8_SA_S9_EEENS6_IJNS7_ILi1EEESI_SI_EEESC_SE_Li256ELb0ELb1ELb1ELb0EEENS1_19SingleTileSchedulerILb0ELb1ELb1ELi128EEEEEEEEEvNT_6ParamsE:
[----:B------:R-:W-:Y:S02]  /*0000*/  MOV R1, c[0x0][0x28] ;  /* 0x00000a0000017a02 */ /* 0x000fe40000000f00 */
[----:B------:R-:W1:Y:S01]  /*0010*/  S2R R3, SR_TID.X ;  /* 0x0000000000037919 */ /* 0x000e620000002100 */
[----:B------:R-:W2:Y:S08]  /*0020*/  S2UR UR6, SR_CTAID.Y ;  /* 0x00000000000679c3 */ /* 0x000eb00000002600 */
[----:B------:R-:W3:Y:S01]  /*0030*/  S2UR UR11, SR_CTAID.Z ;  /* 0x00000000000b79c3 */ /* 0x000ee20000002700 */
[----:B-1----:R-:W-:-:S06]  /*0040*/  SHF.R.U32.HI R0, RZ, 0x5, R3 ;  /* 0x00000005ff007819 */ /* 0x002fcc0000011603 */
[----:B------:R-:W1:Y:S02]  /*0050*/  SHFL.IDX PT, R0, R0, RZ, 0x1f ;  /* 0x00001fff00007589 */ /* 0x000e6400000e0000 */
[----:B-1----:R-:W-:-:S13]  /*0060*/  ISETP.NE.AND P0, PT, R0, RZ, PT ;  /* 0x000000ff0000720c */ /* 0x002fda0003f05270 */
[----:B--23--:R-:W-:Y:S05]  /*0070*/  @!P0 BRA `(.L_x_0) ;  /* 0x0000009000008947 */ /* 0x00cfea0003800000 */
[----:B------:R-:W-:Y:S01]  /*0080*/  MOV R0, c[0x0][0x550] ;  /* 0x0001540000007a02 */ /* 0x000fe20000000f00 */
[----:B------:R-:W-:-:S03]  /*0090*/  UMOV UR10, UR6 ;  /* 0x00000006000a7c82 */ /* 0x000fc60008000000 */
[----:B------:R-:W-:-:S13]  /*00a0*/  ISETP.NE.AND P0, PT, R0, 0x1, PT ;  /* 0x000000010000780c */ /* 0x000fda0003f05270 */
[----:B------:R-:W-:Y:S05]  /*00b0*/  @!P0 BRA `(.L_x_1) ;  /* 0x000000b000008947 */ /* 0x000fea0003800000 */
[----:B------:R-:W-:Y:S02]  /*00c0*/  ULDC UR4, c[0x0][0x554] ;  /* 0x0001550000047ab9 */ /* 0x000fe40000000800 */
[----:B------:R-:W-:Y:S02]  /*00d0*/  UIMAD.WIDE.U32 UR4, UR6, UR4, URZ ;  /* 0x00000004060472a5 */ /* 0x000fe4000f8e003f */
[----:B------:R-:W-:Y:S02]  /*00e0*/  ULDC UR10, c[0x0][0x558] ;  /* 0x00015600000a7ab9 */ /* 0x000fe40000000800 */
[----:B------:R-:W-:Y:S01]  /*00f0*/  USHF.R.U32.HI UR10, URZ, UR10, UR5 ;  /* 0x0000000a3f0a7299 */ /* 0x000fe20008011605 */
[----:B------:R-:W-:Y:S05]  /*0100*/  BRA `(.L_x_1) ;  /* 0x0000006000007947 */ /* 0x000fea0003800000 */
.L_x_0:
[----:B------:R-:W-:Y:S02]  /*0110*/  ULDC.64 UR4, c[0x0][0x550] ;  /* 0x0001540000047ab9 */ /* 0x000fe40000000a00 */
[----:B------:R-:W-:Y:S02]  /*0120*/  UISETP.NE.AND UP0, UPT, UR4, 0x1, UPT ;  /* 0x000000010400788c */ /* 0x000fe4000bf05270 */
[----:B------:R-:W-:-:S02]  /*0130*/  UIMAD.WIDE.U32 UR8, UR6, UR5, URZ ;  /* 0x00000005060872a5 */ /* 0x000fc4000f8e003f */
[----:B------:R-:W-:Y:S02]  /*0140*/  ULDC UR4, c[0x0][0x558] ;  /* 0x0001560000047ab9 */ /* 0x000fe40000000800 */
[----:B------:R-:W-:-:S05]  /*0150*/  UMOV UR10, UR6 ;  /* 0x00000006000a7c82 */ /* 0x000fca0008000000 */
[----:B------:R-:W-:-:S03]  /*0160*/  @UP0 USHF.R.U32.HI UR10, URZ, UR4, UR9 ;  /* 0x000000043f0a0299 */ /* 0x000fc60008011609 */
.L_x_1:
[----:B------:R-:W-:Y:S01]  /*0170*/  ISETP.LE.AND P0, PT, RZ, UR11, PT ;  /* 0x0000000bff007c0c */ /* 0x000fe2000bf03270 */
[----:B------:R-:W-:Y:S02]  /*0180*/  UIADD3 UR4, -UR10, URZ, URZ ;  /* 0x0000003f0a047290 */ /* 0x000fe4000fffe13f */
[----:B------:R-:W-:Y:S02]  /*0190*/  ULDC UR7, c[0x0][0x550] ;  /* 0x0001540000077ab9 */ /* 0x000fe40000000800 */
[----:B------:R-:W-:-:S08]  /*01a0*/  UIMAD UR7, UR4, UR7, UR6 ;  /* 0x00000007040772a4 */ /* 0x000fd0000f8e0206 */
[----:B------:R-:W-:Y:S05]  /*01b0*/  @!P0 EXIT ;  /* 0x000000000000894d */ /* 0x000fea0003800000 */
[----:B------:R-:W-:Y:S02]  /*01c0*/  ULDC.64 UR4, c[0x0][0x370] ;  /* 0x0000dc0000047ab9 */ /* 0x000fe40000000a00 */
[----:B------:R-:W-:Y:S02]  /*01d0*/  UISETP.NE.U32.AND UP0, UPT, URZ, UR4, UPT ;  /* 0x000000043f00728c */ /* 0x000fe4000bf05070 */
[----:B------:R-:W-:Y:S02]  /*01e0*/  ULDC.64 UR8, c[0x0][0x370] ;  /* 0x0000dc0000087ab9 */ /* 0x000fe40000000a00 */
[----:B------:R-:W-:Y:S02]  /*01f0*/  UISETP.NE.AND.EX UP0, UPT, URZ, UR5, UPT, UP0 ;  /* 0x000000053f00728c */ /* 0x000fe4000bf05300 */
[----:B------:R-:W-:-:S04]  /*0200*/  ULDC.64 UR12, c[0x0][0x118] ;  /* 0x00004600000c7ab9 */ /* 0x000fc80000000a00 */
[----:B------:R-:W-:-:S05]  /*0210*/  PLOP3.LUT P0, PT, PT, PT, UP0, 0x80, 0x0 ;  /* 0x000000000000781c */ /* 0x000fca0003f0f008 */
[----:B------:R-:W-:Y:S02]  /*0220*/  @UP0 UMOV UR4, 0x4 ;  /* 0x0000000400040882 */ /* 0x000fe40000000000 */
[----:B------:R-:W-:-:S06]  /*0230*/  @UP0 UIMAD.WIDE UR4, UR11, UR4, UR8 ;  /* 0x000000040b0402a5 */ /* 0x000fcc000f8e0208 */
[----:B------:R-:W-:Y:S02]  /*0240*/  IMAD.U32 R4, RZ, RZ, UR4 ;  /* 0x00000004ff047e24 */ /* 0x000fe4000f8e00ff */
[----:B------:R-:W-:-:S05]  /*0250*/  IMAD.U32 R5, RZ, RZ, UR5 ;  /* 0x00000005ff057e24 */ /* 0x000fca000f8e00ff */
[----:B------:R-:W2:Y:S01]  /*0260*/  @P0 LDG.E R4, [R4.64] ;  /* 0x0000000c04040981 */ /* 0x000ea2000c1e1900 */
[----:B------:R-:W-:Y:S02]  /*0270*/  ULDC UR4, c[0x0][0x2ac] ;  /* 0x0000ab0000047ab9 */ /* 0x000fe40000000800 */
[----:B------:R-:W-:Y:S02]  /*0280*/  ULDC UR9, c[0x0][0x1d0] ;  /* 0x0000740000097ab9 */ /* 0x000fe40000000800 */
[----:B------:R-:W-:Y:S02]  /*0290*/  UIMAD UR9, UR4, UR9, URZ ;  /* 0x00000009040972a4 */ /* 0x000fe4000f8e023f */
[----:B------:R-:W-:Y:S02]  /*02a0*/  UMOV UR8, URZ ;  /* 0x0000003f00087c82 */ /* 0x000fe40008000000 */
[----:B------:R-:W-:Y:S02]  /*02b0*/  UISETP.GE.AND UP0, UPT, UR9, 0x1, UPT ;  /* 0x000000010900788c */ /* 0x000fe4000bf06270 */
[----:B------:R-:W-:-:S02]  /*02c0*/  UIADD3 UR5, UR9, 0x3f, URZ ;  /* 0x0000003f09057890 */ /* 0x000fc4000fffe03f */
[----:B------:R-:W-:Y:S02]  /*02d0*/  UMOV UR19, URZ ;  /* 0x0000003f00137c82 */ /* 0x000fe40008000000 */
[----:B------:R-:W-:-:S04]  /*02e0*/  USHF.R.S32.HI UR4, URZ, 0x1f, UR5 ;  /* 0x0000001f3f047899 */ /* 0x000fc80008011405 */
[----:B------:R-:W-:-:S04]  /*02f0*/  ULEA.HI UR4, UR4, UR5, URZ, 0x6 ;  /* 0x0000000504047291 */ /* 0x000fc8000f8f303f */
[----:B------:R-:W-:Y:S01]  /*0300*/  USHF.R.S32.HI UR6, URZ, 0x6, UR4 ;  /* 0x000000063f067899 */ /* 0x000fe20008011404 */
[----:B--2---:R1:W2:Y:S01]  /*0310*/  @P0 R2UR UR8, R4 ;  /* 0x00000000040803c2 */ /* 0x0042a200000e0000 */
[----:B------:R-:W-:-:S13]  /*0320*/  PLOP3.LUT P0, PT, PT, PT, UP0, 0x80, 0x0 ;  /* 0x000000000000781c */ /* 0x000fda0003f0f008 */
[----:B------:R-:W-:Y:S05]  /*0330*/  @!P0 BRA `(.L_x_2) ;  /* 0x0000024000008947 */ /* 0x000fea0003800000 */
[----:B------:R-:W-:Y:S02]  /*0340*/  USHF.R.U32.HI UR4, URZ, 0x10, UR7 ;  /* 0x000000103f047899 */ /* 0x000fe40008011607 */
[----:B------:R-:W-:Y:S02]  /*0350*/  ULDC UR5, c[0x0][0x338] ;  /* 0x0000ce0000057ab9 */ /* 0x000fe40000000800 */
[----:B------:R-:W-:Y:S02]  /*0360*/  UISETP.NE.AND UP0, UPT, UR4, URZ, UPT ;  /* 0x0000003f0400728c */ /* 0x000fe4000bf05270 */
[----:B------:R-:W-:Y:S02]  /*0370*/  UMOV UR18, URZ ;  /* 0x0000003f00127c82 */ /* 0x000fe40008000000 */
[----:B------:R-:W-:-:S04]  /*0380*/  USEL UR5, UR4, UR5, UP0 ;  /* 0x0000000504057287 */ /* 0x000fc80008000000 */
[----:B------:R-:W-:Y:S02]  /*0390*/  UIADD3 UR17, UR6, -0x1, UR5 ;  /* 0xffffffff06117890 */ /* 0x000fe4000fffe005 */
[----:B------:R-:W-:-:S05]  /*03a0*/  IMAD.U32 R0, RZ, RZ, UR5 ;  /* 0x00000005ff007e24 */ /* 0x000fca000f8e00ff */
[-C--:B------:R-:W-:Y:S02]  /*03b0*/  IABS R2, R0.reuse ;  /* 0x0000000000027213 */ /* 0x080fe40000000000 */
[----:B------:R-:W-:-:S03]  /*03c0*/  IABS R0, R0 ;  /* 0x0000000000007213 */ /* 0x000fc60000000000 */
[----:B------:R-:W-:Y:S02]  /*03d0*/  IMAD.MOV.U32 R5, RZ, RZ, R2 ;  /* 0x000000ffff057224 */ /* 0x000fe400078e0002 */
[----:B------:R-:W-:Y:S01]  /*03e0*/  IMAD.U32 R2, RZ, RZ, UR17 ;  /* 0x00000011ff027e24 */ /* 0x000fe2000f8e00ff */
[----:B------:R-:W-:Y:S01]  /*03f0*/  ULOP3.LUT UR17, UR17, UR5, URZ, 0x3c, !UPT ;  /* 0x0000000511117292 */ /* 0x000fe2000f8e3c3f */
[----:B------:R-:W3:Y:S01]  /*0400*/  R2UR UR16, R5 ;  /* 0x00000000051073c2 */ /* 0x000ee200000e0000 */
[----:B------:R-:W-:Y:S02]  /*0410*/  IMAD.MOV R0, RZ, RZ, -R0 ;  /* 0x000000ffff007224 */ /* 0x000fe400078e0a00 */
[----:B------:R-:W-:-:S05]  /*0420*/  IABS R2, R2 ;  /* 0x0000000200027213 */ /* 0x000fca0000000000 */
[----:B------:R-:W4:Y:S08]  /*0430*/  R2UR UR15, R2 ;  /* 0x00000000020f73c2 */ /* 0x000f3000000e0000 */
[----:B------:R-:W5:Y:S01]  /*0440*/  R2UR UR14, R0 ;  /* 0x00000000000e73c2 */ /* 0x000f6200000e0000 */
[----:B---3--:R-:W3:Y:S08]  /*0450*/  I2F.RP R6, UR16 ;  /* 0x0000001000067d06 */ /* 0x008ef00008209400 */
[----:B-1-3--:R-:W1:Y:S02]  /*0460*/  MUFU.RCP R4, R6 ;  /* 0x0000000600047308 */ /* 0x00ae640000001000 */
[----:B-1----:R-:W-:-:S06]  /*0470*/  IADD3 R4, R4, 0xffffffe, RZ ;  /* 0x0ffffffe04047810 */ /* 0x002fcc0007ffe0ff */
[----:B------:R-:W1:Y:S02]  /*0480*/  F2I.FTZ.U32.TRUNC.NTZ R4, R4 ;  /* 0x0000000400047305 */ /* 0x000e64000021f000 */
[----:B-1----:R-:W1:Y:S02]  /*0490*/  R2UR UR19, R4 ;  /* 0x00000000041373c2 */ /* 0x002e6400000e0000 */
[----:B-1----:R-:W-:-:S04]  /*04a0*/  UIADD3 UR4, URZ, -UR19, URZ ;  /* 0x800000133f047290 */ /* 0x002fc8000fffe03f */
[----:B------:R-:W-:-:S04]  /*04b0*/  UIMAD UR4, UR4, UR16, URZ ;  /* 0x00000010040472a4 */ /* 0x000fc8000f8e023f */
[----:B------:R-:W-:-:S04]  /*04c0*/  UIMAD.WIDE.U32 UR18, UR19, UR4, UR18 ;  /* 0x00000004131272a5 */ /* 0x000fc8000f8e0012 */
[----:B----4-:R-:W-:-:S04]  /*04d0*/  UIMAD.WIDE.U32 UR18, UR19, UR15, URZ ;  /* 0x0000000f131272a5 */ /* 0x010fc8000f8e003f */
[----:B-----5:R-:W-:-:S04]  /*04e0*/  UIMAD UR14, UR19, UR14, UR15 ;  /* 0x0000000e130e72a4 */ /* 0x020fc8000f8e020f */
[----:B------:R-:W-:-:S11]  /*04f0*/  UISETP.GT.U32.AND UP0, UPT, UR16, UR14, UPT ;  /* 0x0000000e1000728c */ /* 0x000fd6000bf04070 */
[----:B------:R-:W-:Y:S02]  /*0500*/  @!UP0 UIADD3 UR14, UR14, -UR16, URZ ;  /* 0x800000100e0e8290 */ /* 0x000fe4000fffe03f */
[----:B------:R-:W-:Y:S02]  /*0510*/  @!UP0 UIADD3 UR19, UR19, 0x1, URZ ;  /* 0x0000000113138890 */ /* 0x000fe4000fffe03f */
[----:B------:R-:W-:Y:S02]  /*0520*/  UISETP.GE.U32.AND UP1, UPT, UR14, UR16, UPT ;  /* 0x000000100e00728c */ /* 0x000fe4000bf26070 */
[----:B------:R-:W-:-:S09]  /*0530*/  UISETP.GE.AND UP0, UPT, UR17, URZ, UPT ;  /* 0x0000003f1100728c */ /* 0x000fd2000bf06270 */
[----:B------:R-:W-:Y:S02]  /*0540*/  @UP1 UIADD3 UR19, UR19, 0x1, URZ ;  /* 0x0000000113131890 */ /* 0x000fe4000fffe03f */
[----:B------:R-:W-:Y:S02]  /*0550*/  UISETP.NE.AND UP1, UPT, UR5, URZ, UPT ;  /* 0x0000003f0500728c */ /* 0x000fe4000bf25270 */
[----:B------:R-:W-:-:S09]  /*0560*/  @!UP0 UIADD3 UR19, -UR19, URZ, URZ ;  /* 0x0000003f13138290 */ /* 0x000fd2000fffe13f */
[----:B------:R-:W-:Y:S02]  /*0570*/  @!UP1 ULOP3.LUT UR19, URZ, UR5, URZ, 0x33, !UPT ;  /* 0x000000053f139292 */ /* 0x000fe4000f8e333f */
.L_x_2:
[----:B------:R-:W-:Y:S01]  /*0580*/  ULOP3.LUT UR7, UR7, 0xffff, URZ, 0xc0, !UPT ;  /* 0x0000ffff07077892 */ /* 0x000fe2000f8ec03f */
[----:B------:R-:W-:Y:S01]  /*0590*/  PLOP3.LUT P2, PT, PT, PT, PT, 0x80, 0x0 ;  /* 0x000000000000781c */ /* 0x000fe20003f4f070 */
[----:B------:R-:W-:Y:S01]  /*05a0*/  IMAD.MOV.U32 R5, RZ, RZ, RZ ;  /* 0x000000ffff057224 */ /* 0x000fe200078e00ff */
[----:B------:R-:W-:Y:S01]  /*05b0*/  CS2R R96, SRZ ;  /* 0x0000000000607805 */ /* 0x000fe2000001ff00 */
[----:B------:R-:W-:Y:S01]  /*05c0*/  UIMAD UR7, UR7, UR19, URZ ;  /* 0x00000013070772a4 */ /* 0x000fe2000f8e023f */
[----:B------:R-:W-:Y:S01]  /*05d0*/  IMAD.MOV.U32 R2, RZ, RZ, RZ ;  /* 0x000000ffff027224 */ /* 0x000fe200078e00ff */
[----:B------:R-:W-:Y:S01]  /*05e0*/  CS2R R94, SRZ ;  /* 0x00000000005e7805 */ /* 0x000fe2000001ff00 */
[----:B------:R-:W-:Y:S01]  /*05f0*/  CS2R R92, SRZ ;  /* 0x00000000005c7805 */ /* 0x000fe2000001ff00 */
[----:B------:R-:W-:Y:S01]  /*0600*/  UIADD3 UR19, UR7, UR19, URZ ;  /* 0x0000001307137290 */ /* 0x000fe2000fffe03f */
[----:B------:R-:W-:Y:S01]  /*0610*/  CS2R R90, SRZ ;  /* 0x00000000005a7805 */ /* 0x000fe2000001ff00 */
[----:B------:R-:W-:Y:S01]  /*0620*/  CS2R R88, SRZ ;  /* 0x0000000000587805 */ /* 0x000fe2000001ff00 */
[----:B------:R-:W-:Y:S01]  /*0630*/  CS2R R86, SRZ ;  /* 0x0000000000567805 */ /* 0x000fe2000001ff00 */
[----:B------:R-:W-:Y:S01]  /*0640*/  UISETP.LT.AND UP0, UPT, UR6, UR19, UPT ;  /* 0x000000130600728c */ /* 0x000fe2000bf01270 */
[----:B------:R-:W-:Y:S01]  /*0650*/  CS2R R84, SRZ ;  /* 0x0000000000547805 */ /* 0x000fe2000001ff00 */
[----:B------:R-:W-:Y:S01]  /*0660*/  CS2R R82, SRZ ;  /* 0x0000000000527805 */ /* 0x000fe2000001ff00 */
[----:B------:R-:W-:Y:S01]  /*0670*/  CS2R R80, SRZ ;  /* 0x0000000000507805 */ /* 0x000fe2000001ff00 */
[----:B------:R-:W-:Y:S01]  /*0680*/  USEL UR6, UR6, UR19, UP0 ;  /* 0x0000001306067287 */ /* 0x000fe20008000000 */
[----:B------:R-:W-:Y:S01]  /*0690*/  CS2R R78, SRZ ;  /* 0x00000000004e7805 */ /* 0x000fe2000001ff00 */
[----:B------:R-:W-:Y:S01]  /*06a0*/  CS2R R76, SRZ ;  /* 0x00000000004c7805 */ /* 0x000fe2000001ff00 */
[----:B------:R-:W-:Y:S01]  /*06b0*/  CS2R R74, SRZ ;  /* 0x00000000004a7805 */ /* 0x000fe2000001ff00 */
[----:B------:R-:W-:Y:S01]  /*06c0*/  UISETP.GT.AND UP0, UPT, UR6, UR7, UPT ;  /* 0x000000070600728c */ /* 0x000fe2000bf04270 */
[----:B------:R-:W-:Y:S01]  /*06d0*/  CS2R R72, SRZ ;  /* 0x0000000000487805 */ /* 0x000fe2000001ff00 */
[----:B------:R-:W-:Y:S01]  /*06e0*/  CS2R R70, SRZ ;  /* 0x0000000000467805 */ /* 0x000fe2000001ff00 */
[----:B------:R-:W-:Y:S01]  /*06f0*/  CS2R R68, SRZ ;  /* 0x0000000000447805 */ /* 0x000fe2000001ff00 */
[----:B------:R-:W-:Y:S01]  /*0700*/  CS2R R66, SRZ ;  /* 0x0000000000427805 */ /* 0x000fe2000001ff00 */
[----:B------:R-:W-:Y:S01]  /*0710*/  CS2R R64, SRZ ;  /* 0x0000000000407805 */ /* 0x000fe2000001ff00 */
[----:B------:R-:W-:Y:S01]  /*0720*/  PLOP3.LUT P0, PT, PT, PT, UP0, 0x80, 0x0 ;  /* 0x000000000000781c */ /* 0x000fe20003f0f008 */
[----:B------:R-:W-:Y:S01]  /*0730*/  CS2R R62, SRZ ;  /* 0x00000000003e7805 */ /* 0x000fe2000001ff00 */
        /* <DEDUP_REMOVED lines=30> */
[----:B------:R-:W-:Y:S05]  /*0920*/  @!P0 BRA `(.L_x_3) ;  /* 0x0000742000008947 */ /* 0x000fea0003800000 */
[----:B------:R-:W-:Y:S02]  /*0930*/  ULDC.64 UR4, c[0x0][0x340] ;  /* 0x0000d00000047ab9 */ /* 0x000fe40000000a00 */
[----:B------:R-:W-:-:S02]  /*0940*/  UISETP.NE.U32.AND UP0, UPT, URZ, UR4, UPT ;  /* 0x000000043f00728c */ /* 0x000fc4000bf05070 */
[----:B------:R-:W-:Y:S02]  /*0950*/  ULDC.64 UR14, c[0x0][0x340] ;  /* 0x0000d000000e7ab9 */ /* 0x000fe40000000a00 */
[----:B------:R-:W-:-:S06]  /*0960*/  UISETP.NE.AND.EX UP0, UPT, URZ, UR5, UPT, UP0 ;  /* 0x000000053f00728c */ /* 0x000fcc000bf05300 */
[----:B------:R-:W-:-:S05]  /*0970*/  PLOP3.LUT P0, PT, PT, PT, UP0, 0x80, 0x0 ;  /* 0x000000000000781c */ /* 0x000fca0003f0f008 */
[----:B------:R-:W-:Y:S02]  /*0980*/  @UP0 UMOV UR4, 0x4 ;  /* 0x0000000400040882 */ /* 0x000fe40000000000 */
[----:B------:R-:W-:-:S06]  /*0990*/  @UP0 UIMAD.WIDE UR4, UR11, UR4, UR14 ;  /* 0x000000040b0402a5 */ /* 0x000fcc000f8e020e */
[----:B------:R-:W-:Y:S02]  /*09a0*/  IMAD.U32 R8, RZ, RZ, UR4 ;  /* 0x00000004ff087e24 */ /* 0x000fe4000f8e00ff */
[----:B------:R-:W-:Y:S01]  /*09b0*/  IMAD.U32 R9, RZ, RZ, UR5 ;  /* 0x00000005ff097e24 */ /* 0x000fe2000f8e00ff */
[----:B------:R-:W3:Y:S01]  /*09c0*/  S2R R10, SR_CTAID.X ;  /* 0x00000000000a7919 */ /* 0x000ee20000002500 */
[----:B------:R-:W-:Y:S01]  /*09d0*/  SHF.R.S32.HI R12, RZ, 0x1f, R3 ;  /* 0x0000001fff0c7819 */ /* 0x000fe20000011403 */
[----:B------:R-:W-:Y:S01]  /*09e0*/  IMAD.MOV.U32 R0, RZ, RZ, c[0x0][0x2c4] ;  /* 0x0000b100ff007624 */ /* 0x000fe200078e00ff */
[----:B------:R-:W-:Y:S01]  /*09f0*/  USHF.R.S32.HI UR14, URZ, 0x1f, UR10 ;  /* 0x0000001f3f0e7899 */ /* 0x000fe2000801140a */
[----:B------:R3:W4:Y:S01]  /*0a00*/  @P0 LDG.E R8, [R8.64] ;  /* 0x0000000c08080981 */ /* 0x000722000c1e1900 */
[-C--:B------:R-:W-:Y:S01]  /*0a10*/  LEA.HI R7, R12, R3.reuse, RZ, 0x3 ;  /* 0x000000030c077211 */ /* 0x080fe200078f18ff */
[----:B------:R-:W-:Y:S01]  /*0a20*/  ULDC.64 UR4, c[0x0][0x1b8] ;  /* 0x00006e0000047ab9 */ /* 0x000fe20000000a00 */
[----:B------:R-:W-:Y:S01]  /*0a30*/  ISETP.NE.AND P1, PT, R0, 0x1, PT ;  /* 0x000000010000780c */ /* 0x000fe20003f25270 */
[----:B------:R-:W-:Y:S01]  /*0a40*/  UIMAD UR14, UR14, UR4, URZ ;  /* 0x000000040e0e72a4 */ /* 0x000fe2000f8e023f */
[----:B------:R-:W-:Y:S01]  /*0a50*/  LOP3.LUT R2, R7, 0xfffffff8, RZ, 0xc0, !PT ;  /* 0xfffffff807027812 */ /* 0x000fe200078ec0ff */
[----:B------:R-:W-:Y:S01]  /*0a60*/  UIMAD.WIDE.U32 UR16, UR10, UR4, URZ ;  /* 0x000000040a1072a5 */ /* 0x000fe2000f8e003f */
[----:B------:R-:W-:Y:S01]  /*0a70*/  SHF.R.S32.HI R7, RZ, 0x3, R7 ;  /* 0x00000003ff077819 */ /* 0x000fe20000011407 */
[----:B------:R-:W-:Y:S01]  /*0a80*/  UIMAD UR14, UR10, UR5, UR14 ;  /* 0x000000050a0e72a4 */ /* 0x000fe2000f8e020e */
[----:B------:R-:W-:Y:S01]  /*0a90*/  LEA.HI R11, R12, R3, RZ, 0x4 ;  /* 0x000000030c0b7211 */ /* 0x000fe200078f20ff */
[----:B------:R-:W-:Y:S01]  /*0aa0*/  IMAD.IADD R2, R3, 0x1, -R2 ;  /* 0x0000000103027824 */ /* 0x000fe200078e0a02 */
[----:B------:R-:W-:Y:S01]  /*0ab0*/  USHF.R.S32.HI UR15, URZ, 0x1f, UR11 ;  /* 0x0000001f3f0f7899 */ /* 0x000fe2000801140b */
[----:B------:R-:W-:Y:S01]  /*0ac0*/  IMAD.SHL.U32 R6, R7, 0x40, RZ ;  /* 0x0000004007067824 */ /* 0x000fe200078e00ff */
[----:B------:R-:W-:Y:S01]  /*0ad0*/  ULDC.64 UR4, c[0x0][0x1c0] ;  /* 0x0000700000047ab9 */ /* 0x000fe20000000a00 */
[C---:B------:R-:W-:Y:S01]  /*0ae0*/  IMAD R210, R2.reuse, 0x20, R7 ;  /* 0x0000002002d27824 */ /* 0x040fe200078e0207 */
[----:B------:R-:W-:Y:S01]  /*0af0*/  UIADD3 UR17, UR17, UR14, URZ ;  /* 0x0000000e11117290 */ /* 0x000fe2000fffe03f */
[----:B------:R-:W-:Y:S01]  /*0b00*/  IMAD.SHL.U32 R135, R2, 0x8, RZ ;  /* 0x0000000802877824 */ /* 0x000fe200078e00ff */
[----:B------:R-:W-:Y:S01]  /*0b10*/  UIMAD UR15, UR15, UR4, URZ ;  /* 0x000000040f0f72a4 */ /* 0x000fe2000f8e023f */
[----:B------:R-:W-:Y:S01]  /*0b20*/  LOP3.LUT R6, R6, 0x1c0, RZ, 0xc0, !PT ;  /* 0x000001c006067812 */ /* 0x000fe200078ec0ff */
[----:B------:R-:W-:Y:S01]  /*0b30*/  UIMAD.WIDE.U32 UR16, UR11, UR4, UR16 ;  /* 0x000000040b1072a5 */ /* 0x000fe2000f8e0010 */
[----:B------:R-:W-:Y:S01]  /*0b40*/  BSSY B0, `(.L_x_4) ;  /* 0x0000046000007945 */ /* 0x000fe20003800000 */
[----:B------:R-:W-:Y:S01]  /*0b50*/  UIMAD UR5, UR11, UR5, UR15 ;  /* 0x000000050b0572a4 */ /* 0x000fe2000f8e020f */
[----:B------:R-:W-:Y:S01]  /*0b60*/  LOP3.LUT R207, R6, 0x38, R135, 0xf8, !PT ;  /* 0x0000003806cf7812 */ /* 0x000fe200078ef887 */
[----:B------:R-:W-:Y:S01]  /*0b70*/  ULDC UR4, c[0x0][0x168] ;  /* 0x00005a0000047ab9 */ /* 0x000fe20000000800 */
[C---:B------:R-:W-:Y:S01]  /*0b80*/  IADD3 R16, R135.reuse, 0x80, RZ ;  /* 0x0000008087107810 */ /* 0x040fe20007ffe0ff */
[----:B---3--:R-:W-:Y:S01]  /*0b90*/  IMAD R9, R10, 0x80, R210 ;  /* 0x000000800a097824 */ /* 0x008fe200078e02d2 */
[----:B------:R-:W-:Y:S01]  /*0ba0*/  UIADD3 UR5, UR17, UR5, URZ ;  /* 0x0000000511057290 */ /* 0x000fe2000fffe03f */
[----:B------:R-:W-:Y:S01]  /*0bb0*/  IMAD.U32 R15, RZ, RZ, UR17 ;  /* 0x00000011ff0f7e24 */ /* 0x000fe2000f8e00ff */
[----:B------:R-:W-:Y:S01]  /*0bc0*/  ISETP.GE.AND P5, PT, R135, c[0x0][0x198], PT ;  /* 0x0000660087007a0c */ /* 0x000fe20003fa6270 */
[----:B------:R-:W-:Y:S01]  /*0bd0*/  @P1 IMAD.HI.U32 R0, R9, c[0x0][0x2c8], RZ ;  /* 0x0000b20009001a27 */ /* 0x000fe200078e00ff */
[----:B------:R-:W-:-:S03]  /*0be0*/  ISETP.GE.AND P3, PT, R16, c[0x0][0x198], PT ;  /* 0x0000660010007a0c */ /* 0x000fc60003f66270 */
[----:B------:R-:W-:Y:S01]  /*0bf0*/  IMAD.MOV.U32 R5, RZ, RZ, R9 ;  /* 0x000000ffff057224 */ /* 0x000fe200078e0009 */
[----:B------:R-:W-:Y:S01]  /*0c00*/  @P1 SHF.R.U32.HI R5, RZ, c[0x0][0x2cc], R0 ;  /* 0x0000b300ff051a19 */ /* 0x000fe20000011600 */
[----:B------:R-:W-:Y:S02]  /*0c10*/  IMAD.U32 R14, RZ, RZ, UR16 ;  /* 0x00000010ff0e7e24 */ /* 0x000fe4000f8e00ff */
[----:B------:R-:W-:Y:S01]  /*0c20*/  IMAD.U32 R15, RZ, RZ, UR5 ;  /* 0x00000005ff0f7e24 */ /* 0x000fe2000f8e00ff */
[--C-:B-1----:R-:W-:Y:S01]  /*0c30*/  SHF.R.S32.HI R4, RZ, 0x1f, R5.reuse ;  /* 0x0000001fff047819 */ /* 0x102fe20000011405 */
[----:B------:R-:W-:Y:S01]  /*0c40*/  IMAD.MOV R0, RZ, RZ, -R5 ;  /* 0x000000ffff007224 */ /* 0x000fe200078e0a05 */
[----:B------:R-:W-:Y:S01]  /*0c50*/  ULDC UR5, c[0x0][0x2c4] ;  /* 0x0000b10000057ab9 */ /* 0x000fe20000000800 */
[----:B------:R-:W-:Y:S01]  /*0c60*/  IMAD.WIDE.U32 R14, R5, c[0x0][0x1b0], R14 ;  /* 0x00006c00050e7a25 */ /* 0x000fe200078e000e */
[----:B------:R-:W-:-:S03]  /*0c70*/  UIMAD UR4, UR5, UR4, URZ ;  /* 0x00000004050472a4 */ /* 0x000fc6000f8e023f */
[----:B------:R-:W-:Y:S02]  /*0c80*/  IMAD R0, R0, c[0x0][0x2c4], R9 ;  /* 0x0000b10000007a24 */ /* 0x000fe400078e0209 */
[----:B------:R-:W-:Y:S02]  /*0c90*/  IMAD R4, R4, c[0x0][0x1b0], RZ ;  /* 0x00006c0004047a24 */ /* 0x000fe400078e02ff */
[----:B------:R-:W-:Y:S01]  /*0ca0*/  IMAD R10, R10, 0x80, R7 ;  /* 0x000000800a0a7824 */ /* 0x000fe200078e0207 */
[----:B------:R-:W-:Y:S01]  /*0cb0*/  SHF.R.S32.HI R9, RZ, 0x1f, R0 ;  /* 0x0000001fff097819 */ /* 0x000fe20000011400 */
[----:B------:R-:W-:-:S04]  /*0cc0*/  IMAD R5, R5, c[0x0][0x1b4], R4 ;  /* 0x00006d0005057a24 */ /* 0x000fc800078e0204 */
[----:B------:R-:W-:Y:S02]  /*0cd0*/  IMAD.IADD R15, R15, 0x1, R5 ;  /* 0x000000010f0f7824 */ /* 0x000fe400078e0205 */
[----:B------:R-:W-:Y:S02]  /*0ce0*/  IMAD R9, R9, c[0x0][0x1a8], RZ ;  /* 0x00006a0009097a24 */ /* 0x000fe400078e02ff */
[----:B------:R-:W-:Y:S01]  /*0cf0*/  IMAD.WIDE.U32 R4, R0, c[0x0][0x1a8], R14 ;  /* 0x00006a0000047a25 */ /* 0x000fe200078e000e */
[----:B------:R-:W-:-:S03]  /*0d00*/  LEA.HI R14, R12, R3, RZ, 0x6 ;  /* 0x000000030c0e7211 */ /* 0x000fc600078f30ff */
[----:B------:R-:W-:Y:S01]  /*0d10*/  IMAD R9, R0, c[0x0][0x1ac], R9 ;  /* 0x00006b0000097a24 */ /* 0x000fe200078e0209 */
[----:B------:R-:W-:Y:S01]  /*0d20*/  LOP3.LUT R0, R11, 0xfffffff0, RZ, 0xc0, !PT ;  /* 0xfffffff00b007812 */ /* 0x000fe200078ec0ff */
[----:B------:R-:W-:Y:S01]  /*0d30*/  IMAD.SHL.U32 R14, R14, 0x8, RZ ;  /* 0x000000080e0e7824 */ /* 0x000fe200078e00ff */
[C---:B------:R-:W-:Y:S01]  /*0d40*/  LEA R17, P1, R4.reuse, c[0x0][0x160], 0x1 ;  /* 0x0000580004117a11 */ /* 0x040fe200078208ff */
[----:B------:R-:W-:Y:S02]  /*0d50*/  IMAD.IADD R9, R5, 0x1, R9 ;  /* 0x0000000105097824 */ /* 0x000fe400078e0209 */
[----:B------:R-:W-:Y:S01]  /*0d60*/  IMAD.IADD R5, R3, 0x1, -R0 ;  /* 0x0000000103057824 */ /* 0x000fe200078e0a00 */
[----:B------:R-:W-:Y:S01]  /*0d70*/  SHF.R.U32.HI R0, RZ, 0x3, R6 ;  /* 0x00000003ff007819 */ /* 0x000fe20000011606 */
[----:B------:R1:W3:Y:S01]  /*0d80*/  SHFL.IDX PT, R18, R17, RZ, 0x181f ;  /* 0x00181fff11127589 */ /* 0x0002e200000e0000 */
[----:B------:R-:W-:Y:S02]  /*0d90*/  LEA.HI.X R9, R4, c[0x0][0x164], R9, 0x1, P1 ;  /* 0x0000590004097a11 */ /* 0x000fe400008f0c09 */
[----:B------:R-:W-:-:S02]  /*0da0*/  SHF.R.S32.HI R4, RZ, 0x1f, R5 ;  /* 0x0000001fff047819 */ /* 0x000fc40000011405 */
[----:B------:R-:W-:Y:S01]  /*0db0*/  LOP3.LUT R207, R207, R0, RZ, 0x3c, !PT ;  /* 0x00000000cfcf7212 */ /* 0x000fe200078e3cff */
[----:B------:R-:W-:Y:S01]  /*0dc0*/  IMAD.MOV.U32 R0, RZ, RZ, 0x10 ;  /* 0x00000010ff007424 */ /* 0x000fe200078e00ff */
[----:B------:R-:W-:Y:S01]  /*0dd0*/  LEA.HI R4, R4, R5, RZ, 0x3 ;  /* 0x0000000504047211 */ /* 0x000fe200078f18ff */
[----:B------:R1:W2:Y:S01]  /*0de0*/  SHFL.IDX PT, R19, R9, RZ, 0x181f ;  /* 0x00181fff09137589 */ /* 0x0002a200000e0000 */
[----:B------:R-:W-:Y:S02]  /*0df0*/  LOP3.LUT R207, R207, 0xfffffe00, R14, 0xf8, !PT ;  /* 0xfffffe00cfcf7812 */ /* 0x000fe400078ef80e */
[----:B------:R-:W-:-:S05]  /*0e00*/  LOP3.LUT R6, R4, 0xfffffff8, RZ, 0xc0, !PT ;  /* 0xfffffff804067812 */ /* 0x000fca00078ec0ff */
[----:B------:R-:W-:Y:S02]  /*0e10*/  IMAD.IADD R6, R5, 0x1, -R6 ;  /* 0x0000000105067824 */ /* 0x000fe400078e0a06 */
[----:B------:R-:W-:Y:S01]  /*0e20*/  IMAD.MOV.U32 R5, RZ, RZ, 0x20 ;  /* 0x00000020ff057424 */ /* 0x000fe200078e00ff */
[----:B----4-:R4:W5:Y:S01]  /*0e30*/  @P0 R2UR UR14, R8 ;  /* 0x00000000080e03c2 */ /* 0x01096200000e0000 */
[----:B------:R-:W-:Y:S01]  /*0e40*/  ISETP.GE.AND P0, PT, R10, UR4, PT ;  /* 0x000000040a007c0c */ /* 0x000fe2000bf06270 */
[----:B-----5:R-:W-:Y:S01]  /*0e50*/  @!UP0 UMOV UR14, UR11 ;  /* 0x0000000b000e8c82 */ /* 0x020fe20008000000 */
[----:B----4-:R-:W-:-:S04]  /*0e60*/  IADD3 R8, R135, 0x40, RZ ;  /* 0x0000004087087810 */ /* 0x010fc80007ffe0ff */
[----:B------:R-:W-:-:S04]  /*0e70*/  ISETP.GE.AND P4, PT, R8, c[0x0][0x198], PT ;  /* 0x0000660008007a0c */ /* 0x000fc80003f86270 */
[----:B------:R-:W-:-:S05]  /*0e80*/  R2P PR, R6, 0x6 ;  /* 0x0000000606007804 */ /* 0x000fca0000000000 */
[----:B------:R-:W-:Y:S02]  /*0e90*/  SEL R0, R0, 0xfffffff0, !P1 ;  /* 0xfffffff000007807 */ /* 0x000fe40004800000 */
[----:B------:R-:W-:Y:S01]  /*0ea0*/  SEL R5, R5, 0xffffffe0, !P2 ;  /* 0xffffffe005057807 */ /* 0x000fe20005000000 */
[----:B------:R-:W-:Y:S05]  /*0eb0*/  @P0 BRA `(.L_x_5) ;  /* 0x000000e000000947 */ /* 0x000fea0003800000 */
[----:B-123--:R-:W-:Y:S01]  /*0ec0*/  SHF.R.S32.HI R15, RZ, 0x1f, R8 ;  /* 0x0000001fff0f7819 */ /* 0x00efe20000011408 */
[----:B------:R-:W-:Y:S01]  /*0ed0*/  IMAD.WIDE R20, R135, 0x2, R18 ;  /* 0x0000000287147825 */ /* 0x000fe200078e0212 */
[----:B------:R-:W-:Y:S02]  /*0ee0*/  SHF.R.S32.HI R13, RZ, 0x1f, R16 ;  /* 0x0000001fff0d7819 */ /* 0x000fe40000011410 */
[----:B------:R-:W-:Y:S01]  /*0ef0*/  LEA.HI R14, R15, R8, RZ, 0x3 ;  /* 0x000000080f0e7211 */ /* 0x000fe200078f18ff */
[----:B------:R-:W-:Y:S01]  /*0f00*/  IMAD.SHL.U32 R15, R207, 0x2, RZ ;  /* 0x00000002cf0f7824 */ /* 0x000fe200078e00ff */
[----:B------:R-:W-:Y:S02]  /*0f10*/  LEA.HI R13, R13, R16, RZ, 0x3 ;  /* 0x000000100d0d7211 */ /* 0x000fe400078f18ff */
[----:B------:R-:W-:-:S02]  /*0f20*/  LOP3.LUT R14, R14, 0xfffffff8, RZ, 0xc0, !PT ;  /* 0xfffffff80e0e7812 */ /* 0x000fc400078ec0ff */
[----:B------:R-:W-:Y:S01]  /*0f30*/  LOP3.LUT R13, R13, 0xfffffff8, RZ, 0xc0, !PT ;  /* 0xfffffff80d0d7812 */ /* 0x000fe200078ec0ff */
[----:B------:R-:W-:Y:S01]  /*0f40*/  @!PT LDS RZ, [RZ] ;  /* 0x00000000fffff984 */ /* 0x000fe20000000800 */
[----:B------:R1:W-:Y:S02]  /*0f50*/  LDGSTS.E.BYPASS.LTC128B.128 [R15+0xc100], [R20.64], !P5 ;  /* 0x0c100000140f7fae */ /* 0x0003e4000e901d4c */
[----:B------:R-:W-:-:S04]  /*0f60*/  IMAD.WIDE R22, R14, 0x2, R18 ;  /* 0x000000020e167825 */ /* 0x000fc800078e0212 */
[----:B------:R-:W-:Y:S01]  /*0f70*/  IMAD.WIDE R18, R13, 0x2, R18 ;  /* 0x000000020d127825 */ /* 0x000fe200078e0212 */
[----:B------:R1:W-:Y:S04]  /*0f80*/  LDGSTS.E.BYPASS.LTC128B.128 [R15+0x10100], [R22.64], !P4 ;  /* 0x10100000160f7fae */ /* 0x0003e8000e101d4c */
[----:B------:R1:W-:Y:S02]  /*0f90*/  LDGSTS.E.BYPASS.LTC128B.128 [R15+0x14100], [R18.64], !P3 ;  /* 0x14100000120f7fae */ /* 0x0003e4000d901d4c */
.L_x_5:
[----:B-123--:R-:W-:Y:S05]  /*0fa0*/  BSYNC B0 ;  /* 0x0000000000007941 */ /* 0x00efea0003800000 */
.L_x_4:
[----:B------:R-:W-:Y:S01]  /*0fb0*/  IADD3 R13, R10, 0x20, RZ ;  /* 0x000000200a0d7810 */ /* 0x000fe20007ffe0ff */
[----:B------:R1:W2:Y:S01]  /*0fc0*/  SHFL.IDX PT, R19, R9, 0x1, 0x181f ;  /* 0x00381f0009137f89 */ /* 0x0002a200000e0000 */
[----:B------:R-:W-:Y:S02]  /*0fd0*/  BSSY B0, `(.L_x_6) ;  /* 0x0000012000007945 */ /* 0x000fe40003800000 */
[----:B------:R-:W-:Y:S01]  /*0fe0*/  ISETP.GE.AND P0, PT, R13, UR4, PT ;  /* 0x000000040d007c0c */ /* 0x000fe2000bf06270 */
[----:B------:R1:W3:-:S12]  /*0ff0*/  SHFL.IDX PT, R18, R17, 0x1, 0x181f ;  /* 0x00381f0011127f89 */ /* 0x0002d800000e0000 */
[----:B------:R-:W-:Y:S05]  /*1000*/  @P0 BRA `(.L_x_7) ;  /* 0x000000e000000947 */ /* 0x000fea0003800000 */
[----:B------:R-:W-:Y:S01]  /*1010*/  SHF.R.S32.HI R15, RZ, 0x1f, R8 ;  /* 0x0000001fff0f7819 */ /* 0x000fe20000011408 */
[----:B--23--:R-:W-:Y:S01]  /*1020*/  IMAD.WIDE R20, R135, 0x2, R18 ;  /* 0x0000000287147825 */ /* 0x00cfe200078e0212 */
[----:B------:R-:W-:Y:S02]  /*1030*/  SHF.R.S32.HI R13, RZ, 0x1f, R16 ;  /* 0x0000001fff0d7819 */ /* 0x000fe40000011410 */
[----:B------:R-:W-:Y:S01]  /*1040*/  LEA.HI R14, R15, R8, RZ, 0x3 ;  /* 0x000000080f0e7211 */ /* 0x000fe200078f18ff */
[----:B------:R-:W-:Y:S01]  /*1050*/  IMAD.SHL.U32 R15, R207, 0x2, RZ ;  /* 0x00000002cf0f7824 */ /* 0x000fe200078e00ff */
[----:B------:R-:W-:Y:S02]  /*1060*/  LEA.HI R13, R13, R16, RZ, 0x3 ;  /* 0x000000100d0d7211 */ /* 0x000fe400078f18ff */
[----:B------:R-:W-:Y:S02]  /*1070*/  LOP3.LUT R14, R14, 0xfffffff8, RZ, 0xc0, !PT ;  /* 0xfffffff80e0e7812 */ /* 0x000fe400078ec0ff */
[----:B------:R-:W-:Y:S01]  /*1080*/  LOP3.LUT R13, R13, 0xfffffff8, RZ, 0xc0, !PT ;  /* 0xfffffff80d0d7812 */ /* 0x000fe200078ec0ff */
[----:B------:R-:W-:Y:S01]  /*1090*/  @!PT LDS RZ, [RZ] ;  /* 0x00000000fffff984 */ /* 0x000fe20000000800 */
[----:B------:R2:W-:Y:S02]  /*10a0*/  LDGSTS.E.BYPASS.LTC128B.128 [R15+0xd100], [R20.64], !P5 ;  /* 0x0d100000140f7fae */ /* 0x0005e4000e901d4c */
[----:B------:R-:W-:-:S04]  /*10b0*/  IMAD.WIDE R22, R14, 0x2, R18 ;  /* 0x000000020e167825 */ /* 0x000fc800078e0212 */
[----:B------:R-:W-:Y:S01]  /*10c0*/  IMAD.WIDE R18, R13, 0x2, R18 ;  /* 0x000000020d127825 */ /* 0x000fe200078e0212 */
[----:B------:R2:W-:Y:S04]  /*10d0*/  LDGSTS.E.BYPASS.LTC128B.128 [R15+0x11100], [R22.64], !P4 ;  /* 0x11100000160f7fae */ /* 0x0005e8000e101d4c */
[----:B------:R2:W-:Y:S02]  /*10e0*/  LDGSTS.E.BYPASS.LTC128B.128 [R15+0x15100], [R18.64], !P3 ;  /* 0x15100000120f7fae */ /* 0x0005e4000d901d4c */
.L_x_7:
[----:B------:R-:W-:Y:S05]  /*10f0*/  BSYNC B0 ;  /* 0x0000000000007941 */ /* 0x000fea0003800000 */
.L_x_6:
[----:B------:R-:W-:Y:S01]  /*1100*/  IADD3 R13, R10, 0x40, RZ ;  /* 0x000000400a0d7810 */ /* 0x000fe20007ffe0ff */
[----:B--2---:R2:W4:Y:S01]  /*1110*/  SHFL.IDX PT, R19, R9, 0x2, 0x181f ;  /* 0x00581f0009137f89 */ /* 0x00452200000e0000 */
[----:B------:R-:W-:Y:S02]  /*1120*/  BSSY B0, `(.L_x_8) ;  /* 0x0000012000007945 */ /* 0x000fe40003800000 */
[----:B------:R-:W-:Y:S01]  /*1130*/  ISETP.GE.AND P0, PT, R13, UR4, PT ;  /* 0x000000040d007c0c */ /* 0x000fe2000bf06270 */
[----:B---3--:R2:W3:-:S12]  /*1140*/  SHFL.IDX PT, R18, R17, 0x2, 0x181f ;  /* 0x00581f0011127f89 */ /* 0x0084d800000e0000 */
[----:B------:R-:W-:Y:S05]  /*1150*/  @P0 BRA `(.L_x_9) ;  /* 0x000000e000000947 */ /* 0x000fea0003800000 */
[----:B------:R-:W-:Y:S01]  /*1160*/  SHF.R.S32.HI R15, RZ, 0x1f, R8 ;  /* 0x0000001fff0f7819 */ /* 0x000fe20000011408 */
[----:B---34-:R-:W-:Y:S01]  /*1170*/  IMAD.WIDE R20, R135, 0x2, R18 ;  /* 0x0000000287147825 */ /* 0x018fe200078e0212 */
        /* <DEDUP_REMOVED lines=12> */
.L_x_9:
[----:B------:R-:W-:Y:S05]  /*1240*/  BSYNC B0 ;  /* 0x0000000000007941 */ /* 0x000fea0003800000 */
.L_x_8:
[----:B------:R-:W-:Y:S01]  /*1250*/  UIADD3 UR11, UR6, -0x1, URZ ;  /* 0xffffffff060b7890 */ /* 0x000fe2000fffe03f */
[----:B------:R-:W-:Y:S01]  /*1260*/  IMAD.MOV.U32 R13, RZ, RZ, c[0x0][0x2b8] ;  /* 0x0000ae00ff0d7624 */ /* 0x000fe200078e00ff */
[----:B---3--:R-:W-:Y:S01]  /*1270*/  SHFL.IDX PT, R18, R17, 0x3, 0x181f ;  /* 0x00781f0011127f89 */ /* 0x008fe200000e0000 */
[----:B------:R-:W-:Y:S01]  /*1280*/  IADD3 R10, R10, 0x60, RZ ;  /* 0x000000600a0a7810 */ /* 0x000fe20007ffe0ff */
[----:B------:R-:W-:Y:S01]  /*1290*/  IMAD.SHL.U32 R207, R207, 0x2, RZ ;  /* 0x00000002cfcf7824 */ /* 0x000fe200078e00ff */
[----:B------:R-:W-:Y:S01]  /*12a0*/  SHF.R.S32.HI R133, RZ, 0x1f, R16 ;  /* 0x0000001fff857819 */ /* 0x000fe20000011410 */
[----:B----4-:R3:W4:Y:S01]  /*12b0*/  SHFL.IDX PT, R19, R9, 0x3, 0x181f ;  /* 0x00781f0009137f89 */ /* 0x01072200000e0000 */
[----:B------:R-:W-:Y:S01]  /*12c0*/  ISETP.NE.AND P0, PT, R13, 0x1, PT ;  /* 0x000000010d00780c */ /* 0x000fe20003f05270 */
[----:B------:R-:W-:Y:S01]  /*12d0*/  IMAD.U32 R13, RZ, RZ, UR11 ;  /* 0x0000000bff0d7e24 */ /* 0x000fe2000f8e00ff */
[----:B------:R-:W-:Y:S01]  /*12e0*/  ISETP.GE.AND P2, PT, R10, UR4, PT ;  /* 0x000000040a007c0c */ /* 0x000fe2000bf46270 */
[----:B------:R-:W-:Y:S01]  /*12f0*/  USHF.R.S32.HI UR15, URZ, 0x1f, UR14 ;  /* 0x0000001f3f0f7899 */ /* 0x000fe2000801140e */
[----:B------:R-:W-:Y:S01]  /*1300*/  LEA.HI R133, R133, R16, RZ, 0x3 ;  /* 0x0000001085857211 */ /* 0x000fe200078f18ff */
[----:B------:R-:W-:Y:S01]  /*1310*/  IMAD R13, R13, 0x40, R210 ;  /* 0x000000400d0d7824 */ /* 0x000fe200078e02d2 */
[----:B------:R-:W-:Y:S01]  /*1320*/  ULDC.64 UR4, c[0x0][0x2b0] ;  /* 0x0000ac0000047ab9 */ /* 0x000fe20000000a00 */
[----:B------:R-:W-:Y:S01]  /*1330*/  IMAD.MOV.U32 R208, RZ, RZ, RZ ;  /* 0x000000ffffd07224 */ /* 0x000fe200078e00ff */
[----:B------:R-:W-:Y:S01]  /*1340*/  LOP3.LUT R133, R133, 0xfffffff8, RZ, 0xc0, !PT ;  /* 0xfffffff885857812 */ /* 0x000fe200078ec0ff */
[----:B------:R-:W-:Y:S01]  /*1350*/  UIMAD UR15, UR15, UR4, URZ ;  /* 0x000000040f0f72a4 */ /* 0x000fe2000f8e023f */
[C---:B------:R-:W-:Y:S01]  /*1360*/  IADD3 R209, R13.reuse, UR8, RZ ;  /* 0x000000080dd17c10 */ /* 0x040fe2000fffe0ff */
[----:B------:R-:W-:Y:S01]  /*1370*/  UIMAD.WIDE.U32 UR16, UR14, UR4, URZ ;  /* 0x000000040e1072a5 */ /* 0x000fe2000f8e003f */
[----:B------:R-:W-:Y:S01]  /*1380*/  ISETP.GE.AND P6, PT, R13, UR9, PT ;  /* 0x000000090d007c0c */ /* 0x000fe2000bfc6270 */
[----:B------:R-:W-:Y:S01]  /*1390*/  UIMAD UR15, UR14, UR5, UR15 ;  /* 0x000000050e0f72a4 */ /* 0x000fe2000f8e020f */
[----:B------:R-:W-:Y:S01]  /*13a0*/  SHF.R.S32.HI R13, RZ, 0x1f, R8 ;  /* 0x0000001fff0d7819 */ /* 0x000fe20000011408 */
[----:B------:R-:W-:Y:S01]  /*13b0*/  @P0 IMAD.HI.U32 R10, R209, c[0x0][0x2bc], RZ ;  /* 0x0000af00d10a0a27 */ /* 0x000fe200078e00ff */
[----:B------:R-:W-:Y:S01]  /*13c0*/  ISETP.GT.OR P6, PT, R210, 0x3f, P6 ;  /* 0x0000003fd200780c */ /* 0x000fe200037c4670 */
[----:B------:R-:W-:Y:S01]  /*13d0*/  UIADD3 UR15, UR17, UR15, URZ ;  /* 0x0000000f110f7290 */ /* 0x000fe2000fffe03f */
[----:B------:R-:W-:Y:S01]  /*13e0*/  LEA.HI R134, R13, R8, RZ, 0x3 ;  /* 0x000000080d867211 */ /* 0x000fe200078f18ff */
[----:B-123--:R-:W-:-:S03]  /*13f0*/  IMAD.MOV.U32 R9, RZ, RZ, R209 ;  /* 0x000000ffff097224 */ /* 0x00efc600078e00d1 */
[----:B------:R-:W-:Y:S01]  /*1400*/  LOP3.LUT R134, R134, 0xfffffff8, RZ, 0xc0, !PT ;  /* 0xfffffff886867812 */ /* 0x000fe200078ec0ff */
[----:B----4-:R-:W-:Y:S01]  /*1410*/  @!P2 IMAD.WIDE R22, R135, 0x2, R18 ;  /* 0x000000028716a825 */ /* 0x010fe200078e0212 */
[----:B------:R-:W-:Y:S01]  /*1420*/  @P0 SHF.R.U32.HI R9, RZ, c[0x0][0x2c0], R10 ;  /* 0x0000b000ff090a19 */ /* 0x000fe2000001160a */
[----:B------:R-:W-:Y:S02]  /*1430*/  USHF.R.S32.HI UR14, URZ, 0x1f, UR10 ;  /* 0x0000001f3f0e7899 */ /* 0x000fe4000801140a */
[--C-:B------:R-:W-:Y:S01]  /*1440*/  @!P2 IMAD.WIDE R20, R134, 0x2, R18.reuse ;  /* 0x000000028614a825 */ /* 0x100fe200078e0212 */
[----:B------:R-:W-:Y:S01]  /*1450*/  @!PT LDS RZ, [RZ] ;  /* 0x00000000fffff984 */ /* 0x000fe20000000800 */
[----:B------:R1:W-:Y:S01]  /*1460*/  @!P2 LDGSTS.E.BYPASS.LTC128B.128 [R207+0xf100], [R22.64], !P5 ;  /* 0x0f10000016cfafae */ /* 0x0003e2000e901d4c */
[----:B------:R-:W-:Y:S01]  /*1470*/  @!P6 IADD3 R13, P1, R9, UR16, RZ ;  /* 0x00000010090dec10 */ /* 0x000fe2000ff3e0ff */
[----:B------:R-:W-:Y:S01]  /*1480*/  ULDC.64 UR4, c[0x0][0x1e8] ;  /* 0x00007a0000047ab9 */ /* 0x000fe20000000a00 */
[----:B------:R-:W-:Y:S01]  /*1490*/  @!P2 IMAD.WIDE R18, R133, 0x2, R18 ;  /* 0x000000028512a825 */ /* 0x000fe200078e0212 */
[----:B------:R2:W-:Y:S01]  /*14a0*/  @!P2 LDGSTS.E.BYPASS.LTC128B.128 [R207+0x13100], [R20.64], !P4 ;  /* 0x1310000014cfafae */ /* 0x0005e2000e101d4c */
[----:B------:R-:W-:-:S02]  /*14b0*/  @!P6 LEA.HI.X.SX32 R10, R9, UR15, 0x1, P1 ;  /* 0x0000000f090aec11 */ /* 0x000fc400088f0eff */
[C---:B------:R-:W-:Y:S01]  /*14c0*/  @!P6 LEA R14, P1, R13.reuse, c[0x0][0x2a0], 0x2 ;  /* 0x0000a8000d0eea11 */ /* 0x040fe200078210ff */
[----:B------:R3:W-:Y:S03]  /*14d0*/  @!P2 LDGSTS.E.BYPASS.LTC128B.128 [R207+0x17100], [R18.64], !P3 ;  /* 0x1710000012cfafae */ /* 0x0007e6000d901d4c */
[----:B------:R-:W-:Y:S01]  /*14e0*/  @!P6 LEA.HI.X R15, R13, c[0x0][0x2a4], R10, 0x2, P1 ;  /* 0x0000a9000d0fea11 */ /* 0x000fe200008f140a */
[----:B------:R-:W0:Y:S04]  /*14f0*/  LDGDEPBAR ;  /* 0x00000000000079af */ /* 0x000e280000000000 */
[----:B------:R-:W-:Y:S06]  /*1500*/  BAR.SYNC.DEFER_BLOCKING 0x0 ;  /* 0x0000000000007b1d */ /* 0x000fec0000010000 */
[----:B------:R4:W5:Y:S01]  /*1510*/  @!P6 LDG.E R208, [R14.64] ;  /* 0x0000000c0ed0e981 */ /* 0x000962000c1e1900 */
[----:B------:R-:W-:Y:S01]  /*1520*/  IMAD.MOV R10, RZ, RZ, -R9 ;  /* 0x000000ffff0a7224 */ /* 0x000fe200078e0a09 */
[----:B------:R-:W-:Y:S01]  /*1530*/  UIMAD UR18, UR14, UR4, URZ ;  /* 0x000000040e1272a4 */ /* 0x000fe2000f8e023f */
[----:B---3--:R-:W-:Y:S01]  /*1540*/  SHF.R.S32.HI R18, RZ, 0x4, R11 ;  /* 0x00000004ff127819 */ /* 0x008fe2000001140b */
[----:B------:R-:W-:Y:S01]  /*1550*/  UIMAD.WIDE.U32 UR20, UR10, UR4, URZ ;  /* 0x000000040a1472a5 */ /* 0x000fe2000f8e003f */
[----:B------:R-:W-:Y:S01]  /*1560*/  IMAD R209, R10, c[0x0][0x2b8], R209 ;  /* 0x0000ae000ad17a24 */ /* 0x000fe200078e02d1 */
[----:B------:R-:W-:Y:S01]  /*1570*/  UIMAD UR18, UR10, UR5, UR18 ;  /* 0x000000050a1272a4 */ /* 0x000fe2000f8e0212 */
[----:B------:R-:W-:Y:S01]  /*1580*/  LEA.HI R11, R11, R18, RZ, 0x1 ;  /* 0x000000120b0b7211 */ /* 0x000fe200078f08ff */
[----:B------:R-:W-:Y:S01]  /*1590*/  UIMAD UR9, UR11, -0x40, UR9 ;  /* 0xffffffc00b0978a4 */ /* 0x000fe2000f8e0209 */
[----:B------:R-:W-:Y:S01]  /*15a0*/  IMAD.WIDE.U32 R24, R209, c[0x0][0x1e0], RZ ;  /* 0x00007800d1187a25 */ /* 0x000fe200078e00ff */
[----:B------:R-:W-:Y:S01]  /*15b0*/  SHF.R.S32.HI R10, RZ, 0x1f, R209 ;  /* 0x0000001fff0a7819 */ /* 0x000fe200000114d1 */
[----:B------:R-:W-:Y:S01]  /*15c0*/  UIADD3 UR18, UR21, UR18, URZ ;  /* 0x0000001215127290 */ /* 0x000fe2000fffe03f */
[----:B------:R-:W-:Y:S01]  /*15d0*/  LOP3.LUT R11, R11, 0xfffffffe, RZ, 0xc0, !PT ;  /* 0xfffffffe0b0b7812 */ /* 0x000fe200078ec0ff */
[----:B------:R-:W-:Y:S01]  /*15e0*/  ULDC.64 UR4, c[0x0][0x210] ;  /* 0x0000840000047ab9 */ /* 0x000fe20000000a00 */
[----:B------:R-:W-:Y:S01]  /*15f0*/  LOP3.LUT P2, RZ, R2, 0x2, RZ, 0xc0, !PT ;  /* 0x0000000202ff7812 */ /* 0x000fe2000784c0ff */
[C---:B-1----:R-:W-:Y:S01]  /*1600*/  IMAD R22, R10.reuse, c[0x0][0x1e0], RZ ;  /* 0x000078000a167a24 */ /* 0x042fe200078e02ff */
[----:B------:R-:W-:Y:S01]  /*1610*/  UIMAD UR14, UR14, UR4, URZ ;  /* 0x000000040e0e72a4 */ /* 0x000fe2000f8e023f */
[----:B------:R-:W-:Y:S01]  /*1620*/  IMAD R10, R10, c[0x0][0x208], RZ ;  /* 0x000082000a0a7a24 */ /* 0x000fe200078e02ff */
[----:B------:R-:W-:Y:S01]  /*1630*/  UIMAD.WIDE.U32 UR22, UR10, UR4, URZ ;  /* 0x000000040a1672a5 */ /* 0x000fe2000f8e003f */
[C---:B--2---:R-:W-:Y:S01]  /*1640*/  IMAD R20, R209.reuse, c[0x0][0x1e4], R22 ;  /* 0x00007900d1147a24 */ /* 0x044fe200078e0216 */
[----:B------:R-:W-:Y:S01]  /*1650*/  UIMAD UR5, UR10, UR5, UR14 ;  /* 0x000000050a0572a4 */ /* 0x000fe2000f8e020e */
[----:B------:R-:W-:Y:S01]  /*1660*/  IMAD R19, R209, c[0x0][0x20c], R10 ;  /* 0x00008300d1137a24 */ /* 0x000fe200078e020a */
[----:B------:R-:W-:Y:S01]  /*1670*/  ISETP.GE.AND P3, PT, R135, c[0x0][0x1d4], PT ;  /* 0x0000750087007a0c */ /* 0x000fe20003f66270 */
[----:B------:R-:W-:Y:S01]  /*1680*/  IMAD.IADD R21, R25, 0x1, R20 ;  /* 0x0000000119157824 */ /* 0x000fe200078e0214 */
[----:B------:R-:W-:Y:S01]  /*1690*/  UIADD3 UR5, UR23, UR5, URZ ;  /* 0x0000000517057290 */ /* 0x000fe2000fffe03f */
[----:B------:R-:W-:Y:S01]  /*16a0*/  IMAD.MOV.U32 R20, RZ, RZ, R24 ;  /* 0x000000ffff147224 */ /* 0x000fe200078e0018 */
[----:B------:R-:W-:Y:S01]  /*16b0*/  UISETP.GT.AND UP0, UPT, UR11, UR7, UPT ;  /* 0x000000070b00728c */ /* 0x000fe2000bf04270 */
[----:B----4-:R-:W-:Y:S01]  /*16c0*/  IMAD.SHL.U32 R15, R2, 0x40, RZ ;  /* 0x00000040020f7824 */ /* 0x010fe200078e00ff */
[----:B------:R-:W-:Y:S01]  /*16d0*/  SHF.R.S32.HI R144, RZ, 0x1f, R135 ;  /* 0x0000001fff907819 */ /* 0x000fe20000011487 */
[----:B------:R-:W-:Y:S01]  /*16e0*/  IMAD.SHL.U32 R14, R7, 0x8, RZ ;  /* 0x00000008070e7824 */ /* 0x000fe200078e00ff */
[----:B------:R-:W-:Y:S01]  /*16f0*/  IADD3 R211, R207, 0x100, RZ ;  /* 0x00000100cfd37810 */ /* 0x000fe20007ffe0ff */
[----:B------:R-:W-:Y:S01]  /*1700*/  IMAD.WIDE.U32 R22, R209, c[0x0][0x208], RZ ;  /* 0x00008200d1167a25 */ /* 0x000fe200078e00ff */
[----:B------:R-:W-:-:S02]  /*1710*/  LOP3.LUT R15, R15, 0x1c0, RZ, 0xc0, !PT ;  /* 0x000001c00f0f7812 */ /* 0x000fc400078ec0ff */
[----:B------:R-:W-:Y:S01]  /*1720*/  SHF.R.S32.HI R145, RZ, 0x1f, R134 ;  /* 0x0000001fff917819 */ /* 0x000fe20000011486 */
[----:B------:R-:W-:Y:S01]  /*1730*/  IMAD.IADD R11, R18, 0x1, -R11 ;  /* 0x00000001120b7824 */ /* 0x000fe200078e0a0b */
[----:B------:R-:W-:Y:S01]  /*1740*/  LOP3.LUT R14, R15, 0x8, R14, 0xf8, !PT ;  /* 0x000000080f0e7812 */ /* 0x000fe200078ef80e */
[----:B------:R-:W-:Y:S01]  /*1750*/  IMAD.MOV.U32 R18, RZ, RZ, R22 ;  /* 0x000000ffff127224 */ /* 0x000fe200078e0016 */
[----:B------:R-:W-:Y:S01]  /*1760*/  SHF.R.U32.HI R15, RZ, 0x3, R15 ;  /* 0x00000003ff0f7819 */ /* 0x000fe2000001160f */
[----:B------:R-:W-:Y:S01]  /*1770*/  IMAD.SHL.U32 R6, R6, 0x40, RZ ;  /* 0x0000004006067824 */ /* 0x000fe200078e00ff */
[----:B------:R-:W-:Y:S02]  /*1780*/  IADD3 R19, R23, R19, RZ ;  /* 0x0000001317137210 */ /* 0x000fe40007ffe0ff */
[----:B------:R-:W-:Y:S02]  /*1790*/  LOP3.LUT R14, R14, R15, RZ, 0x3c, !PT ;  /* 0x0000000f0e0e7212 */ /* 0x000fe400078e3cff */
[----:B------:R-:W-:-:S03]  /*17a0*/  LOP3.LUT R6, R6, 0x1c0, RZ, 0xc0, !PT ;  /* 0x000001c006067812 */ /* 0x000fc600078ec0ff */
[----:B------:R-:W-:-:S04]  /*17b0*/  IMAD R205, R11, 0x200, R14 ;  /* 0x000002000bcd7824 */ /* 0x000fc800078e020e */
[----:B------:R-:W-:-:S05]  /*17c0*/  IMAD.SHL.U32 R205, R205, 0x2, RZ ;  /* 0x00000002cdcd7824 */ /* 0x000fca00078e00ff */
[C---:B------:R-:W-:Y:S02]  /*17d0*/  IADD3 R17, R205.reuse, 0x6100, RZ ;  /* 0x00006100cd117810 */ /* 0x040fe40007ffe0ff */
[----:B------:R-:W-:Y:S02]  /*17e0*/  IADD3 R204, R205, 0x6120, RZ ;  /* 0x00006120cdcc7810 */ /* 0x000fe40007ffe0ff */
[----:B------:R-:W-:Y:S02]  /*17f0*/  @P2 IADD3 R204, R17, -0x20, RZ ;  /* 0xffffffe011cc2810 */ /* 0x000fe40007ffe0ff */
[----:B------:R-:W-:Y:S02]  /*1800*/  ISETP.GE.AND P2, PT, R8, c[0x0][0x1d4], PT ;  /* 0x0000750008007a0c */ /* 0x000fe40003f46270 */
[C---:B------:R-:W-:Y:S02]  /*1810*/  IADD3 R195, R204.reuse, 0x800, RZ ;  /* 0x00000800ccc37810 */ /* 0x040fe40007ffe0ff */
[----:B------:R-:W-:-:S02]  /*1820*/  IADD3 R194, R204, 0x1000, RZ ;  /* 0x00001000ccc27810 */ /* 0x000fc40007ffe0ff */
[C---:B------:R-:W-:Y:S02]  /*1830*/  IADD3 R193, R204.reuse, 0x1800, RZ ;  /* 0x00001800ccc17810 */ /* 0x040fe40007ffe0ff */
[C---:B------:R-:W-:Y:S02]  /*1840*/  IADD3 R191, R204.reuse, 0x2000, RZ ;  /* 0x00002000ccbf7810 */ /* 0x040fe40007ffe0ff */
[C---:B------:R-:W-:Y:S02]  /*1850*/  IADD3 R190, R204.reuse, 0x2800, RZ ;  /* 0x00002800ccbe7810 */ /* 0x040fe40007ffe0ff */
[C---:B------:R-:W-:Y:S02]  /*1860*/  IADD3 R189, R204.reuse, 0x3000, RZ ;  /* 0x00003000ccbd7810 */ /* 0x040fe40007ffe0ff */
[C---:B------:R-:W-:Y:S02]  /*1870*/  IADD3 R188, R204.reuse, 0x3800, RZ ;  /* 0x00003800ccbc7810 */ /* 0x040fe40007ffe0ff */
[----:B------:R-:W-:-:S02]  /*1880*/  IADD3 R187, R204, 0x4000, RZ ;  /* 0x00004000ccbb7810 */ /* 0x000fc40007ffe0ff */
[C---:B------:R-:W-:Y:S02]  /*1890*/  IADD3 R186, R204.reuse, 0x4800, RZ ;  /* 0x00004800ccba7810 */ /* 0x040fe40007ffe0ff */
[C---:B------:R-:W-:Y:S02]  /*18a0*/  IADD3 R185, R204.reuse, 0x5000, RZ ;  /* 0x00005000ccb97810 */ /* 0x040fe40007ffe0ff */
[----:B------:R-:W-:Y:S02]  /*18b0*/  IADD3 R184, R204, 0x5800, RZ ;  /* 0x00005800ccb87810 */ /* 0x000fe40007ffe0ff */
[----:B-----5:R-:W-:Y:S01]  /*18c0*/  SHF.R.S32.HI R13, RZ, 0x1f, R208 ;  /* 0x0000001fff0d7819 */ /* 0x020fe200000114d0 */
[----:B------:R-:W-:-:S04]  /*18d0*/  IMAD.WIDE.U32 R20, R208, c[0x0][0x1f0], R20 ;  /* 0x00007c00d0147a25 */ /* 0x000fc800078e0014 */
[C---:B------:R-:W-:Y:S02]  /*18e0*/  IMAD R9, R13.reuse, c[0x0][0x1f0], RZ ;  /* 0x00007c000d097a24 */ /* 0x040fe400078e02ff */
[----:B------:R-:W-:Y:S02]  /*18f0*/  IMAD R15, R13, c[0x0][0x218], RZ ;  /* 0x000086000d0f7a24 */ /* 0x000fe400078e02ff */
[----:B------:R-:W-:Y:S01]  /*1900*/  IMAD R10, R208, c[0x0][0x1f4], R9 ;  /* 0x00007d00d00a7a24 */ /* 0x000fe200078e0209 */
[----:B------:R-:W-:Y:S01]  /*1910*/  IADD3 R9, P1, R20, UR20, RZ ;  /* 0x0000001414097c10 */ /* 0x000fe2000ff3e0ff */
[----:B------:R-:W-:Y:S02]  /*1920*/  IMAD R22, R208, c[0x0][0x21c], R15 ;  /* 0x00008700d0167a24 */ /* 0x000fe400078e020f */
[----:B------:R-:W-:Y:S01]  /*1930*/  IMAD.SHL.U32 R13, R11, 0x8, RZ ;  /* 0x000000080b0d7824 */ /* 0x000fe200078e00ff */
[----:B------:R-:W-:Y:S02]  /*1940*/  IADD3.X R20, R21, UR18, R10, P1, !PT ;  /* 0x0000001215147c10 */ /* 0x000fe40008ffe40a */
[----:B------:R-:W-:-:S02]  /*1950*/  LEA R10, P1, R9, c[0x0][0x1c8], 0x1 ;  /* 0x00007200090a7a11 */ /* 0x000fc400078208ff */
[----:B------:R-:W-:Y:S02]  /*1960*/  LOP3.LUT R13, R6, 0x8, R13, 0xf8, !PT ;  /* 0x00000008060d7812 */ /* 0x000fe400078ef80d */
[----:B------:R-:W-:Y:S01]  /*1970*/  LEA.HI.X R9, R9, c[0x0][0x1cc], R20, 0x1, P1 ;  /* 0x0000730009097a11 */ /* 0x000fe200008f0c14 */
[----:B------:R-:W-:Y:S01]  /*1980*/  IMAD.WIDE.U32 R20, R208, c[0x0][0x218], R18 ;  /* 0x00008600d0147a25 */ /* 0x000fe200078e0012 */
[----:B------:R-:W-:Y:S01]  /*1990*/  SHFL.IDX PT, R14, R10, 0x1, 0x181f ;  /* 0x00381f000a0e7f89 */ /* 0x000fe200000e0000 */
[----:B------:R-:W-:-:S03]  /*19a0*/  SHF.R.U32.HI R6, RZ, 0x3, R6 ;  /* 0x00000003ff067819 */ /* 0x000fc60000011606 */
[----:B------:R-:W-:Y:S01]  /*19b0*/  SHFL.IDX PT, R18, R10, RZ, 0x181f ;  /* 0x00181fff0a127589 */ /* 0x000fe200000e0000 */
[----:B------:R-:W-:Y:S02]  /*19c0*/  IADD3 R11, P1, R20, UR22, RZ ;  /* 0x00000016140b7c10 */ /* 0x000fe4000ff3e0ff */
[----:B------:R-:W-:Y:S01]  /*19d0*/  IADD3 R20, -R7, UR9, RZ ;  /* 0x0000000907147c10 */ /* 0x000fe2000fffe1ff */
[----:B------:R-:W1:Y:S01]  /*19e0*/  SHFL.IDX PT, R19, R9, RZ, 0x181f ;  /* 0x00181fff09137589 */ /* 0x000e6200000e0000 */
[----:B------:R-:W-:Y:S02]  /*19f0*/  IADD3.X R22, R21, UR5, R22, P1, !PT ;  /* 0x0000000515167c10 */ /* 0x000fe40008ffe416 */
[C---:B------:R-:W-:Y:S01]  /*1a00*/  ISETP.GE.AND P5, PT, R20.reuse, 0x1, PT ;  /* 0x000000011400780c */ /* 0x040fe20003fa6270 */
[----:B------:R-:W2:Y:S01]  /*1a10*/  SHFL.IDX PT, R15, R9, 0x1, 0x181f ;  /* 0x00381f00090f7f89 */ /* 0x000ea200000e0000 */
[----:B------:R-:W-:Y:S02]  /*1a20*/  LEA R7, P1, R11, c[0x0][0x1f8], 0x1 ;  /* 0x00007e000b077a11 */ /* 0x000fe400078208ff */
[----:B------:R-:W-:-:S02]  /*1a30*/  ISETP.GT.AND P4, PT, R20, 0x20, PT ;  /* 0x000000201400780c */ /* 0x000fc40003f84270 */
[----:B------:R-:W-:Y:S01]  /*1a40*/  LEA.HI.X R22, R11, c[0x0][0x1fc], R22, 0x1, P1 ;  /* 0x00007f000b167a11 */ /* 0x000fe200008f0c16 */
[----:B------:R-:W3:Y:S01]  /*1a50*/  SHFL.IDX PT, R36, R7, RZ, 0x181f ;  /* 0x00181fff07247589 */ /* 0x000ee200000e0000 */
[----:B------:R-:W-:Y:S02]  /*1a60*/  ISETP.GE.AND P1, PT, R16, c[0x0][0x1d4], PT ;  /* 0x0000750010007a0c */ /* 0x000fe40003f26270 */
[----:B------:R-:W-:Y:S01]  /*1a70*/  LOP3.LUT R6, R13, R6, RZ, 0x3c, !PT ;  /* 0x000000060d067212 */ /* 0x000fe200078e3cff */
[----:B------:R4:W5:Y:S04]  /*1a80*/  SHFL.IDX PT, R56, R7, 0x1, 0x181f ;  /* 0x00381f0007387f89 */ /* 0x00096800000e0000 */
[----:B------:R-:W3:Y:S04]  /*1a90*/  SHFL.IDX PT, R10, R22, RZ, 0x181f ;  /* 0x00181fff160a7589 */ /* 0x000ee800000e0000 */
[----:B------:R5:W3:Y:S01]  /*1aa0*/  SHFL.IDX PT, R9, R22, 0x1, 0x181f ;  /* 0x00381f0016097f89 */ /* 0x000ae200000e0000 */
[----:B-1----:R-:W-:-:S04]  /*1ab0*/  @P5 IMAD.WIDE R26, R135, 0x2, R18 ;  /* 0x00000002871a5825 */ /* 0x002fc800078e0212 */
[C-C-:B------:R-:W-:Y:S01]  /*1ac0*/  @P5 IMAD.WIDE R24, R134.reuse, 0x2, R18.reuse ;  /* 0x0000000286185825 */ /* 0x140fe200078e0212 */
[----:B------:R1:W-:Y:S03]  /*1ad0*/  @P5 LDGSTS.E.BYPASS.LTC128B.128 [R207+0x6100], [R26.64], !P3 ;  /* 0x061000001acf5fae */ /* 0x0003e6000d901d4c */
[----:B------:R-:W-:Y:S01]  /*1ae0*/  @P5 IMAD.WIDE R30, R133, 0x2, R18 ;  /* 0x00000002851e5825 */ /* 0x000fe200078e0212 */
[----:B------:R1:W-:Y:S03]  /*1af0*/  @P5 LDGSTS.E.BYPASS.LTC128B.128 [R207+0x8100], [R24.64], !P2 ;  /* 0x0810000018cf5fae */ /* 0x0003e6000d101d4c */
[--C-:B--2---:R-:W-:Y:S01]  /*1b00*/  @P4 IMAD.WIDE R28, R135, 0x2, R14.reuse ;  /* 0x00000002871c4825 */ /* 0x104fe200078e020e */
[----:B------:R2:W-:Y:S03]  /*1b10*/  @P5 LDGSTS.E.BYPASS.LTC128B.128 [R207+0xa100], [R30.64], !P1 ;  /* 0x0a1000001ecf5fae */ /* 0x0005e6000c901d4c */
[--C-:B------:R-:W-:Y:S01]  /*1b20*/  @P4 IMAD.WIDE R32, R134, 0x2, R14.reuse ;  /* 0x0000000286204825 */ /* 0x100fe200078e020e */
[----:B------:R2:W-:Y:S03]  /*1b30*/  @P4 LDGSTS.E.BYPASS.LTC128B.128 [R207+0x7100], [R28.64], !P3 ;  /* 0x071000001ccf4fae */ /* 0x0005e6000d901d4c */
[----:B------:R-:W-:Y:S01]  /*1b40*/  @P4 IMAD.WIDE R34, R133, 0x2, R14 ;  /* 0x0000000285224825 */ /* 0x000fe200078e020e */
[----:B------:R1:W-:Y:S03]  /*1b50*/  @P4 LDGSTS.E.BYPASS.LTC128B.128 [R207+0x9100], [R32.64], !P2 ;  /* 0x0910000020cf4fae */ /* 0x0003e6000d101d4c */
[----:B------:R-:W-:Y:S01]  /*1b60*/  IMAD.WIDE R18, R135, 0x2, RZ ;  /* 0x0000000287127825 */ /* 0x000fe200078e02ff */
[----:B------:R1:W-:Y:S03]  /*1b70*/  @P4 LDGSTS.E.BYPASS.LTC128B.128 [R207+0xb100], [R34.64], !P1 ;  /* 0x0b10000022cf4fae */ /* 0x0003e6000c901d4c */
[----:B----4-:R-:W-:Y:S01]  /*1b80*/  IMAD.SHL.U32 R7, R4, 0x40, RZ ;  /* 0x0000004004077824 */ /* 0x010fe200078e00ff */
[----:B------:R-:W0:Y:S01]  /*1b90*/  LDGDEPBAR ;  /* 0x00000000000079af */ /* 0x000e220000000000 */
[----:B---3--:R-:W-:Y:S01]  /*1ba0*/  IADD3 R40, P4, R36, R18, RZ ;  /* 0x0000001224287210 */ /* 0x008fe20007f9e0ff */
[----:B------:R-:W-:Y:S01]  /*1bb0*/  IMAD.WIDE R14, R134, 0x2, RZ ;  /* 0x00000002860e7825 */ /* 0x000fe200078e02ff */
[----:B------:R-:W-:-:S02]  /*1bc0*/  LEA.HI R4, R12, R3, RZ, 0x5 ;  /* 0x000000030c047211 */ /* 0x000fc400078f28ff */
[----:B-----5:R-:W-:Y:S01]  /*1bd0*/  IADD3 R22, P5, R18, R56, RZ ;  /* 0x0000003812167210 */ /* 0x020fe20007fbe0ff */
[----:B------:R-:W-:Y:S01]  /*1be0*/  IMAD.WIDE R12, R133, 0x2, RZ ;  /* 0x00000002850c7825 */ /* 0x000fe200078e02ff */
[----:B------:R-:W-:Y:S02]  /*1bf0*/  SHF.L.U32 R206, R4, 0x5, RZ ;  /* 0x0000000504ce7819 */ /* 0x000fe400000006ff */
[----:B------:R-:W-:Y:S01]  /*1c00*/  IADD3 R38, P6, R36, R14, RZ ;  /* 0x0000000e24267210 */ /* 0x000fe20007fde0ff */
[----:B------:R-:W-:Y:S01]  /*1c10*/  IMAD.X R41, R10, 0x1, R19, P4 ;  /* 0x000000010a297824 */ /* 0x000fe200020e0613 */
[----:B------:R-:W-:Y:S01]  /*1c20*/  IADD3 R58, P4, R14, R56, RZ ;  /* 0x000000380e3a7210 */ /* 0x000fe20007f9e0ff */
[----:B------:R-:W-:Y:S01]  /*1c30*/  IMAD.X R23, R19, 0x1, R9, P5 ;  /* 0x0000000113177824 */ /* 0x000fe200028e0609 */
[----:B------:R-:W-:Y:S01]  /*1c40*/  IADD3 R36, P5, R36, R12, RZ ;  /* 0x0000000c24247210 */ /* 0x000fe20007fbe0ff */
[----:B------:R-:W-:Y:S01]  /*1c50*/  IMAD.X R39, R10, 0x1, R15, P6 ;  /* 0x000000010a277824 */ /* 0x000fe200030e060f */
[----:B------:R-:W-:Y:S01]  /*1c60*/  LOP3.LUT R7, R7, 0xfffffe00, RZ, 0xc0, !PT ;  /* 0xfffffe0007077812 */ /* 0x000fe200078ec0ff */
[----:B------:R-:W-:Y:S01]  /*1c70*/  IMAD.X R59, R15, 0x1, R9, P4 ;  /* 0x000000010f3b7824 */ /* 0x000fe200020e0609 */
[----:B------:R-:W-:Y:S01]  /*1c80*/  LOP3.LUT R206, R206, 0x7ffffc00, RZ, 0xc0, !PT ;  /* 0x7ffffc00cece7812 */ /* 0x000fe200078ec0ff */
[----:B------:R-:W-:Y:S01]  /*1c90*/  IMAD.X R37, R10, 0x1, R13, P5 ;  /* 0x000000010a257824 */ /* 0x000fe200028e060d */
[----:B------:R-:W-:-:S02]  /*1ca0*/  IADD3 R56, P4, R12, R56, RZ ;  /* 0x000000380c387210 */ /* 0x000fc40007f9e0ff */
[----:B------:R-:W-:Y:S02]  /*1cb0*/  ISETP.GE.AND P5, PT, R135, c[0x0][0x1d4], PT ;  /* 0x0000750087007a0c */ /* 0x000fe40003fa6270 */
[----:B------:R-:W-:Y:S01]  /*1cc0*/  IADD3 R206, R6, R7, R206 ;  /* 0x0000000706ce7210 */ /* 0x000fe20007ffe0ce */
[----:B------:R-:W-:-:S04]  /*1cd0*/  DEPBAR.LE SB0, 0x1 ;  /* 0x000080400000791a */ /* 0x000fc80000000000 */
[----:B------:R-:W-:-:S04]  /*1ce0*/  DEPBAR.LE SB0, 0x0 ;  /* 0x000080000000791a */ /* 0x000fc80000000000 */
[----:B------:R-:W-:Y:S01]  /*1cf0*/  BAR.SYNC.DEFER_BLOCKING 0x0 ;  /* 0x0000000000007b1d */ /* 0x000fe20000010000 */
[----:B------:R-:W-:Y:S01]  /*1d00*/  IMAD.X R57, R13, 0x1, R9, P4 ;  /* 0x000000010d397824 */ /* 0x000fe200020e0609 */
[----:B------:R-:W-:Y:S01]  /*1d10*/  ISETP.LT.OR P4, PT, R20, 0x1, P5 ;  /* 0x000000011400780c */ /* 0x000fe20002f81670 */
[----:B------:R-:W-:Y:S01]  /*1d20*/  IMAD.SHL.U32 R206, R206, 0x2, RZ ;  /* 0x00000002cece7824 */ /* 0x000fe200078e00ff */
[----:B------:R-:W-:Y:S02]  /*1d30*/  ISETP.GE.AND P6, PT, R8, c[0x0][0x1d4], PT ;  /* 0x0000750008007a0c */ /* 0x000fe40003fc6270 */
[----:B------:R-:W-:Y:S01]  /*1d40*/  ISETP.GE.AND P5, PT, R16, c[0x0][0x1d4], PT ;  /* 0x0000750010007a0c */ /* 0x000fe20003fa6270 */
[----:B------:R-:W-:Y:S01]  /*1d50*/  IMAD R201, R5, 0x2, R206 ;  /* 0x0000000205c97824 */ /* 0x000fe200078e02ce */
[----:B------:R-:W-:Y:S02]  /*1d60*/  LEA R202, R0, R206, 0x1 ;  /* 0x000000ce00ca7211 */ /* 0x000fe400078e08ff */
[----:B------:R-:W-:-:S03]  /*1d70*/  LOP3.LUT R203, R6, R7, RZ, 0xfc, !PT ;  /* 0x0000000706cb7212 */ /* 0x000fc600078efcff */
[----:B------:R-:W-:Y:S01]  /*1d80*/  IMAD R199, R5, 0x2, R202 ;  /* 0x0000000205c77824 */ /* 0x000fe200078e02ca */
[----:B-1----:R-:W-:Y:S04]  /*1d90*/  LDSM.16.M88.4 R24, [R206+0xc100] ;  /* 0x00c10000ce18783b */ /* 0x002fe80000000200 */
[----:B------:R-:W-:Y:S04]  /*1da0*/  LDSM.16.M88.4 R52, [R202+0xc100] ;  /* 0x00c10000ca34783b */ /* 0x000fe80000000200 */
[----:B--2---:R-:W1:Y:S04]  /*1db0*/  LDSM.16.M88.4 R28, [R205+0x6100] ;  /* 0x00610000cd1c783b */ /* 0x004e680000000200 */
[----:B------:R-:W2:Y:S04]  /*1dc0*/  LDSM.16.M88.4 R44, [R205+0x6900] ;  /* 0x00690000cd2c783b */ /* 0x000ea80000000200 */
[----:B------:R-:W-:Y:S04]  /*1dd0*/  LDSM.16.M88.4 R72, [R205+0x7100] ;  /* 0x00710000cd48783b */ /* 0x000fe80000000200 */
[----:B------:R-:W-:Y:S04]  /*1de0*/  LDSM.16.M88.4 R32, [R205+0x7900] ;  /* 0x00790000cd20783b */ /* 0x000fe80000000200 */
[----:B------:R-:W3:Y:S04]  /*1df0*/  LDSM.16.M88.4 R12, [R204] ;  /* 0x00000000cc0c783b */ /* 0x000ee80000000200 */
[----:B------:R-:W4:Y:S04]  /*1e00*/  LDSM.16.M88.4 R8, [R204+0x800] ;  /* 0x00080000cc08783b */ /* 0x000f280000000200 */
[----:B------:R-:W-:Y:S04]  /*1e10*/  LDSM.16.M88.4 R80, [R204+0x1000] ;  /* 0x00100000cc50783b */ /* 0x000fe80000000200 */
[----:B------:R-:W-:Y:S04]  /*1e20*/  LDSM.16.M88.4 R76, [R204+0x1800] ;  /* 0x00180000cc4c783b */ /* 0x000fe80000000200 */
[----:B------:R-:W-:Y:S01]  /*1e30*/  @!PT LDS RZ, [RZ] ;  /* 0x00000000fffff984 */ /* 0x000fe20000000800 */
[----:B------:R-:W-:Y:S01]  /*1e40*/  @!PT LDS RZ, [RZ] ;  /* 0x00000000fffff984 */ /* 0x000fe20000000800 */
[----:B------:R-:W-:Y:S01]  /*1e50*/  @!PT LDS RZ, [RZ] ;  /* 0x00000000fffff984 */ /* 0x000fe20000000800 */
[----:B------:R5:W-:Y:S01]  /*1e60*/  LDGSTS.E.BYPASS.LTC128B.128 [R207+0x100], [R40.64], !P4 ;  /* 0x0010000028cf7fae */ /* 0x000be2000e101d4c */
[----:B------:R-:W-:-:S02]  /*1e70*/  ISETP.LT.OR P4, PT, R20, 0x1, P6 ;  /* 0x000000011400780c */ /* 0x000fc40003781670 */
[C---:B------:R-:W-:Y:S01]  /*1e80*/  ISETP.LT.OR P6, PT, R20.reuse, 0x21, P6 ;  /* 0x000000211400780c */ /* 0x040fe200037c1670 */
[C---:B-1----:R-:W-:Y:S10]  /*1e90*/  HMMA.16816.F32 R16, R24.reuse, R28, RZ ;  /* 0x0000001c1810723c */ /* 0x042ff400000018ff */
[----:B------:R1:W-:Y:S01]  /*1ea0*/  LDGSTS.E.BYPASS.LTC128B.128 [R207+0x2100], [R38.64], !P4 ;  /* 0x0210000026cf7fae */ /* 0x0003e2000e101d4c */
[C---:B------:R-:W-:Y:S01]  /*1eb0*/  ISETP.LT.OR P4, PT, R20.reuse, 0x1, P5 ;  /* 0x000000011400780c */ /* 0x040fe20002f81670 */
[----:B--2---:R-:W-:Y:S01]  /*1ec0*/  HMMA.16816.F32 R48, R24, R44, RZ ;  /* 0x0000002c1830723c */ /* 0x004fe200000018ff */
[----:B------:R-:W-:-:S07]  /*1ed0*/  ISETP.LT.OR P5, PT, R20, 0x21, P5 ;  /* 0x000000211400780c */ /* 0x000fce0002fa1670 */
[----:B------:R-:W-:Y:S04]  /*1ee0*/  HMMA.16816.F32 R28, R24, R30, RZ ;  /* 0x0000001e181c723c */ /* 0x000fe800000018ff */
[----:B------:R1:W-:Y:S01]  /*1ef0*/  LDGSTS.E.BYPASS.LTC128B.128 [R207+0x4100], [R36.64], !P4 ;  /* 0x0410000024cf7fae */ /* 0x0003e2000e101d4c */
[----:B------:R-:W-:-:S03]  /*1f00*/  ISETP.GE.AND P4, PT, R135, c[0x0][0x1d4], PT ;  /* 0x0000750087007a0c */ /* 0x000fc60003f86270 */
[----:B------:R-:W-:Y:S01]  /*1f10*/  HMMA.16816.F32 R44, R24, R46, RZ ;  /* 0x0000002e182c723c */ /* 0x000fe200000018ff */
[----:B------:R-:W-:-:S07]  /*1f20*/  ISETP.LT.OR P4, PT, R20, 0x21, P4 ;  /* 0x000000211400780c */ /* 0x000fce0002781670 */
[----:B---3--:R-:W-:Y:S06]  /*1f30*/  HMMA.16816.F32 R16, R52, R12, R16 ;  /* 0x0000000c3410723c */ /* 0x008fec0000001810 */
[----:B------:R2:W-:Y:S01]  /*1f40*/  LDGSTS.E.BYPASS.LTC128B.128 [R207+0x1100], [R22.64], !P4 ;  /* 0x0110000016cf7fae */ /* 0x0005e2000e101d4c */
[----:B------:R-:W-:Y:S01]  /*1f50*/  LOP3.LUT P4, RZ, R2, 0x4, RZ, 0xc0, !PT ;  /* 0x0000000402ff7812 */ /* 0x000fe2000788c0ff */
[----:B------:R-:W-:Y:S01]  /*1f60*/  IMAD.MOV.U32 R2, RZ, RZ, 0x40 ;  /* 0x00000040ff027424 */ /* 0x000fe200078e00ff */
[----:B-----5:R-:W-:Y:S01]  /*1f70*/  HMMA.16816.F32 R40, R24, R72, RZ ;  /* 0x000000481828723c */ /* 0x020fe200000018ff */
[----:B------:R3:W-:Y:S01]  /*1f80*/  LDGSTS.E.BYPASS.LTC128B.128 [R207+0x3100], [R58.64], !P6 ;  /* 0x031000003acf7fae */ /* 0x0007e2000f101d4c */
[----:B------:R-:W-:-:S02]  /*1f90*/  ISETP.GT.AND P6, PT, R210, 0x3f, PT ;  /* 0x0000003fd200780c */ /* 0x000fc40003fc4270 */
[----:B------:R-:W-:Y:S01]  /*1fa0*/  SEL R2, R2, 0xffffffc0, !P4 ;  /* 0xffffffc002027807 */ /* 0x000fe20006000000 */
[----:B------:R3:W-:Y:S01]  /*1fb0*/  LDGSTS.E.BYPASS.LTC128B.128 [R207+0x5100], [R56.64], !P5 ;  /* 0x0510000038cf7fae */ /* 0x0007e2000e901d4c */
[----:B------:R-:W-:Y:S02]  /*1fc0*/  PLOP3.LUT P4, PT, PT, PT, UP0, 0x80, 0x0 ;  /* 0x000000000000781c */ /* 0x000fe40003f8f008 */
[C---:B------:R-:W-:Y:S01]  /*1fd0*/  HMMA.16816.F32 R72, R24.reuse, R74, RZ ;  /* 0x0000004a1848723c */ /* 0x040fe200000018ff */
[----:B------:R-:W-:Y:S01]  /*1fe0*/  IMAD.IADD R200, R205, 0x1, R2 ;  /* 0x00000001cdc87824 */ /* 0x000fe200078e0202 */
[----:B------:R-:W-:Y:S01]  /*1ff0*/  LDSM.16.M88.4 R64, [R201+0xc100] ;  /* 0x00c10000c940783b */ /* 0x000fe20000000200 */
[----:B------:R-:W-:Y:S01]  /*2000*/  IMAD.IADD R192, R2, 0x1, R204 ;  /* 0x0000000102c07824 */ /* 0x000fe200078e02cc */
[----:B------:R-:W-:Y:S02]  /*2010*/  SHF.R.S32.HI R2, RZ, 0x1f, R133 ;  /* 0x0000001fff027819 */ /* 0x000fe40000011485 */
[----:B-1----:R-:W1:Y:S02]  /*2020*/  LDSM.16.M88.4 R36, [R200+0x6100] ;  /* 0x00610000c824783b */ /* 0x002e640000000200 */
[C---:B------:R-:W-:Y:S02]  /*2030*/  HMMA.16816.F32 R68, R24.reuse, R32, RZ ;  /* 0x000000201844723c */ /* 0x040fe400000018ff */
[----:B------:R-:W-:Y:S04]  /*2040*/  LDSM.16.M88.4 R60, [R200+0x7100] ;  /* 0x00710000c83c783b */ /* 0x000fe80000000200 */
[----:B------:R-:W-:Y:S02]  /*2050*/  LDSM.16.M88.4 R84, [R192+0x1000] ;  /* 0x00100000c054783b */ /* 0x000fe40000000200 */
[----:B------:R-:W-:Y:S02]  /*2060*/  HMMA.16816.F32 R24, R24, R34, RZ ;  /* 0x000000221818723c */ /* 0x000fe400000018ff */
[----:B--2---:R-:W2:Y:S04]  /*2070*/  LDSM.16.M88.4 R20, [R200+0x6900] ;  /* 0x00690000c814783b */ /* 0x004ea80000000200 */
[----:B------:R-:W-:Y:S02]  /*2080*/  LDSM.16.M88.4 R32, [R200+0x7900] ;  /* 0x00790000c820783b */ /* 0x000fe40000000200 */
[C---:B------:R-:W-:Y:S02]  /*2090*/  HMMA.16816.F32 R28, R52.reuse, R14, R28 ;  /* 0x0000000e341c723c */ /* 0x040fe4000000181c */
[----:B---3--:R-:W-:Y:S04]  /*20a0*/  LDSM.16.M88.4 R56, [R199+0xc100] ;  /* 0x00c10000c738783b */ /* 0x008fe80000000200 */
[----:B------:R-:W3:Y:S02]  /*20b0*/  LDSM.16.M88.4 R12, [R192] ;  /* 0x00000000c00c783b */ /* 0x000ee40000000200 */
[C---:B----4-:R-:W-:Y:S02]  /*20c0*/  HMMA.16816.F32 R48, R52.reuse, R8, R48 ;  /* 0x000000083430723c */ /* 0x050fe40000001830 */
[----:B------:R-:W-:Y:S04]  /*20d0*/  LDSM.16.M88.4 R88, [R204+0x4000] ;  /* 0x00400000cc58783b */ /* 0x000fe80000000200 */
[----:B------:R-:W0:Y:S02]  /*20e0*/  LDGDEPBAR ;  /* 0x00000000000079af */ /* 0x000e240000000000 */
[----:B------:R-:W-:Y:S02]  /*20f0*/  HMMA.16816.F32 R44, R52, R10, R44 ;  /* 0x0000000a342c723c */ /* 0x000fe4000000182c */
[----:B------:R-:W4:Y:S06]  /*2100*/  LDSM.16.M88.4 R8, [R192+0x800] ;  /* 0x00080000c008783b */ /* 0x000f2c0000000200 */
[----:B-1----:R-:W-:Y:S08]  /*2110*/  HMMA.16816.F32 R16, R64, R36, R16 ;  /* 0x000000244010723c */ /* 0x002ff00000001810 */
[C---:B------:R-:W-:Y:S08]  /*2120*/  HMMA.16816.F32 R40, R52.reuse, R80, R40 ;  /* 0x000000503428723c */ /* 0x040ff00000001828 */
[C---:B------:R-:W-:Y:S01]  /*2130*/  HMMA.16816.F32 R72, R52.reuse, R82, R72 ;  /* 0x000000523448723c */ /* 0x040fe20000001848 */
[----:B------:R-:W-:Y:S07]  /*2140*/  LDSM.16.M88.4 R80, [R192+0x1800] ;  /* 0x00180000c050783b */ /* 0x000fee0000000200 */
[C---:B------:R-:W-:Y:S08]  /*2150*/  HMMA.16816.F32 R68, R52.reuse, R76, R68 ;  /* 0x0000004c3444723c */ /* 0x040ff00000001844 */
[----:B------:R-:W-:Y:S01]  /*2160*/  HMMA.16816.F32 R24, R52, R78, R24 ;  /* 0x0000004e3418723c */ /* 0x000fe20000001818 */
[----:B------:R-:W-:Y:S04]  /*2170*/  LDSM.16.M88.4 R52, [R205+0x8100] ;  /* 0x00810000cd34783b */ /* 0x000fe80000000200 */
[----:B------:R-:W-:Y:S03]  /*2180*/  LDSM.16.M88.4 R76, [R205+0x9100] ;  /* 0x00910000cd4c783b */ /* 0x000fe60000000200 */
[C---:B------:R-:W-:Y:S01]  /*2190*/  HMMA.16816.F32 R28, R64.reuse, R38, R28 ;  /* 0x00000026401c723c */ /* 0x040fe2000000181c */
[----:B------:R-:W1:Y:S07]  /*21a0*/  LDSM.16.M88.4 R36, [R206+0x10100] ;  /* 0x01010000ce24783b */ /* 0x000e6e0000000200 */
[C---:B--2---:R-:W-:Y:S08]  /*21b0*/  HMMA.16816.F32 R48, R64.reuse, R20, R48 ;  /* 0x000000144030723c */ /* 0x044ff00000001830 */
[----:B------:R-:W-:Y:S01]  /*21c0*/  HMMA.16816.F32 R44, R64, R22, R44 ;  /* 0x00000016402c723c */ /* 0x000fe2000000182c */
[----:B------:R-:W2:Y:S07]  /*21d0*/  LDSM.16.M88.4 R20, [R205+0x8900] ;  /* 0x00890000cd14783b */ /* 0x000eae0000000200 */
[----:B---3--:R-:W-:Y:S08]  /*21e0*/  HMMA.16816.F32 R16, R56, R12, R16 ;  /* 0x0000000c3810723c */ /* 0x008ff00000001810 */
        /* <DEDUP_REMOVED lines=8> */
[----:B------:R-:W3:Y:S07]  /*2270*/  LDSM.16.M88.4 R12, [R202+0x10100] ;  /* 0x01010000ca0c783b */ /* 0x000eee0000000200 */
[C---:B----4-:R-:W-:Y:S08]  /*2280*/  HMMA.16816.F32 R48, R56.reuse, R8, R48 ;  /* 0x000000083830723c */ /* 0x050ff00000001830 */
[----:B------:R-:W-:Y:S01]  /*2290*/  HMMA.16816.F32 R44, R56, R10, R44 ;  /* 0x0000000a382c723c */ /* 0x000fe2000000182c */
[----:B------:R-:W4:Y:S07]  /*22a0*/  LDSM.16.M88.4 R8, [R204+0x2800] ;  /* 0x00280000cc08783b */ /* 0x000f2e0000000200 */
        /* <DEDUP_REMOVED lines=9> */
[----:B------:R-:W-:Y:S07]  /*2340*/  LDSM.16.M88.4 R52, [R200+0x8100] ;  /* 0x00810000c834783b */ /* 0x000fee0000000200 */
[C---:B--2---:R-:W-:Y:S08]  /*2350*/  HMMA.16816.F32 R48, R36.reuse, R20, R48 ;  /* 0x000000142430723c */ /* 0x044ff00000001830 */
[----:B------:R-:W-:Y:S01]  /*2360*/  HMMA.16816.F32 R44, R36, R22, R44 ;  /* 0x00000016242c723c */ /* 0x000fe2000000182c */
[----:B------:R-:W1:Y:S07]  /*2370*/  LDSM.16.M88.4 R20, [R201+0x10100] ;  /* 0x01010000c914783b */ /* 0x000e6e0000000200 */
        /* <DEDUP_REMOVED lines=9> */
[----:B------:R-:W2:Y:S07]  /*2410*/  LDSM.16.M88.4 R32, [R192+0x2000] ;  /* 0x00200000c020783b */ /* 0x000eae0000000200 */
[C---:B----4-:R-:W-:Y:S08]  /*2420*/  HMMA.16816.F32 R48, R12.reuse, R8, R48 ;  /* 0x000000080c30723c */ /* 0x050ff00000001830 */
[----:B------:R-:W-:Y:S01]  /*2430*/  HMMA.16816.F32 R44, R12, R10, R44 ;  /* 0x0000000a0c2c723c */ /* 0x000fe2000000182c */
[----:B------:R-:W3:Y:S07]  /*2440*/  LDSM.16.M88.4 R8, [R200+0x9100] ;  /* 0x00910000c808783b */ /* 0x000eee0000000200 */
[----:B-1----:R-:W-:Y:S08]  /*2450*/  HMMA.16816.F32 R16, R20, R52, R16 ;  /* 0x000000341410723c */ /* 0x002ff00000001810 */
[C---:B------:R-:W-:Y:S08]  /*2460*/  HMMA.16816.F32 R40, R12.reuse, R24, R40 ;  /* 0x000000180c28723c */ /* 0x040ff00000001828 */
[C---:B------:R-:W-:Y:S01]  /*2470*/  HMMA.16816.F32 R72, R12.reuse, R26, R72 ;  /* 0x0000001a0c48723c */ /* 0x040fe20000001848 */
[----:B------:R-:W-:Y:S07]  /*2480*/  LDSM.16.M88.4 R24, [R200+0x9900] ;  /* 0x00990000c818783b */ /* 0x000fee0000000200 */
[C---:B------:R-:W-:Y:S08]  /*2490*/  HMMA.16816.F32 R68, R12.reuse, R56, R68 ;  /* 0x000000380c44723c */ /* 0x040ff00000001844 */
[----:B------:R-:W-:Y:S01]  /*24a0*/  HMMA.16816.F32 R64, R12, R58, R64 ;  /* 0x0000003a0c40723c */ /* 0x000fe20000001840 */
[----:B------:R-:W1:Y:S04]  /*24b0*/  LDSM.16.M88.4 R12, [R205+0xa100] ;  /* 0x00a10000cd0c783b */ /* 0x000e680000000200 */
[----:B------:R-:W-:Y:S03]  /*24c0*/  LDSM.16.M88.4 R56, [R205+0xa900] ;  /* 0x00a90000cd38783b */ /* 0x000fe60000000200 */
[----:B--2---:R-:W-:Y:S08]  /*24d0*/  HMMA.16816.F32 R16, R80, R32, R16 ;  /* 0x000000205010723c */ /* 0x004ff00000001810 */
[C---:B------:R-:W-:Y:S01]  /*24e0*/  HMMA.16816.F32 R28, R20.reuse, R54, R28 ;  /* 0x00000036141c723c */ /* 0x040fe2000000181c */
[----:B------:R-:W-:Y:S07]  /*24f0*/  LDSM.16.M88.4 R52, [R205+0xb100] ;  /* 0x00b10000cd34783b */ /* 0x000fee0000000200 */
[C---:B------:R-:W-:Y:S08]  /*2500*/  HMMA.16816.F32 R48, R20.reuse, R36, R48 ;  /* 0x000000241430723c */ /* 0x040ff00000001830 */
[C---:B------:R-:W-:Y:S01]  /*2510*/  HMMA.16816.F32 R44, R20.reuse, R38, R44 ;  /* 0x00000026142c723c */ /* 0x040fe2000000182c */
[----:B------:R-:W2:Y:S07]  /*2520*/  LDSM.16.M88.4 R36, [R202+0x14100] ;  /* 0x01410000ca24783b */ /* 0x000eae0000000200 */
[C---:B---3--:R-:W-:Y:S08]  /*2530*/  HMMA.16816.F32 R40, R20.reuse, R8, R40 ;  /* 0x000000081428723c */ /* 0x048ff00000001828 */
[----:B------:R-:W-:Y:S01]  /*2540*/  HMMA.16816.F32 R72, R20, R10, R72 ;  /* 0x0000000a1448723c */ /* 0x000fe20000001848 */
[----:B------:R-:W3:Y:S07]  /*2550*/  LDSM.16.M88.4 R8, [R192+0x2800] ;  /* 0x00280000c008783b */ /* 0x000eee0000000200 */
[----:B-1----:R-:W-:Y:S08]  /*2560*/  HMMA.16816.F32 R16, R60, R12, R16 ;  /* 0x0000000c3c10723c */ /* 0x002ff00000001810 */
[----:B------:R-:W-:Y:S08]  /*2570*/  HMMA.16816.F32 R68, R20, R24, R68 ;  /* 0x000000181444723c */ /* 0x000ff00000001844 */
[----:B------:R-:W-:Y:S01]  /*2580*/  HMMA.16816.F32 R28, R80, R34, R28 ;  /* 0x00000022501c723c */ /* 0x000fe2000000181c */
[----:B------:R-:W-:Y:S07]  /*2590*/  LDSM.16.M88.4 R32, [R204+0x4800] ;  /* 0x00480000cc20783b */ /* 0x000fee0000000200 */
[----:B------:R-:W-:Y:S01]  /*25a0*/  HMMA.16816.F32 R64, R20, R26, R64 ;  /* 0x0000001a1440723c */ /* 0x000fe20000001840 */
[----:B------:R-:W-:Y:S04]  /*25b0*/  LDSM.16.M88.4 R24, [R201+0x14100] ;  /* 0x01410000c918783b */ /* 0x000fe80000000200 */
[----:B------:R-:W1:Y:S03]  /*25c0*/  LDSM.16.M88.4 R20, [R200+0xa100] ;  /* 0x00a10000c814783b */ /* 0x000e660000000200 */
[----:B--2---:R-:W-:Y:S08]  /*25d0*/  HMMA.16816.F32 R16, R36, R88, R16 ;  /* 0x000000582410723c */ /* 0x004ff00000001810 */
[C---:B---3--:R-:W-:Y:S08]  /*25e0*/  HMMA.16816.F32 R48, R80.reuse, R8, R48 ;  /* 0x000000085030723c */ /* 0x048ff00000001830 */
[----:B------:R-:W-:Y:S01]  /*25f0*/  HMMA.16816.F32 R44, R80, R10, R44 ;  /* 0x0000000a502c723c */ /* 0x000fe2000000182c */
[----:B------:R-:W-:Y:S07]  /*2600*/  LDSM.16.M88.4 R8, [R192+0x4000] ;  /* 0x00400000c008783b */ /* 0x000fee0000000200 */
[----:B------:R-:W-:Y:S01]  /*2610*/  HMMA.16816.F32 R28, R60, R14, R28 ;  /* 0x0000000e3c1c723c */ /* 0x000fe2000000181c */
[----:B------:R-:W2:Y:S07]  /*2620*/  LDSM.16.M88.4 R12, [R199+0x14100] ;  /* 0x01410000c70c783b */ /* 0x000eae0000000200 */
[----:B------:R-:W-:Y:S08]  /*2630*/  HMMA.16816.F32 R40, R80, R84, R40 ;  /* 0x000000545028723c */ /* 0x000ff00000001828 */
[----:B-1----:R-:W-:Y:S08]  /*2640*/  HMMA.16816.F32 R16, R24, R20, R16 ;  /* 0x000000141810723c */ /* 0x002ff00000001810 */
[C---:B------:R-:W-:Y:S08]  /*2650*/  HMMA.16816.F32 R48, R60.reuse, R56, R48 ;  /* 0x000000383c30723c */ /* 0x040ff00000001830 */
[----:B------:R-:W-:Y:S01]  /*2660*/  HMMA.16816.F32 R44, R60, R58, R44 ;  /* 0x0000003a3c2c723c */ /* 0x000fe2000000182c */
[----:B------:R-:W1:Y:S07]  /*2670*/  LDSM.16.M88.4 R56, [R204+0x5000] ;  /* 0x00500000cc38783b */ /* 0x000e6e0000000200 */
[----:B------:R-:W-:Y:S01]  /*2680*/  HMMA.16816.F32 R28, R36, R90, R28 ;  /* 0x0000005a241c723c */ /* 0x000fe2000000181c */
[----:B------:R-:W3:Y:S07]  /*2690*/  LDSM.16.M88.4 R88, [R200+0xa900] ;  /* 0x00a90000c858783b */ /* 0x000eee0000000200 */
[----:B--2---:R-:W-:Y:S08]  /*26a0*/  HMMA.16816.F32 R16, R12, R8, R16 ;  /* 0x000000080c10723c */ /* 0x004ff00000001810 */
[----:B------:R-:W-:Y:S08]  /*26b0*/  HMMA.16816.F32 R40, R60, R52, R40 ;  /* 0x000000343c28723c */ /* 0x000ff00000001828 */
[----:B------:R-:W-:Y:S08]  /*26c0*/  HMMA.16816.F32 R72, R80, R86, R72 ;  /* 0x000000565048723c */ /* 0x000ff00000001848 */
[----:B------:R-:W-:Y:S01]  /*26d0*/  HMMA.16816.F32 R48, R36, R32, R48 ;  /* 0x000000202430723c */ /* 0x000fe20000001830 */
[----:B------:R-:W-:-:S07]  /*26e0*/  FMUL.FTZ R16, R16, c[0x0][0x320] ;  /* 0x0000c80010107a20 */ /* 0x000fce0000410000 */
[----:B------:R-:W-:Y:S01]  /*26f0*/  HMMA.16816.F32 R44, R36, R34, R44 ;  /* 0x00000022242c723c */ /* 0x000fe2000000182c */
[----:B------:R-:W2:Y:S07]  /*2700*/  LDSM.16.M88.4 R32, [R205+0xb900] ;  /* 0x00b90000cd20783b */ /* 0x000eae0000000200 */
[----:B------:R-:W-:Y:S01]  /*2710*/  HMMA.16816.F32 R28, R24, R22, R28 ;  /* 0x00000016181c723c */ /* 0x000fe2000000181c */
[----:B------:R-:W4:Y:S07]  /*2720*/  LDSM.16.M88.4 R20, [R192+0x4800] ;  /* 0x00480000c014783b */ /* 0x000f2e0000000200 */
[C---:B------:R-:W-:Y:S01]  /*2730*/  HMMA.16816.F32 R68, R80.reuse, R76, R68 ;  /* 0x0000004c5044723c */ /* 0x040fe20000001844 */
[----:B------:R5:W2:Y:S06]  /*2740*/  MUFU.TANH R76, R16 ;  /* 0x00000010004c7308 */ /* 0x000aac0000002400 */
[----:B------:R-:W-:Y:S01]  /*2750*/  FMUL.FTZ R77, R19, c[0x0][0x320] ;  /* 0x0000c800134d7a20 */ /* 0x000fe20000410000 */
[----:B------:R-:W-:Y:S05]  /*2760*/  HMMA.16816.F32 R64, R80, R78, R64 ;  /* 0x0000004e5040723c */ /* 0x000fea0000001840 */
[----:B------:R-:W2:Y:S03]  /*2770*/  MUFU.TANH R77, R77 ;  /* 0x0000004d004d7308 */ /* 0x000ea60000002400 */
[----:B-1----:R-:W-:Y:S07]  /*2780*/  HMMA.16816.F32 R40, R36, R56, R40 ;  /* 0x000000382428723c */ /* 0x002fee0000001828 */
[----:B------:R-:W-:Y:S01]  /*2790*/  FMUL.FTZ R56, R17, c[0x0][0x320] ;  /* 0x0000c80011387a20 */ /* 0x000fe20000410000 */
[----:B------:R-:W-:Y:S01]  /*27a0*/  HMMA.16816.F32 R72, R60, R54, R72 ;  /* 0x000000363c48723c */ /* 0x000fe20000001848 */
[----:B------:R-:W-:Y:S01]  /*27b0*/  FMUL.FTZ R57, R18, c[0x0][0x320] ;  /* 0x0000c80012397a20 */ /* 0x000fe20000410000 */
[----:B------:R-:W-:Y:S03]  /*27c0*/  LDSM.16.M88.4 R52, [R192+0x5000] ;  /* 0x00500000c034783b */ /* 0x000fe60000000200 */
[----:B------:R-:W1:Y:S01]  /*27d0*/  MUFU.TANH R56, R56 ;  /* 0x0000003800387308 */ /* 0x000e620000002400 */
[----:B-----5:R-:W5:Y:S02]  /*27e0*/  LDSM.16.M88.4 R16, [R204+0x5800] ;  /* 0x00580000cc10783b */ /* 0x020f640000000200 */
[C---:B---3--:R-:W-:Y:S05]  /*27f0*/  HMMA.16816.F32 R48, R24.reuse, R88, R48 ;  /* 0x000000581830723c */ /* 0x048fea0000001830 */
[----:B------:R-:W3:Y:S03]  /*2800*/  MUFU.TANH R57, R57 ;  /* 0x0000003900397308 */ /* 0x000ee60000002400 */
[----:B------:R-:W-:Y:S08]  /*2810*/  HMMA.16816.F32 R44, R24, R90, R44 ;  /* 0x0000005a182c723c */ /* 0x000ff0000000182c */
[----:B------:R-:W-:Y:S01]  /*2820*/  HMMA.16816.F32 R28, R12, R10, R28 ;  /* 0x0000000a0c1c723c */ /* 0x000fe2000000181c */
[----:B------:R-:W1:Y:S07]  /*2830*/  LDSM.16.M88.4 R8, [R200+0xb100] ;  /* 0x00b10000c808783b */ /* 0x000e6e0000000200 */
[C---:B--2---:R-:W-:Y:S08]  /*2840*/  HMMA.16816.F32 R68, R60.reuse, R32, R68 ;  /* 0x000000203c44723c */ /* 0x044ff00000001844 */
[----:B------:R-:W-:Y:S08]  /*2850*/  HMMA.16816.F32 R64, R60, R34, R64 ;  /* 0x000000223c40723c */ /* 0x000ff00000001840 */
[----:B----4-:R-:W-:Y:S01]  /*2860*/  HMMA.16816.F32 R48, R12, R20, R48 ;  /* 0x000000140c30723c */ /* 0x010fe20000001830 */
[----:B------:R-:W-:-:S02]  /*2870*/  FMUL.FTZ R28, R28, c[0x0][0x320] ;  /* 0x0000c8001c1c7a20 */ /* 0x000fc40000410000 */
[----:B------:R-:W-:Y:S02]  /*2880*/  FMUL.FTZ R29, R29, c[0x0][0x320] ;  /* 0x0000c8001d1d7a20 */ /* 0x000fe40000410000 */
[----:B------:R-:W-:Y:S02]  /*2890*/  FMUL.FTZ R30, R30, c[0x0][0x320] ;  /* 0x0000c8001e1e7a20 */ /* 0x000fe40000410000 */
[----:B------:R-:W-:Y:S01]  /*28a0*/  FMUL.FTZ R31, R31, c[0x0][0x320] ;  /* 0x0000c8001f1f7a20 */ /* 0x000fe20000410000 */
[----:B------:R-:W-:Y:S01]  /*28b0*/  HMMA.16816.F32 R72, R36, R58, R72 ;  /* 0x0000003a2448723c */ /* 0x000fe20000001848 */
[----:B------:R-:W2:Y:S07]  /*28c0*/  MUFU.TANH R28, R28 ;  /* 0x0000001c001c7308 */ /* 0x000eae0000002400 */
[----:B------:R-:W-:Y:S01]  /*28d0*/  HMMA.16816.F32 R44, R12, R22, R44 ;  /* 0x000000160c2c723c */ /* 0x000fe2000000182c */
[----:B------:R-:W4:Y:S01]  /*28e0*/  LDSM.16.M88.4 R20, [R200+0xb900] ;  /* 0x00b90000c814783b */ /* 0x000f220000000200 */
[----:B------:R-:W1:Y:S06]  /*28f0*/  MUFU.TANH R29, R29 ;  /* 0x0000001d001d7308 */ /* 0x000e6c0000002400 */
[----:B-----5:R-:W-:Y:S01]  /*2900*/  HMMA.16816.F32 R68, R36, R16, R68 ;  /* 0x000000102444723c */ /* 0x020fe20000001844 */
[----:B------:R-:W-:Y:S01]  /*2910*/  FMUL.FTZ R32, R48, c[0x0][0x320] ;  /* 0x0000c80030207a20 */ /* 0x000fe20000410000 */
[----:B------:R-:W2:Y:S01]  /*2920*/  MUFU.TANH R30, R30 ;  /* 0x0000001e001e7308 */ /* 0x000ea20000002400 */
[----:B------:R-:W-:-:S04]  /*2930*/  FMUL.FTZ R33, R49, c[0x0][0x320] ;  /* 0x0000c80031217a20 */ /* 0x000fc80000410000 */
[----:B------:R-:W-:Y:S01]  /*2940*/  FMUL.FTZ R16, R50, c[0x0][0x320] ;  /* 0x0000c80032107a20 */ /* 0x000fe20000410000 */
[----:B------:R-:W-:Y:S01]  /*2950*/  HMMA.16816.F32 R64, R36, R18, R64 ;  /* 0x000000122440723c */ /* 0x000fe20000001840 */
[----:B------:R-:W-:Y:S01]  /*2960*/  FMUL.FTZ R17, R51, c[0x0][0x320] ;  /* 0x0000c80033117a20 */ /* 0x000fe20000410000 */
[----:B------:R-:W2:Y:S06]  /*2970*/  MUFU.TANH R31, R31 ;  /* 0x0000001f001f7308 */ /* 0x000eac0000002400 */
[----:B-1----:R-:W-:Y:S01]  /*2980*/  HMMA.16816.F32 R40, R24, R8, R40 ;  /* 0x000000081828723c */ /* 0x002fe20000001828 */
[----:B------:R-:W-:Y:S01]  /*2990*/  FMUL.FTZ R35, R44, c[0x0][0x320] ;  /* 0x0000c8002c237a20 */ /* 0x000fe20000410000 */
[----:B------:R-:W1:Y:S01]  /*29a0*/  MUFU.TANH R32, R32 ;  /* 0x0000002000207308 */ /* 0x000e620000002400 */
[----:B------:R-:W-:-:S02]  /*29b0*/  FMUL.FTZ R34, R45, c[0x0][0x320] ;  /* 0x0000c8002d227a20 */ /* 0x000fc40000410000 */
[----:B------:R-:W-:Y:S02]  /*29c0*/  FMUL.FTZ R18, R46, c[0x0][0x320] ;  /* 0x0000c8002e127a20 */ /* 0x000fe40000410000 */
[----:B------:R-:W-:Y:S01]  /*29d0*/  FMUL.FTZ R19, R47, c[0x0][0x320] ;  /* 0x0000c8002f137a20 */ /* 0x000fe20000410000 */
[----:B------:R-:W-:Y:S01]  /*29e0*/  HMMA.16816.F32 R72, R24, R10, R72 ;  /* 0x0000000a1848723c */ /* 0x000fe20000001848 */
[----:B------:R-:W5:Y:S01]  /*29f0*/  LDSM.16.M88.4 R8, [R192+0x5800] ;  /* 0x00580000c008783b */ /* 0x000f620000000200 */
[----:B------:R-:W1:Y:S01]  /*2a00*/  MUFU.TANH R33, R33 ;  /* 0x0000002100217308 */ /* 0x000e620000002400 */
[----:B------:R-:W-:-:S05]  /*2a10*/  DEPBAR.LE SB0, 0x0 ;  /* 0x000080000000791a */ /* 0x000fca0000000000 */
[C---:B----4-:R-:W-:Y:S02]  /*2a20*/  HMMA.16816.F32 R68, R24.reuse, R20, R68 ;  /* 0x000000141844723c */ /* 0x050fe40000001844 */
[----:B------:R-:W4:Y:S06]  /*2a30*/  MUFU.TANH R16, R16 ;  /* 0x0000001000107308 */ /* 0x000f2c0000002400 */
[----:B------:R-:W-:Y:S02]  /*2a40*/  HMMA.16816.F32 R64, R24, R22, R64 ;  /* 0x000000161840723c */ /* 0x000fe40000001840 */
[----:B------:R-:W1:Y:S06]  /*2a50*/  MUFU.TANH R17, R17 ;  /* 0x0000001100117308 */ /* 0x000e6c0000002400 */
[C---:B------:R-:W-:Y:S02]  /*2a60*/  HMMA.16816.F32 R40, R12.reuse, R52, R40 ;  /* 0x000000340c28723c */ /* 0x040fe40000001828 */
[----:B------:R-:W1:Y:S06]  /*2a70*/  MUFU.TANH R35, R35 ;  /* 0x0000002300237308 */ /* 0x000e6c0000002400 */
[C---:B------:R-:W-:Y:S02]  /*2a80*/  HMMA.16816.F32 R72, R12.reuse, R54, R72 ;  /* 0x000000360c48723c */ /* 0x040fe40000001848 */
[----:B------:R-:W1:Y:S06]  /*2a90*/  MUFU.TANH R34, R34 ;  /* 0x0000002200227308 */ /* 0x000e6c0000002400 */
[C---:B-----5:R-:W-:Y:S02]  /*2aa0*/  HMMA.16816.F32 R68, R12.reuse, R8, R68 ;  /* 0x000000080c44723c */ /* 0x060fe40000001844 */
[----:B------:R-:W1:Y:S06]  /*2ab0*/  MUFU.TANH R18, R18 ;  /* 0x0000001200127308 */ /* 0x000e6c0000002400 */
[----:B------:R-:W-:Y:S01]  /*2ac0*/  HMMA.16816.F32 R64, R12, R10, R64 ;  /* 0x0000000a0c40723c */ /* 0x000fe20000001840 */
[----:B------:R-:W-:Y:S01]  /*2ad0*/  FMUL.FTZ R40, R40, c[0x0][0x320] ;  /* 0x0000c80028287a20 */ /* 0x000fe20000410000 */
[----:B------:R-:W1:Y:S01]  /*2ae0*/  MUFU.TANH R19, R19 ;  /* 0x0000001300137308 */ /* 0x000e620000002400 */
[----:B------:R-:W-:-:S02]  /*2af0*/  FMUL.FTZ R41, R41, c[0x0][0x320] ;  /* 0x0000c80029297a20 */ /* 0x000fc40000410000 */
[----:B------:R-:W-:Y:S02]  /*2b00*/  FMUL.FTZ R42, R42, c[0x0][0x320] ;  /* 0x0000c8002a2a7a20 */ /* 0x000fe40000410000 */
[----:B------:R-:W-:Y:S02]  /*2b10*/  FMUL.FTZ R43, R43, c[0x0][0x320] ;  /* 0x0000c8002b2b7a20 */ /* 0x000fe40000410000 */
[----:B------:R-:W-:Y:S01]  /*2b20*/  FMUL.FTZ R72, R72, c[0x0][0x320] ;  /* 0x0000c80048487a20 */ /* 0x000fe20000410000 */
[----:B------:R1:W1:Y:S01]  /*2b30*/  MUFU.TANH R171, R40 ;  /* 0x0000002800ab7308 */ /* 0x0002620000002400 */
[----:B------:R-:W-:Y:S02]  /*2b40*/  FMUL.FTZ R73, R73, c[0x0][0x320] ;  /* 0x0000c80049497a20 */ /* 0x000fe40000410000 */
[----:B------:R-:W-:Y:S02]  /*2b50*/  FMUL.FTZ R74, R74, c[0x0][0x320] ;  /* 0x0000c8004a4a7a20 */ /* 0x000fe40000410000 */
[----:B------:R-:W-:-:S02]  /*2b60*/  FMUL.FTZ R75, R75, c[0x0][0x320] ;  /* 0x0000c8004b4b7a20 */ /* 0x000fc40000410000 */
[----:B------:R-:W-:Y:S01]  /*2b70*/  FMUL.FTZ R68, R68, c[0x0][0x320] ;  /* 0x0000c80044447a20 */ /* 0x000fe20000410000 */
[----:B------:R1:W1:Y:S01]  /*2b80*/  MUFU.TANH R163, R41 ;  /* 0x0000002900a37308 */ /* 0x0002620000002400 */
[----:B------:R-:W-:Y:S02]  /*2b90*/  FMUL.FTZ R69, R69, c[0x0][0x320] ;  /* 0x0000c80045457a20 */ /* 0x000fe40000410000 */
[----:B------:R-:W-:Y:S02]  /*2ba0*/  FMUL.FTZ R70, R70, c[0x0][0x320] ;  /* 0x0000c80046467a20 */ /* 0x000fe40000410000 */
[----:B------:R-:W-:Y:S02]  /*2bb0*/  FMUL.FTZ R71, R71, c[0x0][0x320] ;  /* 0x0000c80047477a20 */ /* 0x000fe40000410000 */
[----:B------:R-:W-:Y:S01]  /*2bc0*/  FMUL.FTZ R64, R64, c[0x0][0x320] ;  /* 0x0000c80040407a20 */ /* 0x000fe20000410000 */
[----:B------:R1:W1:Y:S01]  /*2bd0*/  MUFU.TANH R166, R42 ;  /* 0x0000002a00a67308 */ /* 0x0002620000002400 */
[----:B------:R-:W-:-:S02]  /*2be0*/  FMUL.FTZ R65, R65, c[0x0][0x320] ;  /* 0x0000c80041417a20 */ /* 0x000fc40000410000 */
[----:B------:R-:W-:Y:S02]  /*2bf0*/  FMUL.FTZ R66, R66, c[0x0][0x320] ;  /* 0x0000c80042427a20 */ /* 0x000fe40000410000 */
[----:B------:R-:W-:-:S03]  /*2c00*/  FMUL.FTZ R67, R67, c[0x0][0x320] ;  /* 0x0000c80043437a20 */ /* 0x000fc60000410000 */
[----:B------:R1:W1:Y:S08]  /*2c10*/  MUFU.TANH R176, R43 ;  /* 0x0000002b00b07308 */ /* 0x0002700000002400 */
        /* <DEDUP_REMOVED lines=11> */
[----:B------:R1:W1:Y:S01]  /*2cd0*/  MUFU.TANH R164, R67 ;  /* 0x0000004300a47308 */ /* 0x0002620000002400 */
[----:B------:R-:W-:Y:S06]  /*2ce0*/  BAR.SYNC.DEFER_BLOCKING 0x0 ;  /* 0x0000000000007b1d */ /* 0x000fec0000010000 */
[----:B------:R-:W-:Y:S05]  /*2cf0*/  @!P4 BRA `(.L_x_10) ;  /* 0x000004300000c947 */ /* 0x000fea0003800000 */
[----:B--234-:R-:W-:Y:S01]  /*2d00*/  ULEA UR11, UR11, UR8, 0x6 ;  /* 0x000000080b0b7291 */ /* 0x01cfe2000f8e303f */
[----:B------:R-:W-:-:S05]  /*2d10*/  IMAD.MOV.U32 R208, RZ, RZ, RZ ;  /* 0x000000ffffd07224 */ /* 0x000fca00078e00ff */
[----:B------:R-:W-:-:S05]  /*2d20*/  IMAD.U32 R209, RZ, RZ, UR11 ;  /* 0x0000000bffd17e24 */ /* 0x000fca000f8e00ff */
[----:B------:R-:W-:-:S05]  /*2d30*/  IADD3 R209, R209, -0x40, R210 ;  /* 0xffffffc0d1d17810 */ /* 0x000fca0007ffe0d2 */
[----:B------:R-:W-:-:S04]  /*2d40*/  @P0 IMAD.HI.U32 R7, R209, c[0x0][0x2bc], RZ ;  /* 0x0000af00d1070a27 */ /* 0x000fc800078e00ff */
[----:B------:R-:W-:Y:S01]  /*2d50*/  IMAD.MOV.U32 R6, RZ, RZ, R209 ;  /* 0x000000ffff067224 */ /* 0x000fe200078e00d1 */
[----:B------:R-:W-:-:S04]  /*2d60*/  @P0 SHF.R.U32.HI R6, RZ, c[0x0][0x2c0], R7 ;  /* 0x0000b000ff060a19 */ /* 0x000fc80000011607 */
[----:B------:R-:W-:-:S04]  /*2d70*/  @!P6 IADD3 R10, P4, R6, UR16, RZ ;  /* 0x00000010060aec10 */ /* 0x000fc8000ff9e0ff */
[----:B------:R-:W-:Y:S02]  /*2d80*/  @!P6 LEA.HI.X.SX32 R7, R6, UR15, 0x1, P4 ;  /* 0x0000000f0607ec11 */ /* 0x000fe4000a0f0eff */
[----:B------:R-:W-:-:S04]  /*2d90*/  @!P6 LEA R8, P4, R10, c[0x0][0x2a0], 0x2 ;  /* 0x0000a8000a08ea11 */ /* 0x000fc800078810ff */
[----:B------:R-:W-:-:S05]  /*2da0*/  @!P6 LEA.HI.X R9, R10, c[0x0][0x2a4], R7, 0x2, P4 ;  /* 0x0000a9000a09ea11 */ /* 0x000fca00020f1407 */
[----:B------:R-:W2:Y:S01]  /*2db0*/  @!P6 LDG.E R208, [R8.64] ;  /* 0x0000000c08d0e981 */ /* 0x000ea2000c1e1900 */
[----:B------:R-:W-:Y:S01]  /*2dc0*/  IMAD.MOV R6, RZ, RZ, -R6 ;  /* 0x000000ffff067224 */ /* 0x000fe200078e0a06 */
[----:B------:R-:W-:Y:S02]  /*2dd0*/  SEL R22, RZ, 0x10, P1 ;  /* 0x00000010ff167807 */ /* 0x000fe40000800000 */
[----:B------:R-:W-:Y:S01]  /*2de0*/  SHF.L.U64.HI R12, R135, 0x1, R144 ;  /* 0x00000001870c7819 */ /* 0x000fe20000010290 */
[----:B------:R-:W-:Y:S01]  /*2df0*/  IMAD R209, R6, c[0x0][0x2b8], R209 ;  /* 0x0000ae0006d17a24 */ /* 0x000fe200078e02d1 */
[----:B------:R-:W-:-:S03]  /*2e00*/  IADD3 R13, -R22, 0x10, RZ ;  /* 0x00000010160d7810 */ /* 0x000fc60007ffe1ff */
[----:B------:R-:W-:Y:S01]  /*2e10*/  IMAD.WIDE.U32 R10, R209, c[0x0][0x1e0], RZ ;  /* 0x00007800d10a7a25 */ /* 0x000fe200078e00ff */
[----:B------:R-:W-:Y:S02]  /*2e20*/  SHF.R.S32.HI R6, RZ, 0x1f, R209 ;  /* 0x0000001fff067819 */ /* 0x000fe400000114d1 */
[----:B------:R-:W-:-:S03]  /*2e30*/  LOP3.LUT R13, R13, 0xf, RZ, 0xc0, !PT ;  /* 0x0000000f0d0d7812 */ /* 0x000fc600078ec0ff */
[----:B------:R-:W-:-:S04]  /*2e40*/  IMAD R6, R6, c[0x0][0x1e0], RZ ;  /* 0x0000780006067a24 */ /* 0x000fc800078e02ff */
[----:B------:R-:W-:-:S04]  /*2e50*/  IMAD R7, R209, c[0x0][0x1e4], R6 ;  /* 0x00007900d1077a24 */ /* 0x000fc800078e0206 */
[----:B------:R-:W-:Y:S01]  /*2e60*/  IMAD.IADD R11, R11, 0x1, R7 ;  /* 0x000000010b0b7824 */ /* 0x000fe200078e0207 */
[----:B--2---:R-:W-:-:S03]  /*2e70*/  SHF.R.S32.HI R7, RZ, 0x1f, R208 ;  /* 0x0000001fff077819 */ /* 0x004fc600000114d0 */
[----:B------:R-:W-:Y:S01]  /*2e80*/  IMAD.WIDE.U32 R8, R208, c[0x0][0x1f0], R10 ;  /* 0x00007c00d0087a25 */ /* 0x000fe200078e000a */
[----:B------:R-:W-:-:S03]  /*2e90*/  SEL R10, RZ, 0x10, P3 ;  /* 0x00000010ff0a7807 */ /* 0x000fc60001800000 */
[----:B------:R-:W-:Y:S01]  /*2ea0*/  IMAD R7, R7, c[0x0][0x1f0], RZ ;  /* 0x00007c0007077a24 */ /* 0x000fe200078e02ff */
[----:B------:R-:W-:Y:S01]  /*2eb0*/  IADD3 R23, P4, R8, UR20, RZ ;  /* 0x0000001408177c10 */ /* 0x000fe2000ff9e0ff */
[----:B------:R-:W-:Y:S01]  /*2ec0*/  IMAD.SHL.U32 R11, R135, 0x2, RZ ;  /* 0x00000002870b7824 */ /* 0x000fe200078e00ff */
[----:B------:R-:W-:Y:S01]  /*2ed0*/  IADD3 R26, -R10, 0x10, RZ ;  /* 0x000000100a1a7810 */ /* 0x000fe20007ffe1ff */
[----:B------:R-:W-:Y:S01]  /*2ee0*/  IMAD R6, R208, c[0x0][0x1f4], R7 ;  /* 0x00007d00d0067a24 */ /* 0x000fe200078e0207 */
[----:B------:R-:W-:Y:S02]  /*2ef0*/  SEL R7, RZ, 0x10, P2 ;  /* 0x00000010ff077807 */ /* 0x000fe40001000000 */
[----:B------:R-:W-:Y:S02]  /*2f00*/  LOP3.LUT R26, R26, 0xf, RZ, 0xc0, !PT ;  /* 0x0000000f1a1a7812 */ /* 0x000fe400078ec0ff */
[----:B------:R-:W-:Y:S02]  /*2f10*/  IADD3.X R8, R9, UR18, R6, P4, !PT ;  /* 0x0000001209087c10 */ /* 0x000fe4000a7fe406 */
[----:B------:R-:W-:-:S02]  /*2f20*/  LEA R6, P4, R23, c[0x0][0x1c8], 0x1 ;  /* 0x0000720017067a11 */ /* 0x000fc400078808ff */
[----:B------:R-:W-:Y:S02]  /*2f30*/  IADD3 R25, -R7, 0x10, RZ ;  /* 0x0000001007197810 */ /* 0x000fe40007ffe1ff */
[----:B------:R-:W-:Y:S01]  /*2f40*/  LEA.HI.X R23, R23, c[0x0][0x1cc], R8, 0x1, P4 ;  /* 0x0000730017177a11 */ /* 0x000fe200020f0c08 */
[----:B------:R-:W2:Y:S01]  /*2f50*/  SHFL.IDX PT, R14, R6, 0x1, 0x181f ;  /* 0x00381f00060e7f89 */ /* 0x000ea200000e0000 */
[C---:B------:R-:W-:Y:S01]  /*2f60*/  IMAD.SHL.U32 R8, R134.reuse, 0x2, RZ ;  /* 0x0000000286087824 */ /* 0x040fe200078e00ff */
[----:B------:R-:W-:Y:S02]  /*2f70*/  LOP3.LUT R25, R25, 0xf, RZ, 0xc0, !PT ;  /* 0x0000000f19197812 */ /* 0x000fe400078ec0ff */
[----:B------:R-:W3:Y:S01]  /*2f80*/  SHFL.IDX PT, R15, R23, 0x1, 0x181f ;  /* 0x00381f00170f7f89 */ /* 0x000ee200000e0000 */
[----:B------:R-:W-:-:S03]  /*2f90*/  SHF.L.U64.HI R9, R134, 0x1, R145 ;  /* 0x0000000186097819 */ /* 0x000fc60000010291 */
[----:B------:R4:W5:Y:S04]  /*2fa0*/  SHFL.IDX PT, R21, R6, RZ, 0x181f ;  /* 0x00181fff06157589 */ /* 0x00096800000e0000 */
[----:B------:R-:W1:Y:S01]  /*2fb0*/  SHFL.IDX PT, R20, R23, RZ, 0x181f ;  /* 0x00181fff17147589 */ /* 0x000e6200000e0000 */
[----:B--2---:R-:W-:-:S04]  /*2fc0*/  IADD3 R26, P5, P4, R26, R14, R11 ;  /* 0x0000000e1a1a7210 */ /* 0x004fc80007cbe00b */
[----:B---3--:R-:W-:Y:S02]  /*2fd0*/  IADD3.X R27, RZ, R15, R12, P5, P4 ;  /* 0x0000000fff1b7210 */ /* 0x008fe40002fe840c */
[----:B------:R-:W-:Y:S01]  /*2fe0*/  IADD3 R24, P5, P4, R25, R14, R8 ;  /* 0x0000000e19187210 */ /* 0x000fe20007cbe008 */
[----:B----4-:R-:W-:-:S03]  /*2ff0*/  IMAD.SHL.U32 R6, R133, 0x2, RZ ;  /* 0x0000000285067824 */ /* 0x010fc600078e00ff */
[----:B------:R-:W-:Y:S02]  /*3000*/  IADD3.X R25, RZ, R15, R9, P5, P4 ;  /* 0x0000000fff197210 */ /* 0x000fe40002fe8409 */
[----:B------:R-:W-:Y:S02]  /*3010*/  IADD3 R14, P5, P4, R13, R14, R6 ;  /* 0x0000000e0d0e7210 */ /* 0x000fe40007cbe006 */
[----:B------:R-:W-:-:S04]  /*3020*/  SHF.L.U64.HI R13, R133, 0x1, R2 ;  /* 0x00000001850d7819 */ /* 0x000fc80000010202 */
[----:B------:R-:W-:Y:S02]  /*3030*/  IADD3.X R15, RZ, R15, R13, P5, P4 ;  /* 0x0000000fff0f7210 */ /* 0x000fe40002fe840d */
[C---:B-----5:R-:W-:Y:S02]  /*3040*/  IADD3 R36, P5, R21.reuse, R11, RZ ;  /* 0x0000000b15247210 */ /* 0x060fe40007fbe0ff */
[----:B------:R-:W-:-:S03]  /*3050*/  IADD3 R8, P4, R21, R8, RZ ;  /* 0x0000000815087210 */ /* 0x000fc60007f9e0ff */
[----:B-1----:R-:W-:Y:S01]  /*3060*/  IMAD.X R37, R20, 0x1, R12, P5 ;  /* 0x0000000114257824 */ /* 0x002fe200028e060c */
[----:B------:R-:W-:Y:S01]  /*3070*/  ISETP.NE.U32.AND P5, PT, R10, RZ, PT ;  /* 0x000000ff0a00720c */ /* 0x000fe20003fa5070 */
[C---:B------:R-:W-:Y:S01]  /*3080*/  IMAD.X R9, R20.reuse, 0x1, R9, P4 ;  /* 0x0000000114097824 */ /* 0x040fe200020e0609 */
[----:B------:R-:W-:Y:S02]  /*3090*/  IADD3 R10, P4, R21, R6, RZ ;  /* 0x00000006150a7210 */ /* 0x000fe40007f9e0ff */
[----:B------:R1:W-:Y:S03]  /*30a0*/  LDGSTS.E.BYPASS.LTC128B.128 [R207+0x6100], [R36.64], !P3 ;  /* 0x0610000024cf7fae */ /* 0x0003e6000d901d4c */
[----:B------:R-:W-:Y:S01]  /*30b0*/  IMAD.X R11, R20, 0x1, R13, P4 ;  /* 0x00000001140b7824 */ /* 0x000fe200020e060d */
[----:B------:R1:W-:Y:S01]  /*30c0*/  LDGSTS.E.BYPASS.LTC128B.128 [R207+0x8100], [R8.64], !P2 ;  /* 0x0810000008cf7fae */ /* 0x0003e2000d101d4c */
[----:B------:R-:W-:-:S03]  /*30d0*/  ISETP.NE.U32.AND P4, PT, R7, RZ, PT ;  /* 0x000000ff0700720c */ /* 0x000fc60003f85070 */
[----:B------:R1:W-:Y:S04]  /*30e0*/  LDGSTS.E.BYPASS.LTC128B.128 [R207+0xa100], [R10.64], !P1 ;  /* 0x0a1000000acf7fae */ /* 0x0003e8000c901d4c */
[----:B------:R1:W-:Y:S01]  /*30f0*/  LDGSTS.E.BYPASS.LTC128B.128.ZFILL [R207+0x7100], [R26.64], P5 ;  /* 0x071000001acf7fae */ /* 0x0003e2000a941d4c */
[----:B------:R-:W-:-:S05]  /*3100*/  ISETP.NE.U32.AND P5, PT, R22, RZ, PT ;  /* 0x000000ff1600720c */ /* 0x000fca0003fa5070 */
[----:B------:R1:W-:Y:S08]  /*3110*/  LDGSTS.E.BYPASS.LTC128B.128.ZFILL [R207+0x9100], [R24.64], P4 ;  /* 0x0910000018cf7fae */ /* 0x0003f0000a141d4c */
[----:B------:R1:W-:Y:S02]  /*3120*/  LDGSTS.E.BYPASS.LTC128B.128.ZFILL [R207+0xb100], [R14.64], P5 ;  /* 0x0b1000000ecf7fae */ /* 0x0003e4000a941d4c */
.L_x_10:
[----:B--234-:R-:W-:Y:S01]  /*3130*/  LOP3.LUT R4, R4, 0xffffffe0, RZ, 0xc0, !PT ;  /* 0xffffffe004047812 */ /* 0x01cfe200078ec0ff */
[----:B------:R-:W-:Y:S01]  /*3140*/  IMAD.SHL.U32 R203, R203, 0x2, RZ ;  /* 0x00000002cbcb7824 */ /* 0x000fe200078e00ff */
[----:B------:R-:W-:Y:S01]  /*3150*/  UIADD3 UR6, UR6, -0x2, URZ ;  /* 0xfffffffe06067890 */ /* 0x000fe2000fffe03f */
[----:B------:R-:W0:Y:S02]  /*3160*/  LDGDEPBAR ;  /* 0x00000000000079af */ /* 0x000e240000000000 */
[----:B------:R-:W-:Y:S01]  /*3170*/  IMAD.IADD R7, R3, 0x1, -R4 ;  /* 0x0000000103077824 */ /* 0x000fe200078e0a04 */
[----:B------:R-:W-:Y:S01]  /*3180*/  UISETP.GE.AND UP0, UPT, UR6, UR7, UPT ;  /* 0x000000070600728c */ /* 0x000fe2000bf06270 */
[----:B------:R-:W-:Y:S01]  /*3190*/  IMAD.U32 R3, RZ, RZ, UR9 ;  /* 0x00000009ff037e24 */ /* 0x000fe2000f8e00ff */
[----:B-1----:R-:W-:Y:S01]  /*31a0*/  LDSM.16.MT88.4 R40, [R203+0x2100] ;  /* 0x00210000cb28783b */ /* 0x002fe20000004200 */
[C---:B------:R-:W-:Y:S01]  /*31b0*/  IMAD R197, R5.reuse, 0x2, R203 ;  /* 0x0000000205c57824 */ /* 0x040fe200078e02cb */
[----:B------:R-:W-:Y:S01]  /*31c0*/  SHF.R.S32.HI R4, RZ, 0x1f, R7 ;  /* 0x0000001fff047819 */ /* 0x000fe20000011407 */
[----:B------:R-:W-:Y:S01]  /*31d0*/  IMAD R198, R0, 0x2, R203 ;  /* 0x0000000200c67824 */ /* 0x000fe200078e02cb */
[----:B------:R-:W-:Y:S02]  /*31e0*/  LDSM.16.MT88.4 R124, [R203+0x100] ;  /* 0x00010000cb7c783b */ /* 0x000fe40000004200 */
[----:B------:R-:W-:Y:S01]  /*31f0*/  LEA.HI R4, R4, R7, RZ, 0x2 ;  /* 0x0000000704047211 */ /* 0x000fe200078f10ff */
[----:B------:R-:W-:Y:S01]  /*3200*/  IMAD R196, R5, 0x2, R198 ;  /* 0x0000000205c47824 */ /* 0x000fe200078e02c6 */
[----:B------:R-:W-:Y:S02]  /*3210*/  LDSM.16.MT88.4 R116, [R198+0x100] ;  /* 0x00010000c674783b */ /* 0x000fe40000004200 */
[----:B------:R-:W-:-:S02]  /*3220*/  LOP3.LUT R4, R4, 0x7ffffffc, RZ, 0xc0, !PT ;  /* 0x7ffffffc04047812 */ /* 0x000fc400078ec0ff */
[----:B------:R-:W-:Y:S03]  /*3230*/  LDSM.16.MT88.4 R108, [R197+0x100] ;  /* 0x00010000c56c783b */ /* 0x000fe60000004200 */
[----:B------:R-:W-:Y:S01]  /*3240*/  IMAD.IADD R4, R7, 0x1, -R4 ;  /* 0x0000000107047824 */ /* 0x000fe200078e0a04 */
[----:B------:R-:W-:Y:S03]  /*3250*/  LDSM.16.MT88.4 R100, [R196+0x100] ;  /* 0x00010000c464783b */ /* 0x000fe60000004200 */
[----:B------:R-:W-:Y:S01]  /*3260*/  IMAD R3, R4, -0x2, R3 ;  /* 0xfffffffe04037824 */ /* 0x000fe200078e0203 */
[----:B------:R-:W-:Y:S04]  /*3270*/  LDSM.16.MT88.4 R48, [R198+0x2100] ;  /* 0x00210000c630783b */ /* 0x000fe80000004200 */
[C---:B------:R-:W-:Y:S01]  /*3280*/  ISETP.GT.AND P5, PT, R3.reuse, RZ, PT ;  /* 0x000000ff0300720c */ /* 0x040fe20003fa4270 */
[----:B------:R-:W-:Y:S01]  /*3290*/  LDSM.16.MT88.4 R64, [R196+0x2100] ;  /* 0x00210000c440783b */ /* 0x000fe20000004200 */
[----:B------:R-:W-:-:S02]  /*32a0*/  ISETP.GT.AND P4, PT, R3, 0x1, PT ;  /* 0x000000010300780c */ /* 0x000fc40003f84270 */
[----:B------:R-:W-:Y:S01]  /*32b0*/  FSEL R57, R57, -INF , P5 ;  /* 0xff80000039397808 */ /* 0x000fe20002800000 */
[----:B------:R-:W-:Y:S01]  /*32c0*/  LDSM.16.MT88.4 R72, [R203+0x4100] ;  /* 0x00410000cb48783b */ /* 0x000fe20000004200 */
[----:B------:R-:W-:Y:S02]  /*32d0*/  FSEL R76, R76, -INF , P5 ;  /* 0xff8000004c4c7808 */ /* 0x000fe40002800000 */
[----:B------:R-:W-:Y:S01]  /*32e0*/  ISETP.GT.AND P5, PT, R3, 0x8, PT ;  /* 0x000000080300780c */ /* 0x000fe20003fa4270 */
[----:B------:R-:W-:Y:S01]  /*32f0*/  LDSM.16.MT88.4 R80, [R198+0x4100] ;  /* 0x00410000c650783b */ /* 0x000fe20000004200 */
[----:B------:R-:W-:Y:S02]  /*3300*/  FSEL R6, R77, -INF , P4 ;  /* 0xff8000004d067808 */ /* 0x000fe40002000000 */
[----:B------:R-:W-:Y:S01]  /*3310*/  FSEL R15, R56, -INF , P4 ;  /* 0xff800000380f7808 */ /* 0x000fe20002000000 */
[----:B------:R-:W-:Y:S01]  /*3320*/  LDSM.16.MT88.4 R88, [R197+0x4100] ;  /* 0x00410000c558783b */ /* 0x000fe20000004200 */
[----:B------:R-:W-:-:S02]  /*3330*/  FSEL R30, R30, -INF , P5 ;  /* 0xff8000001e1e7808 */ /* 0x000fc40002800000 */
[----:B------:R-:W-:Y:S01]  /*3340*/  FSEL R21, R28, -INF , P5 ;  /* 0xff8000001c157808 */ /* 0x000fe20002800000 */
[----:B------:R-:W-:Y:S01]  /*3350*/  LDSM.16.MT88.4 R136, [R198+0x900] ;  /* 0x00090000c688783b */ /* 0x000fe20000004200 */
[C---:B------:R-:W-:Y:S02]  /*3360*/  ISETP.GT.AND P4, PT, R3.reuse, 0x9, PT ;  /* 0x000000090300780c */ /* 0x040fe40003f84270 */
[----:B------:R-:W-:Y:S01]  /*3370*/  ISETP.GT.AND P5, PT, R3, 0x10, PT ;  /* 0x000000100300780c */ /* 0x000fe20003fa4270 */
[----:B------:R-:W-:Y:S01]  /*3380*/  LDSM.16.MT88.4 R24, [R198+0x2900] ;  /* 0x00290000c618783b */ /* 0x000fe20000004200 */
[----:B------:R-:W-:Y:S02]  /*3390*/  FSEL R4, R31, -INF , P4 ;  /* 0xff8000001f047808 */ /* 0x000fe40002000000 */
[----:B------:R-:W-:Y:S02]  /*33a0*/  FSEL R29, R29, -INF , P4 ;  /* 0xff8000001d1d7808 */ /* 0x000fe40002000000 */
[----:B------:R-:W-:-:S02]  /*33b0*/  FSEL R14, R16, -INF , P5 ;  /* 0xff800000100e7808 */ /* 0x000fc40002800000 */
[----:B------:R-:W-:Y:S02]  /*33c0*/  ISETP.GT.AND P4, PT, R3, 0x11, PT ;  /* 0x000000110300780c */ /* 0x000fe40003f84270 */
[----:B------:R-:W-:Y:S02]  /*33d0*/  FMNMX.FTZ R16, R76, R15, !PT ;  /* 0x0000000f4c107209 */ /* 0x000fe40007810000 */
[----:B------:R-:W-:Y:S02]  /*33e0*/  FSEL R12, R17, -INF , P4 ;  /* 0xff800000110c7808 */ /* 0x000fe40002000000 */
[----:B------:R-:W-:Y:S02]  /*33f0*/  FMNMX.FTZ R16, R21, R16, !PT ;  /* 0x0000001015107209 */ /* 0x000fe40007810000 */
[----:B------:R-:W-:Y:S02]  /*3400*/  FMNMX.FTZ R17, R57, R6, !PT ;  /* 0x0000000639117209 */ /* 0x000fe40007810000 */
[----:B------:R-:W-:-:S02]  /*3410*/  FSEL R13, R32, -INF , P5 ;  /* 0xff800000200d7808 */ /* 0x000fc40002800000 */
[----:B------:R-:W-:Y:S02]  /*3420*/  FMNMX.FTZ R16, R29, R16, !PT ;  /* 0x000000101d107209 */ /* 0x000fe40007810000 */
[----:B------:R-:W-:Y:S02]  /*3430*/  FMNMX.FTZ R17, R30, R17, !PT ;  /* 0x000000111e117209 */ /* 0x000fe40007810000 */
[----:B------:R-:W-:Y:S02]  /*3440*/  ISETP.GT.AND P5, PT, R3, 0x18, PT ;  /* 0x000000180300780c */ /* 0x000fe40003fa4270 */
[----:B------:R-:W-:Y:S02]  /*3450*/  FSEL R11, R33, -INF , P4 ;  /* 0xff800000210b7808 */ /* 0x000fe40002000000 */
[----:B------:R-:W-:Y:S02]  /*3460*/  FMNMX.FTZ R16, R13, R16, !PT ;  /* 0x000000100d107209 */ /* 0x000fe40007810000 */
[----:B------:R-:W-:-:S02]  /*3470*/  FMNMX.FTZ R17, R4, R17, !PT ;  /* 0x0000001104117209 */ /* 0x000fc40007810000 */
[----:B------:R-:W-:Y:S02]  /*3480*/  ISETP.GT.AND P4, PT, R3, 0x19, PT ;  /* 0x000000190300780c */ /* 0x000fe40003f84270 */
[----:B------:R-:W-:Y:S02]  /*3490*/  FSEL R9, R35, -INF , P5 ;  /* 0xff80000023097808 */ /* 0x000fe40002800000 */
[----:B------:R-:W-:Y:S02]  /*34a0*/  FMNMX.FTZ R16, R11, R16, !PT ;  /* 0x000000100b107209 */ /* 0x000fe40007810000 */
[----:B------:R-:W-:Y:S02]  /*34b0*/  FMNMX.FTZ R17, R14, R17, !PT ;  /* 0x000000110e117209 */ /* 0x000fe40007810000 */
[----:B------:R-:W-:Y:S02]  /*34c0*/  FSEL R10, R18, -INF , P5 ;  /* 0xff800000120a7808 */ /* 0x000fe40002800000 */
[----:B------:R-:W-:-:S02]  /*34d0*/  ISETP.GT.AND P5, PT, R3, 0x20, PT ;  /* 0x000000200300780c */ /* 0x000fc40003fa4270 */
[----:B------:R-:W-:Y:S02]  /*34e0*/  FSEL R7, R34, -INF , P4 ;  /* 0xff80000022077808 */ /* 0x000fe40002000000 */
[----:B------:R-:W-:Y:S01]  /*34f0*/  FMNMX.FTZ R16, R9, R16, !PT ;  /* 0x0000001009107209 */ /* 0x000fe20007810000 */
[----:B------:R-:W-:Y:S01]  /*3500*/  LDSM.16.MT88.4 R32, [R197+0x900] ;  /* 0x00090000c520783b */ /* 0x000fe20000004200 */
[----:B------:R-:W-:Y:S02]  /*3510*/  FMNMX.FTZ R17, R12, R17, !PT ;  /* 0x000000110c117209 */ /* 0x000fe40007810000 */
[----:B------:R-:W-:Y:S02]  /*3520*/  FSEL R8, R19, -INF , P4 ;  /* 0xff80000013087808 */ /* 0x000fe40002000000 */
[----:B------:R-:W-:Y:S02]  /*3530*/  ISETP.GT.AND P4, PT, R3, 0x21, PT ;  /* 0x000000210300780c */ /* 0x000fe40003f84270 */
[----:B------:R-:W-:-:S02]  /*3540*/  FSEL R171, R171, -INF , P5 ;  /* 0xff800000abab7808 */ /* 0x000fc40002800000 */
[----:B------:R-:W-:Y:S02]  /*3550*/  FMNMX.FTZ R16, R7, R16, !PT ;  /* 0x0000001007107209 */ /* 0x000fe40007810000 */
[----:B------:R-:W-:Y:S02]  /*3560*/  FMNMX.FTZ R17, R10, R17, !PT ;  /* 0x000000110a117209 */ /* 0x000fe40007810000 */
[----:B------:R-:W-:Y:S02]  /*3570*/  FSEL R166, R166, -INF , P5 ;  /* 0xff800000a6a67808 */ /* 0x000fe40002800000 */
[----:B------:R-:W-:Y:S02]  /*3580*/  ISETP.GT.AND P5, PT, R3, 0x28, PT ;  /* 0x000000280300780c */ /* 0x000fe40003fa4270 */
[----:B------:R-:W-:Y:S02]  /*3590*/  FSEL R163, R163, -INF , P4 ;  /* 0xff800000a3a37808 */ /* 0x000fe40002000000 */
[----:B------:R-:W-:-:S02]  /*35a0*/  FMNMX.FTZ R16, R171, R16, !PT ;  /* 0x00000010ab107209 */ /* 0x000fc40007810000 */
[----:B------:R-:W-:Y:S02]  /*35b0*/  FMNMX.FTZ R17, R8, R17, !PT ;  /* 0x0000001108117209 */ /* 0x000fe40007810000 */
[----:B------:R-:W-:Y:S02]  /*35c0*/  FSEL R176, R176, -INF , P4 ;  /* 0xff800000b0b07808 */ /* 0x000fe40002000000 */
[----:B------:R-:W-:Y:S02]  /*35d0*/  ISETP.GT.AND P4, PT, R3, 0x29, PT ;  /* 0x000000290300780c */ /* 0x000fe40003f84270 */
[----:B------:R-:W-:Y:S02]  /*35e0*/  FSEL R169, R169, -INF , P5 ;  /* 0xff800000a9a97808 */ /* 0x000fe40002800000 */
[----:B------:R-:W-:Y:S02]  /*35f0*/  FMNMX.FTZ R16, R163, R16, !PT ;  /* 0x00000010a3107209 */ /* 0x000fe40007810000 */
[----:B------:R-:W-:-:S02]  /*3600*/  FMNMX.FTZ R17, R166, R17, !PT ;  /* 0x00000011a6117209 */ /* 0x000fc40007810000 */
[----:B------:R-:W-:Y:S02]  /*3610*/  FSEL R168, R168, -INF , P5 ;  /* 0xff800000a8a87808 */ /* 0x000fe40002800000 */
[----:B------:R-:W-:Y:S02]  /*3620*/  ISETP.GT.AND P5, PT, R3, 0x30, PT ;  /* 0x000000300300780c */ /* 0x000fe40003fa4270 */
[----:B------:R-:W-:Y:S02]  /*3630*/  FSEL R165, R165, -INF , P4 ;  /* 0xff800000a5a57808 */ /* 0x000fe40002000000 */
[----:B------:R-:W-:Y:S02]  /*3640*/  FMNMX.FTZ R16, R169, R16, !PT ;  /* 0x00000010a9107209 */ /* 0x000fe40007810000 */
[----:B------:R-:W-:Y:S02]  /*3650*/  FMNMX.FTZ R17, R176, R17, !PT ;  /* 0x00000011b0117209 */ /* 0x000fe40007810000 */
[----:B------:R-:W-:-:S02]  /*3660*/  FSEL R174, R174, -INF , P4 ;  /* 0xff800000aeae7808 */ /* 0x000fc40002000000 */
[----:B------:R-:W-:Y:S02]  /*3670*/  ISETP.GT.AND P4, PT, R3, 0x31, PT ;  /* 0x000000310300780c */ /* 0x000fe40003f84270 */
[----:B------:R-:W-:Y:S02]  /*3680*/  FSEL R175, R175, -INF , P5 ;  /* 0xff800000afaf7808 */ /* 0x000fe40002800000 */
[----:B------:R-:W-:Y:S02]  /*3690*/  FMNMX.FTZ R16, R165, R16, !PT ;  /* 0x00000010a5107209 */ /* 0x000fe40007810000 */
[----:B------:R-:W-:Y:S02]  /*36a0*/  FMNMX.FTZ R17, R168, R17, !PT ;  /* 0x00000011a8117209 */ /* 0x000fe40007810000 */
[----:B------:R-:W-:Y:S02]  /*36b0*/  FSEL R170, R170, -INF , P5 ;  /* 0xff800000aaaa7808 */ /* 0x000fe40002800000 */
[----:B------:R-:W-:-:S02]  /*36c0*/  ISETP.GT.AND P5, PT, R3, 0x38, PT ;  /* 0x000000380300780c */ /* 0x000fc40003fa4270 */
[----:B------:R-:W-:Y:S02]  /*36d0*/  FSEL R173, R173, -INF , P4 ;  /* 0xff800000adad7808 */ /* 0x000fe40002000000 */
[----:B------:R-:W-:Y:S02]  /*36e0*/  FMNMX.FTZ R16, R175, R16, !PT ;  /* 0x00000010af107209 */ /* 0x000fe40007810000 */
[----:B------:R-:W-:Y:S02]  /*36f0*/  FMNMX.FTZ R17, R174, R17, !PT ;  /* 0x00000011ae117209 */ /* 0x000fe40007810000 */
[----:B------:R-:W-:Y:S02]  /*3700*/  FSEL R142, R142, -INF , P4 ;  /* 0xff8000008e8e7808 */ /* 0x000fe40002000000 */
[----:B------:R-:W-:Y:S02]  /*3710*/  ISETP.GT.AND P4, PT, R3, 0x39, PT ;  /* 0x000000390300780c */ /* 0x000fe40003f84270 */
[----:B------:R-:W-:-:S02]  /*3720*/  FSEL R143, R143, -INF , P5 ;  /* 0xff8000008f8f7808 */ /* 0x000fc40002800000 */
[----:B------:R-:W-:Y:S02]  /*3730*/  FMNMX.FTZ R16, R173, R16, !PT ;  /* 0x00000010ad107209 */ /* 0x000fe40007810000 */
[----:B------:R-:W-:Y:S02]  /*3740*/  FMNMX.FTZ R17, R170, R17, !PT ;  /* 0x00000011aa117209 */ /* 0x000fe40007810000 */
[----:B------:R-:W-:Y:S02]  /*3750*/  FSEL R141, R141, -INF , P4 ;  /* 0xff8000008d8d7808 */ /* 0x000fe40002000000 */
[----:B------:R-:W-:Y:S02]  /*3760*/  FMNMX.FTZ R16, R143, R16, !PT ;  /* 0x000000108f107209 */ /* 0x000fe40007810000 */
[----:B------:R-:W-:Y:S02]  /*3770*/  FSEL R140, R140, -INF , P5 ;  /* 0xff8000008c8c7808 */ /* 0x000fe40002800000 */
[----:B------:R-:W-:-:S02]  /*3780*/  FMNMX.FTZ R17, R142, R17, !PT ;  /* 0x000000118e117209 */ /* 0x000fc40007810000 */
[----:B------:R-:W-:Y:S02]  /*3790*/  FMNMX.FTZ R3, R141, R16, !PT ;  /* 0x000000108d037209 */ /* 0x000fe40007810000 */
[----:B------:R-:W-:Y:S02]  /*37a0*/  FSEL R164, R164, -INF , P4 ;  /* 0xff800000a4a47808 */ /* 0x000fe40002000000 */
[----:B------:R-:W-:Y:S01]  /*37b0*/  FMNMX.FTZ R17, R140, R17, !PT ;  /* 0x000000118c117209 */ /* 0x000fe20007810000 */
[----:B------:R-:W1:Y:S03]  /*37c0*/  SHFL.BFLY PT, R16, R3, 0x2, 0x1f ;  /* 0x0c401f0003107f89 */ /* 0x000e6600000e0000 */
[----:B------:R-:W-:-:S05]  /*37d0*/  FMNMX.FTZ R18, R164, R17, !PT ;  /* 0x00000011a4127209 */ /* 0x000fca0007810000 */
[----:B------:R-:W2:Y:S01]  /*37e0*/  SHFL.BFLY PT, R19, R18, 0x2, 0x1f ;  /* 0x0c401f0012137f89 */ /* 0x000ea200000e0000 */
[----:B-1----:R-:W-:-:S05]  /*37f0*/  FMNMX.FTZ R17, R3, R16, !PT ;  /* 0x0000001003117209 */ /* 0x002fca0007810000 */
[----:B------:R-:W1:Y:S01]  /*3800*/  SHFL.BFLY PT, R132, R17, 0x1, 0x1f ;  /* 0x0c201f0011847f89 */ /* 0x000e6200000e0000 */
[----:B--2---:R-:W-:-:S05]  /*3810*/  FMNMX.FTZ R16, R18, R19, !PT ;  /* 0x0000001312107209 */ /* 0x004fca0007810000 */
[----:B------:R-:W2:Y:S01]  /*3820*/  SHFL.BFLY PT, R3, R16, 0x1, 0x1f ;  /* 0x0c201f0010037f89 */ /* 0x000ea200000e0000 */
[----:B-1----:R-:W-:-:S04]  /*3830*/  FMNMX.FTZ R132, R17, R132, !PT ;  /* 0x0000008411847209 */ /* 0x002fc80007810000 */
[C---:B------:R-:W-:Y:S01]  /*3840*/  FSETP.NEU.FTZ.AND P4, PT, R132.reuse, -INF , PT ;  /* 0xff8000008400780b */ /* 0x040fe20003f9d000 */
[----:B------:R-:W-:Y:S01]  /*3850*/  FMUL.FTZ R172, R132, c[0x0][0x2d0] ;  /* 0x0000b40084ac7a20 */ /* 0x000fe20000410000 */
[----:B--2---:R-:W-:-:S04]  /*3860*/  FMNMX.FTZ R3, R3, R16, !PT ;  /* 0x0000001003037209 */ /* 0x004fc80007810000 */
[----:B------:R-:W-:Y:S01]  /*3870*/  FSEL R172, R172, RZ, P4 ;  /* 0x000000ffacac7208 */ /* 0x000fe20002000000 */
[----:B------:R-:W-:Y:S01]  /*3880*/  LDSM.16.MT88.4 R16, [R197+0x2900] ;  /* 0x00290000c510783b */ /* 0x000fe20000004200 */
[C---:B------:R-:W-:Y:S01]  /*3890*/  FSETP.NEU.FTZ.AND P4, PT, R3.reuse, -INF , PT ;  /* 0xff8000000300780b */ /* 0x040fe20003f9d000 */
[----:B------:R-:W-:Y:S02]  /*38a0*/  FMUL.FTZ R167, R3, c[0x0][0x2d0] ;  /* 0x0000b40003a77a20 */ /* 0x000fe40000410000 */
[--C-:B------:R-:W-:Y:S02]  /*38b0*/  FFMA.FTZ R157, R76, c[0x0][0x2d0], -R172.reuse ;  /* 0x0000b4004c9d7a23 */ /* 0x100fe400000108ac */
[--C-:B------:R-:W-:Y:S01]  /*38c0*/  FFMA.FTZ R156, R15, c[0x0][0x2d0], -R172.reuse ;  /* 0x0000b4000f9c7a23 */ /* 0x100fe200000108ac */
[----:B------:R-:W-:Y:S01]  /*38d0*/  FSEL R167, R167, RZ, P4 ;  /* 0x000000ffa7a77208 */ /* 0x000fe20002000000 */
[--C-:B------:R-:W-:Y:S01]  /*38e0*/  FFMA.FTZ R154, R21, c[0x0][0x2d0], -R172.reuse ;  /* 0x0000b400159a7a23 */ /* 0x100fe200000108ac */
[----:B------:R-:W-:Y:S01]  /*38f0*/  PLOP3.LUT P4, PT, PT, PT, UP0, 0x80, 0x0 ;  /* 0x000000000000781c */ /* 0x000fe20003f8f008 */
[----:B------:R-:W-:Y:S01]  /*3900*/  FFMA.FTZ R151, R29, c[0x0][0x2d0], -R172 ;  /* 0x0000b4001d977a23 */ /* 0x000fe200000108ac */
[----:B------:R-:W-:Y:S01]  /*3910*/  MUFU.EX2 R157, R157 ;  /* 0x0000009d009d7308 */ /* 0x000fe20000000800 */
[--C-:B------:R-:W-:Y:S01]  /*3920*/  FFMA.FTZ R158, R57, c[0x0][0x2d0], -R167.reuse ;  /* 0x0000b400399e7a23 */ /* 0x100fe200000108a7 */
[----:B------:R-:W-:Y:S01]  /*3930*/  LDSM.16.MT88.4 R20, [R203+0x900] ;  /* 0x00090000cb14783b */ /* 0x000fe20000004200 */
[----:B------:R-:W-:-:S02]  /*3940*/  FFMA.FTZ R159, R6, c[0x0][0x2d0], -R167 ;  /* 0x0000b400069f7a23 */ /* 0x000fc400000108a7 */
[--C-:B------:R-:W-:Y:S01]  /*3950*/  FFMA.FTZ R161, R30, c[0x0][0x2d0], -R167.reuse ;  /* 0x0000b4001ea17a23 */ /* 0x100fe200000108a7 */
[----:B------:R-:W1:Y:S01]  /*3960*/  LDSM.16.MT88.4 R56, [R197+0x2100] ;  /* 0x00210000c538783b */ /* 0x000e620000004200 */
[--C-:B------:R-:W-:Y:S01]  /*3970*/  FFMA.FTZ R152, R4, c[0x0][0x2d0], -R167.reuse ;  /* 0x0000b40004987a23 */ /* 0x100fe200000108a7 */
[----:B------:R-:W2:Y:S01]  /*3980*/  MUFU.EX2 R156, R156 ;  /* 0x0000009c009c7308 */ /* 0x000ea20000000800 */
[--C-:B------:R-:W-:Y:S01]  /*3990*/  FFMA.FTZ R146, R7, c[0x0][0x2d0], -R172.reuse ;  /* 0x0000b40007927a23 */ /* 0x100fe200000108ac */
[----:B------:R-:W-:Y:S01]  /*39a0*/  LDSM.16.MT88.4 R28, [R196+0x900] ;  /* 0x00090000c41c783b */ /* 0x000fe20000004200 */
[--C-:B------:R-:W-:Y:S02]  /*39b0*/  FFMA.FTZ R150, R11, c[0x0][0x2d0], -R172.reuse ;  /* 0x0000b4000b967a23 */ /* 0x100fe400000108ac */
[----:B------:R-:W-:Y:S01]  /*39c0*/  FFMA.FTZ R149, R9, c[0x0][0x2d0], -R172 ;  /* 0x0000b40009957a23 */ /* 0x000fe200000108ac */
[----:B------:R-:W3:Y:S01]  /*39d0*/  LDSM.16.MT88.4 R4, [R196+0x4100] ;  /* 0x00410000c404783b */ /* 0x000ee20000004200 */
[--C-:B------:R-:W-:Y:S01]  /*39e0*/  FFMA.FTZ R147, R10, c[0x0][0x2d0], -R167.reuse ;  /* 0x0000b4000a937a23 */ /* 0x100fe200000108a7 */
[----:B------:R-:W-:Y:S01]  /*39f0*/  MUFU.EX2 R154, R154 ;  /* 0x0000009a009a7308 */ /* 0x000fe20000000800 */
[----:B------:R-:W-:-:S02]  /*3a00*/  FFMA.FTZ R0, R8, c[0x0][0x2d0], -R167 ;  /* 0x0000b40008007a23 */ /* 0x000fc400000108a7 */
[----:B------:R-:W4:Y:S01]  /*3a10*/  LDSM.16.MT88.4 R8, [R203+0x2900] ;  /* 0x00290000cb08783b */ /* 0x000f220000004200 */
[--C-:B------:R-:W-:Y:S02]  /*3a20*/  FFMA.FTZ R155, R13, c[0x0][0x2d0], -R172.reuse ;  /* 0x0000b4000d9b7a23 */ /* 0x100fe400000108ac */
[--C-:B------:R-:W-:Y:S02]  /*3a30*/  FFMA.FTZ R153, R14, c[0x0][0x2d0], -R167.reuse ;  /* 0x0000b4000e997a23 */ /* 0x100fe400000108a7 */
[----:B------:R-:W5:Y:S01]  /*3a40*/  MUFU.EX2 R151, R151 ;  /* 0x0000009700977308 */ /* 0x000f620000000800 */
[----:B--2---:R-:W-:Y:S01]  /*3a50*/  F2FP.PACK_AB R96, R156, R157 ;  /* 0x0000009d9c60723e */ /* 0x004fe200000000ff */
[----:B------:R-:W-:Y:S02]  /*3a60*/  FFMA.FTZ R148, R12, c[0x0][0x2d0], -R167 ;  /* 0x0000b4000c947a23 */ /* 0x000fe400000108a7 */
[----:B------:R-:W2:Y:S01]  /*3a70*/  LDSM.16.MT88.4 R12, [R196+0x2900] ;  /* 0x00290000c40c783b */ /* 0x000ea20000004200 */
[----:B------:R-:W-:-:S02]  /*3a80*/  FFMA.FTZ R160, R171, c[0x0][0x2d0], -R172 ;  /* 0x0000b400aba07a23 */ /* 0x000fc400000108ac */
[--C-:B------:R-:W-:Y:S01]  /*3a90*/  FFMA.FTZ R162, R169, c[0x0][0x2d0], -R172.reuse ;  /* 0x0000b400a9a27a23 */ /* 0x100fe200000108ac */
[----:B------:R-:W-:Y:S01]  /*3aa0*/  MUFU.EX2 R158, R158 ;  /* 0x0000009e009e7308 */ /* 0x000fe20000000800 */
[--C-:B------:R-:W-:Y:S02]  /*3ab0*/  FFMA.FTZ R163, R163, c[0x0][0x2d0], -R172.reuse ;  /* 0x0000b400a3a37a23 */ /* 0x100fe400000108ac */
[----:B------:R-:W-:Y:S02]  /*3ac0*/  FFMA.FTZ R165, R165, c[0x0][0x2d0], -R172 ;  /* 0x0000b400a5a57a23 */ /* 0x000fe400000108ac */
[--C-:B------:R-:W-:Y:S02]  /*3ad0*/  FFMA.FTZ R166, R166, c[0x0][0x2d0], -R167.reuse ;  /* 0x0000b400a6a67a23 */ /* 0x100fe400000108a7 */
[--C-:B------:R-:W-:Y:S01]  /*3ae0*/  FFMA.FTZ R169, R176, c[0x0][0x2d0], -R167.reuse ;  /* 0x0000b400b0a97a23 */ /* 0x100fe200000108a7 */
[----:B------:R-:W1:Y:S01]  /*3af0*/  MUFU.EX2 R159, R159 ;  /* 0x0000009f009f7308 */ /* 0x000e620000000800 */
[----:B-----5:R-:W-:Y:S01]  /*3b00*/  F2FP.PACK_AB R98, R151, R154 ;  /* 0x0000009a9762723e */ /* 0x020fe200000000ff */
[----:B------:R-:W-:-:S02]  /*3b10*/  FFMA.FTZ R168, R168, c[0x0][0x2d0], -R167 ;  /* 0x0000b400a8a87a23 */ /* 0x000fc400000108a7 */
[--C-:B------:R-:W-:Y:S02]  /*3b20*/  FFMA.FTZ R171, R174, c[0x0][0x2d0], -R167.reuse ;  /* 0x0000b400aeab7a23 */ /* 0x100fe400000108a7 */
[--C-:B------:R-:W-:Y:S02]  /*3b30*/  FFMA.FTZ R174, R175, c[0x0][0x2d0], -R172.reuse ;  /* 0x0000b400afae7a23 */ /* 0x100fe400000108ac */
[----:B------:R-:W-:Y:S01]  /*3b40*/  MUFU.EX2 R161, R161 ;  /* 0x000000a100a17308 */ /* 0x000fe20000000800 */
[--C-:B------:R-:W-:Y:S02]  /*3b50*/  FFMA.FTZ R173, R173, c[0x0][0x2d0], -R172.reuse ;  /* 0x0000b400adad7a23 */ /* 0x100fe400000108ac */
[--C-:B------:R-:W-:Y:S02]  /*3b60*/  FFMA.FTZ R175, R143, c[0x0][0x2d0], -R172.reuse ;  /* 0x0000b4008faf7a23 */ /* 0x100fe400000108ac */
[----:B------:R-:W-:Y:S02]  /*3b70*/  FFMA.FTZ R172, R141, c[0x0][0x2d0], -R172 ;  /* 0x0000b4008dac7a23 */ /* 0x000fe400000108ac */
[--C-:B------:R-:W-:Y:S01]  /*3b80*/  FFMA.FTZ R170, R170, c[0x0][0x2d0], -R167.reuse ;  /* 0x0000b400aaaa7a23 */ /* 0x100fe200000108a7 */
[----:B------:R-:W5:Y:S01]  /*3b90*/  MUFU.EX2 R152, R152 ;  /* 0x0000009800987308 */ /* 0x000f620000000800 */
[----:B-1----:R-:W-:Y:S01]  /*3ba0*/  F2FP.PACK_AB R97, R159, R158 ;  /* 0x0000009e9f61723e */ /* 0x002fe200000000ff */
[----:B------:R-:W-:-:S02]  /*3bb0*/  FFMA.FTZ R177, R142, c[0x0][0x2d0], -R167 ;  /* 0x0000b4008eb17a23 */ /* 0x000fc400000108a7 */
[--C-:B------:R-:W-:Y:S02]  /*3bc0*/  FFMA.FTZ R176, R140, c[0x0][0x2d0], -R167.reuse ;  /* 0x0000b4008cb07a23 */ /* 0x100fe400000108a7 */
[----:B------:R-:W-:Y:S01]  /*3bd0*/  FFMA.FTZ R219, R164, c[0x0][0x2d0], -R167 ;  /* 0x0000b400a4db7a23 */ /* 0x000fe200000108a7 */
[----:B------:R-:W-:Y:S01]  /*3be0*/  LDSM.16.MT88.4 R140, [R198+0x1900] ;  /* 0x00190000c68c783b */ /* 0x000fe20000004200 */
[----:B------:R-:W-:Y:S01]  /*3bf0*/  MUFU.EX2 R155, R155 ;  /* 0x0000009b009b7308 */ /* 0x000fe20000000800 */
[----:B------:R-:W-:Y:S02]  /*3c00*/  FADD.FTZ R157, R157, R156 ;  /* 0x0000009c9d9d7221 */ /* 0x000fe40000010000 */
[----:B------:R-:W-:Y:S02]  /*3c10*/  FADD.FTZ R158, R158, R159 ;  /* 0x0000009f9e9e7221 */ /* 0x000fe40000010000 */
[----:B------:R-:W-:Y:S01]  /*3c20*/  FADD.FTZ R154, R154, R157 ;  /* 0x0000009d9a9a7221 */ /* 0x000fe20000010000 */
[----:B-----5:R-:W-:-:S02]  /*3c30*/  F2FP.PACK_AB R99, R152, R161 ;  /* 0x000000a19863723e */ /* 0x020fc400000000ff */
[----:B------:R-:W1:Y:S01]  /*3c40*/  MUFU.EX2 R150, R150 ;  /* 0x0000009600967308 */ /* 0x000e620000000800 */
[----:B------:R-:W-:Y:S02]  /*3c50*/  FADD.FTZ R161, R161, R158 ;  /* 0x0000009ea1a17221 */ /* 0x000fe40000010000 */
[----:B------:R-:W-:Y:S02]  /*3c60*/  FADD.FTZ R154, R151, R154 ;  /* 0x0000009a979a7221 */ /* 0x000fe40000010000 */
[----:B------:R-:W-:Y:S01]  /*3c70*/  FADD.FTZ R152, R152, R161 ;  /* 0x000000a198987221 */ /* 0x000fe20000010000 */
[C---:B------:R-:W-:Y:S02]  /*3c80*/  HMMA.16816.F32 R36, R96.reuse, R40, RZ ;  /* 0x000000286024723c */ /* 0x040fe400000018ff */
[----:B------:R-:W-:Y:S06]  /*3c90*/  MUFU.EX2 R149, R149 ;  /* 0x0000009500957308 */ /* 0x000fec0000000800 */
[C---:B------:R-:W-:Y:S02]  /*3ca0*/  HMMA.16816.F32 R52, R96.reuse, R56, RZ ;  /* 0x000000386034723c */ /* 0x040fe400000018ff */
[----:B------:R-:W-:Y:S06]  /*3cb0*/  MUFU.EX2 R146, R146 ;  /* 0x0000009200927308 */ /* 0x000fec0000000800 */
[C---:B------:R-:W-:Y:S02]  /*3cc0*/  HMMA.16816.F32 R40, R96.reuse, R42, RZ ;  /* 0x0000002a6028723c */ /* 0x040fe400000018ff */
[----:B------:R-:W-:Y:S06]  /*3cd0*/  MUFU.EX2 R153, R153 ;  /* 0x0000009900997308 */ /* 0x000fec0000000800 */
[C---:B------:R-:W-:Y:S02]  /*3ce0*/  HMMA.16816.F32 R56, R96.reuse, R58, RZ ;  /* 0x0000003a6038723c */ /* 0x040fe400000018ff */
[----:B------:R-:W5:Y:S06]  /*3cf0*/  MUFU.EX2 R148, R148 ;  /* 0x0000009400947308 */ /* 0x000f6c0000000800 */
[C---:B------:R-:W-:Y:S02]  /*3d00*/  HMMA.16816.F32 R128, R96.reuse, R124, RZ ;  /* 0x0000007c6080723c */ /* 0x040fe400000018ff */
[----:B------:R-:W-:Y:S06]  /*3d10*/  MUFU.EX2 R147, R147 ;  /* 0x0000009300937308 */ /* 0x000fec0000000800 */
[C---:B------:R-:W-:Y:S02]  /*3d20*/  HMMA.16816.F32 R120, R96.reuse, R116, RZ ;  /* 0x000000746078723c */ /* 0x040fe400000018ff */
[----:B------:R-:W1:Y:S06]  /*3d30*/  MUFU.EX2 R0, R0 ;  /* 0x0000000000007308 */ /* 0x000e6c0000000800 */
        /* <DEDUP_REMOVED lines=31> */
[----:B------:R-:W2:Y:S06]  /*3f30*/  MUFU.EX2 R219, R219 ;  /* 0x000000db00db7308 */ /* 0x000eac0000000800 */
[C---:B---3--:R-:W-:Y:S07]  /*3f40*/  HMMA.16816.F32 R92, R96.reuse, R4, RZ ;  /* 0x00000004605c723c */ /* 0x048fee00000018ff */
[----:B-1----:R-:W-:Y:S01]  /*3f50*/  F2FP.PACK_AB R4, R150, R155 ;  /* 0x0000009b9604723e */ /* 0x002fe200000000ff */
[----:B------:R-:W-:Y:S01]  /*3f60*/  HMMA.16816.F32 R96, R96, R6, RZ ;  /* 0x000000066060723c */ /* 0x000fe200000018ff */
[----:B-----5:R-:W-:Y:S01]  /*3f70*/  F2FP.PACK_AB R5, R148, R153 ;  /* 0x000000999405723e */ /* 0x020fe200000000ff */
[----:B------:R-:W-:-:S02]  /*3f80*/  FADD.FTZ R155, R155, R154 ;  /* 0x0000009a9b9b7221 */ /* 0x000fc40000010000 */
[----:B------:R-:W-:Y:S02]  /*3f90*/  FADD.FTZ R153, R153, R152 ;  /* 0x0000009899997221 */ /* 0x000fe40000010000 */
[----:B------:R-:W-:Y:S01]  /*3fa0*/  FADD.FTZ R150, R150, R155 ;  /* 0x0000009b96967221 */ /* 0x000fe20000010000 */
[----:B------:R-:W-:Y:S01]  /*3fb0*/  F2FP.PACK_AB R6, R146, R149 ;  /* 0x000000959206723e */ /* 0x000fe200000000ff */
[----:B------:R-:W-:Y:S01]  /*3fc0*/  FADD.FTZ R148, R148, R153 ;  /* 0x0000009994947221 */ /* 0x000fe20000010000 */
[----:B------:R-:W-:Y:S01]  /*3fd0*/  F2FP.PACK_AB R7, R0, R147 ;  /* 0x000000930007723e */ /* 0x000fe200000000ff */
[----:B------:R-:W-:Y:S02]  /*3fe0*/  FADD.FTZ R149, R149, R150 ;  /* 0x0000009695957221 */ /* 0x000fe40000010000 */
[----:B------:R-:W-:Y:S02]  /*3ff0*/  FADD.FTZ R147, R147, R148 ;  /* 0x0000009493937221 */ /* 0x000fe40000010000 */
[----:B------:R-:W-:-:S02]  /*4000*/  FADD.FTZ R149, R146, R149 ;  /* 0x0000009592957221 */ /* 0x000fc40000010000 */
[----:B----4-:R-:W-:Y:S01]  /*4010*/  HMMA.16816.F32 R36, R4, R8, R36 ;  /* 0x000000080424723c */ /* 0x010fe20000001824 */
[----:B------:R-:W-:-:S07]  /*4020*/  FADD.FTZ R147, R0, R147 ;  /* 0x0000009300937221 */ /* 0x000fce0000010000 */
[C---:B------:R-:W-:Y:S01]  /*4030*/  HMMA.16816.F32 R40, R4.reuse, R10, R40 ;  /* 0x0000000a0428723c */ /* 0x040fe20000001828 */
[----:B------:R-:W1:Y:S07]  /*4040*/  LDSM.16.MT88.4 R8, [R198+0x4900] ;  /* 0x00490000c608783b */ /* 0x000e6e0000004200 */
[C---:B------:R-:W-:Y:S08]  /*4050*/  HMMA.16816.F32 R52, R4.reuse, R16, R52 ;  /* 0x000000100434723c */ /* 0x040ff00000001834 */
[C---:B------:R-:W-:Y:S01]  /*4060*/  HMMA.16816.F32 R56, R4.reuse, R18, R56 ;  /* 0x000000120438723c */ /* 0x040fe20000001838 */
[----:B------:R-:W3:Y:S07]  /*4070*/  LDSM.16.MT88.4 R16, [R197+0x4900] ;  /* 0x00490000c510783b */ /* 0x000eee0000004200 */
[C---:B------:R-:W-:Y:S08]  /*4080*/  HMMA.16816.F32 R128, R4.reuse, R20, R128 ;  /* 0x000000140480723c */ /* 0x040ff00000001880 */
[C---:B------:R-:W-:Y:S01]  /*4090*/  HMMA.16816.F32 R124, R4.reuse, R22, R124 ;  /* 0x00000016047c723c */ /* 0x040fe2000000187c */
[----:B------:R-:W4:Y:S07]  /*40a0*/  LDSM.16.MT88.4 R20, [R203+0x4900] ;  /* 0x00490000cb14783b */ /* 0x000f2e0000004200 */
[C---:B--2---:R-:W-:Y:S08]  /*40b0*/  HMMA.16816.F32 R60, R4.reuse, R12, R60 ;  /* 0x0000000c043c723c */ /* 0x044ff0000000183c */
[C---:B------:R-:W-:Y:S01]  /*40c0*/  HMMA.16816.F32 R64, R4.reuse, R14, R64 ;  /* 0x0000000e0440723c */ /* 0x040fe20000001840 */
[----:B------:R-:W2:Y:S07]  /*40d0*/  LDSM.16.MT88.4 R12, [R196+0x4900] ;  /* 0x00490000c40c783b */ /* 0x000eae0000004200 */
[C---:B-1----:R-:W-:Y:S08]  /*40e0*/  HMMA.16816.F32 R76, R4.reuse, R8, R76 ;  /* 0x00000008044c723c */ /* 0x042ff0000000184c */
[C---:B------:R-:W-:Y:S01]  /*40f0*/  HMMA.16816.F32 R80, R4.reuse, R10, R80 ;  /* 0x0000000a0450723c */ /* 0x040fe20000001850 */
[----:B------:R-:W1:Y:S07]  /*4100*/  LDSM.16.MT88.4 R8, [R203+0x1100] ;  /* 0x00110000cb08783b */ /* 0x000e6e0000004200 */
[C---:B---3--:R-:W-:Y:S08]  /*4110*/  HMMA.16816.F32 R84, R4.reuse, R16, R84 ;  /* 0x000000100454723c */ /* 0x048ff00000001854 */
[C---:B------:R-:W-:Y:S01]  /*4120*/  HMMA.16816.F32 R88, R4.reuse, R18, R88 ;  /* 0x000000120458723c */ /* 0x040fe20000001858 */
[----:B------:R-:W3:Y:S07]  /*4130*/  LDSM.16.MT88.4 R16, [R198+0x1100] ;  /* 0x00110000c610783b */ /* 0x000eee0000004200 */
[C---:B------:R-:W-:Y:S08]  /*4140*/  HMMA.16816.F32 R120, R4.reuse, R136, R120 ;  /* 0x000000880478723c */ /* 0x040ff00000001878 */
[C---:B------:R-:W-:Y:S01]  /*4150*/  HMMA.16816.F32 R116, R4.reuse, R138, R116 ;  /* 0x0000008a0474723c */ /* 0x040fe20000001874 */
[----:B------:R-:W-:Y:S07]  /*4160*/  LDSM.16.MT88.4 R136, [R197+0x1900] ;  /* 0x00190000c588783b */ /* 0x000fee0000004200 */
        /* <DEDUP_REMOVED lines=9> */
[C---:B----4-:R-:W-:Y:S08]  /*4200*/  HMMA.16816.F32 R68, R4.reuse, R20, R68 ;  /* 0x000000140444723c */ /* 0x050ff00000001844 */
[C---:B------:R-:W-:Y:S01]  /*4210*/  HMMA.16816.F32 R72, R4.reuse, R22, R72 ;  /* 0x000000160448723c */ /* 0x040fe20000001848 */
[----:B------:R-:W-:Y:S07]  /*4220*/  LDSM.16.MT88.4 R20, [R203+0x5100] ;  /* 0x00510000cb14783b */ /* 0x000fee0000004200 */
[C---:B--2---:R-:W-:Y:S08]  /*4230*/  HMMA.16816.F32 R92, R4.reuse, R12, R92 ;  /* 0x0000000c045c723c */ /* 0x044ff0000000185c */
[----:B------:R-:W-:Y:S01]  /*4240*/  HMMA.16816.F32 R96, R4, R14, R96 ;  /* 0x0000000e0460723c */ /* 0x000fe20000001860 */
[----:B------:R-:W2:Y:S06]  /*4250*/  LDSM.16.MT88.4 R12, [R203+0x3100] ;  /* 0x00310000cb0c783b */ /* 0x000eac0000004200 */
[----:B------:R-:W-:Y:S01]  /*4260*/  F2FP.PACK_AB R4, R163, R160 ;  /* 0x000000a0a304723e */ /* 0x000fe200000000ff */
[----:B------:R-:W-:Y:S01]  /*4270*/  FADD.FTZ R160, R160, R149 ;  /* 0x00000095a0a07221 */ /* 0x000fe20000010000 */
[----:B------:R-:W-:-:S02]  /*4280*/  F2FP.PACK_AB R6, R165, R162 ;  /* 0x000000a2a506723e */ /* 0x000fc400000000ff */
[----:B------:R-:W-:Y:S01]  /*4290*/  F2FP.PACK_AB R5, R169, R166 ;  /* 0x000000a6a905723e */ /* 0x000fe200000000ff */
[----:B------:R-:W-:Y:S01]  /*42a0*/  FADD.FTZ R166, R166, R147 ;  /* 0x00000093a6a67221 */ /* 0x000fe20000010000 */
[----:B------:R-:W-:Y:S01]  /*42b0*/  F2FP.PACK_AB R7, R171, R168 ;  /* 0x000000a8ab07723e */ /* 0x000fe200000000ff */
[----:B------:R-:W-:Y:S02]  /*42c0*/  FADD.FTZ R163, R163, R160 ;  /* 0x000000a0a3a37221 */ /* 0x000fe40000010000 */
[----:B------:R-:W-:Y:S02]  /*42d0*/  FADD.FTZ R169, R169, R166 ;  /* 0x000000a6a9a97221 */ /* 0x000fe40000010000 */
[----:B------:R-:W-:Y:S02]  /*42e0*/  FADD.FTZ R162, R162, R163 ;  /* 0x000000a3a2a27221 */ /* 0x000fe40000010000 */
[----:B-1----:R-:W-:Y:S01]  /*42f0*/  HMMA.16816.F32 R128, R4, R8, R128 ;  /* 0x000000080480723c */ /* 0x002fe20000001880 */
[----:B------:R-:W-:-:S02]  /*4300*/  FADD.FTZ R168, R168, R169 ;  /* 0x000000a9a8a87221 */ /* 0x000fc40000010000 */
[----:B------:R-:W-:Y:S02]  /*4310*/  FADD.FTZ R165, R165, R162 ;  /* 0x000000a2a5a57221 */ /* 0x000fe40000010000 */
[----:B------:R-:W-:-:S03]  /*4320*/  FADD.FTZ R171, R171, R168 ;  /* 0x000000a8abab7221 */ /* 0x000fc60000010000 */
[C---:B------:R-:W-:Y:S01]  /*4330*/  HMMA.16816.F32 R124, R4.reuse, R10, R124 ;  /* 0x0000000a047c723c */ /* 0x040fe2000000187c */
[----:B------:R-:W1:Y:S07]  /*4340*/  LDSM.16.MT88.4 R8, [R197+0x3100] ;  /* 0x00310000c508783b */ /* 0x000e6e0000004200 */
[C---:B---3--:R-:W-:Y:S08]  /*4350*/  HMMA.16816.F32 R120, R4.reuse, R16, R120 ;  /* 0x000000100478723c */ /* 0x048ff00000001878 */
[C---:B------:R-:W-:Y:S01]  /*4360*/  HMMA.16816.F32 R116, R4.reuse, R18, R116 ;  /* 0x000000120474723c */ /* 0x040fe20000001874 */
[----:B------:R-:W3:Y:S07]  /*4370*/  LDSM.16.MT88.4 R16, [R196+0x3100] ;  /* 0x00310000c410783b */ /* 0x000eee0000004200 */
[C---:B--2---:R-:W-:Y:S08]  /*4380*/  HMMA.16816.F32 R36, R4.reuse, R12, R36 ;  /* 0x0000000c0424723c */ /* 0x044ff00000001824 */
[C---:B------:R-:W-:Y:S01]  /*4390*/  HMMA.16816.F32 R40, R4.reuse, R14, R40 ;  /* 0x0000000e0428723c */ /* 0x040fe20000001828 */
[----:B------:R-:W2:Y:S07]  /*43a0*/  LDSM.16.MT88.4 R12, [R198+0x5100] ;  /* 0x00510000c60c783b */ /* 0x000eae0000004200 */
[C---:B------:R-:W-:Y:S08]  /*43b0*/  HMMA.16816.F32 R68, R4.reuse, R20, R68 ;  /* 0x000000140444723c */ /* 0x040ff00000001844 */
[C---:B-1----:R-:W-:Y:S08]  /*43c0*/  HMMA.16816.F32 R52, R4.reuse, R8, R52 ;  /* 0x000000080434723c */ /* 0x042ff00000001834 */
        /* <DEDUP_REMOVED lines=8> */
[C---:B------:R-:W-:Y:S01]  /*4450*/  HMMA.16816.F32 R72, R4.reuse, R22, R72 ;  /* 0x000000160448723c */ /* 0x040fe20000001848 */
[----:B------:R-:W-:Y:S07]  /*4460*/  LDSM.16.MT88.4 R20, [R196+0x3900] ;  /* 0x00390000c414783b */ /* 0x000fee0000004200 */
        /* <DEDUP_REMOVED lines=8> */
[----:B------:R-:W4:Y:S07]  /*44f0*/  LDSM.16.MT88.4 R32, [R196+0x1900] ;  /* 0x00190000c420783b */ /* 0x000f2e0000004200 */
[C---:B------:R-:W-:Y:S08]  /*4500*/  HMMA.16816.F32 R104, R4.reuse, R28, R104 ;  /* 0x0000001c0468723c */ /* 0x040ff00000001868 */
[C---:B------:R-:W-:Y:S01]  /*4510*/  HMMA.16816.F32 R100, R4.reuse, R30, R100 ;  /* 0x0000001e0464723c */ /* 0x040fe20000001864 */
[----:B------:R-:W5:Y:S07]  /*4520*/  LDSM.16.MT88.4 R28, [R198+0x3900] ;  /* 0x00390000c61c783b */ /* 0x000f6e0000004200 */
[C---:B------:R-:W-:Y:S08]  /*4530*/  HMMA.16816.F32 R44, R4.reuse, R24, R44 ;  /* 0x00000018042c723c */ /* 0x040ff0000000182c */
[----:B------:R-:W-:Y:S01]  /*4540*/  HMMA.16816.F32 R48, R4, R26, R48 ;  /* 0x0000001a0430723c */ /* 0x000fe20000001830 */
[----:B------:R-:W3:Y:S06]  /*4550*/  LDSM.16.MT88.4 R24, [R197+0x3900] ;  /* 0x00390000c518783b */ /* 0x000eec0000004200 */
        /* <DEDUP_REMOVED lines=9> */
[----:B--2---:R-:W-:Y:S01]  /*45f0*/  HMMA.16816.F32 R128, R4, R12, R128 ;  /* 0x0000000c0480723c */ /* 0x004fe20000001880 */
[----:B------:R-:W-:-:S02]  /*4600*/  FADD.FTZ R176, R176, R177 ;  /* 0x000000b1b0b07221 */ /* 0x000fc40000010000 */
[----:B------:R-:W-:Y:S02]  /*4610*/  FADD.FTZ R221, R172, R175 ;  /* 0x000000afacdd7221 */ /* 0x000fe40000010000 */
[----:B------:R-:W-:-:S03]  /*4620*/  FADD.FTZ R219, R219, R176 ;  /* 0x000000b0dbdb7221 */ /* 0x000fc60000010000 */
        /* <DEDUP_REMOVED lines=9> */
[C---:B------:R-:W-:Y:S08]  /*46c0*/  HMMA.16816.F32 R116, R4.reuse, R142, R116 ;  /* 0x0000008e0474723c */ /* 0x040ff00000001874 */
[C---:B------:R-:W-:Y:S08]  /*46d0*/  HMMA.16816.F32 R112, R4.reuse, R136, R112 ;  /* 0x000000880470723c */ /* 0x040ff00000001870 */
[C---:B------:R-:W-:Y:S08]  /*46e0*/  HMMA.16816.F32 R108, R4.reuse, R138, R108 ;  /* 0x0000008a046c723c */ /* 0x040ff0000000186c */
[C---:B----4-:R-:W-:Y:S08]  /*46f0*/  HMMA.16816.F32 R104, R4.reuse, R32, R104 ;  /* 0x000000200468723c */ /* 0x050ff00000001868 */
[C---:B------:R-:W-:Y:S08]  /*4700*/  HMMA.16816.F32 R100, R4.reuse, R34, R100 ;  /* 0x000000220464723c */ /* 0x040ff00000001864 */
[C---:B-----5:R-:W-:Y:S08]  /*4710*/  HMMA.16816.F32 R44, R4.reuse, R28, R44 ;  /* 0x0000001c042c723c */ /* 0x060ff0000000182c */
[C---:B------:R-:W-:Y:S08]  /*4720*/  HMMA.16816.F32 R48, R4.reuse, R30, R48 ;  /* 0x0000001e0430723c */ /* 0x040ff00000001830 */
[C---:B------:R-:W-:Y:S08]  /*4730*/  HMMA.16816.F32 R52, R4.reuse, R24, R52 ;  /* 0x000000180434723c */ /* 0x040ff00000001834 */
[C---:B------:R-:W-:Y:S08]  /*4740*/  HMMA.16816.F32 R56, R4.reuse, R26, R56 ;  /* 0x0000001a0438723c */ /* 0x040ff00000001838 */
[C---:B------:R-:W-:Y:S08]  /*4750*/  HMMA.16816.F32 R60, R4.reuse, R20, R60 ;  /* 0x00000014043c723c */ /* 0x040ff0000000183c */
[C---:B------:R-:W-:Y:S08]  /*4760*/  HMMA.16816.F32 R64, R4.reuse, R22, R64 ;  /* 0x000000160440723c */ /* 0x040ff00000001840 */
[C---:B--2---:R-:W-:Y:S08]  /*4770*/  HMMA.16816.F32 R76, R4.reuse, R12, R76 ;  /* 0x0000000c044c723c */ /* 0x044ff0000000184c */
[C---:B------:R-:W-:Y:S08]  /*4780*/  HMMA.16816.F32 R80, R4.reuse, R14, R80 ;  /* 0x0000000e0450723c */ /* 0x040ff00000001850 */
[C---:B-1----:R-:W-:Y:S08]  /*4790*/  HMMA.16816.F32 R84, R4.reuse, R8, R84 ;  /* 0x000000080454723c */ /* 0x042ff00000001854 */
[C---:B------:R-:W-:Y:S08]  /*47a0*/  HMMA.16816.F32 R88, R4.reuse, R10, R88 ;  /* 0x0000000a0458723c */ /* 0x040ff00000001858 */
[C---:B---3--:R-:W-:Y:S08]  /*47b0*/  HMMA.16816.F32 R92, R4.reuse, R16, R92 ;  /* 0x00000010045c723c */ /* 0x048ff0000000185c */
[----:B------:R-:W-:Y:S01]  /*47c0*/  HMMA.16816.F32 R96, R4, R18, R96 ;  /* 0x000000120460723c */ /* 0x000fe20000001860 */
[----:B------:R-:W-:Y:S08]  /*47d0*/  @!P4 BRA `(.L_x_11) ;  /* 0x00002dc00000c947 */ /* 0x000ff00003800000 */
[C---:B------:R-:W-:Y:S01]  /*47e0*/  SHF.L.U64.HI R217, R135.reuse, 0x1, R144 ;  /* 0x0000000187d97819 */ /* 0x040fe20000010290 */
[----:B------:R-:W-:Y:S01]  /*47f0*/  IMAD.SHL.U32 R216, R135, 0x2, RZ ;  /* 0x0000000287d87824 */ /* 0x000fe200078e00ff */
[C---:B------:R-:W-:Y:S01]  /*4800*/  SHF.L.U64.HI R215, R134.reuse, 0x1, R145 ;  /* 0x0000000186d77819 */ /* 0x040fe20000010291 */
[----:B------:R-:W-:Y:S01]  /*4810*/  IMAD.SHL.U32 R214, R134, 0x2, RZ ;  /* 0x0000000286d67824 */ /* 0x000fe200078e00ff */
[----:B------:R-:W-:Y:S01]  /*4820*/  MOV R0, R3 ;  /* 0x0000000300007202 */ /* 0x000fe20000000f00 */
[----:B------:R-:W-:Y:S01]  /*4830*/  IMAD.MOV.U32 R135, RZ, RZ, R132 ;  /* 0x000000ffff877224 */ /* 0x000fe200078e0084 */
[----:B------:R-:W-:-:S02]  /*4840*/  SHF.L.U64.HI R213, R133, 0x1, R2 ;  /* 0x0000000185d57819 */ /* 0x000fc40000010202 */
[----:B------:R-:W-:Y:S01]  /*4850*/  SHF.L.U32 R212, R133, 0x1, RZ ;  /* 0x0000000185d47819 */ /* 0x000fe200000006ff */
[----:B------:R-:W-:Y:S06]  /*4860*/  BRA `(.L_x_12) ;  /* 0x0000032000007947 */ /* 0x000fec0003800000 */
.L_x_14:
[----:B------:R-:W-:Y:S01]  /*4870*/  ULEA UR4, UR6, UR8, 0x6 ;  /* 0x0000000806047291 */ /* 0x000fe2000f8e303f */
[----:B------:R-:W-:Y:S05]  /*4880*/  IMAD.MOV.U32 R208, RZ, RZ, RZ ;  /* 0x000000ffffd07224 */ /* 0x000fea00078e00ff */
[----:B------:R-:W-:Y:S05]  /*4890*/  IMAD.U32 R209, RZ, RZ, UR4 ;  /* 0x00000004ffd17e24 */ /* 0x000fea000f8e00ff */
[----:B------:R-:W-:Y:S05]  /*48a0*/  IADD3 R209, R209, -0x40, R210 ;  /* 0xffffffc0d1d17810 */ /* 0x000fea0007ffe0d2 */
[----:B------:R-:W-:Y:S04]  /*48b0*/  @P0 IMAD.HI.U32 R3, R209, c[0x0][0x2bc], RZ ;  /* 0x0000af00d1030a27 */ /* 0x000fe800078e00ff */
[----:B------:R-:W-:Y:S01]  /*48c0*/  IMAD.MOV.U32 R2, RZ, RZ, R209 ;  /* 0x000000ffff027224 */ /* 0x000fe200078e00d1 */
[----:B------:R-:W-:Y:S04]  /*48d0*/  @P0 SHF.R.U32.HI R2, RZ, c[0x0][0x2c0], R3 ;  /* 0x0000b000ff020a19 */ /* 0x000fe80000011603 */
[C---:B------:R-:W-:Y:S04]  /*48e0*/  @!P6 IADD3 R6, P4, R2.reuse, UR16, RZ ;  /* 0x000000100206ec10 */ /* 0x040fe8000ff9e0ff */
[----:B------:R-:W-:Y:S01]  /*48f0*/  @!P6 LEA.HI.X.SX32 R3, R2, UR15, 0x1, P4 ;  /* 0x0000000f0203ec11 */ /* 0x000fe2000a0f0eff */
[----:B------:R-:W-:Y:S01]  /*4900*/  IMAD.MOV R2, RZ, RZ, -R2 ;  /* 0x000000ffff027224 */ /* 0x000fe200078e0a02 */
[----:B------:R-:W-:Y:S03]  /*4910*/  @!P6 LEA R4, P4, R6, c[0x0][0x2a0], 0x2 ;  /* 0x0000a8000604ea11 */ /* 0x000fe600078810ff */
[----:B------:R-:W-:Y:S01]  /*4920*/  IMAD R209, R2, c[0x0][0x2b8], R209 ;  /* 0x0000ae0002d17a24 */ /* 0x000fe200078e02d1 */
[----:B------:R-:W-:Y:S04]  /*4930*/  @!P6 LEA.HI.X R5, R6, c[0x0][0x2a4], R3, 0x2, P4 ;  /* 0x0000a9000605ea11 */ /* 0x000fe800020f1403 */
[----:B------:R-:W-:Y:S01]  /*4940*/  SHF.R.S32.HI R3, RZ, 0x1f, R209 ;  /* 0x0000001fff037819 */ /* 0x000fe200000114d1 */
[----:B------:R1:W2:Y:S04]  /*4950*/  @!P6 LDG.E R208, [R4.64] ;  /* 0x0000000c04d0e981 */ /* 0x0002a8000c1e1900 */
[----:B------:R-:W-:Y:S04]  /*4960*/  IMAD R3, R3, c[0x0][0x1e0], RZ ;  /* 0x0000780003037a24 */ /* 0x000fe800078e02ff */
[C---:B------:R-:W-:Y:S02]  /*4970*/  IMAD R3, R209.reuse, c[0x0][0x1e4], R3 ;  /* 0x00007900d1037a24 */ /* 0x040fe400078e0203 */
[----:B-1----:R-:W-:Y:S04]  /*4980*/  IMAD.WIDE.U32 R4, R209, c[0x0][0x1e0], RZ ;  /* 0x00007800d1047a25 */ /* 0x002fe800078e00ff */
[----:B------:R-:W-:Y:S01]  /*4990*/  IMAD.IADD R5, R5, 0x1, R3 ;  /* 0x0000000105057824 */ /* 0x000fe200078e0203 */
[----:B--2---:R-:W-:Y:S03]  /*49a0*/  SHF.R.S32.HI R2, RZ, 0x1f, R208 ;  /* 0x0000001fff027819 */ /* 0x004fe600000114d0 */
[----:B------:R-:W-:Y:S04]  /*49b0*/  IMAD.WIDE.U32 R4, R208, c[0x0][0x1f0], R4 ;  /* 0x00007c00d0047a25 */ /* 0x000fe800078e0004 */
[----:B------:R-:W-:Y:S01]  /*49c0*/  IMAD R2, R2, c[0x0][0x1f0], RZ ;  /* 0x00007c0002027a24 */ /* 0x000fe200078e02ff */
[----:B------:R-:W-:Y:S03]  /*49d0*/  IADD3 R3, P4, R4, UR20, RZ ;  /* 0x0000001404037c10 */ /* 0x000fe6000ff9e0ff */
[----:B------:R-:W-:Y:S05]  /*49e0*/  IMAD R2, R208, c[0x0][0x1f4], R2 ;  /* 0x00007d00d0027a24 */ /* 0x000fea00078e0202 */
[----:B------:R-:W-:Y:S02]  /*49f0*/  IADD3.X R2, R5, UR18, R2, P4, !PT ;  /* 0x0000001205027c10 */ /* 0x000fe4000a7fe402 */
[C---:B------:R-:W-:Y:S04]  /*4a00*/  LEA R15, P4, R3.reuse, c[0x0][0x1c8], 0x1 ;  /* 0x00007200030f7a11 */ /* 0x040fe800078808ff */
[----:B------:R-:W-:Y:S01]  /*4a10*/  LEA.HI.X R14, R3, c[0x0][0x1cc], R2, 0x1, P4 ;  /* 0x00007300030e7a11 */ /* 0x000fe200020f0c02 */
[----:B------:R-:W1:Y:S04]  /*4a20*/  SHFL.IDX PT, R5, R15, RZ, 0x181f ;  /* 0x00181fff0f057589 */ /* 0x000e6800000e0000 */
[----:B------:R-:W2:Y:S04]  /*4a30*/  SHFL.IDX PT, R4, R14, RZ, 0x181f ;  /* 0x00181fff0e047589 */ /* 0x000ea800000e0000 */
[----:B------:R-:W3:Y:S04]  /*4a40*/  SHFL.IDX PT, R3, R15, 0x1, 0x181f ;  /* 0x00381f000f037f89 */ /* 0x000ee800000e0000 */
[----:B------:R-:W4:Y:S01]  /*4a50*/  SHFL.IDX PT, R2, R14, 0x1, 0x181f ;  /* 0x00381f000e027f89 */ /* 0x000f2200000e0000 */
[C---:B-1----:R-:W-:Y:S02]  /*4a60*/  IADD3 R8, P5, R5.reuse, R216, RZ ;  /* 0x000000d805087210 */ /* 0x042fe40007fbe0ff */
[C---:B------:R-:W-:Y:S02]  /*4a70*/  IADD3 R6, P4, R5.reuse, R214, RZ ;  /* 0x000000d605067210 */ /* 0x040fe40007f9e0ff */
[C---:B--2---:R-:W-:Y:S02]  /*4a80*/  IADD3.X R9, R4.reuse, R217, RZ, P5, !PT ;  /* 0x000000d904097210 */ /* 0x044fe40002ffe4ff */
[----:B------:R-:W-:Y:S01]  /*4a90*/  IADD3 R12, P5, R5, R212, RZ ;  /* 0x000000d4050c7210 */ /* 0x000fe20007fbe0ff */
[C---:B------:R-:W-:Y:S01]  /*4aa0*/  IMAD.X R7, R4.reuse, 0x1, R215, P4 ;  /* 0x0000000104077824 */ /* 0x040fe200020e06d7 */
[C---:B---3--:R-:W-:Y:S01]  /*4ab0*/  IADD3 R10, P4, R3.reuse, R216, RZ ;  /* 0x000000d8030a7210 */ /* 0x048fe20007f9e0ff */
[----:B------:R1:W-:Y:S02]  /*4ac0*/  LDGSTS.E.BYPASS.LTC128B.128 [R207+0x6100], [R8.64], !P3 ;  /* 0x0610000008cf7fae */ /* 0x0003e4000d901d4c */
[----:B------:R-:W-:Y:S01]  /*4ad0*/  IMAD.X R13, R4, 0x1, R213, P5 ;  /* 0x00000001040d7824 */ /* 0x000fe200028e06d5 */
[C---:B------:R-:W-:Y:S01]  /*4ae0*/  IADD3 R4, P5, R3.reuse, R214, RZ ;  /* 0x000000d603047210 */ /* 0x040fe20007fbe0ff */
[----:B------:R1:W-:Y:S01]  /*4af0*/  LDGSTS.E.BYPASS.LTC128B.128 [R207+0x8100], [R6.64], !P2 ;  /* 0x0810000006cf7fae */ /* 0x0003e2000d101d4c */
[C---:B----4-:R-:W-:Y:S01]  /*4b00*/  IMAD.X R11, R2.reuse, 0x1, R217, P4 ;  /* 0x00000001020b7824 */ /* 0x050fe200020e06d9 */
[----:B------:R-:W-:Y:S02]  /*4b10*/  IADD3 R14, P4, R3, R212, RZ ;  /* 0x000000d4030e7210 */ /* 0x000fe40007f9e0ff */
[----:B------:R1:W-:Y:S01]  /*4b20*/  LDGSTS.E.BYPASS.LTC128B.128 [R207+0xa100], [R12.64], !P1 ;  /* 0x0a1000000ccf7fae */ /* 0x0003e2000c901d4c */
[C---:B------:R-:W-:Y:S02]  /*4b30*/  IADD3.X R5, R2.reuse, R215, RZ, P5, !PT ;  /* 0x000000d702057210 */ /* 0x040fe40002ffe4ff */
[----:B------:R-:W-:Y:S01]  /*4b40*/  IMAD.X R15, R2, 0x1, R213, P4 ;  /* 0x00000001020f7824 */ /* 0x000fe200020e06d5 */
[----:B------:R1:W-:Y:S04]  /*4b50*/  LDGSTS.E.BYPASS.LTC128B.128 [R207+0x7100], [R10.64], !P3 ;  /* 0x071000000acf7fae */ /* 0x0003e8000d901d4c */
[----:B------:R1:W-:Y:S04]  /*4b60*/  LDGSTS.E.BYPASS.LTC128B.128 [R207+0x9100], [R4.64], !P2 ;  /* 0x0910000004cf7fae */ /* 0x0003e8000d101d4c */
[----:B------:R1:W-:Y:S01]  /*4b70*/  LDGSTS.E.BYPASS.LTC128B.128 [R207+0xb100], [R14.64], !P1 ;  /* 0x0b1000000ecf7fae */ /* 0x0003e2000c901d4c */
[----:B------:R-:W-:-:S05]  /*4b80*/  BRA `(.L_x_13) ;  /* 0x000010a000007947 */ /* 0x000fca0003800000 */
.L_x_12:
[----:B------:R-:W-:Y:S04]  /*4b90*/  DEPBAR.LE SB0, 0x0 ;  /* 0x000080000000791a */ /* 0x000fe80000000000 */
[----:B------:R-:W-:Y:S01]  /*4ba0*/  BAR.SYNC.DEFER_BLOCKING 0x0 ;  /* 0x0000000000007b1d */ /* 0x000fe20000010000 */
[----:B------:R-:W-:Y:S01]  /*4bb0*/  SHF.R.S32.HI R133, RZ, 0x1f, R209 ;  /* 0x0000001fff857819 */ /* 0x000fe200000114d1 */
[----:B------:R-:W-:Y:S01]  /*4bc0*/  IMAD.WIDE.U32 R222, R209, c[0x0][0x208], RZ ;  /* 0x00008200d1de7a25 */ /* 0x000fe200078e00ff */
[----:B------:R-:W-:Y:S01]  /*4bd0*/  SHF.R.S32.HI R3, RZ, 0x1f, R208 ;  /* 0x0000001fff037819 */ /* 0x000fe200000114d0 */
[----:B------:R-:W-:Y:S02]  /*4be0*/  UISETP.GT.AND UP0, UPT, UR6, UR7, UPT ;  /* 0x000000070600728c */ /* 0x000fe4000bf04270 */
[----:B------:R-:W-:Y:S02]  /*4bf0*/  IMAD R133, R133, c[0x0][0x208], RZ ;  /* 0x0000820085857a24 */ /* 0x000fe400078e02ff */
[----:B------:R-:W-:Y:S02]  /*4c00*/  IMAD R3, R3, c[0x0][0x218], RZ ;  /* 0x0000860003037a24 */ /* 0x000fe400078e02ff */
[----:B------:R-:W-:Y:S02]  /*4c10*/  IMAD R133, R209, c[0x0][0x20c], R133 ;  /* 0x00008300d1857a24 */ /* 0x000fe400078e0285 */
[C---:B------:R-:W-:Y:S03]  /*4c20*/  IMAD R3, R208.reuse, c[0x0][0x21c], R3 ;  /* 0x00008700d0037a24 */ /* 0x040fe600078e0203 */
[----:B------:R-:W-:Y:S05]  /*4c30*/  IADD3 R223, R223, R133, RZ ;  /* 0x00000085dfdf7210 */ /* 0x000fea0007ffe0ff */
[----:B------:R-:W-:Y:S01]  /*4c40*/  IMAD.WIDE.U32 R222, R208, c[0x0][0x218], R222 ;  /* 0x00008600d0de7a25 */ /* 0x000fe200078e00de */
[----:B------:R-:W-:Y:S04]  /*4c50*/  LDSM.16.M88.4 R136, [R206+0xc100] ;  /* 0x00c10000ce88783b */ /* 0x000fe80000000200 */
[----:B------:R-:W-:Y:S04]  /*4c60*/  IADD3 R2, P4, R222, UR22, RZ ;  /* 0x00000016de027c10 */ /* 0x000fe8000ff9e0ff */
[----:B------:R-:W-:Y:S01]  /*4c70*/  IADD3.X R3, R223, UR5, R3, P4, !PT ;  /* 0x00000005df037c10 */ /* 0x000fe2000a7fe403 */
[----:B------:R-:W1:Y:S01]  /*4c80*/  LDSM.16.M88.4 R140, [R205+0x6100] ;  /* 0x00610000cd8c783b */ /* 0x000e620000000200 */
[C---:B------:R-:W-:Y:S04]  /*4c90*/  LEA R133, P4, R2.reuse, c[0x0][0x1f8], 0x1 ;  /* 0x00007e0002857a11 */ /* 0x040fe800078808ff */
[----:B------:R-:W-:Y:S02]  /*4ca0*/  LEA.HI.X R132, R2, c[0x0][0x1fc], R3, 0x1, P4 ;  /* 0x00007f0002847a11 */ /* 0x000fe400020f0c03 */
[----:B------:R-:W2:Y:S07]  /*4cb0*/  LDSM.16.M88.4 R144, [R205+0x6900] ;  /* 0x00690000cd90783b */ /* 0x000eae0000000200 */
[----:B------:R-:W3:Y:S07]  /*4cc0*/  LDSM.16.M88.4 R148, [R205+0x7100] ;  /* 0x00710000cd94783b */ /* 0x000eee0000000200 */
[----:B------:R-:W-:Y:S07]  /*4cd0*/  LDSM.16.M88.4 R152, [R205+0x7900] ;  /* 0x00790000cd98783b */ /* 0x000fee0000000200 */
[----:B------:R-:W-:Y:S07]  /*4ce0*/  LDSM.16.M88.4 R156, [R202+0xc100] ;  /* 0x00c10000ca9c783b */ /* 0x000fee0000000200 */
[----:B------:R-:W-:Y:S01]  /*4cf0*/  LDSM.16.M88.4 R160, [R204] ;  /* 0x00000000cca0783b */ /* 0x000fe20000000200 */
[C---:B-1----:R-:W-:Y:S06]  /*4d00*/  HMMA.16816.F32 R4, R136.reuse, R140, RZ ;  /* 0x0000008c8804723c */ /* 0x042fec00000018ff */
[----:B------:R-:W-:Y:S02]  /*4d10*/  LDSM.16.M88.4 R164, [R195] ;  /* 0x00000000c3a4783b */ /* 0x000fe40000000200 */
[C---:B------:R-:W-:Y:S05]  /*4d20*/  HMMA.16816.F32 R8, R136.reuse, R142, RZ ;  /* 0x0000008e8808723c */ /* 0x040fea00000018ff */
[----:B------:R-:W1:Y:S03]  /*4d30*/  SHFL.IDX PT, R225, R133, RZ, 0x181f ;  /* 0x00181fff85e17589 */ /* 0x000e6600000e0000 */
[C---:B--2---:R-:W-:Y:S04]  /*4d40*/  HMMA.16816.F32 R12, R136.reuse, R144, RZ ;  /* 0x00000090880c723c */ /* 0x044fe800000018ff */
[----:B------:R-:W2:Y:S04]  /*4d50*/  SHFL.IDX PT, R2, R132, RZ, 0x181f ;  /* 0x00181fff84027589 */ /* 0x000ea800000e0000 */
[C---:B------:R-:W-:Y:S03]  /*4d60*/  HMMA.16816.F32 R16, R136.reuse, R146, RZ ;  /* 0x000000928810723c */ /* 0x040fe600000018ff */
[----:B------:R-:W-:Y:S05]  /*4d70*/  LDSM.16.M88.4 R168, [R194] ;  /* 0x00000000c2a8783b */ /* 0x000fea0000000200 */
[C---:B---3--:R-:W-:Y:S02]  /*4d80*/  HMMA.16816.F32 R20, R136.reuse, R148, RZ ;  /* 0x000000948814723c */ /* 0x048fe400000018ff */
[----:B------:R-:W3:Y:S02]  /*4d90*/  SHFL.IDX PT, R3, R133, 0x1, 0x181f ;  /* 0x00381f0085037f89 */ /* 0x000ee400000e0000 */
[C---:B-1----:R-:W-:Y:S02]  /*4da0*/  IADD3 R228, P5, R225.reuse, R216, RZ ;  /* 0x000000d8e1e47210 */ /* 0x042fe40007fbe0ff */
[C---:B------:R-:W-:Y:S02]  /*4db0*/  IADD3 R226, P4, R225.reuse, R214, RZ ;  /* 0x000000d6e1e27210 */ /* 0x040fe40007f9e0ff */
[C---:B------:R-:W-:Y:S01]  /*4dc0*/  HMMA.16816.F32 R24, R136.reuse, R150, RZ ;  /* 0x000000968818723c */ /* 0x040fe200000018ff */
[----:B------:R-:W1:Y:S03]  /*4dd0*/  SHFL.IDX PT, R134, R132, 0x1, 0x181f ;  /* 0x00381f0084867f89 */ /* 0x000e6600000e0000 */
[C---:B--2---:R-:W-:Y:S02]  /*4de0*/  IADD3.X R229, R2.reuse, R217, RZ, P5, !PT ;  /* 0x000000d902e57210 */ /* 0x044fe40002ffe4ff */
[C---:B------:R-:W-:Y:S02]  /*4df0*/  IADD3.X R227, R2.reuse, R215, RZ, P4, !PT ;  /* 0x000000d702e37210 */ /* 0x040fe400027fe4ff */
[C---:B------:R-:W-:Y:S01]  /*4e00*/  HMMA.16816.F32 R28, R136.reuse, R152, RZ ;  /* 0x00000098881c723c */ /* 0x040fe200000018ff */
[----:B------:R-:W2:Y:S03]  /*4e10*/  LDSM.16.M88.4 R172, [R193] ;  /* 0x00000000c1ac783b */ /* 0x000ea60000000200 */
[----:B------:R-:W-:Y:S04]  /*4e20*/  IADD3 R224, P5, R225, R212, RZ ;  /* 0x000000d4e1e07210 */ /* 0x000fe80007fbe0ff */
[----:B------:R-:W-:Y:S01]  /*4e30*/  HMMA.16816.F32 R32, R136, R154, RZ ;  /* 0x0000009a8820723c */ /* 0x000fe200000018ff */
[----:B------:R-:W-:Y:S01]  /*4e40*/  @!PT LDS RZ, [RZ] ;  /* 0x00000000fffff984 */ /* 0x000fe20000000800 */
[----:B------:R-:W-:Y:S01]  /*4e50*/  @!PT LDS RZ, [RZ] ;  /* 0x00000000fffff984 */ /* 0x000fe20000000800 */
[----:B------:R-:W-:Y:S01]  /*4e60*/  @!PT LDS RZ, [RZ] ;  /* 0x00000000fffff984 */ /* 0x000fe20000000800 */
[----:B------:R4:W-:Y:S03]  /*4e70*/  LDGSTS.E.BYPASS.LTC128B.128 [R211], [R228.64], !P3 ;  /* 0x00000000e4d37fae */ /* 0x0009e6000d901d4c */
[----:B------:R-:W-:Y:S02]  /*4e80*/  IADD3.X R225, R2, R213, RZ, P5, !PT ;  /* 0x000000d502e17210 */ /* 0x000fe40002ffe4ff */
[C---:B---3--:R-:W-:Y:S02]  /*4e90*/  IADD3 R222, P4, R3.reuse, R216, RZ ;  /* 0x000000d803de7210 */ /* 0x048fe40007f9e0ff */
[C---:B------:R-:W-:Y:S01]  /*4ea0*/  HMMA.16816.F32 R4, R156.reuse, R160, R4 ;  /* 0x000000a09c04723c */ /* 0x040fe20000001804 */
[----:B------:R3:W-:Y:S04]  /*4eb0*/  LDGSTS.E.BYPASS.LTC128B.128 [R211+0x2000], [R226.64], !P2 ;  /* 0x02000000e2d37fae */ /* 0x0007e8000d101d4c */
[C---:B-1----:R-:W-:Y:S02]  /*4ec0*/  IADD3.X R223, R134.reuse, R217, RZ, P4, !PT ;  /* 0x000000d986df7210 */ /* 0x042fe400027fe4ff */
[C---:B------:R-:W-:Y:S01]  /*4ed0*/  IADD3 R132, P5, R3.reuse, R214, RZ ;  /* 0x000000d603847210 */ /* 0x040fe20007fbe0ff */
[C---:B------:R-:W-:Y:S01]  /*4ee0*/  HMMA.16816.F32 R8, R156.reuse, R162, R8 ;  /* 0x000000a29c08723c */ /* 0x040fe20000001808 */
[----:B------:R1:W-:Y:S03]  /*4ef0*/  LDGSTS.E.BYPASS.LTC128B.128 [R211+0x4000], [R224.64], !P1 ;  /* 0x04000000e0d37fae */ /* 0x0003e6000c901d4c */
[C---:B------:R-:W-:Y:S02]  /*4f00*/  IADD3.X R133, R134.reuse, R215, RZ, P5, !PT ;  /* 0x000000d786857210 */ /* 0x040fe40002ffe4ff */
[----:B------:R-:W-:Y:S02]  /*4f10*/  IADD3 R2, P4, R3, R212, RZ ;  /* 0x000000d403027210 */ /* 0x000fe40007f9e0ff */
[C---:B------:R-:W-:Y:S01]  /*4f20*/  HMMA.16816.F32 R12, R156.reuse, R164, R12 ;  /* 0x000000a49c0c723c */ /* 0x040fe2000000180c */
[----:B------:R5:W-:Y:S03]  /*4f30*/  LDGSTS.E.BYPASS.LTC128B.128 [R211+0x1000], [R222.64], !P3 ;  /* 0x01000000ded37fae */ /* 0x000be6000d901d4c */
[----:B------:R-:W-:Y:S02]  /*4f40*/  IADD3.X R3, R134, R213, RZ, P4, !PT ;  /* 0x000000d586037210 */ /* 0x000fe400027fe4ff */
[----:B------:R-:W-:Y:S02]  /*4f50*/  PLOP3.LUT P4, PT, PT, PT, UP0, 0x80, 0x0 ;  /* 0x000000000000781c */ /* 0x000fe40003f8f008 */
[C---:B------:R-:W-:Y:S01]  /*4f60*/  HMMA.16816.F32 R16, R156.reuse, R166, R16 ;  /* 0x000000a69c10723c */ /* 0x040fe20000001810 */
[----:B------:R1:W-:Y:S07]  /*4f70*/  LDGSTS.E.BYPASS.LTC128B.128 [R211+0x3000], [R132.64], !P2 ;  /* 0x0300000084d37fae */ /* 0x0003ee000d101d4c */
[C---:B------:R-:W-:Y:S01]  /*4f80*/  HMMA.16816.F32 R20, R156.reuse, R168, R20 ;  /* 0x000000a89c14723c */ /* 0x040fe20000001814 */
[----:B------:R1:W-:Y:S07]  /*4f90*/  LDGSTS.E.BYPASS.LTC128B.128 [R211+0x5000], [R2.64], !P1 ;  /* 0x0500000002d37fae */ /* 0x0003ee000c901d4c */
[C---:B------:R-:W-:Y:S01]  /*4fa0*/  HMMA.16816.F32 R24, R156.reuse, R170, R24 ;  /* 0x000000aa9c18723c */ /* 0x040fe20000001818 */
[----:B------:R-:W-:Y:S07]  /*4fb0*/  LDSM.16.M88.4 R176, [R201+0xc100] ;  /* 0x00c10000c9b0783b */ /* 0x000fee0000000200 */
[C---:B--2---:R-:W-:Y:S01]  /*4fc0*/  HMMA.16816.F32 R28, R156.reuse, R172, R28 ;  /* 0x000000ac9c1c723c */ /* 0x044fe2000000181c */
[----:B------:R-:W2:Y:S07]  /*4fd0*/  LDSM.16.M88.4 R180, [R200+0x6100] ;  /* 0x00610000c8b4783b */ /* 0x000eae0000000200 */
[----:B------:R-:W-:Y:S01]  /*4fe0*/  HMMA.16816.F32 R32, R156, R174, R32 ;  /* 0x000000ae9c20723c */ /* 0x000fe20000001820 */
[----:B------:R-:W1:Y:S07]  /*4ff0*/  LDSM.16.M88.4 R136, [R200+0x6900] ;  /* 0x00690000c888783b */ /* 0x000e6e0000000200 */
[----:B------:R-:W1:Y:S07]  /*5000*/  LDSM.16.M88.4 R140, [R200+0x7100] ;  /* 0x00710000c88c783b */ /* 0x000e6e0000000200 */
[----:B------:R-:W0:Y:S07]  /*5010*/  LDGDEPBAR ;  /* 0x00000000000079af */ /* 0x000e2e0000000000 */
[----:B------:R-:W3:Y:S07]  /*5020*/  LDSM.16.M88.4 R144, [R200+0x7900] ;  /* 0x00790000c890783b */ /* 0x000eee0000000200 */
[----:B------:R-:W-:Y:S01]  /*5030*/  LDSM.16.M88.4 R148, [R199+0xc100] ;  /* 0x00c10000c794783b */ /* 0x000fe20000000200 */
[C---:B--2---:R-:W-:Y:S06]  /*5040*/  HMMA.16816.F32 R4, R176.reuse, R180, R4 ;  /* 0x000000b4b004723c */ /* 0x044fec0000001804 */
[----:B------:R-:W2:Y:S02]  /*5050*/  LDSM.16.M88.4 R152, [R192] ;  /* 0x00000000c098783b */ /* 0x000ea40000000200 */
[C---:B------:R-:W-:Y:S05]  /*5060*/  HMMA.16816.F32 R8, R176.reuse, R182, R8 ;  /* 0x000000b6b008723c */ /* 0x040fea0000001808 */
[----:B------:R-:W2:Y:S03]  /*5070*/  LDSM.16.M88.4 R156, [R192+0x800] ;  /* 0x00080000c09c783b */ /* 0x000ea60000000200 */
[C---:B-1----:R-:W-:Y:S04]  /*5080*/  HMMA.16816.F32 R12, R176.reuse, R136, R12 ;  /* 0x00000088b00c723c */ /* 0x042fe8000000180c */
[----:B------:R-:W1:Y:S04]  /*5090*/  LDSM.16.M88.4 R160, [R192+0x1000] ;  /* 0x00100000c0a0783b */ /* 0x000e680000000200 */
[C---:B------:R-:W-:Y:S03]  /*50a0*/  HMMA.16816.F32 R16, R176.reuse, R138, R16 ;  /* 0x0000008ab010723c */ /* 0x040fe60000001810 */
[----:B------:R-:W1:Y:S05]  /*50b0*/  LDSM.16.M88.4 R164, [R192+0x1800] ;  /* 0x00180000c0a4783b */ /* 0x000e6a0000000200 */
[C---:B------:R-:W-:Y:S02]  /*50c0*/  HMMA.16816.F32 R20, R176.reuse, R140, R20 ;  /* 0x0000008cb014723c */ /* 0x040fe40000001814 */
[----:B------:R-:W-:Y:S06]  /*50d0*/  LDSM.16.M88.4 R168, [R206+0x10100] ;  /* 0x01010000cea8783b */ /* 0x000fec0000000200 */
[C---:B------:R-:W-:Y:S01]  /*50e0*/  HMMA.16816.F32 R24, R176.reuse, R142, R24 ;  /* 0x0000008eb018723c */ /* 0x040fe20000001818 */
[----:B------:R-:W1:Y:S07]  /*50f0*/  LDSM.16.M88.4 R172, [R205+0x8100] ;  /* 0x00810000cdac783b */ /* 0x000e6e0000000200 */
[C---:B---3--:R-:W-:Y:S01]  /*5100*/  HMMA.16816.F32 R28, R176.reuse, R144, R28 ;  /* 0x00000090b01c723c */ /* 0x048fe2000000181c */
[----:B------:R-:W3:Y:S07]  /*5110*/  LDSM.16.M88.4 R136, [R205+0x8900] ;  /* 0x00890000cd88783b */ /* 0x000eee0000000200 */
[----:B------:R-:W-:Y:S01]  /*5120*/  HMMA.16816.F32 R32, R176, R146, R32 ;  /* 0x00000092b020723c */ /* 0x000fe20000001820 */
[----:B------:R-:W3:Y:S07]  /*5130*/  LDSM.16.M88.4 R140, [R205+0x9100] ;  /* 0x00910000cd8c783b */ /* 0x000eee0000000200 */
[C---:B--2---:R-:W-:Y:S01]  /*5140*/  HMMA.16816.F32 R4, R148.reuse, R152, R4 ;  /* 0x000000989404723c */ /* 0x044fe20000001804 */
[----:B------:R-:W2:Y:S07]  /*5150*/  LDSM.16.M88.4 R144, [R205+0x9900] ;  /* 0x00990000cd90783b */ /* 0x000eae0000000200 */
[C---:B------:R-:W-:Y:S01]  /*5160*/  HMMA.16816.F32 R8, R148.reuse, R154, R8 ;  /* 0x0000009a9408723c */ /* 0x040fe20000001808 */
[----:B------:R-:W-:Y:S07]  /*5170*/  LDSM.16.M88.4 R176, [R202+0x10100] ;  /* 0x01010000cab0783b */ /* 0x000fee0000000200 */
[C---:B------:R-:W-:Y:S01]  /*5180*/  HMMA.16816.F32 R12, R148.reuse, R156, R12 ;  /* 0x0000009c940c723c */ /* 0x040fe2000000180c */
[----:B------:R-:W2:Y:S07]  /*5190*/  LDSM.16.M88.4 R180, [R191] ;  /* 0x00000000bfb4783b */ /* 0x000eae0000000200 */
[C---:B------:R-:W-:Y:S01]  /*51a0*/  HMMA.16816.F32 R16, R148.reuse, R158, R16 ;  /* 0x0000009e9410723c */ /* 0x040fe20000001810 */
[----:B------:R-:W-:Y:S07]  /*51b0*/  LDSM.16.M88.4 R152, [R189] ;  /* 0x00000000bd98783b */ /* 0x000fee0000000200 */
[C---:B-1----:R-:W-:Y:S01]  /*51c0*/  HMMA.16816.F32 R20, R148.reuse, R160, R20 ;  /* 0x000000a09414723c */ /* 0x042fe20000001814 */
[----:B------:R-:W-:Y:S07]  /*51d0*/  LDSM.16.M88.4 R156, [R188] ;  /* 0x00000000bc9c783b */ /* 0x000fee0000000200 */
[C---:B------:R-:W-:Y:S01]  /*51e0*/  HMMA.16816.F32 R24, R148.reuse, R162, R24 ;  /* 0x000000a29418723c */ /* 0x040fe20000001818 */
[----:B------:R-:W-:Y:S07]  /*51f0*/  LDSM.16.M88.4 R160, [R201+0x10100] ;  /* 0x01010000c9a0783b */ /* 0x000fee0000000200 */
[C---:B------:R-:W-:Y:S08]  /*5200*/  HMMA.16816.F32 R28, R148.reuse, R164, R28 ;  /* 0x000000a4941c723c */ /* 0x040ff0000000181c */
[----:B------:R-:W-:Y:S01]  /*5210*/  HMMA.16816.F32 R32, R148, R166, R32 ;  /* 0x000000a69420723c */ /* 0x000fe20000001820 */
[----:B------:R-:W1:Y:S07]  /*5220*/  LDSM.16.M88.4 R148, [R190] ;  /* 0x00000000be94783b */ /* 0x000e6e0000000200 */
[C---:B------:R-:W-:Y:S01]  /*5230*/  HMMA.16816.F32 R4, R168.reuse, R172, R4 ;  /* 0x000000aca804723c */ /* 0x040fe20000001804 */
[----:B------:R-:W1:Y:S07]  /*5240*/  LDSM.16.M88.4 R164, [R200+0x8100] ;  /* 0x00810000c8a4783b */ /* 0x000e6e0000000200 */
[C---:B------:R-:W-:Y:S01]  /*5250*/  HMMA.16816.F32 R8, R168.reuse, R174, R8 ;  /* 0x000000aea808723c */ /* 0x040fe20000001808 */
[----:B------:R-:W-:Y:S07]  /*5260*/  LDSM.16.M88.4 R172, [R192+0x2000] ;  /* 0x00200000c0ac783b */ /* 0x000fee0000000200 */
[C---:B---3--:R-:W-:Y:S08]  /*5270*/  HMMA.16816.F32 R12, R168.reuse, R136, R12 ;  /* 0x00000088a80c723c */ /* 0x048ff0000000180c */
[C---:B------:R-:W-:Y:S01]  /*5280*/  HMMA.16816.F32 R16, R168.reuse, R138, R16 ;  /* 0x0000008aa810723c */ /* 0x040fe20000001810 */
[----:B------:R-:W3:Y:S07]  /*5290*/  LDSM.16.M88.4 R136, [R200+0x8900] ;  /* 0x00890000c888783b */ /* 0x000eee0000000200 */
[C---:B------:R-:W-:Y:S08]  /*52a0*/  HMMA.16816.F32 R20, R168.reuse, R140, R20 ;  /* 0x0000008ca814723c */ /* 0x040ff00000001814 */
[C---:B------:R-:W-:Y:S01]  /*52b0*/  HMMA.16816.F32 R24, R168.reuse, R142, R24 ;  /* 0x0000008ea818723c */ /* 0x040fe20000001818 */
[----:B------:R-:W3:Y:S07]  /*52c0*/  LDSM.16.M88.4 R140, [R200+0x9100] ;  /* 0x00910000c88c783b */ /* 0x000eee0000000200 */
[C---:B--2---:R-:W-:Y:S08]  /*52d0*/  HMMA.16816.F32 R28, R168.reuse, R144, R28 ;  /* 0x00000090a81c723c */ /* 0x044ff0000000181c */
[----:B------:R-:W-:Y:S01]  /*52e0*/  HMMA.16816.F32 R32, R168, R146, R32 ;  /* 0x00000092a820723c */ /* 0x000fe20000001820 */
[----:B------:R-:W2:Y:S07]  /*52f0*/  LDSM.16.M88.4 R144, [R200+0x9900] ;  /* 0x00990000c890783b */ /* 0x000eae0000000200 */
[C---:B------:R-:W-:Y:S01]  /*5300*/  HMMA.16816.F32 R4, R176.reuse, R180, R4 ;  /* 0x000000b4b004723c */ /* 0x040fe20000001804 */
[----:B------:R-:W2:Y:S07]  /*5310*/  LDSM.16.M88.4 R168, [R199+0x10100] ;  /* 0x01010000c7a8783b */ /* 0x000eae0000000200 */
[C---:B------:R-:W-:Y:S01]  /*5320*/  HMMA.16816.F32 R8, R176.reuse, R182, R8 ;  /* 0x000000b6b008723c */ /* 0x040fe20000001808 */
[----:B------:R-:W-:Y:S07]  /*5330*/  LDSM.16.M88.4 R180, [R205+0xa100] ;  /* 0x00a10000cdb4783b */ /* 0x000fee0000000200 */
[C---:B-1----:R-:W-:Y:S08]  /*5340*/  HMMA.16816.F32 R12, R176.reuse, R148, R12 ;  /* 0x00000094b00c723c */ /* 0x042ff0000000180c */
[C---:B------:R-:W-:Y:S01]  /*5350*/  HMMA.16816.F32 R16, R176.reuse, R150, R16 ;  /* 0x00000096b010723c */ /* 0x040fe20000001810 */
[----:B------:R-:W1:Y:S07]  /*5360*/  LDSM.16.M88.4 R148, [R192+0x2800] ;  /* 0x00280000c094783b */ /* 0x000e6e0000000200 */
[C---:B------:R-:W-:Y:S08]  /*5370*/  HMMA.16816.F32 R20, R176.reuse, R152, R20 ;  /* 0x00000098b014723c */ /* 0x040ff00000001814 */
[C---:B------:R-:W-:Y:S01]  /*5380*/  HMMA.16816.F32 R24, R176.reuse, R154, R24 ;  /* 0x0000009ab018723c */ /* 0x040fe20000001818 */
[----:B------:R-:W1:Y:S07]  /*5390*/  LDSM.16.M88.4 R152, [R192+0x3000] ;  /* 0x00300000c098783b */ /* 0x000e6e0000000200 */
[C---:B------:R-:W-:Y:S08]  /*53a0*/  HMMA.16816.F32 R28, R176.reuse, R156, R28 ;  /* 0x0000009cb01c723c */ /* 0x040ff0000000181c */
[----:B------:R-:W-:Y:S01]  /*53b0*/  HMMA.16816.F32 R32, R176, R158, R32 ;  /* 0x0000009eb020723c */ /* 0x000fe20000001820 */
[----:B------:R-:W1:Y:S07]  /*53c0*/  LDSM.16.M88.4 R156, [R192+0x3800] ;  /* 0x00380000c09c783b */ /* 0x000e6e0000000200 */
[C---:B------:R-:W-:Y:S01]  /*53d0*/  HMMA.16816.F32 R4, R160.reuse, R164, R4 ;  /* 0x000000a4a004723c */ /* 0x040fe20000001804 */
[----:B------:R-:W1:Y:S07]  /*53e0*/  LDSM.16.M88.4 R176, [R206+0x14100] ;  /* 0x01410000ceb0783b */ /* 0x000e6e0000000200 */
[C---:B------:R-:W-:Y:S01]  /*53f0*/  HMMA.16816.F32 R8, R160.reuse, R166, R8 ;  /* 0x000000a6a008723c */ /* 0x040fe20000001808 */
[----:B------:R-:W-:Y:S07]  /*5400*/  LDSM.16.M88.4 R164, [R187] ;  /* 0x00000000bba4783b */ /* 0x000fee0000000200 */
        /* <DEDUP_REMOVED lines=15> */
[----:B------:R-:W1:Y:S07]  /*5500*/  LDSM.16.M88.4 R148, [R186] ;  /* 0x00000000ba94783b */ /* 0x000e6e0000000200 */
[C---:B------:R-:W-:Y:S08]  /*5510*/  HMMA.16816.F32 R20, R168.reuse, R152, R20 ;  /* 0x00000098a814723c */ /* 0x040ff00000001814 */
[C---:B------:R-:W-:Y:S01]  /*5520*/  HMMA.16816.F32 R24, R168.reuse, R154, R24 ;  /* 0x0000009aa818723c */ /* 0x040fe20000001818 */
[----:B------:R-:W1:Y:S07]  /*5530*/  LDSM.16.M88.4 R152, [R185] ;  /* 0x00000000b998783b */ /* 0x000e6e0000000200 */
[C---:B------:R-:W-:Y:S08]  /*5540*/  HMMA.16816.F32 R28, R168.reuse, R156, R28 ;  /* 0x0000009ca81c723c */ /* 0x040ff0000000181c */
[----:B------:R-:W-:Y:S01]  /*5550*/  HMMA.16816.F32 R32, R168, R158, R32 ;  /* 0x0000009ea820723c */ /* 0x000fe20000001820 */
[----:B------:R-:W1:Y:S07]  /*5560*/  LDSM.16.M88.4 R156, [R184] ;  /* 0x00000000b89c783b */ /* 0x000e6e0000000200 */
[----:B------:R-:W1:Y:S01]  /*5570*/  LDSM.16.M88.4 R168, [R201+0x14100] ;  /* 0x01410000c9a8783b */ /* 0x000e620000000200 */
[C---:B------:R-:W-:Y:S08]  /*5580*/  HMMA.16816.F32 R4, R176.reuse, R180, R4 ;  /* 0x000000b4b004723c */ /* 0x040ff00000001804 */
[C---:B------:R-:W-:Y:S01]  /*5590*/  HMMA.16816.F32 R8, R176.reuse, R182, R8 ;  /* 0x000000b6b008723c */ /* 0x040fe20000001808 */
[----:B------:R-:W-:Y:S07]  /*55a0*/  LDSM.16.M88.4 R180, [R192+0x4000] ;  /* 0x00400000c0b4783b */ /* 0x000fee0000000200 */
[C---:B---3--:R-:W-:Y:S08]  /*55b0*/  HMMA.16816.F32 R12, R176.reuse, R136, R12 ;  /* 0x00000088b00c723c */ /* 0x048ff0000000180c */
[C---:B------:R-:W-:Y:S01]  /*55c0*/  HMMA.16816.F32 R16, R176.reuse, R138, R16 ;  /* 0x0000008ab010723c */ /* 0x040fe20000001810 */
[----:B------:R-:W3:Y:S07]  /*55d0*/  LDSM.16.M88.4 R136, [R200+0xa900] ;  /* 0x00a90000c888783b */ /* 0x000eee0000000200 */
[C---:B------:R-:W-:Y:S08]  /*55e0*/  HMMA.16816.F32 R20, R176.reuse, R140, R20 ;  /* 0x0000008cb014723c */ /* 0x040ff00000001814 */
[C---:B------:R-:W-:Y:S01]  /*55f0*/  HMMA.16816.F32 R24, R176.reuse, R142, R24 ;  /* 0x0000008eb018723c */ /* 0x040fe20000001818 */
[----:B------:R-:W1:Y:S07]  /*5600*/  LDSM.16.M88.4 R140, [R200+0xb100] ;  /* 0x00b10000c88c783b */ /* 0x000e6e0000000200 */
[C---:B--2---:R-:W-:Y:S08]  /*5610*/  HMMA.16816.F32 R28, R176.reuse, R144, R28 ;  /* 0x00000090b01c723c */ /* 0x044ff0000000181c */
[----:B------:R-:W-:Y:S01]  /*5620*/  HMMA.16816.F32 R32, R176, R146, R32 ;  /* 0x00000092b020723c */ /* 0x000fe20000001820 */
[----:B------:R-:W2:Y:S07]  /*5630*/  LDSM.16.M88.4 R144, [R200+0xb900] ;  /* 0x00b90000c890783b */ /* 0x000eae0000000200 */
[----:B------:R-:W2:Y:S01]  /*5640*/  LDSM.16.M88.4 R176, [R199+0x14100] ;  /* 0x01410000c7b0783b */ /* 0x000ea20000000200 */
[C---:B------:R-:W-:Y:S08]  /*5650*/  HMMA.16816.F32 R4, R160.reuse, R164, R4 ;  /* 0x000000a4a004723c */ /* 0x040ff00000001804 */
[C---:B------:R-:W-:Y:S08]  /*5660*/  HMMA.16816.F32 R8, R160.reuse, R166, R8 ;  /* 0x000000a6a008723c */ /* 0x040ff00000001808 */
[C---:B-1----:R-:W-:Y:S08]  /*5670*/  HMMA.16816.F32 R12, R160.reuse, R148, R12 ;  /* 0x00000094a00c723c */ /* 0x042ff0000000180c */
[C---:B------:R-:W-:Y:S08]  /*5680*/  HMMA.16816.F32 R16, R160.reuse, R150, R16 ;  /* 0x00000096a010723c */ /* 0x040ff00000001810 */
[C---:B------:R-:W-:Y:S08]  /*5690*/  HMMA.16816.F32 R20, R160.reuse, R152, R20 ;  /* 0x00000098a014723c */ /* 0x040ff00000001814 */
[C---:B------:R-:W-:Y:S08]  /*56a0*/  HMMA.16816.F32 R24, R160.reuse, R154, R24 ;  /* 0x0000009aa018723c */ /* 0x040ff00000001818 */
[C---:B------:R-:W-:Y:S08]  /*56b0*/  HMMA.16816.F32 R28, R160.reuse, R156, R28 ;  /* 0x0000009ca01c723c */ /* 0x040ff0000000181c */
[----:B------:R-:W-:Y:S08]  /*56c0*/  HMMA.16816.F32 R32, R160, R158, R32 ;  /* 0x0000009ea020723c */ /* 0x000ff00000001820 */
[C---:B------:R-:W-:Y:S08]  /*56d0*/  HMMA.16816.F32 R4, R168.reuse, R172, R4 ;  /* 0x000000aca804723c */ /* 0x040ff00000001804 */
[C---:B------:R-:W-:Y:S08]  /*56e0*/  HMMA.16816.F32 R8, R168.reuse, R174, R8 ;  /* 0x000000aea808723c */ /* 0x040ff00000001808 */
[C---:B---3--:R-:W-:Y:S08]  /*56f0*/  HMMA.16816.F32 R12, R168.reuse, R136, R12 ;  /* 0x00000088a80c723c */ /* 0x048ff0000000180c */
[C---:B------:R-:W-:Y:S01]  /*5700*/  HMMA.16816.F32 R16, R168.reuse, R138, R16 ;  /* 0x0000008aa810723c */ /* 0x040fe20000001810 */
[----:B------:R-:W1:Y:S07]  /*5710*/  LDSM.16.M88.4 R136, [R192+0x4800] ;  /* 0x00480000c088783b */ /* 0x000e6e0000000200 */
[C---:B------:R-:W-:Y:S08]  /*5720*/  HMMA.16816.F32 R20, R168.reuse, R140, R20 ;  /* 0x0000008ca814723c */ /* 0x040ff00000001814 */
[C---:B------:R-:W-:Y:S01]  /*5730*/  HMMA.16816.F32 R24, R168.reuse, R142, R24 ;  /* 0x0000008ea818723c */ /* 0x040fe20000001818 */
[----:B------:R-:W3:Y:S07]  /*5740*/  LDSM.16.M88.4 R140, [R192+0x5000] ;  /* 0x00500000c08c783b */ /* 0x000eee0000000200 */
[C---:B--2---:R-:W-:Y:S08]  /*5750*/  HMMA.16816.F32 R28, R168.reuse, R144, R28 ;  /* 0x00000090a81c723c */ /* 0x044ff0000000181c */
[----:B------:R-:W-:Y:S08]  /*5760*/  HMMA.16816.F32 R32, R168, R146, R32 ;  /* 0x00000092a820723c */ /* 0x000ff00000001820 */
[C---:B------:R-:W-:Y:S08]  /*5770*/  HMMA.16816.F32 R4, R176.reuse, R180, R4 ;  /* 0x000000b4b004723c */ /* 0x040ff00000001804 */
[C---:B------:R-:W-:Y:S08]  /*5780*/  HMMA.16816.F32 R8, R176.reuse, R182, R8 ;  /* 0x000000b6b008723c */ /* 0x040ff00000001808 */
[C---:B-1----:R-:W-:Y:S08]  /*5790*/  HMMA.16816.F32 R12, R176.reuse, R136, R12 ;  /* 0x00000088b00c723c */ /* 0x042ff0000000180c */
[C---:B------:R-:W-:Y:S01]  /*57a0*/  HMMA.16816.F32 R16, R176.reuse, R138, R16 ;  /* 0x0000008ab010723c */ /* 0x040fe20000001810 */
[----:B------:R-:W1:Y:S01]  /*57b0*/  LDSM.16.M88.4 R136, [R192+0x5800] ;  /* 0x00580000c088783b */ /* 0x000e620000000200 */
[----:B------:R-:W-:Y:S04]  /*57c0*/  DEPBAR.LE SB0, 0x0 ;  /* 0x000080000000791a */ /* 0x000fe80000000000 */
[----:B------:R-:W-:Y:S02]  /*57d0*/  FMUL.FTZ R244, R4, c[0x0][0x320] ;  /* 0x0000c80004f47a20 */ /* 0x000fe40000410000 */
[C---:B---3--:R-:W-:Y:S04]  /*57e0*/  HMMA.16816.F32 R20, R176.reuse, R140, R20 ;  /* 0x0000008cb014723c */ /* 0x048fe80000001814 */
[----:B------:R-:W2:Y:S01]  /*57f0*/  MUFU.TANH R244, R244 ;  /* 0x000000f400f47308 */ /* 0x000ea20000002400 */
[----:B------:R-:W-:Y:S01]  /*5800*/  BAR.SYNC.DEFER_BLOCKING 0x0 ;  /* 0x0000000000007b1d */ /* 0x000fe20000010000 */
[----:B------:R-:W-:Y:S02]  /*5810*/  FMUL.FTZ R242, R5, c[0x0][0x320] ;  /* 0x0000c80005f27a20 */ /* 0x000fe40000410000 */
[C---:B------:R-:W-:Y:S04]  /*5820*/  HMMA.16816.F32 R24, R176.reuse, R142, R24 ;  /* 0x0000008eb018723c */ /* 0x040fe80000001818 */
[----:B------:R-:W-:Y:S02]  /*5830*/  FMUL.FTZ R245, R6, c[0x0][0x320] ;  /* 0x0000c80006f57a20 */ /* 0x000fe40000410000 */
[----:B------:R-:W3:Y:S01]  /*5840*/  MUFU.TANH R242, R242 ;  /* 0x000000f200f27308 */ /* 0x000ee20000002400 */
[----:B------:R-:W-:Y:S02]  /*5850*/  FMUL.FTZ R243, R7, c[0x0][0x320] ;  /* 0x0000c80007f37a20 */ /* 0x000fe40000410000 */
[----:B------:R-:W-:Y:S03]  /*5860*/  FMUL.FTZ R246, R8, c[0x0][0x320] ;  /* 0x0000c80008f67a20 */ /* 0x000fe60000410000 */
[----:B------:R-:W-:Y:S02]  /*5870*/  FMUL.FTZ R248, R9, c[0x0][0x320] ;  /* 0x0000c80009f87a20 */ /* 0x000fe40000410000 */
[----:B------:R-:W-:Y:S02]  /*5880*/  FMUL.FTZ R249, R10, c[0x0][0x320] ;  /* 0x0000c8000af97a20 */ /* 0x000fe40000410000 */
[----:B------:R-:W2:Y:S01]  /*5890*/  MUFU.TANH R245, R245 ;  /* 0x000000f500f57308 */ /* 0x000ea20000002400 */
[----:B------:R-:W-:Y:S02]  /*58a0*/  FMUL.FTZ R247, R11, c[0x0][0x320] ;  /* 0x0000c8000bf77a20 */ /* 0x000fe40000410000 */
[----:B------:R-:W-:Y:S02]  /*58b0*/  FMUL.FTZ R240, R12, c[0x0][0x320] ;  /* 0x0000c8000cf07a20 */ /* 0x000fe40000410000 */
[----:B------:R-:W-:Y:S02]  /*58c0*/  FMUL.FTZ R238, R13, c[0x0][0x320] ;  /* 0x0000c8000dee7a20 */ /* 0x000fe40000410000 */
[----:B------:R-:W-:Y:S01]  /*58d0*/  FMUL.FTZ R241, R14, c[0x0][0x320] ;  /* 0x0000c8000ef17a20 */ /* 0x000fe20000410000 */
[C---:B-1----:R-:W-:Y:S02]  /*58e0*/  HMMA.16816.F32 R28, R176.reuse, R136, R28 ;  /* 0x00000088b01c723c */ /* 0x042fe4000000181c */
[----:B------:R-:W1:Y:S01]  /*58f0*/  MUFU.TANH R243, R243 ;  /* 0x000000f300f37308 */ /* 0x000e620000002400 */
[----:B------:R-:W-:Y:S02]  /*5900*/  FMUL.FTZ R239, R15, c[0x0][0x320] ;  /* 0x0000c8000fef7a20 */ /* 0x000fe40000410000 */
[----:B------:R-:W-:Y:S02]  /*5910*/  FMUL.FTZ R236, R16, c[0x0][0x320] ;  /* 0x0000c80010ec7a20 */ /* 0x000fe40000410000 */
[----:B------:R-:W-:Y:S01]  /*5920*/  FMUL.FTZ R234, R17, c[0x0][0x320] ;  /* 0x0000c80011ea7a20 */ /* 0x000fe20000410000 */
[----:B------:R-:W-:Y:S04]  /*5930*/  HMMA.16816.F32 R32, R176, R138, R32 ;  /* 0x0000008ab020723c */ /* 0x000fe80000001820 */
[----:B------:R-:W1:Y:S01]  /*5940*/  MUFU.TANH R246, R246 ;  /* 0x000000f600f67308 */ /* 0x000e620000002400 */
[----:B------:R-:W-:Y:S02]  /*5950*/  FMUL.FTZ R237, R18, c[0x0][0x320] ;  /* 0x0000c80012ed7a20 */ /* 0x000fe40000410000 */
[----:B------:R-:W-:Y:S02]  /*5960*/  FMUL.FTZ R235, R19, c[0x0][0x320] ;  /* 0x0000c80013eb7a20 */ /* 0x000fe40000410000 */
[----:B------:R-:W-:Y:S03]  /*5970*/  FMUL.FTZ R232, R20, c[0x0][0x320] ;  /* 0x0000c80014e87a20 */ /* 0x000fe60000410000 */
[----:B------:R-:W-:Y:S02]  /*5980*/  FMUL.FTZ R230, R21, c[0x0][0x320] ;  /* 0x0000c80015e67a20 */ /* 0x000fe40000410000 */
[----:B------:R-:W1:Y:S01]  /*5990*/  MUFU.TANH R248, R248 ;  /* 0x000000f800f87308 */ /* 0x000e620000002400 */
[----:B------:R-:W-:Y:S02]  /*59a0*/  FMUL.FTZ R233, R22, c[0x0][0x320] ;  /* 0x0000c80016e97a20 */ /* 0x000fe40000410000 */
[----:B------:R-:W-:Y:S02]  /*59b0*/  FMUL.FTZ R231, R23, c[0x0][0x320] ;  /* 0x0000c80017e77a20 */ /* 0x000fe40000410000 */
[----:B----4-:R-:W-:Y:S02]  /*59c0*/  FMUL.FTZ R228, R24, c[0x0][0x320] ;  /* 0x0000c80018e47a20 */ /* 0x010fe40000410000 */
[----:B------:R-:W-:Y:S02]  /*59d0*/  FMUL.FTZ R226, R25, c[0x0][0x320] ;  /* 0x0000c80019e27a20 */ /* 0x000fe40000410000 */
[----:B------:R-:W-:Y:S01]  /*59e0*/  FMUL.FTZ R229, R26, c[0x0][0x320] ;  /* 0x0000c8001ae57a20 */ /* 0x000fe20000410000 */
[----:B------:R-:W4:Y:S01]  /*59f0*/  MUFU.TANH R249, R249 ;  /* 0x000000f900f97308 */ /* 0x000f220000002400 */
[----:B------:R-:W-:Y:S02]  /*5a00*/  FMUL.FTZ R227, R27, c[0x0][0x320] ;  /* 0x0000c8001be37a20 */ /* 0x000fe40000410000 */
[----:B-----5:R-:W-:Y:S02]  /*5a10*/  FMUL.FTZ R222, R28, c[0x0][0x320] ;  /* 0x0000c8001cde7a20 */ /* 0x020fe40000410000 */
[----:B------:R-:W-:Y:S02]  /*5a20*/  FMUL.FTZ R224, R29, c[0x0][0x320] ;  /* 0x0000c8001de07a20 */ /* 0x000fe40000410000 */
[----:B------:R-:W-:Y:S02]  /*5a30*/  FMUL.FTZ R225, R30, c[0x0][0x320] ;  /* 0x0000c8001ee17a20 */ /* 0x000fe40000410000 */
[----:B------:R-:W-:Y:S01]  /*5a40*/  FMUL.FTZ R223, R31, c[0x0][0x320] ;  /* 0x0000c8001fdf7a20 */ /* 0x000fe20000410000 */
[----:B------:R-:W1:Y:S01]  /*5a50*/  MUFU.TANH R247, R247 ;  /* 0x000000f700f77308 */ /* 0x000e620000002400 */
[----:B------:R-:W-:Y:S02]  /*5a60*/  FMUL.FTZ R220, R32, c[0x0][0x320] ;  /* 0x0000c80020dc7a20 */ /* 0x000fe40000410000 */
[----:B------:R-:W-:Y:S02]  /*5a70*/  FMUL.FTZ R218, R33, c[0x0][0x320] ;  /* 0x0000c80021da7a20 */ /* 0x000fe40000410000 */
[----:B------:R-:W-:Y:S02]  /*5a80*/  FMUL.FTZ R134, R34, c[0x0][0x320] ;  /* 0x0000c80022867a20 */ /* 0x000fe40000410000 */
[----:B------:R-:W-:Y:S03]  /*5a90*/  FMUL.FTZ R35, R35, c[0x0][0x320] ;  /* 0x0000c80023237a20 */ /* 0x000fe60000410000 */
[----:B------:R-:W1:Y:S10]  /*5aa0*/  MUFU.TANH R240, R240 ;  /* 0x000000f000f07308 */ /* 0x000e740000002400 */
        /* <DEDUP_REMOVED lines=22> */
[----:B------:R1:W1:Y:S02]  /*5c10*/  MUFU.TANH R133, R35 ;  /* 0x0000002300857308 */ /* 0x0002640000002400 */
[----:B-1234-:R-:W-:-:S05]  /*5c20*/  @P4 BRA `(.L_x_14) ;  /* 0xffffec4000004947 */ /* 0x01efca000383ffff */
.L_x_13:
[----:B------:R-:W-:Y:S01]  /*5c30*/  FMNMX.FTZ R2, R245, R0, !PT ;  /* 0x00000000f5027209 */ /* 0x000fe20007810000 */
[----:B-1----:R-:W-:Y:S01]  /*5c40*/  LDSM.16.MT88.4 R12, [R203+0x100] ;  /* 0x00010000cb0c783b */ /* 0x002fe20000004200 */
[----:B------:R-:W-:Y:S01]  /*5c50*/  FMNMX.FTZ R11, R244, R135, !PT ;  /* 0x00000087f40b7209 */ /* 0x000fe20007810000 */
[----:B------:R-:W-:Y:S01]  /*5c60*/  UISETP.GT.AND UP0, UPT, UR6, UR7, UPT ;  /* 0x000000070600728c */ /* 0x000fe2000bf04270 */
[----:B------:R-:W-:Y:S01]  /*5c70*/  FMNMX.FTZ R2, R243, R2, !PT ;  /* 0x00000002f3027209 */ /* 0x000fe20007810000 */
[----:B------:R-:W-:Y:S01]  /*5c80*/  UIADD3 UR6, UR6, -0x1, URZ ;  /* 0xffffffff06067890 */ /* 0x000fe2000fffe03f */
[----:B------:R-:W-:Y:S02]  /*5c90*/  FMNMX.FTZ R11, R242, R11, !PT ;  /* 0x0000000bf20b7209 */ /* 0x000fe40007810000 */
[----:B------:R-:W-:Y:S01]  /*5ca0*/  FMNMX.FTZ R2, R249, R2, !PT ;  /* 0x00000002f9027209 */ /* 0x000fe20007810000 */
[----:B------:R-:W-:Y:S01]  /*5cb0*/  LDSM.16.MT88.4 R20, [R198+0x100] ;  /* 0x00010000c614783b */ /* 0x000fe20000004200 */
[----:B------:R-:W-:Y:S02]  /*5cc0*/  FMNMX.FTZ R11, R246, R11, !PT ;  /* 0x0000000bf60b7209 */ /* 0x000fe40007810000 */
[----:B------:R-:W-:Y:S02]  /*5cd0*/  FMNMX.FTZ R2, R247, R2, !PT ;  /* 0x00000002f7027209 */ /* 0x000fe40007810000 */
        /* <DEDUP_REMOVED lines=31> */
[----:B------:R-:W-:Y:S01]  /*5ed0*/  PLOP3.LUT P4, PT, PT, PT, UP0, 0x80, 0x0 ;  /* 0x000000000000781c */ /* 0x000fe20003f8f008 */
[----:B------:R-:W-:Y:S08]  /*5ee0*/  SHFL.BFLY PT, R2, R7, 0x2, 0x1f ;  /* 0x0c401f0007027f89 */ /* 0x000ff000000e0000 */
[----:B------:R-:W1:Y:S08]  /*5ef0*/  SHFL.BFLY PT, R6, R5, 0x2, 0x1f ;  /* 0x0c401f0005067f89 */ /* 0x000e7000000e0000 */
[----:B------:R-:W-:Y:S08]  /*5f00*/  LDSM.16.MT88.4 R160, [R196+0x3900] ;  /* 0x00390000c4a0783b */ /* 0x000ff00000004200 */
[----:B------:R-:W-:Y:S08]  /*5f10*/  LDSM.16.MT88.4 R164, [R203+0x5900] ;  /* 0x00590000cba4783b */ /* 0x000ff00000004200 */
[----:B------:R-:W0:Y:S01]  /*5f20*/  LDGDEPBAR ;  /* 0x00000000000079af */ /* 0x000e220000000000 */
[----:B-1----:R-:W-:Y:S02]  /*5f30*/  FMNMX.FTZ R9, R5, R6, !PT ;  /* 0x0000000605097209 */ /* 0x002fe40007810000 */
[----:B------:R-:W-:Y:S05]  /*5f40*/  FMNMX.FTZ R4, R7, R2, !PT ;  /* 0x0000000207047209 */ /* 0x000fea0007810000 */
[----:B------:R-:W1:Y:S08]  /*5f50*/  SHFL.BFLY PT, R132, R9, 0x1, 0x1f ;  /* 0x0c201f0009847f89 */ /* 0x000e7000000e0000 */
[----:B------:R-:W2:Y:S01]  /*5f60*/  SHFL.BFLY PT, R3, R4, 0x1, 0x1f ;  /* 0x0c201f0004037f89 */ /* 0x000ea200000e0000 */
[----:B-1----:R-:W-:Y:S05]  /*5f70*/  FMNMX.FTZ R132, R9, R132, !PT ;  /* 0x0000008409847209 */ /* 0x002fea0007810000 */
[C---:B------:R-:W-:Y:S02]  /*5f80*/  FMUL.FTZ R145, R132.reuse, c[0x0][0x2d0] ;  /* 0x0000b40084917a20 */ /* 0x040fe40000410000 */
[----:B------:R-:W-:Y:S01]  /*5f90*/  FADD.FTZ R2, -R132, R135 ;  /* 0x0000008784027221 */ /* 0x000fe20000010100 */
[----:B--2---:R-:W-:Y:S01]  /*5fa0*/  FMNMX.FTZ R3, R3, R4, !PT ;  /* 0x0000000403037209 */ /* 0x004fe20007810000 */
[--C-:B------:R-:W-:Y:S01]  /*5fb0*/  FFMA.FTZ R175, R244, c[0x0][0x2d0], -R145.reuse ;  /* 0x0000b400f4af7a23 */ /* 0x100fe20000010891 */
[----:B------:R-:W-:Y:S01]  /*5fc0*/  MOV R135, R132 ;  /* 0x0000008400877202 */ /* 0x000fe20000000f00 */
[--C-:B------:R-:W-:Y:S02]  /*5fd0*/  FFMA.FTZ R174, R242, c[0x0][0x2d0], -R145.reuse ;  /* 0x0000b400f2ae7a23 */ /* 0x100fe40000010891 */
[C---:B------:R-:W-:Y:S02]  /*5fe0*/  FMUL.FTZ R144, R3.reuse, c[0x0][0x2d0] ;  /* 0x0000b40003907a20 */ /* 0x040fe40000410000 */
[----:B------:R-:W-:Y:S01]  /*5ff0*/  FADD.FTZ R5, -R3, R0 ;  /* 0x0000000003057221 */ /* 0x000fe20000010100 */
[----:B------:R-:W-:Y:S01]  /*6000*/  MUFU.EX2 R175, R175 ;  /* 0x000000af00af7308 */ /* 0x000fe20000000800 */
[--C-:B------:R-:W-:Y:S02]  /*6010*/  FFMA.FTZ R173, R246, c[0x0][0x2d0], -R145.reuse ;  /* 0x0000b400f6ad7a23 */ /* 0x100fe40000010891 */
[--C-:B------:R-:W-:Y:S02]  /*6020*/  FFMA.FTZ R172, R248, c[0x0][0x2d0], -R145.reuse ;  /* 0x0000b400f8ac7a23 */ /* 0x100fe40000010891 */
[--C-:B------:R-:W-:Y:S02]  /*6030*/  FFMA.FTZ R171, R245, c[0x0][0x2d0], -R144.reuse ;  /* 0x0000b400f5ab7a23 */ /* 0x100fe40000010890 */
[--C-:B------:R-:W-:Y:S02]  /*6040*/  FFMA.FTZ R170, R243, c[0x0][0x2d0], -R144.reuse ;  /* 0x0000b400f3aa7a23 */ /* 0x100fe40000010890 */
[--C-:B------:R-:W-:Y:S01]  /*6050*/  FFMA.FTZ R169, R249, c[0x0][0x2d0], -R144.reuse ;  /* 0x0000b400f9a97a23 */ /* 0x100fe20000010890 */
[----:B------:R-:W-:Y:S01]  /*6060*/  MUFU.EX2 R174, R174 ;  /* 0x000000ae00ae7308 */ /* 0x000fe20000000800 */
[--C-:B------:R-:W-:Y:S02]  /*6070*/  FFMA.FTZ R168, R247, c[0x0][0x2d0], -R144.reuse ;  /* 0x0000b400f7a87a23 */ /* 0x100fe40000010890 */
[----:B------:R-:W-:Y:S02]  /*6080*/  FMUL.FTZ R0, R5, c[0x0][0x2d0] ;  /* 0x0000b40005007a20 */ /* 0x000fe40000410000 */
[----:B------:R-:W-:Y:S02]  /*6090*/  FMUL.FTZ R6, R2, c[0x0][0x2d0] ;  /* 0x0000b40002067a20 */ /* 0x000fe40000410000 */
[--C-:B------:R-:W-:Y:S02]  /*60a0*/  FFMA.FTZ R176, R240, c[0x0][0x2d0], -R145.reuse ;  /* 0x0000b400f0b07a23 */ /* 0x100fe40000010891 */
[--C-:B------:R-:W-:Y:S01]  /*60b0*/  FFMA.FTZ R177, R238, c[0x0][0x2d0], -R145.reuse ;  /* 0x0000b400eeb17a23 */ /* 0x100fe20000010891 */
[----:B------:R-:W1:Y:S01]  /*60c0*/  MUFU.EX2 R2, R6 ;  /* 0x0000000600027308 */ /* 0x000e620000000800 */
[--C-:B------:R-:W-:Y:S02]  /*60d0*/  FFMA.FTZ R178, R241, c[0x0][0x2d0], -R144.reuse ;  /* 0x0000b400f1b27a23 */ /* 0x100fe40000010890 */
[--C-:B------:R-:W-:Y:S02]  /*60e0*/  FFMA.FTZ R179, R239, c[0x0][0x2d0], -R144.reuse ;  /* 0x0000b400efb37a23 */ /* 0x100fe40000010890 */
[--C-:B------:R-:W-:Y:S02]  /*60f0*/  FFMA.FTZ R180, R236, c[0x0][0x2d0], -R145.reuse ;  /* 0x0000b400ecb47a23 */ /* 0x100fe40000010891 */
[--C-:B------:R-:W-:Y:S02]  /*6100*/  FFMA.FTZ R181, R234, c[0x0][0x2d0], -R145.reuse ;  /* 0x0000b400eab57a23 */ /* 0x100fe40000010891 */
[--C-:B------:R-:W-:Y:S01]  /*6110*/  FFMA.FTZ R182, R237, c[0x0][0x2d0], -R144.reuse ;  /* 0x0000b400edb67a23 */ /* 0x100fe20000010890 */
[----:B------:R-:W2:Y:S01]  /*6120*/  MUFU.EX2 R0, R0 ;  /* 0x0000000000007308 */ /* 0x000ea20000000800 */
[--C-:B------:R-:W-:Y:S02]  /*6130*/  FFMA.FTZ R183, R235, c[0x0][0x2d0], -R144.reuse ;  /* 0x0000b400ebb77a23 */ /* 0x100fe40000010890 */
[--C-:B------:R-:W-:Y:S02]  /*6140*/  FFMA.FTZ R232, R232, c[0x0][0x2d0], -R145.reuse ;  /* 0x0000b400e8e87a23 */ /* 0x100fe40000010891 */
[--C-:B------:R-:W-:Y:S02]  /*6150*/  FFMA.FTZ R235, R230, c[0x0][0x2d0], -R145.reuse ;  /* 0x0000b400e6eb7a23 */ /* 0x100fe40000010891 */
[--C-:B------:R-:W-:Y:S02]  /*6160*/  FFMA.FTZ R230, R233, c[0x0][0x2d0], -R144.reuse ;  /* 0x0000b400e9e67a23 */ /* 0x100fe40000010890 */
[--C-:B------:R-:W-:Y:S01]  /*6170*/  FFMA.FTZ R231, R231, c[0x0][0x2d0], -R144.reuse ;  /* 0x0000b400e7e77a23 */ /* 0x100fe20000010890 */
[----:B------:R-:W-:Y:S01]  /*6180*/  MUFU.EX2 R173, R173 ;  /* 0x000000ad00ad7308 */ /* 0x000fe20000000800 */
[--C-:B------:R-:W-:Y:S02]  /*6190*/  FFMA.FTZ R228, R228, c[0x0][0x2d0], -R145.reuse ;  /* 0x0000b400e4e47a23 */ /* 0x100fe40000010891 */
[--C-:B------:R-:W-:Y:S02]  /*61a0*/  FFMA.FTZ R233, R226, c[0x0][0x2d0], -R145.reuse ;  /* 0x0000b400e2e97a23 */ /* 0x100fe40000010891 */
[----:B-1----:R-:W-:Y:S01]  /*61b0*/  FMUL.FTZ R4, R2, R128 ;  /* 0x0000008002047220 */ /* 0x002fe20000410000 */
[----:B------:R-:W-:Y:S01]  /*61c0*/  F2FP.PACK_AB R128, R174, R175 ;  /* 0x000000afae80723e */ /* 0x000fe200000000ff */
[C---:B------:R-:W-:Y:S02]  /*61d0*/  FMUL.FTZ R5, R2.reuse, R129 ;  /* 0x0000008102057220 */ /* 0x040fe40000410000 */
[C---:B------:R-:W-:Y:S01]  /*61e0*/  FMUL.FTZ R8, R2.reuse, R124 ;  /* 0x0000007c02087220 */ /* 0x040fe20000410000 */
[----:B------:R-:W1:Y:S01]  /*61f0*/  MUFU.EX2 R172, R172 ;  /* 0x000000ac00ac7308 */ /* 0x000e620000000800 */
[C---:B------:R-:W-:Y:S02]  /*6200*/  FMUL.FTZ R9, R2.reuse, R125 ;  /* 0x0000007d02097220 */ /* 0x040fe40000410000 */
[----:B------:R-:W-:Y:S02]  /*6210*/  FMUL.FTZ R16, R2, R116 ;  /* 0x0000007402107220 */ /* 0x000fe40000410000 */
[C---:B--2---:R-:W-:Y:S02]  /*6220*/  FMUL.FTZ R6, R0.reuse, R130 ;  /* 0x0000008200067220 */ /* 0x044fe40000410000 */
[C---:B------:R-:W-:Y:S02]  /*6230*/  FMUL.FTZ R7, R0.reuse, R131 ;  /* 0x0000008300077220 */ /* 0x040fe40000410000 */
[C---:B------:R-:W-:Y:S01]  /*6240*/  FMUL.FTZ R10, R0.reuse, R126 ;  /* 0x0000007e000a7220 */ /* 0x040fe20000410000 */
[----:B------:R-:W-:Y:S01]  /*6250*/  MUFU.EX2 R171, R171 ;  /* 0x000000ab00ab7308 */ /* 0x000fe20000000800 */
[----:B------:R-:W-:Y:S02]  /*6260*/  FMUL.FTZ R11, R0, R127 ;  /* 0x0000007f000b7220 */ /* 0x000fe40000410000 */
[----:B------:R-:W-:Y:S01]  /*6270*/  FMUL.FTZ R17, R2, R117 ;  /* 0x0000007502117220 */ /* 0x000fe20000410000 */
[----:B------:R-:W-:Y:S01]  /*6280*/  LDSM.16.MT88.4 R124, [R203+0x2900] ;  /* 0x00290000cb7c783b */ /* 0x000fe20000004200 */
[C---:B------:R-:W-:Y:S02]  /*6290*/  FMUL.FTZ R18, R0.reuse, R118 ;  /* 0x0000007600127220 */ /* 0x040fe40000410000 */
[----:B------:R-:W-:Y:S02]  /*62a0*/  FMUL.FTZ R19, R0, R119 ;  /* 0x0000007700137220 */ /* 0x000fe40000410000 */
[C---:B------:R-:W-:Y:S01]  /*62b0*/  FMUL.FTZ R24, R2.reuse, R108 ;  /* 0x0000006c02187220 */ /* 0x040fe20000410000 */
[----:B------:R-:W2:Y:S01]  /*62c0*/  MUFU.EX2 R170, R170 ;  /* 0x000000aa00aa7308 */ /* 0x000ea20000000800 */
[----:B------:R-:W-:Y:S01]  /*62d0*/  FMUL.FTZ R25, R2, R109 ;  /* 0x0000006d02197220 */ /* 0x000fe20000410000 */
[----:B------:R-:W-:Y:S01]  /*62e0*/  LDSM.16.MT88.4 R116, [R198+0x900] ;  /* 0x00090000c674783b */ /* 0x000fe20000004200 */
[----:B------:R-:W-:Y:S01]  /*62f0*/  FMUL.FTZ R26, R0, R110 ;  /* 0x0000006e001a7220 */ /* 0x000fe20000410000 */
[----:B-1----:R-:W-:Y:S01]  /*6300*/  F2FP.PACK_AB R130, R172, R173 ;  /* 0x000000adac82723e */ /* 0x002fe200000000ff */
[----:B------:R-:W-:Y:S02]  /*6310*/  FMUL.FTZ R27, R0, R111 ;  /* 0x0000006f001b7220 */ /* 0x000fe40000410000 */
[C---:B------:R-:W-:Y:S02]  /*6320*/  FMUL.FTZ R32, R2.reuse, R100 ;  /* 0x0000006402207220 */ /* 0x040fe40000410000 */
[----:B------:R-:W-:Y:S01]  /*6330*/  FMUL.FTZ R33, R2, R101 ;  /* 0x0000006502217220 */ /* 0x000fe20000410000 */
[----:B------:R-:W-:Y:S01]  /*6340*/  MUFU.EX2 R169, R169 ;  /* 0x000000a900a97308 */ /* 0x000fe20000000800 */
[----:B------:R-:W-:Y:S01]  /*6350*/  LDSM.16.MT88.4 R108, [R196+0x2100] ;  /* 0x00210000c46c783b */ /* 0x000fe20000004200 */
[C---:B------:R-:W-:Y:S02]  /*6360*/  FMUL.FTZ R34, R0.reuse, R102 ;  /* 0x0000006600227220 */ /* 0x040fe40000410000 */
[----:B------:R-:W-:Y:S02]  /*6370*/  FMUL.FTZ R35, R0, R103 ;  /* 0x0000006700237220 */ /* 0x000fe40000410000 */
[C---:B------:R-:W-:Y:S02]  /*6380*/  FMUL.FTZ R36, R2.reuse, R36 ;  /* 0x0000002402247220 */ /* 0x040fe40000410000 */
[----:B------:R-:W-:Y:S01]  /*6390*/  FMUL.FTZ R37, R2, R37 ;  /* 0x0000002502257220 */ /* 0x000fe20000410000 */
[----:B------:R-:W-:Y:S01]  /*63a0*/  LDSM.16.MT88.4 R100, [R197+0x2100] ;  /* 0x00210000c564783b */ /* 0x000fe20000004200 */
[----:B------:R-:W1:Y:S01]  /*63b0*/  MUFU.EX2 R168, R168 ;  /* 0x000000a800a87308 */ /* 0x000e620000000800 */
[C---:B------:R-:W-:Y:S02]  /*63c0*/  FMUL.FTZ R38, R0.reuse, R38 ;  /* 0x0000002600267220 */ /* 0x040fe40000410000 */
[----:B------:R-:W-:Y:S01]  /*63d0*/  FMUL.FTZ R39, R0, R39 ;  /* 0x0000002700277220 */ /* 0x000fe20000410000 */
[----:B--2---:R-:W-:Y:S01]  /*63e0*/  F2FP.PACK_AB R129, R170, R171 ;  /* 0x000000abaa81723e */ /* 0x004fe200000000ff */
[C---:B------:R-:W-:Y:S02]  /*63f0*/  FMUL.FTZ R40, R2.reuse, R40 ;  /* 0x0000002802287220 */ /* 0x040fe40000410000 */
[----:B------:R-:W-:Y:S02]  /*6400*/  FMUL.FTZ R41, R2, R41 ;  /* 0x0000002902297220 */ /* 0x000fe40000410000 */
[C---:B------:R-:W-:Y:S01]  /*6410*/  FMUL.FTZ R42, R0.reuse, R42 ;  /* 0x0000002a002a7220 */ /* 0x040fe20000410000 */
[----:B------:R-:W-:Y:S01]  /*6420*/  MUFU.EX2 R176, R176 ;  /* 0x000000b000b07308 */ /* 0x000fe20000000800 */
[----:B------:R-:W-:Y:S02]  /*6430*/  FMUL.FTZ R43, R0, R43 ;  /* 0x0000002b002b7220 */ /* 0x000fe40000410000 */
[C---:B------:R-:W-:Y:S02]  /*6440*/  FMUL.FTZ R44, R2.reuse, R44 ;  /* 0x0000002c022c7220 */ /* 0x040fe40000410000 */
[----:B------:R-:W-:Y:S02]  /*6450*/  FMUL.FTZ R45, R2, R45 ;  /* 0x0000002d022d7220 */ /* 0x000fe40000410000 */
[C---:B------:R-:W-:Y:S02]  /*6460*/  FMUL.FTZ R46, R0.reuse, R46 ;  /* 0x0000002e002e7220 */ /* 0x040fe40000410000 */
[----:B------:R-:W-:Y:S01]  /*6470*/  FMUL.FTZ R47, R0, R47 ;  /* 0x0000002f002f7220 */ /* 0x000fe20000410000 */
[----:B------:R-:W2:Y:S01]  /*6480*/  MUFU.EX2 R177, R177 ;  /* 0x000000b100b17308 */ /* 0x000ea20000000800 */
[C---:B------:R-:W-:Y:S02]  /*6490*/  FMUL.FTZ R48, R2.reuse, R48 ;  /* 0x0000003002307220 */ /* 0x040fe40000410000 */
[----:B------:R-:W-:Y:S01]  /*64a0*/  FMUL.FTZ R49, R2, R49 ;  /* 0x0000003102317220 */ /* 0x000fe20000410000 */
[----:B-1----:R-:W-:Y:S01]  /*64b0*/  F2FP.PACK_AB R131, R168, R169 ;  /* 0x000000a9a883723e */ /* 0x002fe200000000ff */
[C---:B------:R-:W-:Y:S02]  /*64c0*/  FMUL.FTZ R50, R0.reuse, R50 ;  /* 0x0000003200327220 */ /* 0x040fe40000410000 */
[----:B------:R-:W-:Y:S02]  /*64d0*/  FMUL.FTZ R51, R0, R51 ;  /* 0x0000003300337220 */ /* 0x000fe40000410000 */
[C---:B------:R-:W-:Y:S01]  /*64e0*/  FMUL.FTZ R52, R2.reuse, R52 ;  /* 0x0000003402347220 */ /* 0x040fe20000410000 */
[----:B------:R-:W-:Y:S01]  /*64f0*/  MUFU.EX2 R178, R178 ;  /* 0x000000b200b27308 */ /* 0x000fe20000000800 */
[C---:B------:R-:W-:Y:S05]  /*6500*/  HMMA.16816.F32 R4, R128.reuse, R12, R4 ;  /* 0x0000000c8004723c */ /* 0x040fea0000001804 */
[C---:B------:R-:W-:Y:S02]  /*6510*/  FMUL.FTZ R53, R2.reuse, R53 ;  /* 0x0000003502357220 */ /* 0x040fe40000410000 */
[C---:B------:R-:W-:Y:S01]  /*6520*/  FMUL.FTZ R12, R2.reuse, R120 ;  /* 0x00000078020c7220 */ /* 0x040fe20000410000 */
[C---:B------:R-:W-:Y:S01]  /*6530*/  HMMA.16816.F32 R8, R128.reuse, R14, R8 ;  /* 0x0000000e8008723c */ /* 0x040fe20000001808 */
[----:B------:R-:W1:Y:S03]  /*6540*/  MUFU.EX2 R179, R179 ;  /* 0x000000b300b37308 */ /* 0x000e660000000800 */
[----:B------:R-:W-:Y:S02]  /*6550*/  FMUL.FTZ R13, R2, R121 ;  /* 0x00000079020d7220 */ /* 0x000fe40000410000 */
[C---:B------:R-:W-:Y:S02]  /*6560*/  FMUL.FTZ R54, R0.reuse, R54 ;  /* 0x0000003600367220 */ /* 0x040fe40000410000 */
[C---:B------:R-:W-:Y:S03]  /*6570*/  FMUL.FTZ R14, R0.reuse, R122 ;  /* 0x0000007a000e7220 */ /* 0x040fe60000410000 */
[----:B------:R-:W-:Y:S01]  /*6580*/  MUFU.EX2 R180, R180 ;  /* 0x000000b400b47308 */ /* 0x000fe20000000800 */
[C---:B------:R-:W-:Y:S02]  /*6590*/  FMUL.FTZ R15, R0.reuse, R123 ;  /* 0x0000007b000f7220 */ /* 0x040fe40000410000 */
[----:B------:R-:W3:Y:S01]  /*65a0*/  LDSM.16.MT88.4 R120, [R196+0x100] ;  /* 0x00010000c478783b */ /* 0x000ee20000004200 */
[----:B------:R-:W-:Y:S02]  /*65b0*/  FMUL.FTZ R55, R0, R55 ;  /* 0x0000003700377220 */ /* 0x000fe40000410000 */
[C---:B------:R-:W-:Y:S02]  /*65c0*/  FMUL.FTZ R56, R2.reuse, R56 ;  /* 0x0000003802387220 */ /* 0x040fe40000410000 */
[C---:B------:R-:W-:Y:S02]  /*65d0*/  HMMA.16816.F32 R12, R128.reuse, R20, R12 ;  /* 0x00000014800c723c */ /* 0x040fe4000000180c */
[----:B------:R-:W4:Y:S01]  /*65e0*/  MUFU.EX2 R181, R181 ;  /* 0x000000b500b57308 */ /* 0x000f220000000800 */
[----:B------:R-:W-:Y:S02]  /*65f0*/  FMUL.FTZ R57, R2, R57 ;  /* 0x0000003902397220 */ /* 0x000fe40000410000 */
[----:B------:R-:W-:Y:S02]  /*6600*/  FMUL.FTZ R58, R0, R58 ;  /* 0x0000003a003a7220 */ /* 0x000fe40000410000 */
[C---:B------:R-:W-:Y:S01]  /*6610*/  FMUL.FTZ R20, R2.reuse, R112 ;  /* 0x0000007002147220 */ /* 0x040fe20000410000 */
[C---:B------:R-:W-:Y:S04]  /*6620*/  HMMA.16816.F32 R16, R128.reuse, R22, R16 ;  /* 0x000000168010723c */ /* 0x040fe80000001810 */
[----:B------:R-:W-:Y:S01]  /*6630*/  FMUL.FTZ R21, R2, R113 ;  /* 0x0000007102157220 */ /* 0x000fe20000410000 */
[----:B------:R-:W-:Y:S01]  /*6640*/  MUFU.EX2 R182, R182 ;  /* 0x000000b600b67308 */ /* 0x000fe20000000800 */
[C---:B------:R-:W-:Y:S02]  /*6650*/  FMUL.FTZ R59, R0.reuse, R59 ;  /* 0x0000003b003b7220 */ /* 0x040fe40000410000 */
[C---:B------:R-:W-:Y:S04]  /*6660*/  FMUL.FTZ R22, R0.reuse, R114 ;  /* 0x0000007200167220 */ /* 0x040fe80000410000 */
[----:B------:R-:W-:Y:S02]  /*6670*/  FMUL.FTZ R23, R0, R115 ;  /* 0x0000007300177220 */ /* 0x000fe40000410000 */
[----:B------:R-:W5:Y:S01]  /*6680*/  LDSM.16.MT88.4 R112, [R203+0x2100] ;  /* 0x00210000cb70783b */ /* 0x000f620000004200 */
[C---:B------:R-:W-:Y:S01]  /*6690*/  FMUL.FTZ R60, R2.reuse, R60 ;  /* 0x0000003c023c7220 */ /* 0x040fe20000410000 */
[----:B------:R-:W1:Y:S01]  /*66a0*/  MUFU.EX2 R183, R183 ;  /* 0x000000b700b77308 */ /* 0x000e620000000800 */
[----:B------:R-:W-:Y:S02]  /*66b0*/  FMUL.FTZ R61, R2, R61 ;  /* 0x0000003d023d7220 */ /* 0x000fe40000410000 */
[C---:B------:R-:W-:Y:S03]  /*66c0*/  HMMA.16816.F32 R20, R128.reuse, R28, R20 ;  /* 0x0000001c8014723c */ /* 0x040fe60000001814 */
[C---:B------:R-:W-:Y:S02]  /*66d0*/  FMUL.FTZ R62, R0.reuse, R62 ;  /* 0x0000003e003e7220 */ /* 0x040fe40000410000 */
[----:B------:R-:W-:Y:S02]  /*66e0*/  FMUL.FTZ R63, R0, R63 ;  /* 0x0000003f003f7220 */ /* 0x000fe40000410000 */
[C---:B------:R-:W-:Y:S01]  /*66f0*/  FMUL.FTZ R28, R2.reuse, R104 ;  /* 0x00000068021c7220 */ /* 0x040fe20000410000 */
[C---:B------:R-:W-:Y:S01]  /*6700*/  HMMA.16816.F32 R24, R128.reuse, R30, R24 ;  /* 0x0000001e8018723c */ /* 0x040fe20000001818 */
[----:B------:R-:W-:Y:S03]  /*6710*/  MUFU.EX2 R232, R232 ;  /* 0x000000e800e87308 */ /* 0x000fe60000000800 */
[C---:B------:R-:W-:Y:S02]  /*6720*/  FMUL.FTZ R29, R2.reuse, R105 ;  /* 0x00000069021d7220 */ /* 0x040fe40000410000 */
[----:B------:R-:W-:Y:S02]  /*6730*/  FMUL.FTZ R64, R2, R64 ;  /* 0x0000004002407220 */ /* 0x000fe40000410000 */
[C---:B------:R-:W-:Y:S03]  /*6740*/  FMUL.FTZ R30, R0.reuse, R106 ;  /* 0x0000006a001e7220 */ /* 0x040fe60000410000 */
[----:B------:R-:W1:Y:S01]  /*6750*/  MUFU.EX2 R235, R235 ;  /* 0x000000eb00eb7308 */ /* 0x000e620000000800 */
[----:B------:R-:W-:Y:S02]  /*6760*/  FMUL.FTZ R31, R0, R107 ;  /* 0x0000006b001f7220 */ /* 0x000fe40000410000 */
[----:B------:R-:W1:Y:S01]  /*6770*/  LDSM.16.MT88.4 R104, [R198+0x2100] ;  /* 0x00210000c668783b */ /* 0x000e620000004200 */
[----:B------:R-:W-:Y:S02]  /*6780*/  FMUL.FTZ R65, R2, R65 ;  /* 0x0000004102417220 */ /* 0x000fe40000410000 */
[C---:B------:R-:W-:Y:S02]  /*6790*/  FMUL.FTZ R66, R0.reuse, R66 ;  /* 0x0000004200427220 */ /* 0x040fe40000410000 */
[C---:B---3--:R-:W-:Y:S02]  /*67a0*/  HMMA.16816.F32 R28, R128.reuse, R120, R28 ;  /* 0x00000078801c723c */ /* 0x048fe4000000181c */
[----:B------:R-:W-:Y:S01]  /*67b0*/  MUFU.EX2 R230, R230 ;  /* 0x000000e600e67308 */ /* 0x000fe20000000800 */
[----:B------:R-:W-:Y:S02]  /*67c0*/  FMUL.FTZ R67, R0, R67 ;  /* 0x0000004300437220 */ /* 0x000fe40000410000 */
[C---:B------:R-:W-:Y:S02]  /*67d0*/  FMUL.FTZ R68, R2.reuse, R68 ;  /* 0x0000004402447220 */ /* 0x040fe40000410000 */
[----:B------:R-:W-:Y:S01]  /*67e0*/  FMUL.FTZ R69, R2, R69 ;  /* 0x0000004502457220 */ /* 0x000fe20000410000 */
[C---:B------:R-:W-:Y:S01]  /*67f0*/  HMMA.16816.F32 R32, R128.reuse, R122, R32 ;  /* 0x0000007a8020723c */ /* 0x040fe20000001820 */
[----:B------:R-:W-:Y:S03]  /*6800*/  LDSM.16.MT88.4 R120, [R196+0x900] ;  /* 0x00090000c478783b */ /* 0x000fe60000004200 */
[C---:B------:R-:W-:Y:S01]  /*6810*/  FMUL.FTZ R70, R0.reuse, R70 ;  /* 0x0000004600467220 */ /* 0x040fe20000410000 */
[----:B------:R-:W3:Y:S01]  /*6820*/  MUFU.EX2 R231, R231 ;  /* 0x000000e700e77308 */ /* 0x000ee20000000800 */
[----:B------:R-:W-:Y:S02]  /*6830*/  FMUL.FTZ R71, R0, R71 ;  /* 0x0000004700477220 */ /* 0x000fe40000410000 */
[C---:B-----5:R-:W-:Y:S04]  /*6840*/  HMMA.16816.F32 R36, R128.reuse, R112, R36 ;  /* 0x000000708024723c */ /* 0x060fe80000001824 */
[C---:B------:R-:W-:Y:S02]  /*6850*/  FMUL.FTZ R72, R2.reuse, R72 ;  /* 0x0000004802487220 */ /* 0x040fe40000410000 */
[----:B------:R-:W-:Y:S01]  /*6860*/  FMUL.FTZ R73, R2, R73 ;  /* 0x0000004902497220 */ /* 0x000fe20000410000 */
[----:B------:R-:W-:Y:S01]  /*6870*/  MUFU.EX2 R228, R228 ;  /* 0x000000e400e47308 */ /* 0x000fe20000000800 */
[C---:B------:R-:W-:Y:S01]  /*6880*/  HMMA.16816.F32 R40, R128.reuse, R114, R40 ;  /* 0x000000728028723c */ /* 0x040fe20000001828 */
[----:B------:R-:W-:Y:S03]  /*6890*/  LDSM.16.MT88.4 R112, [R203+0x900] ;  /* 0x00090000cb70783b */ /* 0x000fe60000004200 */
[C---:B------:R-:W-:Y:S02]  /*68a0*/  FMUL.FTZ R74, R0.reuse, R74 ;  /* 0x0000004a004a7220 */ /* 0x040fe40000410000 */
[----:B------:R-:W-:Y:S02]  /*68b0*/  FMUL.FTZ R75, R0, R75 ;  /* 0x0000004b004b7220 */ /* 0x000fe40000410000 */
[C---:B------:R-:W-:Y:S01]  /*68c0*/  FMUL.FTZ R76, R2.reuse, R76 ;  /* 0x0000004c024c7220 */ /* 0x040fe20000410000 */
[----:B------:R-:W5:Y:S01]  /*68d0*/  MUFU.EX2 R233, R233 ;  /* 0x000000e900e97308 */ /* 0x000f620000000800 */
[C---:B-1----:R-:W-:Y:S03]  /*68e0*/  HMMA.16816.F32 R44, R128.reuse, R104, R44 ;  /* 0x00000068802c723c */ /* 0x042fe6000000182c */
[----:B------:R-:W-:Y:S02]  /*68f0*/  FMUL.FTZ R77, R2, R77 ;  /* 0x0000004d024d7220 */ /* 0x000fe40000410000 */
[C---:B------:R-:W-:Y:S02]  /*6900*/  FMUL.FTZ R78, R0.reuse, R78 ;  /* 0x0000004e004e7220 */ /* 0x040fe40000410000 */
[----:B------:R-:W-:Y:S01]  /*6910*/  FMUL.FTZ R79, R0, R79 ;  /* 0x0000004f004f7220 */ /* 0x000fe20000410000 */
[C---:B------:R-:W-:Y:S01]  /*6920*/  HMMA.16816.F32 R48, R128.reuse, R106, R48 ;  /* 0x0000006a8030723c */ /* 0x040fe20000001830 */
[----:B------:R-:W1:Y:S03]  /*6930*/  LDSM.16.MT88.4 R104, [R203+0x4100] ;  /* 0x00410000cb68783b */ /* 0x000e660000004200 */
[C---:B------:R-:W-:Y:S02]  /*6940*/  FMUL.FTZ R80, R2.reuse, R80 ;  /* 0x0000005002507220 */ /* 0x040fe40000410000 */
[----:B------:R-:W-:Y:S02]  /*6950*/  FMUL.FTZ R81, R2, R81 ;  /* 0x0000005102517220 */ /* 0x000fe40000410000 */
[C---:B------:R-:W-:Y:S04]  /*6960*/  HMMA.16816.F32 R52, R128.reuse, R100, R52 ;  /* 0x000000648034723c */ /* 0x040fe80000001834 */
[C---:B------:R-:W-:Y:S02]  /*6970*/  FMUL.FTZ R82, R0.reuse, R82 ;  /* 0x0000005200527220 */ /* 0x040fe40000410000 */
[----:B------:R-:W-:Y:S02]  /*6980*/  FMUL.FTZ R83, R0, R83 ;  /* 0x0000005300537220 */ /* 0x000fe40000410000 */
[C---:B------:R-:W-:Y:S01]  /*6990*/  HMMA.16816.F32 R56, R128.reuse, R102, R56 ;  /* 0x000000668038723c */ /* 0x040fe20000001838 */
[----:B------:R-:W2:Y:S03]  /*69a0*/  LDSM.16.MT88.4 R100, [R198+0x4100] ;  /* 0x00410000c664783b */ /* 0x000ea60000004200 */
[C---:B------:R-:W-:Y:S02]  /*69b0*/  FMUL.FTZ R84, R2.reuse, R84 ;  /* 0x0000005402547220 */ /* 0x040fe40000410000 */
[----:B------:R-:W-:Y:S02]  /*69c0*/  FMUL.FTZ R85, R2, R85 ;  /* 0x0000005502557220 */ /* 0x000fe40000410000 */
[C---:B------:R-:W-:Y:S04]  /*69d0*/  HMMA.16816.F32 R60, R128.reuse, R108, R60 ;  /* 0x0000006c803c723c */ /* 0x040fe8000000183c */
[C---:B------:R-:W-:Y:S02]  /*69e0*/  FMUL.FTZ R86, R0.reuse, R86 ;  /* 0x0000005600567220 */ /* 0x040fe40000410000 */
[----:B------:R-:W-:Y:S02]  /*69f0*/  FMUL.FTZ R87, R0, R87 ;  /* 0x0000005700577220 */ /* 0x000fe40000410000 */
[C---:B------:R-:W-:Y:S01]  /*6a00*/  HMMA.16816.F32 R64, R128.reuse, R110, R64 ;  /* 0x0000006e8040723c */ /* 0x040fe20000001840 */
[----:B------:R-:W3:Y:S03]  /*6a10*/  LDSM.16.MT88.4 R108, [R197+0x4100] ;  /* 0x00410000c56c783b */ /* 0x000ee60000004200 */
[C---:B------:R-:W-:Y:S02]  /*6a20*/  FMUL.FTZ R88, R2.reuse, R88 ;  /* 0x0000005802587220 */ /* 0x040fe40000410000 */
[----:B------:R-:W-:Y:S02]  /*6a30*/  FMUL.FTZ R89, R2, R89 ;  /* 0x0000005902597220 */ /* 0x000fe40000410000 */
[C---:B------:R-:W-:Y:S01]  /*6a40*/  FMUL.FTZ R90, R0.reuse, R90 ;  /* 0x0000005a005a7220 */ /* 0x040fe20000410000 */
        /* <DEDUP_REMOVED lines=8> */
[C---:B--2---:R-:W-:Y:S04]  /*6ad0*/  HMMA.16816.F32 R76, R128.reuse, R100, R76 ;  /* 0x00000064804c723c */ /* 0x044fe8000000184c */
[C---:B------:R-:W-:Y:S02]  /*6ae0*/  FMUL.FTZ R96, R2.reuse, R96 ;  /* 0x0000006002607220 */ /* 0x040fe40000410000 */
[----:B------:R-:W-:Y:S01]  /*6af0*/  FMUL.FTZ R97, R2, R97 ;  /* 0x0000006102617220 */ /* 0x000fe20000410000 */
[----:B------:R-:W-:Y:S01]  /*6b00*/  F2FP.PACK_AB R100, R177, R176 ;  /* 0x000000b0b164723e */ /* 0x000fe200000000ff */
[C---:B------:R-:W-:Y:S04]  /*6b10*/  HMMA.16816.F32 R80, R128.reuse, R102, R80 ;  /* 0x000000668050723c */ /* 0x040fe80000001850 */
[C---:B------:R-:W-:Y:S01]  /*6b20*/  FMUL.FTZ R98, R0.reuse, R98 ;  /* 0x0000006200627220 */ /* 0x040fe20000410000 */
[----:B------:R-:W-:Y:S01]  /*6b30*/  F2FP.PACK_AB R101, R179, R178 ;  /* 0x000000b2b365723e */ /* 0x000fe200000000ff */
[----:B------:R-:W-:Y:S01]  /*6b40*/  FMUL.FTZ R99, R0, R99 ;  /* 0x0000006300637220 */ /* 0x000fe20000410000 */
[----:B----4-:R-:W-:Y:S01]  /*6b50*/  F2FP.PACK_AB R102, R181, R180 ;  /* 0x000000b4b566723e */ /* 0x010fe200000000ff */
[C---:B---3--:R-:W-:Y:S04]  /*6b60*/  HMMA.16816.F32 R84, R128.reuse, R108, R84 ;  /* 0x0000006c8054723c */ /* 0x048fe80000001854 */
[----:B------:R-:W-:Y:S01]  /*6b70*/  F2FP.PACK_AB R103, R183, R182 ;  /* 0x000000b6b767723e */ /* 0x000fe200000000ff */
[--C-:B------:R-:W-:Y:S02]  /*6b80*/  FFMA.FTZ R226, R229, c[0x0][0x2d0], -R144.reuse ;  /* 0x0000b400e5e27a23 */ /* 0x100fe40000010890 */
[--C-:B------:R-:W-:Y:S01]  /*6b90*/  FFMA.FTZ R227, R227, c[0x0][0x2d0], -R144.reuse ;  /* 0x0000b400e3e37a23 */ /* 0x100fe20000010890 */
[C---:B------:R-:W-:Y:S01]  /*6ba0*/  HMMA.16816.F32 R88, R128.reuse, R110, R88 ;  /* 0x0000006e8058723c */ /* 0x040fe20000001858 */
[----:B------:R-:W2:Y:S02]  /*6bb0*/  LDSM.16.MT88.4 R108, [R197+0x900] ;  /* 0x00090000c56c783b */ /* 0x000ea40000004200 */
[----:B------:R-:W-:Y:S01]  /*6bc0*/  MUFU.EX2 R226, R226 ;  /* 0x000000e200e27308 */ /* 0x000fe20000000800 */
[--C-:B------:R-:W-:Y:S02]  /*6bd0*/  FFMA.FTZ R222, R222, c[0x0][0x2d0], -R145.reuse ;  /* 0x0000b400dede7a23 */ /* 0x100fe40000010891 */
[--C-:B------:R-:W-:Y:S02]  /*6be0*/  FFMA.FTZ R229, R224, c[0x0][0x2d0], -R145.reuse ;  /* 0x0000b400e0e57a23 */ /* 0x100fe40000010891 */
[--C-:B------:R-:W-:Y:S01]  /*6bf0*/  FFMA.FTZ R224, R225, c[0x0][0x2d0], -R144.reuse ;  /* 0x0000b400e1e07a23 */ /* 0x100fe20000010890 */
[C---:B-1----:R-:W-:Y:S03]  /*6c00*/  HMMA.16816.F32 R92, R128.reuse, R104, R92 ;  /* 0x00000068805c723c */ /* 0x042fe6000000185c */
[--C-:B------:R-:W-:Y:S01]  /*6c10*/  FFMA.FTZ R223, R223, c[0x0][0x2d0], -R144.reuse ;  /* 0x0000b400dfdf7a23 */ /* 0x100fe20000010890 */
[----:B------:R-:W1:Y:S01]  /*6c20*/  MUFU.EX2 R227, R227 ;  /* 0x000000e300e37308 */ /* 0x000e620000000800 */
[--C-:B------:R-:W-:Y:S02]  /*6c30*/  FFMA.FTZ R220, R220, c[0x0][0x2d0], -R145.reuse ;  /* 0x0000b400dcdc7a23 */ /* 0x100fe40000010891 */
[----:B------:R-:W-:Y:S01]  /*6c40*/  FFMA.FTZ R145, R218, c[0x0][0x2d0], -R145 ;  /* 0x0000b400da917a23 */ /* 0x000fe20000010891 */
[----:B------:R-:W-:Y:S01]  /*6c50*/  HMMA.16816.F32 R96, R128, R106, R96 ;  /* 0x0000006a8060723c */ /* 0x000fe20000001860 */
[----:B------:R-:W3:Y:S03]  /*6c60*/  LDSM.16.MT88.4 R104, [R196+0x2900] ;  /* 0x00290000c468783b */ /* 0x000ee60000004200 */
[--C-:B------:R-:W-:Y:S02]  /*6c70*/  FFMA.FTZ R134, R134, c[0x0][0x2d0], -R144.reuse ;  /* 0x0000b40086867a23 */ /* 0x100fe40000010890 */
[----:B------:R-:W-:Y:S01]  /*6c80*/  FFMA.FTZ R144, R133, c[0x0][0x2d0], -R144 ;  /* 0x0000b40085907a23 */ /* 0x000fe20000010890 */
[----:B------:R-:W-:Y:S01]  /*6c90*/  MUFU.EX2 R225, R145 ;  /* 0x0000009100e17308 */ /* 0x000fe20000000800 */
[C---:B------:R-:W-:Y:S01]  /*6ca0*/  HMMA.16816.F32 R4, R100.reuse, R112, R4 ;  /* 0x000000706404723c */ /* 0x040fe20000001804 */
[----:B------:R-:W-:Y:S04]  /*6cb0*/  LDSM.16.MT88.4 R128, [R198+0x3100] ;  /* 0x00310000c680783b */ /* 0x000fe80000004200 */
[----:B------:R-:W-:Y:S02]  /*6cc0*/  FFMA.FTZ R175, R2, R221, R175 ;  /* 0x000000dd02af7223 */ /* 0x000fe400000100af */
[----:B------:R-:W-:Y:S01]  /*6cd0*/  FFMA.FTZ R171, R0, R219, R171 ;  /* 0x000000db00ab7223 */ /* 0x000fe200000100ab */
[C---:B------:R-:W-:Y:S01]  /*6ce0*/  HMMA.16816.F32 R8, R100.reuse, R114, R8 ;  /* 0x000000726408723c */ /* 0x040fe20000001808 */
[----:B------:R-:W-:Y:S01]  /*6cf0*/  LDSM.16.MT88.4 R112, [R198+0x4900] ;  /* 0x00490000c670783b */ /* 0x000fe20000004200 */
[----:B------:R4:W-:Y:S02]  /*6d00*/  MUFU.EX2 R133, R144 ;  /* 0x0000009000857308 */ /* 0x0009e40000000800 */
[----:B------:R-:W-:Y:S01]  /*6d10*/  MOV R0, R3 ;  /* 0x0000000300007202 */ /* 0x000fe20000000f00 */
[----:B------:R-:W-:Y:S02]  /*6d20*/  FADD.FTZ R174, R174, R175 ;  /* 0x000000afaeae7221 */ /* 0x000fe40000010000 */
[----:B------:R-:W-:Y:S01]  /*6d30*/  FADD.FTZ R170, R170, R171 ;  /* 0x000000abaaaa7221 */ /* 0x000fe20000010000 */
[C---:B------:R-:W-:Y:S04]  /*6d40*/  HMMA.16816.F32 R12, R100.reuse, R116, R12 ;  /* 0x00000074640c723c */ /* 0x040fe8000000180c */
[----:B------:R-:W-:Y:S01]  /*6d50*/  MUFU.EX2 R222, R222 ;  /* 0x000000de00de7308 */ /* 0x000fe20000000800 */
[----:B------:R-:W-:Y:S03]  /*6d60*/  FADD.FTZ R173, R173, R174 ;  /* 0x000000aeadad7221 */ /* 0x000fe60000010000 */
[C---:B------:R-:W-:Y:S01]  /*6d70*/  HMMA.16816.F32 R16, R100.reuse, R118, R16 ;  /* 0x000000766410723c */ /* 0x040fe20000001810 */
[----:B------:R-:W-:Y:S03]  /*6d80*/  LDSM.16.MT88.4 R116, [R197+0x4900] ;  /* 0x00490000c574783b */ /* 0x000fe60000004200 */
[----:B------:R-:W-:Y:S02]  /*6d90*/  FADD.FTZ R173, R172, R173 ;  /* 0x000000adacad7221 */ /* 0x000fe40000010000 */
[----:B------:R-:W1:Y:S02]  /*6da0*/  MUFU.EX2 R229, R229 ;  /* 0x000000e500e57308 */ /* 0x000e640000000800 */
[C---:B--2---:R-:W-:Y:S01]  /*6db0*/  HMMA.16816.F32 R20, R100.reuse, R108, R20 ;  /* 0x0000006c6414723c */ /* 0x044fe20000001814 */
[----:B----4-:R-:W-:Y:S03]  /*6dc0*/  LDSM.16.MT88.4 R144, [R196+0x1900] ;  /* 0x00190000c490783b */ /* 0x010fe60000004200 */
[----:B------:R-:W-:Y:S04]  /*6dd0*/  FADD.FTZ R176, R176, R173 ;  /* 0x000000adb0b07221 */ /* 0x000fe80000010000 */
[C---:B------:R-:W-:Y:S01]  /*6de0*/  HMMA.16816.F32 R24, R100.reuse, R110, R24 ;  /* 0x0000006e6418723c */ /* 0x040fe20000001818 */
[----:B------:R-:W-:Y:S01]  /*6df0*/  MUFU.EX2 R224, R224 ;  /* 0x000000e000e07308 */ /* 0x000fe20000000800 */
[----:B------:R-:W2:Y:S02]  /*6e00*/  LDSM.16.MT88.4 R108, [R203+0x4900] ;  /* 0x00490000cb6c783b */ /* 0x000ea40000004200 */
[----:B------:R-:W-:Y:S04]  /*6e10*/  FADD.FTZ R177, R177, R176 ;  /* 0x000000b0b1b17221 */ /* 0x000fe80000010000 */
[C---:B------:R-:W-:Y:S03]  /*6e20*/  HMMA.16816.F32 R28, R100.reuse, R120, R28 ;  /* 0x00000078641c723c */ /* 0x040fe6000000181c */
[----:B------:R-:W4:Y:S01]  /*6e30*/  MUFU.EX2 R223, R223 ;  /* 0x000000df00df7308 */ /* 0x000f220000000800 */
[----:B------:R-:W-:Y:S04]  /*6e40*/  FADD.FTZ R180, R180, R177 ;  /* 0x000000b1b4b47221 */ /* 0x000fe80000010000 */
[C---:B------:R-:W-:Y:S01]  /*6e50*/  HMMA.16816.F32 R32, R100.reuse, R122, R32 ;  /* 0x0000007a6420723c */ /* 0x040fe20000001820 */
[----:B------:R-:W-:Y:S03]  /*6e60*/  LDSM.16.MT88.4 R120, [R198+0x1100] ;  /* 0x00110000c678783b */ /* 0x000fe60000004200 */
[----:B------:R-:W-:Y:S01]  /*6e70*/  FADD.FTZ R181, R181, R180 ;  /* 0x000000b4b5b57221 */ /* 0x000fe20000010000 */
[----:B------:R-:W1:Y:S03]  /*6e80*/  MUFU.EX2 R220, R220 ;  /* 0x000000dc00dc7308 */ /* 0x000e660000000800 */
[C---:B------:R-:W-:Y:S07]  /*6e90*/  HMMA.16816.F32 R36, R100.reuse, R124, R36 ;  /* 0x0000007c6424723c */ /* 0x040fee0000001824 */
[----:B------:R-:W1:Y:S01]  /*6ea0*/  MUFU.EX2 R134, R134 ;  /* 0x0000008600867308 */ /* 0x000e620000000800 */
        /* <DEDUP_REMOVED lines=8> */
[C---:B---3--:R-:W-:Y:S08]  /*6f30*/  HMMA.16816.F32 R60, R100.reuse, R104, R60 ;  /* 0x00000068643c723c */ /* 0x048ff0000000183c */
[C---:B------:R-:W-:Y:S01]  /*6f40*/  HMMA.16816.F32 R64, R100.reuse, R106, R64 ;  /* 0x0000006a6440723c */ /* 0x040fe20000001840 */
[----:B------:R-:W3:Y:S07]  /*6f50*/  LDSM.16.MT88.4 R104, [R196+0x4900] ;  /* 0x00490000c468783b */ /* 0x000eee0000004200 */
[C---:B--2---:R-:W-:Y:S08]  /*6f60*/  HMMA.16816.F32 R68, R100.reuse, R108, R68 ;  /* 0x0000006c6444723c */ /* 0x044ff00000001844 */
[C---:B------:R-:W-:Y:S01]  /*6f70*/  HMMA.16816.F32 R72, R100.reuse, R110, R72 ;  /* 0x0000006e6448723c */ /* 0x040fe20000001848 */
[----:B------:R-:W2:Y:S07]  /*6f80*/  LDSM.16.MT88.4 R108, [R203+0x1100] ;  /* 0x00110000cb6c783b */ /* 0x000eae0000004200 */
[C---:B------:R-:W-:Y:S08]  /*6f90*/  HMMA.16816.F32 R76, R100.reuse, R112, R76 ;  /* 0x00000070644c723c */ /* 0x040ff0000000184c */
[C---:B------:R-:W-:Y:S01]  /*6fa0*/  HMMA.16816.F32 R80, R100.reuse, R114, R80 ;  /* 0x000000726450723c */ /* 0x040fe20000001850 */
[----:B------:R-:W1:Y:S07]  /*6fb0*/  LDSM.16.MT88.4 R112, [R197+0x1100] ;  /* 0x00110000c570783b */ /* 0x000e6e0000004200 */
[C---:B------:R-:W-:Y:S08]  /*6fc0*/  HMMA.16816.F32 R84, R100.reuse, R116, R84 ;  /* 0x000000746454723c */ /* 0x040ff00000001854 */
[C---:B------:R-:W-:Y:S01]  /*6fd0*/  HMMA.16816.F32 R88, R100.reuse, R118, R88 ;  /* 0x000000766458723c */ /* 0x040fe20000001858 */
[----:B------:R-:W4:Y:S07]  /*6fe0*/  LDSM.16.MT88.4 R116, [R203+0x3100] ;  /* 0x00310000cb74783b */ /* 0x000f2e0000004200 */
[C---:B---3--:R-:W-:Y:S08]  /*6ff0*/  HMMA.16816.F32 R92, R100.reuse, R104, R92 ;  /* 0x00000068645c723c */ /* 0x048ff0000000185c */
[----:B------:R-:W-:Y:S01]  /*7000*/  HMMA.16816.F32 R96, R100, R106, R96 ;  /* 0x0000006a6460723c */ /* 0x000fe20000001860 */
[----:B------:R-:W3:Y:S06]  /*7010*/  LDSM.16.MT88.4 R104, [R196+0x3100] ;  /* 0x00310000c468783b */ /* 0x000eec0000004200 */
[----:B------:R-:W-:Y:S01]  /*7020*/  F2FP.PACK_AB R100, R235, R232 ;  /* 0x000000e8eb64723e */ /* 0x000fe200000000ff */
[----:B------:R-:W-:Y:S01]  /*7030*/  FADD.FTZ R232, R232, R181 ;  /* 0x000000b5e8e87221 */ /* 0x000fe20000010000 */
[----:B------:R-:W-:Y:S03]  /*7040*/  F2FP.PACK_AB R101, R231, R230 ;  /* 0x000000e6e765723e */ /* 0x000fe600000000ff */
[----:B-----5:R-:W-:Y:S01]  /*7050*/  F2FP.PACK_AB R102, R233, R228 ;  /* 0x000000e4e966723e */ /* 0x020fe200000000ff */
[----:B------:R-:W-:Y:S01]  /*7060*/  FADD.FTZ R235, R235, R232 ;  /* 0x000000e8ebeb7221 */ /* 0x000fe20000010000 */
[----:B-1----:R-:W-:Y:S03]  /*7070*/  F2FP.PACK_AB R103, R227, R226 ;  /* 0x000000e2e367723e */ /* 0x002fe600000000ff */
[----:B------:R-:W-:Y:S04]  /*7080*/  FADD.FTZ R228, R228, R235 ;  /* 0x000000ebe4e47221 */ /* 0x000fe80000010000 */
[C---:B--2---:R-:W-:Y:S03]  /*7090*/  HMMA.16816.F32 R4, R100.reuse, R108, R4 ;  /* 0x0000006c6404723c */ /* 0x044fe60000001804 */
[----:B------:R-:W-:Y:S05]  /*70a0*/  FADD.FTZ R233, R233, R228 ;  /* 0x000000e4e9e97221 */ /* 0x000fea0000010000 */
[C---:B------:R-:W-:Y:S01]  /*70b0*/  HMMA.16816.F32 R8, R100.reuse, R110, R8 ;  /* 0x0000006e6408723c */ /* 0x040fe20000001808 */
[----:B------:R-:W1:Y:S07]  /*70c0*/  LDSM.16.MT88.4 R108, [R203+0x5100] ;  /* 0x00510000cb6c783b */ /* 0x000e6e0000004200 */
[C---:B------:R-:W-:Y:S08]  /*70d0*/  HMMA.16816.F32 R12, R100.reuse, R120, R12 ;  /* 0x00000078640c723c */ /* 0x040ff0000000180c */
[C---:B------:R-:W-:Y:S08]  /*70e0*/  HMMA.16816.F32 R16, R100.reuse, R122, R16 ;  /* 0x0000007a6410723c */ /* 0x040ff00000001810 */
[C---:B------:R-:W-:Y:S08]  /*70f0*/  HMMA.16816.F32 R20, R100.reuse, R112, R20 ;  /* 0x000000706414723c */ /* 0x040ff00000001814 */
[C---:B------:R-:W-:Y:S01]  /*7100*/  HMMA.16816.F32 R24, R100.reuse, R114, R24 ;  /* 0x000000726418723c */ /* 0x040fe20000001818 */
[----:B------:R-:W2:Y:S07]  /*7110*/  LDSM.16.MT88.4 R112, [R198+0x5100] ;  /* 0x00510000c670783b */ /* 0x000eae0000004200 */
[C---:B------:R-:W-:Y:S08]  /*7120*/  HMMA.16816.F32 R28, R100.reuse, R124, R28 ;  /* 0x0000007c641c723c */ /* 0x040ff0000000181c */
[C---:B------:R-:W-:Y:S01]  /*7130*/  HMMA.16816.F32 R32, R100.reuse, R126, R32 ;  /* 0x0000007e6420723c */ /* 0x040fe20000001820 */
[----:B------:R-:W-:Y:S07]  /*7140*/  LDSM.16.MT88.4 R124, [R203+0x1900] ;  /* 0x00190000cb7c783b */ /* 0x000fee0000004200 */
[C---:B----4-:R-:W-:Y:S08]  /*7150*/  HMMA.16816.F32 R36, R100.reuse, R116, R36 ;  /* 0x000000746424723c */ /* 0x050ff00000001824 */
[C---:B------:R-:W-:Y:S01]  /*7160*/  HMMA.16816.F32 R40, R100.reuse, R118, R40 ;  /* 0x000000766428723c */ /* 0x040fe20000001828 */
[----:B------:R-:W4:Y:S07]  /*7170*/  LDSM.16.MT88.4 R116, [R197+0x5100] ;  /* 0x00510000c574783b */ /* 0x000f2e0000004200 */
[C---:B------:R-:W-:Y:S08]  /*7180*/  HMMA.16816.F32 R44, R100.reuse, R128, R44 ;  /* 0x00000080642c723c */ /* 0x040ff0000000182c */
[C---:B------:R-:W-:Y:S08]  /*7190*/  HMMA.16816.F32 R48, R100.reuse, R130, R48 ;  /* 0x000000826430723c */ /* 0x040ff00000001830 */
[C---:B------:R-:W-:Y:S07]  /*71a0*/  HMMA.16816.F32 R52, R100.reuse, R136, R52 ;  /* 0x000000886434723c */ /* 0x040fee0000001834 */
[----:B------:R-:W-:Y:S01]  /*71b0*/  F2FP.PACK_AB R136, R229, R222 ;  /* 0x000000dee588723e */ /* 0x000fe200000000ff */
[C---:B------:R-:W-:Y:S04]  /*71c0*/  HMMA.16816.F32 R56, R100.reuse, R138, R56 ;  /* 0x0000008a6438723c */ /* 0x040fe80000001838 */
[----:B------:R-:W-:Y:S01]  /*71d0*/  F2FP.PACK_AB R137, R223, R224 ;  /* 0x000000e0df89723e */ /* 0x000fe200000000ff */
[----:B------:R-:W-:Y:S02]  /*71e0*/  FADD.FTZ R222, R222, R233 ;  /* 0x000000e9dede7221 */ /* 0x000fe40000010000 */
[----:B------:R-:W-:Y:S01]  /*71f0*/  F2FP.PACK_AB R138, R225, R220 ;  /* 0x000000dce18a723e */ /* 0x000fe200000000ff */
[C---:B---3--:R-:W-:Y:S04]  /*7200*/  HMMA.16816.F32 R60, R100.reuse, R104, R60 ;  /* 0x00000068643c723c */ /* 0x048fe8000000183c */
[----:B------:R-:W-:Y:S01]  /*7210*/  F2FP.PACK_AB R139, R133, R134 ;  /* 0x00000086858b723e */ /* 0x000fe200000000ff */
[----:B------:R-:W-:Y:S03]  /*7220*/  FADD.FTZ R229, R229, R222 ;  /* 0x000000dee5e57221 */ /* 0x000fe60000010000 */
[C---:B------:R-:W-:Y:S01]  /*7230*/  HMMA.16816.F32 R64, R100.reuse, R106, R64 ;  /* 0x0000006a6440723c */ /* 0x040fe20000001840 */
[----:B------:R-:W3:Y:S03]  /*7240*/  LDSM.16.MT88.4 R104, [R196+0x5100] ;  /* 0x00510000c468783b */ /* 0x000ee60000004200 */
[----:B------:R-:W-:Y:S04]  /*7250*/  FADD.FTZ R220, R220, R229 ;  /* 0x000000e5dcdc7221 */ /* 0x000fe80000010000 */
[C---:B-1----:R-:W-:Y:S04]  /*7260*/  HMMA.16816.F32 R68, R100.reuse, R108, R68 ;  /* 0x0000006c6444723c */ /* 0x042fe80000001844 */
[----:B------:R-:W-:Y:S04]  /*7270*/  FADD.FTZ R221, R225, R220 ;  /* 0x000000dce1dd7221 */ /* 0x000fe80000010000 */
[C---:B------:R-:W-:Y:S01]  /*7280*/  HMMA.16816.F32 R72, R100.reuse, R110, R72 ;  /* 0x0000006e6448723c */ /* 0x040fe20000001848 */
[----:B------:R-:W1:Y:S07]  /*7290*/  LDSM.16.MT88.4 R108, [R198+0x1900] ;  /* 0x00190000c66c783b */ /* 0x000e6e0000004200 */
[C---:B--2---:R-:W-:Y:S08]  /*72a0*/  HMMA.16816.F32 R76, R100.reuse, R112, R76 ;  /* 0x00000070644c723c */ /* 0x044ff0000000184c */
[C---:B------:R-:W-:Y:S08]  /*72b0*/  HMMA.16816.F32 R80, R100.reuse, R114, R80 ;  /* 0x000000726450723c */ /* 0x040ff00000001850 */
[C---:B----4-:R-:W-:Y:S08]  /*72c0*/  HMMA.16816.F32 R84, R100.reuse, R116, R84 ;  /* 0x000000746454723c */ /* 0x050ff00000001854 */
[C---:B------:R-:W-:Y:S08]  /*72d0*/  HMMA.16816.F32 R88, R100.reuse, R118, R88 ;  /* 0x000000766458723c */ /* 0x040ff00000001858 */
[C---:B---3--:R-:W-:Y:S08]  /*72e0*/  HMMA.16816.F32 R92, R100.reuse, R104, R92 ;  /* 0x00000068645c723c */ /* 0x048ff0000000185c */
[----:B------:R-:W-:Y:S08]  /*72f0*/  HMMA.16816.F32 R96, R100, R106, R96 ;  /* 0x0000006a6460723c */ /* 0x000ff00000001860 */
[C---:B------:R-:W-:Y:S01]  /*7300*/  HMMA.16816.F32 R128, R136.reuse, R124, R4 ;  /* 0x0000007c8880723c */ /* 0x040fe20000001804 */
[----:B------:R-:W2:Y:S07]  /*7310*/  LDSM.16.MT88.4 R4, [R198+0x5900] ;  /* 0x00590000c604783b */ /* 0x000eae0000004200 */
[C---:B------:R-:W-:Y:S01]  /*7320*/  HMMA.16816.F32 R124, R136.reuse, R126, R8 ;  /* 0x0000007e887c723c */ /* 0x040fe20000001808 */
[----:B------:R-:W3:Y:S07]  /*7330*/  LDSM.16.MT88.4 R8, [R197+0x5900] ;  /* 0x00590000c508783b */ /* 0x000eee0000004200 */
[C---:B-1----:R-:W-:Y:S01]  /*7340*/  HMMA.16816.F32 R120, R136.reuse, R108, R12 ;  /* 0x0000006c8878723c */ /* 0x042fe2000000180c */
[----:B------:R-:W1:Y:S07]  /*7350*/  LDSM.16.MT88.4 R12, [R196+0x5900] ;  /* 0x00590000c40c783b */ /* 0x000e6e0000004200 */
[C---:B------:R-:W-:Y:S08]  /*7360*/  HMMA.16816.F32 R116, R136.reuse, R110, R16 ;  /* 0x0000006e8874723c */ /* 0x040ff00000001810 */
        /* <DEDUP_REMOVED lines=14> */
[C---:B--2---:R-:W-:Y:S07]  /*7450*/  HMMA.16816.F32 R76, R136.reuse, R4, R76 ;  /* 0x00000004884c723c */ /* 0x044fee000000184c */
[----:B------:R-:W-:Y:S01]  /*7460*/  FADD.FTZ R5, R169, R170 ;  /* 0x000000aaa9057221 */ /* 0x000fe20000010000 */
[C---:B------:R-:W-:Y:S04]  /*7470*/  HMMA.16816.F32 R80, R136.reuse, R6, R80 ;  /* 0x000000068850723c */ /* 0x040fe80000001850 */
[----:B------:R-:W-:Y:S04]  /*7480*/  FADD.FTZ R5, R168, R5 ;  /* 0x00000005a8057221 */ /* 0x000fe80000010000 */
[C---:B---3--:R-:W-:Y:S04]  /*7490*/  HMMA.16816.F32 R84, R136.reuse, R8, R84 ;  /* 0x000000088854723c */ /* 0x048fe80000001854 */
[----:B------:R-:W-:Y:S04]  /*74a0*/  FADD.FTZ R178, R178, R5 ;  /* 0x00000005b2b27221 */ /* 0x000fe80000010000 */
[C---:B------:R-:W-:Y:S04]  /*74b0*/  HMMA.16816.F32 R88, R136.reuse, R10, R88 ;  /* 0x0000000a8858723c */ /* 0x040fe80000001858 */
[----:B------:R-:W-:Y:S04]  /*74c0*/  FADD.FTZ R179, R179, R178 ;  /* 0x000000b2b3b37221 */ /* 0x000fe80000010000 */
[----:B------:R-:W-:Y:S01]  /*74d0*/  FADD.FTZ R182, R182, R179 ;  /* 0x000000b3b6b67221 */ /* 0x000fe20000010000 */
[C---:B-1----:R-:W-:Y:S03]  /*74e0*/  HMMA.16816.F32 R92, R136.reuse, R12, R92 ;  /* 0x0000000c885c723c */ /* 0x042fe6000000185c */
[----:B------:R-:W-:Y:S04]  /*74f0*/  FADD.FTZ R183, R183, R182 ;  /* 0x000000b6b7b77221 */ /* 0x000fe80000010000 */
[----:B------:R-:W-:Y:S01]  /*7500*/  FADD.FTZ R230, R230, R183 ;  /* 0x000000b7e6e67221 */ /* 0x000fe20000010000 */
[----:B------:R-:W-:Y:S04]  /*7510*/  HMMA.16816.F32 R96, R136, R14, R96 ;  /* 0x0000000e8860723c */ /* 0x000fe80000001860 */
[----:B------:R-:W-:Y:S04]  /*7520*/  FADD.FTZ R231, R231, R230 ;  /* 0x000000e6e7e77221 */ /* 0x000fe80000010000 */
[----:B------:R-:W-:Y:S04]  /*7530*/  FADD.FTZ R226, R226, R231 ;  /* 0x000000e7e2e27221 */ /* 0x000fe80000010000 */
[----:B------:R-:W-:Y:S04]  /*7540*/  FADD.FTZ R227, R227, R226 ;  /* 0x000000e2e3e37221 */ /* 0x000fe80000010000 */
[----:B------:R-:W-:Y:S04]  /*7550*/  FADD.FTZ R224, R224, R227 ;  /* 0x000000e3e0e07221 */ /* 0x000fe80000010000 */
[----:B------:R-:W-:Y:S04]  /*7560*/  FADD.FTZ R223, R223, R224 ;  /* 0x000000e0dfdf7221 */ /* 0x000fe80000010000 */
[----:B------:R-:W-:Y:S04]  /*7570*/  FADD.FTZ R134, R134, R223 ;  /* 0x000000df86867221 */ /* 0x000fe80000010000 */
[----:B------:R-:W-:Y:S01]  /*7580*/  FADD.FTZ R219, R133, R134 ;  /* 0x0000008685db7221 */ /* 0x000fe20000010000 */
[----:B------:R-:W-:-:S05]  /*7590*/  @P4 BRA `(.L_x_12) ;  /* 0xffffd5f000004947 */ /* 0x000fca000383ffff */
.L_x_11:
[----:B------:R-:W1:Y:S01]  /*75a0*/  SHFL.BFLY PT, R6, R221, 0x2, 0x1f ;  /* 0x0c401f00dd067f89 */ /* 0x000e6200000e0000 */
[----:B------:R-:W-:-:S03]  /*75b0*/  PLOP3.LUT P2, PT, PT, PT, PT, 0x8, 0x0 ;  /* 0x000000000000781c */ /* 0x000fc60003f4e170 */
[----:B------:R-:W2:Y:S01]  /*75c0*/  SHFL.BFLY PT, R0, R219, 0x2, 0x1f ;  /* 0x0c401f00db007f89 */ /* 0x000ea200000e0000 */
[----:B-1----:R-:W-:Y:S02]  /*75d0*/  FADD.FTZ R6, R6, R221 ;  /* 0x000000dd06067221 */ /* 0x002fe40000010000 */
[----:B--2---:R-:W-:-:S03]  /*75e0*/  FADD.FTZ R7, R0, R219 ;  /* 0x000000db00077221 */ /* 0x004fc60000010000 */
[----:B------:R-:W1:Y:S01]  /*75f0*/  SHFL.BFLY PT, R5, R6, 0x1, 0x1f ;  /* 0x0c201f0006057f89 */ /* 0x000e6200000e0000 */
[----:B------:R-:W-:-:S03]  /*7600*/  MOV R0, RZ ;  /* 0x000000ff00007202 */ /* 0x000fc60000000f00 */
[----:B------:R-:W2:Y:S01]  /*7610*/  SHFL.BFLY PT, R2, R7, 0x1, 0x1f ;  /* 0x0c201f0007027f89 */ /* 0x000ea200000e0000 */
[----:B-1----:R-:W-:Y:S01]  /*7620*/  FADD.FTZ R4, R6, R5 ;  /* 0x0000000506047221 */ /* 0x002fe20000010000 */
[----:B------:R-:W-:Y:S01]  /*7630*/  MOV R5, RZ ;  /* 0x000000ff00057202 */ /* 0x000fe20000000f00 */
[----:B--2---:R-:W-:-:S03]  /*7640*/  FADD.FTZ R2, R2, R7 ;  /* 0x0000000702027221 */ /* 0x004fc60000010000 */
[----:B------:R-:W-:Y:S02]  /*7650*/  FSETP.NE.FTZ.AND P1, PT, R4, RZ, PT ;  /* 0x000000ff0400720b */ /* 0x000fe40003f35000 */
[----:B------:R-:W-:-:S11]  /*7660*/  FSETP.NE.FTZ.AND P0, PT, R2, RZ, PT ;  /* 0x000000ff0200720b */ /* 0x000fd60003f15000 */
[----:B------:R-:W1:Y:S01]  /*7670*/  @P1 MUFU.RCP R5, R4 ;  /* 0x0000000400051308 */ /* 0x000e620000001000 */
[----:B------:R-:W-:Y:S02]  /*7680*/  @P1 MOV R8, 0x3f317218 ;  /* 0x3f31721800081802 */ /* 0x000fe40000000f00 */
[----:B------:R-:W-:-:S05]  /*7690*/  @P0 MOV R9, 0x3f317218 ;  /* 0x3f31721800090802 */ /* 0x000fca0000000f00 */
[----:B------:R-:W2:Y:S08]  /*76a0*/  @P1 MUFU.LG2 R4, R4 ;  /* 0x0000000400041308 */ /* 0x000eb00000000c00 */
[----:B------:R-:W3:Y:S01]  /*76b0*/  @P0 MUFU.LG2 R6, R2 ;  /* 0x0000000200060308 */ /* 0x000ee20000000c00 */
[C---:B-1----:R-:W-:Y:S02]  /*76c0*/  FMUL.FTZ R128, R5.reuse, R128 ;  /* 0x0000008005807220 */ /* 0x042fe40000410000 */
[----:B------:R-:W-:-:S02]  /*76d0*/  FMUL.FTZ R129, R5, R129 ;  /* 0x0000008105817220 */ /* 0x000fc40000410000 */
[C---:B------:R-:W-:Y:S02]  /*76e0*/  FMUL.FTZ R124, R5.reuse, R124 ;  /* 0x0000007c057c7220 */ /* 0x040fe40000410000 */
[C---:B------:R-:W-:Y:S01]  /*76f0*/  FMUL.FTZ R125, R5.reuse, R125 ;  /* 0x0000007d057d7220 */ /* 0x040fe20000410000 */
[----:B------:R1:W4:Y:S01]  /*7700*/  @P0 MUFU.RCP R0, R2 ;  /* 0x0000000200000308 */ /* 0x0003220000001000 */
[----:B--2---:R-:W-:Y:S02]  /*7710*/  @P1 FMUL.FTZ R7, R4, 0.69314718246459960938 ;  /* 0x3f31721804071820 */ /* 0x004fe40000410000 */
[----:B------:R-:W-:Y:S02]  /*7720*/  @P1 FMUL.FTZ R4, R8, c[0x0][0x2d0] ;  /* 0x0000b40008041a20 */ /* 0x000fe40000410000 */
[C---:B------:R-:W-:Y:S02]  /*7730*/  FMUL.FTZ R120, R5.reuse, R120 ;  /* 0x0000007805787220 */ /* 0x040fe40000410000 */
[----:B------:R-:W-:-:S02]  /*7740*/  FMUL.FTZ R121, R5, R121 ;  /* 0x0000007905797220 */ /* 0x000fc40000410000 */
[----:B---3--:R-:W-:Y:S02]  /*7750*/  @P0 FMUL.FTZ R8, R6, 0.69314718246459960938 ;  /* 0x3f31721806080820 */ /* 0x008fe40000410000 */
[----:B------:R-:W-:Y:S02]  /*7760*/  @P0 FMUL.FTZ R6, R9, c[0x0][0x2d0] ;  /* 0x0000b40009060a20 */ /* 0x000fe40000410000 */
[C---:B------:R-:W-:Y:S02]  /*7770*/  FMUL.FTZ R116, R5.reuse, R116 ;  /* 0x0000007405747220 */ /* 0x040fe40000410000 */
[C---:B------:R-:W-:Y:S01]  /*7780*/  FMUL.FTZ R117, R5.reuse, R117 ;  /* 0x0000007505757220 */ /* 0x040fe20000410000 */
[----:B-1----:R-:W-:Y:S01]  /*7790*/  MOV R2, 0xff800000 ;  /* 0xff80000000027802 */ /* 0x002fe20000000f00 */
[C---:B------:R-:W-:Y:S02]  /*77a0*/  FMUL.FTZ R112, R5.reuse, R112 ;  /* 0x0000007005707220 */ /* 0x040fe40000410000 */
[----:B------:R-:W-:-:S02]  /*77b0*/  FMUL.FTZ R113, R5, R113 ;  /* 0x0000007105717220 */ /* 0x000fc40000410000 */
[C---:B------:R-:W-:Y:S02]  /*77c0*/  FMUL.FTZ R108, R5.reuse, R108 ;  /* 0x0000006c056c7220 */ /* 0x040fe40000410000 */
[C---:B------:R-:W-:Y:S02]  /*77d0*/  FMUL.FTZ R109, R5.reuse, R109 ;  /* 0x0000006d056d7220 */ /* 0x040fe40000410000 */
[C---:B------:R-:W-:Y:S02]  /*77e0*/  FMUL.FTZ R104, R5.reuse, R104 ;  /* 0x0000006805687220 */ /* 0x040fe40000410000 */
[C---:B------:R-:W-:Y:S02]  /*77f0*/  FMUL.FTZ R105, R5.reuse, R105 ;  /* 0x0000006905697220 */ /* 0x040fe40000410000 */
        /* <DEDUP_REMOVED lines=33> */
[----:B------:R-:W-:Y:S01]  /*7a10*/  FMUL.FTZ R97, R5, R97 ;  /* 0x0000006105617220 */ /* 0x000fe20000410000 */
[----:B------:R-:W-:Y:S01]  /*7a20*/  MOV R5, 0xff800000 ;  /* 0xff80000000057802 */ /* 0x000fe20000000f00 */
[C---:B----4-:R-:W-:Y:S02]  /*7a30*/  FMUL.FTZ R130, R0.reuse, R130 ;  /* 0x0000008200827220 */ /* 0x050fe40000410000 */
        /* <DEDUP_REMOVED lines=46> */
[----:B------:R-:W-:Y:S02]  /*7d20*/  FMUL.FTZ R99, R0, R99 ;  /* 0x0000006300637220 */ /* 0x000fe40000410000 */
[----:B------:R-:W-:Y:S02]  /*7d30*/  @P1 FFMA.FTZ R2, R4, R132, R7 ;  /* 0x0000008404021223 */ /* 0x000fe40000010007 */
[----:B------:R-:W-:Y:S02]  /*7d40*/  @P0 FFMA.FTZ R5, R6, R3, R8 ;  /* 0x0000000306050223 */ /* 0x000fe40000010008 */
.L_x_3:
[----:B------:R-:W-:Y:S05]  /*7d50*/  @P2 BRA `(.L_x_15) ;  /* 0x0000196000002947 */ /* 0x000fea0003800000 */
[----:B------:R-:W3:Y:S01]  /*7d60*/  S2R R11, SR_TID.X ;  /* 0x00000000000b7919 */ /* 0x000ee20000002100 */
[----:B------:R-:W-:Y:S01]  /*7d70*/  USHF.R.S32.HI UR6, URZ, 0x1f, UR10 ;  /* 0x0000001f3f067899 */ /* 0x000fe2000801140a */
[----:B------:R-:W-:Y:S01]  /*7d80*/  IMAD R6, RZ, RZ, -UR10 ;  /* 0x8000000aff067e24 */ /* 0x000fe2000f8e02ff */
[----:B------:R-:W-:Y:S01]  /*7d90*/  ULDC.64 UR4, c[0x0][0x4d0] ;  /* 0x0001340000047ab9 */ /* 0x000fe20000000a00 */
[----:B------:R-:W4:Y:S01]  /*7da0*/  S2R R3, SR_CTAID.Y ;  /* 0x0000000000037919 */ /* 0x000f220000002600 */
[----:B------:R-:W-:Y:S01]  /*7db0*/  UIMAD UR7, UR6, UR4, URZ ;  /* 0x00000004060772a4 */ /* 0x000fe2000f8e023f */
[----:B------:R-:W-:Y:S01]  /*7dc0*/  IMAD.MOV.U32 R9, RZ, RZ, c[0x0][0x4e8] ;  /* 0x00013a00ff097624 */ /* 0x000fe200078e00ff */
[----:B--2---:R-:W-:Y:S01]  /*7dd0*/  UIMAD.WIDE.U32 UR8, UR10, UR4, URZ ;  /* 0x000000040a0872a5 */ /* 0x004fe2000f8e003f */
[----:B------:R-:W2:Y:S01]  /*7de0*/  S2R R8, SR_CTAID.Z ;  /* 0x0000000000087919 */ /* 0x000ea20000002700 */
[----:B------:R-:W-:Y:S01]  /*7df0*/  UIMAD UR7, UR10, UR5, UR7 ;  /* 0x000000050a0772a4 */ /* 0x000fe2000f8e0207 */
[----:B------:R-:W-:Y:S01]  /*7e00*/  BSSY B0, `(.L_x_16) ;  /* 0x00000f9000007945 */ /* 0x000fe20003800000 */
[C---:B------:R-:W-:Y:S01]  /*7e10*/  ISETP.NE.AND P1, PT, R9.reuse, 0x1, PT ;  /* 0x000000010900780c */ /* 0x040fe20003f25270 */
[----:B------:R-:W-:Y:S01]  /*7e20*/  ULDC.64 UR4, c[0x0][0x438] ;  /* 0x00010e0000047ab9 */ /* 0x000fe20000000a00 */
[----:B------:R-:W-:Y:S01]  /*7e30*/  MOV R17, UR9 ;  /* 0x0000000900117c02 */ /* 0x000fe20008000f00 */
[----:B------:R-:W-:Y:S01]  /*7e40*/  UIMAD.WIDE.U32 UR14, UR10, UR4, URZ ;  /* 0x000000040a0e72a5 */ /* 0x000fe2000f8e003f */
[----:B------:R-:W-:Y:S01]  /*7e50*/  IMAD.U32 R16, RZ, RZ, UR8 ;  /* 0x00000008ff107e24 */ /* 0x000fe2000f8e00ff */
[----:B------:R-:W-:Y:S01]  /*7e60*/  UIMAD UR4, UR6, UR4, URZ ;  /* 0x00000004060472a4 */ /* 0x000fe2000f8e023f */
[----:B------:R-:W-:Y:S01]  /*7e70*/  IMAD R9, R9, c[0x0][0x388], RZ ;  /* 0x0000e20009097a24 */ /* 0x000fe200078e02ff */
[----:B------:R-:W-:-:S02]  /*7e80*/  UIADD3 UR7, UR9, UR7, URZ ;  /* 0x0000000709077290 */ /* 0x000fc4000fffe03f */
[----:B------:R-:W-:Y:S01]  /*7e90*/  UIMAD UR4, UR10, UR5, UR4 ;  /* 0x000000050a0472a4 */ /* 0x000fe2000f8e0204 */
[----:B------:R-:W-:Y:S01]  /*7ea0*/  MOV R14, UR14 ;  /* 0x0000000e000e7c02 */ /* 0x000fe20008000f00 */
[----:B------:R-:W-:Y:S01]  /*7eb0*/  IMAD.U32 R15, RZ, RZ, UR15 ;  /* 0x0000000fff0f7e24 */ /* 0x000fe2000f8e00ff */
[----:B---3--:R-:W-:Y:S01]  /*7ec0*/  SHF.R.S32.HI R0, RZ, 0x1f, R11 ;  /* 0x0000001fff007819 */ /* 0x008fe2000001140b */
[----:B------:R-:W-:Y:S01]  /*7ed0*/  UIADD3 UR4, UR15, UR4, URZ ;  /* 0x000000040f047290 */ /* 0x000fe2000fffe03f */
[----:B------:R-:W-:Y:S02]  /*7ee0*/  IMAD.U32 R17, RZ, RZ, UR7 ;  /* 0x00000007ff117e24 */ /* 0x000fe4000f8e00ff */
[-C--:B------:R-:W-:Y:S01]  /*7ef0*/  LEA.HI R13, R0, R11.reuse, RZ, 0x5 ;  /* 0x0000000b000d7211 */ /* 0x080fe200078f28ff */
[----:B----4-:R-:W-:Y:S01]  /*7f00*/  IMAD R6, R6, c[0x0][0x550], R3 ;  /* 0x0001540006067a24 */ /* 0x010fe200078e0203 */
[----:B------:R-:W-:Y:S01]  /*7f10*/  LEA.HI R0, R0, R11, RZ, 0x2 ;  /* 0x0000000b00007211 */ /* 0x000fe200078f10ff */
[----:B------:R-:W-:Y:S01]  /*7f20*/  IMAD.U32 R15, RZ, RZ, UR4 ;  /* 0x00000004ff0f7e24 */ /* 0x000fe2000f8e00ff */
[----:B-1----:R-:W-:Y:S01]  /*7f30*/  LOP3.LUT R4, R13, 0xffffffe0, RZ, 0xc0, !PT ;  /* 0xffffffe00d047812 */ /* 0x002fe200078ec0ff */
[----:B--2---:R-:W-:Y:S01]  /*7f40*/  IMAD.WIDE.U32 R16, R8, c[0x0][0x4d8], R16 ;  /* 0x0001360008107a25 */ /* 0x004fe200078e0010 */
[----:B------:R-:W-:-:S02]  /*7f50*/  SHF.R.S32.HI R10, RZ, 0x5, R13 ;  /* 0x00000005ff0a7819 */ /* 0x000fc4000001140d */
[----:B------:R-:W-:Y:S01]  /*7f60*/  SHF.R.S32.HI R13, RZ, 0x1f, R13 ;  /* 0x0000001fff0d7819 */ /* 0x000fe2000001140d */
[----:B------:R-:W-:Y:S01]  /*7f70*/  IMAD.IADD R4, R11, 0x1, -R4 ;  /* 0x000000010b047824 */ /* 0x000fe200078e0a04 */
[----:B------:R-:W-:Y:S01]  /*7f80*/  LOP3.LUT R0, R0, 0xfffffffc, RZ, 0xc0, !PT ;  /* 0xfffffffc00007812 */ /* 0x000fe200078ec0ff */
[----:B------:R-:W-:Y:S01]  /*7f90*/  IMAD.WIDE.U32 R14, R8, c[0x0][0x440], R14 ;  /* 0x00011000080e7a25 */ /* 0x000fe200078e000e */
[----:B------:R-:W-:Y:S02]  /*7fa0*/  LEA.HI R13, R13, R10, RZ, 0x3 ;  /* 0x0000000a0d0d7211 */ /* 0x000fe400078f18ff */
[----:B------:R-:W-:Y:S01]  /*7fb0*/  IADD3 R11, -R0, R11, RZ ;  /* 0x0000000b000b7210 */ /* 0x000fe20007ffe1ff */
[----:B------:R-:W-:Y:S01]  /*7fc0*/  IMAD.MOV.U32 R20, RZ, RZ, R14 ;  /* 0x000000ffff147224 */ /* 0x000fe200078e000e */
[----:B------:R-:W-:Y:S01]  /*7fd0*/  LOP3.LUT R13, R13, 0xffffff8, RZ, 0xc0, !PT ;  /* 0x0ffffff80d0d7812 */ /* 0x000fe200078ec0ff */
[----:B------:R-:W1:Y:S01]  /*7fe0*/  S2R R0, SR_CTAID.X ;  /* 0x0000000000007919 */ /* 0x000e620000002500 */
[----:B------:R-:W-:-:S02]  /*7ff0*/  SHF.R.S32.HI R3, RZ, 0x1f, R4 ;  /* 0x0000001fff037819 */ /* 0x000fc40000011404 */
[----:B------:R-:W-:Y:S01]  /*8000*/  SHF.R.S32.HI R7, RZ, 0x1f, R8 ;  /* 0x0000001fff077819 */ /* 0x000fe20000011408 */
[----:B------:R-:W-:Y:S01]  /*8010*/  IMAD.IADD R13, R10, 0x1, -R13 ;  /* 0x000000010a0d7824 */ /* 0x000fe200078e0a0d */
[----:B------:R-:W-:Y:S02]  /*8020*/  LEA.HI R10, R11, R11, RZ, 0x1 ;  /* 0x0000000b0b0a7211 */ /* 0x000fe400078f08ff */
[----:B------:R-:W-:Y:S02]  /*8030*/  LEA.HI R3, R3, R4, RZ, 0x2 ;  /* 0x0000000403037211 */ /* 0x000fe400078f10ff */
[----:B------:R-:W-:Y:S02]  /*8040*/  LOP3.LUT R10, R10, 0x1ffffffe, RZ, 0xc0, !PT ;  /* 0x1ffffffe0a0a7812 */ /* 0x000fe400078ec0ff */
[----:B------:R-:W-:Y:S02]  /*8050*/  SHF.R.S32.HI R12, RZ, 0x2, R3 ;  /* 0x00000002ff0c7819 */ /* 0x000fe40000011403 */
[----:B------:R-:W-:Y:S01]  /*8060*/  IADD3 R10, R11, -R10, RZ ;  /* 0x8000000a0b0a7210 */ /* 0x000fe20007ffe0ff */
[----:B------:R-:W-:Y:S01]  /*8070*/  IMAD R11, R7, c[0x0][0x4d8], RZ ;  /* 0x00013600070b7a24 */ /* 0x000fe200078e02ff */
[----:B------:R-:W-:Y:S01]  /*8080*/  LOP3.LUT R3, R3, 0x7ffffffc, RZ, 0xc0, !PT ;  /* 0x7ffffffc03037812 */ /* 0x000fe200078ec0ff */
[----:B------:R-:W-:-:S02]  /*8090*/  IMAD R13, R13, 0x10, R12 ;  /* 0x000000100d0d7824 */ /* 0x000fc400078e020c */
[----:B------:R-:W-:Y:S02]  /*80a0*/  IMAD R7, R7, c[0x0][0x440], RZ ;  /* 0x0001100007077a24 */ /* 0x000fe400078e02ff */
[----:B------:R-:W-:Y:S02]  /*80b0*/  IMAD R19, R10, 0x8, R13 ;  /* 0x000000080a137824 */ /* 0x000fe400078e020d */
[C---:B------:R-:W-:Y:S02]  /*80c0*/  IMAD R7, R8.reuse, c[0x0][0x444], R7 ;  /* 0x0001110008077a24 */ /* 0x040fe400078e0207 */
[----:B------:R-:W-:Y:S01]  /*80d0*/  IMAD R11, R8, c[0x0][0x4dc], R11 ;  /* 0x00013700080b7a24 */ /* 0x000fe200078e020b */
[C---:B-1----:R-:W-:Y:S01]  /*80e0*/  LEA R19, R0.reuse, R19, 0x7 ;  /* 0x0000001300137211 */ /* 0x042fe200078e38ff */
[----:B------:R-:W-:Y:S01]  /*80f0*/  IMAD.IADD R21, R15, 0x1, R7 ;  /* 0x000000010f157824 */ /* 0x000fe200078e0207 */
[----:B------:R-:W-:Y:S01]  /*8100*/  SHF.R.S32.HI R8, RZ, 0x1f, R6 ;  /* 0x0000001fff087819 */ /* 0x000fe20000011406 */
[----:B------:R-:W-:Y:S01]  /*8110*/  IMAD.IADD R17, R17, 0x1, R11 ;  /* 0x0000000111117824 */ /* 0x000fe200078e020b */
[----:B------:R-:W-:Y:S01]  /*8120*/  MOV R10, R19 ;  /* 0x00000013000a7202 */ /* 0x000fe20000000f00 */
[----:B------:R-:W-:Y:S01]  /*8130*/  @P1 IMAD.HI.U32 R7, R19, c[0x0][0x4ec], RZ ;  /* 0x00013b0013071a27 */ /* 0x000fe200078e00ff */
[----:B------:R-:W-:-:S03]  /*8140*/  LEA R0, R0, R13, 0x7 ;  /* 0x0000000d00007211 */ /* 0x000fc600078e38ff */
[C---:B------:R-:W-:Y:S01]  /*8150*/  IMAD R11, R8.reuse, c[0x0][0x4e0], RZ ;  /* 0x00013800080b7a24 */ /* 0x040fe200078e02ff */
[----:B------:R-:W-:Y:S01]  /*8160*/  @P1 SHF.R.U32.HI R10, RZ, c[0x0][0x4f0], R7 ;  /* 0x00013c00ff0a1a19 */ /* 0x000fe20000011607 */
[----:B------:R-:W-:Y:S01]  /*8170*/  IMAD R15, R8, c[0x0][0x448], RZ ;  /* 0x00011200080f7a24 */ /* 0x000fe200078e02ff */
[----:B------:R-:W-:Y:S01]  /*8180*/  MOV R7, R19 ;  /* 0x0000001300077202 */ /* 0x000fe20000000f00 */
[C---:B------:R-:W-:Y:S01]  /*8190*/  IMAD R11, R6.reuse, c[0x0][0x4e4], R11 ;  /* 0x00013900060b7a24 */ /* 0x040fe200078e020b */
[--C-:B------:R-:W-:Y:S01]  /*81a0*/  SHF.R.S32.HI R12, RZ, 0x1f, R10.reuse ;  /* 0x0000001fff0c7819 */ /* 0x100fe2000001140a */
[----:B------:R-:W-:Y:S02]  /*81b0*/  IMAD.MOV R8, RZ, RZ, -R10 ;  /* 0x000000ffff087224 */ /* 0x000fe400078e0a0a */
[C---:B------:R-:W-:Y:S02]  /*81c0*/  IMAD R15, R6.reuse, c[0x0][0x44c], R15 ;  /* 0x00011300060f7a24 */ /* 0x040fe400078e020f */
[----:B------:R-:W-:-:S04]  /*81d0*/  IMAD.WIDE.U32 R20, R6, c[0x0][0x448], R20 ;  /* 0x0001120006147a25 */ /* 0x000fc800078e0014 */
[----:B------:R-:W-:-:S04]  /*81e0*/  IMAD.WIDE.U32 R16, R6, c[0x0][0x4e0], R16 ;  /* 0x0001380006107a25 */ /* 0x000fc800078e0010 */
[----:B------:R-:W-:Y:S01]  /*81f0*/  @P1 IMAD.HI.U32 R6, R19, c[0x0][0x4ec], RZ ;  /* 0x00013b0013061a27 */ /* 0x000fe200078e00ff */
[----:B------:R-:W-:Y:S01]  /*8200*/  BAR.SYNC.DEFER_BLOCKING 0x1, 0x100 ;  /* 0x0044000000007b1d */ /* 0x000fe20000010000 */
[----:B------:R-:W-:Y:S02]  /*8210*/  IADD3 R10, P0, R10, R16, RZ ;  /* 0x000000100a0a7210 */ /* 0x000fe40007f1e0ff */
[----:B------:R-:W-:Y:S01]  /*8220*/  IMAD R8, R8, c[0x0][0x4e8], R19 ;  /* 0x00013a0008087a24 */ /* 0x000fe200078e0213 */
[----:B------:R-:W-:Y:S01]  /*8230*/  @P1 SHF.R.U32.HI R7, RZ, c[0x0][0x4f0], R6 ;  /* 0x00013c00ff071a19 */ /* 0x000fe20000011606 */
[----:B------:R-:W-:Y:S01]  /*8240*/  IMAD.IADD R21, R21, 0x1, R15 ;  /* 0x0000000115157824 */ /* 0x000fe200078e020f */
[----:B------:R-:W-:Y:S01]  /*8250*/  IADD3.X R11, R12, R17, R11, P0, !PT ;  /* 0x000000110c0b7210 */ /* 0x000fe200007fe40b */
[----:B------:R-:W-:Y:S01]  /*8260*/  IMAD.IADD R3, R4, 0x1, -R3 ;  /* 0x0000000104037824 */ /* 0x000fe200078e0a03 */
[----:B------:R-:W-:Y:S01]  /*8270*/  SHF.R.S32.HI R6, RZ, 0x1f, R8 ;  /* 0x0000001fff067819 */ /* 0x000fe20000011408 */
[C---:B------:R-:W-:Y:S01]  /*8280*/  IMAD.WIDE.U32 R20, R7.reuse, c[0x0][0x430], R20 ;  /* 0x00010c0007147a25 */ /* 0x040fe200078e0014 */
[----:B------:R-:W-:-:S02]  /*8290*/  IADD3 R12, -R7, RZ, RZ ;  /* 0x000000ff070c7210 */ /* 0x000fc40007ffe1ff */
[----:B------:R-:W-:Y:S01]  /*82a0*/  LOP3.LUT P1, RZ, R4, 0x3, RZ, 0xc0, !PT ;  /* 0x0000000304ff7812 */ /* 0x000fe2000782c0ff */
[----:B------:R-:W-:Y:S01]  /*82b0*/  IMAD R15, R6, c[0x0][0x4c8], RZ ;  /* 0x00013200060f7a24 */ /* 0x000fe200078e02ff */
[----:B------:R-:W-:Y:S01]  /*82c0*/  SHF.R.S32.HI R6, RZ, 0x1f, R7 ;  /* 0x0000001fff067819 */ /* 0x000fe20000011407 */
[----:B------:R-:W-:Y:S01]  /*82d0*/  IMAD.WIDE.U32 R10, R8, c[0x0][0x4c8], R10 ;  /* 0x00013200080a7a25 */ /* 0x000fe200078e000a */
[----:B------:R-:W-:-:S03]  /*82e0*/  ISETP.GE.OR P2, PT, R0, R9, P1 ;  /* 0x000000090000720c */ /* 0x000fc60000f46670 */
[----:B------:R-:W-:Y:S01]  /*82f0*/  IMAD R15, R8, c[0x0][0x4cc], R15 ;  /* 0x00013300080f7a24 */ /* 0x000fe200078e020f */
[----:B------:R-:W-:Y:S01]  /*8300*/  LEA R8, P0, R10, c[0x0][0x4a8], 0x2 ;  /* 0x00012a000a087a11 */ /* 0x000fe200078010ff */
[----:B------:R-:W-:Y:S02]  /*8310*/  IMAD R12, R12, c[0x0][0x4e8], R19 ;  /* 0x00013a000c0c7a24 */ /* 0x000fe400078e0213 */
[----:B------:R-:W-:Y:S02]  /*8320*/  IMAD.IADD R15, R11, 0x1, R15 ;  /* 0x000000010b0f7824 */ /* 0x000fe400078e020f */
[----:B------:R-:W-:Y:S01]  /*8330*/  IMAD R6, R6, c[0x0][0x430], RZ ;  /* 0x00010c0006067a24 */ /* 0x000fe200078e02ff */
[----:B------:R-:W-:Y:S02]  /*8340*/  SHFL.IDX PT, R16, R8, 0x1, 0x1c1f ;  /* 0x003c1f0008107f89 */ /* 0x000fe400000e0000 */
[----:B------:R-:W-:Y:S01]  /*8350*/  LEA.HI.X R15, R10, c[0x0][0x4ac], R15, 0x2, P0 ;  /* 0x00012b000a0f7a11 */ /* 0x000fe200000f140f */
[----:B------:R-:W-:Y:S01]  /*8360*/  IMAD R7, R7, c[0x0][0x434], R6 ;  /* 0x00010d0007077a24 */ /* 0x000fe200078e0206 */
[----:B------:R-:W-:Y:S01]  /*8370*/  SHFL.IDX PT, R10, R8, RZ, 0x1c1f ;  /* 0x001c1fff080a7589 */ /* 0x000fe200000e0000 */
[----:B------:R-:W-:-:S02]  /*8380*/  SHF.R.S32.HI R6, RZ, 0x1f, R12 ;  /* 0x0000001fff067819 */ /* 0x000fc4000001140c */
[----:B------:R-:W-:Y:S01]  /*8390*/  IMAD.IADD R21, R21, 0x1, R7 ;  /* 0x0000000115157824 */ /* 0x000fe200078e0207 */
[----:B------:R-:W1:Y:S02]  /*83a0*/  SHFL.IDX PT, R11, R15, RZ, 0x1c1f ;  /* 0x001c1fff0f0b7589 */ /* 0x000e6400000e0000 */
[----:B------:R-:W-:Y:S01]  /*83b0*/  IMAD R7, R6, c[0x0][0x428], RZ ;  /* 0x00010a0006077a24 */ /* 0x000fe200078e02ff */
[----:B------:R-:W-:Y:S01]  /*83c0*/  IADD3 R6, R0, 0x8, RZ ;  /* 0x0000000800067810 */ /* 0x000fe20007ffe0ff */
[----:B------:R-:W2:Y:S01]  /*83d0*/  SHFL.IDX PT, R17, R15, 0x1, 0x1c1f ;  /* 0x003c1f000f117f89 */ /* 0x000ea200000e0000 */
[----:B------:R-:W-:Y:S02]  /*83e0*/  IMAD.WIDE.U32 R20, R12, c[0x0][0x428], R20 ;  /* 0x00010a000c147a25 */ /* 0x000fe400078e0014 */
[----:B------:R-:W-:Y:S02]  /*83f0*/  ISETP.GE.OR P1, PT, R6, R9, P1 ;  /* 0x000000090600720c */ /* 0x000fe40000f26670 */
[----:B------:R-:W-:-:S05]  /*8400*/  IMAD R7, R12, c[0x0][0x42c], R7 ;  /* 0x00010b000c077a24 */ /* 0x000fca00078e0207 */
[----:B------:R-:W-:Y:S02]  /*8410*/  IADD3 R12, R21, R7, RZ ;  /* 0x00000007150c7210 */ /* 0x000fe40007ffe0ff */
[----:B------:R-:W-:-:S04]  /*8420*/  LEA R7, P0, R20, c[0x0][0x400], 0x2 ;  /* 0x0001000014077a11 */ /* 0x000fc800078010ff */
[----:B------:R-:W-:Y:S01]  /*8430*/  LEA.HI.X R12, R20, c[0x0][0x404], R12, 0x2, P0 ;  /* 0x00010100140c7a11 */ /* 0x000fe200000f140c */
[----:B------:R3:W4:Y:S01]  /*8440*/  SHFL.IDX PT, R14, R7, RZ, 0x1c1f ;  /* 0x001c1fff070e7589 */ /* 0x00072200000e0000 */
[----:B------:R-:W-:-:S03]  /*8450*/  ISETP.GE.AND P0, PT, R6, R9, PT ;  /* 0x000000090600720c */ /* 0x000fc60003f06270 */
[----:B-1----:R3:W-:Y:S04]  /*8460*/  @!P2 ST.E [R10.64], R2 ;  /* 0x000000020a00a985 */ /* 0x0027e8000c10190c */
[----:B--2---:R3:W-:Y:S01]  /*8470*/  @!P1 ST.E [R16.64], R5 ;  /* 0x0000000510009985 */ /* 0x0047e2000c10190c */
[----:B------:R-:W-:Y:S02]  /*8480*/  ISETP.GE.AND P1, PT, R0, R9, PT ;  /* 0x000000090000720c */ /* 0x000fe40003f26270 */
[----:B------:R-:W-:Y:S01]  /*8490*/  SHF.L.U32 R9, R3, 0x1, RZ ;  /* 0x0000000103097819 */ /* 0x000fe200000006ff */
[----:B------:R3:W1:Y:S10]  /*84a0*/  SHFL.IDX PT, R15, R12, RZ, 0x1c1f ;  /* 0x001c1fff0c0f7589 */ /* 0x00067400000e0000 */
[----:B------:R-:W-:Y:S05]  /*84b0*/  @P1 BRA `(.L_x_17) ;  /* 0x000008d000001947 */ /* 0x000fea0003800000 */
[C---:B------:R-:W-:Y:S02]  /*84c0*/  ISETP.GE.AND P1, PT, R9.reuse, c[0x0][0x3c8], PT ;  /* 0x0000f20009007a0c */ /* 0x040fe40003f26270 */
[----:B---3--:R-:W-:-:S02]  /*84d0*/  IADD3 R5, R9, 0x8, RZ ;  /* 0x0000000809057810 */ /* 0x008fc40007ffe0ff */
[C---:B------:R-:W-:Y:S02]  /*84e0*/  IADD3 R4, R9.reuse, 0x10, RZ ;  /* 0x0000001009047810 */ /* 0x040fe40007ffe0ff */
[----:B------:R-:W-:Y:S02]  /*84f0*/  IADD3 R3, R9, 0x18, RZ ;  /* 0x0000001809037810 */ /* 0x000fe40007ffe0ff */
[----:B------:R-:W-:Y:S02]  /*8500*/  ISETP.GE.AND P5, PT, R5, c[0x0][0x3c8], PT ;  /* 0x0000f20005007a0c */ /* 0x000fe40003fa6270 */
[----:B------:R-:W-:Y:S02]  /*8510*/  ISETP.GE.AND P4, PT, R4, c[0x0][0x3c8], PT ;  /* 0x0000f20004007a0c */ /* 0x000fe40003f86270 */
[C---:B------:R-:W-:Y:S01]  /*8520*/  IADD3 R2, R9.reuse, 0x20, RZ ;  /* 0x0000002009027810 */ /* 0x040fe20007ffe0ff */
[----:B-1--4-:R-:W-:Y:S01]  /*8530*/  @!P1 IMAD.WIDE R10, R9, 0x4, R14 ;  /* 0x00000004090a9825 */ /* 0x012fe200078e020e */
[----:B------:R-:W-:-:S02]  /*8540*/  ISETP.GE.AND P3, PT, R3, c[0x0][0x3c8], PT ;  /* 0x0000f20003007a0c */ /* 0x000fc40003f66270 */
[----:B------:R-:W-:Y:S02]  /*8550*/  ISETP.GE.AND P2, PT, R2, c[0x0][0x3c8], PT ;  /* 0x0000f20002007a0c */ /* 0x000fe40003f46270 */
[C---:B------:R-:W-:Y:S01]  /*8560*/  IADD3 R0, R9.reuse, 0x28, RZ ;  /* 0x0000002809007810 */ /* 0x040fe20007ffe0ff */
[----:B------:R1:W-:Y:S01]  /*8570*/  @!P1 ST.E.64 [R10.64], R128 ;  /* 0x000000800a009985 */ /* 0x0003e2000c101b0c */
[----:B------:R-:W-:Y:S02]  /*8580*/  IADD3 R6, R9, 0x30, RZ ;  /* 0x0000003009067810 */ /* 0x000fe40007ffe0ff */
[----:B------:R-:W-:Y:S02]  /*8590*/  ISETP.GE.AND P6, PT, R0, c[0x0][0x3c8], PT ;  /* 0x0000f20000007a0c */ /* 0x000fe40003fc6270 */
[----:B------:R-:W-:Y:S02]  /*85a0*/  @!P5 LEA.HI R5, R5, R5, RZ, 0x1 ;  /* 0x000000050505d211 */ /* 0x000fe400078f08ff */
[----:B------:R-:W-:-:S02]  /*85b0*/  ISETP.GE.AND P1, PT, R6, c[0x0][0x3c8], PT ;  /* 0x0000f20006007a0c */ /* 0x000fc40003f26270 */
[----:B------:R-:W-:Y:S02]  /*85c0*/  @!P4 LEA.HI R4, R4, R4, RZ, 0x1 ;  /* 0x000000040404c211 */ /* 0x000fe400078f08ff */
[----:B------:R-:W-:Y:S02]  /*85d0*/  @!P3 LEA.HI R3, R3, R3, RZ, 0x1 ;  /* 0x000000030303b211 */ /* 0x000fe400078f08ff */
[----:B------:R-:W-:Y:S02]  /*85e0*/  @!P5 LOP3.LUT R5, R5, 0xfffffffe, RZ, 0xc0, !PT ;  /* 0xfffffffe0505d812 */ /* 0x000fe400078ec0ff */
[----:B------:R-:W-:Y:S02]  /*85f0*/  @!P4 LOP3.LUT R13, R4, 0xfffffffe, RZ, 0xc0, !PT ;  /* 0xfffffffe040dc812 */ /* 0x000fe400078ec0ff */
[----:B------:R-:W-:Y:S01]  /*8600*/  @!P2 LEA.HI R2, R2, R2, RZ, 0x1 ;  /* 0x000000020202a211 */ /* 0x000fe200078f08ff */
[----:B------:R-:W-:Y:S01]  /*8610*/  @!P5 IMAD.WIDE R4, R5, 0x4, R14 ;  /* 0x000000040504d825 */ /* 0x000fe200078e020e */
[----:B------:R-:W-:-:S02]  /*8620*/  @!P3 LOP3.LUT R3, R3, 0xfffffffe, RZ, 0xc0, !PT ;  /* 0xfffffffe0303b812 */ /* 0x000fc400078ec0ff */
[----:B------:R-:W-:Y:S02]  /*8630*/  @!P2 LOP3.LUT R17, R2, 0xfffffffe, RZ, 0xc0, !PT ;  /* 0xfffffffe0211a812 */ /* 0x000fe400078ec0ff */
[----:B------:R-:W-:Y:S01]  /*8640*/  @!P6 LEA.HI R0, R0, R0, RZ, 0x1 ;  /* 0x000000000000e211 */ /* 0x000fe200078f08ff */
[--C-:B------:R-:W-:Y:S01]  /*8650*/  @!P3 IMAD.WIDE R2, R3, 0x4, R14.reuse ;  /* 0x000000040302b825 */ /* 0x100fe200078e020e */
[----:B------:R-:W-:Y:S01]  /*8660*/  @!P1 LEA.HI R6, R6, R6, RZ, 0x1 ;  /* 0x0000000606069211 */ /* 0x000fe200078f08ff */
[----:B------:R2:W-:Y:S01]  /*8670*/  @!P5 ST.E.64 [R4.64], R124 ;  /* 0x0000007c0400d985 */ /* 0x0005e2000c101b0c */
[----:B------:R-:W-:Y:S01]  /*8680*/  IADD3 R19, R9, 0x38, RZ ;  /* 0x0000003809137810 */ /* 0x000fe20007ffe0ff */
[--C-:B------:R-:W-:Y:S01]  /*8690*/  @!P2 IMAD.WIDE R16, R17, 0x4, R14.reuse ;  /* 0x000000041110a825 */ /* 0x100fe200078e020e */
[----:B------:R-:W-:Y:S02]  /*86a0*/  IADD3 R18, R9, 0x40, RZ ;  /* 0x0000004009127810 */ /* 0x000fe40007ffe0ff */
[----:B------:R-:W-:Y:S01]  /*86b0*/  ISETP.GE.AND P5, PT, R19, c[0x0][0x3c8], PT ;  /* 0x0000f20013007a0c */ /* 0x000fe20003fa6270 */
[----:B-1----:R-:W-:Y:S01]  /*86c0*/  @!P4 IMAD.WIDE R10, R13, 0x4, R14 ;  /* 0x000000040d0ac825 */ /* 0x002fe200078e020e */
[----:B------:R-:W-:-:S02]  /*86d0*/  IADD3 R13, R9, 0x48, RZ ;  /* 0x00000048090d7810 */ /* 0x000fc40007ffe0ff */
[----:B------:R-:W-:Y:S02]  /*86e0*/  IADD3 R8, R9, 0x50, RZ ;  /* 0x0000005009087810 */ /* 0x000fe40007ffe0ff */
[----:B------:R1:W-:Y:S01]  /*86f0*/  @!P4 ST.E.64 [R10.64], R120 ;  /* 0x000000780a00c985 */ /* 0x0003e2000c101b0c */
[----:B------:R-:W-:-:S03]  /*8700*/  ISETP.GE.AND P4, PT, R18, c[0x0][0x3c8], PT ;  /* 0x0000f20012007a0c */ /* 0x000fc60003f86270 */
[----:B------:R3:W-:Y:S01]  /*8710*/  @!P3 ST.E.64 [R2.64], R116 ;  /* 0x000000740200b985 */ /* 0x0007e2000c101b0c */
[----:B------:R-:W-:Y:S02]  /*8720*/  ISETP.GE.AND P3, PT, R13, c[0x0][0x3c8], PT ;  /* 0x0000f2000d007a0c */ /* 0x000fe40003f66270 */
[----:B------:R-:W-:Y:S01]  /*8730*/  @!P5 LEA.HI R19, R19, R19, RZ, 0x1 ;  /* 0x000000131313d211 */ /* 0x000fe200078f08ff */
[----:B------:R4:W-:Y:S01]  /*8740*/  @!P2 ST.E.64 [R16.64], R112 ;  /* 0x000000701000a985 */ /* 0x0009e2000c101b0c */
[----:B------:R-:W-:Y:S02]  /*8750*/  ISETP.GE.AND P2, PT, R8, c[0x0][0x3c8], PT ;  /* 0x0000f20008007a0c */ /* 0x000fe40003f46270 */
[----:B------:R-:W-:-:S03]  /*8760*/  @!P5 LOP3.LUT R19, R19, 0xfffffffe, RZ, 0xc0, !PT ;  /* 0xfffffffe1313d812 */ /* 0x000fc600078ec0ff */
[----:B------:R-:W-:Y:S02]  /*8770*/  @!P4 LEA.HI R18, R18, R18, RZ, 0x1 ;  /* 0x000000121212c211 */ /* 0x000fe400078f08ff */
[----:B--2---:R-:W-:Y:S02]  /*8780*/  @!P6 LOP3.LUT R5, R0, 0xfffffffe, RZ, 0xc0, !PT ;  /* 0xfffffffe0005e812 */ /* 0x004fe400078ec0ff */
[----:B------:R-:W-:Y:S02]  /*8790*/  IADD3 R0, R9, 0x58, RZ ;  /* 0x0000005809007810 */ /* 0x000fe40007ffe0ff */
[----:B------:R-:W-:Y:S01]  /*87a0*/  @!P3 LEA.HI R13, R13, R13, RZ, 0x1 ;  /* 0x0000000d0d0db211 */ /* 0x000fe200078f08ff */
[----:B------:R-:W-:Y:S01]  /*87b0*/  @!P6 IMAD.WIDE R4, R5, 0x4, R14 ;  /* 0x000000040504e825 */ /* 0x000fe200078e020e */
[----:B------:R-:W-:Y:S02]  /*87c0*/  @!P2 LEA.HI R8, R8, R8, RZ, 0x1 ;  /* 0x000000080808a211 */ /* 0x000fe400078f08ff */
[----:B------:R-:W-:-:S02]  /*87d0*/  @!P3 LOP3.LUT R13, R13, 0xfffffffe, RZ, 0xc0, !PT ;  /* 0xfffffffe0d0db812 */ /* 0x000fc400078ec0ff */
[----:B------:R2:W-:Y:S01]  /*87e0*/  @!P6 ST.E.64 [R4.64], R108 ;  /* 0x0000006c0400e985 */ /* 0x0005e2000c101b0c */
[----:B-1----:R-:W-:Y:S02]  /*87f0*/  @!P4 LOP3.LUT R11, R18, 0xfffffffe, RZ, 0xc0, !PT ;  /* 0xfffffffe120bc812 */ /* 0x002fe400078ec0ff */
[----:B------:R-:W-:Y:S02]  /*8800*/  IADD3 R18, R9, 0x68, RZ ;  /* 0x0000006809127810 */ /* 0x000fe40007ffe0ff */
[----:B---3--:R-:W-:Y:S01]  /*8810*/  @!P1 LOP3.LUT R3, R6, 0xfffffffe, RZ, 0xc0, !PT ;  /* 0xfffffffe06039812 */ /* 0x008fe200078ec0ff */
[----:B------:R-:W-:Y:S01]  /*8820*/  @!P4 IMAD.WIDE R10, R11, 0x4, R14 ;  /* 0x000000040b0ac825 */ /* 0x000fe200078e020e */
[----:B------:R-:W-:-:S03]  /*8830*/  IADD3 R6, R9, 0x60, RZ ;  /* 0x0000006009067810 */ /* 0x000fc60007ffe0ff */
[----:B------:R-:W-:Y:S01]  /*8840*/  @!P1 IMAD.WIDE R2, R3, 0x4, R14 ;  /* 0x0000000403029825 */ /* 0x000fe200078e020e */
[----:B------:R-:W-:-:S03]  /*8850*/  ISETP.GE.AND P6, PT, R6, c[0x0][0x3c8], PT ;  /* 0x0000f20006007a0c */ /* 0x000fc60003fc6270 */
[----:B----4-:R-:W-:Y:S01]  /*8860*/  @!P3 IMAD.WIDE R16, R13, 0x4, R14 ;  /* 0x000000040d10b825 */ /* 0x010fe200078e020e */
[----:B------:R1:W-:Y:S01]  /*8870*/  @!P1 ST.E.64 [R2.64], R104 ;  /* 0x0000006802009985 */ /* 0x0003e2000c101b0c */
[----:B------:R-:W-:Y:S02]  /*8880*/  ISETP.GE.AND P1, PT, R0, c[0x0][0x3c8], PT ;  /* 0x0000f20000007a0c */ /* 0x000fe40003f26270 */
[----:B------:R-:W-:-:S06]  /*8890*/  IADD3 R13, R9, 0x70, RZ ;  /* 0x00000070090d7810 */ /* 0x000fcc0007ffe0ff */
[----:B------:R-:W-:-:S05]  /*88a0*/  @!P6 LEA.HI R6, R6, R6, RZ, 0x1 ;  /* 0x000000060606e211 */ /* 0x000fca00078f08ff */
[----:B------:R-:W-:Y:S02]  /*88b0*/  @!P1 LEA.HI R0, R0, R0, RZ, 0x1 ;  /* 0x0000000000009211 */ /* 0x000fe400078f08ff */
[----:B--2---:R-:W-:Y:S02]  /*88c0*/  @!P2 LOP3.LUT R5, R8, 0xfffffffe, RZ, 0xc0, !PT ;  /* 0xfffffffe0805a812 */ /* 0x004fe400078ec0ff */
[----:B------:R-:W-:Y:S02]  /*88d0*/  @!P1 LOP3.LUT R21, R0, 0xfffffffe, RZ, 0xc0, !PT ;  /* 0xfffffffe00159812 */ /* 0x000fe400078ec0ff */
[----:B------:R-:W-:Y:S01]  /*88e0*/  IADD3 R8, R9, 0x78, RZ ;  /* 0x0000007809087810 */ /* 0x000fe20007ffe0ff */
[----:B------:R-:W-:Y:S01]  /*88f0*/  @!P2 IMAD.WIDE R4, R5, 0x4, R14 ;  /* 0x000000040504a825 */ /* 0x000fe200078e020e */
[----:B------:R-:W-:-:S03]  /*8900*/  IADD3 R0, R9, 0x88, RZ ;  /* 0x0000008809007810 */ /* 0x000fc60007ffe0ff */
[----:B-1----:R-:W-:Y:S01]  /*8910*/  @!P5 IMAD.WIDE R2, R19, 0x4, R14 ;  /* 0x000000041302d825 */ /* 0x002fe200078e020e */
[----:B------:R-:W-:-:S04]  /*8920*/  IADD3 R19, R9, 0x80, RZ ;  /* 0x0000008009137810 */ /* 0x000fc80007ffe0ff */
[----:B------:R1:W-:Y:S01]  /*8930*/  @!P5 ST.E.64 [R2.64], R100 ;  /* 0x000000640200d985 */ /* 0x0003e2000c101b0c */
[----:B------:R-:W-:-:S03]  /*8940*/  ISETP.GE.AND P5, PT, R18, c[0x0][0x3c8], PT ;  /* 0x0000f20012007a0c */ /* 0x000fc60003fa6270 */
[----:B------:R2:W-:Y:S01]  /*8950*/  @!P4 ST.E.64 [R10.64], R36 ;  /* 0x000000240a00c985 */ /* 0x0005e2000c101b0c */
[----:B------:R-:W-:-:S03]  /*8960*/  ISETP.GE.AND P4, PT, R13, c[0x0][0x3c8], PT ;  /* 0x0000f2000d007a0c */ /* 0x000fc60003f86270 */
[----:B------:R-:W-:Y:S01]  /*8970*/  @!P3 ST.E.64 [R16.64], R40 ;  /* 0x000000281000b985 */ /* 0x000fe2000c101b0c */
[----:B------:R-:W-:-:S03]  /*8980*/  ISETP.GE.AND P3, PT, R8, c[0x0][0x3c8], PT ;  /* 0x0000f20008007a0c */ /* 0x000fc60003f66270 */
[----:B------:R3:W-:Y:S01]  /*8990*/  @!P2 ST.E.64 [R4.64], R44 ;  /* 0x0000002c0400a985 */ /* 0x0007e2000c101b0c */
[----:B------:R-:W-:Y:S02]  /*89a0*/  ISETP.GE.AND P2, PT, R19, c[0x0][0x3c8], PT ;  /* 0x0000f20013007a0c */ /* 0x000fe40003f46270 */
[----:B------:R-:W-:-:S03]  /*89b0*/  @!P5 LEA.HI R18, R18, R18, RZ, 0x1 ;  /* 0x000000121212d211 */ /* 0x000fc600078f08ff */
[----:B------:R-:W-:-:S04]  /*89c0*/  @!P4 LEA.HI R13, R13, R13, RZ, 0x1 ;  /* 0x0000000d0d0dc211 */ /* 0x000fc800078f08ff */
[----:B------:R-:W-:Y:S02]  /*89d0*/  @!P3 LEA.HI R8, R8, R8, RZ, 0x1 ;  /* 0x000000080808b211 */ /* 0x000fe400078f08ff */
[----:B------:R-:W-:Y:S02]  /*89e0*/  @!P4 LOP3.LUT R13, R13, 0xfffffffe, RZ, 0xc0, !PT ;  /* 0xfffffffe0d0dc812 */ /* 0x000fe400078ec0ff */
[----:B------:R-:W-:Y:S02]  /*89f0*/  @!P2 LEA.HI R19, R19, R19, RZ, 0x1 ;  /* 0x000000131313a211 */ /* 0x000fe400078f08ff */
[----:B-1----:R-:W-:Y:S02]  /*8a00*/  @!P6 LOP3.LUT R3, R6, 0xfffffffe, RZ, 0xc0, !PT ;  /* 0xfffffffe0603e812 */ /* 0x002fe400078ec0ff */
[----:B------:R-:W-:Y:S01]  /*8a10*/  @!P2 LOP3.LUT R19, R19, 0xfffffffe, RZ, 0xc0, !PT ;  /* 0xfffffffe1313a812 */ /* 0x000fe200078ec0ff */
[----:B--2---:R-:W-:Y:S01]  /*8a20*/  @!P1 IMAD.WIDE R10, R21, 0x4, R14 ;  /* 0x00000004150a9825 */ /* 0x004fe200078e020e */
[----:B------:R-:W-:-:S03]  /*8a30*/  IADD3 R6, R9, 0x98, RZ ;  /* 0x0000009809067810 */ /* 0x000fc60007ffe0ff */
[--C-:B------:R-:W-:Y:S01]  /*8a40*/  @!P6 IMAD.WIDE R2, R3, 0x4, R14.reuse ;  /* 0x000000040302e825 */ /* 0x100fe200078e020e */
[----:B------:R1:W-:Y:S01]  /*8a50*/  @!P1 ST.E.64 [R10.64], R48 ;  /* 0x000000300a009985 */ /* 0x0003e2000c101b0c */
[----:B------:R-:W-:Y:S02]  /*8a60*/  ISETP.GE.AND P1, PT, R0, c[0x0][0x3c8], PT ;  /* 0x0000f20000007a0c */ /* 0x000fe40003f26270 */
[----:B---3--:R-:W-:Y:S01]  /*8a70*/  @!P5 LOP3.LUT R5, R18, 0xfffffffe, RZ, 0xc0, !PT ;  /* 0xfffffffe1205d812 */ /* 0x008fe200078ec0ff */
[----:B------:R2:W-:Y:S01]  /*8a80*/  @!P6 ST.E.64 [R2.64], R52 ;  /* 0x000000340200e985 */ /* 0x0005e2000c101b0c */
[----:B------:R-:W-:Y:S01]  /*8a90*/  @!P4 IMAD.WIDE R16, R13, 0x4, R14 ;  /* 0x000000040d10c825 */ /* 0x000fe200078e020e */
[----:B------:R-:W-:-:S03]  /*8aa0*/  IADD3 R13, R9, 0xa0, RZ ;  /* 0x000000a0090d7810 */ /* 0x000fc60007ffe0ff */
[----:B------:R-:W-:-:S04]  /*8ab0*/  @!P5 IMAD.WIDE R4, R5, 0x4, R14 ;  /* 0x000000040504d825 */ /* 0x000fc800078e020e */
[----:B------:R-:W-:Y:S01]  /*8ac0*/  @!P2 IMAD.WIDE R18, R19, 0x4, R14 ;  /* 0x000000041312a825 */ /* 0x000fe200078e020e */
[----:B------:R-:W-:Y:S01]  /*8ad0*/  @!P1 LEA.HI R0, R0, R0, RZ, 0x1 ;  /* 0x0000000000009211 */ /* 0x000fe200078f08ff */
[----:B------:R3:W-:Y:S01]  /*8ae0*/  @!P5 ST.E.64 [R4.64], R56 ;  /* 0x000000380400d985 */ /* 0x0007e2000c101b0c */
[----:B------:R-:W-:-:S03]  /*8af0*/  ISETP.GE.AND P5, PT, R6, c[0x0][0x3c8], PT ;  /* 0x0000f20006007a0c */ /* 0x000fc60003fa6270 */
[----:B------:R4:W-:Y:S01]  /*8b00*/  @!P4 ST.E.64 [R16.64], R60 ;  /* 0x0000003c1000c985 */ /* 0x0009e2000c101b0c */
[----:B------:R-:W-:Y:S02]  /*8b10*/  ISETP.GE.AND P4, PT, R13, c[0x0][0x3c8], PT ;  /* 0x0000f2000d007a0c */ /* 0x000fe40003f86270 */
[----:B-1----:R-:W-:Y:S02]  /*8b20*/  @!P3 LOP3.LUT R11, R8, 0xfffffffe, RZ, 0xc0, !PT ;  /* 0xfffffffe080bb812 */ /* 0x002fe400078ec0ff */
[----:B------:R-:W-:Y:S02]  /*8b30*/  IADD3 R8, R9, 0xa8, RZ ;  /* 0x000000a809087810 */ /* 0x000fe40007ffe0ff */
[----:B--2---:R-:W-:Y:S01]  /*8b40*/  @!P1 LOP3.LUT R3, R0, 0xfffffffe, RZ, 0xc0, !PT ;  /* 0xfffffffe00039812 */ /* 0x004fe200078ec0ff */
[--C-:B------:R-:W-:Y:S01]  /*8b50*/  @!P3 IMAD.WIDE R10, R11, 0x4, R14.reuse ;  /* 0x000000040b0ab825 */ /* 0x100fe200078e020e */
[----:B------:R-:W-:Y:S02]  /*8b60*/  IADD3 R0, R9, 0x90, RZ ;  /* 0x0000009009007810 */ /* 0x000fe40007ffe0ff */
[----:B------:R-:W-:Y:S01]  /*8b70*/  @!P5 LEA.HI R6, R6, R6, RZ, 0x1 ;  /* 0x000000060606d211 */ /* 0x000fe200078f08ff */
[----:B------:R-:W-:Y:S01]  /*8b80*/  @!P1 IMAD.WIDE R2, R3, 0x4, R14 ;  /* 0x0000000403029825 */ /* 0x000fe200078e020e */
[----:B------:R-:W-:Y:S01]  /*8b90*/  ISETP.GE.AND P6, PT, R0, c[0x0][0x3c8], PT ;  /* 0x0000f20000007a0c */ /* 0x000fe20003fc6270 */
[----:B------:R1:W-:Y:S01]  /*8ba0*/  @!P3 ST.E.64 [R10.64], R64 ;  /* 0x000000400a00b985 */ /* 0x0003e2000c101b0c */
[----:B------:R-:W-:-:S02]  /*8bb0*/  ISETP.GE.AND P3, PT, R8, c[0x0][0x3c8], PT ;  /* 0x0000f20008007a0c */ /* 0x000fc40003f66270 */
[----:B------:R-:W-:Y:S01]  /*8bc0*/  @!P4 LEA.HI R13, R13, R13, RZ, 0x1 ;  /* 0x0000000d0d0dc211 */ /* 0x000fe200078f08ff */
[----:B------:R2:W-:Y:S01]  /*8bd0*/  @!P2 ST.E.64 [R18.64], R68 ;  /* 0x000000441200a985 */ /* 0x0005e2000c101b0c */
[C---:B---3--:R-:W-:Y:S02]  /*8be0*/  IADD3 R5, R9.reuse, 0xb0, RZ ;  /* 0x000000b009057810 */ /* 0x048fe40007ffe0ff */
[----:B------:R-:W-:Y:S01]  /*8bf0*/  IADD3 R4, R9, 0xb8, RZ ;  /* 0x000000b809047810 */ /* 0x000fe20007ffe0ff */
[----:B------:R3:W-:Y:S01]  /*8c00*/  @!P1 ST.E.64 [R2.64], R72 ;  /* 0x0000004802009985 */ /* 0x0007e2000c101b0c */
[----:B------:R-:W-:Y:S02]  /*8c10*/  ISETP.GE.AND P2, PT, R5, c[0x0][0x3c8], PT ;  /* 0x0000f20005007a0c */ /* 0x000fe40003f46270 */
[----:B------:R-:W-:Y:S02]  /*8c20*/  ISETP.GE.AND P1, PT, R4, c[0x0][0x3c8], PT ;  /* 0x0000f20004007a0c */ /* 0x000fe40003f26270 */
[----:B------:R-:W-:-:S02]  /*8c30*/  @!P6 LEA.HI R0, R0, R0, RZ, 0x1 ;  /* 0x000000000000e211 */ /* 0x000fc400078f08ff */
[----:B------:R-:W-:Y:S02]  /*8c40*/  @!P3 LEA.HI R8, R8, R8, RZ, 0x1 ;  /* 0x000000080808b211 */ /* 0x000fe400078f08ff */
[----:B------:R-:W-:Y:S02]  /*8c50*/  @!P4 LOP3.LUT R13, R13, 0xfffffffe, RZ, 0xc0, !PT ;  /* 0xfffffffe0d0dc812 */ /* 0x000fe400078ec0ff */
[----:B----4-:R-:W-:-:S03]  /*8c60*/  @!P3 LOP3.LUT R17, R8, 0xfffffffe, RZ, 0xc0, !PT ;  /* 0xfffffffe0811b812 */ /* 0x010fc600078ec0ff */
[----:B------:R-:W-:Y:S01]  /*8c70*/  @!P2 LEA.HI R5, R5, R5, RZ, 0x1 ;  /* 0x000000050505a211 */ /* 0x000fe200078f08ff */
[--C-:B------:R-:W-:Y:S01]  /*8c80*/  @!P4 IMAD.WIDE R20, R13, 0x4, R14.reuse ;  /* 0x000000040d14c825 */ /* 0x100fe200078e020e */
[----:B------:R-:W-:Y:S02]  /*8c90*/  @!P1 LEA.HI R4, R4, R4, RZ, 0x1 ;  /* 0x0000000404049211 */ /* 0x000fe400078f08ff */
[----:B------:R-:W-:Y:S01]  /*8ca0*/  @!P2 LOP3.LUT R5, R5, 0xfffffffe, RZ, 0xc0, !PT ;  /* 0xfffffffe0505a812 */ /* 0x000fe200078ec0ff */
[----:B------:R-:W-:Y:S01]  /*8cb0*/  @!P3 IMAD.WIDE R16, R17, 0x4, R14 ;  /* 0x000000041110b825 */ /* 0x000fe200078e020e */
[----:B-1----:R-:W-:Y:S02]  /*8cc0*/  @!P5 LOP3.LUT R11, R6, 0xfffffffe, RZ, 0xc0, !PT ;  /* 0xfffffffe060bd812 */ /* 0x002fe400078ec0ff */
[----:B--2---:R-:W-:-:S03]  /*8cd0*/  @!P1 LOP3.LUT R19, R4, 0xfffffffe, RZ, 0xc0, !PT ;  /* 0xfffffffe04139812 */ /* 0x004fc600078ec0ff */
[----:B------:R-:W-:Y:S01]  /*8ce0*/  @!P5 IMAD.WIDE R10, R11, 0x4, R14 ;  /* 0x000000040b0ad825 */ /* 0x000fe200078e020e */
[----:B---3--:R-:W-:-:S03]  /*8cf0*/  @!P6 LOP3.LUT R3, R0, 0xfffffffe, RZ, 0xc0, !PT ;  /* 0xfffffffe0003e812 */ /* 0x008fc600078ec0ff */
[----:B------:R-:W-:-:S04]  /*8d00*/  @!P2 IMAD.WIDE R4, R5, 0x4, R14 ;  /* 0x000000040504a825 */ /* 0x000fc800078e020e */
[----:B------:R-:W-:-:S04]  /*8d10*/  @!P6 IMAD.WIDE R2, R3, 0x4, R14 ;  /* 0x000000040302e825 */ /* 0x000fc800078e020e */
[----:B------:R-:W-:Y:S01]  /*8d20*/  @!P1 IMAD.WIDE R14, R19, 0x4, R14 ;  /* 0x00000004130e9825 */ /* 0x000fe200078e020e */
[----:B------:R1:W-:Y:S04]  /*8d30*/  @!P6 ST.E.64 [R2.64], R76 ;  /* 0x0000004c0200e985 */ /* 0x0003e8000c101b0c */
[----:B------:R1:W-:Y:S04]  /*8d40*/  @!P5 ST.E.64 [R10.64], R80 ;  /* 0x000000500a00d985 */ /* 0x0003e8000c101b0c */
[----:B------:R1:W-:Y:S04]  /*8d50*/  @!P4 ST.E.64 [R20.64], R84 ;  /* 0x000000541400c985 */ /* 0x0003e8000c101b0c */
[----:B------:R1:W-:Y:S04]  /*8d60*/  @!P3 ST.E.64 [R16.64], R88 ;  /* 0x000000581000b985 */ /* 0x0003e8000c101b0c */
[----:B------:R1:W-:Y:S04]  /*8d70*/  @!P2 ST.E.64 [R4.64], R92 ;  /* 0x0000005c0400a985 */ /* 0x0003e8000c101b0c */
[----:B------:R1:W-:Y:S02]  /*8d80*/  @!P1 ST.E.64 [R14.64], R96 ;  /* 0x000000600e009985 */ /* 0x0003e4000c101b0c */
.L_x_17:
[----:B------:R-:W-:Y:S05]  /*8d90*/  BSYNC B0 ;  /* 0x0000000000007941 */ /* 0x000fea0003800000 */
.L_x_16:
[----:B-1-3--:R1:W2:Y:S04]  /*8da0*/  SHFL.IDX PT, R5, R12, 0x1, 0x1c1f ;  /* 0x003c1f000c057f89 */ /* 0x00a2a800000e0000 */
[----:B------:R1:W3:Y:S01]  /*8db0*/  SHFL.IDX PT, R4, R7, 0x1, 0x1c1f ;  /* 0x003c1f0007047f89 */ /* 0x0002e200000e0000 */
[----:B------:R-:W-:Y:S05]  /*8dc0*/  @P0 EXIT ;  /* 0x000000000000094d */ /* 0x000fea0003800000 */
[C---:B------:R-:W-:Y:S02]  /*8dd0*/  IADD3 R3, R9.reuse, 0x8, RZ ;  /* 0x0000000809037810 */ /* 0x040fe40007ffe0ff */
[----:B------:R-:W-:-:S02]  /*8de0*/  ISETP.GE.AND P1, PT, R9, c[0x0][0x3c8], PT ;  /* 0x0000f20009007a0c */ /* 0x000fc40003f26270 */
[----:B------:R-:W-:Y:S02]  /*8df0*/  ISETP.GE.AND P0, PT, R3, c[0x0][0x3c8], PT ;  /* 0x0000f20003007a0c */ /* 0x000fe40003f06270 */
[C---:B------:R-:W-:Y:S02]  /*8e00*/  IADD3 R2, R9.reuse, 0x10, RZ ;  /* 0x0000001009027810 */ /* 0x040fe40007ffe0ff */
[C---:B------:R-:W-:Y:S02]  /*8e10*/  IADD3 R0, R9.reuse, 0x18, RZ ;  /* 0x0000001809007810 */ /* 0x040fe40007ffe0ff */
[----:B------:R-:W-:Y:S02]  /*8e20*/  ISETP.GE.AND P6, PT, R2, c[0x0][0x3c8], PT ;  /* 0x0000f20002007a0c */ /* 0x000fe40003fc6270 */
[----:B------:R-:W-:Y:S02]  /*8e30*/  ISETP.GE.AND P5, PT, R0, c[0x0][0x3c8], PT ;  /* 0x0000f20000007a0c */ /* 0x000fe40003fa6270 */
[C---:B------:R-:W-:Y:S01]  /*8e40*/  IADD3 R10, R9.reuse, 0x20, RZ ;  /* 0x00000020090a7810 */ /* 0x040fe20007ffe0ff */
[C---:B-123--:R-:W-:Y:S01]  /*8e50*/  @!P1 IMAD.WIDE R12, R9.reuse, 0x4, R4 ;  /* 0x00000004090c9825 */ /* 0x04efe200078e0204 */
[----:B------:R-:W-:-:S02]  /*8e60*/  IADD3 R8, R9, 0x28, RZ ;  /* 0x0000002809087810 */ /* 0x000fc40007ffe0ff */
[----:B------:R-:W-:Y:S02]  /*8e70*/  @!P0 LEA.HI R3, R3, R3, RZ, 0x1 ;  /* 0x0000000303038211 */ /* 0x000fe400078f08ff */
[----:B------:R-:W-:Y:S01]  /*8e80*/  IADD3 R7, R9, 0x30, RZ ;  /* 0x0000003009077810 */ /* 0x000fe20007ffe0ff */
[----:B------:R1:W-:Y:S01]  /*8e90*/  @!P1 ST.E.64 [R12.64], R130 ;  /* 0x000000820c009985 */ /* 0x0003e2000c101b0c */
[----:B------:R-:W-:Y:S02]  /*8ea0*/  @!P0 LOP3.LUT R3, R3, 0xfffffffe, RZ, 0xc0, !PT ;  /* 0xfffffffe03038812 */ /* 0x000fe400078ec0ff */
[----:B------:R-:W-:Y:S02]  /*8eb0*/  IADD3 R6, R9, 0x38, RZ ;  /* 0x0000003809067810 */ /* 0x000fe40007ffe0ff */
[----:B------:R-:W-:Y:S01]  /*8ec0*/  ISETP.GE.AND P4, PT, R10, c[0x0][0x3c8], PT ;  /* 0x0000f2000a007a0c */ /* 0x000fe20003f86270 */
[----:B----4-:R-:W-:Y:S01]  /*8ed0*/  @!P0 IMAD.WIDE R14, R3, 0x4, R4 ;  /* 0x00000004030e8825 */ /* 0x010fe200078e0204 */
[----:B------:R-:W-:-:S02]  /*8ee0*/  IADD3 R3, R9, 0x40, RZ ;  /* 0x0000004009037810 */ /* 0x000fc40007ffe0ff */
[----:B------:R-:W-:Y:S02]  /*8ef0*/  ISETP.GE.AND P3, PT, R8, c[0x0][0x3c8], PT ;  /* 0x0000f20008007a0c */ /* 0x000fe40003f66270 */
[----:B------:R-:W-:Y:S01]  /*8f00*/  ISETP.GE.AND P2, PT, R7, c[0x0][0x3c8], PT ;  /* 0x0000f20007007a0c */ /* 0x000fe20003f46270 */
[----:B------:R2:W-:Y:S01]  /*8f10*/  @!P0 ST.E.64 [R14.64], R126 ;  /* 0x0000007e0e008985 */ /* 0x0005e2000c101b0c */
[----:B------:R-:W-:Y:S02]  /*8f20*/  ISETP.GE.AND P1, PT, R6, c[0x0][0x3c8], PT ;  /* 0x0000f20006007a0c */ /* 0x000fe40003f26270 */
[----:B------:R-:W-:Y:S02]  /*8f30*/  @!P6 LEA.HI R2, R2, R2, RZ, 0x1 ;  /* 0x000000020202e211 */ /* 0x000fe400078f08ff */
[----:B------:R-:W-:Y:S02]  /*8f40*/  ISETP.GE.AND P0, PT, R3, c[0x0][0x3c8], PT ;  /* 0x0000f20003007a0c */ /* 0x000fe40003f06270 */
[----:B------:R-:W-:-:S02]  /*8f50*/  @!P5 LEA.HI R0, R0, R0, RZ, 0x1 ;  /* 0x000000000000d211 */ /* 0x000fc400078f08ff */
[----:B------:R-:W-:Y:S02]  /*8f60*/  @!P6 LOP3.LUT R11, R2, 0xfffffffe, RZ, 0xc0, !PT ;  /* 0xfffffffe020be812 */ /* 0x000fe400078ec0ff */
[----:B------:R-:W-:Y:S02]  /*8f70*/  @!P4 LEA.HI R10, R10, R10, RZ, 0x1 ;  /* 0x0000000a0a0ac211 */ /* 0x000fe400078f08ff */
[----:B------:R-:W-:Y:S02]  /*8f80*/  @!P3 LEA.HI R8, R8, R8, RZ, 0x1 ;  /* 0x000000080808b211 */ /* 0x000fe400078f08ff */
[----:B------:R-:W-:Y:S02]  /*8f90*/  IADD3 R2, R9, 0x48, RZ ;  /* 0x0000004809027810 */ /* 0x000fe40007ffe0ff */
[----:B-1----:R-:W-:Y:S02]  /*8fa0*/  @!P5 LOP3.LUT R13, R0, 0xfffffffe, RZ, 0xc0, !PT ;  /* 0xfffffffe000dd812 */ /* 0x002fe400078ec0ff */
[----:B------:R-:W-:-:S02]  /*8fb0*/  @!P2 LEA.HI R7, R7, R7, RZ, 0x1 ;  /* 0x000000070707a211 */ /* 0x000fc400078f08ff */
[----:B------:R-:W-:Y:S01]  /*8fc0*/  IADD3 R0, R9, 0x50, RZ ;  /* 0x0000005009007810 */ /* 0x000fe20007ffe0ff */
[--C-:B------:R-:W-:Y:S01]  /*8fd0*/  @!P5 IMAD.WIDE R12, R13, 0x4, R4.reuse ;  /* 0x000000040d0cd825 */ /* 0x100fe200078e0204 */
[----:B------:R-:W-:Y:S02]  /*8fe0*/  @!P1 LEA.HI R6, R6, R6, RZ, 0x1 ;  /* 0x0000000606069211 */ /* 0x000fe400078f08ff */
[----:B------:R-:W-:Y:S02]  /*8ff0*/  @!P0 LEA.HI R3, R3, R3, RZ, 0x1 ;  /* 0x0000000303038211 */ /* 0x000fe400078f08ff */
[----:B------:R-:W-:Y:S01]  /*9000*/  @!P3 LOP3.LUT R17, R8, 0xfffffffe, RZ, 0xc0, !PT ;  /* 0xfffffffe0811b812 */ /* 0x000fe200078ec0ff */
[----:B--2---:R-:W-:Y:S01]  /*9010*/  @!P6 IMAD.WIDE R14, R11, 0x4, R4 ;  /* 0x000000040b0ee825 */ /* 0x004fe200078e0204 */
[----:B------:R-:W-:Y:S02]  /*9020*/  @!P4 LOP3.LUT R11, R10, 0xfffffffe, RZ, 0xc0, !PT ;  /* 0xfffffffe0a0bc812 */ /* 0x000fe400078ec0ff */
[----:B------:R-:W-:-:S02]  /*9030*/  @!P2 LOP3.LUT R7, R7, 0xfffffffe, RZ, 0xc0, !PT ;  /* 0xfffffffe0707a812 */ /* 0x000fc400078ec0ff */
[----:B------:R1:W-:Y:S01]  /*9040*/  @!P6 ST.E.64 [R14.64], R122 ;  /* 0x0000007a0e00e985 */ /* 0x0003e2000c101b0c */
[----:B------:R-:W-:Y:S01]  /*9050*/  ISETP.GE.AND P6, PT, R2, c[0x0][0x3c8], PT ;  /* 0x0000f20002007a0c */ /* 0x000fe20003fc6270 */
[----:B------:R-:W-:Y:S01]  /*9060*/  @!P4 IMAD.WIDE R10, R11, 0x4, R4 ;  /* 0x000000040b0ac825 */ /* 0x000fe200078e0204 */
[----:B------:R-:W-:Y:S01]  /*9070*/  @!P0 LOP3.LUT R3, R3, 0xfffffffe, RZ, 0xc0, !PT ;  /* 0xfffffffe03038812 */ /* 0x000fe200078ec0ff */
[----:B------:R2:W-:Y:S01]  /*9080*/  @!P5 ST.E.64 [R12.64], R118 ;  /* 0x000000760c00d985 */ /* 0x0005e2000c101b0c */
[----:B------:R-:W-:Y:S02]  /*9090*/  ISETP.GE.AND P5, PT, R0, c[0x0][0x3c8], PT ;  /* 0x0000f20000007a0c */ /* 0x000fe40003fa6270 */
[C---:B------:R-:W-:Y:S01]  /*90a0*/  IADD3 R20, R9.reuse, 0x58, RZ ;  /* 0x0000005809147810 */ /* 0x040fe20007ffe0ff */
[----:B------:R3:W-:Y:S01]  /*90b0*/  @!P4 ST.E.64 [R10.64], R114 ;  /* 0x000000720a00c985 */ /* 0x0007e2000c101b0c */
[C---:B------:R-:W-:Y:S02]  /*90c0*/  IADD3 R19, R9.reuse, 0x60, RZ ;  /* 0x0000006009137810 */ /* 0x040fe40007ffe0ff */
[----:B------:R-:W-:-:S02]  /*90d0*/  IADD3 R18, R9, 0x68, RZ ;  /* 0x0000006809127810 */ /* 0x000fc40007ffe0ff */
[----:B------:R-:W-:Y:S02]  /*90e0*/  IADD3 R8, R9, 0x70, RZ ;  /* 0x0000007009087810 */ /* 0x000fe40007ffe0ff */
[----:B------:R-:W-:Y:S02]  /*90f0*/  ISETP.GE.AND P4, PT, R20, c[0x0][0x3c8], PT ;  /* 0x0000f20014007a0c */ /* 0x000fe40003f86270 */
[----:B------:R-:W-:Y:S02]  /*9100*/  @!P6 LEA.HI R2, R2, R2, RZ, 0x1 ;  /* 0x000000020202e211 */ /* 0x000fe400078f08ff */
[----:B------:R-:W-:-:S09]  /*9110*/  @!P5 LEA.HI R0, R0, R0, RZ, 0x1 ;  /* 0x000000000000d211 */ /* 0x000fd200078f08ff */
[----:B------:R-:W-:Y:S01]  /*9120*/  @!P4 LEA.HI R20, R20, R20, RZ, 0x1 ;  /* 0x000000141414c211 */ /* 0x000fe200078f08ff */
[----:B-1----:R-:W-:Y:S01]  /*9130*/  @!P3 IMAD.WIDE R14, R17, 0x4, R4 ;  /* 0x00000004110eb825 */ /* 0x002fe200078e0204 */
[----:B--2---:R-:W-:-:S03]  /*9140*/  @!P1 LOP3.LUT R13, R6, 0xfffffffe, RZ, 0xc0, !PT ;  /* 0xfffffffe060d9812 */ /* 0x004fc600078ec0ff */
[--C-:B------:R-:W-:Y:S01]  /*9150*/  @!P2 IMAD.WIDE R6, R7, 0x4, R4.reuse ;  /* 0x000000040706a825 */ /* 0x100fe200078e0204 */
[----:B------:R1:W-:Y:S01]  /*9160*/  @!P3 ST.E.64 [R14.64], R110 ;  /* 0x0000006e0e00b985 */ /* 0x0003e2000c101b0c */
[----:B------:R-:W-:Y:S02]  /*9170*/  ISETP.GE.AND P3, PT, R19, c[0x0][0x3c8], PT ;  /* 0x0000f20013007a0c */ /* 0x000fe40003f66270 */
[--C-:B------:R-:W-:Y:S01]  /*9180*/  @!P1 IMAD.WIDE R12, R13, 0x4, R4.reuse ;  /* 0x000000040d0c9825 */ /* 0x100fe200078e0204 */
[----:B------:R2:W-:Y:S01]  /*9190*/  @!P2 ST.E.64 [R6.64], R106 ;  /* 0x0000006a0600a985 */ /* 0x0005e2000c101b0c */
[----:B------:R-:W-:Y:S02]  /*91a0*/  ISETP.GE.AND P2, PT, R18, c[0x0][0x3c8], PT ;  /* 0x0000f20012007a0c */ /* 0x000fe40003f46270 */
[----:B------:R-:W-:Y:S01]  /*91b0*/  @!P0 IMAD.WIDE R16, R3, 0x4, R4 ;  /* 0x0000000403108825 */ /* 0x000fe200078e0204 */
[----:B------:R-:W-:Y:S01]  /*91c0*/  IADD3 R3, R9, 0x78, RZ ;  /* 0x0000007809037810 */ /* 0x000fe20007ffe0ff */
[----:B------:R4:W-:Y:S01]  /*91d0*/  @!P1 ST.E.64 [R12.64], R102 ;  /* 0x000000660c009985 */ /* 0x0009e2000c101b0c */
[----:B------:R-:W-:-:S02]  /*91e0*/  ISETP.GE.AND P1, PT, R8, c[0x0][0x3c8], PT ;  /* 0x0000f20008007a0c */ /* 0x000fc40003f26270 */
[----:B---3--:R-:W-:Y:S01]  /*91f0*/  @!P5 LOP3.LUT R11, R0, 0xfffffffe, RZ, 0xc0, !PT ;  /* 0xfffffffe000bd812 */ /* 0x008fe200078ec0ff */
[----:B------:R3:W-:Y:S01]  /*9200*/  @!P0 ST.E.64 [R16.64], R38 ;  /* 0x0000002610008985 */ /* 0x0007e2000c101b0c */
[----:B------:R-:W-:Y:S02]  /*9210*/  ISETP.GE.AND P0, PT, R3, c[0x0][0x3c8], PT ;  /* 0x0000f20003007a0c */ /* 0x000fe40003f06270 */
[----:B------:R-:W-:Y:S01]  /*9220*/  @!P3 LEA.HI R19, R19, R19, RZ, 0x1 ;  /* 0x000000131313b211 */ /* 0x000fe200078f08ff */
[----:B------:R-:W-:Y:S01]  /*9230*/  @!P5 IMAD.WIDE R10, R11, 0x4, R4 ;  /* 0x000000040b0ad825 */ /* 0x000fe200078e0204 */
[----:B------:R-:W-:Y:S02]  /*9240*/  @!P2 LEA.HI R18, R18, R18, RZ, 0x1 ;  /* 0x000000121212a211 */ /* 0x000fe400078f08ff */
[----:B------:R-:W-:Y:S02]  /*9250*/  @!P3 LOP3.LUT R19, R19, 0xfffffffe, RZ, 0xc0, !PT ;  /* 0xfffffffe1313b812 */ /* 0x000fe400078ec0ff */
[----:B------:R-:W-:-:S02]  /*9260*/  IADD3 R0, R9, 0x88, RZ ;  /* 0x0000008809007810 */ /* 0x000fc40007ffe0ff */
[----:B------:R-:W-:-:S03]  /*9270*/  @!P1 LEA.HI R8, R8, R8, RZ, 0x1 ;  /* 0x0000000808089211 */ /* 0x000fc600078f08ff */
[----:B------:R-:W-:Y:S01]  /*9280*/  @!P0 LEA.HI R3, R3, R3, RZ, 0x1 ;  /* 0x0000000303038211 */ /* 0x000fe200078f08ff */
[--C-:B-1----:R-:W-:Y:S01]  /*9290*/  @!P3 IMAD.WIDE R14, R19, 0x4, R4.reuse ;  /* 0x00000004130eb825 */ /* 0x102fe200078e0204 */
[----:B------:R-:W-:Y:S02]  /*92a0*/  IADD3 R19, R9, 0x98, RZ ;  /* 0x0000009809137810 */ /* 0x000fe40007ffe0ff */
[----:B------:R-:W-:Y:S02]  /*92b0*/  @!P0 LOP3.LUT R3, R3, 0xfffffffe, RZ, 0xc0, !PT ;  /* 0xfffffffe03038812 */ /* 0x000fe400078ec0ff */
[----:B--2---:R-:W-:Y:S02]  /*92c0*/  @!P6 LOP3.LUT R7, R2, 0xfffffffe, RZ, 0xc0, !PT ;  /* 0xfffffffe0207e812 */ /* 0x004fe400078ec0ff */
[----:B------:R-:W-:Y:S02]  /*92d0*/  IADD3 R2, R9, 0x80, RZ ;  /* 0x0000008009027810 */ /* 0x000fe40007ffe0ff */
[----:B----4-:R-:W-:Y:S01]  /*92e0*/  @!P4 LOP3.LUT R13, R20, 0xfffffffe, RZ, 0xc0, !PT ;  /* 0xfffffffe140dc812 */ /* 0x010fe200078ec0ff */
[----:B------:R-:W-:Y:S01]  /*92f0*/  @!P6 IMAD.WIDE R6, R7, 0x4, R4 ;  /* 0x000000040706e825 */ /* 0x000fe200078e0204 */
[----:B------:R-:W-:-:S03]  /*9300*/  IADD3 R20, R9, 0x90, RZ ;  /* 0x0000009009147810 */ /* 0x000fc60007ffe0ff */
[--C-:B------:R-:W-:Y:S01]  /*9310*/  @!P4 IMAD.WIDE R12, R13, 0x4, R4.reuse ;  /* 0x000000040d0cc825 */ /* 0x100fe200078e0204 */
[----:B------:R1:W-:Y:S01]  /*9320*/  @!P6 ST.E.64 [R6.64], R42 ;  /* 0x0000002a0600e985 */ /* 0x0003e2000c101b0c */
[----:B------:R-:W-:Y:S02]  /*9330*/  ISETP.GE.AND P6, PT, R2, c[0x0][0x3c8], PT ;  /* 0x0000f20002007a0c */ /* 0x000fe40003fc6270 */
[----:B---3--:R-:W-:Y:S01]  /*9340*/  @!P0 IMAD.WIDE R16, R3, 0x4, R4 ;  /* 0x0000000403108825 */ /* 0x008fe200078e0204 */
[----:B------:R2:W-:Y:S01]  /*9350*/  @!P5 ST.E.64 [R10.64], R46 ;  /* 0x0000002e0a00d985 */ /* 0x0005e2000c101b0c */
[----:B------:R-:W-:Y:S02]  /*9360*/  ISETP.GE.AND P5, PT, R0, c[0x0][0x3c8], PT ;  /* 0x0000f20000007a0c */ /* 0x000fe40003fa6270 */
[----:B------:R-:W-:Y:S01]  /*9370*/  IADD3 R3, R9, 0xb0, RZ ;  /* 0x000000b009037810 */ /* 0x000fe20007ffe0ff */
[----:B------:R3:W-:Y:S01]  /*9380*/  @!P4 ST.E.64 [R12.64], R50 ;  /* 0x000000320c00c985 */ /* 0x0007e2000c101b0c */
[----:B------:R-:W-:-:S03]  /*9390*/  ISETP.GE.AND P4, PT, R20, c[0x0][0x3c8], PT ;  /* 0x0000f20014007a0c */ /* 0x000fc60003f86270 */
[----:B------:R4:W-:Y:S01]  /*93a0*/  @!P3 ST.E.64 [R14.64], R54 ;  /* 0x000000360e00b985 */ /* 0x0009e2000c101b0c */
[----:B------:R-:W-:Y:S02]  /*93b0*/  ISETP.GE.AND P3, PT, R19, c[0x0][0x3c8], PT ;  /* 0x0000f20013007a0c */ /* 0x000fe40003f66270 */
[----:B------:R-:W-:-:S03]  /*93c0*/  @!P6 LEA.HI R2, R2, R2, RZ, 0x1 ;  /* 0x000000020202e211 */ /* 0x000fc600078f08ff */
[----:B------:R-:W-:-:S04]  /*93d0*/  @!P5 LEA.HI R0, R0, R0, RZ, 0x1 ;  /* 0x000000000000d211 */ /* 0x000fc800078f08ff */
[----:B------:R-:W-:-:S04]  /*93e0*/  @!P4 LEA.HI R20, R20, R20, RZ, 0x1 ;  /* 0x000000141414c211 */ /* 0x000fc800078f08ff */
[----:B------:R-:W-:Y:S02]  /*93f0*/  @!P3 LEA.HI R19, R19, R19, RZ, 0x1 ;  /* 0x000000131313b211 */ /* 0x000fe400078f08ff */
[----:B-1----:R-:W-:Y:S02]  /*9400*/  @!P2 LOP3.LUT R7, R18, 0xfffffffe, RZ, 0xc0, !PT ;  /* 0xfffffffe1207a812 */ /* 0x002fe400078ec0ff */
[----:B------:R-:W-:Y:S02]  /*9410*/  IADD3 R18, R9, 0xa0, RZ ;  /* 0x000000a009127810 */ /* 0x000fe40007ffe0ff */
[----:B--2---:R-:W-:Y:S01]  /*9420*/  @!P1 LOP3.LUT R11, R8, 0xfffffffe, RZ, 0xc0, !PT ;  /* 0xfffffffe080b9812 */ /* 0x004fe200078ec0ff */
[--C-:B------:R-:W-:Y:S01]  /*9430*/  @!P2 IMAD.WIDE R6, R7, 0x4, R4.reuse ;  /* 0x000000040706a825 */ /* 0x100fe200078e0204 */
[----:B------:R-:W-:Y:S02]  /*9440*/  IADD3 R8, R9, 0xa8, RZ ;  /* 0x000000a809087810 */ /* 0x000fe40007ffe0ff */
[----:B---3--:R-:W-:Y:S01]  /*9450*/  @!P4 LOP3.LUT R13, R20, 0xfffffffe, RZ, 0xc0, !PT ;  /* 0xfffffffe140dc812 */ /* 0x008fe200078ec0ff */
[----:B------:R-:W-:Y:S01]  /*9460*/  @!P1 IMAD.WIDE R10, R11, 0x4, R4 ;  /* 0x000000040b0a9825 */ /* 0x000fe200078e0204 */
[----:B------:R1:W-:Y:S01]  /*9470*/  @!P2 ST.E.64 [R6.64], R58 ;  /* 0x0000003a0600a985 */ /* 0x0003e2000c101b0c */
[----:B------:R-:W-:-:S02]  /*9480*/  ISETP.GE.AND P2, PT, R18, c[0x0][0x3c8], PT ;  /* 0x0000f20012007a0c */ /* 0x000fc40003f46270 */
[----:B------:R-:W-:Y:S01]  /*9490*/  @!P3 LOP3.LUT R19, R19, 0xfffffffe, RZ, 0xc0, !PT ;  /* 0xfffffffe1313b812 */ /* 0x000fe200078ec0ff */
[----:B------:R2:W-:Y:S01]  /*94a0*/  @!P1 ST.E.64 [R10.64], R62 ;  /* 0x0000003e0a009985 */ /* 0x0005e2000c101b0c */
[----:B------:R-:W-:Y:S02]  /*94b0*/  ISETP.GE.AND P1, PT, R8, c[0x0][0x3c8], PT ;  /* 0x0000f20008007a0c */ /* 0x000fe40003f26270 */
[----:B------:R-:W-:Y:S01]  /*94c0*/  IADD3 R9, R9, 0xb8, RZ ;  /* 0x000000b809097810 */ /* 0x000fe20007ffe0ff */
[----:B------:R3:W-:Y:S01]  /*94d0*/  @!P0 ST.E.64 [R16.64], R66 ;  /* 0x0000004210008985 */ /* 0x0007e2000c101b0c */
[----:B------:R-:W-:-:S05]  /*94e0*/  ISETP.GE.AND P0, PT, R3, c[0x0][0x3c8], PT ;  /* 0x0000f20003007a0c */ /* 0x000fca0003f06270 */
[----:B------:R-:W-:-:S04]  /*94f0*/  @!P2 LEA.HI R18, R18, R18, RZ, 0x1 ;  /* 0x000000121212a211 */ /* 0x000fc800078f08ff */
[----:B------:R-:W-:Y:S02]  /*9500*/  @!P1 LEA.HI R8, R8, R8, RZ, 0x1 ;  /* 0x0000000808089211 */ /* 0x000fe400078f08ff */
[----:B----4-:R-:W-:Y:S02]  /*9510*/  @!P2 LOP3.LUT R15, R18, 0xfffffffe, RZ, 0xc0, !PT ;  /* 0xfffffffe120fa812 */ /* 0x010fe400078ec0ff */
[----:B------:R-:W-:-:S04]  /*9520*/  @!P0 LEA.HI R3, R3, R3, RZ, 0x1 ;  /* 0x0000000303038211 */ /* 0x000fc800078f08ff */
[----:B------:R-:W-:Y:S02]  /*9530*/  @!P0 LOP3.LUT R3, R3, 0xfffffffe, RZ, 0xc0, !PT ;  /* 0xfffffffe03038812 */ /* 0x000fe400078ec0ff */
[----:B-1----:R-:W-:-:S03]  /*9540*/  @!P6 LOP3.LUT R7, R2, 0xfffffffe, RZ, 0xc0, !PT ;  /* 0xfffffffe0207e812 */ /* 0x002fc600078ec0ff */
[----:B------:R-:W-:Y:S01]  /*9550*/  @!P0 IMAD.WIDE R2, R3, 0x4, R4 ;  /* 0x0000000403028825 */ /* 0x000fe200078e0204 */
[----:B--2---:R-:W-:-:S03]  /*9560*/  @!P5 LOP3.LUT R11, R0, 0xfffffffe, RZ, 0xc0, !PT ;  /* 0xfffffffe000bd812 */ /* 0x004fc600078ec0ff */
[----:B------:R-:W-:Y:S01]  /*9570*/  @!P6 IMAD.WIDE R6, R7, 0x4, R4 ;  /* 0x000000040706e825 */ /* 0x000fe200078e0204 */
[----:B---3--:R-:W-:-:S03]  /*9580*/  @!P1 LOP3.LUT R17, R8, 0xfffffffe, RZ, 0xc0, !PT ;  /* 0xfffffffe08119812 */ /* 0x008fc600078ec0ff */
[--C-:B------:R-:W-:Y:S01]  /*9590*/  @!P5 IMAD.WIDE R10, R11, 0x4, R4.reuse ;  /* 0x000000040b0ad825 */ /* 0x100fe200078e0204 */
[----:B------:R1:W-:Y:S04]  /*95a0*/  @!P6 ST.E.64 [R6.64], R70 ;  /* 0x000000460600e985 */ /* 0x0003e8000c101b0c */
[----:B------:R2:W-:Y:S01]  /*95b0*/  @!P5 ST.E.64 [R10.64], R74 ;  /* 0x0000004a0a00d985 */ /* 0x0005e2000c101b0c */
[----:B-1----:R-:W-:-:S04]  /*95c0*/  @!P4 IMAD.WIDE R6, R13, 0x4, R4 ;  /* 0x000000040d06c825 */ /* 0x002fc800078e0204 */
[--C-:B--2---:R-:W-:Y:S01]  /*95d0*/  @!P3 IMAD.WIDE R10, R19, 0x4, R4.reuse ;  /* 0x00000004130ab825 */ /* 0x104fe200078e0204 */
[----:B------:R1:W-:Y:S03]  /*95e0*/  @!P4 ST.E.64 [R6.64], R78 ;  /* 0x0000004e0600c985 */ /* 0x0003e6000c101b0c */
[--C-:B------:R-:W-:Y:S01]  /*95f0*/  @!P2 IMAD.WIDE R12, R15, 0x4, R4.reuse ;  /* 0x000000040f0ca825 */ /* 0x100fe200078e0204 */
[----:B------:R1:W-:Y:S03]  /*9600*/  @!P3 ST.E.64 [R10.64], R82 ;  /* 0x000000520a00b985 */ /* 0x0003e6000c101b0c */
[----:B------:R-:W-:Y:S01]  /*9610*/  @!P1 IMAD.WIDE R14, R17, 0x4, R4 ;  /* 0x00000004110e9825 */ /* 0x000fe200078e0204 */
[----:B------:R1:W-:Y:S04]  /*9620*/  @!P2 ST.E.64 [R12.64], R86 ;  /* 0x000000560c00a985 */ /* 0x0003e8000c101b0c */
[----:B------:R1:W-:Y:S04]  /*9630*/  @!P1 ST.E.64 [R14.64], R90 ;  /* 0x0000005a0e009985 */ /* 0x0003e8000c101b0c */
[----:B------:R1:W-:Y:S01]  /*9640*/  @!P0 ST.E.64 [R2.64], R94 ;  /* 0x0000005e02008985 */ /* 0x0003e2000c101b0c */
[----:B------:R-:W-:-:S13]  /*9650*/  ISETP.GE.AND P0, PT, R9, c[0x0][0x3c8], PT ;  /* 0x0000f20009007a0c */ /* 0x000fda0003f06270 */
[----:B------:R-:W-:Y:S05]  /*9660*/  @P0 EXIT ;  /* 0x000000000000094d */ /* 0x000fea0003800000 */
[----:B-1----:R-:W-:-:S04]  /*9670*/  LEA.HI R3, R9, R9, RZ, 0x1 ;  /* 0x0000000909037211 */ /* 0x002fc800078f08ff */
[----:B------:R-:W-:-:S05]  /*9680*/  LOP3.LUT R3, R3, 0xfffffffe, RZ, 0xc0, !PT ;  /* 0xfffffffe03037812 */ /* 0x000fca00078ec0ff */
[----:B------:R-:W-:-:S05]  /*9690*/  IMAD.WIDE R4, R3, 0x4, R4 ;  /* 0x0000000403047825 */ /* 0x000fca00078e0204 */
[----:B------:R-:W-:Y:S01]  /*96a0*/  ST.E.64 [R4.64], R98 ;  /* 0x0000006204007985 */ /* 0x000fe2000c101b0c */
[----:B------:R-:W-:Y:S05]  /*96b0*/  EXIT ;  /* 0x000000000000794d */ /* 0x000fea0003800000 */
.L_x_15:
[----:B-1----:R-:W1:Y:S02]  /*96c0*/  S2R R4, SR_TID.X ;  /* 0x0000000000047919 */ /* 0x002e640000002100 */
[----:B-1----:R-:W-:-:S13]  /*96d0*/  ISETP.GT.AND P0, PT, R4, 0x7f, PT ;  /* 0x0000007f0400780c */ /* 0x002fda0003f04270 */
[----:B------:R-:W-:Y:S05]  /*96e0*/  @P0 EXIT ;  /* 0x000000000000094d */ /* 0x000fea0003800000 */
[----:B------:R-:W1:Y:S01]  /*96f0*/  S2R R7, SR_CTAID.X ;  /* 0x0000000000077919 */ /* 0x000e620000002500 */
[----:B------:R-:W-:-:S05]  /*9700*/  MOV R0, c[0x0][0x4e8] ;  /* 0x00013a0000007a02 */ /* 0x000fca0000000f00 */
[----:B------:R-:W-:Y:S01]  /*9710*/  IMAD R2, R0, c[0x0][0x388], RZ ;  /* 0x0000e20000027a24 */ /* 0x000fe200078e02ff */
[----:B-1----:R-:W-:-:S04]  /*9720*/  LEA R7, R7, R4, 0x7 ;  /* 0x0000000407077211 */ /* 0x002fc800078e38ff */
[----:B------:R-:W-:-:S13]  /*9730*/  ISETP.GE.AND P0, PT, R7, R2, PT ;  /* 0x000000020700720c */ /* 0x000fda0003f06270 */
[----:B------:R-:W-:Y:S05]  /*9740*/  @P0 EXIT ;  /* 0x000000000000094d */ /* 0x000fea0003800000 */
[----:B------:R-:W1:Y:S01]  /*9750*/  S2R R5, SR_CTAID.Z ;  /* 0x0000000000057919 */ /* 0x000e620000002700 */
[----:B------:R-:W-:Y:S01]  /*9760*/  USHF.R.S32.HI UR6, URZ, 0x1f, UR10 ;  /* 0x0000001f3f067899 */ /* 0x000fe2000801140a */
[----:B------:R-:W-:Y:S01]  /*9770*/  ISETP.NE.AND P0, PT, R0, 0x1, PT ;  /* 0x000000010000780c */ /* 0x000fe20003f05270 */
[----:B------:R-:W-:Y:S01]  /*9780*/  ULDC.64 UR4, c[0x0][0x4d0] ;  /* 0x0001340000047ab9 */ /* 0x000fe20000000a00 */
[----:B------:R-:W3:Y:S01]  /*9790*/  S2R R3, SR_CTAID.Y ;  /* 0x0000000000037919 */ /* 0x000ee20000002600 */
[----:B------:R-:W-:Y:S01]  /*97a0*/  UIMAD UR6, UR6, UR4, URZ ;  /* 0x00000004060672a4 */ /* 0x000fe2000f8e023f */
[----:B------:R-:W-:Y:S01]  /*97b0*/  IADD3 R2, RZ, -UR10, RZ ;  /* 0x8000000aff027c10 */ /* 0x000fe2000fffe0ff */
[----:B--2---:R-:W-:Y:S01]  /*97c0*/  UIMAD.WIDE.U32 UR8, UR10, UR4, URZ ;  /* 0x000000040a0872a5 */ /* 0x004fe2000f8e003f */
[----:B------:R-:W-:Y:S01]  /*97d0*/  MOV R6, R7 ;  /* 0x0000000700067202 */ /* 0x000fe20000000f00 */
[----:B------:R-:W-:-:S04]  /*97e0*/  UIMAD UR4, UR10, UR5, UR6 ;  /* 0x000000050a0472a4 */ /* 0x000fc8000f8e0206 */
[----:B------:R-:W-:Y:S01]  /*97f0*/  UIADD3 UR4, UR9, UR4, URZ ;  /* 0x0000000409047290 */ /* 0x000fe2000fffe03f */
[----:B------:R-:W-:Y:S01]  /*9800*/  MOV R9, UR9 ;  /* 0x0000000900097c02 */ /* 0x000fe20008000f00 */
[----:B------:R-:W-:-:S04]  /*9810*/  @P0 IMAD.HI.U32 R4, R7, c[0x0][0x4ec], RZ ;  /* 0x00013b0007040a27 */ /* 0x000fc800078e00ff */
[----:B------:R-:W-:Y:S01]  /*9820*/  IMAD.U32 R8, RZ, RZ, UR8 ;  /* 0x00000008ff087e24 */ /* 0x000fe2000f8e00ff */
[----:B------:R-:W-:Y:S01]  /*9830*/  @P0 SHF.R.U32.HI R6, RZ, c[0x0][0x4f0], R4 ;  /* 0x00013c00ff060a19 */ /* 0x000fe20000011604 */
[----:B------:R-:W-:Y:S01]  /*9840*/  IMAD.U32 R9, RZ, RZ, UR4 ;  /* 0x00000004ff097e24 */ /* 0x000fe2000f8e00ff */
[----:B-1----:R-:W-:-:S03]  /*9850*/  SHF.R.S32.HI R0, RZ, 0x1f, R5 ;  /* 0x0000001fff007819 */ /* 0x002fc60000011405 */
[----:B------:R-:W-:Y:S01]  /*9860*/  IMAD.WIDE.U32 R8, R5, c[0x0][0x4d8], R8 ;  /* 0x0001360005087a25 */ /* 0x000fe200078e0008 */
[----:B------:R-:W-:-:S03]  /*9870*/  IADD3 R4, -R6, RZ, RZ ;  /* 0x000000ff06047210 */ /* 0x000fc60007ffe1ff */
[----:B------:R-:W-:Y:S02]  /*9880*/  IMAD R0, R0, c[0x0][0x4d8], RZ ;  /* 0x0001360000007a24 */ /* 0x000fe400078e02ff */
[----:B---3--:R-:W-:Y:S02]  /*9890*/  IMAD R2, R2, c[0x0][0x550], R3 ;  /* 0x0001540002027a24 */ /* 0x008fe400078e0203 */
[----:B------:R-:W-:Y:S02]  /*98a0*/  IMAD R0, R5, c[0x0][0x4dc], R0 ;  /* 0x0001370005007a24 */ /* 0x000fe400078e0200 */
[----:B------:R-:W-:Y:S01]  /*98b0*/  IMAD R4, R4, c[0x0][0x4e8], R7 ;  /* 0x00013a0004047a24 */ /* 0x000fe200078e0207 */
[----:B------:R-:W-:Y:S01]  /*98c0*/  SHF.R.S32.HI R3, RZ, 0x1f, R2 ;  /* 0x0000001fff037819 */ /* 0x000fe20000011402 */
[----:B------:R-:W-:Y:S01]  /*98d0*/  IMAD.IADD R9, R0, 0x1, R9 ;  /* 0x0000000100097824 */ /* 0x000fe200078e0209 */
[----:B------:R-:W-:-:S03]  /*98e0*/  SHF.R.S32.HI R0, RZ, 0x1f, R6 ;  /* 0x0000001fff007819 */ /* 0x000fc60000011406 */
[----:B------:R-:W-:Y:S02]  /*98f0*/  IMAD R3, R3, c[0x0][0x4e0], RZ ;  /* 0x0001380003037a24 */ /* 0x000fe400078e02ff */
[----:B------:R-:W-:-:S04]  /*9900*/  IMAD.WIDE.U32 R8, R2, c[0x0][0x4e0], R8 ;  /* 0x0001380002087a25 */ /* 0x000fc800078e0008 */
[----:B------:R-:W-:Y:S01]  /*9910*/  IMAD R3, R2, c[0x0][0x4e4], R3 ;  /* 0x0001390002037a24 */ /* 0x000fe200078e0203 */
[----:B------:R-:W-:Y:S02]  /*9920*/  SHF.R.S32.HI R2, RZ, 0x1f, R4 ;  /* 0x0000001fff027819 */ /* 0x000fe40000011404 */
[----:B------:R-:W-:-:S03]  /*9930*/  IADD3 R6, P0, R6, R8, RZ ;  /* 0x0000000806067210 */ /* 0x000fc60007f1e0ff */
[----:B------:R-:W-:Y:S01]  /*9940*/  IMAD R5, R2, c[0x0][0x4c8], RZ ;  /* 0x0001320002057a24 */ /* 0x000fe200078e02ff */
[----:B------:R-:W-:-:S03]  /*9950*/  IADD3.X R7, R0, R9, R3, P0, !PT ;  /* 0x0000000900077210 */ /* 0x000fc600007fe403 */
[C---:B------:R-:W-:Y:S02]  /*9960*/  IMAD R5, R4.reuse, c[0x0][0x4cc], R5 ;  /* 0x0001330004057a24 */ /* 0x040fe400078e0205 */
[----:B------:R-:W-:-:S05]  /*9970*/  IMAD.WIDE.U32 R6, R4, c[0x0][0x4c8], R6 ;  /* 0x0001320004067a25 */ /* 0x000fca00078e0006 */
[----:B------:R-:W-:Y:S02]  /*9980*/  IADD3 R5, R7, R5, RZ ;  /* 0x0000000507057210 */ /* 0x000fe40007ffe0ff */
[----:B------:R-:W-:-:S04]  /*9990*/  LEA R2, P0, R6, c[0x0][0x4a8], 0x2 ;  /* 0x00012a0006027a11 */ /* 0x000fc800078010ff */
[----:B------:R-:W-:Y:S02]  /*99a0*/  LEA.HI.X R3, R6, c[0x0][0x4ac], R5, 0x2, P0 ;  /* 0x00012b0006037a11 */ /* 0x000fe400000f1405 */
[----:B------:R-:W-:-:S05]  /*99b0*/  MOV R5, 0xff800000 ;  /* 0xff80000000057802 */ /* 0x000fca0000000f00 */
[----:B------:R-:W-:Y:S01]  /*99c0*/  STG.E [R2.64], R5 ;  /* 0x0000000502007986 */ /* 0x000fe2000c10190c */
[----:B------:R-:W-:Y:S05]  /*99d0*/  EXIT ;  /* 0x000000000000794d */ /* 0x000fea0003800000 */
.L_x_18:
[----:B------:R-:W-:-:S00]  /*99e0*/  BRA `(.L_x_18) ;  /* 0xfffffff000007947 */ /* 0x000fc0000383ffff */
[----:B------:R-:W-:-:S00]  /*99f0*/  NOP ;  /* 0x0000000000007918 */ /* 0x000fc00000000000 */
        /* <DEDUP_REMOVED lines=8> */
.L_x_6170:


//--------------------- .text._ZN7cutlass13device_kernelIN5flash19enable_sm80_to_sm89INS1_16FlashAttnFwdSm80INS1_25CollectiveMainloopFwdSm80ILi8ELi1ELb0EN4cute5tupleIJNS5_1CILi128EEENS7_ILi64EEENS7_ILi192EEEEEELi192ENS_6half_tEfNS_4arch4Sm80ELb0ELb0ELb1ELb1ELb1ELb0ELb1ELb1EEENS1_21CollectiveEpilogueFwdINS6_IJS8_SA_S9_EEENS6_IJNS7_ILi1EEESI_SI_EEESC_SE_Li256ELb1ELb1ELb1ELb0EEENS1_36VarlenDynamicPersistentTileSchedulerILi128ELi64ELi256ELi256ELb1ELb1ELb0ELb0ELb1ELb1EEEEEEEEEvNT_6ParamsE --------------------------
	.section	.text._ZN7cutlass13device_kernelIN5flash19enable_sm80_to_sm89INS1_16FlashAttnFwdSm80INS1_25CollectiveMainloopFwdSm80ILi8ELi1ELb0EN4cute5tupleIJNS5_1CILi128EEENS7_ILi64EEENS7_ILi192EEEEEELi192ENS_6half_tEfNS_4arch4Sm80ELb0ELb0ELb1ELb1ELb1ELb0ELb1ELb1EEENS1_21CollectiveEpilogueFwdINS6_IJS8_SA_S9_EEENS6_IJNS7_ILi1EEESI_SI_EEESC_SE_Li256ELb1ELb1ELb1ELb0EEENS1_36VarlenDynamicPersistentTileSchedulerILi128ELi64ELi256ELi256ELb1ELb1ELb0ELb0ELb1ELb1EEEEEEEEEvNT_6ParamsE,"ax",@progbits
	.sectioninfo	@"SHI_REGISTERS=255"
	.align	128
.text._ZN7cutlass13device_kernelIN5flash19enable_sm80_to_sm89INS1_16FlashAttnFwdSm80INS1_25CollectiveMainloopFwdSm80ILi8ELi1ELb0EN4cute5tupleIJNS5_1CILi128EEENS7_ILi64EEENS7_ILi192EEEEEELi192ENS_6half_tEfNS_4arch4Sm80ELb0ELb0ELb1ELb1ELb1ELb0ELb1ELb1EEENS1_21CollectiveEpilogueFwdINS6_IJS8_SA_S9_EEENS6_IJNS7_ILi1EEESI_SI_EEESC_SE_Li256ELb1ELb1ELb1ELb0EEENS1_36VarlenDynamicPersistentTileSchedulerILi128ELi64ELi256ELi256ELb1ELb1ELb0ELb0ELb1ELb1EEEEEEEEEvNT_6ParamsE:
        .type           _ZN7cutlass13device_kernelIN5flash19enable_sm80_to_sm89INS1_16FlashAttnFwdSm80INS1_25CollectiveMainloopFwdSm80ILi8ELi1ELb0EN4cute5tupleIJNS5_1CILi128EEENS7_ILi64EEENS7_ILi192EEEEEELi192ENS_6half_tEfNS_4arch4Sm80ELb0ELb0ELb1ELb1ELb1ELb0ELb1ELb1EEENS1_21CollectiveEpilogueFwdINS6_IJS8_SA_S9_EEENS6_IJNS7_ILi1EEESI_SI_EEESC_SE_Li256ELb1ELb1ELb1ELb0EEENS1_36VarlenDynamicPersistentTileSchedulerILi128ELi64ELi256ELi256ELb1ELb1ELb0ELb0ELb1ELb1EEEEEEEEEvNT_6ParamsE,@function
        .size           _ZN7cutlass13device_kernelIN5flash19enable_sm80_to_sm89INS1_16FlashAttnFwdSm80INS1_25CollectiveMainloopFwdSm80ILi8ELi1ELb0EN4cute5tupleIJNS5_1CILi128EEENS7_ILi64EEENS7_ILi192EEEEEELi192ENS_6half_tEfNS_4arch4Sm80ELb0ELb0ELb1ELb1ELb1ELb0ELb1ELb1EEENS1_21CollectiveEpilogueFwdINS6_IJS8_SA_S9_EEENS6_IJNS7_ILi1EEESI_SI_EEESC_SE_Li256ELb1ELb1ELb1ELb0EEENS1_36VarlenDynamicPersistentTileSchedulerILi128ELi64ELi256ELi256ELb1ELb1ELb0ELb0ELb1ELb1EEEEEEEEEvNT_6ParamsE,(.L_x_6171 - _ZN7cutlass13device_kernelIN5flash19enable_sm80_to_sm89INS1_16FlashAttnFwdSm80INS1_25CollectiveMainloopFwdSm80ILi8ELi1ELb0EN4cute5tupleIJNS5_1CILi128EEENS7_ILi64EEENS7_ILi192EEEEEELi192ENS_6half_tEfNS_4arch4Sm80ELb0ELb0ELb1ELb1ELb1ELb0ELb1ELb1EEENS1_21CollectiveEpilogueFwdINS6_IJS8_SA_S9_EEENS6_IJNS7_ILi1EEESI_SI_EEESC_SE_Li256ELb1ELb1ELb1ELb0EEENS1_36VarlenDynamicPersistentTileSchedulerILi128ELi64ELi256ELi256ELb1ELb1ELb0ELb0ELb1ELb1EEEEEEEEEvNT_6ParamsE)
        .other          _ZN7cutlass13device_kernelIN5flash19enable_sm80_to_sm89INS1_16FlashAttnFwdSm80INS1_25CollectiveMainloopFwdSm80ILi8ELi1ELb0EN4cute5tupleIJNS5_1CILi128EEENS7_ILi64EEENS7_ILi192EEEEEELi192ENS_6half_tEfNS_4arch4Sm80ELb0ELb0ELb1ELb1ELb1ELb0ELb1ELb1EEENS1_21CollectiveEpilogueFwdINS6_IJS8_SA_S9_EEENS6_IJNS7_ILi1EEESI_SI_EEESC_SE_Li256ELb1ELb1ELb1ELb0EEENS1_36VarlenDynamicPersistentTileSchedulerILi128ELi64ELi256ELi256ELb1ELb1ELb0ELb0ELb1ELb1EEEEEEEEEvNT_6ParamsE,@"STO_CUDA_ENTRY STV_DEFAULT"
_ZN7cutlass13device_kernelIN5flash19enable_sm80_to_sm89INS1_16FlashAttnFwdSm80INS1_25CollectiveMainloopFwdSm80ILi8ELi1ELb0EN4cute5tupleIJNS5_1CILi128EEENS7_ILi64EEENS7_ILi192EEEEEELi192ENS_6half_tEfNS_4arch4Sm80ELb0ELb0ELb1ELb1ELb1ELb0ELb1ELb1EEENS1_21CollectiveEpilogueFwdINS6_IJS8_SA_S9_EEENS6_IJNS7_ILi1EEESI_SI_EEESC_SE_Li256ELb1ELb1ELb1ELb0EEENS1_36VarlenDynamicPersistentTileSchedulerILi128ELi64ELi256ELi256ELb1ELb1ELb0ELb0ELb1ELb1EEEEEEEEEvNT_6ParamsE:
[----:B------:R-:W-:-:S03]  /*0000*/  MOV R1, c[0x0][0x28] ;  /* 0x00000a0000017a02 */ /* 0x000fc60000000f00 */
[----:B------:R-:W1:Y:S01]  /*0010*/  S2R R2, SR_TID.X ;  /* 0x0000000000027919 */ /* 0x000e620000002100 */
[----:B------:R-:W-:Y:S01]  /*0020*/  IADD3 R1, R1, -0x10, RZ ;  /* 0xfffffff001017810 */ /* 0x000fe20007ffe0ff */
[----:B------:R-:W-:Y:S01]  /*0030*/  ULDC.64 UR6, c[0x0][0x118] ;  /* 0x0000460000067ab9 */ /* 0x000fe20000000a00 */
[----:B-1----:R-:W-:-:S05]  /*0040*/  SHF.R.U32.HI R0, RZ, 0x5, R2 ;  /* 0x00000005ff007819 */ /* 0x002fca0000011602 */
[----:B------:R-:W1:Y:S02]  /*0050*/  SHFL.IDX PT, R3, R0, RZ, 0x1f ;  /* 0x00001fff00037589 */ /* 0x000e6400000e0000 */
[----:B-1----:R-:W-:Y:S02]  /*0060*/  ISETP.NE.AND P0, PT, R3, RZ, PT ;  /* 0x000000ff0300720c */ /* 0x002fe40003f05270 */
[----:B------:R1:W-:Y:S11]  /*0070*/  STL [R1+0x4], R3 ;  /* 0x0000040301007387 */ /* 0x0003f60000100800 */
[----:B------:R-:W-:Y:S06]  /*0080*/  @P0 BAR.SYNC.DEFER_BLOCKING 0x5, 0x100 ;  /* 0x0144000000000b1d */ /* 0x000fec0000010000 */
[----:B------:R-:W2:Y:S04]  /*0090*/  @P0 LDS.128 R212, [0x18100] ;  /* 0x01810000ffd40984 */ /* 0x000ea80000000c00 */
[----:B------:R-:W-:Y:S06]  /*00a0*/  @P0 BAR.ARV 0x4, 0x100 ;  /* 0x0104000000000b1d */ /* 0x000fec0000002000 */
[----:B------:R-:W-:Y:S05]  /*00b0*/  @P0 BRA `(.L_x_19) ;  /* 0x00000a7000000947 */ /* 0x000fea0003800000 */
[----:B-1----:R-:W-:Y:S01]  /*00c0*/  LOP3.LUT R12, R2, 0x1f, RZ, 0xc0, !PT ;  /* 0x0000001f020c7812 */ /* 0x002fe200078ec0ff */
[----:B------:R-:W-:Y:S01]  /*00d0*/  CS2R R8, SRZ ;  /* 0x0000000000087805 */ /* 0x000fe2000001ff00 */
[----:B------:R-:W-:-:S02]  /*00e0*/  IMAD.MOV.U32 R7, RZ, RZ, RZ ;  /* 0x000000ffff077224 */ /* 0x000fc400078e00ff */
[----:B------:R-:W-:-:S04]  /*00f0*/  ISETP.NE.AND P6, PT, R12, 0x1f, PT ;  /* 0x0000001f0c00780c */ /* 0x000fc80003fc5270 */
[----:B------:R-:W-:-:S13]  /*0100*/  ISETP.GE.OR P0, PT, R12, c[0x0][0x53c], !P6 ;  /* 0x00014f000c007a0c */ /* 0x000fda0007706670 */
[----:B------:R-:W-:Y:S02]  /*0110*/  @!P0 IMAD.MOV.U32 R4, RZ, RZ, 0x4 ;  /* 0x00000004ff048424 */ /* 0x000fe400078e00ff */
[----:B------:R-:W-:Y:S02]  /*0120*/  @!P0 IMAD.MOV.U32 R2, RZ, RZ, 0x4 ;  /* 0x00000004ff028424 */ /* 0x000fe400078e00ff */
[----:B------:R-:W-:-:S04]  /*0130*/  @!P0 IMAD.WIDE.U32 R4, R12, R4, c[0x0][0x580] ;  /* 0x000160000c048625 */ /* 0x000fc800078e0004 */
[C---:B------:R-:W-:Y:S01]  /*0140*/  @!P0 IMAD.WIDE.U32 R2, R12.reuse, R2, c[0x0][0x578] ;  /* 0x00015e000c028625 */ /* 0x040fe200078e0002 */
[----:B------:R-:W3:Y:S04]  /*0150*/  @!P0 LDG.E R8, [R4.64] ;  /* 0x0000000604088981 */ /* 0x000ee8000c1e1900 */
[----:B------:R-:W3:Y:S01]  /*0160*/  @!P0 LDG.E R7, [R2.64] ;  /* 0x0000000602078981 */ /* 0x000ee2000c1e1900 */
[C---:B------:R-:W-:Y:S01]  /*0170*/  ISETP.NE.AND P5, PT, R12.reuse, RZ, PT ;  /* 0x000000ff0c00720c */ /* 0x040fe20003fa5270 */
[----:B------:R-:W1:Y:S01]  /*0180*/  S2UR UR4, SR_CTAID.X ;  /* 0x00000000000479c3 */ /* 0x000e620000002500 */
[C---:B------:R-:W-:Y:S02]  /*0190*/  ISETP.GE.U32.AND P4, PT, R12.reuse, 0x2, PT ;  /* 0x000000020c00780c */ /* 0x040fe40003f86070 */
[----:B------:R-:W-:-:S02]  /*01a0*/  ISETP.GE.U32.AND P3, PT, R12, 0x4, PT ;  /* 0x000000040c00780c */ /* 0x000fc40003f66070 */
[C---:B------:R-:W-:Y:S02]  /*01b0*/  ISETP.GE.U32.AND P2, PT, R12.reuse, 0x8, PT ;  /* 0x000000080c00780c */ /* 0x040fe40003f46070 */
[----:B------:R-:W-:Y:S01]  /*01c0*/  ISETP.GE.U32.AND P1, PT, R12, 0x10, PT ;  /* 0x000000100c00780c */ /* 0x000fe20003f26070 */
[----:B---3--:R-:W-:-:S05]  /*01d0*/  IMAD R4, R8, R7, RZ ;  /* 0x0000000708047224 */ /* 0x008fca00078e02ff */
[----:B------:R-:W3:Y:S02]  /*01e0*/  SHFL.UP PT, R0, R4, 0x1, RZ ;  /* 0x0420000004007989 */ /* 0x000ee400000e00ff */
[----:B---3--:R-:W-:-:S05]  /*01f0*/  SEL R0, R0, RZ, P5 ;  /* 0x000000ff00007207 */ /* 0x008fca0002800000 */
[----:B------:R-:W-:-:S05]  /*0200*/  IMAD.IADD R4, R4, 0x1, R0 ;  /* 0x0000000104047824 */ /* 0x000fca00078e0200 */
        /* <DEDUP_REMOVED lines=12> */
[----:B------:R-:W3:Y:S02]  /*02d0*/  SHFL.IDX PT, R6, R4, 0x1f, 0x1f ;  /* 0x03e01f0004067f89 */ /* 0x000ee400000e0000 */
[----:B---3--:R-:W-:-:S04]  /*02e0*/  IMAD R6, R6, c[0x0][0x538], RZ ;  /* 0x00014e0006067a24 */ /* 0x008fc800078e02ff */
[----:B------:R-:W-:Y:S01]  /*02f0*/  IMAD.MOV.U32 R0, RZ, RZ, R6 ;  /* 0x000000ffff007224 */ /* 0x000fe200078e0006 */
[----:B-1----:R-:W-:-:S13]  /*0300*/  ISETP.GT.AND P0, PT, R6, UR4, PT ;  /* 0x0000000406007c0c */ /* 0x002fda000bf04270 */
[----:B------:R-:W-:Y:S05]  /*0310*/  @P0 BRA `(.L_x_20) ;  /* 0x0000027000000947 */ /* 0x000fea0003800000 */
[----:B------:R-:W-:Y:S02]  /*0320*/  MOV R6, R0 ;  /* 0x0000000000067202 */ /* 0x000fe40000000f00 */
[----:B------:R-:W-:-:S04]  /*0330*/  MOV R9, RZ ;  /* 0x000000ff00097202 */ /* 0x000fc80000000f00 */
.L_x_24:
[----:B------:R-:W-:-:S04]  /*0340*/  IADD3 R0, R9, 0x1f, RZ ;  /* 0x0000001f09007810 */ /* 0x000fc80007ffe0ff */
[----:B------:R-:W-:-:S13]  /*0350*/  ISETP.GE.AND P0, PT, R0, c[0x0][0x53c], PT ;  /* 0x00014f0000007a0c */ /* 0x000fda0003f06270 */
[----:B------:R-:W-:Y:S05]  /*0360*/  @P0 BRA `(.L_x_21) ;  /* 0x0000074000000947 */ /* 0x000fea0003800000 */
[----:B------:R-:W-:Y:S01]  /*0370*/  MOV R9, R0 ;  /* 0x0000000000097202 */ /* 0x000fe20000000f00 */
[----:B------:R-:W-:Y:S01]  /*0380*/  IMAD.MOV.U32 R7, RZ, RZ, RZ ;  /* 0x000000ffff077224 */ /* 0x000fe200078e00ff */
[----:B------:R-:W-:Y:S02]  /*0390*/  MOV R8, RZ ;  /* 0x000000ff00087202 */ /* 0x000fe40000000f00 */
[----:B------:R-:W-:-:S04]  /*03a0*/  IADD3 R0, R12, R9, RZ ;  /* 0x000000090c007210 */ /* 0x000fc80007ffe0ff */
[----:B------:R-:W-:-:S13]  /*03b0*/  ISETP.GE.OR P0, PT, R0, c[0x0][0x53c], !P6 ;  /* 0x00014f0000007a0c */ /* 0x000fda0007706670 */
[----:B------:R-:W-:Y:S01]  /*03c0*/  @!P0 MOV R2, 0x4 ;  /* 0x0000000400028802 */ /* 0x000fe20000000f00 */
[----:B------:R-:W-:-:S04]  /*03d0*/  @!P0 IMAD.MOV.U32 R3, RZ, RZ, 0x4 ;  /* 0x00000004ff038424 */ /* 0x000fc800078e00ff */
[----:B------:R-:W-:-:S04]  /*03e0*/  @!P0 IMAD.WIDE R4, R0, R2, c[0x0][0x580] ;  /* 0x0001600000048625 */ /* 0x000fc800078e0202 */
[----:B------:R-:W-:Y:S01]  /*03f0*/  @!P0 IMAD.WIDE R2, R0, R3, c[0x0][0x578] ;  /* 0x00015e0000028625 */ /* 0x000fe200078e0203 */
[----:B------:R-:W3:Y:S04]  /*0400*/  @!P0 LDG.E R8, [R4.64] ;  /* 0x0000000604088981 */ /* 0x000ee8000c1e1900 */
[----:B------:R-:W3:Y:S02]  /*0410*/  @!P0 LDG.E R7, [R2.64] ;  /* 0x0000000602078981 */ /* 0x000ee4000c1e1900 */
[----:B---3--:R-:W-:Y:S01]  /*0420*/  IMAD R5, R8, R7, RZ ;  /* 0x0000000708057224 */ /* 0x008fe200078e02ff */
[----:B------:R-:W-:Y:S05]  /*0430*/  BRA.DIV ~URZ, `(.L_x_22) ;  /* 0x0000cda27f007947 */ /* 0x000fea000b800000 */
[----:B------:R1:W3:Y:S02]  /*0440*/  SHFL.UP PT, R0, R5, 0x1, RZ ;  /* 0x0420000005007989 */ /* 0x0002e400000e00ff */
.L_x_122:
[----:B---3--:R-:W-:-:S04]  /*0450*/  SEL R0, R0, RZ, P5 ;  /* 0x000000ff00007207 */ /* 0x008fc80002800000 */
[----:B-1----:R-:W-:Y:S01]  /*0460*/  IADD3 R5, R5, R0, RZ ;  /* 0x0000000005057210 */ /* 0x002fe20007ffe0ff */
[----:B------:R-:W-:Y:S05]  /*0470*/  BRA.DIV ~URZ, `(.L_x_23) ;  /* 0x0000cdc27f007947 */ /* 0x000fea000b800000 */
[----:B------:R-:W1:Y:S02]  /*0480*/  SHFL.UP PT, R0, R5, 0x2, RZ ;  /* 0x0440000005007989 */ /* 0x000e6400000e00ff */
[----:B-1----:R-:W-:-:S05]  /*0490*/  SEL R0, R0, RZ, P4 ;  /* 0x000000ff00007207 */ /* 0x002fca0002000000 */
[----:B------:R-:W-:-:S05]  /*04a0*/  IMAD.IADD R0, R5, 0x1, R0 ;  /* 0x0000000105007824 */ /* 0x000fca00078e0200 */
        /* <DEDUP_REMOVED lines=9> */
[----:B------:R1:W3:Y:S02]  /*0540*/  SHFL.IDX PT, R0, R4, 0x1f, 0x1f ;  /* 0x03e01f0004007f89 */ /* 0x0002e400000e0000 */
.L_x_123:
[----:B---3--:R-:W-:-:S05]  /*0550*/  IMAD R0, R0, c[0x0][0x538], RZ ;  /* 0x00014e0000007a24 */ /* 0x008fca00078e02ff */
[----:B------:R-:W-:-:S04]  /*0560*/  IADD3 R6, R0, R6, RZ ;  /* 0x0000000600067210 */ /* 0x000fc80007ffe0ff */
[----:B------:R-:W-:-:S13]  /*0570*/  ISETP.GT.AND P0, PT, R6, UR4, PT ;  /* 0x0000000406007c0c */ /* 0x000fda000bf04270 */
[----:B-12---:R-:W-:Y:S05]  /*0580*/  @!P0 BRA `(.L_x_24) ;  /* 0xfffffdb000008947 */ /* 0x006fea000383ffff */
.L_x_20:
[----:B--2---:R-:W-:-:S05]  /*0590*/  IADD3 R212, -R0, R6, RZ ;  /* 0x0000000600d47210 */ /* 0x004fca0007ffe1ff */
[----:B------:R-:W-:-:S05]  /*05a0*/  IMAD R0, R4, c[0x0][0x538], R212 ;  /* 0x00014e0004007a24 */ /* 0x000fca00078e02d4 */
[----:B------:R-:W-:Y:S01]  /*05b0*/  ISETP.GT.AND P0, PT, R0, UR4, PT ;  /* 0x0000000400007c0c */ /* 0x000fe2000bf04270 */
[----:B------:R-:W-:-:S12]  /*05c0*/  BRA.DIV ~URZ, `(.L_x_25) ;  /* 0x0000ce327f007947 */ /* 0x000fd8000b800000 */
[----:B------:R-:W-:-:S04]  /*05d0*/  VOTE.ANY R0, PT, !P0 ;  /* 0x0000000000007806 */ /* 0x000fc800040e0100 */
.L_x_124:
[----:B------:R1:W2:Y:S01]  /*05e0*/  POPC R215, R0 ;  /* 0x0000000000d77309 */ /* 0x0002a20000000000 */
[----:B------:R-:W-:Y:S05]  /*05f0*/  BRA.DIV ~URZ, `(.L_x_26) ;  /* 0x0000ce427f007947 */ /* 0x000fea000b800000 */
[----:B--2---:R2:W3:Y:S01]  /*0600*/  SHFL.IDX PT, R11, R8, R215, 0x1f ;  /* 0x00001fd7080b7589 */ /* 0x0044e200000e0000 */
[----:B------:R-:W-:-:S03]  /*0610*/  MOV R6, RZ ;  /* 0x000000ff00067202 */ /* 0x000fc60000000f00 */
[----:B------:R2:W4:Y:S04]  /*0620*/  SHFL.IDX PT, R10, R7, R215, 0x1f ;  /* 0x00001fd7070a7589 */ /* 0x00052800000e0000 */
.L_x_125:
[----:B------:R-:W-:Y:S01]  /*0630*/  ISETP.NE.AND P0, PT, R0, RZ, PT ;  /* 0x000000ff0000720c */ /* 0x000fe20003f05270 */
[----:B------:R-:W-:-:S12]  /*0640*/  BSSY B0, `(.L_x_27) ;  /* 0x0000005000007945 */ /* 0x000fd80003800000 */
[----:B------:R-:W-:Y:S05]  /*0650*/  @!P0 BRA `(.L_x_28) ;  /* 0x0000003000008947 */ /* 0x000fea0003800000 */
[----:B------:R-:W-:Y:S01]  /*0660*/  IADD3 R20, R215, -0x1, RZ ;  /* 0xffffffffd7147810 */ /* 0x000fe20007ffe0ff */
[----:B------:R-:W-:Y:S05]  /*0670*/  BRA.DIV ~URZ, `(.L_x_29) ;  /* 0x0000cea27f007947 */ /* 0x000fea000b800000 */
[----:B------:R1:W2:Y:S02]  /*0680*/  SHFL.IDX PT, R6, R4, R20, 0x1f ;  /* 0x00001f1404067589 */ /* 0x0002a400000e0000 */
.L_x_28:
[----:B------:R-:W-:Y:S05]  /*0690*/  BSYNC B0 ;  /* 0x0000000000007941 */ /* 0x000fea0003800000 */
.L_x_27:
[----:B-1-3--:R-:W-:Y:S01]  /*06a0*/  IABS R0, R11 ;  /* 0x0000000b00007213 */ /* 0x00afe20000000000 */
[----:B--2---:R-:W-:Y:S02]  /*06b0*/  IMAD R212, R6, c[0x0][0x538], R212 ;  /* 0x00014e0006d47a24 */ /* 0x004fe400078e02d4 */
[----:B------:R-:W-:Y:S02]  /*06c0*/  IMAD.IADD R215, R215, 0x1, R9 ;  /* 0x00000001d7d77824 */ /* 0x000fe400078e0209 */
[----:B------:R-:W-:Y:S01]  /*06d0*/  IMAD.MOV.U32 R5, RZ, RZ, R0 ;  /* 0x000000ffff057224 */ /* 0x000fe200078e0000 */
[----:B----4-:R-:W-:Y:S02]  /*06e0*/  IABS R0, R10 ;  /* 0x0000000a00007213 */ /* 0x010fe40000000000 */
[----:B------:R-:W-:Y:S01]  /*06f0*/  IADD3 R213, -R212, UR4, RZ ;  /* 0x00000004d4d57c10 */ /* 0x000fe2000fffe1ff */
[----:B------:R-:W1:Y:S02]  /*0700*/  I2F.RP R2, R5 ;  /* 0x0000000500027306 */ /* 0x000e640000209400 */
[----:B------:R-:W-:Y:S01]  /*0710*/  IMAD.MOV.U32 R7, RZ, RZ, R0 ;  /* 0x000000ffff077224 */ /* 0x000fe200078e0000 */
[----:B------:R-:W-:-:S02]  /*0720*/  IABS R6, R213 ;  /* 0x000000d500067213 */ /* 0x000fc40000000000 */
[----:B------:R-:W-:-:S03]  /*0730*/  IABS R0, R11 ;  /* 0x0000000b00007213 */ /* 0x000fc60000000000 */
[----:B------:R-:W-:Y:S01]  /*0740*/  I2F.RP R8, R7 ;  /* 0x0000000700087306 */ /* 0x000fe20000209400 */
[----:B------:R-:W-:-:S07]  /*0750*/  IADD3 R0, RZ, -R0, RZ ;  /* 0x80000000ff007210 */ /* 0x000fce0007ffe0ff */
[----:B-1----:R-:W1:Y:S02]  /*0760*/  MUFU.RCP R2, R2 ;  /* 0x0000000200027308 */ /* 0x002e640000001000 */
[----:B-1----:R-:W-:-:S06]  /*0770*/  IADD3 R2, R2, 0xffffffe, RZ ;  /* 0x0ffffffe02027810 */ /* 0x002fcc0007ffe0ff */
[----:B------:R-:W1:Y:S02]  /*0780*/  F2I.FTZ.U32.TRUNC.NTZ R3, R2 ;  /* 0x0000000200037305 */ /* 0x000e64000021f000 */
[----:B-1----:R-:W-:-:S04]  /*0790*/  IMAD.MOV R2, RZ, RZ, -R3 ;  /* 0x000000ffff027224 */ /* 0x002fc800078e0a03 */
[----:B------:R-:W-:Y:S02]  /*07a0*/  IMAD R4, R2, R5, RZ ;  /* 0x0000000502047224 */ /* 0x000fe400078e02ff */
[----:B------:R-:W-:-:S04]  /*07b0*/  IMAD.MOV.U32 R2, RZ, RZ, RZ ;  /* 0x000000ffff027224 */ /* 0x000fc800078e00ff */
[----:B------:R-:W-:-:S04]  /*07c0*/  IMAD.HI.U32 R2, R3, R4, R2 ;  /* 0x0000000403027227 */ /* 0x000fc800078e0002 */
[----:B------:R-:W-:-:S04]  /*07d0*/  IMAD.MOV.U32 R3, RZ, RZ, R6 ;  /* 0x000000ffff037224 */ /* 0x000fc800078e0006 */
[----:B------:R-:W-:-:S04]  /*07e0*/  IMAD.HI.U32 R2, R2, R3, RZ ;  /* 0x0000000302027227 */ /* 0x000fc800078e00ff */
[----:B------:R-:W-:Y:S02]  /*07f0*/  IMAD R0, R2, R0, R3 ;  /* 0x0000000002007224 */ /* 0x000fe400078e0203 */
[----:B------:R-:W1:Y:S03]  /*0800*/  MUFU.RCP R3, R8 ;  /* 0x0000000800037308 */ /* 0x000e660000001000 */
[----:B------:R-:W-:Y:S02]  /*0810*/  ISETP.GT.U32.AND P1, PT, R5, R0, PT ;  /* 0x000000000500720c */ /* 0x000fe40003f24070 */
[----:B-1----:R-:W-:-:S11]  /*0820*/  IADD3 R3, R3, 0xffffffe, RZ ;  /* 0x0ffffffe03037810 */ /* 0x002fd60007ffe0ff */
[----:B------:R-:W-:Y:S01]  /*0830*/  @!P1 IMAD.IADD R0, R0, 0x1, -R5 ;  /* 0x0000000100009824 */ /* 0x000fe200078e0a05 */
[----:B------:R-:W-:Y:S02]  /*0840*/  @!P1 IADD3 R2, R2, 0x1, RZ ;  /* 0x0000000102029810 */ /* 0x000fe40007ffe0ff */
[----:B------:R-:W-:Y:S01]  /*0850*/  ISETP.NE.AND P1, PT, R11, RZ, PT ;  /* 0x000000ff0b00720c */ /* 0x000fe20003f25270 */
[----:B------:R-:W1:Y:S01]  /*0860*/  F2I.FTZ.U32.TRUNC.NTZ R3, R3 ;  /* 0x0000000300037305 */ /* 0x000e62000021f000 */
[----:B------:R-:W-:Y:S02]  /*0870*/  ISETP.GE.U32.AND P2, PT, R0, R5, PT ;  /* 0x000000050000720c */ /* 0x000fe40003f46070 */
[----:B------:R-:W-:-:S04]  /*0880*/  LOP3.LUT R0, R213, R11, RZ, 0x3c, !PT ;  /* 0x0000000bd5007212 */ /* 0x000fc800078e3cff */
[----:B------:R-:W-:-:S07]  /*0890*/  ISETP.GE.AND P0, PT, R0, RZ, PT ;  /* 0x000000ff0000720c */ /* 0x000fce0003f06270 */
[----:B------:R-:W-:Y:S02]  /*08a0*/  @P2 IADD3 R2, R2, 0x1, RZ ;  /* 0x0000000102022810 */ /* 0x000fe40007ffe0ff */
[----:B-1----:R-:W-:-:S03]  /*08b0*/  IADD3 R0, RZ, -R3, RZ ;  /* 0x80000003ff007210 */ /* 0x002fc60007ffe0ff */
[----:B------:R-:W-:Y:S02]  /*08c0*/  IMAD.MOV.U32 R4, RZ, RZ, R2 ;  /* 0x000000ffff047224 */ /* 0x000fe400078e0002 */
[----:B------:R-:W-:Y:S01]  /*08d0*/  IMAD.MOV.U32 R2, RZ, RZ, R0 ;  /* 0x000000ffff027224 */ /* 0x000fe200078e0000 */
[----:B------:R-:W-:Y:S01]  /*08e0*/  IABS R0, R10 ;  /* 0x0000000a00007213 */ /* 0x000fe20000000000 */
[----:B------:R-:W-:Y:S01]  /*08f0*/  @!P0 IMAD.MOV R4, RZ, RZ, -R4 ;  /* 0x000000ffff048224 */ /* 0x000fe200078e0a04 */
[----:B------:R-:W-:Y:S01]  /*0900*/  @!P1 LOP3.LUT R4, RZ, R11, RZ, 0x33, !PT ;  /* 0x0000000bff049212 */ /* 0x000fe200078e33ff */
[----:B------:R-:W-:Y:S01]  /*0910*/  IMAD R5, R2, R7, RZ ;  /* 0x0000000702057224 */ /* 0x000fe200078e02ff */
[----:B------:R-:W-:Y:S01]  /*0920*/  MOV R2, RZ ;  /* 0x000000ff00027202 */ /* 0x000fe20000000f00 */
[----:B------:R-:W-:Y:S01]  /*0930*/  IMAD.MOV R6, RZ, RZ, -R0 ;  /* 0x000000ffff067224 */ /* 0x000fe200078e0a00 */
[----:B------:R-:W-:-:S03]  /*0940*/  IABS R8, R4 ;  /* 0x0000000400087213 */ /* 0x000fc60000000000 */
[----:B------:R-:W-:-:S04]  /*0950*/  IMAD.HI.U32 R0, R3, R5, R2 ;  /* 0x0000000503007227 */ /* 0x000fc800078e0002 */
[----:B------:R-:W-:Y:S02]  /*0960*/  IMAD.MOV.U32 R2, RZ, RZ, R8 ;  /* 0x000000ffff027224 */ /* 0x000fe400078e0008 */
[----:B------:R-:W-:Y:S02]  /*0970*/  IMAD.MOV.U32 R3, RZ, RZ, R6 ;  /* 0x000000ffff037224 */ /* 0x000fe400078e0006 */
[----:B------:R-:W-:-:S04]  /*0980*/  IMAD.HI.U32 R0, R0, R2, RZ ;  /* 0x0000000200007227 */ /* 0x000fc800078e00ff */
[----:B------:R-:W-:Y:S02]  /*0990*/  IMAD R2, R0, R3, R2 ;  /* 0x0000000300027224 */ /* 0x000fe400078e0202 */
[----:B------:R-:W-:-:S03]  /*09a0*/  IMAD R3, R4, R11, RZ ;  /* 0x0000000b04037224 */ /* 0x000fc600078e02ff */
[----:B------:R-:W-:Y:S02]  /*09b0*/  ISETP.GT.U32.AND P1, PT, R7, R2, PT ;  /* 0x000000020700720c */ /* 0x000fe40003f24070 */
[----:B------:R-:W-:-:S11]  /*09c0*/  IADD3 R213, R213, -R3, RZ ;  /* 0x80000003d5d57210 */ /* 0x000fd60007ffe0ff */
[----:B------:R-:W-:Y:S01]  /*09d0*/  @!P1 IMAD.IADD R2, R2, 0x1, -R7 ;  /* 0x0000000102029824 */ /* 0x000fe200078e0a07 */
[----:B------:R-:W-:Y:S02]  /*09e0*/  @!P1 IADD3 R0, R0, 0x1, RZ ;  /* 0x0000000100009810 */ /* 0x000fe40007ffe0ff */
[----:B------:R-:W-:Y:S02]  /*09f0*/  ISETP.NE.AND P1, PT, R10, RZ, PT ;  /* 0x000000ff0a00720c */ /* 0x000fe40003f25270 */
[----:B------:R-:W-:Y:S02]  /*0a00*/  ISETP.GE.U32.AND P2, PT, R2, R7, PT ;  /* 0x000000070200720c */ /* 0x000fe40003f46070 */
[----:B------:R-:W-:-:S04]  /*0a10*/  LOP3.LUT R2, R4, R10, RZ, 0x3c, !PT ;  /* 0x0000000a04027212 */ /* 0x000fc800078e3cff */
[----:B------:R-:W-:-:S07]  /*0a20*/  ISETP.GE.AND P0, PT, R2, RZ, PT ;  /* 0x000000ff0200720c */ /* 0x000fce0003f06270 */
[----:B------:R-:W-:-:S06]  /*0a30*/  @P2 IADD3 R0, R0, 0x1, RZ ;  /* 0x0000000100002810 */ /* 0x000fcc0007ffe0ff */
[----:B------:R-:W-:Y:S02]  /*0a40*/  @!P0 IADD3 R0, -R0, RZ, RZ ;  /* 0x000000ff00008210 */ /* 0x000fe40007ffe1ff */
[----:B------:R-:W-:-:S05]  /*0a50*/  @!P1 LOP3.LUT R0, RZ, R10, RZ, 0x33, !PT ;  /* 0x0000000aff009212 */ /* 0x000fca00078e33ff */
[--C-:B------:R-:W-:Y:S02]  /*0a60*/  IMAD.MOV R2, RZ, RZ, -R0.reuse ;  /* 0x000000ffff027224 */ /* 0x100fe400078e0a00 */
[C---:B------:R-:W-:Y:S02]  /*0a70*/  IMAD R0, R10.reuse, 0x1000000, R0 ;  /* 0x010000000a007824 */ /* 0x040fe400078e0200 */
[----:B------:R-:W-:-:S04]  /*0a80*/  IMAD R2, R10, R2, R4 ;  /* 0x000000020a027224 */ /* 0x000fc800078e0204 */
[----:B------:R-:W-:Y:S01]  /*0a90*/  IMAD R214, R2, 0x10000, R0 ;  /* 0x0001000002d67824 */ /* 0x000fe200078e0200 */
[----:B------:R-:W-:Y:S05]  /*0aa0*/  BRA `(.L_x_30) ;  /* 0x0000004000007947 */ /* 0x000fea0003800000 */
.L_x_21:
[----:B--2---:R-:W-:Y:S01]  /*0ab0*/  IMAD.MOV.U32 R213, RZ, RZ, RZ ;  /* 0x000000ffffd57224 */ /* 0x004fe200078e00ff */
[----:B------:R-:W-:Y:S01]  /*0ac0*/  MOV R214, RZ ;  /* 0x000000ff00d67202 */ /* 0x000fe20000000f00 */
[----:B------:R-:W-:Y:S01]  /*0ad0*/  IMAD.U32 R212, RZ, RZ, UR4 ;  /* 0x00000004ffd47e24 */ /* 0x000fe2000f8e00ff */
[----:B------:R-:W-:Y:S02]  /*0ae0*/  MOV R215, c[0x0][0x53c] ;  /* 0x00014f0000d77a02 */ /* 0x000fe40000000f00 */
.L_x_30:
[----:B------:R-:W-:Y:S01]  /*0af0*/  ISETP.NE.AND P0, PT, R12, RZ, PT ;  /* 0x000000ff0c00720c */ /* 0x000fe20003f05270 */
[----:B------:R-:W-:-:S12]  /*0b00*/  WARPSYNC 0xffffffff ;  /* 0xffffffff00007948 */ /* 0x000fd80003800000 */
[----:B------:R1:W-:Y:S04]  /*0b10*/  @!P0 STS.128 [0x18100], R212 ;  /* 0x018100d4ff008388 */ /* 0x0003e80000000c00 */
[----:B------:R-:W-:Y:S06]  /*0b20*/  BAR.ARV 0x5, 0x100 ;  /* 0x0144000000007b1d */ /* 0x000fec0000002000 */
.L_x_19:
[----:B-12---:R-:W-:-:S13]  /*0b30*/  ISETP.GE.AND P0, PT, R215, c[0x0][0x53c], PT ;  /* 0x00014f00d7007a0c */ /* 0x006fda0003f06270 */
[----:B------:R-:W-:Y:S05]  /*0b40*/  @P0 EXIT ;  /* 0x000000000000094d */ /* 0x000fea0003800000 */
[----:B------:R-:W1:Y:S01]  /*0b50*/  S2R R17, SR_TID.X ;  /* 0x0000000000117919 */ /* 0x000e620000002100 */
[----:B------:R-:W-:Y:S02]  /*0b60*/  ULDC UR5, c[0x0][0x2ac] ;  /* 0x0000ab0000057ab9 */ /* 0x000fe40000000800 */
[----:B------:R-:W-:Y:S02]  /*0b70*/  ULDC UR4, c[0x0][0x1d0] ;  /* 0x0000740000047ab9 */ /* 0x000fe40000000800 */
[----:B------:R-:W-:Y:S01]  /*0b80*/  UIMAD UR5, UR5, UR4, URZ ;  /* 0x00000004050572a4 */ /* 0x000fe2000f8e023f */
[----:B-1----:R-:W-:-:S04]  /*0b90*/  SHF.R.S32.HI R9, RZ, 0x1f, R17 ;  /* 0x0000001fff097819 */ /* 0x002fc80000011411 */
[CC--:B------:R-:W-:Y:S02]  /*0ba0*/  LEA.HI R2, R9.reuse, R17.reuse, RZ, 0x4 ;  /* 0x0000001109027211 */ /* 0x0c0fe400078f20ff */
[CC--:B------:R-:W-:Y:S02]  /*0bb0*/  LEA.HI R15, R9.reuse, R17.reuse, RZ, 0x3 ;  /* 0x00000011090f7211 */ /* 0x0c0fe400078f18ff */
[----:B------:R-:W-:Y:S02]  /*0bc0*/  SHF.R.S32.HI R3, RZ, 0x4, R2 ;  /* 0x00000004ff037819 */ /* 0x000fe40000011402 */
[----:B------:R-:W-:Y:S02]  /*0bd0*/  LEA.HI R13, R9, R17, RZ, 0x2 ;  /* 0x00000011090d7211 */ /* 0x000fe400078f10ff */
[----:B------:R-:W-:Y:S02]  /*0be0*/  LEA.HI R0, R2, R3, RZ, 0x1 ;  /* 0x0000000302007211 */ /* 0x000fe400078f08ff */
[----:B------:R-:W-:-:S02]  /*0bf0*/  SHF.R.S32.HI R200, RZ, 0x3, R15 ;  /* 0x00000003ffc87819 */ /* 0x000fc4000001140f */
[----:B------:R-:W-:Y:S02]  /*0c00*/  LOP3.LUT R0, R0, 0xfffffffe, RZ, 0xc0, !PT ;  /* 0xfffffffe00007812 */ /* 0x000fe400078ec0ff */
[--C-:B------:R-:W-:Y:S02]  /*0c10*/  SHF.R.S32.HI R8, RZ, 0x2, R13.reuse ;  /* 0x00000002ff087819 */ /* 0x100fe4000001140d */
[----:B------:R-:W-:Y:S01]  /*0c20*/  LOP3.LUT R196, R15, 0xfffffff8, RZ, 0xc0, !PT ;  /* 0xfffffff80fc47812 */ /* 0x000fe200078ec0ff */
[----:B------:R-:W-:Y:S01]  /*0c30*/  IMAD.IADD R14, R3, 0x1, -R0 ;  /* 0x00000001030e7824 */ /* 0x000fe200078e0a00 */
[----:B------:R-:W-:Y:S01]  /*0c40*/  LOP3.LUT R0, R2, 0xfffffff0, RZ, 0xc0, !PT ;  /* 0xfffffff002007812 */ /* 0x000fe200078ec0ff */
[----:B------:R-:W-:Y:S01]  /*0c50*/  IMAD.SHL.U32 R3, R200, 0x40, RZ ;  /* 0x00000040c8037824 */ /* 0x000fe200078e00ff */
[----:B------:R-:W-:Y:S01]  /*0c60*/  SHF.R.S32.HI R2, RZ, 0x1f, R13 ;  /* 0x0000001fff027819 */ /* 0x000fe2000001140d */
[----:B------:R-:W-:Y:S01]  /*0c70*/  IMAD.IADD R196, R17, 0x1, -R196 ;  /* 0x0000000111c47824 */ /* 0x000fe200078e0ac4 */
[-C--:B------:R-:W-:Y:S01]  /*0c80*/  LEA.HI R7, R9, R17.reuse, RZ, 0x5 ;  /* 0x0000001109077211 */ /* 0x080fe200078f28ff */
[----:B------:R-:W-:Y:S01]  /*0c90*/  IMAD.IADD R0, R17, 0x1, -R0 ;  /* 0x0000000111007824 */ /* 0x000fe200078e0a00 */
[----:B------:R-:W-:Y:S01]  /*0ca0*/  LEA.HI R2, R2, R8, RZ, 0x3 ;  /* 0x0000000802027211 */ /* 0x000fe200078f18ff */
[----:B------:R-:W-:Y:S01]  /*0cb0*/  IMAD.SHL.U32 R192, R196, 0x8, RZ ;  /* 0x00000008c4c07824 */ /* 0x000fe200078e00ff */
[----:B------:R-:W-:-:S02]  /*0cc0*/  LEA.HI R9, R9, R17, RZ, 0x6 ;  /* 0x0000001109097211 */ /* 0x000fc400078f30ff */
[----:B------:R-:W-:Y:S02]  /*0cd0*/  SHF.R.S32.HI R5, RZ, 0x1f, R0 ;  /* 0x0000001fff057819 */ /* 0x000fe40000011400 */
[----:B------:R-:W-:Y:S01]  /*0ce0*/  LOP3.LUT R4, R2, 0xfffffff8, RZ, 0xc0, !PT ;  /* 0xfffffff802047812 */ /* 0x000fe200078ec0ff */
[----:B------:R-:W-:Y:S01]  /*0cf0*/  IMAD.SHL.U32 R9, R9, 0x8, RZ ;  /* 0x0000000809097824 */ /* 0x000fe200078e00ff */
[----:B------:R-:W-:Y:S02]  /*0d00*/  LEA.HI R10, R5, R0, RZ, 0x3 ;  /* 0x00000000050a7211 */ /* 0x000fe400078f18ff */
[----:B------:R-:W-:Y:S01]  /*0d10*/  LOP3.LUT R2, R3, 0x1c0, RZ, 0xc0, !PT ;  /* 0x000001c003027812 */ /* 0x000fe200078ec0ff */
[----:B------:R-:W-:Y:S01]  /*0d20*/  IMAD.IADD R8, R8, 0x1, -R4 ;  /* 0x0000000108087824 */ /* 0x000fe200078e0a04 */
[----:B------:R-:W-:Y:S02]  /*0d30*/  LOP3.LUT R3, R10, 0xfffffff8, RZ, 0xc0, !PT ;  /* 0xfffffff80a037812 */ /* 0x000fe400078ec0ff */
[----:B------:R-:W-:-:S02]  /*0d40*/  SHF.R.U32.HI R4, RZ, 0x3, R2 ;  /* 0x00000003ff047819 */ /* 0x000fc40000011602 */
[----:B------:R-:W-:Y:S01]  /*0d50*/  LOP3.LUT R2, R2, 0x38, R192, 0xf8, !PT ;  /* 0x0000003802027812 */ /* 0x000fe200078ef8c0 */
[----:B------:R-:W-:Y:S01]  /*0d60*/  IMAD.IADD R5, R0, 0x1, -R3 ;  /* 0x0000000100057824 */ /* 0x000fe200078e0a03 */
[----:B------:R-:W-:Y:S02]  /*0d70*/  LOP3.LUT R0, R7, 0xffffffe0, RZ, 0xc0, !PT ;  /* 0xffffffe007007812 */ /* 0x000fe400078ec0ff */
[----:B------:R-:W-:Y:S02]  /*0d80*/  LOP3.LUT R12, R2, R4, RZ, 0x3c, !PT ;  /* 0x00000004020c7212 */ /* 0x000fe400078e3cff */
[--C-:B------:R-:W-:Y:S01]  /*0d90*/  SHF.R.S32.HI R4, RZ, 0x5, R7.reuse ;  /* 0x00000005ff047819 */ /* 0x100fe20000011407 */
[----:B------:R-:W-:Y:S01]  /*0da0*/  IMAD.IADD R16, R17, 0x1, -R0 ;  /* 0x0000000111107824 */ /* 0x000fe200078e0a00 */
[----:B------:R-:W-:Y:S01]  /*0db0*/  SHF.R.S32.HI R2, RZ, 0x1f, R7 ;  /* 0x0000001fff027819 */ /* 0x000fe20000011407 */
[----:B------:R-:W-:Y:S01]  /*0dc0*/  IMAD.SHL.U32 R0, R196, 0x40, RZ ;  /* 0x00000040c4007824 */ /* 0x000fe200078e00ff */
[----:B------:R-:W-:-:S02]  /*0dd0*/  LOP3.LUT R6, R8, 0x1, RZ, 0xc0, !PT ;  /* 0x0000000108067812 */ /* 0x000fc400078ec0ff */
[----:B------:R-:W-:Y:S02]  /*0de0*/  LEA.HI R2, R2, R4, RZ, 0x3 ;  /* 0x0000000402027211 */ /* 0x000fe400078f18ff */
[----:B------:R-:W-:Y:S02]  /*0df0*/  SHF.R.S32.HI R11, RZ, 0x1f, R16 ;  /* 0x0000001fff0b7819 */ /* 0x000fe40000011410 */
[----:B------:R-:W-:Y:S02]  /*0e00*/  LOP3.LUT R0, R0, 0x1c0, RZ, 0xc0, !PT ;  /* 0x000001c000007812 */ /* 0x000fe400078ec0ff */
[----:B------:R-:W-:Y:S02]  /*0e10*/  LOP3.LUT R2, R2, 0xffffff8, RZ, 0xc0, !PT ;  /* 0x0ffffff802027812 */ /* 0x000fe400078ec0ff */
[----:B------:R-:W-:Y:S02]  /*0e20*/  ISETP.NE.U32.AND P0, PT, R6, 0x1, PT ;  /* 0x000000010600780c */ /* 0x000fe40003f05070 */
[----:B------:R-:W-:Y:S01]  /*0e30*/  LEA.HI R11, R11, R16, RZ, 0x2 ;  /* 0x000000100b0b7211 */ /* 0x000fe200078f10ff */
[----:B------:R-:W-:Y:S01]  /*0e40*/  IMAD.IADD R3, R4, 0x1, -R2 ;  /* 0x0000000104037824 */ /* 0x000fe200078e0a02 */
[----:B------:R-:W-:-:S02]  /*0e50*/  LOP3.LUT R7, R0, 0x8, R15, 0xf8, !PT ;  /* 0x0000000800077812 */ /* 0x000fc400078ef80f */
[----:B------:R-:W-:Y:S02]  /*0e60*/  SHF.R.U32.HI R6, RZ, 0x3, R0 ;  /* 0x00000003ff067819 */ /* 0x000fe40000011600 */
[----:B------:R-:W-:Y:S02]  /*0e70*/  LOP3.LUT R0, R13, 0xfffffffc, RZ, 0xc0, !PT ;  /* 0xfffffffc0d007812 */ /* 0x000fe400078ec0ff */
[----:B------:R-:W-:Y:S02]  /*0e80*/  SHF.R.S32.HI R2, RZ, 0x2, R11 ;  /* 0x00000002ff027819 */ /* 0x000fe4000001140b */
[----:B------:R-:W-:Y:S01]  /*0e90*/  LOP3.LUT R13, R7, R6, RZ, 0x3c, !PT ;  /* 0x00000006070d7212 */ /* 0x000fe200078e3cff */
[----:B------:R-:W-:Y:S01]  /*0ea0*/  IMAD.IADD R0, R17, 0x1, -R0 ;  /* 0x0000000111007824 */ /* 0x000fe200078e0a00 */
[----:B------:R-:W-:Y:S01]  /*0eb0*/  LOP3.LUT P4, RZ, R5, 0x2, RZ, 0xc0, !PT ;  /* 0x0000000205ff7812 */ /* 0x000fe2000788c0ff */
[----:B------:R-:W-:Y:S01]  /*0ec0*/  IMAD R15, R3, 0x10, R2 ;  /* 0x00000010030f7824 */ /* 0x000fe200078e0202 */
[C---:B------:R-:W-:Y:S01]  /*0ed0*/  LOP3.LUT P3, RZ, R5.reuse, 0x4, RZ, 0xc0, !PT ;  /* 0x0000000405ff7812 */ /* 0x040fe2000786c0ff */
[----:B------:R-:W-:Y:S01]  /*0ee0*/  IMAD.SHL.U32 R2, R5, 0x40, RZ ;  /* 0x0000004005027824 */ /* 0x000fe200078e00ff */
[----:B------:R-:W-:Y:S01]  /*0ef0*/  LEA.HI R3, R0, R0, RZ, 0x1 ;  /* 0x0000000000037211 */ /* 0x000fe200078f08ff */
[----:B------:R-:W-:Y:S01]  /*0f00*/  IMAD.SHL.U32 R7, R4, 0x400, RZ ;  /* 0x0000040004077824 */ /* 0x000fe200078e00ff */
[C---:B------:R-:W-:Y:S01]  /*0f10*/  R2P PR, R8.reuse, 0x6 ;  /* 0x0000000608007804 */ /* 0x040fe20000000000 */
[----:B------:R-:W-:Y:S01]  /*0f20*/  IMAD.SHL.U32 R4, R8, 0x40, RZ ;  /* 0x0000004008047824 */ /* 0x000fe200078e00ff */
[----:B------:R-:W-:Y:S01]  /*0f30*/  LOP3.LUT R2, R2, 0x1c0, RZ, 0xc0, !PT ;  /* 0x000001c002027812 */ /* 0x000fe200078ec0ff */
[----:B------:R-:W-:Y:S01]  /*0f40*/  IMAD.SHL.U32 R6, R14, 0x8, RZ ;  /* 0x000000080e067824 */ /* 0x000fe200078e00ff */
[----:B------:R-:W-:Y:S01]  /*0f50*/  LOP3.LUT R3, R3, 0x1ffffffe, RZ, 0xc0, !PT ;  /* 0x1ffffffe03037812 */ /* 0x000fe200078ec0ff */
[----:B------:R-:W-:Y:S01]  /*0f60*/  IMAD.SHL.U32 R8, R10, 0x40, RZ ;  /* 0x000000400a087824 */ /* 0x000fe200078e00ff */
[----:B------:R-:W-:Y:S01]  /*0f70*/  LOP3.LUT R4, R4, 0x1c0, RZ, 0xc0, !PT ;  /* 0x000001c004047812 */ /* 0x000fe200078ec0ff */
[----:B------:R-:W-:Y:S01]  /*0f80*/  IMAD R5, R0, 0x2, R7 ;  /* 0x0000000200057824 */ /* 0x000fe200078e0207 */
[----:B------:R-:W-:Y:S01]  /*0f90*/  LOP3.LUT R6, R2, 0x8, R6, 0xf8, !PT ;  /* 0x0000000802067812 */ /* 0x000fe200078ef806 */
[----:B------:R-:W-:Y:S01]  /*0fa0*/  IMAD.MOV.U32 R10, RZ, RZ, 0x40 ;  /* 0x00000040ff0a7424 */ /* 0x000fe200078e00ff */
[----:B------:R-:W-:Y:S01]  /*0fb0*/  LOP3.LUT R12, R12, 0x7ffffe00, R9, 0xf8, !PT ;  /* 0x7ffffe000c0c7812 */ /* 0x000fe200078ef809 */
[----:B------:R-:W-:Y:S01]  /*0fc0*/  IMAD.IADD R9, R0, 0x1, -R3 ;  /* 0x0000000100097824 */ /* 0x000fe200078e0a03 */
[----:B------:R-:W-:Y:S01]  /*0fd0*/  SHF.R.U32.HI R2, RZ, 0x3, R2 ;  /* 0x00000003ff027819 */ /* 0x000fe20000011602 */
[----:B------:R-:W-:Y:S01]  /*0fe0*/  STL [R1+0x8], R15 ;  /* 0x0000080f01007387 */ /* 0x000fe20000100800 */
[----:B------:R-:W-:Y:S01]  /*0ff0*/  LEA.HI R3, R4, R4, RZ, 0x1d ;  /* 0x0000000404037211 */ /* 0x000fe200078fe8ff */
[----:B------:R-:W-:Y:S01]  /*1000*/  IMAD R9, R9, 0x8, R15 ;  /* 0x0000000809097824 */ /* 0x000fe200078e020f */
[----:B------:R-:W-:Y:S01]  /*1010*/  LOP3.LUT R2, R6, R2, RZ, 0x3c, !PT ;  /* 0x0000000206027212 */ /* 0x000fe200078e3cff */
[----:B------:R-:W-:Y:S01]  /*1020*/  IMAD R0, R14, 0x200, R13 ;  /* 0x000002000e007824 */ /* 0x000fe200078e020d */
[----:B------:R-:W-:Y:S01]  /*1030*/  LOP3.LUT R4, R8, 0xfffffe00, RZ, 0xc0, !PT ;  /* 0xfffffe0008047812 */ /* 0x000fe200078ec0ff */
[----:B------:R-:W-:Y:S01]  /*1040*/  IMAD.IADD R8, R5, 0x1, R3 ;  /* 0x0000000105087824 */ /* 0x000fe200078e0203 */
[----:B------:R-:W-:Y:S01]  /*1050*/  IADD3 R197, R192, 0x40, RZ ;  /* 0x00000040c0c57810 */ /* 0x000fe20007ffe0ff */
[----:B------:R1:W-:Y:S01]  /*1060*/  STL [R1+0xc], R9 ;  /* 0x00000c0901007387 */ /* 0x0003e20000100800 */
[CC--:B------:R-:W-:Y:S01]  /*1070*/  IADD3 R3, R2.reuse, R4.reuse, R7 ;  /* 0x0000000402037210 */ /* 0x0c0fe20007ffe007 */
[----:B------:R-:W-:Y:S01]  /*1080*/  IMAD.MOV.U32 R7, RZ, RZ, 0x20 ;  /* 0x00000020ff077424 */ /* 0x000fe200078e00ff */
[----:B------:R-:W-:Y:S01]  /*1090*/  LOP3.LUT R4, R2, R4, RZ, 0xfc, !PT ;  /* 0x0000000402047212 */ /* 0x000fe200078efcff */
[----:B------:R-:W-:Y:S01]  /*10a0*/  IMAD.SHL.U32 R187, R12, 0x2, RZ ;  /* 0x000000020cbb7824 */ /* 0x000fe200078e00ff */
[----:B------:R-:W-:-:S02]  /*10b0*/  LOP3.LUT R2, R11, 0x7ffffffc, RZ, 0xc0, !PT ;  /* 0x7ffffffc0b027812 */ /* 0x000fc400078ec0ff */
[----:B------:R-:W-:Y:S02]  /*10c0*/  IADD3 R198, R192, 0x80, RZ ;  /* 0x00000080c0c67810 */ /* 0x000fe40007ffe0ff */
[----:B------:R-:W-:Y:S01]  /*10d0*/  SHF.R.S32.HI R5, RZ, 0x1f, R197 ;  /* 0x0000001fff057819 */ /* 0x000fe200000114c5 */
[----:B------:R-:W-:Y:S01]  /*10e0*/  IMAD.IADD R2, R16, 0x1, -R2 ;  /* 0x0000000110027824 */ /* 0x000fe200078e0a02 */
[C---:B------:R-:W-:Y:S02]  /*10f0*/  SEL R5, R7.reuse, 0xffffffe0, !P1 ;  /* 0xffffffe007057807 */ /* 0x040fe40004800000 */
[----:B------:R-:W-:Y:S01]  /*1100*/  SHF.R.S32.HI R6, RZ, 0x1f, R198 ;  /* 0x0000001fff067819 */ /* 0x000fe200000114c6 */
[----:B------:R-:W-:Y:S01]  /*1110*/  IMAD.SHL.U32 R222, R2, 0x2, RZ ;  /* 0x0000000202de7824 */ /* 0x000fe200078e00ff */
[----:B------:R-:W-:Y:S02]  /*1120*/  SEL R2, R7, 0xffffffe0, !P4 ;  /* 0xffffffe007027807 */ /* 0x000fe40006000000 */
[----:B------:R-:W-:-:S02]  /*1130*/  SEL R6, R10, 0xffffffc0, !P2 ;  /* 0xffffffc00a067807 */ /* 0x000fc40005000000 */
[C---:B------:R-:W-:Y:S02]  /*1140*/  IADD3 R249, R222.reuse, 0x8, RZ ;  /* 0x00000008def97810 */ /* 0x040fe40007ffe0ff */
[C---:B------:R-:W-:Y:S02]  /*1150*/  IADD3 R246, R222.reuse, 0x20, RZ ;  /* 0x00000020def67810 */ /* 0x040fe40007ffe0ff */
[C---:B------:R-:W-:Y:S02]  /*1160*/  IADD3 R243, R222.reuse, 0x38, RZ ;  /* 0x00000038def37810 */ /* 0x040fe40007ffe0ff */
[C---:B------:R-:W-:Y:S02]  /*1170*/  IADD3 R240, R222.reuse, 0x50, RZ ;  /* 0x00000050def07810 */ /* 0x040fe40007ffe0ff */
[----:B------:R-:W-:Y:S02]  /*1180*/  IADD3 R237, R222, 0x68, RZ ;  /* 0x00000068deed7810 */ /* 0x000fe40007ffe0ff */
[----:B------:R-:W-:-:S02]  /*1190*/  SHF.R.S32.HI R7, RZ, 0x1f, R249 ;  /* 0x0000001fff077819 */ /* 0x000fc400000114f9 */
[C---:B------:R-:W-:Y:S02]  /*11a0*/  IADD3 R234, R222.reuse, 0x80, RZ ;  /* 0x00000080deea7810 */ /* 0x040fe40007ffe0ff */
[----:B------:R-:W-:Y:S02]  /*11b0*/  SHF.R.S32.HI R7, RZ, 0x1f, R246 ;  /* 0x0000001fff077819 */ /* 0x000fe400000114f6 */
[C---:B------:R-:W-:Y:S02]  /*11c0*/  IADD3 R231, R222.reuse, 0x98, RZ ;  /* 0x00000098dee77810 */ /* 0x040fe40007ffe0ff */
[----:B------:R-:W-:Y:S02]  /*11d0*/  SHF.R.S32.HI R7, RZ, 0x1f, R243 ;  /* 0x0000001fff077819 */ /* 0x000fe400000114f3 */
[----:B------:R-:W-:Y:S02]  /*11e0*/  IADD3 R228, R222, 0xb0, RZ ;  /* 0x000000b0dee47810 */ /* 0x000fe40007ffe0ff */
[----:B------:R-:W-:-:S02]  /*11f0*/  LEA R223, R8, 0x80, 0x1 ;  /* 0x0000008008df7811 */ /* 0x000fc400078e08ff */
[----:B------:R-:W-:Y:S02]  /*1200*/  SHF.R.S32.HI R7, RZ, 0x1f, R240 ;  /* 0x0000001fff077819 */ /* 0x000fe400000114f0 */
[----:B------:R-:W-:Y:S01]  /*1210*/  SHF.R.S32.HI R7, RZ, 0x1f, R237 ;  /* 0x0000001fff077819 */ /* 0x000fe200000114ed */
[C---:B------:R-:W-:Y:S01]  /*1220*/  IMAD.IADD R226, R223.reuse, 0x1, R5 ;  /* 0x00000001dfe27824 */ /* 0x040fe200078e0205 */
[----:B------:R-:W-:Y:S02]  /*1230*/  SHF.R.S32.HI R7, RZ, 0x1f, R234 ;  /* 0x0000001fff077819 */ /* 0x000fe400000114ea */
[----:B------:R-:W-:Y:S01]  /*1240*/  SHF.R.S32.HI R7, RZ, 0x1f, R231 ;  /* 0x0000001fff077819 */ /* 0x000fe200000114e7 */
[----:B------:R-:W-:Y:S01]  /*1250*/  IMAD.IADD R252, R226, 0x1, R6 ;  /* 0x00000001e2fc7824 */ /* 0x000fe200078e0206 */
[----:B------:R-:W-:Y:S01]  /*1260*/  SHF.R.S32.HI R7, RZ, 0x1f, R228 ;  /* 0x0000001fff077819 */ /* 0x000fe200000114e4 */
[----:B------:R-:W-:Y:S01]  /*1270*/  IMAD.IADD R7, R223, 0x1, R6 ;  /* 0x00000001df077824 */ /* 0x000fe200078e0206 */
[----:B------:R-:W-:-:S02]  /*1280*/  IADD3 R247, R222, 0x18, RZ ;  /* 0x00000018def77810 */ /* 0x000fc40007ffe0ff */
[C---:B------:R-:W-:Y:S02]  /*1290*/  IADD3 R248, R222.reuse, 0x10, RZ ;  /* 0x00000010def87810 */ /* 0x040fe40007ffe0ff */
[----:B------:R2:W-:Y:S01]  /*12a0*/  STL [R1], R7 ;  /* 0x0000000701007387 */ /* 0x0005e20000100800 */
[C---:B------:R-:W-:Y:S02]  /*12b0*/  IADD3 R244, R222.reuse, 0x30, RZ ;  /* 0x00000030def47810 */ /* 0x040fe40007ffe0ff */
[C---:B------:R-:W-:Y:S02]  /*12c0*/  IADD3 R224, R223.reuse, -0x10, RZ ;  /* 0xfffffff0dfe07810 */ /* 0x040fe40007ffe0ff */
[C---:B------:R-:W-:Y:S02]  /*12d0*/  IADD3 R245, R222.reuse, 0x28, RZ ;  /* 0x00000028def57810 */ /* 0x040fe40007ffe0ff */
[----:B------:R-:W-:Y:S02]  /*12e0*/  IADD3 R241, R222, 0x48, RZ ;  /* 0x00000048def17810 */ /* 0x000fe40007ffe0ff */
[----:B------:R-:W-:-:S02]  /*12f0*/  @P0 IADD3 R224, R223, 0x10, RZ ;  /* 0x00000010dfe00810 */ /* 0x000fc40007ffe0ff */
[----:B------:R-:W-:Y:S02]  /*1300*/  LEA R183, R3, 0xc100, 0x1 ;  /* 0x0000c10003b77811 */ /* 0x000fe400078e08ff */
[----:B------:R-:W-:Y:S01]  /*1310*/  LEA R177, R4, 0x100, 0x1 ;  /* 0x0000010004b17811 */ /* 0x000fe200078e08ff */
[----:B------:R-:W-:Y:S01]  /*1320*/  IMAD.IADD R225, R5, 0x1, R224 ;  /* 0x0000000105e17824 */ /* 0x000fe200078e02e0 */
[C---:B------:R-:W-:Y:S01]  /*1330*/  IADD3 R242, R222.reuse, 0x40, RZ ;  /* 0x00000040def27810 */ /* 0x040fe20007ffe0ff */
[----:B------:R-:W-:Y:S01]  /*1340*/  IMAD.IADD R184, R183, 0x1, R2 ;  /* 0x00000001b7b87824 */ /* 0x000fe200078e0202 */
[----:B------:R-:W-:Y:S01]  /*1350*/  IADD3 R238, R222, 0x60, RZ ;  /* 0x00000060deee7810 */ /* 0x000fe20007ffe0ff */
[----:B------:R-:W-:Y:S01]  /*1360*/  IMAD.IADD R178, R2, 0x1, R177 ;  /* 0x0000000102b27824 */ /* 0x000fe200078e02b1 */
[----:B------:R-:W-:Y:S01]  /*1370*/  IADD3 R239, R222, 0x58, RZ ;  /* 0x00000058deef7810 */ /* 0x000fe20007ffe0ff */
[----:B------:R-:W-:Y:S01]  /*1380*/  IMAD.IADD R251, R6, 0x1, R224 ;  /* 0x0000000106fb7824 */ /* 0x000fe200078e02e0 */
[----:B------:R-:W-:Y:S01]  /*1390*/  IADD3 R235, R222, 0x78, RZ ;  /* 0x00000078deeb7810 */ /* 0x000fe20007ffe0ff */
[----:B------:R-:W-:Y:S01]  /*13a0*/  IMAD.IADD R250, R225, 0x1, R6 ;  /* 0x00000001e1fa7824 */ /* 0x000fe200078e0206 */
[----:B------:R-:W-:-:S02]  /*13b0*/  SHF.R.S32.HI R8, RZ, 0x1f, R247 ;  /* 0x0000001fff087819 */ /* 0x000fc400000114f7 */
[----:B------:R-:W-:Y:S02]  /*13c0*/  LEA R103, R0, 0x6100, 0x1 ;  /* 0x0000610000677811 */ /* 0x000fe400078e08ff */
[C---:B------:R-:W-:Y:S02]  /*13d0*/  IADD3 R236, R222.reuse, 0x70, RZ ;  /* 0x00000070deec7810 */ /* 0x040fe40007ffe0ff */
[----:B------:R-:W-:Y:S02]  /*13e0*/  IADD3 R232, R222, 0x90, RZ ;  /* 0x00000090dee87810 */ /* 0x000fe40007ffe0ff */
[----:B-1----:R-:W-:Y:S02]  /*13f0*/  SHF.R.S32.HI R9, RZ, 0x1f, R248 ;  /* 0x0000001fff097819 */ /* 0x002fe400000114f8 */
[----:B------:R-:W-:Y:S02]  /*1400*/  SHF.R.S32.HI R8, RZ, 0x1f, R244 ;  /* 0x0000001fff087819 */ /* 0x000fe400000114f4 */
[----:B------:R-:W-:-:S02]  /*1410*/  SEL R0, R10, 0xffffffc0, !P3 ;  /* 0xffffffc00a007807 */ /* 0x000fc40005800000 */
[C---:B------:R-:W-:Y:S02]  /*1420*/  IADD3 R233, R222.reuse, 0x88, RZ ;  /* 0x00000088dee97810 */ /* 0x040fe40007ffe0ff */
[----:B------:R-:W-:Y:S01]  /*1430*/  IADD3 R229, R222, 0xa8, RZ ;  /* 0x000000a8dee57810 */ /* 0x000fe20007ffe0ff */
[--C-:B------:R-:W-:Y:S01]  /*1440*/  IMAD.IADD R186, R183, 0x1, R0.reuse ;  /* 0x00000001b7ba7824 */ /* 0x100fe200078e0200 */
[----:B------:R-:W-:Y:S01]  /*1450*/  SHF.R.S32.HI R9, RZ, 0x1f, R245 ;  /* 0x0000001fff097819 */ /* 0x000fe200000114f5 */
[----:B------:R-:W-:Y:S01]  /*1460*/  IMAD.IADD R180, R0, 0x1, R177 ;  /* 0x0000000100b47824 */ /* 0x000fe200078e02b1 */
[----:B------:R-:W-:Y:S01]  /*1470*/  SHF.R.S32.HI R8, RZ, 0x1f, R241 ;  /* 0x0000001fff087819 */ /* 0x000fe200000114f1 */
[----:B------:R-:W-:Y:S01]  /*1480*/  IMAD.IADD R185, R184, 0x1, R0 ;  /* 0x00000001b8b97824 */ /* 0x000fe200078e0200 */
[----:B------:R-:W-:Y:S01]  /*1490*/  IADD3 R230, R222, 0xa0, RZ ;  /* 0x000000a0dee67810 */ /* 0x000fe20007ffe0ff */
[----:B------:R-:W-:Y:S01]  /*14a0*/  IMAD.IADD R179, R0, 0x1, R178 ;  /* 0x0000000100b37824 */ /* 0x000fe200078e02b2 */
[----:B------:R-:W-:-:S02]  /*14b0*/  IADD3 R227, R222, 0xb8, RZ ;  /* 0x000000b8dee37810 */ /* 0x000fc40007ffe0ff */
[----:B------:R-:W-:Y:S02]  /*14c0*/  SHF.R.S32.HI R9, RZ, 0x1f, R242 ;  /* 0x0000001fff097819 */ /* 0x000fe400000114f2 */
[----:B------:R-:W-:Y:S02]  /*14d0*/  SHF.R.S32.HI R8, RZ, 0x1f, R238 ;  /* 0x0000001fff087819 */ /* 0x000fe400000114ee */
[----:B------:R-:W-:Y:S02]  /*14e0*/  SHF.R.S32.HI R9, RZ, 0x1f, R239 ;  /* 0x0000001fff097819 */ /* 0x000fe400000114ef */
[----:B------:R-:W-:Y:S02]  /*14f0*/  SHF.R.S32.HI R8, RZ, 0x1f, R235 ;  /* 0x0000001fff087819 */ /* 0x000fe400000114eb */
[----:B------:R-:W-:Y:S02]  /*1500*/  SHF.R.S32.HI R9, RZ, 0x1f, R236 ;  /* 0x0000001fff097819 */ /* 0x000fe400000114ec */
[----:B------:R-:W-:-:S02]  /*1510*/  SHF.R.S32.HI R8, RZ, 0x1f, R232 ;  /* 0x0000001fff087819 */ /* 0x000fc400000114e8 */
[----:B------:R-:W-:Y:S02]  /*1520*/  SHF.R.S32.HI R9, RZ, 0x1f, R233 ;  /* 0x0000001fff097819 */ /* 0x000fe400000114e9 */
[----:B------:R-:W-:Y:S02]  /*1530*/  SHF.R.S32.HI R8, RZ, 0x1f, R229 ;  /* 0x0000001fff087819 */ /* 0x000fe400000114e5 */
[----:B------:R-:W-:Y:S02]  /*1540*/  SHF.R.S32.HI R11, RZ, 0x1f, R192 ;  /* 0x0000001fff0b7819 */ /* 0x000fe400000114c0 */
[----:B------:R-:W-:Y:S02]  /*1550*/  SHF.R.S32.HI R9, RZ, 0x1f, R230 ;  /* 0x0000001fff097819 */ /* 0x000fe400000114e6 */
[----:B--2---:R-:W-:Y:S02]  /*1560*/  SHF.R.S32.HI R8, RZ, 0x1f, R227 ;  /* 0x0000001fff087819 */ /* 0x004fe400000114e3 */
.L_x_121:
[----:B------:R-:W-:-:S04]  /*1570*/  IMAD.MOV.U32 R8, RZ, RZ, 0x4 ;  /* 0x00000004ff087424 */ /* 0x000fc800078e00ff */
[----:B------:R-:W-:-:S05]  /*1580*/  IMAD.WIDE R2, R215, R8, c[0x0][0x588] ;  /* 0x00016200d7027625 */ /* 0x000fca00078e0208 */
[----:B------:R-:W2:Y:S01]  /*1590*/  LDG.E R211, [R2.64] ;  /* 0x0000000602d37981 */ /* 0x000ea2000c1e1900 */
[----:B------:R-:W-:Y:S01]  /*15a0*/  ISETP.NE.U32.AND P4, PT, RZ, c[0x0][0x370], PT ;  /* 0x0000dc00ff007a0c */ /* 0x000fe20003f85070 */
[----:B------:R-:W-:Y:S01]  /*15b0*/  IMAD.MOV.U32 R201, RZ, RZ, RZ ;  /* 0x000000ffffc97224 */ /* 0x000fe200078e00ff */
[----:B------:R-:W-:Y:S01]  /*15c0*/  ISETP.NE.U32.AND P3, PT, RZ, c[0x0][0x360], PT ;  /* 0x0000d800ff007a0c */ /* 0x000fe20003f65070 */
[----:B------:R-:W-:Y:S01]  /*15d0*/  IMAD.MOV.U32 R11, RZ, RZ, RZ ;  /* 0x000000ffff0b7224 */ /* 0x000fe200078e00ff */
[----:B------:R-:W-:Y:S02]  /*15e0*/  ISETP.NE.AND.EX P4, PT, RZ, c[0x0][0x374], PT, P4 ;  /* 0x0000dd00ff007a0c */ /* 0x000fe40003f85340 */
[----:B------:R-:W-:Y:S02]  /*15f0*/  ISETP.NE.AND.EX P3, PT, RZ, c[0x0][0x364], PT, P3 ;  /* 0x0000d900ff007a0c */ /* 0x000fe40003f65330 */
[----:B------:R-:W-:-:S04]  /*1600*/  ISETP.NE.U32.AND P0, PT, RZ, c[0x0][0x348], PT ;  /* 0x0000d200ff007a0c */ /* 0x000fc80003f05070 */
[----:B------:R-:W-:Y:S02]  /*1610*/  ISETP.NE.AND.EX P0, PT, RZ, c[0x0][0x34c], PT, P0 ;  /* 0x0000d300ff007a0c */ /* 0x000fe40003f05300 */
[----:B--2---:R-:W-:Y:S01]  /*1620*/  SHF.R.S32.HI R220, RZ, 0x1f, R211 ;  /* 0x0000001fffdc7819 */ /* 0x004fe200000114d3 */
[C---:B------:R-:W-:Y:S02]  /*1630*/  IMAD.SHL.U32 R216, R211.reuse, 0x4, RZ ;  /* 0x00000004d3d87824 */ /* 0x040fe400078e00ff */
[C---:B------:R-:W-:Y:S02]  /*1640*/  @P4 LEA R6, P2, R211.reuse, c[0x0][0x370], 0x2 ;  /* 0x0000dc00d3064a11 */ /* 0x040fe400078410ff */
[C-C-:B------:R-:W-:Y:S02]  /*1650*/  SHF.L.U64.HI R217, R211.reuse, 0x2, R220.reuse ;  /* 0x00000002d3d97819 */ /* 0x140fe400000102dc */
[----:B------:R-:W-:Y:S02]  /*1660*/  @P4 LEA.HI.X R7, R211, c[0x0][0x374], R220, 0x2, P2 ;  /* 0x0000dd00d3074a11 */ /* 0x000fe400010f14dc */
[----:B------:R-:W-:-:S02]  /*1670*/  @P3 IADD3 R4, P1, R216, c[0x0][0x360], RZ ;  /* 0x0000d800d8043a10 */ /* 0x000fc40007f3e0ff */
[----:B------:R-:W-:Y:S01]  /*1680*/  IADD3 R2, P2, R216, c[0x0][0x348], RZ ;  /* 0x0000d200d8027a10 */ /* 0x000fe20007f5e0ff */
[----:B------:R1:W5:Y:S01]  /*1690*/  @P4 LDG.E R201, [R6.64] ;  /* 0x0000000606c94981 */ /* 0x000362000c1e1900 */
[C---:B------:R-:W-:Y:S02]  /*16a0*/  @P3 IADD3.X R5, R217.reuse, c[0x0][0x364], RZ, P1, !PT ;  /* 0x0000d900d9053a10 */ /* 0x040fe40000ffe4ff */
[----:B------:R-:W-:-:S03]  /*16b0*/  IADD3.X R3, R217, c[0x0][0x34c], RZ, P2, !PT ;  /* 0x0000d300d9037a10 */ /* 0x000fc600017fe4ff */
[----:B------:R1:W5:Y:S04]  /*16c0*/  @P3 LDG.E R15, [R4.64] ;  /* 0x00000006040f3981 */ /* 0x000368000c1e1900 */
[----:B------:R1:W5:Y:S01]  /*16d0*/  @P0 LDG.E R11, [R2.64] ;  /* 0x00000006020b0981 */ /* 0x000362000c1e1900 */
[----:B------:R-:W-:Y:S01]  /*16e0*/  YIELD ;  /* 0x0000000000007946 */ /* 0x000fe20003800000 */
[----:B------:R-:W-:Y:S05]  /*16f0*/  @P3 BRA `(.L_x_31) ;  /* 0x0000005000003947 */ /* 0x000fea0003800000 */
[----:B-----5:R-:W-:Y:S01]  /*1700*/  MOV R15, c[0x0][0x168] ;  /* 0x00005a00000f7a02 */ /* 0x020fe20000000f00 */
[----:B------:R-:W-:Y:S05]  /*1710*/  @!P0 BRA `(.L_x_31) ;  /* 0x0000003000008947 */ /* 0x000fea0003800000 */
[----:B------:R2:W3:Y:S04]  /*1720*/  LDG.E R0, [R2.64] ;  /* 0x0000000602007981 */ /* 0x0004e8000c1e1900 */
[----:B-12---:R-:W3:Y:S02]  /*1730*/  LDG.E R2, [R2.64+0x4] ;  /* 0x0000040602027981 */ /* 0x006ee4000c1e1900 */
[----:B---3--:R-:W-:-:S02]  /*1740*/  IADD3 R15, -R0, R2, RZ ;  /* 0x00000002000f7210 */ /* 0x008fc40007ffe1ff */
.L_x_31:
[----:B------:R-:W-:-:S04]  /*1750*/  ISETP.NE.U32.AND P1, PT, RZ, c[0x0][0x368], PT ;  /* 0x0000da00ff007a0c */ /* 0x000fc80003f25070 */
[----:B------:R-:W-:-:S13]  /*1760*/  ISETP.NE.AND.EX P1, PT, RZ, c[0x0][0x36c], PT, P1 ;  /* 0x0000db00ff007a0c */ /* 0x000fda0003f25310 */
[----:B------:R-:W-:Y:S05]  /*1770*/  @!P1 BRA `(.L_x_32) ;  /* 0x0000004000009947 */ /* 0x000fea0003800000 */
[----:B-1----:R-:W-:-:S04]  /*1780*/  IADD3 R2, P1, R216, c[0x0][0x368], RZ ;  /* 0x0000da00d8027a10 */ /* 0x002fc80007f3e0ff */
[----:B------:R-:W-:-:S05]  /*1790*/  IADD3.X R3, R217, c[0x0][0x36c], RZ, P1, !PT ;  /* 0x0000db00d9037a10 */ /* 0x000fca0000ffe4ff */
[----:B------:R1:W5:Y:S01]  /*17a0*/  LDG.E R0, [R2.64] ;  /* 0x0000000602007981 */ /* 0x000362000c1e1900 */
[----:B------:R-:W-:Y:S05]  /*17b0*/  BRA `(.L_x_33) ;  /* 0x0000008000007947 */ /* 0x000fea0003800000 */
.L_x_32:
[----:B------:R-:W-:Y:S01]  /*17c0*/  ISETP.NE.U32.AND P1, PT, RZ, c[0x0][0x350], PT ;  /* 0x0000d400ff007a0c */ /* 0x000fe20003f25070 */
[----:B------:R-:W-:-:S03]  /*17d0*/  IMAD.U32 R0, RZ, RZ, UR5 ;  /* 0x00000005ff007e24 */ /* 0x000fc6000f8e00ff */
[----:B------:R-:W-:-:S13]  /*17e0*/  ISETP.NE.AND.EX P1, PT, RZ, c[0x0][0x354], PT, P1 ;  /* 0x0000d500ff007a0c */ /* 0x000fda0003f25310 */
[----:B------:R-:W-:Y:S05]  /*17f0*/  @!P1 BRA `(.L_x_33) ;  /* 0x0000004000009947 */ /* 0x000fea0003800000 */
[----:B-1----:R-:W-:-:S05]  /*1800*/  IMAD.WIDE R2, R211, R8, c[0x0][0x350] ;  /* 0x0000d400d3027625 */ /* 0x002fca00078e0208 */
[----:B------:R-:W2:Y:S04]  /*1810*/  LDG.E R4, [R2.64] ;  /* 0x0000000602047981 */ /* 0x000ea8000c1e1900 */
[----:B------:R-:W2:Y:S02]  /*1820*/  LDG.E R0, [R2.64+0x4] ;  /* 0x0000040602007981 */ /* 0x000ea4000c1e1900 */
[----:B--2---:R-:W-:-:S05]  /*1830*/  IADD3 R0, -R4, R0, RZ ;  /* 0x0000000004007210 */ /* 0x004fca0007ffe1ff */
.L_x_33:
[----:B-----5:R-:W-:Y:S01]  /*1840*/  IMAD.IADD R16, R0, 0x1, -R201 ;  /* 0x0000000100107824 */ /* 0x020fe200078e0ac9 */
[C---:B-1----:R-:W-:Y:S01]  /*1850*/  LOP3.LUT R3, R214.reuse, 0xff000000, RZ, 0xc0, !PT ;  /* 0xff000000d6037812 */ /* 0x042fe200078ec0ff */
[----:B------:R-:W-:Y:S01]  /*1860*/  BSSY B0, `(.L_x_34) ;  /* 0x000002b000007945 */ /* 0x000fe20003800000 */
[----:B------:R-:W-:Y:S02]  /*1870*/  LOP3.LUT R4, R214, 0xff0000, RZ, 0xc0, !PT ;  /* 0x00ff0000d6047812 */ /* 0x000fe400078ec0ff */
[----:B------:R-:W-:-:S02]  /*1880*/  ISETP.GE.AND P1, PT, R16, 0x1, PT ;  /* 0x000000011000780c */ /* 0x000fc40003f26270 */
[----:B------:R-:W-:Y:S02]  /*1890*/  IADD3 R0, R16, 0x3f, RZ ;  /* 0x0000003f10007810 */ /* 0x000fe40007ffe0ff */
[----:B------:R-:W-:Y:S02]  /*18a0*/  SHF.R.U32.HI R3, RZ, 0x8, R3 ;  /* 0x00000008ff037819 */ /* 0x000fe40000011603 */
[----:B------:R-:W-:Y:S02]  /*18b0*/  SHF.R.S32.HI R2, RZ, 0x1f, R0 ;  /* 0x0000001fff027819 */ /* 0x000fe40000011400 */
[----:B------:R-:W-:Y:S02]  /*18c0*/  LEA.HI R3, R4, R3, RZ, 0x10 ;  /* 0x0000000304037211 */ /* 0x000fe400078f80ff */
[----:B------:R-:W-:Y:S01]  /*18d0*/  LEA.HI R0, R2, R0, RZ, 0x6 ;  /* 0x0000000002007211 */ /* 0x000fe200078f30ff */
[----:B------:R-:W-:Y:S01]  /*18e0*/  IMAD.MOV.U32 R2, RZ, RZ, RZ ;  /* 0x000000ffff027224 */ /* 0x000fe200078e00ff */
[----:B------:R-:W-:-:S02]  /*18f0*/  LOP3.LUT R221, R3, 0xff, RZ, 0xc0, !PT ;  /* 0x000000ff03dd7812 */ /* 0x000fc400078ec0ff */
[----:B------:R-:W-:Y:S02]  /*1900*/  SHF.R.U32.HI R218, RZ, 0x10, R3 ;  /* 0x00000010ffda7819 */ /* 0x000fe40000011603 */
[----:B------:R-:W-:Y:S01]  /*1910*/  SHF.R.S32.HI R10, RZ, 0x6, R0 ;  /* 0x00000006ff0a7819 */ /* 0x000fe20000011400 */
[----:B------:R-:W-:Y:S05]  /*1920*/  @!P1 BRA `(.L_x_35) ;  /* 0x000001e000009947 */ /* 0x000fea0003800000 */
[----:B------:R-:W-:Y:S01]  /*1930*/  ISETP.NE.AND P1, PT, R218, RZ, PT ;  /* 0x000000ffda00720c */ /* 0x000fe20003f25270 */
[----:B------:R-:W-:-:S03]  /*1940*/  IMAD.MOV.U32 R4, RZ, RZ, RZ ;  /* 0x000000ffff047224 */ /* 0x000fc600078e00ff */
[----:B------:R-:W-:-:S04]  /*1950*/  SEL R0, R218, c[0x0][0x338], P1 ;  /* 0x0000ce00da007a07 */ /* 0x000fc80000800000 */
[----:B------:R-:W-:Y:S02]  /*1960*/  IABS R3, R0 ;  /* 0x0000000000037213 */ /* 0x000fe40000000000 */
[----:B------:R-:W-:Y:S02]  /*1970*/  IADD3 R6, R10, -0x1, R0 ;  /* 0xffffffff0a067810 */ /* 0x000fe40007ffe000 */
[----:B------:R-:W1:Y:S02]  /*1980*/  I2F.RP R2, R3 ;  /* 0x0000000300027306 */ /* 0x000e640000209400 */
[----:B------:R-:W-:-:S06]  /*1990*/  IABS R9, R6 ;  /* 0x0000000600097213 */ /* 0x000fcc0000000000 */
[----:B-1----:R-:W1:Y:S02]  /*19a0*/  MUFU.RCP R2, R2 ;  /* 0x0000000200027308 */ /* 0x002e640000001000 */
[----:B-1----:R-:W-:-:S06]  /*19b0*/  IADD3 R2, R2, 0xffffffe, RZ ;  /* 0x0ffffffe02027810 */ /* 0x002fcc0007ffe0ff */
[----:B------:R-:W1:Y:S02]  /*19c0*/  F2I.FTZ.U32.TRUNC.NTZ R5, R2 ;  /* 0x0000000200057305 */ /* 0x000e64000021f000 */
[----:B-1----:R-:W-:-:S04]  /*19d0*/  IMAD.MOV R2, RZ, RZ, -R5 ;  /* 0x000000ffff027224 */ /* 0x002fc800078e0a05 */
[----:B------:R-:W-:Y:S01]  /*19e0*/  IMAD.MOV.U32 R7, RZ, RZ, R2 ;  /* 0x000000ffff077224 */ /* 0x000fe200078e0002 */
[----:B------:R-:W-:-:S03]  /*19f0*/  IABS R2, R0 ;  /* 0x0000000000027213 */ /* 0x000fc60000000000 */
[----:B------:R-:W-:Y:S02]  /*1a00*/  IMAD R7, R7, R3, RZ ;  /* 0x0000000307077224 */ /* 0x000fe400078e02ff */
[----:B------:R-:W-:Y:S02]  /*1a10*/  IMAD.MOV R8, RZ, RZ, -R2 ;  /* 0x000000ffff087224 */ /* 0x000fe400078e0a02 */
[----:B------:R-:W-:-:S04]  /*1a20*/  IMAD.HI.U32 R2, R5, R7, R4 ;  /* 0x0000000705027227 */ /* 0x000fc800078e0004 */
[----:B------:R-:W-:Y:S02]  /*1a30*/  IMAD.MOV.U32 R4, RZ, RZ, R9 ;  /* 0x000000ffff047224 */ /* 0x000fe400078e0009 */
[----:B------:R-:W-:Y:S02]  /*1a40*/  IMAD.MOV.U32 R5, RZ, RZ, R8 ;  /* 0x000000ffff057224 */ /* 0x000fe400078e0008 */
[----:B------:R-:W-:-:S04]  /*1a50*/  IMAD.HI.U32 R2, R2, R4, RZ ;  /* 0x0000000402027227 */ /* 0x000fc800078e00ff */
[----:B------:R-:W-:-:S05]  /*1a60*/  IMAD R4, R2, R5, R4 ;  /* 0x0000000502047224 */ /* 0x000fca00078e0204 */
[----:B------:R-:W-:-:S13]  /*1a70*/  ISETP.GT.U32.AND P2, PT, R3, R4, PT ;  /* 0x000000040300720c */ /* 0x000fda0003f44070 */
[----:B------:R-:W-:Y:S01]  /*1a80*/  @!P2 IMAD.IADD R4, R4, 0x1, -R3 ;  /* 0x000000010404a824 */ /* 0x000fe200078e0a03 */
[----:B------:R-:W-:Y:S02]  /*1a90*/  @!P2 IADD3 R2, R2, 0x1, RZ ;  /* 0x000000010202a810 */ /* 0x000fe40007ffe0ff */
[----:B------:R-:W-:Y:S02]  /*1aa0*/  ISETP.NE.AND P2, PT, R0, RZ, PT ;  /* 0x000000ff0000720c */ /* 0x000fe40003f45270 */
[----:B------:R-:W-:Y:S02]  /*1ab0*/  ISETP.GE.U32.AND P3, PT, R4, R3, PT ;  /* 0x000000030400720c */ /* 0x000fe40003f66070 */
[----:B------:R-:W-:-:S04]  /*1ac0*/  LOP3.LUT R3, R6, R0, RZ, 0x3c, !PT ;  /* 0x0000000006037212 */ /* 0x000fc800078e3cff */
[----:B------:R-:W-:-:S07]  /*1ad0*/  ISETP.GE.AND P1, PT, R3, RZ, PT ;  /* 0x000000ff0300720c */ /* 0x000fce0003f26270 */
[----:B------:R-:W-:-:S06]  /*1ae0*/  @P3 IADD3 R2, R2, 0x1, RZ ;  /* 0x0000000102023810 */ /* 0x000fcc0007ffe0ff */
[----:B------:R-:W-:Y:S01]  /*1af0*/  @!P1 IMAD.MOV R2, RZ, RZ, -R2 ;  /* 0x000000ffff029224 */ /* 0x000fe200078e0a02 */
[----:B------:R-:W-:Y:S02]  /*1b00*/  @!P2 LOP3.LUT R2, RZ, R0, RZ, 0x33, !PT ;  /* 0x00000000ff02a212 */ /* 0x000fe400078e33ff */
.L_x_35:
[----:B------:R-:W-:Y:S05]  /*1b10*/  BSYNC B0 ;  /* 0x0000000000007941 */ /* 0x000fea0003800000 */
.L_x_34:
[----:B------:R-:W-:Y:S01]  /*1b20*/  IMAD R199, R221, R2, RZ ;  /* 0x00000002ddc77224 */ /* 0x000fe200078e02ff */
[----:B------:R-:W-:Y:S01]  /*1b30*/  PRMT R0, RZ, 0x7610, R0 ;  /* 0x00007610ff007816 */ /* 0x000fe20000000000 */
[----:B------:R-:W-:Y:S01]  /*1b40*/  CS2R R22, SRZ ;  /* 0x0000000000167805 */ /* 0x000fe2000001ff00 */
[----:B------:R-:W-:Y:S01]  /*1b50*/  CS2R R26, SRZ ;  /* 0x00000000001a7805 */ /* 0x000fe2000001ff00 */
[----:B------:R-:W-:Y:S01]  /*1b60*/  IMAD.IADD R2, R199, 0x1, R2 ;  /* 0x00000001c7027824 */ /* 0x000fe200078e0202 */
[----:B------:R-:W-:Y:S01]  /*1b70*/  CS2R R24, SRZ ;  /* 0x0000000000187805 */ /* 0x000fe2000001ff00 */
[----:B------:R-:W-:Y:S01]  /*1b80*/  CS2R R42, SRZ ;  /* 0x00000000002a7805 */ /* 0x000fe2000001ff00 */
[----:B------:R-:W-:Y:S01]  /*1b90*/  CS2R R80, SRZ ;  /* 0x0000000000507805 */ /* 0x000fe2000001ff00 */
[----:B------:R-:W-:Y:S01]  /*1ba0*/  CS2R R62, SRZ ;  /* 0x00000000003e7805 */ /* 0x000fe2000001ff00 */
[----:B------:R-:W-:Y:S01]  /*1bb0*/  IMNMX R167, R10, R2, PT ;  /* 0x000000020aa77217 */ /* 0x000fe20003800200 */
[----:B------:R-:W-:Y:S01]  /*1bc0*/  CS2R R116, SRZ ;  /* 0x0000000000747805 */ /* 0x000fe2000001ff00 */
[----:B------:R-:W-:Y:S01]  /*1bd0*/  CS2R R70, SRZ ;  /* 0x0000000000467805 */ /* 0x000fe2000001ff00 */
[----:B------:R-:W-:Y:S01]  /*1be0*/  CS2R R120, SRZ ;  /* 0x0000000000787805 */ /* 0x000fe2000001ff00 */
[----:B------:R-:W-:Y:S01]  /*1bf0*/  ISETP.GT.AND P1, PT, R167, R199, PT ;  /* 0x000000c7a700720c */ /* 0x000fe20003f24270 */
        /* <DEDUP_REMOVED lines=41> */
[----:B------:R-:W-:-:S04]  /*1e90*/  ISETP.NE.U32.AND P1, PT, RZ, c[0x0][0x340], PT ;  /* 0x0000d000ff007a0c */ /* 0x000fc80003f25070 */
[----:B------:R-:W-:-:S13]  /*1ea0*/  ISETP.NE.AND.EX P1, PT, RZ, c[0x0][0x344], PT, P1 ;  /* 0x0000d100ff007a0c */ /* 0x000fda0003f25310 */
[----:B------:R-:W-:-:S04]  /*1eb0*/  @P1 IADD3 R2, P2, R216, c[0x0][0x340], RZ ;  /* 0x0000d000d8021a10 */ /* 0x000fc80007f5e0ff */
[----:B------:R-:W-:-:S05]  /*1ec0*/  @P1 IADD3.X R3, R217, c[0x0][0x344], RZ, P2, !PT ;  /* 0x0000d100d9031a10 */ /* 0x000fca00017fe4ff */
[----:B------:R1:W5:Y:S01]  /*1ed0*/  @P1 LDG.E R14, [R2.64] ;  /* 0x00000006020e1981 */ /* 0x000362000c1e1900 */
[----:B------:R-:W-:Y:S01]  /*1ee0*/  SHF.R.S32.HI R0, RZ, 0x1f, R11 ;  /* 0x0000001fff007819 */ /* 0x000fe2000001140b */
[----:B------:R-:W-:Y:S01]  /*1ef0*/  IMAD.MOV.U32 R4, RZ, RZ, c[0x0][0x2c4] ;  /* 0x0000b100ff047624 */ /* 0x000fe200078e00ff */
[----:B------:R-:W-:Y:S01]  /*1f00*/  LOP3.LUT R13, R214, 0xffff, RZ, 0xc0, !PT ;  /* 0x0000ffffd60d7812 */ /* 0x000fe200078ec0ff */
[----:B------:R-:W-:Y:S01]  /*1f10*/  IMAD R5, R196, 0x20, R200 ;  /* 0x00000020c4057824 */ /* 0x000fe200078e02c8 */
[----:B------:R-:W-:Y:S01]  /*1f20*/  SEL R6, R220, RZ, !P0 ;  /* 0x000000ffdc067207 */ /* 0x000fe20004000000 */
[----:B------:R-:W-:Y:S01]  /*1f30*/  IMAD R0, R0, c[0x0][0x178], RZ ;  /* 0x00005e0000007a24 */ /* 0x000fe200078e02ff */
[----:B------:R-:W-:Y:S01]  /*1f40*/  ISETP.NE.AND P2, PT, R4, 0x1, PT ;  /* 0x000000010400780c */ /* 0x000fe20003f45270 */
[----:B------:R-:W-:Y:S01]  /*1f50*/  IMAD R5, R213, 0x80, R5 ;  /* 0x00000080d5057824 */ /* 0x000fe200078e0205 */
[----:B------:R-:W-:Y:S01]  /*1f60*/  SEL R4, R211, RZ, !P0 ;  /* 0x000000ffd3047207 */ /* 0x000fe20004000000 */
[----:B------:R-:W-:Y:S01]  /*1f70*/  IMAD R0, R11, c[0x0][0x17c], R0 ;  /* 0x00005f000b007a24 */ /* 0x000fe200078e0200 */
[----:B------:R-:W-:Y:S01]  /*1f80*/  ISETP.GE.AND P6, PT, R192, c[0x0][0x198], PT ;  /* 0x00006600c0007a0c */ /* 0x000fe20003fc6270 */
[----:B------:R-:W-:Y:S01]  /*1f90*/  IMAD R6, R6, c[0x0][0x1c0], RZ ;  /* 0x0000700006067a24 */ /* 0x000fe200078e02ff */
[----:B------:R-:W-:-:S02]  /*1fa0*/  ISETP.GE.AND P5, PT, R197, c[0x0][0x198], PT ;  /* 0x00006600c5007a0c */ /* 0x000fc40003fa6270 */
[----:B------:R-:W-:Y:S01]  /*1fb0*/  ISETP.GE.AND P4, PT, R198, c[0x0][0x198], PT ;  /* 0x00006600c6007a0c */ /* 0x000fe20003f86270 */
[----:B------:R-:W-:Y:S01]  /*1fc0*/  IMAD R6, R4, c[0x0][0x1c4], R6 ;  /* 0x0000710004067a24 */ /* 0x000fe200078e0206 */
[----:B------:R-:W-:-:S03]  /*1fd0*/  IADD3 R104, R167, -0x1, RZ ;  /* 0xffffffffa7687810 */ /* 0x000fc60007ffe0ff */
[----:B------:R-:W-:-:S04]  /*1fe0*/  @P2 IMAD.HI.U32 R7, R5, c[0x0][0x2c8], RZ ;  /* 0x0000b20005072a27 */ /* 0x000fc800078e00ff */
[----:B-1----:R-:W-:-:S05]  /*1ff0*/  IMAD.WIDE.U32 R2, R11, c[0x0][0x178], RZ ;  /* 0x00005e000b027a25 */ /* 0x002fca00078e00ff */
[----:B------:R-:W-:Y:S02]  /*2000*/  IADD3 R3, R3, R0, RZ ;  /* 0x0000000003037210 */ /* 0x000fe40007ffe0ff */
[----:B------:R-:W-:Y:S02]  /*2010*/  MOV R0, R5 ;  /* 0x0000000500007202 */ /* 0x000fe40000000f00 */
[----:B------:R-:W-:Y:S01]  /*2020*/  @P2 SHF.R.U32.HI R0, RZ, c[0x0][0x2cc], R7 ;  /* 0x0000b300ff002a19 */ /* 0x000fe20000011607 */
[----:B------:R-:W-:-:S03]  /*2030*/  IMAD.WIDE.U32 R2, R13, c[0x0][0x1b8], R2 ;  /* 0x00006e000d027a25 */ /* 0x000fc600078e0002 */
[----:B------:R-:W-:Y:S01]  /*2040*/  SHF.R.S32.HI R7, RZ, 0x1f, R0 ;  /* 0x0000001fff077819 */ /* 0x000fe20000011400 */
[----:B------:R-:W-:-:S04]  /*2050*/  IMAD R3, R13, c[0x0][0x1bc], R3 ;  /* 0x00006f000d037a24 */ /* 0x000fc800078e0203 */
[----:B------:R-:W-:-:S04]  /*2060*/  IMAD.WIDE.U32 R2, R4, c[0x0][0x1c0], R2 ;  /* 0x0000700004027a25 */ /* 0x000fc800078e0002 */
[----:B------:R-:W-:Y:S01]  /*2070*/  IMAD.MOV R4, RZ, RZ, -R0 ;  /* 0x000000ffff047224 */ /* 0x000fe200078e0a00 */
[----:B------:R-:W-:-:S03]  /*2080*/  IADD3 R3, R3, R6, RZ ;  /* 0x0000000603037210 */ /* 0x000fc60007ffe0ff */
[----:B------:R-:W-:Y:S02]  /*2090*/  IMAD R4, R4, c[0x0][0x2c4], R5 ;  /* 0x0000b10004047a24 */ /* 0x000fe400078e0205 */
[----:B------:R-:W-:Y:S02]  /*20a0*/  IMAD R5, R7, c[0x0][0x1b0], RZ ;  /* 0x00006c0007057a24 */ /* 0x000fe400078e02ff */
[----:B------:R-:W-:-:S04]  /*20b0*/  IMAD.WIDE.U32 R2, R0, c[0x0][0x1b0], R2 ;  /* 0x00006c0000027a25 */ /* 0x000fc800078e0002 */
[----:B------:R-:W-:Y:S01]  /*20c0*/  IMAD R6, R0, c[0x0][0x1b4], R5 ;  /* 0x00006d0000067a24 */ /* 0x000fe200078e0205 */
[----:B------:R-:W-:-:S03]  /*20d0*/  SHF.R.S32.HI R5, RZ, 0x1f, R4 ;  /* 0x0000001fff057819 */ /* 0x000fc60000011404 */
[----:B------:R-:W-:Y:S02]  /*20e0*/  IMAD.IADD R3, R3, 0x1, R6 ;  /* 0x0000000103037824 */ /* 0x000fe400078e0206 */
[----:B------:R-:W-:Y:S02]  /*20f0*/  IMAD R0, R5, c[0x0][0x1a8], RZ ;  /* 0x00006a0005007a24 */ /* 0x000fe400078e02ff */
[----:B------:R-:W-:-:S04]  /*2100*/  IMAD.WIDE.U32 R2, R4, c[0x0][0x1a8], R2 ;  /* 0x00006a0004027a25 */ /* 0x000fc800078e0002 */
[----:B------:R-:W-:Y:S01]  /*2110*/  IMAD R0, R4, c[0x0][0x1ac], R0 ;  /* 0x00006b0004007a24 */ /* 0x000fe200078e0200 */
[----:B------:R-:W-:-:S04]  /*2120*/  LEA R12, P0, R2, c[0x0][0x160], 0x1 ;  /* 0x00005800020c7a11 */ /* 0x000fc800078008ff */
[----:B------:R-:W-:-:S04]  /*2130*/  IADD3 R0, R3, R0, RZ ;  /* 0x0000000003007210 */ /* 0x000fc80007ffe0ff */
[----:B------:R-:W-:Y:S01]  /*2140*/  LEA.HI.X R9, R2, c[0x0][0x164], R0, 0x1, P0 ;  /* 0x0000590002097a11 */ /* 0x000fe200000f0c00 */
[----:B------:R-:W-:Y:S01]  /*2150*/  @!P1 IMAD.MOV.U32 R14, RZ, RZ, R211 ;  /* 0x000000ffff0e9224 */ /* 0x000fe200078e00d3 */
[----:B------:R-:W-:Y:S05]  /*2160*/  BRA.DIV ~URZ, `(.L_x_37) ;  /* 0x0000b4127f007947 */ /* 0x000fea000b800000 */
[----:B------:R1:W2:Y:S02]  /*2170*/  SHFL.IDX PT, R8, R9, RZ, 0x181f ;  /* 0x00181fff09087589 */ /* 0x0002a400000e0000 */
.L_x_126:
[----:B------:R-:W-:Y:S05]  /*2180*/  BRA.DIV ~URZ, `(.L_x_38) ;  /* 0x0000b4627f007947 */ /* 0x000fea000b800000 */
[----:B------:R3:W4:Y:S02]  /*2190*/  SHFL.IDX PT, R0, R12, RZ, 0x181f ;  /* 0x00181fff0c007589 */ /* 0x00072400000e0000 */
.L_x_127:
[----:B------:R-:W-:Y:S01]  /*21a0*/  IMAD R11, R15, c[0x0][0x2c4], RZ ;  /* 0x0000b1000f0b7a24 */ /* 0x000fe200078e02ff */
[----:B------:R-:W-:Y:S01]  /*21b0*/  LEA R10, R213, R200, 0x7 ;  /* 0x000000c8d50a7211 */ /* 0x000fe200078e38ff */
[----:B------:R-:W-:Y:S03]  /*21c0*/  BSSY B0, `(.L_x_39) ;  /* 0x0000012000007945 */ /* 0x000fe60003800000 */
[----:B------:R-:W-:-:S13]  /*21d0*/  ISETP.GE.AND P0, PT, R10, R11, PT ;  /* 0x0000000b0a00720c */ /* 0x000fda0003f06270 */
[----:B------:R-:W-:Y:S05]  /*21e0*/  @P0 BRA `(.L_x_40) ;  /* 0x000000f000000947 */ /* 0x000fea0003800000 */
[-C--:B----4-:R-:W-:Y:S02]  /*21f0*/  LEA R6, P2, R192, R0.reuse, 0x1 ;  /* 0x00000000c0067211 */ /* 0x090fe400078408ff */
[----:B------:R-:W-:Y:S02]  /*2200*/  SHF.R.S32.HI R19, RZ, 0x1f, R192 ;  /* 0x0000001fff137819 */ /* 0x000fe400000114c0 */
[-C--:B------:R-:W-:Y:S02]  /*2210*/  LEA R4, P1, R197, R0.reuse, 0x1 ;  /* 0x00000000c5047211 */ /* 0x080fe400078208ff */
[----:B------:R-:W-:Y:S02]  /*2220*/  SHF.R.S32.HI R18, RZ, 0x1f, R197 ;  /* 0x0000001fff127819 */ /* 0x000fe400000114c5 */
[----:B------:R-:W-:Y:S02]  /*2230*/  SHF.R.S32.HI R17, RZ, 0x1f, R198 ;  /* 0x0000001fff117819 */ /* 0x000fe400000114c6 */
[----:B------:R-:W-:-:S02]  /*2240*/  LEA R2, P0, R198, R0, 0x1 ;  /* 0x00000000c6027211 */ /* 0x000fc400078008ff */
[-C--:B--2---:R-:W-:Y:S02]  /*2250*/  LEA.HI.X R7, R192, R8.reuse, R19, 0x1, P2 ;  /* 0x00000008c0077211 */ /* 0x084fe400010f0c13 */
[-C--:B------:R-:W-:Y:S02]  /*2260*/  LEA.HI.X R5, R197, R8.reuse, R18, 0x1, P1 ;  /* 0x00000008c5057211 */ /* 0x080fe400008f0c12 */
[----:B------:R-:W-:Y:S01]  /*2270*/  LEA.HI.X R3, R198, R8, R17, 0x1, P0 ;  /* 0x00000008c6037211 */ /* 0x000fe200000f0c11 */
[----:B------:R-:W-:Y:S01]  /*2280*/  @!PT LDS RZ, [RZ] ;  /* 0x00000000fffff984 */ /* 0x000fe20000000800 */
[----:B------:R-:W-:Y:S01]  /*2290*/  @!PT LDS RZ, [RZ] ;  /* 0x00000000fffff984 */ /* 0x000fe20000000800 */
[----:B------:R-:W-:Y:S01]  /*22a0*/  @!PT LDS RZ, [RZ] ;  /* 0x00000000fffff984 */ /* 0x000fe20000000800 */
[----:B------:R2:W-:Y:S04]  /*22b0*/  LDGSTS.E.BYPASS.LTC128B.128 [R187+0xc100], [R6.64], !P6 ;  /* 0x0c10000006bb7fae */ /* 0x0005e8000f101d46 */
[----:B------:R2:W-:Y:S04]  /*22c0*/  LDGSTS.E.BYPASS.LTC128B.128 [R187+0x10100], [R4.64], !P5 ;  /* 0x1010000004bb7fae */ /* 0x0005e8000e901d46 */
[----:B------:R2:W-:Y:S02]  /*22d0*/  LDGSTS.E.BYPASS.LTC128B.128 [R187+0x14100], [R2.64], !P4 ;  /* 0x1410000002bb7fae */ /* 0x0005e4000e101d46 */
.L_x_40:
[----:B------:R-:W-:Y:S05]  /*22e0*/  BSYNC B0 ;  /* 0x0000000000007941 */ /* 0x000fea0003800000 */
.L_x_39:
[----:B------:R-:W-:Y:S05]  /*22f0*/  BRA.DIV ~URZ, `(.L_x_41) ;  /* 0x0000b3627f007947 */ /* 0x000fea000b800000 */
[----:B--2---:R2:W1:Y:S04]  /*2300*/  SHFL.IDX PT, R8, R9, 0x1, 0x181f ;  /* 0x00381f0009087f89 */ /* 0x00446800000e0000 */
[----:B----4-:R2:W4:Y:S02]  /*2310*/  SHFL.IDX PT, R0, R12, 0x1, 0x181f ;  /* 0x00381f000c007f89 */ /* 0x01052400000e0000 */
.L_x_128:
[----:B------:R-:W-:Y:S01]  /*2320*/  IADD3 R2, R10, 0x20, RZ ;  /* 0x000000200a027810 */ /* 0x000fe20007ffe0ff */
        /* <DEDUP_REMOVED lines=9> */
[-C--:B-1----:R-:W-:Y:S02]  /*23c0*/  LEA.HI.X R7, R192, R8.reuse, R18, 0x1, P2 ;  /* 0x00000008c0077211 */ /* 0x082fe400010f0c12 */
        /* <DEDUP_REMOVED lines=8> */
.L_x_43:
[----:B------:R-:W-:Y:S05]  /*2450*/  BSYNC B0 ;  /* 0x0000000000007941 */ /* 0x000fea0003800000 */
.L_x_42:
[----:B------:R-:W-:Y:S05]  /*2460*/  BRA.DIV ~URZ, `(.L_x_44) ;  /* 0x0000b2c27f007947 */ /* 0x000fea000b800000 */
[----:B-1----:R1:W2:Y:S02]  /*2470*/  SHFL.IDX PT, R8, R9, 0x2, 0x181f ;  /* 0x00581f0009087f89 */ /* 0x0022a400000e0000 */
.L_x_129:
[----:B------:R-:W-:Y:S05]  /*2480*/  BRA.DIV ~URZ, `(.L_x_45) ;  /* 0x0000b3127f007947 */ /* 0x000fea000b800000 */
[----:B----4-:R4:W1:Y:S02]  /*2490*/  SHFL.IDX PT, R0, R12, 0x2, 0x181f ;  /* 0x00581f000c007f89 */ /* 0x01086400000e0000 */
.L_x_130:
[----:B------:R-:W-:Y:S01]  /*24a0*/  IADD3 R2, R10, 0x40, RZ ;  /* 0x000000400a027810 */ /* 0x000fe20007ffe0ff */
[----:B------:R-:W-:Y:S03]  /*24b0*/  BSSY B0, `(.L_x_46) ;  /* 0x0000012000007945 */ /* 0x000fe60003800000 */
[----:B------:R-:W-:-:S13]  /*24c0*/  ISETP.GE.AND P0, PT, R2, R11, PT ;  /* 0x0000000b0200720c */ /* 0x000fda0003f06270 */
[----:B------:R-:W-:Y:S05]  /*24d0*/  @P0 BRA `(.L_x_47) ;  /* 0x000000f000000947 */ /* 0x000fea0003800000 */
[-C--:B-1----:R-:W-:Y:S02]  /*24e0*/  LEA R6, P2, R192, R0.reuse, 0x1 ;  /* 0x00000000c0067211 */ /* 0x082fe400078408ff */
        /* <DEDUP_REMOVED lines=14> */
.L_x_47:
[----:B------:R-:W-:Y:S05]  /*25d0*/  BSYNC B0 ;  /* 0x0000000000007941 */ /* 0x000fea0003800000 */
.L_x_46:
[----:B------:R-:W-:Y:S05]  /*25e0*/  BRA.DIV ~URZ, `(.L_x_48) ;  /* 0x0000b2227f007947 */ /* 0x000fea000b800000 */
[----:B--2---:R2:W3:Y:S04]  /*25f0*/  SHFL.IDX PT, R8, R9, 0x3, 0x181f ;  /* 0x00781f0009087f89 */ /* 0x0044e800000e0000 */
[----:B-1----:R2:W1:Y:S02]  /*2600*/  SHFL.IDX PT, R0, R12, 0x3, 0x181f ;  /* 0x00781f000c007f89 */ /* 0x00246400000e0000 */
.L_x_131:
[----:B------:R-:W-:Y:S01]  /*2610*/  IADD3 R2, R10, 0x60, RZ ;  /* 0x000000600a027810 */ /* 0x000fe20007ffe0ff */
[----:B-----5:R-:W-:Y:S01]  /*2620*/  IMAD.WIDE.U32 R204, R14, c[0x0][0x2b0], RZ ;  /* 0x0000ac000ecc7a25 */ /* 0x020fe200078e00ff */
[----:B------:R-:W-:-:S02]  /*2630*/  SHF.R.S32.HI R18, RZ, 0x1f, R192 ;  /* 0x0000001fff127819 */ /* 0x000fc400000114c0 */
[----:B------:R-:W-:Y:S01]  /*2640*/  ISETP.GE.AND P3, PT, R2, R11, PT ;  /* 0x0000000b0200720c */ /* 0x000fe20003f66270 */
[----:B------:R-:W-:Y:S01]  /*2650*/  IMAD R105, R196, 0x20, R200 ;  /* 0x00000020c4697824 */ /* 0x000fe200078e02c8 */
[----:B------:R-:W-:Y:S02]  /*2660*/  SHF.R.S32.HI R17, RZ, 0x1f, R197 ;  /* 0x0000001fff117819 */ /* 0x000fe400000114c5 */
[----:B------:R-:W-:-:S09]  /*2670*/  SHF.R.S32.HI R15, RZ, 0x1f, R198 ;  /* 0x0000001fff0f7819 */ /* 0x000fd200000114c6 */
[-C--:B-1----:R-:W-:Y:S02]  /*2680*/  @!P3 LEA R6, P2, R192, R0.reuse, 0x1 ;  /* 0x00000000c006b211 */ /* 0x082fe400078408ff */
[CC--:B------:R-:W-:Y:S02]  /*2690*/  @!P3 LEA R4, P1, R197.reuse, R0.reuse, 0x1 ;  /* 0x00000000c504b211 */ /* 0x0c0fe400078208ff */
[----:B------:R-:W-:Y:S02]  /*26a0*/  @!P3 LEA R2, P0, R198, R0, 0x1 ;  /* 0x00000000c602b211 */ /* 0x000fe400078008ff */
[----:B------:R-:W-:Y:S02]  /*26b0*/  SHF.R.S32.HI R0, RZ, 0x1f, R14 ;  /* 0x0000001fff007819 */ /* 0x000fe4000001140e */
[-C--:B---3--:R-:W-:Y:S02]  /*26c0*/  @!P3 LEA.HI.X R7, R192, R8.reuse, R18, 0x1, P2 ;  /* 0x00000008c007b211 */ /* 0x088fe400010f0c12 */
[-C--:B------:R-:W-:Y:S01]  /*26d0*/  @!P3 LEA.HI.X R5, R197, R8.reuse, R17, 0x1, P1 ;  /* 0x00000008c505b211 */ /* 0x080fe200008f0c11 */
[----:B------:R-:W-:Y:S01]  /*26e0*/  IMAD R0, R0, c[0x0][0x2b0], RZ ;  /* 0x0000ac0000007a24 */ /* 0x000fe200078e02ff */
[----:B------:R-:W-:Y:S01]  /*26f0*/  @!P3 LEA.HI.X R3, R198, R8, R15, 0x1, P0 ;  /* 0x00000008c603b211 */ /* 0x000fe200000f0c0f */
[----:B------:R-:W-:Y:S01]  /*2700*/  @!PT LDS RZ, [RZ] ;  /* 0x00000000fffff984 */ /* 0x000fe20000000800 */
[----:B------:R-:W-:Y:S01]  /*2710*/  @!PT LDS RZ, [RZ] ;  /* 0x00000000fffff984 */ /* 0x000fe20000000800 */
[----:B------:R-:W-:Y:S01]  /*2720*/  @!PT LDS RZ, [RZ] ;  /* 0x00000000fffff984 */ /* 0x000fe20000000800 */
[----:B------:R1:W-:Y:S02]  /*2730*/  @!P3 LDGSTS.E.BYPASS.LTC128B.128 [R187+0xf100], [R6.64], !P6 ;  /* 0x0f10000006bbbfae */ /* 0x0003e4000f101d46 */
[----:B------:R-:W-:-:S02]  /*2740*/  IMAD R0, R14, c[0x0][0x2b4], R0 ;  /* 0x0000ad000e007a24 */ /* 0x000fc400078e0200 */
[----:B------:R1:W-:Y:S01]  /*2750*/  @!P3 LDGSTS.E.BYPASS.LTC128B.128 [R187+0x13100], [R4.64], !P5 ;  /* 0x1310000004bbbfae */ /* 0x0003e2000e901d46 */
[----:B------:R-:W-:Y:S01]  /*2760*/  ISETP.GE.AND P5, PT, R192, c[0x0][0x1d4], PT ;  /* 0x00007500c0007a0c */ /* 0x000fe20003fa6270 */
[----:B------:R-:W-:Y:S02]  /*2770*/  IMAD.IADD R209, R205, 0x1, R0 ;  /* 0x00000001cdd17824 */ /* 0x000fe400078e0200 */
[----:B------:R1:W-:Y:S01]  /*2780*/  @!P3 LDGSTS.E.BYPASS.LTC128B.128 [R187+0x17100], [R2.64], !P4 ;  /* 0x1710000002bbbfae */ /* 0x0003e2000e101d46 */
[----:B------:R-:W-:Y:S02]  /*2790*/  ISETP.GE.AND P4, PT, R197, c[0x0][0x1d4], PT ;  /* 0x00007500c5007a0c */ /* 0x000fe40003f86270 */
[----:B------:R-:W-:Y:S01]  /*27a0*/  ISETP.GE.AND P3, PT, R198, c[0x0][0x1d4], PT ;  /* 0x00007500c6007a0c */ /* 0x000fe20003f66270 */
[----:B------:R-:W0:Y:S01]  /*27b0*/  LDGDEPBAR ;  /* 0x00000000000079af */ /* 0x000e220000000000 */
[----:B------:R-:W-:Y:S03]  /*27c0*/  WARPSYNC 0xffffffff ;  /* 0xffffffff00007948 */ /* 0x000fe60003800000 */
[----:B------:R-:W-:Y:S01]  /*27d0*/  IMAD.MOV.U32 R0, RZ, RZ, c[0x0][0x2b8] ;  /* 0x0000ae00ff007624 */ /* 0x000fe200078e00ff */
[----:B------:R-:W-:Y:S01]  /*27e0*/  BAR.SYNC.DEFER_BLOCKING 0x0 ;  /* 0x0000000000007b1d */ /* 0x000fe20000010000 */
[----:B-1----:R-:W-:-:S02]  /*27f0*/  IMAD R2, R104, 0x40, R105 ;  /* 0x0000004068027824 */ /* 0x002fc400078e0269 */
[----:B------:R-:W-:Y:S01]  /*2800*/  IMAD.MOV.U32 R188, RZ, RZ, RZ ;  /* 0x000000ffffbc7224 */ /* 0x000fe200078e00ff */
[----:B------:R-:W-:Y:S02]  /*2810*/  ISETP.NE.AND P0, PT, R0, 0x1, PT ;  /* 0x000000010000780c */ /* 0x000fe40003f05270 */
[C---:B------:R-:W-:Y:S02]  /*2820*/  ISETP.GE.AND P2, PT, R2.reuse, R16, PT ;  /* 0x000000100200720c */ /* 0x040fe40003f46270 */
[----:B------:R-:W-:Y:S02]  /*2830*/  IADD3 R2, R2, R201, RZ ;  /* 0x000000c902027210 */ /* 0x000fe40007ffe0ff */
[----:B------:R-:W-:-:S03]  /*2840*/  ISETP.GT.OR P2, PT, R105, 0x3f, P2 ;  /* 0x0000003f6900780c */ /* 0x000fc60001744670 */
[----:B------:R-:W-:-:S04]  /*2850*/  IMAD.MOV.U32 R0, RZ, RZ, R2 ;  /* 0x000000ffff007224 */ /* 0x000fc800078e0002 */
[----:B------:R-:W-:-:S05]  /*2860*/  @P0 IMAD.HI.U32 R3, R2, c[0x0][0x2bc], RZ ;  /* 0x0000af0002030a27 */ /* 0x000fca00078e00ff */
[----:B------:R-:W-:-:S04]  /*2870*/  @P0 SHF.R.U32.HI R0, RZ, c[0x0][0x2c0], R3 ;  /* 0x0000b000ff000a19 */ /* 0x000fc80000011603 */
[----:B------:R-:W-:-:S04]  /*2880*/  @!P2 IADD3 R3, P1, R0, R204, RZ ;  /* 0x000000cc0003a210 */ /* 0x000fc80007f3e0ff */
[----:B------:R-:W-:Y:S02]  /*2890*/  @!P2 LEA.HI.X.SX32 R5, R0, R209, 0x1, P1 ;  /* 0x000000d10005a211 */ /* 0x000fe400008f0eff */
[----:B------:R-:W-:-:S04]  /*28a0*/  @!P2 LEA R4, P1, R3, c[0x0][0x2a0], 0x2 ;  /* 0x0000a8000304aa11 */ /* 0x000fc800078210ff */
[----:B------:R-:W-:-:S05]  /*28b0*/  @!P2 LEA.HI.X R5, R3, c[0x0][0x2a4], R5, 0x2, P1 ;  /* 0x0000a9000305aa11 */ /* 0x000fca00008f1405 */
[----:B------:R-:W3:Y:S01]  /*28c0*/  @!P2 LDG.E R188, [R4.64] ;  /* 0x0000000604bca981 */ /* 0x000ee2000c1e1900 */
[----:B------:R-:W-:Y:S01]  /*28d0*/  IADD3 R0, -R0, RZ, RZ ;  /* 0x000000ff00007210 */ /* 0x000fe20007ffe1ff */
[----:B------:R-:W-:Y:S01]  /*28e0*/  IMAD.WIDE.U32 R202, R13, c[0x0][0x1e8], RZ ;  /* 0x00007a000dca7a25 */ /* 0x000fe200078e00ff */
[----:B------:R-:W-:Y:S01]  /*28f0*/  SHF.L.U64.HI R100, R192, 0x1, R18 ;  /* 0x00000001c0647819 */ /* 0x000fe20000010212 */
[----:B------:R-:W-:Y:S01]  /*2900*/  BSSY B0, `(.L_x_49) ;  /* 0x0000193000007945 */ /* 0x000fe20003800000 */
[----:B------:R-:W-:Y:S01]  /*2910*/  SHF.L.U32 R109, R198, 0x1, RZ ;  /* 0x00000001c66d7819 */ /* 0x000fe200000006ff */
[----:B------:R-:W-:Y:S01]  /*2920*/  IMAD R189, R0, c[0x0][0x2b8], R2 ;  /* 0x0000ae0000bd7a24 */ /* 0x000fe200078e0202 */
[----:B------:R-:W-:Y:S01]  /*2930*/  SHF.L.U64.HI R101, R197, 0x1, R17 ;  /* 0x00000001c5657819 */ /* 0x000fe20000010211 */
[----:B------:R-:W-:Y:S01]  /*2940*/  IMAD R208, R13, c[0x0][0x1ec], R203 ;  /* 0x00007b000dd07a24 */ /* 0x000fe200078e02cb */
[----:B------:R-:W-:Y:S01]  /*2950*/  SHF.L.U64.HI R102, R198, 0x1, R15 ;  /* 0x00000001c6667819 */ /* 0x000fe2000001020f */
[----:B------:R-:W-:Y:S01]  /*2960*/  IMAD.WIDE.U32 R2, R189, c[0x0][0x1e0], RZ ;  /* 0x00007800bd027a25 */ /* 0x000fe200078e00ff */
[----:B------:R-:W-:-:S03]  /*2970*/  SHF.R.S32.HI R6, RZ, 0x1f, R189 ;  /* 0x0000001fff067819 */ /* 0x000fc600000114bd */
[----:B------:R-:W-:Y:S02]  /*2980*/  IMAD R106, R104, -0x40, R16 ;  /* 0xffffffc0686a7824 */ /* 0x000fe400078e0210 */
[----:B------:R-:W-:Y:S02]  /*2990*/  IMAD R0, R6, c[0x0][0x1e0], RZ ;  /* 0x0000780006007a24 */ /* 0x000fe400078e02ff */
[----:B------:R-:W-:Y:S02]  /*29a0*/  IMAD.IADD R22, R106, 0x1, -R200 ;  /* 0x000000016a167824 */ /* 0x000fe400078e0ac8 */
[----:B------:R-:W-:Y:S02]  /*29b0*/  IMAD R0, R189, c[0x0][0x1e4], R0 ;  /* 0x00007900bd007a24 */ /* 0x000fe400078e0200 */
[----:B------:R-:W-:Y:S01]  /*29c0*/  IMAD R6, R6, c[0x0][0x208], RZ ;  /* 0x0000820006067a24 */ /* 0x000fe200078e02ff */
[----:B------:R-:W-:Y:S01]  /*29d0*/  ISETP.GE.AND P2, PT, R22, 0x1, PT ;  /* 0x000000011600780c */ /* 0x000fe20003f46270 */
[----:B------:R-:W-:-:S02]  /*29e0*/  IMAD.IADD R3, R3, 0x1, R0 ;  /* 0x0000000103037824 */ /* 0x000fc400078e0200 */
[----:B------:R-:W-:Y:S02]  /*29f0*/  IMAD R6, R189, c[0x0][0x20c], R6 ;  /* 0x00008300bd067a24 */ /* 0x000fe400078e0206 */
[----:B------:R-:W-:-:S04]  /*2a00*/  IMAD.WIDE.U32 R206, R13, c[0x0][0x210], RZ ;  /* 0x000084000dce7a25 */ /* 0x000fc800078e00ff */
[----:B------:R-:W-:Y:S02]  /*2a10*/  IMAD R210, R13, c[0x0][0x214], R207 ;  /* 0x000085000dd27a24 */ /* 0x000fe400078e02cf */
[----:B------:R-:W-:Y:S02]  /*2a20*/  IMAD.SHL.U32 R107, R192, 0x2, RZ ;  /* 0x00000002c06b7824 */ /* 0x000fe400078e00ff */
[----:B------:R-:W-:Y:S01]  /*2a30*/  IMAD.SHL.U32 R108, R197, 0x2, RZ ;  /* 0x00000002c56c7824 */ /* 0x000fe200078e00ff */
[----:B---3--:R-:W-:Y:S01]  /*2a40*/  SHF.R.S32.HI R7, RZ, 0x1f, R188 ;  /* 0x0000001fff077819 */ /* 0x008fe200000114bc */
[----:B------:R-:W-:-:S04]  /*2a50*/  IMAD.WIDE.U32 R2, R188, c[0x0][0x1f0], R2 ;  /* 0x00007c00bc027a25 */ /* 0x000fc800078e0002 */
[C---:B------:R-:W-:Y:S02]  /*2a60*/  IMAD R0, R7.reuse, c[0x0][0x1f0], RZ ;  /* 0x00007c0007007a24 */ /* 0x040fe400078e02ff */
[----:B------:R-:W-:Y:S02]  /*2a70*/  IMAD R7, R7, c[0x0][0x218], RZ ;  /* 0x0000860007077a24 */ /* 0x000fe400078e02ff */
[----:B------:R-:W-:Y:S01]  /*2a80*/  IMAD R4, R188, c[0x0][0x1f4], R0 ;  /* 0x00007d00bc047a24 */ /* 0x000fe200078e0200 */
[----:B------:R-:W-:Y:S01]  /*2a90*/  IADD3 R0, P1, R2, R202, RZ ;  /* 0x000000ca02007210 */ /* 0x000fe20007f3e0ff */
[----:B--2-4-:R-:W-:-:S03]  /*2aa0*/  IMAD R12, R188, c[0x0][0x21c], R7 ;  /* 0x00008700bc0c7a24 */ /* 0x014fc600078e0207 */
[----:B------:R-:W-:Y:S02]  /*2ab0*/  IADD3.X R2, R208, R3, R4, P1, !PT ;  /* 0x00000003d0027210 */ /* 0x000fe40000ffe404 */
[----:B------:R-:W-:-:S04]  /*2ac0*/  LEA R4, P1, R0, c[0x0][0x1c8], 0x1 ;  /* 0x0000720000047a11 */ /* 0x000fc800078208ff */
[----:B------:R-:W-:Y:S01]  /*2ad0*/  LEA.HI.X R11, R0, c[0x0][0x1cc], R2, 0x1, P1 ;  /* 0x00007300000b7a11 */ /* 0x000fe200008f0c02 */
[----:B------:R-:W-:Y:S01]  /*2ae0*/  IMAD.WIDE.U32 R2, R189, c[0x0][0x208], RZ ;  /* 0x00008200bd027a25 */ /* 0x000fe200078e00ff */
[----:B------:R-:W1:Y:S04]  /*2af0*/  SHFL.IDX PT, R0, R4, RZ, 0x181f ;  /* 0x00181fff04007589 */ /* 0x000e6800000e0000 */
[----:B------:R-:W2:Y:S01]  /*2b00*/  SHFL.IDX PT, R5, R11, RZ, 0x181f ;  /* 0x00181fff0b057589 */ /* 0x000ea200000e0000 */
[----:B------:R-:W-:-:S03]  /*2b10*/  IADD3 R3, R3, R6, RZ ;  /* 0x0000000603037210 */ /* 0x000fc60007ffe0ff */
[----:B------:R3:W4:Y:S02]  /*2b20*/  SHFL.IDX PT, R10, R4, 0x1, 0x181f ;  /* 0x00381f00040a7f89 */ /* 0x00072400000e0000 */
[----:B------:R-:W-:Y:S02]  /*2b30*/  IMAD.WIDE.U32 R2, R188, c[0x0][0x218], R2 ;  /* 0x00008600bc027a25 */ /* 0x000fe400078e0002 */
[----:B------:R-:W5:Y:S01]  /*2b40*/  SHFL.IDX PT, R11, R11, 0x1, 0x181f ;  /* 0x00381f000b0b7f89 */ /* 0x000f6200000e0000 */
[CC--:B-1----:R-:W-:Y:S02]  /*2b50*/  @P2 LEA R8, P6, R192.reuse, R0.reuse, 0x1 ;  /* 0x00000000c0082211 */ /* 0x0c2fe400078c08ff */
[C---:B------:R-:W-:Y:S02]  /*2b60*/  @P2 LEA R6, P1, R197.reuse, R0, 0x1 ;  /* 0x00000000c5062211 */ /* 0x040fe400078208ff */
[-C--:B--2---:R-:W-:Y:S02]  /*2b70*/  @P2 LEA.HI.X R9, R192, R5.reuse, R18, 0x1, P6 ;  /* 0x00000005c0092211 */ /* 0x084fe400030f0c12 */
[----:B------:R-:W-:-:S02]  /*2b80*/  @P2 LEA.HI.X R7, R197, R5, R17, 0x1, P1 ;  /* 0x00000005c5072211 */ /* 0x000fc400008f0c11 */
[----:B---3--:R-:W-:Y:S01]  /*2b90*/  @P2 LEA R4, P6, R198, R0, 0x1 ;  /* 0x00000000c6042211 */ /* 0x008fe200078c08ff */
[----:B------:R4:W-:Y:S01]  /*2ba0*/  @P2 LDGSTS.E.BYPASS.LTC128B.128 [R187+0x6100], [R8.64], !P5 ;  /* 0x0610000008bb2fae */ /* 0x0009e2000e901d46 */
[----:B------:R-:W-:Y:S02]  /*2bb0*/  IADD3 R0, P1, R2, R206, RZ ;  /* 0x000000ce02007210 */ /* 0x000fe40007f3e0ff */
[----:B------:R-:W-:Y:S01]  /*2bc0*/  @P2 LEA.HI.X R5, R198, R5, R15, 0x1, P6 ;  /* 0x00000005c6052211 */ /* 0x000fe200030f0c0f */
[----:B------:R1:W-:Y:S01]  /*2bd0*/  @P2 LDGSTS.E.BYPASS.LTC128B.128 [R187+0x8100], [R6.64], !P4 ;  /* 0x0810000006bb2fae */ /* 0x0003e2000e101d46 */
[----:B------:R-:W-:Y:S02]  /*2be0*/  ISETP.GE.AND P6, PT, R22, 0x21, PT ;  /* 0x000000211600780c */ /* 0x000fe40003fc6270 */
[----:B------:R-:W-:Y:S01]  /*2bf0*/  IADD3.X R2, R210, R3, R12, P1, !PT ;  /* 0x00000003d2027210 */ /* 0x000fe20000ffe40c */
[----:B------:R2:W-:Y:S01]  /*2c00*/  @P2 LDGSTS.E.BYPASS.LTC128B.128 [R187+0xa100], [R4.64], !P3 ;  /* 0x0a10000004bb2fae */ /* 0x0005e2000d901d46 */
[----:B------:R-:W-:-:S04]  /*2c10*/  LEA R3, P1, R0, c[0x0][0x1f8], 0x1 ;  /* 0x00007e0000037a11 */ /* 0x000fc800078208ff */
[----:B------:R-:W-:Y:S01]  /*2c20*/  LEA.HI.X R12, R0, c[0x0][0x1fc], R2, 0x1, P1 ;  /* 0x00007f00000c7a11 */ /* 0x000fe200008f0c02 */
[----:B------:R-:W-:Y:S04]  /*2c30*/  SHFL.IDX PT, R21, R3, 0x1, 0x181f ;  /* 0x00381f0003157f89 */ /* 0x000fe800000e0000 */
[----:B------:R3:W3:Y:S04]  /*2c40*/  SHFL.IDX PT, R0, R3, RZ, 0x181f ;  /* 0x00181fff03007589 */ /* 0x0006e800000e0000 */
[----:B------:R-:W3:Y:S04]  /*2c50*/  SHFL.IDX PT, R2, R12, RZ, 0x181f ;  /* 0x00181fff0c027589 */ /* 0x000ee800000e0000 */
[----:B------:R3:W3:Y:S01]  /*2c60*/  SHFL.IDX PT, R20, R12, 0x1, 0x181f ;  /* 0x00381f000c147f89 */ /* 0x0006e200000e0000 */
[----:B----4-:R-:W-:-:S04]  /*2c70*/  @P6 LEA R8, P2, R192, R10, 0x1 ;  /* 0x0000000ac0086211 */ /* 0x010fc800078408ff */
[-C--:B-----5:R-:W-:Y:S02]  /*2c80*/  @P6 LEA.HI.X R9, R192, R11.reuse, R18, 0x1, P2 ;  /* 0x0000000bc0096211 */ /* 0x0a0fe400010f0c12 */
[CC--:B-1----:R-:W-:Y:S02]  /*2c90*/  @P6 LEA R6, P2, R197.reuse, R10.reuse, 0x1 ;  /* 0x0000000ac5066211 */ /* 0x0c2fe400078408ff */
[C---:B--2---:R-:W-:Y:S01]  /*2ca0*/  @P6 LEA R4, P1, R198.reuse, R10, 0x1 ;  /* 0x0000000ac6046211 */ /* 0x044fe200078208ff */
[----:B------:R1:W-:Y:S01]  /*2cb0*/  @P6 LDGSTS.E.BYPASS.LTC128B.128 [R187+0x7100], [R8.64], !P5 ;  /* 0x0710000008bb6fae */ /* 0x0003e2000e901d46 */
[-C--:B------:R-:W-:Y:S02]  /*2cc0*/  @P6 LEA.HI.X R7, R197, R11.reuse, R17, 0x1, P2 ;  /* 0x0000000bc5076211 */ /* 0x080fe400010f0c11 */
[----:B------:R-:W-:Y:S02]  /*2cd0*/  @P6 LEA.HI.X R5, R198, R11, R15, 0x1, P1 ;  /* 0x0000000bc6056211 */ /* 0x000fe400008f0c0f */
[----:B---3--:R-:W-:Y:S01]  /*2ce0*/  IADD3 R3, R103, 0x20, RZ ;  /* 0x0000002067037810 */ /* 0x008fe20007ffe0ff */
[----:B------:R2:W-:Y:S04]  /*2cf0*/  @P6 LDGSTS.E.BYPASS.LTC128B.128 [R187+0x9100], [R6.64], !P4 ;  /* 0x0910000006bb6fae */ /* 0x0005e8000e101d46 */
[----:B------:R2:W-:Y:S02]  /*2d00*/  @P6 LDGSTS.E.BYPASS.LTC128B.128 [R187+0xb100], [R4.64], !P3 ;  /* 0x0b10000004bb6fae */ /* 0x0005e4000d901d46 */
[----:B------:R-:W-:-:S02]  /*2d10*/  R2P PR, R196, 0x6 ;  /* 0x00000006c4007804 */ /* 0x000fc40000000000 */
[----:B------:R-:W0:Y:S01]  /*2d20*/  LDGDEPBAR ;  /* 0x00000000000079af */ /* 0x000e220000000000 */
[----:B------:R-:W-:-:S05]  /*2d30*/  IADD3 R16, P6, R0, R107, RZ ;  /* 0x0000006b00107210 */ /* 0x000fca0007fde0ff */
[----:B------:R-:W-:Y:S01]  /*2d40*/  IMAD.X R17, R2, 0x1, R100, P6 ;  /* 0x0000000102117824 */ /* 0x000fe200030e0664 */
[----:B------:R-:W-:-:S04]  /*2d50*/  IADD3 R12, P6, R0, R109, RZ ;  /* 0x0000006d000c7210 */ /* 0x000fc80007fde0ff */
[----:B------:R-:W-:Y:S02]  /*2d60*/  @P1 IADD3 R3, R103, -0x20, RZ ;  /* 0xffffffe067031810 */ /* 0x000fe40007ffe0ff */
[----:B------:R-:W-:Y:S02]  /*2d70*/  IADD3 R14, P1, R0, R108, RZ ;  /* 0x0000006c000e7210 */ /* 0x000fe40007f3e0ff */
[----:B------:R-:W-:Y:S02]  /*2d80*/  IADD3.X R13, R2, R102, RZ, P6, !PT ;  /* 0x00000066020d7210 */ /* 0x000fe400037fe4ff */
[----:B------:R-:W-:Y:S01]  /*2d90*/  ISETP.GE.AND P6, PT, R192, c[0x0][0x1d4], PT ;  /* 0x00007500c0007a0c */ /* 0x000fe20003fc6270 */
[----:B------:R-:W-:Y:S01]  /*2da0*/  IMAD.X R15, R2, 0x1, R101, P1 ;  /* 0x00000001020f7824 */ /* 0x000fe200008e0665 */
[----:B------:R-:W-:Y:S02]  /*2db0*/  IADD3 R18, P1, R21, R107, RZ ;  /* 0x0000006b15127210 */ /* 0x000fe40007f3e0ff */
[----:B------:R-:W-:-:S02]  /*2dc0*/  MOV R0, 0x40 ;  /* 0x0000004000007802 */ /* 0x000fc40000000f00 */
[----:B------:R-:W-:Y:S01]  /*2dd0*/  IADD3 R2, R3, 0x4000, RZ ;  /* 0x0000400003027810 */ /* 0x000fe20007ffe0ff */
[----:B------:R-:W-:-:S04]  /*2de0*/  DEPBAR.LE SB0, 0x1 ;  /* 0x000080400000791a */ /* 0x000fc80000000000 */
[----:B------:R-:W-:-:S04]  /*2df0*/  DEPBAR.LE SB0, 0x0 ;  /* 0x000080000000791a */ /* 0x000fc80000000000 */
[----:B------:R-:W-:Y:S01]  /*2e00*/  BAR.SYNC.DEFER_BLOCKING 0x0 ;  /* 0x0000000000007b1d */ /* 0x000fe20000010000 */
[----:B------:R-:W-:Y:S01]  /*2e10*/  IMAD.X R19, R20, 0x1, R100, P1 ;  /* 0x0000000114137824 */ /* 0x000fe200008e0664 */
[----:B------:R-:W-:Y:S02]  /*2e20*/  ISETP.LT.OR P1, PT, R22, 0x1, P6 ;  /* 0x000000011600780c */ /* 0x000fe40003721670 */
[----:B------:R-:W-:Y:S02]  /*2e30*/  ISETP.GE.AND P6, PT, R197, c[0x0][0x1d4], PT ;  /* 0x00007500c5007a0c */ /* 0x000fe40003fc6270 */
[----:B------:R-:W-:-:S04]  /*2e40*/  SEL R0, R0, 0xffffffc0, !P2 ;  /* 0xffffffc000007807 */ /* 0x000fc80005000000 */
[----:B------:R-:W-:Y:S01]  /*2e50*/  IADD3 R176, R2, R0, RZ ;  /* 0x0000000002b07210 */ /* 0x000fe20007ffe0ff */
[----:B--2---:R-:W-:Y:S04]  /*2e60*/  LDSM.16.M88.4 R4, [R183] ;  /* 0x00000000b704783b */ /* 0x004fe80000000200 */
[----:B------:R-:W2:Y:S04]  /*2e70*/  LDSM.16.M88.4 R24, [R103] ;  /* 0x000000006718783b */ /* 0x000ea80000000200 */
[----:B------:R-:W3:Y:S04]  /*2e80*/  LDSM.16.M88.4 R40, [R103+0x800] ;  /* 0x000800006728783b */ /* 0x000ee80000000200 */
[----:B------:R-:W4:Y:S04]  /*2e90*/  LDSM.16.M88.4 R36, [R103+0x1000] ;  /* 0x001000006724783b */ /* 0x000f280000000200 */
[----:B------:R-:W5:Y:S04]  /*2ea0*/  LDSM.16.M88.4 R32, [R103+0x1800] ;  /* 0x001800006720783b */ /* 0x000f680000000200 */
[----:B-1----:R-:W-:Y:S04]  /*2eb0*/  LDSM.16.M88.4 R8, [R184] ;  /* 0x00000000b808783b */ /* 0x002fe80000000200 */
[----:B------:R-:W1:Y:S04]  /*2ec0*/  LDSM.16.M88.4 R48, [R3] ;  /* 0x000000000330783b */ /* 0x000e680000000200 */
[----:B------:R-:W1:Y:S04]  /*2ed0*/  LDSM.16.M88.4 R68, [R3+0x800] ;  /* 0x000800000344783b */ /* 0x000e680000000200 */
[----:B------:R-:W1:Y:S04]  /*2ee0*/  LDSM.16.M88.4 R84, [R3+0x1000] ;  /* 0x001000000354783b */ /* 0x000e680000000200 */
[----:B------:R-:W1:Y:S04]  /*2ef0*/  LDSM.16.M88.4 R92, [R3+0x1800] ;  /* 0x00180000035c783b */ /* 0x000e680000000200 */
[----:B------:R-:W-:Y:S01]  /*2f00*/  @!PT LDS RZ, [RZ] ;  /* 0x00000000fffff984 */ /* 0x000fe20000000800 */
[----:B------:R-:W-:Y:S01]  /*2f10*/  @!PT LDS RZ, [RZ] ;  /* 0x00000000fffff984 */ /* 0x000fe20000000800 */
[----:B------:R-:W-:Y:S01]  /*2f20*/  @!PT LDS RZ, [RZ] ;  /* 0x00000000fffff984 */ /* 0x000fe20000000800 */
[----:B------:R1:W-:Y:S01]  /*2f30*/  LDGSTS.E.BYPASS.LTC128B.128 [R187+0x100], [R16.64], !P1 ;  /* 0x0010000010bb7fae */ /* 0x0003e2000c901d46 */
[----:B------:R-:W-:-:S02]  /*2f40*/  ISETP.LT.OR P1, PT, R22, 0x1, P6 ;  /* 0x000000011600780c */ /* 0x000fc40003721670 */
[----:B------:R-:W-:Y:S01]  /*2f50*/  ISETP.GE.AND P6, PT, R198, c[0x0][0x1d4], PT ;  /* 0x00007500c6007a0c */ /* 0x000fe20003fc6270 */
[C---:B--2---:R-:W-:Y:S08]  /*2f60*/  HMMA.16816.F32 R28, R4.reuse, R26, RZ ;  /* 0x0000001a041c723c */ /* 0x044ff000000018ff */
[C---:B---3--:R-:W-:Y:S02]  /*2f70*/  HMMA.16816.F32 R44, R4.reuse, R40, RZ ;  /* 0x00000028042c723c */ /* 0x048fe400000018ff */
[----:B------:R2:W-:Y:S06]  /*2f80*/  LDGSTS.E.BYPASS.LTC128B.128 [R187+0x2100], [R14.64], !P1 ;  /* 0x021000000ebb7fae */ /* 0x0005ec000c901d46 */
[C---:B------:R-:W-:Y:S08]  /*2f90*/  HMMA.16816.F32 R40, R4.reuse, R42, RZ ;  /* 0x0000002a0428723c */ /* 0x040ff000000018ff */
[C---:B----4-:R-:W-:Y:S08]  /*2fa0*/  HMMA.16816.F32 R52, R4.reuse, R36, RZ ;  /* 0x000000240434723c */ /* 0x050ff000000018ff */
[----:B------:R-:W-:Y:S01]  /*2fb0*/  HMMA.16816.F32 R60, R4, R38, RZ ;  /* 0x00000026043c723c */ /* 0x000fe200000018ff */
[----:B--2---:R-:W-:-:S07]  /*2fc0*/  IADD3 R14, P1, R21, R108, RZ ;  /* 0x0000006c150e7210 */ /* 0x004fce0007f3e0ff */
[----:B-----5:R-:W-:Y:S01]  /*2fd0*/  HMMA.16816.F32 R64, R4, R32, RZ ;  /* 0x000000200440723c */ /* 0x020fe200000018ff */
[----:B------:R-:W-:Y:S02]  /*2fe0*/  IADD3.X R15, R20, R101, RZ, P1, !PT ;  /* 0x00000065140f7210 */ /* 0x000fe40000ffe4ff */
[C---:B------:R-:W-:Y:S02]  /*2ff0*/  ISETP.LT.OR P1, PT, R22.reuse, 0x1, P6 ;  /* 0x000000011600780c */ /* 0x040fe40003721670 */
[----:B------:R-:W-:-:S03]  /*3000*/  ISETP.LT.OR P6, PT, R22, 0x21, P6 ;  /* 0x000000211600780c */ /* 0x000fc600037c1670 */
[----:B------:R-:W-:Y:S08]  /*3010*/  HMMA.16816.F32 R56, R4, R34, RZ ;  /* 0x000000220438723c */ /* 0x000ff000000018ff */
[----:B------:R2:W-:Y:S01]  /*3020*/  LDGSTS.E.BYPASS.LTC128B.128 [R187+0x4100], [R12.64], !P1 ;  /* 0x041000000cbb7fae */ /* 0x0005e2000c901d46 */
[C---:B-1----:R-:W-:Y:S08]  /*3030*/  HMMA.16816.F32 R28, R8.reuse, R50, R28 ;  /* 0x00000032081c723c */ /* 0x042ff0000000181c */
[C---:B------:R-:W-:Y:S08]  /*3040*/  HMMA.16816.F32 R32, R8.reuse, R68, R44 ;  /* 0x000000440820723c */ /* 0x040ff0000000182c */
[C---:B------:R-:W-:Y:S08]  /*3050*/  HMMA.16816.F32 R36, R8.reuse, R70, R40 ;  /* 0x000000460824723c */ /* 0x040ff00000001828 */
[----:B------:R-:W-:Y:S01]  /*3060*/  HMMA.16816.F32 R40, R8, R84, R52 ;  /* 0x000000540828723c */ /* 0x000fe20000001834 */
[----:B--2---:R-:W-:-:S05]  /*3070*/  IADD3 R12, P1, R21, R109, RZ ;  /* 0x0000006d150c7210 */ /* 0x004fca0007f3e0ff */
[----:B------:R-:W-:Y:S01]  /*3080*/  IMAD.X R13, R20, 0x1, R102, P1 ;  /* 0x00000001140d7824 */ /* 0x000fe200008e0666 */
[----:B------:R-:W-:Y:S01]  /*3090*/  ISETP.GE.AND P1, PT, R192, c[0x0][0x1d4], PT ;  /* 0x00007500c0007a0c */ /* 0x000fe20003f26270 */
[----:B------:R-:W-:Y:S03]  /*30a0*/  HMMA.16816.F32 R52, R8, R92, R64 ;  /* 0x0000005c0834723c */ /* 0x000fe60000001840 */
[----:B------:R-:W-:-:S05]  /*30b0*/  ISETP.LT.OR P1, PT, R22, 0x21, P1 ;  /* 0x000000211600780c */ /* 0x000fca0000f21670 */
[----:B------:R-:W-:Y:S08]  /*30c0*/  HMMA.16816.F32 R44, R8, R94, R56 ;  /* 0x0000005e082c723c */ /* 0x000ff00000001838 */
[----:B------:R1:W-:Y:S01]  /*30d0*/  LDGSTS.E.BYPASS.LTC128B.128 [R187+0x1100], [R18.64], !P1 ;  /* 0x0110000012bb7fae */ /* 0x0003e2000c901d46 */
[----:B------:R-:W-:-:S04]  /*30e0*/  ISETP.GE.AND P1, PT, R197, c[0x0][0x1d4], PT ;  /* 0x00007500c5007a0c */ /* 0x000fc80003f26270 */
[----:B------:R-:W-:Y:S11]  /*30f0*/  ISETP.LT.OR P1, PT, R22, 0x21, P1 ;  /* 0x000000211600780c */ /* 0x000ff60000f21670 */
[----:B------:R-:W-:Y:S02]  /*3100*/  @!UPT UIADD3 URZ, URZ, URZ, URZ ;  /* 0x0000003f3f3ff290 */ /* 0x000fe4000fffe03f */
[----:B------:R2:W-:Y:S01]  /*3110*/  LDGSTS.E.BYPASS.LTC128B.128 [R187+0x3100], [R14.64], !P1 ;  /* 0x031000000ebb7fae */ /* 0x0005e2000c901d46 */
[----:B------:R-:W-:-:S03]  /*3120*/  ISETP.GT.AND P1, PT, R104, R199, PT ;  /* 0x000000c76800720c */ /* 0x000fc60003f24270 */
[----:B------:R2:W-:Y:S01]  /*3130*/  LDGSTS.E.BYPASS.LTC128B.128 [R187+0x5100], [R12.64], !P6 ;  /* 0x051000000cbb7fae */ /* 0x0005e2000f101d46 */
[----:B------:R-:W-:-:S03]  /*3140*/  ISETP.GT.AND P6, PT, R105, 0x3f, PT ;  /* 0x0000003f6900780c */ /* 0x000fc60003fc4270 */
[----:B------:R-:W-:Y:S01]  /*3150*/  LDSM.16.M88.4 R80, [R176+-0x4000] ;  /* 0xffc00000b050783b */ /* 0x000fe20000000200 */
[----:B-1----:R-:W-:Y:S03]  /*3160*/  HMMA.16816.F32 R16, R4, R24, RZ ;  /* 0x000000180410723c */ /* 0x002fe600000018ff */
[----:B------:R-:W-:Y:S04]  /*3170*/  LDSM.16.M88.4 R4, [R186] ;  /* 0x00000000ba04783b */ /* 0x000fe80000000200 */
[----:B------:R-:W-:Y:S01]  /*3180*/  IMAD.IADD R24, R103, 0x1, R0 ;  /* 0x0000000167187824 */ /* 0x000fe200078e0200 */
[----:B------:R-:W-:Y:S04]  /*3190*/  LDSM.16.M88.4 R88, [R176+-0x3800] ;  /* 0xffc80000b058783b */ /* 0x000fe80000000200 */
[----:B------:R-:W1:Y:S04]  /*31a0*/  LDSM.16.M88.4 R72, [R24+0x800] ;  /* 0x000800001848783b */ /* 0x000e680000000200 */
[----:B------:R-:W-:Y:S04]  /*31b0*/  LDSM.16.M88.4 R76, [R24+0x1000] ;  /* 0x00100000184c783b */ /* 0x000fe80000000200 */
[----:B------:R-:W-:Y:S04]  /*31c0*/  LDSM.16.M88.4 R68, [R24+0x1800] ;  /* 0x001800001844783b */ /* 0x000fe80000000200 */
[----:B--2---:R-:W2:Y:S01]  /*31d0*/  LDSM.16.M88.4 R12, [R24] ;  /* 0x00000000180c783b */ /* 0x004ea20000000200 */
[C---:B------:R-:W-:Y:S03]  /*31e0*/  HMMA.16816.F32 R20, R8.reuse, R48, R16 ;  /* 0x000000300814723c */ /* 0x040fe60000001810 */
[----:B------:R-:W3:Y:S04]  /*31f0*/  LDSM.16.M88.4 R16, [R185] ;  /* 0x00000000b910783b */ /* 0x000ee80000000200 */
[----:B------:R-:W4:Y:S01]  /*3200*/  LDSM.16.M88.4 R96, [R176+-0x3000] ;  /* 0xffd00000b060783b */ /* 0x000f220000000200 */
[----:B------:R-:W-:Y:S03]  /*3210*/  HMMA.16816.F32 R48, R8, R86, R60 ;  /* 0x000000560830723c */ /* 0x000fe6000000183c */
[----:B------:R-:W5:Y:S04]  /*3220*/  LDSM.16.M88.4 R60, [R176+-0x2800] ;  /* 0xffd80000b03c783b */ /* 0x000f680000000200 */
[----:B------:R-:W-:Y:S04]  /*3230*/  LDSM.16.M88.4 R64, [R103+0x2000] ;  /* 0x002000006740783b */ /* 0x000fe80000000200 */
[----:B------:R-:W-:Y:S04]  /*3240*/  LDSM.16.M88.4 R84, [R103+0x2800] ;  /* 0x002800006754783b */ /* 0x000fe80000000200 */
[----:B------:R-:W-:Y:S01]  /*3250*/  LDSM.16.M88.4 R92, [R103+0x3000] ;  /* 0x00300000675c783b */ /* 0x000fe20000000200 */
[C---:B-1----:R-:W-:Y:S03]  /*3260*/  HMMA.16816.F32 R32, R4.reuse, R72, R32 ;  /* 0x000000480420723c */ /* 0x042fe60000001820 */
[----:B------:R-:W0:Y:S05]  /*3270*/  LDGDEPBAR ;  /* 0x00000000000079af */ /* 0x000e2a0000000000 */
[C---:B------:R-:W-:Y:S01]  /*3280*/  HMMA.16816.F32 R36, R4.reuse, R74, R36 ;  /* 0x0000004a0424723c */ /* 0x040fe20000001824 */
[----:B------:R-:W-:Y:S07]  /*3290*/  LDSM.16.M88.4 R72, [R3+0x2000] ;  /* 0x002000000348783b */ /* 0x000fee0000000200 */
[C---:B--2---:R-:W-:Y:S08]  /*32a0*/  HMMA.16816.F32 R20, R4.reuse, R12, R20 ;  /* 0x0000000c0414723c */ /* 0x044ff00000001814 */
[C---:B------:R-:W-:Y:S01]  /*32b0*/  HMMA.16816.F32 R8, R4.reuse, R14, R28 ;  /* 0x0000000e0408723c */ /* 0x040fe2000000181c */
[----:B------:R-:W1:Y:S07]  /*32c0*/  LDSM.16.M88.4 R12, [R183+0x4000] ;  /* 0x00400000b70c783b */ /* 0x000e6e0000000200 */
[C---:B------:R-:W-:Y:S08]  /*32d0*/  HMMA.16816.F32 R40, R4.reuse, R76, R40 ;  /* 0x0000004c0428723c */ /* 0x040ff00000001828 */
[C---:B------:R-:W-:Y:S01]  /*32e0*/  HMMA.16816.F32 R48, R4.reuse, R78, R48 ;  /* 0x0000004e0430723c */ /* 0x040fe20000001830 */
[----:B------:R-:W-:Y:S07]  /*32f0*/  LDSM.16.M88.4 R76, [R24+0x2000] ;  /* 0x00200000184c783b */ /* 0x000fee0000000200 */
[C---:B------:R-:W-:Y:S08]  /*3300*/  HMMA.16816.F32 R56, R4.reuse, R68, R52 ;  /* 0x000000440438723c */ /* 0x040ff00000001834 */
[----:B------:R-:W-:Y:S01]  /*3310*/  HMMA.16816.F32 R44, R4, R70, R44 ;  /* 0x00000046042c723c */ /* 0x000fe2000000182c */
[----:B------:R-:W2:Y:S07]  /*3320*/  LDSM.16.M88.4 R68, [R103+0x3800] ;  /* 0x003800006744783b */ /* 0x000eae0000000200 */
[C---:B---3--:R-:W-:Y:S08]  /*3330*/  HMMA.16816.F32 R28, R16.reuse, R80, R20 ;  /* 0x00000050101c723c */ /* 0x048ff00000001814 */
[C---:B------:R-:W-:Y:S01]  /*3340*/  HMMA.16816.F32 R20, R16.reuse, R82, R8 ;  /* 0x000000521014723c */ /* 0x040fe20000001808 */
[----:B------:R-:W3:Y:S04]  /*3350*/  LDSM.16.M88.4 R8, [R184+0x4000] ;  /* 0x00400000b808783b */ /* 0x000ee80000000200 */
[----:B------:R-:W1:Y:S03]  /*3360*/  LDSM.16.M88.4 R80, [R3+0x2800] ;  /* 0x002800000350783b */ /* 0x000e660000000200 */
[C---:B------:R-:W-:Y:S08]  /*3370*/  HMMA.16816.F32 R4, R16.reuse, R88, R32 ;  /* 0x000000581004723c */ /* 0x040ff00000001820 */
[C---:B------:R-:W-:Y:S01]  /*3380*/  HMMA.16816.F32 R36, R16.reuse, R90, R36 ;  /* 0x0000005a1024723c */ /* 0x040fe20000001824 */
[----:B------:R-:W-:Y:S07]  /*3390*/  LDSM.16.M88.4 R88, [R24+0x3000] ;  /* 0x003000001858783b */ /* 0x000fee0000000200 */
[C---:B----4-:R-:W-:Y:S08]  /*33a0*/  HMMA.16816.F32 R40, R16.reuse, R96, R40 ;  /* 0x000000601028723c */ /* 0x050ff00000001828 */
[C---:B------:R-:W-:Y:S01]  /*33b0*/  HMMA.16816.F32 R48, R16.reuse, R98, R48 ;  /* 0x000000621030723c */ /* 0x040fe20000001830 */
[----:B------:R-:W4:Y:S07]  /*33c0*/  LDSM.16.M88.4 R96, [R3+0x3000] ;  /* 0x003000000360783b */ /* 0x000f2e0000000200 */
[C---:B-----5:R-:W-:Y:S08]  /*33d0*/  HMMA.16816.F32 R56, R16.reuse, R60, R56 ;  /* 0x0000003c1038723c */ /* 0x060ff00000001838 */
[----:B------:R-:W-:Y:S08]  /*33e0*/  HMMA.16816.F32 R44, R16, R62, R44 ;  /* 0x0000003e102c723c */ /* 0x000ff0000000182c */
[C---:B-1----:R-:W-:Y:S08]  /*33f0*/  HMMA.16816.F32 R32, R12.reuse, R64, R28 ;  /* 0x000000400c20723c */ /* 0x042ff0000000181c */
[C---:B------:R-:W-:Y:S01]  /*3400*/  HMMA.16816.F32 R28, R12.reuse, R66, R20 ;  /* 0x000000420c1c723c */ /* 0x040fe20000001814 */
[----:B------:R-:W1:Y:S07]  /*3410*/  LDSM.16.M88.4 R64, [R3+0x3800] ;  /* 0x003800000340783b */ /* 0x000e6e0000000200 */
[C---:B------:R-:W-:Y:S01]  /*3420*/  HMMA.16816.F32 R20, R12.reuse, R84, R4 ;  /* 0x000000540c14723c */ /* 0x040fe20000001804 */
[----:B------:R-:W5:Y:S07]  /*3430*/  LDSM.16.M88.4 R4, [R186+0x4000] ;  /* 0x00400000ba04783b */ /* 0x000f6e0000000200 */
[C---:B------:R-:W-:Y:S01]  /*3440*/  HMMA.16816.F32 R16, R12.reuse, R86, R36 ;  /* 0x000000560c10723c */ /* 0x040fe20000001824 */
[----:B------:R-:W1:Y:S07]  /*3450*/  LDSM.16.M88.4 R84, [R24+0x2800] ;  /* 0x002800001854783b */ /* 0x000e6e0000000200 */
[C---:B------:R-:W-:Y:S08]  /*3460*/  HMMA.16816.F32 R40, R12.reuse, R92, R40 ;  /* 0x0000005c0c28723c */ /* 0x040ff00000001828 */
[C---:B------:R-:W-:Y:S08]  /*3470*/  HMMA.16816.F32 R52, R12.reuse, R94, R48 ;  /* 0x0000005e0c34723c */ /* 0x040ff00000001830 */
[C---:B--2---:R-:W-:Y:S08]  /*3480*/  HMMA.16816.F32 R48, R12.reuse, R68, R56 ;  /* 0x000000440c30723c */ /* 0x044ff00000001838 */
[----:B------:R-:W-:Y:S01]  /*3490*/  HMMA.16816.F32 R44, R12, R70, R44 ;  /* 0x000000460c2c723c */ /* 0x000fe2000000182c */
[----:B------:R-:W2:Y:S07]  /*34a0*/  LDSM.16.M88.4 R68, [R24+0x3800] ;  /* 0x003800001844783b */ /* 0x000eae0000000200 */
[C---:B---3--:R-:W-:Y:S08]  /*34b0*/  HMMA.16816.F32 R36, R8.reuse, R72, R32 ;  /* 0x000000480824723c */ /* 0x048ff00000001820 */
[C---:B------:R-:W-:Y:S01]  /*34c0*/  HMMA.16816.F32 R32, R8.reuse, R74, R28 ;  /* 0x0000004a0820723c */ /* 0x040fe2000000181c */
[----:B------:R-:W-:Y:S07]  /*34d0*/  LDSM.16.M88.4 R72, [R176+-0x2000] ;  /* 0xffe00000b048783b */ /* 0x000fee0000000200 */
[C---:B------:R-:W-:Y:S01]  /*34e0*/  HMMA.16816.F32 R28, R8.reuse, R80, R20 ;  /* 0x00000050081c723c */ /* 0x040fe20000001814 */
[----:B------:R-:W3:Y:S07]  /*34f0*/  LDSM.16.M88.4 R20, [R185+0x4000] ;  /* 0x00400000b914783b */ /* 0x000eee0000000200 */
[C---:B------:R-:W-:Y:S01]  /*3500*/  HMMA.16816.F32 R16, R8.reuse, R82, R16 ;  /* 0x000000520810723c */ /* 0x040fe20000001810 */
[----:B------:R-:W2:Y:S07]  /*3510*/  LDSM.16.M88.4 R80, [R176+-0x1800] ;  /* 0xffe80000b050783b */ /* 0x000eae0000000200 */
[C---:B----4-:R-:W-:Y:S08]  /*3520*/  HMMA.16816.F32 R12, R8.reuse, R96, R40 ;  /* 0x00000060080c723c */ /* 0x050ff00000001828 */
[C---:B------:R-:W-:Y:S08]  /*3530*/  HMMA.16816.F32 R60, R8.reuse, R98, R52 ;  /* 0x00000062083c723c */ /* 0x040ff00000001834 */
[C---:B-1----:R-:W-:Y:S08]  /*3540*/  HMMA.16816.F32 R52, R8.reuse, R64, R48 ;  /* 0x000000400834723c */ /* 0x042ff00000001830 */
[----:B------:R-:W-:Y:S01]  /*3550*/  HMMA.16816.F32 R48, R8, R66, R44 ;  /* 0x000000420830723c */ /* 0x000fe2000000182c */
[----:B------:R-:W-:Y:S04]  /*3560*/  LDSM.16.M88.4 R64, [R103+0x4000] ;  /* 0x004000006740783b */ /* 0x000fe80000000200 */
[----:B------:R-:W-:Y:S03]  /*3570*/  LDSM.16.M88.4 R44, [R176+-0x1000] ;  /* 0xfff00000b02c783b */ /* 0x000fe60000000200 */
[C---:B-----5:R-:W-:Y:S08]  /*3580*/  HMMA.16816.F32 R40, R4.reuse, R76, R36 ;  /* 0x0000004c0428723c */ /* 0x060ff00000001824 */
[C---:B------:R-:W-:Y:S01]  /*3590*/  HMMA.16816.F32 R56, R4.reuse, R86, R16 ;  /* 0x000000560438723c */ /* 0x040fe20000001810 */
[----:B------:R-:W1:Y:S07]  /*35a0*/  LDSM.16.M88.4 R16, [R183+0x8000] ;  /* 0x00800000b710783b */ /* 0x000e6e0000000200 */
[C---:B------:R-:W-:Y:S08]  /*35b0*/  HMMA.16816.F32 R36, R4.reuse, R84, R28 ;  /* 0x000000540424723c */ /* 0x040ff0000000181c */
[C---:B------:R-:W-:Y:S01]  /*35c0*/  HMMA.16816.F32 R28, R4.reuse, R88, R12 ;  /* 0x00000058041c723c */ /* 0x040fe2000000180c */
[----:B------:R-:W-:Y:S07]  /*35d0*/  LDSM.16.M88.4 R12, [R184+0x8000] ;  /* 0x00800000b80c783b */ /* 0x000fee0000000200 */
[C---:B------:R-:W-:Y:S01]  /*35e0*/  HMMA.16816.F32 R8, R4.reuse, R90, R60 ;  /* 0x0000005a0408723c */ /* 0x040fe2000000183c */
[----:B------:R-:W4:Y:S04]  /*35f0*/  LDSM.16.M88.4 R88, [R176+-0x800] ;  /* 0xfff80000b058783b */ /* 0x000f280000000200 */
[----:B------:R-:W-:Y:S03]  /*3600*/  LDSM.16.M88.4 R60, [R176] ;  /* 0x00000000b03c783b */ /* 0x000fe60000000200 */
[C---:B------:R-:W-:Y:S01]  /*3610*/  HMMA.16816.F32 R32, R4.reuse, R78, R32 ;  /* 0x0000004e0420723c */ /* 0x040fe20000001820 */
[----:B------:R-:W-:Y:S07]  /*3620*/  LDSM.16.M88.4 R76, [R103+0x5800] ;  /* 0x00580000674c783b */ /* 0x000fee0000000200 */
[C---:B--2---:R-:W-:Y:S08]  /*3630*/  HMMA.16816.F32 R52, R4.reuse, R68, R52 ;  /* 0x000000440434723c */ /* 0x044ff00000001834 */
[----:B------:R-:W-:Y:S01]  /*3640*/  HMMA.16816.F32 R96, R4, R70, R48 ;  /* 0x000000460460723c */ /* 0x000fe20000001830 */
[----:B------:R-:W-:Y:S07]  /*3650*/  LDSM.16.M88.4 R48, [R103+0x5000] ;  /* 0x005000006730783b */ /* 0x000fee0000000200 */
[C---:B---3--:R-:W-:Y:S01]  /*3660*/  HMMA.16816.F32 R4, R20.reuse, R72, R40 ;  /* 0x000000481404723c */ /* 0x048fe20000001828 */
[----:B------:R-:W2:Y:S07]  /*3670*/  LDSM.16.M88.4 R40, [R3+0x4000] ;  /* 0x004000000328783b */ /* 0x000eae0000000200 */
[C---:B------:R-:W-:Y:S01]  /*3680*/  HMMA.16816.F32 R32, R20.reuse, R74, R32 ;  /* 0x0000004a1420723c */ /* 0x040fe20000001820 */
[----:B------:R-:W-:Y:S07]  /*3690*/  LDSM.16.M88.4 R72, [R3+0x4800] ;  /* 0x004800000348783b */ /* 0x000fee0000000200 */
[----:B------:R-:W-:Y:S01]  /*36a0*/  HMMA.16816.F32 R68, R20, R82, R56 ;  /* 0x000000521444723c */ /* 0x000fe20000001838 */
[----:B------:R-:W3:Y:S07]  /*36b0*/  LDSM.16.M88.4 R56, [R103+0x4800] ;  /* 0x004800006738783b */ /* 0x000eee0000000200 */
[----:B-1----:R-:W-:Y:S08]  /*36c0*/  HMMA.16816.F32 R4, R16, R64, R4 ;  /* 0x000000401004723c */ /* 0x002ff00000001804 */
[C---:B------:R-:W-:Y:S08]  /*36d0*/  HMMA.16816.F32 R36, R20.reuse, R80, R36 ;  /* 0x000000501424723c */ /* 0x040ff00000001824 */
[C---:B------:R-:W-:Y:S01]  /*36e0*/  HMMA.16816.F32 R80, R20.reuse, R46, R8 ;  /* 0x0000002e1450723c */ /* 0x040fe20000001808 */
[----:B------:R-:W-:Y:S07]  /*36f0*/  LDSM.16.M88.4 R8, [R186+0x8000] ;  /* 0x00800000ba08783b */ /* 0x000fee0000000200 */
[----:B----4-:R-:W-:Y:S01]  /*3700*/  HMMA.16816.F32 R92, R20, R88, R52 ;  /* 0x00000058145c723c */ /* 0x010fe20000001834 */
[----:B------:R-:W1:Y:S07]  /*3710*/  LDSM.16.M88.4 R52, [R24+0x4000] ;  /* 0x004000001834783b */ /* 0x000e6e0000000200 */
[----:B------:R-:W-:Y:S01]  /*3720*/  HMMA.16816.F32 R32, R16, R66, R32 ;  /* 0x000000421020723c */ /* 0x000fe20000001820 */
[----:B------:R-:W-:Y:S07]  /*3730*/  LDSM.16.M88.4 R64, [R24+0x4800] ;  /* 0x004800001840783b */ /* 0x000fee0000000200 */
[----:B------:R-:W-:Y:S08]  /*3740*/  HMMA.16816.F32 R84, R20, R44, R28 ;  /* 0x0000002c1454723c */ /* 0x000ff0000000181c */
[----:B--2---:R-:W-:Y:S01]  /*3750*/  HMMA.16816.F32 R28, R12, R40, R4 ;  /* 0x000000280c1c723c */ /* 0x004fe20000001804 */
[----:B------:R-:W2:Y:S07]  /*3760*/  LDSM.16.M88.4 R4, [R185+0x8000] ;  /* 0x00800000b904783b */ /* 0x000eae0000000200 */
[----:B---3--:R-:W-:Y:S08]  /*3770*/  HMMA.16816.F32 R36, R16, R56, R36 ;  /* 0x000000381024723c */ /* 0x008ff00000001824 */
[----:B------:R-:W-:Y:S08]  /*3780*/  HMMA.16816.F32 R32, R12, R42, R32 ;  /* 0x0000002a0c20723c */ /* 0x000ff00000001820 */
[----:B-1----:R-:W-:Y:S08]  /*3790*/  HMMA.16816.F32 R28, R8, R52, R28 ;  /* 0x00000034081c723c */ /* 0x002ff0000000181c */
[----:B------:R-:W-:Y:S01]  /*37a0*/  HMMA.16816.F32 R44, R16, R58, R68 ;  /* 0x0000003a102c723c */ /* 0x000fe20000001844 */
[----:B------:R-:W1:Y:S04]  /*37b0*/  LDSM.16.M88.4 R68, [R3+0x5000] ;  /* 0x005000000344783b */ /* 0x000e680000000200 */
[----:B------:R-:W3:Y:S03]  /*37c0*/  LDSM.16.M88.4 R56, [R176+0x800] ;  /* 0x00080000b038783b */ /* 0x000ee60000000200 */
[----:B------:R-:W-:Y:S08]  /*37d0*/  HMMA.16816.F32 R40, R12, R72, R36 ;  /* 0x000000480c28723c */ /* 0x000ff00000001824 */
[----:B------:R-:W-:Y:S08]  /*37e0*/  HMMA.16816.F32 R36, R8, R54, R32 ;  /* 0x000000360824723c */ /* 0x000ff00000001820 */
[----:B--2---:R-:W-:Y:S08]  /*37f0*/  HMMA.16816.F32 R52, R4, R60, R28 ;  /* 0x0000003c0434723c */ /* 0x004ff0000000181c */
[----:B------:R-:W-:Y:S08]  /*3800*/  HMMA.16816.F32 R28, R16, R48, R84 ;  /* 0x00000030101c723c */ /* 0x000ff00000001854 */
[----:B------:R-:W-:Y:S08]  /*3810*/  HMMA.16816.F32 R88, R20, R90, R96 ;  /* 0x0000005a1458723c */ /* 0x000ff00000001860 */
[----:B------:R-:W-:Y:S01]  /*3820*/  HMMA.16816.F32 R20, R12, R74, R44 ;  /* 0x0000004a0c14723c */ /* 0x000fe2000000182c */
[----:B------:R-:W-:-:S07]  /*3830*/  FMUL.FTZ R0, R52, c[0x0][0x320] ;  /* 0x0000c80034007a20 */ /* 0x000fce0000410000 */
[----:B------:R-:W-:Y:S08]  /*3840*/  HMMA.16816.F32 R32, R8, R64, R40 ;  /* 0x000000400820723c */ /* 0x000ff00000001828 */
[----:B------:R-:W-:Y:S01]  /*3850*/  HMMA.16816.F32 R48, R16, R50, R80 ;  /* 0x000000321030723c */ /* 0x000fe20000001850 */
[----:B------:R2:W4:Y:S07]  /*3860*/  MUFU.TANH R80, R0 ;  /* 0x0000000000507308 */ /* 0x00052e0000002400 */
[----:B------:R-:W-:Y:S01]  /*3870*/  HMMA.16816.F32 R40, R4, R62, R36 ;  /* 0x0000003e0428723c */ /* 0x000fe20000001824 */
[----:B------:R-:W5:Y:S07]  /*3880*/  LDSM.16.M88.4 R60, [R24+0x5000] ;  /* 0x00500000183c783b */ /* 0x000f6e0000000200 */
[----:B------:R-:W-:Y:S01]  /*3890*/  HMMA.16816.F32 R72, R16, R76, R92 ;  /* 0x0000004c1048723c */ /* 0x000fe2000000185c */
[----:B--2---:R-:W-:-:S04]  /*38a0*/  FMUL.FTZ R0, R53, c[0x0][0x320] ;  /* 0x0000c80035007a20 */ /* 0x004fc80000410000 */
[----:B------:R2:W2:Y:S03]  /*38b0*/  MUFU.TANH R76, R0 ;  /* 0x00000000004c7308 */ /* 0x0004a60000002400 */
[----:B-1----:R-:W-:Y:S08]  /*38c0*/  HMMA.16816.F32 R36, R12, R68, R28 ;  /* 0x000000440c24723c */ /* 0x002ff0000000181c */
[----:B------:R-:W-:Y:S01]  /*38d0*/  HMMA.16816.F32 R20, R8, R66, R20 ;  /* 0x000000420814723c */ /* 0x000fe20000001814 */
[----:B--2---:R-:W-:-:S07]  /*38e0*/  FMUL.FTZ R0, R54, c[0x0][0x320] ;  /* 0x0000c80036007a20 */ /* 0x004fce0000410000 */
[----:B------:R-:W-:Y:S01]  /*38f0*/  HMMA.16816.F32 R44, R12, R70, R48 ;  /* 0x000000460c2c723c */ /* 0x000fe20000001830 */
[----:B------:R1:W2:Y:S01]  /*3900*/  MUFU.TANH R68, R0 ;  /* 0x0000000000447308 */ /* 0x0002a20000002400 */
[----:B------:R-:W-:Y:S06]  /*3910*/  LDSM.16.M88.4 R48, [R176+0x1000] ;  /* 0x00100000b030783b */ /* 0x000fec0000000200 */
[----:B---3--:R-:W-:Y:S08]  /*3920*/  HMMA.16816.F32 R28, R4, R56, R32 ;  /* 0x00000038041c723c */ /* 0x008ff00000001820 */
[----:B-----5:R-:W-:Y:S01]  /*3930*/  HMMA.16816.F32 R36, R8, R60, R36 ;  /* 0x0000003c0824723c */ /* 0x020fe20000001824 */
[----:B-1----:R-:W-:-:S02]  /*3940*/  FMUL.FTZ R0, R55, c[0x0][0x320] ;  /* 0x0000c80037007a20 */ /* 0x002fc40000410000 */
[----:B------:R-:W1:Y:S02]  /*3950*/  LDSM.16.M88.4 R52, [R3+0x5800] ;  /* 0x005800000334783b */ /* 0x000e640000000200 */
[----:B------:R3:W1:Y:S03]  /*3960*/  MUFU.TANH R67, R0 ;  /* 0x0000000000437308 */ /* 0x0006660000002400 */
[----:B------:R-:W-:Y:S08]  /*3970*/  HMMA.16816.F32 R32, R4, R58, R20 ;  /* 0x0000003a0420723c */ /* 0x000ff00000001814 */
[----:B------:R-:W-:Y:S01]  /*3980*/  HMMA.16816.F32 R16, R16, R78, R88 ;  /* 0x0000004e1010723c */ /* 0x000fe20000001858 */
[----:B---3--:R-:W-:-:S04]  /*3990*/  FMUL.FTZ R0, R40, c[0x0][0x320] ;  /* 0x0000c80028007a20 */ /* 0x008fc80000410000 */
[----:B------:R3:W1:Y:S02]  /*39a0*/  MUFU.TANH R66, R0 ;  /* 0x0000000000427308 */ /* 0x0006640000002400 */
[----:B---3--:R-:W-:Y:S01]  /*39b0*/  FMUL.FTZ R0, R41, c[0x0][0x320] ;  /* 0x0000c80029007a20 */ /* 0x008fe20000410000 */
[C---:B-1----:R-:W-:Y:S05]  /*39c0*/  HMMA.16816.F32 R20, R12.reuse, R52, R72 ;  /* 0x000000340c14723c */ /* 0x042fea0000001848 */
[----:B------:R1:W3:Y:S11]  /*39d0*/  MUFU.TANH R65, R0 ;  /* 0x0000000000417308 */ /* 0x0002f60000002400 */
[----:B------:R-:W-:Y:S01]  /*39e0*/  HMMA.16816.F32 R12, R12, R54, R16 ;  /* 0x000000360c0c723c */ /* 0x000fe20000001810 */
[----:B-1----:R-:W-:-:S04]  /*39f0*/  FMUL.FTZ R0, R42, c[0x0][0x320] ;  /* 0x0000c8002a007a20 */ /* 0x002fc80000410000 */
[----:B------:R1:W1:Y:S02]  /*3a00*/  MUFU.TANH R64, R0 ;  /* 0x0000000000407308 */ /* 0x0002640000002400 */
[----:B-1----:R-:W-:Y:S02]  /*3a10*/  FMUL.FTZ R0, R43, c[0x0][0x320] ;  /* 0x0000c8002b007a20 */ /* 0x002fe40000410000 */
[----:B------:R1:W5:Y:S04]  /*3a20*/  LDSM.16.M88.4 R40, [R24+0x5800] ;  /* 0x005800001828783b */ /* 0x0003680000000200 */
[----:B------:R2:W1:Y:S02]  /*3a30*/  MUFU.TANH R60, R0 ;  /* 0x00000000003c7308 */ /* 0x0004640000002400 */
[----:B--2---:R-:W-:-:S06]  /*3a40*/  FMUL.FTZ R0, R28, c[0x0][0x320] ;  /* 0x0000c8001c007a20 */ /* 0x004fcc0000410000 */
[----:B------:R2:W2:Y:S01]  /*3a50*/  MUFU.TANH R57, R0 ;  /* 0x0000000000397308 */ /* 0x0004a20000002400 */
[----:B-1----:R-:W-:Y:S01]  /*3a60*/  HMMA.16816.F32 R24, R8, R62, R44 ;  /* 0x0000003e0818723c */ /* 0x002fe2000000182c */
[----:B--2---:R-:W-:-:S07]  /*3a70*/  FMUL.FTZ R0, R29, c[0x0][0x320] ;  /* 0x0000c8001d007a20 */ /* 0x004fce0000410000 */
[----:B-----5:R-:W-:Y:S01]  /*3a80*/  HMMA.16816.F32 R16, R8, R40, R20 ;  /* 0x000000280810723c */ /* 0x020fe20000001814 */
[----:B------:R1:W2:Y:S11]  /*3a90*/  MUFU.TANH R56, R0 ;  /* 0x0000000000387308 */ /* 0x0002b60000002400 */
[----:B------:R-:W-:Y:S04]  /*3aa0*/  @!UPT UIADD3 URZ, URZ, URZ, URZ ;  /* 0x0000003f3f3ff290 */ /* 0x000fe8000fffe03f */
[----:B------:R-:W-:Y:S08]  /*3ab0*/  HMMA.16816.F32 R20, R4, R50, R24 ;  /* 0x000000320414723c */ /* 0x000ff00000001818 */
[----:B------:R-:W-:Y:S01]  /*3ac0*/  HMMA.16816.F32 R8, R8, R42, R12 ;  /* 0x0000002a0808723c */ /* 0x000fe2000000180c */
[----:B-1----:R-:W-:-:S04]  /*3ad0*/  FMUL.FTZ R0, R30, c[0x0][0x320] ;  /* 0x0000c8001e007a20 */ /* 0x002fc80000410000 */
[----:B------:R1:W1:Y:S02]  /*3ae0*/  MUFU.TANH R52, R0 ;  /* 0x0000000000347308 */ /* 0x0002640000002400 */
[----:B-1----:R-:W-:Y:S02]  /*3af0*/  FMUL.FTZ R0, R31, c[0x0][0x320] ;  /* 0x0000c8001f007a20 */ /* 0x002fe40000410000 */
[----:B------:R-:W-:Y:S01]  /*3b00*/  HMMA.16816.F32 R28, R4, R48, R36 ;  /* 0x00000030041c723c */ /* 0x000fe20000001824 */
[----:B------:R-:W1:Y:S03]  /*3b10*/  LDSM.16.M88.4 R36, [R176+0x1800] ;  /* 0x00180000b024783b */ /* 0x000e660000000200 */
[----:B------:R5:W1:Y:S01]  /*3b20*/  MUFU.TANH R47, R0 ;  /* 0x00000000002f7308 */ /* 0x000a620000002400 */
[----:B------:R-:W-:-:S04]  /*3b30*/  DEPBAR.LE SB0, 0x0 ;  /* 0x000080000000791a */ /* 0x000fc80000000000 */
[----:B-----5:R-:W-:-:S04]  /*3b40*/  FMUL.FTZ R0, R32, c[0x0][0x320] ;  /* 0x0000c80020007a20 */ /* 0x020fc80000410000 */
[----:B------:R5:W1:Y:S02]  /*3b50*/  MUFU.TANH R46, R0 ;  /* 0x00000000002e7308 */ /* 0x000a640000002400 */
[----:B-----5:R-:W-:Y:S01]  /*3b60*/  FMUL.FTZ R0, R33, c[0x0][0x320] ;  /* 0x0000c80021007a20 */ /* 0x020fe20000410000 */
[C---:B-1----:R-:W-:Y:S05]  /*3b70*/  HMMA.16816.F32 R12, R4.reuse, R36, R16 ;  /* 0x00000024040c723c */ /* 0x042fea0000001810 */
[----:B------:R1:W1:Y:S03]  /*3b80*/  MUFU.TANH R48, R0 ;  /* 0x0000000000307308 */ /* 0x0002660000002400 */
[----:B------:R-:W-:Y:S01]  /*3b90*/  HMMA.16816.F32 R4, R4, R38, R8 ;  /* 0x000000260404723c */ /* 0x000fe20000001808 */
[----:B-1----:R-:W-:-:S04]  /*3ba0*/  FMUL.FTZ R0, R34, c[0x0][0x320] ;  /* 0x0000c80022007a20 */ /* 0x002fc80000410000 */
[----:B------:R1:W1:Y:S02]  /*3bb0*/  MUFU.TANH R45, R0 ;  /* 0x00000000002d7308 */ /* 0x0002640000002400 */
[----:B-1----:R-:W-:-:S06]  /*3bc0*/  FMUL.FTZ R0, R35, c[0x0][0x320] ;  /* 0x0000c80023007a20 */ /* 0x002fcc0000410000 */
        /* <DEDUP_REMOVED lines=32> */
[----:B------:R1:W1:Y:S01]  /*3dd0*/  MUFU.TANH R12, R0 ;  /* 0x00000000000c7308 */ /* 0x0002620000002400 */
[----:B------:R-:W-:Y:S06]  /*3de0*/  BAR.SYNC.DEFER_BLOCKING 0x0 ;  /* 0x0000000000007b1d */ /* 0x000fec0000010000 */
[----:B------:R-:W-:Y:S05]  /*3df0*/  @!P1 BRA `(.L_x_50) ;  /* 0x0000043000009947 */ /* 0x000fea0003800000 */
[----:B--234-:R-:W-:Y:S02]  /*3e00*/  IMAD R2, R104, 0x40, R201 ;  /* 0x0000004068027824 */ /* 0x01cfe400078e02c9 */
[----:B------:R-:W-:-:S03]  /*3e10*/  IMAD.MOV.U32 R188, RZ, RZ, RZ ;  /* 0x000000ffffbc7224 */ /* 0x000fc600078e00ff */
[----:B------:R-:W-:-:S05]  /*3e20*/  IADD3 R2, R2, -0x40, R105 ;  /* 0xffffffc002027810 */ /* 0x000fca0007ffe069 */
[----:B------:R-:W-:-:S04]  /*3e30*/  @P0 IMAD.HI.U32 R3, R2, c[0x0][0x2bc], RZ ;  /* 0x0000af0002030a27 */ /* 0x000fc800078e00ff */
[----:B-1----:R-:W-:Y:S01]  /*3e40*/  IMAD.MOV.U32 R0, RZ, RZ, R2 ;  /* 0x000000ffff007224 */ /* 0x002fe200078e0002 */
[----:B------:R-:W-:-:S04]  /*3e50*/  @P0 SHF.R.U32.HI R0, RZ, c[0x0][0x2c0], R3 ;  /* 0x0000b000ff000a19 */ /* 0x000fc80000011603 */
[----:B------:R-:W-:-:S04]  /*3e60*/  @!P6 IADD3 R3, P0, R0, R204, RZ ;  /* 0x000000cc0003e210 */ /* 0x000fc80007f1e0ff */
[----:B------:R-:W-:Y:S02]  /*3e70*/  @!P6 LEA.HI.X.SX32 R5, R0, R209, 0x1, P0 ;  /* 0x000000d10005e211 */ /* 0x000fe400000f0eff */
[----:B------:R-:W-:-:S04]  /*3e80*/  @!P6 LEA R4, P0, R3, c[0x0][0x2a0], 0x2 ;  /* 0x0000a8000304ea11 */ /* 0x000fc800078010ff */
[----:B------:R-:W-:-:S05]  /*3e90*/  @!P6 LEA.HI.X R5, R3, c[0x0][0x2a4], R5, 0x2, P0 ;  /* 0x0000a9000305ea11 */ /* 0x000fca00000f1405 */
[----:B------:R-:W2:Y:S01]  /*3ea0*/  @!P6 LDG.E R188, [R4.64] ;  /* 0x0000000604bce981 */ /* 0x000ea2000c1e1900 */
[----:B------:R-:W-:Y:S01]  /*3eb0*/  IMAD.MOV R0, RZ, RZ, -R0 ;  /* 0x000000ffff007224 */ /* 0x000fe200078e0a00 */
[----:B------:R-:W-:-:S03]  /*3ec0*/  SEL R11, RZ, 0x10, P3 ;  /* 0x00000010ff0b7807 */ /* 0x000fc60001800000 */
[----:B------:R-:W-:-:S04]  /*3ed0*/  IMAD R189, R0, c[0x0][0x2b8], R2 ;  /* 0x0000ae0000bd7a24 */ /* 0x000fc800078e0202 */
[----:B------:R-:W-:Y:S01]  /*3ee0*/  IMAD.WIDE.U32 R2, R189, c[0x0][0x1e0], RZ ;  /* 0x00007800bd027a25 */ /* 0x000fe200078e00ff */
[----:B------:R-:W-:-:S05]  /*3ef0*/  SHF.R.S32.HI R0, RZ, 0x1f, R189 ;  /* 0x0000001fff007819 */ /* 0x000fca00000114bd */
[----:B------:R-:W-:-:S04]  /*3f00*/  IMAD R0, R0, c[0x0][0x1e0], RZ ;  /* 0x0000780000007a24 */ /* 0x000fc800078e02ff */
[----:B------:R-:W-:-:S04]  /*3f10*/  IMAD R0, R189, c[0x0][0x1e4], R0 ;  /* 0x00007900bd007a24 */ /* 0x000fc800078e0200 */
[----:B------:R-:W-:Y:S01]  /*3f20*/  IMAD.IADD R3, R3, 0x1, R0 ;  /* 0x0000000103037824 */ /* 0x000fe200078e0200 */
[----:B--2---:R-:W-:-:S03]  /*3f30*/  SHF.R.S32.HI R0, RZ, 0x1f, R188 ;  /* 0x0000001fff007819 */ /* 0x004fc600000114bc */
[----:B------:R-:W-:-:S04]  /*3f40*/  IMAD.WIDE.U32 R2, R188, c[0x0][0x1f0], R2 ;  /* 0x00007c00bc027a25 */ /* 0x000fc800078e0002 */
[----:B------:R-:W-:Y:S01]  /*3f50*/  IMAD R4, R0, c[0x0][0x1f0], RZ ;  /* 0x00007c0000047a24 */ /* 0x000fe200078e02ff */
[----:B------:R-:W-:-:S03]  /*3f60*/  IADD3 R0, P1, R202, R2, RZ ;  /* 0x00000002ca007210 */ /* 0x000fc60007f3e0ff */
[----:B------:R-:W-:Y:S01]  /*3f70*/  IMAD R2, R188, c[0x0][0x1f4], R4 ;  /* 0x00007d00bc027a24 */ /* 0x000fe200078e0204 */
[----:B------:R-:W-:-:S04]  /*3f80*/  LEA R10, P0, R0, c[0x0][0x1c8], 0x1 ;  /* 0x00007200000a7a11 */ /* 0x000fc800078008ff */
[----:B------:R-:W-:-:S04]  /*3f90*/  IADD3.X R2, R208, R3, R2, P1, !PT ;  /* 0x00000003d0027210 */ /* 0x000fc80000ffe402 */
[----:B------:R-:W-:Y:S01]  /*3fa0*/  LEA.HI.X R5, R0, c[0x0][0x1cc], R2, 0x1, P0 ;  /* 0x0000730000057a11 */ /* 0x000fe200000f0c02 */
[----:B------:R-:W-:Y:S05]  /*3fb0*/  BRA.DIV ~URZ, `(.L_x_51) ;  /* 0x000099227f007947 */ /* 0x000fea000b800000 */
[----:B------:R1:W2:Y:S02]  /*3fc0*/  SHFL.IDX PT, R4, R5, RZ, 0x181f ;  /* 0x00181fff05047589 */ /* 0x0002a400000e0000 */
.L_x_132:
[----:B------:R-:W-:Y:S05]  /*3fd0*/  BRA.DIV ~URZ, `(.L_x_52) ;  /* 0x000099727f007947 */ /* 0x000fea000b800000 */
[----:B------:R-:W3:Y:S02]  /*3fe0*/  SHFL.IDX PT, R0, R10, RZ, 0x181f ;  /* 0x00181fff0a007589 */ /* 0x000ee400000e0000 */
[C---:B---3--:R-:W-:Y:S02]  /*3ff0*/  IADD3 R8, P2, R0.reuse, R107, RZ ;  /* 0x0000006b00087210 */ /* 0x048fe40007f5e0ff */
[C---:B------:R-:W-:Y:S02]  /*4000*/  IADD3 R6, P1, R0.reuse, R108, RZ ;  /* 0x0000006c00067210 */ /* 0x040fe40007f3e0ff */
[----:B------:R-:W-:Y:S01]  /*4010*/  IADD3 R2, P0, R0, R109, RZ ;  /* 0x0000006d00027210 */ /* 0x000fe20007f1e0ff */
[C---:B--2---:R-:W-:Y:S01]  /*4020*/  IMAD.X R9, R4.reuse, 0x1, R100, P2 ;  /* 0x0000000104097824 */ /* 0x044fe200010e0664 */
[----:B------:R-:W2:Y:S01]  /*4030*/  SHFL.IDX PT, R0, R10, 0x1, 0x181f ;  /* 0x00381f000a007f89 */ /* 0x000ea200000e0000 */
[----:B------:R-:W-:-:S02]  /*4040*/  IMAD.X R7, R4, 0x1, R101, P1 ;  /* 0x0000000104077824 */ /* 0x000fc400008e0665 */
[----:B------:R-:W-:Y:S01]  /*4050*/  IMAD.X R3, R4, 0x1, R102, P0 ;  /* 0x0000000104037824 */ /* 0x000fe200000e0666 */
[----:B------:R-:W-:Y:S01]  /*4060*/  @!PT LDS RZ, [RZ] ;  /* 0x00000000fffff984 */ /* 0x000fe20000000800 */
[----:B------:R3:W-:Y:S01]  /*4070*/  LDGSTS.E.BYPASS.LTC128B.128 [R187+0x6100], [R8.64], !P5 ;  /* 0x0610000008bb7fae */ /* 0x0007e2000e901d46 */
[----:B------:R-:W-:-:S03]  /*4080*/  SEL R4, RZ, 0x10, P5 ;  /* 0x00000010ff047807 */ /* 0x000fc60002800000 */
[----:B------:R4:W-:Y:S04]  /*4090*/  LDGSTS.E.BYPASS.LTC128B.128 [R187+0x8100], [R6.64], !P4 ;  /* 0x0810000006bb7fae */ /* 0x0009e8000e101d46 */
[----:B------:R4:W-:Y:S04]  /*40a0*/  LDGSTS.E.BYPASS.LTC128B.128 [R187+0xa100], [R2.64], !P3 ;  /* 0x0a10000002bb7fae */ /* 0x0009e8000d901d46 */
[----:B---3--:R3:W1:Y:S01]  /*40b0*/  SHFL.IDX PT, R8, R5, 0x1, 0x181f ;  /* 0x00381f0005087f89 */ /* 0x00866200000e0000 */
[----:B------:R-:W-:Y:S01]  /*40c0*/  IMAD.MOV.U32 R9, RZ, RZ, R11 ;  /* 0x000000ffff097224 */ /* 0x000fe200078e000b */
[----:B-1-3--:R-:W-:-:S02]  /*40d0*/  SEL R5, RZ, 0x10, P4 ;  /* 0x00000010ff057807 */ /* 0x00afc40002000000 */
.L_x_133:
[----:B--2-4-:R-:W-:Y:S02]  /*40e0*/  IADD3 R2, -R4, 0x10, RZ ;  /* 0x0000001004027810 */ /* 0x014fe40007ffe1ff */
[----:B------:R-:W-:-:S02]  /*40f0*/  IADD3 R3, -R5, 0x10, RZ ;  /* 0x0000001005037810 */ /* 0x000fc40007ffe1ff */
[----:B------:R-:W-:Y:S02]  /*4100*/  LOP3.LUT R2, R2, 0xf, RZ, 0xc0, !PT ;  /* 0x0000000f02027812 */ /* 0x000fe400078ec0ff */
[----:B------:R-:W-:Y:S02]  /*4110*/  IADD3 R7, -R9, 0x10, RZ ;  /* 0x0000001009077810 */ /* 0x000fe40007ffe1ff */
[----:B------:R-:W-:Y:S02]  /*4120*/  IADD3 R6, P3, P2, R2, R0, R107 ;  /* 0x0000000002067210 */ /* 0x000fe40007a7e06b */
[----:B------:R-:W-:Y:S02]  /*4130*/  LOP3.LUT R3, R3, 0xf, RZ, 0xc0, !PT ;  /* 0x0000000f03037812 */ /* 0x000fe400078ec0ff */
[----:B------:R-:W-:Y:S02]  /*4140*/  LOP3.LUT R2, R7, 0xf, RZ, 0xc0, !PT ;  /* 0x0000000f07027812 */ /* 0x000fe400078ec0ff */
[----:B------:R-:W-:-:S02]  /*4150*/  ISETP.NE.U32.AND P4, PT, R4, RZ, PT ;  /* 0x000000ff0400720c */ /* 0x000fc40003f85070 */
[----:B------:R-:W-:Y:S02]  /*4160*/  IADD3.X R7, RZ, R8, R100, P3, P2 ;  /* 0x00000008ff077210 */ /* 0x000fe40001fe4464 */
[----:B------:R-:W-:Y:S02]  /*4170*/  IADD3 R4, P1, P0, R3, R0, R108 ;  /* 0x0000000003047210 */ /* 0x000fe4000783e06c */
[----:B------:R-:W-:Y:S02]  /*4180*/  ISETP.NE.U32.AND P3, PT, R5, RZ, PT ;  /* 0x000000ff0500720c */ /* 0x000fe40003f65070 */
[----:B------:R-:W-:Y:S02]  /*4190*/  ISETP.NE.U32.AND P2, PT, R9, RZ, PT ;  /* 0x000000ff0900720c */ /* 0x000fe40003f45070 */
[----:B------:R-:W-:Y:S02]  /*41a0*/  IADD3.X R5, RZ, R8, R101, P1, P0 ;  /* 0x00000008ff057210 */ /* 0x000fe40000fe0465 */
[----:B------:R-:W-:Y:S01]  /*41b0*/  IADD3 R2, P1, P0, R2, R0, R109 ;  /* 0x0000000002027210 */ /* 0x000fe2000783e06d */
[----:B------:R-:W-:Y:S01]  /*41c0*/  @!PT LDS RZ, [RZ] ;  /* 0x00000000fffff984 */ /* 0x000fe20000000800 */
[----:B------:R-:W-:Y:S01]  /*41d0*/  @!PT LDS RZ, [RZ] ;  /* 0x00000000fffff984 */ /* 0x000fe20000000800 */
[----:B------:R-:W-:Y:S01]  /*41e0*/  @!PT LDS RZ, [RZ] ;  /* 0x00000000fffff984 */ /* 0x000fe20000000800 */
[----:B------:R1:W-:Y:S03]  /*41f0*/  LDGSTS.E.BYPASS.LTC128B.128.ZFILL [R187+0x7100], [R6.64], P4 ;  /* 0x0710000006bb7fae */ /* 0x0003e6000a141d46 */
[----:B------:R-:W-:-:S03]  /*4200*/  IADD3.X R3, RZ, R8, R102, P1, P0 ;  /* 0x00000008ff037210 */ /* 0x000fc60000fe0466 */
[----:B------:R1:W-:Y:S04]  /*4210*/  LDGSTS.E.BYPASS.LTC128B.128.ZFILL [R187+0x9100], [R4.64], P3 ;  /* 0x0910000004bb7fae */ /* 0x0003e80009941d46 */
[----:B------:R1:W-:Y:S02]  /*4220*/  LDGSTS.E.BYPASS.LTC128B.128.ZFILL [R187+0xb100], [R2.64], P2 ;  /* 0x0b10000002bb7fae */ /* 0x0003e40009141d46 */
.L_x_50:
[----:B--234-:R-:W-:Y:S05]  /*4230*/  BSYNC B0 ;  /* 0x0000000000007941 */ /* 0x01cfea0003800000 */
.L_x_49:
[----:B-1----:R-:W-:Y:S01]  /*4240*/  IMAD.IADD R0, R106, 0x1, -R222 ;  /* 0x000000016a007824 */ /* 0x002fe200078e0ade */
[----:B------:R-:W0:Y:S04]  /*4250*/  LDGDEPBAR ;  /* 0x00000000000079af */ /* 0x000e280000000000 */
[C---:B------:R-:W-:Y:S02]  /*4260*/  ISETP.GT.AND P0, PT, R0.reuse, RZ, PT ;  /* 0x000000ff0000720c */ /* 0x040fe40003f04270 */
[----:B------:R-:W-:-:S02]  /*4270*/  ISETP.GT.AND P4, PT, R0, 0x1, PT ;  /* 0x000000010000780c */ /* 0x000fc40003f84270 */
[----:B------:R-:W-:Y:S02]  /*4280*/  ISETP.GT.AND P3, PT, R0, 0x8, PT ;  /* 0x000000080000780c */ /* 0x000fe40003f64270 */
[----:B------:R-:W-:Y:S02]  /*4290*/  FSEL R6, R80, -INF , P0 ;  /* 0xff80000050067808 */ /* 0x000fe40000000000 */
[----:B------:R-:W-:Y:S02]  /*42a0*/  FSEL R7, R76, -INF , P4 ;  /* 0xff8000004c077808 */ /* 0x000fe40002000000 */
[----:B------:R-:W-:Y:S02]  /*42b0*/  FSEL R10, R68, -INF , P0 ;  /* 0xff800000440a7808 */ /* 0x000fe40000000000 */
[----:B------:R-:W-:Y:S02]  /*42c0*/  FSEL R11, R67, -INF , P4 ;  /* 0xff800000430b7808 */ /* 0x000fe40002000000 */
[----:B------:R-:W-:-:S02]  /*42d0*/  ISETP.GT.AND P2, PT, R0, 0x9, PT ;  /* 0x000000090000780c */ /* 0x000fc40003f44270 */
[----:B------:R-:W-:Y:S02]  /*42e0*/  FSEL R8, R66, -INF , P3 ;  /* 0xff80000042087808 */ /* 0x000fe40001800000 */
[----:B------:R-:W-:Y:S02]  /*42f0*/  FMNMX.FTZ R2, R6, R7, !PT ;  /* 0x0000000706027209 */ /* 0x000fe40007810000 */
[----:B------:R-:W-:Y:S02]  /*4300*/  FSEL R13, R64, -INF , P3 ;  /* 0xff800000400d7808 */ /* 0x000fe40001800000 */
[----:B------:R-:W-:Y:S02]  /*4310*/  FMNMX.FTZ R3, R10, R11, !PT ;  /* 0x0000000b0a037209 */ /* 0x000fe40007810000 */
[----:B------:R-:W-:Y:S02]  /*4320*/  ISETP.GT.AND P1, PT, R0, 0x10, PT ;  /* 0x000000100000780c */ /* 0x000fe40003f24270 */
[----:B------:R-:W-:-:S02]  /*4330*/  FSEL R9, R65, -INF , P2 ;  /* 0xff80000041097808 */ /* 0x000fc40001000000 */
[----:B------:R-:W-:Y:S02]  /*4340*/  FMNMX.FTZ R2, R8, R2, !PT ;  /* 0x0000000208027209 */ /* 0x000fe40007810000 */
[----:B------:R-:W-:Y:S02]  /*4350*/  FSEL R14, R60, -INF , P2 ;  /* 0xff8000003c0e7808 */ /* 0x000fe40001000000 */
[----:B------:R-:W-:Y:S02]  /*4360*/  FMNMX.FTZ R3, R13, R3, !PT ;  /* 0x000000030d037209 */ /* 0x000fe40007810000 */
[----:B------:R-:W-:Y:S02]  /*4370*/  ISETP.GT.AND P0, PT, R0, 0x11, PT ;  /* 0x000000110000780c */ /* 0x000fe40003f04270 */
[----:B------:R-:W-:Y:S02]  /*4380*/  FSEL R15, R57, -INF , P1 ;  /* 0xff800000390f7808 */ /* 0x000fe40000800000 */
[----:B------:R-:W-:-:S02]  /*4390*/  FMNMX.FTZ R2, R9, R2, !PT ;  /* 0x0000000209027209 */ /* 0x000fc40007810000 */
[----:B------:R-:W-:Y:S02]  /*43a0*/  FSEL R23, R52, -INF , P1 ;  /* 0xff80000034177808 */ /* 0x000fe40000800000 */
[----:B------:R-:W-:Y:S02]  /*43b0*/  FMNMX.FTZ R3, R14, R3, !PT ;  /* 0x000000030e037209 */ /* 0x000fe40007810000 */
[----:B------:R-:W-:Y:S02]  /*43c0*/  ISETP.GT.AND P4, PT, R0, 0x18, PT ;  /* 0x000000180000780c */ /* 0x000fe40003f84270 */
[----:B------:R-:W-:Y:S02]  /*43d0*/  FSEL R20, R56, -INF , P0 ;  /* 0xff80000038147808 */ /* 0x000fe40000000000 */
[----:B------:R-:W-:Y:S02]  /*43e0*/  FMNMX.FTZ R2, R15, R2, !PT ;  /* 0x000000020f027209 */ /* 0x000fe40007810000 */
[----:B------:R-:W-:-:S02]  /*43f0*/  FSEL R24, R47, -INF , P0 ;  /* 0xff8000002f187808 */ /* 0x000fc40000000000 */
[----:B------:R-:W-:Y:S02]  /*4400*/  FMNMX.FTZ R3, R23, R3, !PT ;  /* 0x0000000317037209 */ /* 0x000fe40007810000 */
[----:B------:R-:W-:Y:S02]  /*4410*/  ISETP.GT.AND P3, PT, R0, 0x19, PT ;  /* 0x000000190000780c */ /* 0x000fe40003f64270 */
[----:B------:R-:W-:Y:S02]  /*4420*/  FSEL R22, R46, -INF , P4 ;  /* 0xff8000002e167808 */ /* 0x000fe40002000000 */
[----:B------:R-:W-:Y:S02]  /*4430*/  FMNMX.FTZ R2, R20, R2, !PT ;  /* 0x0000000214027209 */ /* 0x000fe40007810000 */
[----:B------:R-:W-:Y:S02]  /*4440*/  FSEL R26, R45, -INF , P4 ;  /* 0xff8000002d1a7808 */ /* 0x000fe40002000000 */
[----:B------:R-:W-:-:S02]  /*4450*/  FMNMX.FTZ R3, R24, R3, !PT ;  /* 0x0000000318037209 */ /* 0x000fc40007810000 */
[----:B------:R-:W-:Y:S02]  /*4460*/  ISETP.GT.AND P2, PT, R0, 0x20, PT ;  /* 0x000000200000780c */ /* 0x000fe40003f44270 */
[----:B------:R-:W-:Y:S02]  /*4470*/  FSEL R21, R48, -INF , P3 ;  /* 0xff80000030157808 */ /* 0x000fe40001800000 */
[----:B------:R-:W-:Y:S02]  /*4480*/  FMNMX.FTZ R2, R22, R2, !PT ;  /* 0x0000000216027209 */ /* 0x000fe40007810000 */
[----:B------:R-:W-:Y:S02]  /*4490*/  FSEL R25, R44, -INF , P3 ;  /* 0xff8000002c197808 */ /* 0x000fe40001800000 */
[----:B------:R-:W-:Y:S02]  /*44a0*/  FMNMX.FTZ R3, R26, R3, !PT ;  /* 0x000000031a037209 */ /* 0x000fe40007810000 */
        /* <DEDUP_REMOVED lines=10> */
[----:B------:R-:W-:Y:S02]  /*4550*/  FSEL R89, R30, -INF , P0 ;  /* 0xff8000001e597808 */ /* 0x000fe40000000000 */
[----:B------:R-:W-:Y:S02]  /*4560*/  FSEL R73, R32, -INF , P0 ;  /* 0xff80000020497808 */ /* 0x000fe40000000000 */
[----:B------:R-:W-:-:S02]  /*4570*/  ISETP.GT.AND P4, PT, R0, 0x29, PT ;  /* 0x000000290000780c */ /* 0x000fc40003f84270 */
[C---:B------:R-:W-:Y:S02]  /*4580*/  ISETP.GT.AND P3, PT, R0.reuse, 0x30, PT ;  /* 0x000000300000780c */ /* 0x040fe40003f64270 */
[C---:B------:R-:W-:Y:S02]  /*4590*/  ISETP.GT.AND P2, PT, R0.reuse, 0x31, PT ;  /* 0x000000310000780c */ /* 0x040fe40003f44270 */
[C---:B------:R-:W-:Y:S02]  /*45a0*/  ISETP.GT.AND P1, PT, R0.reuse, 0x38, PT ;  /* 0x000000380000780c */ /* 0x040fe40003f24270 */
[----:B------:R-:W-:Y:S02]  /*45b0*/  ISETP.GT.AND P0, PT, R0, 0x39, PT ;  /* 0x000000390000780c */ /* 0x000fe40003f04270 */
[----:B------:R-:W-:Y:S02]  /*45c0*/  FMNMX.FTZ R0, R75, R2, !PT ;  /* 0x000000024b007209 */ /* 0x000fe40007810000 */
[----:B------:R-:W-:-:S02]  /*45d0*/  FMNMX.FTZ R2, R90, R3, !PT ;  /* 0x000000035a027209 */ /* 0x000fc40007810000 */
[----:B------:R-:W-:Y:S02]  /*45e0*/  FSEL R74, R31, -INF , P4 ;  /* 0xff8000001f4a7808 */ /* 0x000fe40002000000 */
[----:B------:R-:W-:Y:S02]  /*45f0*/  FSEL R72, R33, -INF , P4 ;  /* 0xff80000021487808 */ /* 0x000fe40002000000 */
[----:B------:R-:W-:Y:S02]  /*4600*/  FMNMX.FTZ R0, R73, R0, !PT ;  /* 0x0000000049007209 */ /* 0x000fe40007810000 */
[----:B------:R-:W-:Y:S02]  /*4610*/  FMNMX.FTZ R2, R89, R2, !PT ;  /* 0x0000000259027209 */ /* 0x000fe40007810000 */
[----:B------:R-:W-:Y:S02]  /*4620*/  FSEL R157, R27, -INF , P3 ;  /* 0xff8000001b9d7808 */ /* 0x000fe40001800000 */
[----:B------:R-:W-:-:S02]  /*4630*/  FSEL R155, R29, -INF , P3 ;  /* 0xff8000001d9b7808 */ /* 0x000fc40001800000 */
[----:B------:R-:W-:Y:S02]  /*4640*/  FMNMX.FTZ R0, R72, R0, !PT ;  /* 0x0000000048007209 */ /* 0x000fe40007810000 */
[----:B------:R-:W-:Y:S02]  /*4650*/  FMNMX.FTZ R2, R74, R2, !PT ;  /* 0x000000024a027209 */ /* 0x000fe40007810000 */
[----:B------:R-:W-:Y:S02]  /*4660*/  FSEL R156, R19, -INF , P2 ;  /* 0xff800000139c7808 */ /* 0x000fe40001000000 */
[----:B------:R-:W-:Y:S02]  /*4670*/  FSEL R153, R28, -INF , P2 ;  /* 0xff8000001c997808 */ /* 0x000fe40001000000 */
        /* <DEDUP_REMOVED lines=10> */
[----:B------:R-:W-:Y:S02]  /*4720*/  FMNMX.FTZ R4, R101, R0, !PT ;  /* 0x0000000065047209 */ /* 0x000fe40007810000 */
[----:B------:R-:W-:Y:S01]  /*4730*/  FMNMX.FTZ R5, R152, R2, !PT ;  /* 0x0000000298057209 */ /* 0x000fe20007810000 */
[----:B------:R-:W-:Y:S05]  /*4740*/  BRA.DIV ~URZ, `(.L_x_53) ;  /* 0x000094127f007947 */ /* 0x000fea000b800000 */
[----:B------:R-:W1:Y:S04]  /*4750*/  SHFL.BFLY PT, R0, R4, 0x2, 0x1f ;  /* 0x0c401f0004007f89 */ /* 0x000e6800000e0000 */
[----:B------:R-:W2:Y:S01]  /*4760*/  SHFL.BFLY PT, R3, R5, 0x2, 0x1f ;  /* 0x0c401f0005037f89 */ /* 0x000ea200000e0000 */
[----:B-1----:R-:W-:-:S02]  /*4770*/  FMNMX.FTZ R0, R4, R0, !PT ;  /* 0x0000000004007209 */ /* 0x002fc40007810000 */
[----:B--2---:R-:W-:-:S03]  /*4780*/  FMNMX.FTZ R5, R5, R3, !PT ;  /* 0x0000000305057209 */ /* 0x004fc60007810000 */
[----:B------:R-:W1:Y:S04]  /*4790*/  SHFL.BFLY PT, R2, R0, 0x1, 0x1f ;  /* 0x0c201f0000027f89 */ /* 0x000e6800000e0000 */
[----:B------:R2:W3:Y:S01]  /*47a0*/  SHFL.BFLY PT, R3, R5, 0x1, 0x1f ;  /* 0x0c201f0005037f89 */ /* 0x0004e200000e0000 */
[----:B-1----:R-:W-:-:S05]  /*47b0*/  FMNMX.FTZ R100, R0, R2, !PT ;  /* 0x0000000200647209 */ /* 0x002fca0007810000 */
.L_x_134:
[C---:B------:R-:W-:Y:S01]  /*47c0*/  FMUL.FTZ R2, R100.reuse, c[0x0][0x2d0] ;  /* 0x0000b40064027a20 */ /* 0x040fe20000410000 */
[----:B------:R-:W-:Y:S01]  /*47d0*/  FSETP.NEU.FTZ.AND P0, PT, R100, -INF , PT ;  /* 0xff8000006400780b */ /* 0x000fe20003f1d000 */
[----:B------:R-:W-:Y:S01]  /*47e0*/  WARPSYNC 0xffffffff ;  /* 0xffffffff00007948 */ /* 0x000fe20003800000 */
[----:B---3--:R-:W-:Y:S01]  /*47f0*/  FMNMX.FTZ R12, R3, R5, !PT ;  /* 0x00000005030c7209 */ /* 0x008fe20007810000 */
[----:B------:R-:W-:Y:S01]  /*4800*/  LDSM.16.MT88.4 R16, [R177] ;  /* 0x00000000b110783b */ /* 0x000fe20000004200 */
[----:B------:R-:W-:-:S02]  /*4810*/  FSEL R2, R2, RZ, P0 ;  /* 0x000000ff02027208 */ /* 0x000fc40000000000 */
[----:B------:R-:W-:Y:S01]  /*4820*/  FSETP.NEU.FTZ.AND P0, PT, R12, -INF , PT ;  /* 0xff8000000c00780b */ /* 0x000fe20003f1d000 */
[----:B------:R-:W-:Y:S02]  /*4830*/  LDSM.16.MT88.4 R32, [R180] ;  /* 0x00000000b420783b */ /* 0x000fe40000004200 */
[--C-:B------:R-:W-:Y:S02]  /*4840*/  FFMA.FTZ R0, R6, c[0x0][0x2d0], -R2.reuse ;  /* 0x0000b40006007a23 */ /* 0x100fe40000010802 */
[--C-:B------:R-:W-:Y:S01]  /*4850*/  FFMA.FTZ R3, R8, c[0x0][0x2d0], -R2.reuse ;  /* 0x0000b40008037a23 */ /* 0x100fe20000010802 */
[----:B------:R-:W-:Y:S01]  /*4860*/  LDSM.16.MT88.4 R44, [R178+0x800] ;  /* 0x00080000b22c783b */ /* 0x000fe20000004200 */
[----:B------:R1:W-:Y:S03]  /*4870*/  MUFU.EX2 R169, R0 ;  /* 0x0000000000a97308 */ /* 0x0003e60000000800 */
[----:B------:R-:W-:Y:S04]  /*4880*/  LDSM.16.MT88.4 R48, [R177+0x800] ;  /* 0x00080000b130783b */ /* 0x000fe80000004200 */
[----:B------:R-:W-:Y:S01]  /*4890*/  LDSM.16.MT88.4 R40, [R180+0x800] ;  /* 0x00080000b428783b */ /* 0x000fe20000004200 */
[----:B------:R3:W-:Y:S03]  /*48a0*/  MUFU.EX2 R173, R3 ;  /* 0x0000000300ad7308 */ /* 0x0007e60000000800 */
[----:B------:R-:W-:Y:S04]  /*48b0*/  LDSM.16.MT88.4 R64, [R178+0x2000] ;  /* 0x00200000b240783b */ /* 0x000fe80000004200 */
[----:B------:R-:W-:Y:S01]  /*48c0*/  LDSM.16.MT88.4 R60, [R177+0x2000] ;  /* 0x00200000b13c783b */ /* 0x000fe20000004200 */
[----:B-1----:R-:W-:-:S03]  /*48d0*/  FFMA.FTZ R0, R7, c[0x0][0x2d0], -R2 ;  /* 0x0000b40007007a23 */ /* 0x002fc60000010802 */
[----:B--2---:R-:W1:Y:S01]  /*48e0*/  LDSM.16.MT88.4 R4, [R178] ;  /* 0x00000000b204783b */ /* 0x004e620000004200 */
[----:B------:R2:W4:Y:S03]  /*48f0*/  MUFU.EX2 R168, R0 ;  /* 0x0000000000a87308 */ /* 0x0005260000000800 */
[----:B------:R-:W-:Y:S01]  /*4900*/  LDSM.16.MT88.4 R68, [R177+0x4000] ;  /* 0x00400000b144783b */ /* 0x000fe20000004200 */
[----:B---3--:R-:W-:-:S04]  /*4910*/  FFMA.FTZ R3, R9, c[0x0][0x2d0], -R2 ;  /* 0x0000b40009037a23 */ /* 0x008fc80000010802 */
[----:B------:R3:W5:Y:S01]  /*4920*/  MUFU.EX2 R172, R3 ;  /* 0x0000000300ac7308 */ /* 0x0007620000000800 */
[----:B--2---:R-:W-:Y:S01]  /*4930*/  FMUL.FTZ R0, R12, c[0x0][0x2d0] ;  /* 0x0000b4000c007a20 */ /* 0x004fe20000410000 */
[----:B----4-:R-:W-:-:S04]  /*4940*/  F2FP.PACK_AB R8, R168, R169 ;  /* 0x000000a9a808723e */ /* 0x010fc800000000ff */
[----:B------:R-:W-:-:S05]  /*4950*/  FSEL R0, R0, RZ, P0 ;  /* 0x000000ff00007208 */ /* 0x000fca0000000000 */
[----:B---3--:R-:W-:Y:S01]  /*4960*/  FFMA.FTZ R3, R10, c[0x0][0x2d0], -R0 ;  /* 0x0000b4000a037a23 */ /* 0x008fe20000010800 */
[----:B-----5:R-:W-:-:S03]  /*4970*/  F2FP.PACK_AB R10, R172, R173 ;  /* 0x000000adac0a723e */ /* 0x020fc600000000ff */
[----:B------:R2:W-:Y:S02]  /*4980*/  MUFU.EX2 R166, R3 ;  /* 0x0000000300a67308 */ /* 0x0005e40000000800 */
[----:B--2---:R-:W-:-:S06]  /*4990*/  FFMA.FTZ R3, R11, c[0x0][0x2d0], -R0 ;  /* 0x0000b4000b037a23 */ /* 0x004fcc0000010800 */
[----:B------:R2:W3:Y:S02]  /*49a0*/  MUFU.EX2 R165, R3 ;  /* 0x0000000300a57308 */ /* 0x0004e40000000800 */
[----:B--2---:R-:W-:Y:S01]  /*49b0*/  FFMA.FTZ R3, R13, c[0x0][0x2d0], -R0 ;  /* 0x0000b4000d037a23 */ /* 0x004fe20000010800 */
[----:B---3--:R-:W-:-:S05]  /*49c0*/  F2FP.PACK_AB R9, R165, R166 ;  /* 0x000000a6a509723e */ /* 0x008fca00000000ff */
[----:B------:R2:W-:Y:S02]  /*49d0*/  MUFU.EX2 R171, R3 ;  /* 0x0000000300ab7308 */ /* 0x0005e40000000800 */
[----:B--2---:R-:W-:-:S06]  /*49e0*/  FFMA.FTZ R3, R14, c[0x0][0x2d0], -R0 ;  /* 0x0000b4000e037a23 */ /* 0x004fcc0000010800 */
[----:B------:R2:W3:Y:S02]  /*49f0*/  MUFU.EX2 R170, R3 ;  /* 0x0000000300aa7308 */ /* 0x0004e40000000800 */
[----:B--2---:R-:W-:Y:S01]  /*4a00*/  FFMA.FTZ R3, R15, c[0x0][0x2d0], -R2 ;  /* 0x0000b4000f037a23 */ /* 0x004fe20000010802 */
[----:B---3--:R-:W-:-:S05]  /*4a10*/  F2FP.PACK_AB R11, R170, R171 ;  /* 0x000000abaa0b723e */ /* 0x008fca00000000ff */
[----:B------:R2:W-:Y:S02]  /*4a20*/  MUFU.EX2 R190, R3 ;  /* 0x0000000300be7308 */ /* 0x0005e40000000800 */
[C---:B-1----:R-:W-:Y:S08]  /*4a30*/  HMMA.16816.F32 R36, R8.reuse, R4, RZ ;  /* 0x000000040824723c */ /* 0x042ff000000018ff */
[----:B------:R-:W-:Y:S01]  /*4a40*/  HMMA.16816.F32 R56, R8, R16, RZ ;  /* 0x000000100838723c */ /* 0x000fe200000018ff */
[----:B--2---:R-:W-:-:S04]  /*4a50*/  FFMA.FTZ R3, R20, c[0x0][0x2d0], -R2 ;  /* 0x0000b40014037a23 */ /* 0x004fc80000010802 */
[----:B------:R1:W2:Y:S03]  /*4a60*/  MUFU.EX2 R195, R3 ;  /* 0x0000000300c37308 */ /* 0x0002a60000000800 */
[C---:B------:R-:W-:Y:S08]  /*4a70*/  HMMA.16816.F32 R52, R8.reuse, R18, RZ ;  /* 0x000000120834723c */ /* 0x040ff000000018ff */
[----:B------:R-:W-:Y:S01]  /*4a80*/  HMMA.16816.F32 R28, R8, R6, RZ ;  /* 0x00000006081c723c */ /* 0x000fe200000018ff */
[----:B-1----:R-:W-:-:S07]  /*4a90*/  FFMA.FTZ R3, R22, c[0x0][0x2d0], -R2 ;  /* 0x0000b40016037a23 */ /* 0x002fce0000010802 */
[----:B------:R-:W-:Y:S01]  /*4aa0*/  HMMA.16816.F32 R16, R8, R34, RZ ;  /* 0x000000220810723c */ /* 0x000fe200000018ff */
[----:B--2---:R-:W-:Y:S01]  /*4ab0*/  F2FP.PACK_AB R4, R195, R190 ;  /* 0x000000bec304723e */ /* 0x004fe200000000ff */
[----:B------:R1:W-:Y:S02]  /*4ac0*/  MUFU.EX2 R191, R3 ;  /* 0x0000000300bf7308 */ /* 0x0003e40000000800 */
[----:B-1----:R-:W-:-:S06]  /*4ad0*/  FFMA.FTZ R3, R21, c[0x0][0x2d0], -R2 ;  /* 0x0000b40015037a23 */ /* 0x002fcc0000010802 */
[----:B------:R1:W2:Y:S02]  /*4ae0*/  MUFU.EX2 R219, R3 ;  /* 0x0000000300db7308 */ /* 0x0002a40000000800 */
[--C-:B-1----:R-:W-:Y:S01]  /*4af0*/  FFMA.FTZ R3, R23, c[0x0][0x2d0], -R0.reuse ;  /* 0x0000b40017037a23 */ /* 0x102fe20000010800 */
[----:B--2---:R-:W-:Y:S01]  /*4b00*/  F2FP.PACK_AB R6, R219, R191 ;  /* 0x000000bfdb06723e */ /* 0x004fe200000000ff */
[----:B------:R-:W-:Y:S04]  /*4b10*/  HMMA.16816.F32 R20, R8, R32, RZ ;  /* 0x000000200814723c */ /* 0x000fe800000018ff */
[----:B------:R1:W-:Y:S02]  /*4b20*/  MUFU.EX2 R175, R3 ;  /* 0x0000000300af7308 */ /* 0x0003e40000000800 */
[----:B-1----:R-:W-:-:S06]  /*4b30*/  FFMA.FTZ R3, R24, c[0x0][0x2d0], -R0 ;  /* 0x0000b40018037a23 */ /* 0x002fcc0000010800 */
[----:B------:R1:W2:Y:S02]  /*4b40*/  MUFU.EX2 R182, R3 ;  /* 0x0000000300b67308 */ /* 0x0002a40000000800 */
[----:B-1----:R-:W-:Y:S01]  /*4b50*/  FFMA.FTZ R3, R26, c[0x0][0x2d0], -R0 ;  /* 0x0000b4001a037a23 */ /* 0x002fe20000010800 */
[----:B--2---:R-:W-:-:S05]  /*4b60*/  F2FP.PACK_AB R5, R182, R175 ;  /* 0x000000afb605723e */ /* 0x004fca00000000ff */
[----:B------:R1:W-:Y:S02]  /*4b70*/  MUFU.EX2 R174, R3 ;  /* 0x0000000300ae7308 */ /* 0x0003e40000000800 */
[----:B-1----:R-:W-:Y:S02]  /*4b80*/  FFMA.FTZ R3, R25, c[0x0][0x2d0], -R0 ;  /* 0x0000b40019037a23 */ /* 0x002fe40000010800 */
[----:B------:R-:W1:Y:S04]  /*4b90*/  LDSM.16.MT88.4 R24, [R179] ;  /* 0x00000000b318783b */ /* 0x000e680000004200 */
[----:B------:R-:W2:Y:S02]  /*4ba0*/  MUFU.EX2 R181, R3 ;  /* 0x0000000300b57308 */ /* 0x000ea40000000800 */
[----:B--2---:R-:W-:Y:S01]  /*4bb0*/  F2FP.PACK_AB R7, R181, R174 ;  /* 0x000000aeb507723e */ /* 0x004fe200000000ff */
[----:B------:R-:W-:-:S05]  /*4bc0*/  FFMA.FTZ R3, R88, c[0x0][0x2d0], -R2 ;  /* 0x0000b40058037a23 */ /* 0x000fca0000010802 */
[----:B------:R2:W-:Y:S01]  /*4bd0*/  MUFU.EX2 R160, R3 ;  /* 0x0000000300a07308 */ /* 0x0005e20000000800 */
[C---:B------:R-:W-:Y:S01]  /*4be0*/  HMMA.16816.F32 R144, R4.reuse, R44, R36 ;  /* 0x0000002c0490723c */ /* 0x040fe20000001824 */
[----:B------:R-:W3:Y:S07]  /*4bf0*/  LDSM.16.MT88.4 R36, [R178+0x2800] ;  /* 0x00280000b224783b */ /* 0x000eee0000004200 */
[----:B------:R-:W-:Y:S01]  /*4c00*/  HMMA.16816.F32 R132, R4, R48, R56 ;  /* 0x000000300484723c */ /* 0x000fe20000001838 */
[----:B------:R-:W4:Y:S01]  /*4c10*/  LDSM.16.MT88.4 R56, [R179+0x2000] ;  /* 0x00200000b338783b */ /* 0x000f220000004200 */
[----:B--2---:R-:W-:-:S06]  /*4c20*/  FFMA.FTZ R3, R75, c[0x0][0x2d0], -R2 ;  /* 0x0000b4004b037a23 */ /* 0x004fcc0000010802 */
[C---:B------:R-:W-:Y:S01]  /*4c30*/  HMMA.16816.F32 R124, R4.reuse, R50, R52 ;  /* 0x00000032047c723c */ /* 0x040fe20000001834 */
[----:B------:R-:W2:Y:S01]  /*4c40*/  LDSM.16.MT88.4 R52, [R179+0x800] ;  /* 0x00080000b334783b */ /* 0x000ea20000004200 */
[----:B------:R5:W1:Y:S03]  /*4c50*/  MUFU.EX2 R163, R3 ;  /* 0x0000000300a37308 */ /* 0x000a660000000800 */
[----:B------:R-:W-:Y:S03]  /*4c60*/  LDSM.16.MT88.4 R48, [R180+0x2000] ;  /* 0x00200000b430783b */ /* 0x000fe60000004200 */
[----:B------:R-:W-:Y:S08]  /*4c70*/  HMMA.16816.F32 R136, R4, R42, R16 ;  /* 0x0000002a0488723c */ /* 0x000ff00000001810 */
[----:B------:R-:W-:Y:S01]  /*4c80*/  HMMA.16816.F32 R16, R8, R66, RZ ;  /* 0x000000420810723c */ /* 0x000fe200000018ff */
[----:B-----5:R-:W-:-:S04]  /*4c90*/  FFMA.FTZ R3, R73, c[0x0][0x2d0], -R2 ;  /* 0x0000b40049037a23 */ /* 0x020fc80000010802 */
[----:B------:R5:W-:Y:S03]  /*4ca0*/  MUFU.EX2 R162, R3 ;  /* 0x0000000300a27308 */ /* 0x000be60000000800 */
[----:B------:R-:W-:Y:S01]  /*4cb0*/  HMMA.16816.F32 R140, R4, R40, R20 ;  /* 0x00000028048c723c */ /* 0x000fe20000001814 */
[----:B------:R-:W-:Y:S07]  /*4cc0*/  LDSM.16.MT88.4 R40, [R177+0x2800] ;  /* 0x00280000b128783b */ /* 0x000fee0000004200 */
[----:B------:R-:W-:Y:S01]  /*4cd0*/  HMMA.16816.F32 R20, R8, R64, RZ ;  /* 0x000000400814723c */ /* 0x000fe200000018ff */
[----:B------:R-:W2:Y:S01]  /*4ce0*/  LDSM.16.MT88.4 R64, [R179+0x2800] ;  /* 0x00280000b340783b */ /* 0x000ea20000004200 */
[----:B-----5:R-:W-:-:S06]  /*4cf0*/  FFMA.FTZ R3, R72, c[0x0][0x2d0], -R2 ;  /* 0x0000b40048037a23 */ /* 0x020fcc0000010802 */
[----:B-1----:R-:W-:Y:S01]  /*4d00*/  HMMA.16816.F32 R32, R8, R26, RZ ;  /* 0x0000001a0820723c */ /* 0x002fe200000018ff */
[----:B------:R1:W5:Y:S07]  /*4d10*/  MUFU.EX2 R164, R3 ;  /* 0x0000000300a47308 */ /* 0x00036e0000000800 */
[----:B---3--:R-:W-:Y:S08]  /*4d20*/  HMMA.16816.F32 R104, R4, R38, R16 ;  /* 0x000000260468723c */ /* 0x008ff00000001810 */
[----:B----4-:R-:W-:Y:S01]  /*4d30*/  HMMA.16816.F32 R16, R8, R56, RZ ;  /* 0x000000380810723c */ /* 0x010fe200000018ff */
[----:B-1----:R-:W-:-:S04]  /*4d40*/  FFMA.FTZ R3, R91, c[0x0][0x2d0], -R0 ;  /* 0x0000b4005b037a23 */ /* 0x002fc80000010800 */
[----:B------:R1:W-:Y:S03]  /*4d50*/  MUFU.EX2 R15, R3 ;  /* 0x00000003000f7308 */ /* 0x0003e60000000800 */
[C---:B------:R-:W-:Y:S08]  /*4d60*/  HMMA.16816.F32 R116, R4.reuse, R46, R28 ;  /* 0x0000002e0474723c */ /* 0x040ff0000000181c */
[----:B------:R-:W-:Y:S01]  /*4d70*/  HMMA.16816.F32 R120, R4, R36, R20 ;  /* 0x000000240478723c */ /* 0x000fe20000001814 */
[----:B------:R-:W3:Y:S01]  /*4d80*/  LDSM.16.MT88.4 R36, [R177+0x4800] ;  /* 0x00480000b124783b */ /* 0x000ee20000004200 */
[----:B-1----:R-:W-:-:S06]  /*4d90*/  FFMA.FTZ R3, R90, c[0x0][0x2d0], -R0 ;  /* 0x0000b4005a037a23 */ /* 0x002fcc0000010800 */
[----:B------:R-:W-:Y:S01]  /*4da0*/  HMMA.16816.F32 R28, R8, R60, RZ ;  /* 0x0000003c081c723c */ /* 0x000fe200000018ff */
[----:B------:R1:W4:Y:S07]  /*4db0*/  MUFU.EX2 R159, R3 ;  /* 0x00000003009f7308 */ /* 0x00032e0000000800 */
[----:B--2---:R-:W-:Y:S01]  /*4dc0*/  HMMA.16816.F32 R112, R4, R54, R32 ;  /* 0x000000360470723c */ /* 0x004fe20000001820 */
[----:B------:R-:W2:Y:S07]  /*4dd0*/  LDSM.16.MT88.4 R32, [R178+0x4000] ;  /* 0x00400000b220783b */ /* 0x000eae0000004200 */
[----:B------:R-:W-:Y:S01]  /*4de0*/  HMMA.16816.F32 R44, R8, R24, RZ ;  /* 0x00000018082c723c */ /* 0x000fe200000018ff */
[----:B-1----:R-:W-:-:S04]  /*4df0*/  FFMA.FTZ R3, R89, c[0x0][0x2d0], -R0 ;  /* 0x0000b40059037a23 */ /* 0x002fc80000010800 */
[----:B------:R1:W-:Y:S03]  /*4e00*/  MUFU.EX2 R158, R3 ;  /* 0x00000003009e7308 */ /* 0x0003e60000000800 */
[----:B------:R-:W-:Y:S08]  /*4e10*/  HMMA.16816.F32 R84, R4, R64, R16 ;  /* 0x000000400454723c */ /* 0x000ff00000001810 */
[----:B------:R-:W-:Y:S01]  /*4e20*/  HMMA.16816.F32 R16, R8, R68, RZ ;  /* 0x000000440810723c */ /* 0x000fe200000018ff */
[----:B-1----:R-:W-:-:S07]  /*4e30*/  FFMA.FTZ R3, R74, c[0x0][0x2d0], -R0 ;  /* 0x0000b4004a037a23 */ /* 0x002fce0000010800 */
[----:B------:R-:W-:Y:S01]  /*4e40*/  HMMA.16816.F32 R24, R8, R62, RZ ;  /* 0x0000003e0818723c */ /* 0x000fe200000018ff */
[----:B------:R-:W1:Y:S01]  /*4e50*/  LDSM.16.MT88.4 R60, [R180+0x2800] ;  /* 0x00280000b43c783b */ /* 0x000e620000004200 */
[----:B------:R2:W1:Y:S06]  /*4e60*/  MUFU.EX2 R161, R3 ;  /* 0x0000000300a17308 */ /* 0x00046c0000000800 */
[C---:B------:R-:W-:Y:S01]  /*4e70*/  HMMA.16816.F32 R128, R4.reuse, R40, R28 ;  /* 0x000000280480723c */ /* 0x040fe2000000181c */
[----:B------:R-:W1:Y:S07]  /*4e80*/  LDSM.16.MT88.4 R28, [R178+0x4800] ;  /* 0x00480000b21c783b */ /* 0x000e6e0000004200 */
[----:B------:R-:W-:Y:S01]  /*4e90*/  HMMA.16816.F32 R148, R4, R52, R44 ;  /* 0x000000340494723c */ /* 0x000fe2000000182c */
[----:B--2---:R-:W-:-:S07]  /*4ea0*/  FFMA.FTZ R3, R155, c[0x0][0x2d0], -R2 ;  /* 0x0000b4009b037a23 */ /* 0x004fce0000010802 */
[C---:B------:R-:W-:Y:S08]  /*4eb0*/  HMMA.16816.F32 R20, R8.reuse, R50, RZ ;  /* 0x000000320814723c */ /* 0x040ff000000018ff */
[----:B------:R-:W-:Y:S08]  /*4ec0*/  HMMA.16816.F32 R44, R8, R48, RZ ;  /* 0x00000030082c723c */ /* 0x000ff000000018ff */
[----:B---3--:R-:W-:Y:S08]  /*4ed0*/  HMMA.16816.F32 R76, R4, R36, R16 ;  /* 0x00000024044c723c */ /* 0x008ff00000001810 */
[----:B------:R-:W-:Y:S08]  /*4ee0*/  HMMA.16816.F32 R16, R8, R34, RZ ;  /* 0x000000220810723c */ /* 0x000ff000000018ff */
[----:B------:R-:W-:Y:S08]  /*4ef0*/  HMMA.16816.F32 R108, R4, R42, R24 ;  /* 0x0000002a046c723c */ /* 0x000ff00000001818 */
[----:B------:R-:W-:Y:S08]  /*4f00*/  HMMA.16816.F32 R24, R8, R58, RZ ;  /* 0x0000003a0818723c */ /* 0x000ff000000018ff */
[C---:B-1----:R-:W-:Y:S08]  /*4f10*/  HMMA.16816.F32 R92, R4.reuse, R62, R20 ;  /* 0x0000003e045c723c */ /* 0x042ff00000001814 */
[----:B------:R-:W-:Y:S08]  /*4f20*/  HMMA.16816.F32 R96, R4, R60, R44 ;  /* 0x0000003c0460723c */ /* 0x000ff0000000182c */
[----:B------:R-:W-:Y:S01]  /*4f30*/  HMMA.16816.F32 R20, R8, R32, RZ ;  /* 0x000000200814723c */ /* 0x000fe200000018ff */
[----:B------:R-:W1:Y:S07]  /*4f40*/  LDSM.16.MT88.4 R32, [R180+0x4000] ;  /* 0x00400000b420783b */ /* 0x000e6e0000004200 */
[C---:B------:R-:W-:Y:S01]  /*4f50*/  HMMA.16816.F32 R44, R4.reuse, R30, R16 ;  /* 0x0000001e042c723c */ /* 0x040fe20000001810 */
[----:B------:R-:W2:Y:S07]  /*4f60*/  LDSM.16.MT88.4 R16, [R179+0x4000] ;  /* 0x00400000b310783b */ /* 0x000eae0000004200 */
[----:B------:R-:W-:Y:S08]  /*4f70*/  HMMA.16816.F32 R80, R4, R66, R24 ;  /* 0x000000420450723c */ /* 0x000ff00000001818 */
[----:B------:R-:W-:Y:S08]  /*4f80*/  HMMA.16816.F32 R24, R8, R70, RZ ;  /* 0x000000460818723c */ /* 0x000ff000000018ff */
[----:B------:R-:W-:Y:S01]  /*4f90*/  HMMA.16816.F32 R48, R4, R28, R20 ;  /* 0x0000001c0430723c */ /* 0x000fe20000001814 */
[----:B------:R-:W3:Y:S07]  /*4fa0*/  LDSM.16.MT88.4 R28, [R180+0x4800] ;  /* 0x00480000b41c783b */ /* 0x000eee0000004200 */
[----:B-1----:R-:W-:Y:S08]  /*4fb0*/  HMMA.16816.F32 R20, R8, R34, RZ ;  /* 0x000000220814723c */ /* 0x002ff000000018ff */
[----:B------:R-:W-:Y:S08]  /*4fc0*/  HMMA.16816.F32 R52, R4, R38, R24 ;  /* 0x000000260434723c */ /* 0x000ff00000001818 */
[C---:B------:R-:W-:Y:S08]  /*4fd0*/  HMMA.16816.F32 R24, R8.reuse, R32, RZ ;  /* 0x000000200818723c */ /* 0x040ff000000018ff */
[C---:B--2---:R-:W-:Y:S08]  /*4fe0*/  HMMA.16816.F32 R32, R8.reuse, R16, RZ ;  /* 0x000000100820723c */ /* 0x044ff000000018ff */
[----:B------:R-:W-:Y:S01]  /*4ff0*/  HMMA.16816.F32 R8, R8, R18, RZ ;  /* 0x000000120808723c */ /* 0x000fe200000018ff */
[----:B------:R-:W1:Y:S07]  /*5000*/  LDSM.16.MT88.4 R16, [R179+0x4800] ;  /* 0x00480000b310783b */ /* 0x000e6e0000004200 */
[C---:B---3--:R-:W-:Y:S08]  /*5010*/  HMMA.16816.F32 R24, R4.reuse, R28, R24 ;  /* 0x0000001c0418723c */ /* 0x048ff00000001818 */
[C---:B------:R-:W-:Y:S08]  /*5020*/  HMMA.16816.F32 R20, R4.reuse, R30, R20 ;  /* 0x0000001e0414723c */ /* 0x040ff00000001814 */
[C---:B-1----:R-:W-:Y:S08]  /*5030*/  HMMA.16816.F32 R32, R4.reuse, R16, R32 ;  /* 0x000000100420723c */ /* 0x042ff00000001820 */
[----:B------:R-:W-:Y:S01]  /*5040*/  HMMA.16816.F32 R16, R4, R18, R8 ;  /* 0x000000120410723c */ /* 0x000fe20000001808 */
[----:B------:R-:W1:Y:S06]  /*5050*/  LDSM.16.MT88.4 R8, [R177+0x1000] ;  /* 0x00100000b108783b */ /* 0x000e6c0000004200 */
[----:B------:R-:W-:-:S02]  /*5060*/  F2FP.PACK_AB R4, R163, R160 ;  /* 0x000000a0a304723e */ /* 0x000fc400000000ff */
[----:B-----5:R-:W-:Y:S02]  /*5070*/  F2FP.PACK_AB R6, R164, R162 ;  /* 0x000000a2a406723e */ /* 0x020fe400000000ff */
[----:B----4-:R-:W-:Y:S02]  /*5080*/  F2FP.PACK_AB R5, R159, R15 ;  /* 0x0000000f9f05723e */ /* 0x010fe400000000ff */
[----:B------:R-:W-:-:S07]  /*5090*/  F2FP.PACK_AB R7, R161, R158 ;  /* 0x0000009ea107723e */ /* 0x000fce00000000ff */
[C---:B-1----:R-:W-:Y:S08]  /*50a0*/  HMMA.16816.F32 R132, R4.reuse, R8, R132 ;  /* 0x000000080484723c */ /* 0x042ff00000001884 */
[C---:B------:R-:W-:Y:S01]  /*50b0*/  HMMA.16816.F32 R28, R4.reuse, R10, R124 ;  /* 0x0000000a041c723c */ /* 0x040fe2000000187c */
[----:B------:R-:W1:Y:S07]  /*50c0*/  LDSM.16.MT88.4 R8, [R178+0x1000] ;  /* 0x00100000b208783b */ /* 0x000e6e0000004200 */
        /* <DEDUP_REMOVED lines=8> */
[----:B------:R-:W1:Y:S04]  /*5150*/  LDSM.16.MT88.4 R8, [R177+0x3000] ;  /* 0x00300000b108783b */ /* 0x000e680000004200 */
[----:B------:R-:W-:Y:S03]  /*5160*/  LDSM.16.MT88.4 R112, [R180+0x1800] ;  /* 0x00180000b470783b */ /* 0x000fe60000004200 */
[C---:B-1----:R-:W-:Y:S01]  /*5170*/  HMMA.16816.F32 R60, R4.reuse, R8, R128 ;  /* 0x00000008043c723c */ /* 0x042fe20000001880 */
[----:B------:R-:W-:Y:S07]  /*5180*/  LDSM.16.MT88.4 R128, [R177+0x1800] ;  /* 0x00180000b180783b */ /* 0x000fee0000004200 */
[C---:B------:R-:W-:Y:S01]  /*5190*/  HMMA.16816.F32 R64, R4.reuse, R10, R108 ;  /* 0x0000000a0440723c */ /* 0x040fe2000000186c */
[----:B------:R-:W1:Y:S07]  /*51a0*/  LDSM.16.MT88.4 R8, [R178+0x3000] ;  /* 0x00300000b208783b */ /* 0x000e6e0000004200 */
[C---:B-1----:R-:W-:Y:S01]  /*51b0*/  HMMA.16816.F32 R68, R4.reuse, R8, R120 ;  /* 0x000000080444723c */ /* 0x042fe20000001878 */
[----:B------:R-:W-:Y:S07]  /*51c0*/  LDSM.16.MT88.4 R120, [R178+0x1800] ;  /* 0x00180000b278783b */ /* 0x000fee0000004200 */
[C---:B------:R-:W-:Y:S01]  /*51d0*/  HMMA.16816.F32 R72, R4.reuse, R10, R104 ;  /* 0x0000000a0448723c */ /* 0x040fe20000001868 */
[----:B------:R-:W1:Y:S04]  /*51e0*/  LDSM.16.MT88.4 R8, [R180+0x3000] ;  /* 0x00300000b408783b */ /* 0x000e680000004200 */
[----:B------:R-:W-:Y:S03]  /*51f0*/  LDSM.16.MT88.4 R104, [R179+0x1800] ;  /* 0x00180000b368783b */ /* 0x000fe60000004200 */
        /* <DEDUP_REMOVED lines=9> */
[C---:B-1----:R-:W-:Y:S01]  /*5290*/  HMMA.16816.F32 R140, R4.reuse, R8, R48 ;  /* 0x00000008048c723c */ /* 0x042fe20000001830 */
[----:B------:R-:W-:Y:S07]  /*52a0*/  LDSM.16.MT88.4 R48, [R178+0x3800] ;  /* 0x00380000b230783b */ /* 0x000fee0000004200 */
[C---:B------:R-:W-:Y:S01]  /*52b0*/  HMMA.16816.F32 R92, R4.reuse, R10, R44 ;  /* 0x0000000a045c723c */ /* 0x040fe2000000182c */
[----:B------:R-:W1:Y:S07]  /*52c0*/  LDSM.16.MT88.4 R8, [R180+0x5000] ;  /* 0x00500000b408783b */ /* 0x000e6e0000004200 */
[C---:B-1----:R-:W-:Y:S08]  /*52d0*/  HMMA.16816.F32 R24, R4.reuse, R8, R24 ;  /* 0x000000080418723c */ /* 0x042ff00000001818 */
[C---:B------:R-:W-:Y:S01]  /*52e0*/  HMMA.16816.F32 R20, R4.reuse, R10, R20 ;  /* 0x0000000a0414723c */ /* 0x040fe20000001814 */
[----:B------:R-:W1:Y:S07]  /*52f0*/  LDSM.16.MT88.4 R8, [R179+0x5000] ;  /* 0x00500000b308783b */ /* 0x000e6e0000004200 */
[C---:B-1----:R-:W-:Y:S01]  /*5300*/  HMMA.16816.F32 R16, R4.reuse, R10, R16 ;  /* 0x0000000a0410723c */ /* 0x042fe20000001810 */
[----:B------:R1:W-:Y:S07]  /*5310*/  MUFU.EX2 R11, R3 ;  /* 0x00000003000b7308 */ /* 0x0003ee0000000800 */
[----:B------:R-:W-:Y:S07]  /*5320*/  HMMA.16816.F32 R32, R4, R8, R32 ;  /* 0x000000080420723c */ /* 0x000fee0000001820 */
[----:B------:R-:W-:-:S02]  /*5330*/  FADD.FTZ R4, R166, R165 ;  /* 0x000000a5a6047221 */ /* 0x000fc40000010000 */
[----:B-1----:R-:W-:-:S04]  /*5340*/  FFMA.FTZ R3, R153, c[0x0][0x2d0], -R2 ;  /* 0x0000b40099037a23 */ /* 0x002fc80000010802 */
[----:B------:R1:W2:Y:S02]  /*5350*/  MUFU.EX2 R14, R3 ;  /* 0x00000003000e7308 */ /* 0x0002a40000000800 */
[--C-:B-1----:R-:W-:Y:S01]  /*5360*/  FFMA.FTZ R3, R102, c[0x0][0x2d0], -R2.reuse ;  /* 0x0000b40066037a23 */ /* 0x102fe20000010802 */
[----:B--2---:R-:W-:Y:S01]  /*5370*/  F2FP.PACK_AB R96, R14, R11 ;  /* 0x0000000b0e60723e */ /* 0x004fe200000000ff */
[----:B------:R-:W-:-:S04]  /*5380*/  FFMA.FTZ R2, R101, c[0x0][0x2d0], -R2 ;  /* 0x0000b40065027a23 */ /* 0x000fc80000010802 */
[----:B------:R1:W-:Y:S08]  /*5390*/  MUFU.EX2 R13, R3 ;  /* 0x00000003000d7308 */ /* 0x0003f00000000800 */
[----:B------:R2:W3:Y:S01]  /*53a0*/  MUFU.EX2 R193, R2 ;  /* 0x0000000200c17308 */ /* 0x0004e20000000800 */
[----:B-1----:R-:W-:Y:S02]  /*53b0*/  FADD.FTZ R3, R169, R168 ;  /* 0x000000a8a9037221 */ /* 0x002fe40000010000 */
[----:B--2---:R-:W-:Y:S01]  /*53c0*/  FFMA.FTZ R2, R157, c[0x0][0x2d0], -R0 ;  /* 0x0000b4009d027a23 */ /* 0x004fe20000010800 */
[----:B---3--:R-:W-:-:S04]  /*53d0*/  F2FP.PACK_AB R98, R193, R13 ;  /* 0x0000000dc162723e */ /* 0x008fc800000000ff */
[----:B------:R1:W-:Y:S02]  /*53e0*/  MUFU.EX2 R9, R2 ;  /* 0x0000000200097308 */ /* 0x0003e40000000800 */
[----:B-1----:R-:W-:-:S06]  /*53f0*/  FFMA.FTZ R2, R156, c[0x0][0x2d0], -R0 ;  /* 0x0000b4009c027a23 */ /* 0x002fcc0000010800 */
[----:B------:R1:W2:Y:S02]  /*5400*/  MUFU.EX2 R10, R2 ;  /* 0x00000002000a7308 */ /* 0x0002a40000000800 */
[--C-:B-1----:R-:W-:Y:S01]  /*5410*/  FFMA.FTZ R2, R154, c[0x0][0x2d0], -R0.reuse ;  /* 0x0000b4009a027a23 */ /* 0x102fe20000010800 */
[----:B--2---:R-:W-:Y:S01]  /*5420*/  F2FP.PACK_AB R97, R10, R9 ;  /* 0x000000090a61723e */ /* 0x004fe200000000ff */
[----:B------:R-:W-:-:S04]  /*5430*/  FFMA.FTZ R0, R152, c[0x0][0x2d0], -R0 ;  /* 0x0000b40098007a23 */ /* 0x000fc80000010800 */
[----:B------:R1:W-:Y:S08]  /*5440*/  MUFU.EX2 R8, R2 ;  /* 0x0000000200087308 */ /* 0x0003f00000000800 */
[----:B------:R-:W2:Y:S01]  /*5450*/  MUFU.EX2 R194, R0 ;  /* 0x0000000000c27308 */ /* 0x000ea20000000800 */
[----:B-1----:R-:W-:-:S04]  /*5460*/  FADD.FTZ R2, R173, R3 ;  /* 0x00000003ad027221 */ /* 0x002fc80000010000 */
[----:B------:R-:W-:Y:S01]  /*5470*/  FADD.FTZ R2, R172, R2 ;  /* 0x00000002ac027221 */ /* 0x000fe20000010000 */
[----:B--2---:R-:W-:Y:S01]  /*5480*/  F2FP.PACK_AB R99, R194, R8 ;  /* 0x00000008c263723e */ /* 0x004fe200000000ff */
[----:B------:R-:W-:Y:S02]  /*5490*/  FADD.FTZ R0, R171, R4 ;  /* 0x00000004ab007221 */ /* 0x000fe40000010000 */
[----:B------:R-:W-:Y:S01]  /*54a0*/  FADD.FTZ R2, R190, R2 ;  /* 0x00000002be027221 */ /* 0x000fe20000010000 */
[----:B------:R-:W-:Y:S01]  /*54b0*/  LDSM.16.MT88.4 R4, [R179+0x5800] ;  /* 0x00580000b304783b */ /* 0x000fe20000004200 */
[----:B------:R-:W-:Y:S02]  /*54c0*/  FADD.FTZ R0, R170, R0 ;  /* 0x00000000aa007221 */ /* 0x000fe40000010000 */
[----:B------:R-:W-:Y:S01]  /*54d0*/  HMMA.16816.F32 R116, R96, R112, R116 ;  /* 0x000000706074723c */ /* 0x000fe20000001874 */
[----:B------:R-:W-:Y:S02]  /*54e0*/  FADD.FTZ R2, R195, R2 ;  /* 0x00000002c3027221 */ /* 0x000fe40000010000 */
[----:B------:R-:W-:-:S02]  /*54f0*/  FADD.FTZ R0, R175, R0 ;  /* 0x00000000af007221 */ /* 0x000fc40000010000 */
[----:B------:R-:W-:Y:S02]  /*5500*/  FADD.FTZ R2, R191, R2 ;  /* 0x00000002bf027221 */ /* 0x000fe40000010000 */
[----:B------:R-:W-:Y:S01]  /*5510*/  FADD.FTZ R0, R182, R0 ;  /* 0x00000000b6007221 */ /* 0x000fe20000010000 */
[C---:B------:R-:W-:Y:S01]  /*5520*/  HMMA.16816.F32 R112, R96.reuse, R114, R40 ;  /* 0x000000726070723c */ /* 0x040fe20000001828 */
[----:B------:R-:W1:Y:S01]  /*5530*/  LDSM.16.MT88.4 R40, [R177+0x3800] ;  /* 0x00380000b128783b */ /* 0x000e620000004200 */
[----:B------:R-:W-:Y:S02]  /*5540*/  FADD.FTZ R2, R219, R2 ;  /* 0x00000002db027221 */ /* 0x000fe40000010000 */
[----:B------:R-:W-:Y:S02]  /*5550*/  FADD.FTZ R0, R174, R0 ;  /* 0x00000000ae007221 */ /* 0x000fe40000010000 */
[----:B------:R-:W-:Y:S02]  /*5560*/  FADD.FTZ R2, R160, R2 ;  /* 0x00000002a0027221 */ /* 0x000fe40000010000 */
[----:B------:R-:W-:Y:S01]  /*5570*/  HMMA.16816.F32 R124, R96, R120, R124 ;  /* 0x00000078607c723c */ /* 0x000fe2000000187c */
[----:B------:R-:W-:-:S02]  /*5580*/  FADD.FTZ R0, R181, R0 ;  /* 0x00000000b5007221 */ /* 0x000fc40000010000 */
[----:B------:R-:W-:Y:S02]  /*5590*/  FADD.FTZ R2, R163, R2 ;  /* 0x00000002a3027221 */ /* 0x000fe40000010000 */
[----:B------:R-:W-:Y:S02]  /*55a0*/  FADD.FTZ R0, R15, R0 ;  /* 0x000000000f007221 */ /* 0x000fe40000010000 */
[----:B------:R-:W-:Y:S01]  /*55b0*/  FADD.FTZ R2, R162, R2 ;  /* 0x00000002a2027221 */ /* 0x000fe20000010000 */
[----:B------:R-:W-:Y:S01]  /*55c0*/  HMMA.16816.F32 R120, R96, R122, R36 ;  /* 0x0000007a6078723c */ /* 0x000fe20000001824 */
[----:B------:R-:W-:Y:S02]  /*55d0*/  FADD.FTZ R0, R159, R0 ;  /* 0x000000009f007221 */ /* 0x000fe40000010000 */
[----:B------:R-:W-:Y:S02]  /*55e0*/  FADD.FTZ R2, R164, R2 ;  /* 0x00000002a4027221 */ /* 0x000fe40000010000 */
[----:B------:R-:W-:-:S02]  /*55f0*/  FADD.FTZ R0, R158, R0 ;  /* 0x000000009e007221 */ /* 0x000fc40000010000 */
[----:B------:R-:W-:Y:S01]  /*5600*/  FADD.FTZ R3, R11, R2 ;  /* 0x000000020b037221 */ /* 0x000fe20000010000 */
[C---:B------:R-:W-:Y:S01]  /*5610*/  HMMA.16816.F32 R108, R96.reuse, R104, R148 ;  /* 0x00000068606c723c */ /* 0x040fe20000001894 */
[----:B------:R-:W-:Y:S02]  /*5620*/  FADD.FTZ R0, R161, R0 ;  /* 0x00000000a1007221 */ /* 0x000fe40000010000 */
[----:B------:R-:W-:Y:S02]  /*5630*/  FADD.FTZ R3, R14, R3 ;  /* 0x000000030e037221 */ /* 0x000fe40000010000 */
[----:B------:R-:W-:Y:S01]  /*5640*/  FADD.FTZ R2, R9, R0 ;  /* 0x0000000009027221 */ /* 0x000fe20000010000 */
[----:B------:R-:W-:Y:S01]  /*5650*/  IADD3 R0, R167, -0x2, RZ ;  /* 0xfffffffea7007810 */ /* 0x000fe20007ffe0ff */
[----:B------:R-:W-:Y:S01]  /*5660*/  FADD.FTZ R3, R13, R3 ;  /* 0x000000030d037221 */ /* 0x000fe20000010000 */
[----:B------:R-:W-:Y:S01]  /*5670*/  HMMA.16816.F32 R104, R96, R106, R56 ;  /* 0x0000006a6068723c */ /* 0x000fe20000001838 */
[----:B------:R-:W2:Y:S01]  /*5680*/  LDSM.16.MT88.4 R56, [R180+0x3800] ;  /* 0x00380000b438783b */ /* 0x000ea20000004200 */
[----:B------:R-:W-:Y:S01]  /*5690*/  ISETP.GE.AND P0, PT, R0, R199, PT ;  /* 0x000000c70000720c */ /* 0x000fe20003f06270 */
[----:B------:R-:W-:-:S02]  /*56a0*/  FADD.FTZ R2, R10, R2 ;  /* 0x000000020a027221 */ /* 0x000fc40000010000 */
[----:B------:R-:W-:Y:S02]  /*56b0*/  FADD.FTZ R193, R193, R3 ;  /* 0x00000003c1c17221 */ /* 0x000fe40000010000 */
[----:B------:R-:W-:Y:S01]  /*56c0*/  FADD.FTZ R2, R8, R2 ;  /* 0x0000000208027221 */ /* 0x000fe20000010000 */
[----:B------:R-:W-:Y:S03]  /*56d0*/  HMMA.16816.F32 R44, R96, R48, R68 ;  /* 0x00000030602c723c */ /* 0x000fe60000001844 */
[----:B------:R-:W-:-:S05]  /*56e0*/  FADD.FTZ R194, R194, R2 ;  /* 0x00000002c2c27221 */ /* 0x000fca0000010000 */
[C---:B-1----:R-:W-:Y:S08]  /*56f0*/  HMMA.16816.F32 R36, R96.reuse, R40, R60 ;  /* 0x000000286024723c */ /* 0x042ff0000000183c */
[C---:B------:R-:W-:Y:S01]  /*5700*/  HMMA.16816.F32 R40, R96.reuse, R42, R64 ;  /* 0x0000002a6028723c */ /* 0x040fe20000001840 */
[----:B------:R-:W1:Y:S07]  /*5710*/  LDSM.16.MT88.4 R64, [R179+0x3800] ;  /* 0x00380000b340783b */ /* 0x000e6e0000004200 */
[C---:B------:R-:W-:Y:S01]  /*5720*/  HMMA.16816.F32 R48, R96.reuse, R50, R72 ;  /* 0x000000326030723c */ /* 0x040fe20000001848 */
[----:B------:R-:W3:Y:S07]  /*5730*/  LDSM.16.MT88.4 R72, [R177+0x5800] ;  /* 0x00580000b148783b */ /* 0x000eee0000004200 */
[C---:B------:R-:W-:Y:S08]  /*5740*/  HMMA.16816.F32 R132, R96.reuse, R128, R132 ;  /* 0x000000806084723c */ /* 0x040ff00000001884 */
        /* <DEDUP_REMOVED lines=8> */
[C---:B------:R-:W-:Y:S08]  /*57d0*/  HMMA.16816.F32 R72, R96.reuse, R74, R136 ;  /* 0x0000004a6048723c */ /* 0x040ff00000001888 */
[C---:B--2---:R-:W-:Y:S08]  /*57e0*/  HMMA.16816.F32 R84, R96.reuse, R88, R24 ;  /* 0x000000586054723c */ /* 0x044ff00000001818 */
[C---:B------:R-:W-:Y:S08]  /*57f0*/  HMMA.16816.F32 R88, R96.reuse, R90, R20 ;  /* 0x0000005a6058723c */ /* 0x040ff00000001814 */
[C---:B-1----:R-:W-:Y:S08]  /*5800*/  HMMA.16816.F32 R76, R96.reuse, R80, R140 ;  /* 0x00000050604c723c */ /* 0x042ff0000000188c */
[C---:B------:R-:W-:Y:S08]  /*5810*/  HMMA.16816.F32 R80, R96.reuse, R82, R92 ;  /* 0x000000526050723c */ /* 0x040ff0000000185c */
[C---:B------:R-:W-:Y:S08]  /*5820*/  HMMA.16816.F32 R92, R96.reuse, R4, R32 ;  /* 0x00000004605c723c */ /* 0x040ff00000001820 */
[----:B------:R-:W-:Y:S01]  /*5830*/  HMMA.16816.F32 R96, R96, R6, R16 ;  /* 0x000000066060723c */ /* 0x000fe20000001810 */
[----:B------:R-:W-:Y:S07]  /*5840*/  @!UPT UIADD3 URZ, URZ, URZ, URZ ;  /* 0x0000003f3f3ff290 */ /* 0x000fee000fffe03f */
[----:B------:R-:W-:Y:S11]  /*5850*/  @!P0 BRA `(.L_x_54) ;  /* 0x0000321000008947 */ /* 0x000ff60003800000 */
[----:B------:R-:W-:Y:S02]  /*5860*/  MOV R191, R0 ;  /* 0x0000000000bf7202 */ /* 0x000fe40000000f00 */
[----:B------:R-:W-:-:S02]  /*5870*/  MOV R102, R12 ;  /* 0x0000000c00667202 */ /* 0x000fc40000000f00 */
[----:B------:R-:W-:Y:S02]  /*5880*/  MOV R101, R100 ;  /* 0x0000006400657202 */ /* 0x000fe40000000f00 */
.L_x_61:
[----:B------:R-:W-:Y:S01]  /*5890*/  SHF.R.S32.HI R0, RZ, 0x1f, R189 ;  /* 0x0000001fff007819 */ /* 0x000fe200000114bd */
[----:B------:R-:W-:Y:S04]  /*58a0*/  DEPBAR.LE SB0, 0x0 ;  /* 0x000080000000791a */ /* 0x000fe80000000000 */
[----:B------:R-:W-:Y:S01]  /*58b0*/  SHF.R.S32.HI R4, RZ, 0x1f, R188 ;  /* 0x0000001fff047819 */ /* 0x000fe200000114bc */
[----:B------:R-:W-:Y:S01]  /*58c0*/  WARPSYNC 0xffffffff ;  /* 0xffffffff00007948 */ /* 0x000fe20003800000 */
[----:B------:R-:W-:Y:S01]  /*58d0*/  R2P PR, R196, 0x6 ;  /* 0x00000006c4007804 */ /* 0x000fe20000000000 */
[----:B------:R-:W-:Y:S01]  /*58e0*/  BAR.SYNC.DEFER_BLOCKING 0x0 ;  /* 0x0000000000007b1d */ /* 0x000fe20000010000 */
[----:B------:R-:W-:Y:S01]  /*58f0*/  SHF.R.S32.HI R5, RZ, 0x1f, R198 ;  /* 0x0000001fff057819 */ /* 0x000fe200000114c6 */
[----:B------:R-:W-:Y:S01]  /*5900*/  IMAD R0, R0, c[0x0][0x208], RZ ;  /* 0x0000820000007a24 */ /* 0x000fe200078e02ff */
[----:B------:R-:W-:Y:S01]  /*5910*/  IADD3 R100, R103, 0x40, RZ ;  /* 0x0000004067647810 */ /* 0x000fe20007ffe0ff */
[C---:B------:R-:W-:Y:S01]  /*5920*/  IMAD.WIDE.U32 R2, R189.reuse, c[0x0][0x208], RZ ;  /* 0x00008200bd027a25 */ /* 0x040fe200078e00ff */
[----:B------:R-:W-:Y:S02]  /*5930*/  SHF.R.S32.HI R12, RZ, 0x1f, R197 ;  /* 0x0000001fff0c7819 */ /* 0x000fe400000114c5 */
[----:B------:R-:W-:Y:S01]  /*5940*/  SHF.L.U64.HI R22, R198, 0x1, R5 ;  /* 0x00000001c6167819 */ /* 0x000fe20000010205 */
[----:B------:R-:W-:Y:S01]  /*5950*/  IMAD R0, R189, c[0x0][0x20c], R0 ;  /* 0x00008300bd007a24 */ /* 0x000fe200078e0200 */
[----:B------:R-:W-:Y:S01]  /*5960*/  SHF.R.S32.HI R5, RZ, 0x1f, R192 ;  /* 0x0000001fff057819 */ /* 0x000fe200000114c0 */
[----:B------:R-:W-:Y:S01]  /*5970*/  IMAD R4, R4, c[0x0][0x218], RZ ;  /* 0x0000860004047a24 */ /* 0x000fe200078e02ff */
[----:B------:R-:W-:Y:S01]  /*5980*/  SHF.L.U64.HI R14, R197, 0x1, R12 ;  /* 0x00000001c50e7819 */ /* 0x000fe2000001020c */
[----:B------:R-:W-:Y:S01]  /*5990*/  IMAD.IADD R3, R3, 0x1, R0 ;  /* 0x0000000103037824 */ /* 0x000fe200078e0200 */
[C---:B------:R-:W-:Y:S01]  /*59a0*/  IADD3 R0, R103.reuse, 0x20, RZ ;  /* 0x0000002067007810 */ /* 0x040fe20007ffe0ff */
[C---:B------:R-:W-:Y:S01]  /*59b0*/  IMAD R4, R188.reuse, c[0x0][0x21c], R4 ;  /* 0x00008700bc047a24 */ /* 0x040fe200078e0204 */
[C---:B------:R-:W-:Y:S01]  /*59c0*/  @P2 IADD3 R100, R103.reuse, -0x40, RZ ;  /* 0xffffffc067642810 */ /* 0x040fe20007ffe0ff */
[----:B------:R-:W-:Y:S01]  /*59d0*/  IMAD.WIDE.U32 R2, R188, c[0x0][0x218], R2 ;  /* 0x00008600bc027a25 */ /* 0x000fe200078e0002 */
[----:B------:R-:W-:Y:S02]  /*59e0*/  @P1 IADD3 R0, R103, -0x20, RZ ;  /* 0xffffffe067001810 */ /* 0x000fe40007ffe0ff */
[C---:B------:R-:W-:Y:S01]  /*59f0*/  ISETP.GE.AND P1, PT, R198.reuse, c[0x0][0x1d4], PT ;  /* 0x00007500c6007a0c */ /* 0x040fe20003f26270 */
[----:B------:R-:W-:Y:S01]  /*5a00*/  IMAD.SHL.U32 R28, R198, 0x2, RZ ;  /* 0x00000002c61c7824 */ /* 0x000fe200078e00ff */
[----:B------:R-:W-:Y:S01]  /*5a10*/  IADD3 R2, P0, R206, R2, RZ ;  /* 0x00000002ce027210 */ /* 0x000fe20007f1e0ff */
[C---:B------:R-:W-:Y:S01]  /*5a20*/  IMAD.SHL.U32 R15, R197.reuse, 0x2, RZ ;  /* 0x00000002c50f7824 */ /* 0x040fe200078e00ff */
[----:B------:R-:W-:Y:S01]  /*5a30*/  SHF.L.U64.HI R13, R192, 0x1, R5 ;  /* 0x00000001c00d7819 */ /* 0x000fe20000010205 */
[----:B------:R-:W1:Y:S01]  /*5a40*/  LDSM.16.M88.4 R32, [R183] ;  /* 0x00000000b720783b */ /* 0x000e620000000200 */
[----:B------:R-:W-:Y:S01]  /*5a50*/  IADD3.X R3, R210, R3, R4, P0, !PT ;  /* 0x00000003d2037210 */ /* 0x000fe200007fe404 */
[----:B------:R-:W-:Y:S01]  /*5a60*/  IMAD.SHL.U32 R12, R192, 0x2, RZ ;  /* 0x00000002c00c7824 */ /* 0x000fe200078e00ff */
[----:B------:R-:W-:Y:S01]  /*5a70*/  LEA R6, P0, R2, c[0x0][0x1f8], 0x1 ;  /* 0x00007e0002067a11 */ /* 0x000fe200078008ff */
[----:B------:R-:W2:Y:S01]  /*5a80*/  LDSM.16.M88.4 R8, [R103] ;  /* 0x000000006708783b */ /* 0x000ea20000000200 */
[----:B------:R-:W-:Y:S02]  /*5a90*/  IADD3 R173, R0, 0x5800, RZ ;  /* 0x0000580000ad7810 */ /* 0x000fe40007ffe0ff */
[----:B------:R-:W-:Y:S01]  /*5aa0*/  LEA.HI.X R7, R2, c[0x0][0x1fc], R3, 0x1, P0 ;  /* 0x00007f0002077a11 */ /* 0x000fe200000f0c03 */
[----:B------:R-:W3:Y:S01]  /*5ab0*/  LDSM.16.M88.4 R16, [R103+0x800] ;  /* 0x000800006710783b */ /* 0x000ee20000000200 */
[----:B------:R-:W-:Y:S02]  /*5ac0*/  ISETP.GE.AND P0, PT, R197, c[0x0][0x1d4], PT ;  /* 0x00007500c5007a0c */ /* 0x000fe40003f06270 */
[C---:B------:R-:W-:Y:S01]  /*5ad0*/  IADD3 R172, R0.reuse, 0x5000, RZ ;  /* 0x0000500000ac7810 */ /* 0x040fe20007ffe0ff */
[----:B------:R-:W4:Y:S01]  /*5ae0*/  LDSM.16.M88.4 R24, [R103+0x1000] ;  /* 0x001000006718783b */ /* 0x000f220000000200 */
[C---:B------:R-:W-:Y:S02]  /*5af0*/  IADD3 R171, R0.reuse, 0x4800, RZ ;  /* 0x0000480000ab7810 */ /* 0x040fe40007ffe0ff */
[C---:B------:R-:W-:Y:S01]  /*5b00*/  IADD3 R170, R0.reuse, 0x4000, RZ ;  /* 0x0000400000aa7810 */ /* 0x040fe20007ffe0ff */
[----:B------:R-:W1:Y:S01]  /*5b10*/  LDSM.16.M88.4 R136, [R103+0x1800] ;  /* 0x001800006788783b */ /* 0x000e620000000200 */
[C---:B------:R-:W-:Y:S02]  /*5b20*/  IADD3 R165, R0.reuse, 0x3800, RZ ;  /* 0x0000380000a57810 */ /* 0x040fe40007ffe0ff */
[C---:B------:R-:W-:Y:S01]  /*5b30*/  IADD3 R164, R0.reuse, 0x3000, RZ ;  /* 0x0000300000a47810 */ /* 0x040fe20007ffe0ff */
[----:B------:R-:W1:Y:S01]  /*5b40*/  LDSM.16.M88.4 R140, [R184] ;  /* 0x00000000b88c783b */ /* 0x000e620000000200 */
[C---:B------:R-:W-:Y:S02]  /*5b50*/  IADD3 R163, R0.reuse, 0x2800, RZ ;  /* 0x0000280000a37810 */ /* 0x040fe40007ffe0ff */
[----:B------:R-:W-:Y:S01]  /*5b60*/  IADD3 R162, R0, 0x2000, RZ ;  /* 0x0000200000a27810 */ /* 0x000fe20007ffe0ff */
[----:B------:R-:W1:Y:S01]  /*5b70*/  LDSM.16.M88.4 R144, [R0] ;  /* 0x000000000090783b */ /* 0x000e620000000200 */
[C---:B------:R-:W-:Y:S02]  /*5b80*/  IADD3 R182, R100.reuse, 0x5800, RZ ;  /* 0x0000580064b67810 */ /* 0x040fe40007ffe0ff */
[C---:B------:R-:W-:Y:S01]  /*5b90*/  IADD3 R181, R100.reuse, 0x5000, RZ ;  /* 0x0000500064b57810 */ /* 0x040fe20007ffe0ff */
[----:B------:R-:W1:Y:S01]  /*5ba0*/  LDSM.16.M88.4 R148, [R0+0x800] ;  /* 0x000800000094783b */ /* 0x000e620000000200 */
[C---:B------:R-:W-:Y:S02]  /*5bb0*/  IADD3 R175, R100.reuse, 0x4800, RZ ;  /* 0x0000480064af7810 */ /* 0x040fe40007ffe0ff */
[C---:B------:R-:W-:Y:S01]  /*5bc0*/  IADD3 R174, R100.reuse, 0x4000, RZ ;  /* 0x0000400064ae7810 */ /* 0x040fe20007ffe0ff */
[----:B------:R-:W1:Y:S01]  /*5bd0*/  LDSM.16.M88.4 R152, [R0+0x1000] ;  /* 0x001000000098783b */ /* 0x000e620000000200 */
[C---:B------:R-:W-:Y:S02]  /*5be0*/  IADD3 R169, R100.reuse, 0x3800, RZ ;  /* 0x0000380064a97810 */ /* 0x040fe40007ffe0ff */
[C---:B------:R-:W-:Y:S01]  /*5bf0*/  IADD3 R168, R100.reuse, 0x3000, RZ ;  /* 0x0000300064a87810 */ /* 0x040fe20007ffe0ff */
[----:B------:R5:W1:Y:S01]  /*5c00*/  LDSM.16.M88.4 R156, [R0+0x1800] ;  /* 0x00180000009c783b */ /* 0x000a620000000200 */
[C---:B------:R-:W-:Y:S02]  /*5c10*/  IADD3 R167, R100.reuse, 0x2800, RZ ;  /* 0x0000280064a77810 */ /* 0x040fe40007ffe0ff */
[C---:B------:R-:W-:Y:S02]  /*5c20*/  IADD3 R166, R100.reuse, 0x2000, RZ ;  /* 0x0000200064a67810 */ /* 0x040fe40007ffe0ff */
[C---:B------:R-:W-:Y:S02]  /*5c30*/  IADD3 R161, R100.reuse, 0x1800, RZ ;  /* 0x0000180064a17810 */ /* 0x040fe40007ffe0ff */
[C---:B------:R-:W-:Y:S02]  /*5c40*/  IADD3 R160, R100.reuse, 0x1000, RZ ;  /* 0x0000100064a07810 */ /* 0x040fe40007ffe0ff */
[----:B-----5:R-:W-:Y:S01]  /*5c50*/  IADD3 R0, R100, 0x800, RZ ;  /* 0x0000080064007810 */ /* 0x020fe20007ffe0ff */
[----:B------:R-:W-:-:S05]  /*5c60*/  BRA.DIV ~URZ, `(.L_x_55) ;  /* 0x000080227f007947 */ /* 0x000fca000b800000 */
[----:B--234-:R2:W3:Y:S02]  /*5c70*/  SHFL.IDX PT, R2, R7, RZ, 0x181f ;  /* 0x00181fff07027589 */ /* 0x01c4e400000e0000 */
.L_x_135:
[----:B------:R-:W4:Y:S01]  /*5c80*/  SHFL.IDX PT, R3, R6, RZ, 0x181f ;  /* 0x00181fff06037589 */ /* 0x000f2200000e0000 */
[----:B------:R-:W-:Y:S01]  /*5c90*/  SEL R190, RZ, 0x10, P5 ;  /* 0x00000010ffbe7807 */ /* 0x000fe20002800000 */
[----:B------:R-:W-:Y:S06]  /*5ca0*/  BSSY B0, `(.L_x_56) ;  /* 0x0000141000007945 */ /* 0x000fec0003800000 */
[----:B------:R-:W5:Y:S08]  /*5cb0*/  SHFL.IDX PT, R20, R6, 0x1, 0x181f ;  /* 0x00381f0006147f89 */ /* 0x000f7000000e0000 */
[----:B------:R-:W2:Y:S01]  /*5cc0*/  SHFL.IDX PT, R21, R7, 0x1, 0x181f ;  /* 0x00381f0007157f89 */ /* 0x000ea200000e0000 */
[C---:B----4-:R-:W-:Y:S04]  /*5cd0*/  IADD3 R4, P2, R3.reuse, R12, RZ ;  /* 0x0000000c03047210 */ /* 0x050fe80007f5e0ff */
[C---:B---3--:R-:W-:Y:S05]  /*5ce0*/  IADD3.X R5, R2.reuse, R13, RZ, P2, !PT ;  /* 0x0000000d02057210 */ /* 0x048fea00017fe4ff */
[----:B------:R3:W-:Y:S02]  /*5cf0*/  LDGSTS.E.BYPASS.LTC128B.128 [R187+0x100], [R4.64], !P5 ;  /* 0x0010000004bb7fae */ /* 0x0007e4000e901d46 */
[C---:B---3--:R-:W-:Y:S04]  /*5d00*/  IADD3 R4, P2, R3.reuse, R15, RZ ;  /* 0x0000000f03047210 */ /* 0x048fe80007f5e0ff */
[----:B------:R-:W-:Y:S05]  /*5d10*/  IADD3.X R5, R2, R14, RZ, P2, !PT ;  /* 0x0000000e02057210 */ /* 0x000fea00017fe4ff */
[----:B------:R3:W-:Y:S02]  /*5d20*/  LDGSTS.E.BYPASS.LTC128B.128 [R187+0x2100], [R4.64], !P0 ;  /* 0x0210000004bb7fae */ /* 0x0007e4000c101d46 */
[----:B---3--:R-:W-:Y:S02]  /*5d30*/  IADD3 R5, -R190, 0x10, RZ ;  /* 0x00000010be057810 */ /* 0x008fe40007ffe1ff */
[----:B------:R-:W-:Y:S02]  /*5d40*/  IADD3 R4, P3, R3, R28, RZ ;  /* 0x0000001c03047210 */ /* 0x000fe40007f7e0ff */
[----:B------:R-:W-:Y:S04]  /*5d50*/  LOP3.LUT R5, R5, 0xf, RZ, 0xc0, !PT ;  /* 0x0000000f05057812 */ /* 0x000fe800078ec0ff */
[----:B-----5:R-:W-:Y:S02]  /*5d60*/  IADD3 R12, P4, P2, R5, R20, R12 ;  /* 0x00000014050c7210 */ /* 0x020fe40007a9e00c */
[----:B------:R-:W-:Y:S02]  /*5d70*/  IADD3.X R5, R2, R22, RZ, P3, !PT ;  /* 0x0000001602057210 */ /* 0x000fe40001ffe4ff */
[----:B------:R-:W-:Y:S02]  /*5d80*/  ISETP.NE.U32.AND P3, PT, R190, RZ, PT ;  /* 0x000000ffbe00720c */ /* 0x000fe40003f65070 */
[----:B------:R-:W-:Y:S01]  /*5d90*/  SEL R2, RZ, 0x10, P0 ;  /* 0x00000010ff027807 */ /* 0x000fe20000000000 */
[----:B------:R3:W-:Y:S01]  /*5da0*/  LDGSTS.E.BYPASS.LTC128B.128 [R187+0x4100], [R4.64], !P1 ;  /* 0x0410000004bb7fae */ /* 0x0007e2000c901d46 */
[-C--:B--2---:R-:W-:Y:S02]  /*5db0*/  IADD3.X R13, RZ, R21.reuse, R13, P4, P2 ;  /* 0x00000015ff0d7210 */ /* 0x084fe400027e440d */
[C---:B------:R-:W-:Y:S02]  /*5dc0*/  ISETP.NE.U32.AND P2, PT, R2.reuse, RZ, PT ;  /* 0x000000ff0200720c */ /* 0x040fe40003f45070 */
[----:B------:R-:W-:Y:S04]  /*5dd0*/  IADD3 R2, -R2, 0x10, RZ ;  /* 0x0000001002027810 */ /* 0x000fe80007ffe1ff */
[----:B------:R-:W-:Y:S01]  /*5de0*/  LOP3.LUT R2, R2, 0xf, RZ, 0xc0, !PT ;  /* 0x0000000f02027812 */ /* 0x000fe200078ec0ff */
[----:B------:R2:W-:Y:S03]  /*5df0*/  LDGSTS.E.BYPASS.LTC128B.128.ZFILL [R187+0x1100], [R12.64], P3 ;  /* 0x011000000cbb7fae */ /* 0x0005e60009941d46 */
[-C--:B------:R-:W-:Y:S04]  /*5e00*/  IADD3 R2, P4, P3, R2, R20.reuse, R15 ;  /* 0x0000001402027210 */ /* 0x080fe80007b9e00f */
[-C--:B------:R-:W-:Y:S05]  /*5e10*/  IADD3.X R3, RZ, R21.reuse, R14, P4, P3 ;  /* 0x00000015ff037210 */ /* 0x080fea00027e640e */
[----:B------:R4:W-:Y:S01]  /*5e20*/  LDGSTS.E.BYPASS.LTC128B.128.ZFILL [R187+0x3100], [R2.64], P2 ;  /* 0x0310000002bb7fae */ /* 0x0009e20009141d46 */
[C---:B-1-3--:R-:W-:Y:S08]  /*5e30*/  HMMA.16816.F32 R4, R32.reuse, R8, RZ ;  /* 0x000000082004723c */ /* 0x04aff000000018ff */
[C---:B------:R-:W-:Y:S01]  /*5e40*/  HMMA.16816.F32 R8, R32.reuse, R10, RZ ;  /* 0x0000000a2008723c */ /* 0x040fe200000018ff */
[----:B--2---:R-:W-:Y:S04]  /*5e50*/  SEL R12, RZ, 0x10, P1 ;  /* 0x00000010ff0c7807 */ /* 0x004fe80000800000 */
[C---:B------:R-:W-:Y:S02]  /*5e60*/  ISETP.NE.U32.AND P4, PT, R12.reuse, RZ, PT ;  /* 0x000000ff0c00720c */ /* 0x040fe40003f85070 */
[----:B------:R-:W-:Y:S02]  /*5e70*/  IADD3 R23, -R12, 0x10, RZ ;  /* 0x000000100c177810 */ /* 0x000fe40007ffe1ff */
[C---:B------:R-:W-:Y:S03]  /*5e80*/  HMMA.16816.F32 R12, R32.reuse, R16, RZ ;  /* 0x00000010200c723c */ /* 0x040fe600000018ff */
[----:B----4-:R-:W-:Y:S04]  /*5e90*/  LOP3.LUT R2, R23, 0xf, RZ, 0xc0, !PT ;  /* 0x0000000f17027812 */ /* 0x010fe800078ec0ff */
[----:B------:R-:W-:Y:S01]  /*5ea0*/  IADD3 R2, P3, P2, R2, R20, R28 ;  /* 0x0000001402027210 */ /* 0x000fe20007a7e01c */
[C---:B------:R-:W-:Y:S04]  /*5eb0*/  HMMA.16816.F32 R16, R32.reuse, R18, RZ ;  /* 0x000000122010723c */ /* 0x040fe800000018ff */
[----:B------:R-:W-:Y:S02]  /*5ec0*/  IADD3.X R3, RZ, R21, R22, P3, P2 ;  /* 0x00000015ff037210 */ /* 0x000fe40001fe4416 */
[----:B------:R-:W-:Y:S02]  /*5ed0*/  ISETP.GT.AND P2, PT, R191, R199, PT ;  /* 0x000000c7bf00720c */ /* 0x000fe40003f44270 */
[C---:B------:R-:W-:Y:S01]  /*5ee0*/  HMMA.16816.F32 R20, R32.reuse, R24, RZ ;  /* 0x000000182014723c */ /* 0x040fe200000018ff */
[----:B------:R1:W-:Y:S07]  /*5ef0*/  LDGSTS.E.BYPASS.LTC128B.128.ZFILL [R187+0x5100], [R2.64], P4 ;  /* 0x0510000002bb7fae */ /* 0x0003ee000a141d46 */
[C---:B------:R-:W-:Y:S01]  /*5f00*/  HMMA.16816.F32 R24, R32.reuse, R26, RZ ;  /* 0x0000001a2018723c */ /* 0x040fe200000018ff */
[----:B------:R-:W0:Y:S07]  /*5f10*/  LDGDEPBAR ;  /* 0x00000000000079af */ /* 0x000e2e0000000000 */
[C---:B------:R-:W-:Y:S08]  /*5f20*/  HMMA.16816.F32 R28, R32.reuse, R136, RZ ;  /* 0x00000088201c723c */ /* 0x040ff000000018ff */
[----:B------:R-:W-:Y:S01]  /*5f30*/  HMMA.16816.F32 R32, R32, R138, RZ ;  /* 0x0000008a2020723c */ /* 0x000fe200000018ff */
[----:B------:R-:W-:Y:S07]  /*5f40*/  LDSM.16.M88.4 R136, [R186] ;  /* 0x00000000ba88783b */ /* 0x000fee0000000200 */
[C---:B------:R-:W-:Y:S08]  /*5f50*/  HMMA.16816.F32 R4, R140.reuse, R144, R4 ;  /* 0x000000908c04723c */ /* 0x040ff00000001804 */
[C---:B------:R-:W-:Y:S01]  /*5f60*/  HMMA.16816.F32 R8, R140.reuse, R146, R8 ;  /* 0x000000928c08723c */ /* 0x040fe20000001808 */
[----:B------:R-:W2:Y:S07]  /*5f70*/  LDSM.16.M88.4 R144, [R100] ;  /* 0x000000006490783b */ /* 0x000eae0000000200 */
[C---:B------:R-:W-:Y:S08]  /*5f80*/  HMMA.16816.F32 R12, R140.reuse, R148, R12 ;  /* 0x000000948c0c723c */ /* 0x040ff0000000180c */
[C---:B------:R-:W-:Y:S01]  /*5f90*/  HMMA.16816.F32 R16, R140.reuse, R150, R16 ;  /* 0x000000968c10723c */ /* 0x040fe20000001810 */
[----:B------:R-:W3:Y:S07]  /*5fa0*/  LDSM.16.M88.4 R148, [R0] ;  /* 0x000000000094783b */ /* 0x000eee0000000200 */
[C---:B------:R-:W-:Y:S08]  /*5fb0*/  HMMA.16816.F32 R20, R140.reuse, R152, R20 ;  /* 0x000000988c14723c */ /* 0x040ff00000001814 */
[C---:B------:R-:W-:Y:S01]  /*5fc0*/  HMMA.16816.F32 R24, R140.reuse, R154, R24 ;  /* 0x0000009a8c18723c */ /* 0x040fe20000001818 */
[----:B------:R-:W4:Y:S07]  /*5fd0*/  LDSM.16.M88.4 R152, [R160] ;  /* 0x00000000a098783b */ /* 0x000f2e0000000200 */
[C---:B------:R-:W-:Y:S08]  /*5fe0*/  HMMA.16816.F32 R28, R140.reuse, R156, R28 ;  /* 0x0000009c8c1c723c */ /* 0x040ff0000000181c */
[----:B------:R-:W-:Y:S01]  /*5ff0*/  HMMA.16816.F32 R32, R140, R158, R32 ;  /* 0x0000009e8c20723c */ /* 0x000fe20000001820 */
[----:B------:R-:W5:Y:S07]  /*6000*/  LDSM.16.M88.4 R140, [R161] ;  /* 0x00000000a18c783b */ /* 0x000f6e0000000200 */
[C---:B--2---:R-:W-:Y:S01]  /*6010*/  HMMA.16816.F32 R4, R136.reuse, R144, R4 ;  /* 0x000000908804723c */ /* 0x044fe20000001804 */
[----:B------:R-:W-:Y:S07]  /*6020*/  LDSM.16.M88.4 R156, [R176+-0x3000] ;  /* 0xffd00000b09c783b */ /* 0x000fee0000000200 */
[C---:B------:R-:W-:Y:S01]  /*6030*/  HMMA.16816.F32 R8, R136.reuse, R146, R8 ;  /* 0x000000928808723c */ /* 0x040fe20000001808 */
[----:B------:R-:W-:Y:S07]  /*6040*/  LDSM.16.M88.4 R144, [R185] ;  /* 0x00000000b990783b */ /* 0x000fee0000000200 */
[C---:B---3--:R-:W-:Y:S08]  /*6050*/  HMMA.16816.F32 R12, R136.reuse, R148, R12 ;  /* 0x00000094880c723c */ /* 0x048ff0000000180c */
[C---:B------:R-:W-:Y:S01]  /*6060*/  HMMA.16816.F32 R16, R136.reuse, R150, R16 ;  /* 0x000000968810723c */ /* 0x040fe20000001810 */
[----:B------:R-:W2:Y:S07]  /*6070*/  LDSM.16.M88.4 R148, [R176+-0x4000] ;  /* 0xffc00000b094783b */ /* 0x000eae0000000200 */
[C---:B----4-:R-:W-:Y:S08]  /*6080*/  HMMA.16816.F32 R20, R136.reuse, R152, R20 ;  /* 0x000000988814723c */ /* 0x050ff00000001814 */
[C---:B------:R-:W-:Y:S01]  /*6090*/  HMMA.16816.F32 R24, R136.reuse, R154, R24 ;  /* 0x0000009a8818723c */ /* 0x040fe20000001818 */
[----:B------:R-:W3:Y:S07]  /*60a0*/  LDSM.16.M88.4 R152, [R176+-0x3800] ;  /* 0xffc80000b098783b */ /* 0x000eee0000000200 */
[C---:B-----5:R-:W-:Y:S08]  /*60b0*/  HMMA.16816.F32 R28, R136.reuse, R140, R28 ;  /* 0x0000008c881c723c */ /* 0x060ff0000000181c */
[----:B------:R-:W-:Y:S01]  /*60c0*/  HMMA.16816.F32 R32, R136, R142, R32 ;  /* 0x0000008e8820723c */ /* 0x000fe20000001820 */
[----:B------:R-:W4:Y:S07]  /*60d0*/  LDSM.16.M88.4 R136, [R176+-0x2800] ;  /* 0xffd80000b088783b */ /* 0x000f2e0000000200 */
[C---:B--2---:R-:W-:Y:S01]  /*60e0*/  HMMA.16816.F32 R4, R144.reuse, R148, R4 ;  /* 0x000000949004723c */ /* 0x044fe20000001804 */
[----:B------:R-:W-:Y:S07]  /*60f0*/  LDSM.16.M88.4 R140, [R183+0x4000] ;  /* 0x00400000b78c783b */ /* 0x000fee0000000200 */
[C---:B------:R-:W-:Y:S01]  /*6100*/  HMMA.16816.F32 R8, R144.reuse, R150, R8 ;  /* 0x000000969008723c */ /* 0x040fe20000001808 */
[----:B------:R-:W2:Y:S07]  /*6110*/  LDSM.16.M88.4 R148, [R103+0x2000] ;  /* 0x002000006794783b */ /* 0x000eae0000000200 */
[C---:B---3--:R-:W-:Y:S08]  /*6120*/  HMMA.16816.F32 R12, R144.reuse, R152, R12 ;  /* 0x00000098900c723c */ /* 0x048ff0000000180c */
[C---:B------:R-:W-:Y:S01]  /*6130*/  HMMA.16816.F32 R16, R144.reuse, R154, R16 ;  /* 0x0000009a9010723c */ /* 0x040fe20000001810 */
[----:B------:R-:W3:Y:S07]  /*6140*/  LDSM.16.M88.4 R152, [R103+0x2800] ;  /* 0x002800006798783b */ /* 0x000eee0000000200 */
[C---:B------:R-:W-:Y:S08]  /*6150*/  HMMA.16816.F32 R20, R144.reuse, R156, R20 ;  /* 0x0000009c9014723c */ /* 0x040ff00000001814 */
[C---:B------:R-:W-:Y:S01]  /*6160*/  HMMA.16816.F32 R24, R144.reuse, R158, R24 ;  /* 0x0000009e9018723c */ /* 0x040fe20000001818 */
[----:B------:R-:W5:Y:S07]  /*6170*/  LDSM.16.M88.4 R156, [R103+0x3000] ;  /* 0x00300000679c783b */ /* 0x000f6e0000000200 */
[C---:B----4-:R-:W-:Y:S08]  /*6180*/  HMMA.16816.F32 R28, R144.reuse, R136, R28 ;  /* 0x00000088901c723c */ /* 0x050ff0000000181c */
[----:B------:R-:W-:Y:S01]  /*6190*/  HMMA.16816.F32 R32, R144, R138, R32 ;  /* 0x0000008a9020723c */ /* 0x000fe20000001820 */
[----:B------:R-:W4:Y:S07]  /*61a0*/  LDSM.16.M88.4 R136, [R103+0x3800] ;  /* 0x003800006788783b */ /* 0x000f2e0000000200 */
[C---:B--2---:R-:W-:Y:S01]  /*61b0*/  HMMA.16816.F32 R4, R140.reuse, R148, R4 ;  /* 0x000000948c04723c */ /* 0x044fe20000001804 */
[----:B------:R-:W-:Y:S07]  /*61c0*/  LDSM.16.M88.4 R144, [R184+0x4000] ;  /* 0x00400000b890783b */ /* 0x000fee0000000200 */
[C---:B------:R-:W-:Y:S01]  /*61d0*/  HMMA.16816.F32 R8, R140.reuse, R150, R8 ;  /* 0x000000968c08723c */ /* 0x040fe20000001808 */
[----:B------:R-:W2:Y:S07]  /*61e0*/  LDSM.16.M88.4 R148, [R162] ;  /* 0x00000000a294783b */ /* 0x000eae0000000200 */
[C---:B---3--:R-:W-:Y:S08]  /*61f0*/  HMMA.16816.F32 R12, R140.reuse, R152, R12 ;  /* 0x000000988c0c723c */ /* 0x048ff0000000180c */
[C---:B------:R-:W-:Y:S01]  /*6200*/  HMMA.16816.F32 R16, R140.reuse, R154, R16 ;  /* 0x0000009a8c10723c */ /* 0x040fe20000001810 */
[----:B------:R-:W3:Y:S07]  /*6210*/  LDSM.16.M88.4 R152, [R163] ;  /* 0x00000000a398783b */ /* 0x000eee0000000200 */
[C---:B-----5:R-:W-:Y:S01]  /*6220*/  HMMA.16816.F32 R20, R140.reuse, R156, R20 ;  /* 0x0000009c8c14723c */ /* 0x060fe20000001814 */
[----:B------:R-:W-:Y:S07]  /*6230*/  LDSM.16.M88.4 R160, [R165] ;  /* 0x00000000a5a0783b */ /* 0x000fee0000000200 */
[C---:B------:R-:W-:Y:S01]  /*6240*/  HMMA.16816.F32 R24, R140.reuse, R158, R24 ;  /* 0x0000009e8c18723c */ /* 0x040fe20000001818 */
[----:B------:R-:W5:Y:S07]  /*6250*/  LDSM.16.M88.4 R156, [R164] ;  /* 0x00000000a49c783b */ /* 0x000f6e0000000200 */
[C---:B----4-:R-:W-:Y:S08]  /*6260*/  HMMA.16816.F32 R28, R140.reuse, R136, R28 ;  /* 0x000000888c1c723c */ /* 0x050ff0000000181c */
[----:B------:R-:W-:Y:S01]  /*6270*/  HMMA.16816.F32 R32, R140, R138, R32 ;  /* 0x0000008a8c20723c */ /* 0x000fe20000001820 */
[----:B------:R-:W-:Y:S07]  /*6280*/  LDSM.16.M88.4 R140, [R166] ;  /* 0x00000000a68c783b */ /* 0x000fee0000000200 */
[C---:B--2---:R-:W-:Y:S01]  /*6290*/  HMMA.16816.F32 R4, R144.reuse, R148, R4 ;  /* 0x000000949004723c */ /* 0x044fe20000001804 */
[----:B------:R-:W2:Y:S07]  /*62a0*/  LDSM.16.M88.4 R136, [R186+0x4000] ;  /* 0x00400000ba88783b */ /* 0x000eae0000000200 */
[C---:B------:R-:W-:Y:S01]  /*62b0*/  HMMA.16816.F32 R8, R144.reuse, R150, R8 ;  /* 0x000000969008723c */ /* 0x040fe20000001808 */
[----:B------:R-:W4:Y:S07]  /*62c0*/  LDSM.16.M88.4 R148, [R167] ;  /* 0x00000000a794783b */ /* 0x000f2e0000000200 */
[C---:B---3--:R-:W-:Y:S01]  /*62d0*/  HMMA.16816.F32 R12, R144.reuse, R152, R12 ;  /* 0x00000098900c723c */ /* 0x048fe2000000180c */
[----:B------:R-:W3:Y:S07]  /*62e0*/  LDSM.16.M88.4 R164, [R168] ;  /* 0x00000000a8a4783b */ /* 0x000eee0000000200 */
[C---:B------:R-:W-:Y:S01]  /*62f0*/  HMMA.16816.F32 R16, R144.reuse, R154, R16 ;  /* 0x0000009a9010723c */ /* 0x040fe20000001810 */
[----:B------:R-:W-:Y:S07]  /*6300*/  LDSM.16.M88.4 R152, [R185+0x4000] ;  /* 0x00400000b998783b */ /* 0x000fee0000000200 */
[C---:B-----5:R-:W-:Y:S08]  /*6310*/  HMMA.16816.F32 R20, R144.reuse, R156, R20 ;  /* 0x0000009c9014723c */ /* 0x060ff00000001814 */
[C---:B------:R-:W-:Y:S01]  /*6320*/  HMMA.16816.F32 R24, R144.reuse, R158, R24 ;  /* 0x0000009e9018723c */ /* 0x040fe20000001818 */
[----:B------:R-:W-:Y:S07]  /*6330*/  LDSM.16.M88.4 R156, [R176+-0x2000] ;  /* 0xffe00000b09c783b */ /* 0x000fee0000000200 */
[C---:B------:R-:W-:Y:S08]  /*6340*/  HMMA.16816.F32 R28, R144.reuse, R160, R28 ;  /* 0x000000a0901c723c */ /* 0x040ff0000000181c */
[----:B------:R-:W-:Y:S01]  /*6350*/  HMMA.16816.F32 R32, R144, R162, R32 ;  /* 0x000000a29020723c */ /* 0x000fe20000001820 */
[----:B------:R-:W5:Y:S07]  /*6360*/  LDSM.16.M88.4 R144, [R169] ;  /* 0x00000000a990783b */ /* 0x000f6e0000000200 */
[C---:B--2---:R-:W-:Y:S01]  /*6370*/  HMMA.16816.F32 R4, R136.reuse, R140, R4 ;  /* 0x0000008c8804723c */ /* 0x044fe20000001804 */
[----:B------:R-:W2:Y:S07]  /*6380*/  LDSM.16.M88.4 R160, [R176+-0x1800] ;  /* 0xffe80000b0a0783b */ /* 0x000eae0000000200 */
[C---:B------:R-:W-:Y:S01]  /*6390*/  HMMA.16816.F32 R8, R136.reuse, R142, R8 ;  /* 0x0000008e8808723c */ /* 0x040fe20000001808 */
[----:B------:R-:W1:Y:S07]  /*63a0*/  LDSM.16.M88.4 R140, [R176+-0x1000] ;  /* 0xfff00000b08c783b */ /* 0x000e6e0000000200 */
[C---:B----4-:R-:W-:Y:S08]  /*63b0*/  HMMA.16816.F32 R12, R136.reuse, R148, R12 ;  /* 0x00000094880c723c */ /* 0x050ff0000000180c */
[C---:B------:R-:W-:Y:S01]  /*63c0*/  HMMA.16816.F32 R16, R136.reuse, R150, R16 ;  /* 0x000000968810723c */ /* 0x040fe20000001810 */
[----:B------:R-:W4:Y:S07]  /*63d0*/  LDSM.16.M88.4 R148, [R176+-0x800] ;  /* 0xfff80000b094783b */ /* 0x000f2e0000000200 */
[C---:B---3--:R-:W-:Y:S08]  /*63e0*/  HMMA.16816.F32 R20, R136.reuse, R164, R20 ;  /* 0x000000a48814723c */ /* 0x048ff00000001814 */
[C---:B------:R-:W-:Y:S01]  /*63f0*/  HMMA.16816.F32 R24, R136.reuse, R166, R24 ;  /* 0x000000a68818723c */ /* 0x040fe20000001818 */
[----:B------:R-:W-:Y:S07]  /*6400*/  LDSM.16.M88.4 R164, [R103+0x5000] ;  /* 0x0050000067a4783b */ /* 0x000fee0000000200 */
[C---:B-----5:R-:W-:Y:S08]  /*6410*/  HMMA.16816.F32 R28, R136.reuse, R144, R28 ;  /* 0x00000090881c723c */ /* 0x060ff0000000181c */
[----:B------:R-:W-:Y:S01]  /*6420*/  HMMA.16816.F32 R32, R136, R146, R32 ;  /* 0x000000928820723c */ /* 0x000fe20000001820 */
[----:B------:R-:W-:Y:S07]  /*6430*/  LDSM.16.M88.4 R136, [R183+0x8000] ;  /* 0x00800000b788783b */ /* 0x000fee0000000200 */
[C---:B------:R-:W-:Y:S01]  /*6440*/  HMMA.16816.F32 R4, R152.reuse, R156, R4 ;  /* 0x0000009c9804723c */ /* 0x040fe20000001804 */
[----:B------:R-:W3:Y:S07]  /*6450*/  LDSM.16.M88.4 R144, [R103+0x4000] ;  /* 0x004000006790783b */ /* 0x000eee0000000200 */
[C---:B------:R-:W-:Y:S01]  /*6460*/  HMMA.16816.F32 R8, R152.reuse, R158, R8 ;  /* 0x0000009e9808723c */ /* 0x040fe20000001808 */
[----:B------:R-:W5:Y:S07]  /*6470*/  LDSM.16.M88.4 R156, [R103+0x4800] ;  /* 0x00480000679c783b */ /* 0x000f6e0000000200 */
[C---:B--2---:R-:W-:Y:S08]  /*6480*/  HMMA.16816.F32 R12, R152.reuse, R160, R12 ;  /* 0x000000a0980c723c */ /* 0x044ff0000000180c */
[C---:B------:R-:W-:Y:S01]  /*6490*/  HMMA.16816.F32 R16, R152.reuse, R162, R16 ;  /* 0x000000a29810723c */ /* 0x040fe20000001810 */
[----:B------:R-:W-:Y:S07]  /*64a0*/  LDSM.16.M88.4 R160, [R171] ;  /* 0x00000000aba0783b */ /* 0x000fee0000000200 */
[C---:B-1----:R-:W-:Y:S08]  /*64b0*/  HMMA.16816.F32 R20, R152.reuse, R140, R20 ;  /* 0x0000008c9814723c */ /* 0x042ff00000001814 */
[C---:B------:R-:W-:Y:S01]  /*64c0*/  HMMA.16816.F32 R24, R152.reuse, R142, R24 ;  /* 0x0000008e9818723c */ /* 0x040fe20000001818 */
[----:B------:R-:W1:Y:S07]  /*64d0*/  LDSM.16.M88.4 R140, [R103+0x5800] ;  /* 0x00580000678c783b */ /* 0x000e6e0000000200 */
[C---:B----4-:R-:W-:Y:S08]  /*64e0*/  HMMA.16816.F32 R28, R152.reuse, R148, R28 ;  /* 0x00000094981c723c */ /* 0x050ff0000000181c */
[----:B------:R-:W-:Y:S01]  /*64f0*/  HMMA.16816.F32 R32, R152, R150, R32 ;  /* 0x000000969820723c */ /* 0x000fe20000001820 */
[----:B------:R-:W-:Y:S07]  /*6500*/  LDSM.16.M88.4 R152, [R170] ;  /* 0x00000000aa98783b */ /* 0x000fee0000000200 */
[C---:B---3--:R-:W-:Y:S01]  /*6510*/  HMMA.16816.F32 R4, R136.reuse, R144, R4 ;  /* 0x000000908804723c */ /* 0x048fe20000001804 */
[----:B------:R-:W2:Y:S07]  /*6520*/  LDSM.16.M88.4 R148, [R184+0x8000] ;  /* 0x00800000b894783b */ /* 0x000eae0000000200 */
[C---:B------:R-:W-:Y:S01]  /*6530*/  HMMA.16816.F32 R8, R136.reuse, R146, R8 ;  /* 0x000000928808723c */ /* 0x040fe20000001808 */
[----:B------:R-:W3:Y:S07]  /*6540*/  LDSM.16.M88.4 R168, [R172] ;  /* 0x00000000aca8783b */ /* 0x000eee0000000200 */
[C---:B-----5:R-:W-:Y:S01]  /*6550*/  HMMA.16816.F32 R12, R136.reuse, R156, R12 ;  /* 0x0000009c880c723c */ /* 0x060fe2000000180c */
[----:B------:R-:W4:Y:S07]  /*6560*/  LDSM.16.M88.4 R144, [R173] ;  /* 0x00000000ad90783b */ /* 0x000f2e0000000200 */
[C---:B------:R-:W-:Y:S01]  /*6570*/  HMMA.16816.F32 R16, R136.reuse, R158, R16 ;  /* 0x0000009e8810723c */ /* 0x040fe20000001810 */
[----:B------:R-:W-:Y:S07]  /*6580*/  LDSM.16.M88.4 R156, [R186+0x8000] ;  /* 0x00800000ba9c783b */ /* 0x000fee0000000200 */
[C---:B------:R-:W-:Y:S08]  /*6590*/  HMMA.16816.F32 R20, R136.reuse, R164, R20 ;  /* 0x000000a48814723c */ /* 0x040ff00000001814 */
[C---:B------:R-:W-:Y:S01]  /*65a0*/  HMMA.16816.F32 R24, R136.reuse, R166, R24 ;  /* 0x000000a68818723c */ /* 0x040fe20000001818 */
[----:B------:R-:W5:Y:S07]  /*65b0*/  LDSM.16.M88.4 R164, [R174] ;  /* 0x00000000aea4783b */ /* 0x000f6e0000000200 */
[C---:B-1----:R-:W-:Y:S08]  /*65c0*/  HMMA.16816.F32 R28, R136.reuse, R140, R28 ;  /* 0x0000008c881c723c */ /* 0x042ff0000000181c */
[----:B------:R-:W-:Y:S01]  /*65d0*/  HMMA.16816.F32 R32, R136, R142, R32 ;  /* 0x0000008e8820723c */ /* 0x000fe20000001820 */
[----:B------:R-:W1:Y:S07]  /*65e0*/  LDSM.16.M88.4 R136, [R175] ;  /* 0x00000000af88783b */ /* 0x000e6e0000000200 */
[C---:B--2---:R-:W-:Y:S01]  /*65f0*/  HMMA.16816.F32 R4, R148.reuse, R152, R4 ;  /* 0x000000989404723c */ /* 0x044fe20000001804 */
[----:B------:R-:W2:Y:S07]  /*6600*/  LDSM.16.M88.4 R140, [R181] ;  /* 0x00000000b58c783b */ /* 0x000eae0000000200 */
[C---:B------:R-:W-:Y:S01]  /*6610*/  HMMA.16816.F32 R8, R148.reuse, R154, R8 ;  /* 0x0000009a9408723c */ /* 0x040fe20000001808 */
[----:B------:R-:W1:Y:S07]  /*6620*/  LDSM.16.M88.4 R152, [R182] ;  /* 0x00000000b698783b */ /* 0x000e6e0000000200 */
[C---:B------:R-:W-:Y:S01]  /*6630*/  HMMA.16816.F32 R12, R148.reuse, R160, R12 ;  /* 0x000000a0940c723c */ /* 0x040fe2000000180c */
[----:B------:R-:W-:Y:S07]  /*6640*/  LDSM.16.M88.4 R172, [R176] ;  /* 0x00000000b0ac783b */ /* 0x000fee0000000200 */
[C---:B------:R-:W-:Y:S01]  /*6650*/  HMMA.16816.F32 R16, R148.reuse, R162, R16 ;  /* 0x000000a29410723c */ /* 0x040fe20000001810 */
[----:B------:R-:W1:Y:S07]  /*6660*/  LDSM.16.M88.4 R160, [R185+0x8000] ;  /* 0x00800000b9a0783b */ /* 0x000e6e0000000200 */
[C---:B---3--:R-:W-:Y:S08]  /*6670*/  HMMA.16816.F32 R20, R148.reuse, R168, R20 ;  /* 0x000000a89414723c */ /* 0x048ff00000001814 */
[C---:B------:R-:W-:Y:S08]  /*6680*/  HMMA.16816.F32 R24, R148.reuse, R170, R24 ;  /* 0x000000aa9418723c */ /* 0x040ff00000001818 */
[C---:B----4-:R-:W-:Y:S08]  /*6690*/  HMMA.16816.F32 R28, R148.reuse, R144, R28 ;  /* 0x00000090941c723c */ /* 0x050ff0000000181c */
[----:B------:R-:W-:Y:S08]  /*66a0*/  HMMA.16816.F32 R32, R148, R146, R32 ;  /* 0x000000929420723c */ /* 0x000ff00000001820 */
[C---:B-----5:R-:W-:Y:S08]  /*66b0*/  HMMA.16816.F32 R4, R156.reuse, R164, R4 ;  /* 0x000000a49c04723c */ /* 0x060ff00000001804 */
[C---:B------:R-:W-:Y:S08]  /*66c0*/  HMMA.16816.F32 R8, R156.reuse, R166, R8 ;  /* 0x000000a69c08723c */ /* 0x040ff00000001808 */
[C---:B-1----:R-:W-:Y:S08]  /*66d0*/  HMMA.16816.F32 R12, R156.reuse, R136, R12 ;  /* 0x000000889c0c723c */ /* 0x042ff0000000180c */
[C---:B------:R-:W-:Y:S01]  /*66e0*/  HMMA.16816.F32 R16, R156.reuse, R138, R16 ;  /* 0x0000008a9c10723c */ /* 0x040fe20000001810 */
[----:B------:R-:W1:Y:S07]  /*66f0*/  LDSM.16.M88.4 R136, [R176+0x800] ;  /* 0x00080000b088783b */ /* 0x000e6e0000000200 */
[C---:B--2---:R-:W-:Y:S08]  /*6700*/  HMMA.16816.F32 R20, R156.reuse, R140, R20 ;  /* 0x0000008c9c14723c */ /* 0x044ff00000001814 */
[C---:B------:R-:W-:Y:S08]  /*6710*/  HMMA.16816.F32 R24, R156.reuse, R142, R24 ;  /* 0x0000008e9c18723c */ /* 0x040ff00000001818 */
[C---:B------:R-:W-:Y:S08]  /*6720*/  HMMA.16816.F32 R28, R156.reuse, R152, R28 ;  /* 0x000000989c1c723c */ /* 0x040ff0000000181c */
[----:B------:R-:W-:Y:S08]  /*6730*/  HMMA.16816.F32 R32, R156, R154, R32 ;  /* 0x0000009a9c20723c */ /* 0x000ff00000001820 */
[C---:B------:R-:W-:Y:S08]  /*6740*/  HMMA.16816.F32 R4, R160.reuse, R172, R4 ;  /* 0x000000aca004723c */ /* 0x040ff00000001804 */
[C---:B------:R-:W-:Y:S08]  /*6750*/  HMMA.16816.F32 R8, R160.reuse, R174, R8 ;  /* 0x000000aea008723c */ /* 0x040ff00000001808 */
[C---:B-1----:R-:W-:Y:S08]  /*6760*/  HMMA.16816.F32 R12, R160.reuse, R136, R12 ;  /* 0x00000088a00c723c */ /* 0x042ff0000000180c */
[----:B------:R-:W-:Y:S01]  /*6770*/  FMUL.FTZ R0, R4, c[0x0][0x320] ;  /* 0x0000c80004007a20 */ /* 0x000fe20000410000 */
[C---:B------:R-:W-:Y:S03]  /*6780*/  HMMA.16816.F32 R16, R160.reuse, R138, R16 ;  /* 0x0000008aa010723c */ /* 0x040fe60000001810 */
[----:B------:R1:W2:Y:S04]  /*6790*/  MUFU.TANH R140, R0 ;  /* 0x00000000008c7308 */ /* 0x0002a80000002400 */
[----:B------:R-:W-:Y:S02]  /*67a0*/  FMUL.FTZ R10, R10, c[0x0][0x320] ;  /* 0x0000c8000a0a7a20 */ /* 0x000fe40000410000 */
[----:B------:R-:W-:Y:S04]  /*67b0*/  FMUL.FTZ R3, R11, c[0x0][0x320] ;  /* 0x0000c8000b037a20 */ /* 0x000fe80000410000 */
[----:B------:R-:W3:Y:S02]  /*67c0*/  MUFU.TANH R141, R10 ;  /* 0x0000000a008d7308 */ /* 0x000ee40000002400 */
[----:B------:R-:W-:Y:S08]  /*67d0*/  FMUL.FTZ R2, R12, c[0x0][0x320] ;  /* 0x0000c8000c027a20 */ /* 0x000ff00000410000 */
[----:B------:R4:W2:Y:S01]  /*67e0*/  MUFU.TANH R152, R2 ;  /* 0x0000000200987308 */ /* 0x0008a20000002400 */
[----:B-1----:R-:W-:Y:S09]  /*67f0*/  FMUL.FTZ R0, R5, c[0x0][0x320] ;  /* 0x0000c80005007a20 */ /* 0x002ff20000410000 */
[----:B------:R1:W1:Y:S10]  /*6800*/  MUFU.TANH R144, R0 ;  /* 0x0000000000907308 */ /* 0x0002740000002400 */
[----:B------:R-:W2:Y:S01]  /*6810*/  MUFU.TANH R137, R3 ;  /* 0x0000000300897308 */ /* 0x000ea20000002400 */
[----:B----4-:R-:W-:Y:S09]  /*6820*/  FMUL.FTZ R2, R19, c[0x0][0x320] ;  /* 0x0000c80013027a20 */ /* 0x010ff20000410000 */
[----:B------:R-:W4:Y:S01]  /*6830*/  MUFU.TANH R154, R2 ;  /* 0x00000002009a7308 */ /* 0x000f220000002400 */
[----:B-1----:R-:W-:Y:S09]  /*6840*/  FMUL.FTZ R0, R6, c[0x0][0x320] ;  /* 0x0000c80006007a20 */ /* 0x002ff20000410000 */
[----:B------:R1:W1:Y:S02]  /*6850*/  MUFU.TANH R143, R0 ;  /* 0x00000000008f7308 */ /* 0x0002640000002400 */
[----:B-1----:R-:W-:Y:S02]  /*6860*/  FMUL.FTZ R0, R7, c[0x0][0x320] ;  /* 0x0000c80007007a20 */ /* 0x002fe40000410000 */
[----:B------:R-:W1:Y:S06]  /*6870*/  LDSM.16.M88.4 R4, [R176+0x1000] ;  /* 0x00100000b004783b */ /* 0x000e6c0000000200 */
[----:B------:R5:W1:Y:S02]  /*6880*/  MUFU.TANH R145, R0 ;  /* 0x0000000000917308 */ /* 0x000a640000002400 */
[----:B-----5:R-:W-:Y:S08]  /*6890*/  FMUL.FTZ R0, R8, c[0x0][0x320] ;  /* 0x0000c80008007a20 */ /* 0x020ff00000410000 */
[----:B------:R5:W2:Y:S01]  /*68a0*/  MUFU.TANH R142, R0 ;  /* 0x00000000008e7308 */ /* 0x000aa20000002400 */
[C---:B-1----:R-:W-:Y:S08]  /*68b0*/  HMMA.16816.F32 R20, R160.reuse, R4, R20 ;  /* 0x00000004a014723c */ /* 0x042ff00000001814 */
[C---:B------:R-:W-:Y:S04]  /*68c0*/  HMMA.16816.F32 R24, R160.reuse, R6, R24 ;  /* 0x00000006a018723c */ /* 0x040fe80000001818 */
[----:B-----5:R-:W-:Y:S02]  /*68d0*/  FMUL.FTZ R0, R9, c[0x0][0x320] ;  /* 0x0000c80009007a20 */ /* 0x020fe40000410000 */
[----:B------:R-:W1:Y:S02]  /*68e0*/  LDSM.16.M88.4 R8, [R176+0x1800] ;  /* 0x00180000b008783b */ /* 0x000e640000000200 */
[----:B------:R-:W-:Y:S04]  /*68f0*/  DEPBAR.LE SB0, 0x0 ;  /* 0x000080000000791a */ /* 0x000fe80000000000 */
[----:B------:R5:W1:Y:S02]  /*6900*/  MUFU.TANH R136, R0 ;  /* 0x0000000000887308 */ /* 0x000a640000002400 */
[----:B------:R-:W-:Y:S01]  /*6910*/  BAR.SYNC.DEFER_BLOCKING 0x0 ;  /* 0x0000000000007b1d */ /* 0x000fe20000010000 */
[----:B-----5:R-:W-:Y:S07]  /*6920*/  FMUL.FTZ R0, R13, c[0x0][0x320] ;  /* 0x0000c8000d007a20 */ /* 0x020fee0000410000 */
[----:B------:R5:W2:Y:S01]  /*6930*/  MUFU.TANH R150, R0 ;  /* 0x0000000000967308 */ /* 0x000aa20000002400 */
[C---:B-1----:R-:W-:Y:S08]  /*6940*/  HMMA.16816.F32 R28, R160.reuse, R8, R28 ;  /* 0x00000008a01c723c */ /* 0x042ff0000000181c */
[----:B------:R-:W-:Y:S04]  /*6950*/  HMMA.16816.F32 R32, R160, R10, R32 ;  /* 0x0000000aa020723c */ /* 0x000fe80000001820 */
[----:B-----5:R-:W-:Y:S04]  /*6960*/  FMUL.FTZ R0, R14, c[0x0][0x320] ;  /* 0x0000c8000e007a20 */ /* 0x020fe80000410000 */
[----:B------:R1:W1:Y:S04]  /*6970*/  MUFU.TANH R151, R0 ;  /* 0x0000000000977308 */ /* 0x0002680000002400 */
[----:B-1----:R-:W-:Y:S06]  /*6980*/  FMUL.FTZ R0, R15, c[0x0][0x320] ;  /* 0x0000c8000f007a20 */ /* 0x002fec0000410000 */
[----:B------:R1:W1:Y:S02]  /*6990*/  MUFU.TANH R153, R0 ;  /* 0x0000000000997308 */ /* 0x0002640000002400 */
[----:B-1----:R-:W-:Y:S08]  /*69a0*/  FMUL.FTZ R0, R16, c[0x0][0x320] ;  /* 0x0000c80010007a20 */ /* 0x002ff00000410000 */
        /* <DEDUP_REMOVED lines=36> */
[----:B------:R1:W1:Y:S01]  /*6bf0*/  MUFU.TANH R161, R0 ;  /* 0x0000000000a17308 */ /* 0x0002620000002400 */
[----:B------:R-:W-:-:S05]  /*6c00*/  @!P2 BRA `(.L_x_57) ;  /* 0x000004a00000a947 */ /* 0x000fca0003800000 */
[----:B-1234-:R-:W-:Y:S01]  /*6c10*/  IMAD.MOV.U32 R0, RZ, RZ, 0x1 ;  /* 0x00000001ff007424 */ /* 0x01efe200078e00ff */
[----:B------:R-:W-:Y:S01]  /*6c20*/  SHF.R.S32.HI R195, RZ, 0x1f, R198 ;  /* 0x0000001fffc37819 */ /* 0x000fe200000114c6 */
[----:B------:R-:W-:Y:S01]  /*6c30*/  IMAD R2, R191, 0x40, R201 ;  /* 0x00000040bf027824 */ /* 0x000fe200078e02c9 */
[----:B------:R-:W-:Y:S01]  /*6c40*/  SHF.R.S32.HI R219, RZ, 0x1f, R197 ;  /* 0x0000001fffdb7819 */ /* 0x000fe200000114c5 */
[----:B------:R-:W-:Y:S01]  /*6c50*/  IMAD.MOV.U32 R188, RZ, RZ, RZ ;  /* 0x000000ffffbc7224 */ /* 0x000fe200078e00ff */
[----:B------:R-:W-:Y:S01]  /*6c60*/  ISETP.NE.AND P2, PT, R0, c[0x0][0x2b8], PT ;  /* 0x0000ae0000007a0c */ /* 0x000fe20003f45270 */
[----:B------:R-:W-:Y:S01]  /*6c70*/  IMAD R0, R196, 0x20, R200 ;  /* 0x00000020c4007824 */ /* 0x000fe200078e02c8 */
[C---:B------:R-:W-:Y:S01]  /*6c80*/  SHF.L.U64.HI R11, R198.reuse, 0x1, R195 ;  /* 0x00000001c60b7819 */ /* 0x040fe200000102c3 */
[----:B------:R-:W-:Y:S01]  /*6c90*/  IMAD.SHL.U32 R14, R198, 0x2, RZ ;  /* 0x00000002c60e7824 */ /* 0x000fe200078e00ff */
[----:B------:R-:W-:Y:S01]  /*6ca0*/  SHF.R.S32.HI R195, RZ, 0x1f, R192 ;  /* 0x0000001fffc37819 */ /* 0x000fe200000114c0 */
[C---:B------:R-:W-:Y:S01]  /*6cb0*/  IMAD.SHL.U32 R13, R197.reuse, 0x2, RZ ;  /* 0x00000002c50d7824 */ /* 0x040fe200078e00ff */
[----:B------:R-:W-:Y:S01]  /*6cc0*/  IADD3 R2, R2, -0x40, R0 ;  /* 0xffffffc002027810 */ /* 0x000fe20007ffe000 */
[C---:B------:R-:W-:Y:S01]  /*6cd0*/  IMAD.SHL.U32 R12, R192.reuse, 0x2, RZ ;  /* 0x00000002c00c7824 */ /* 0x040fe200078e00ff */
[----:B------:R-:W-:Y:S02]  /*6ce0*/  SHF.L.U64.HI R9, R197, 0x1, R219 ;  /* 0x00000001c5097819 */ /* 0x000fe400000102db */
[----:B------:R-:W-:Y:S01]  /*6cf0*/  SHF.L.U64.HI R10, R192, 0x1, R195 ;  /* 0x00000001c00a7819 */ /* 0x000fe200000102c3 */
[----:B------:R-:W-:Y:S02]  /*6d00*/  IMAD.MOV.U32 R0, RZ, RZ, R2 ;  /* 0x000000ffff007224 */ /* 0x000fe400078e0002 */
[----:B------:R-:W-:Y:S05]  /*6d10*/  @P2 IMAD.HI.U32 R3, R2, c[0x0][0x2bc], RZ ;  /* 0x0000af0002032a27 */ /* 0x000fea00078e00ff */
[----:B------:R-:W-:Y:S04]  /*6d20*/  @P2 SHF.R.U32.HI R0, RZ, c[0x0][0x2c0], R3 ;  /* 0x0000b000ff002a19 */ /* 0x000fe80000011603 */
[C---:B------:R-:W-:Y:S04]  /*6d30*/  @!P6 IADD3 R3, P2, R0.reuse, R204, RZ ;  /* 0x000000cc0003e210 */ /* 0x040fe80007f5e0ff */
[----:B------:R-:W-:Y:S01]  /*6d40*/  @!P6 LEA.HI.X.SX32 R5, R0, R209, 0x1, P2 ;  /* 0x000000d10005e211 */ /* 0x000fe200010f0eff */
[----:B------:R-:W-:Y:S01]  /*6d50*/  IMAD.MOV R0, RZ, RZ, -R0 ;  /* 0x000000ffff007224 */ /* 0x000fe200078e0a00 */
[C---:B------:R-:W-:Y:S03]  /*6d60*/  @!P6 LEA R4, P2, R3.reuse, c[0x0][0x2a0], 0x2 ;  /* 0x0000a8000304ea11 */ /* 0x040fe600078410ff */
[----:B------:R-:W-:Y:S01]  /*6d70*/  IMAD R189, R0, c[0x0][0x2b8], R2 ;  /* 0x0000ae0000bd7a24 */ /* 0x000fe200078e0202 */
[----:B------:R-:W-:Y:S03]  /*6d80*/  @!P6 LEA.HI.X R5, R3, c[0x0][0x2a4], R5, 0x2, P2 ;  /* 0x0000a9000305ea11 */ /* 0x000fe600010f1405 */
[C---:B------:R-:W-:Y:S01]  /*6d90*/  IMAD.WIDE.U32 R2, R189.reuse, c[0x0][0x1e0], RZ ;  /* 0x00007800bd027a25 */ /* 0x040fe200078e00ff */
[----:B------:R-:W-:Y:S01]  /*6da0*/  SHF.R.S32.HI R0, RZ, 0x1f, R189 ;  /* 0x0000001fff007819 */ /* 0x000fe200000114bd */
[----:B------:R-:W2:Y:S04]  /*6db0*/  @!P6 LDG.E R188, [R4.64] ;  /* 0x0000000604bce981 */ /* 0x000ea8000c1e1900 */
[----:B------:R-:W-:Y:S04]  /*6dc0*/  IMAD R0, R0, c[0x0][0x1e0], RZ ;  /* 0x0000780000007a24 */ /* 0x000fe800078e02ff */
[----:B------:R-:W-:Y:S04]  /*6dd0*/  IMAD R0, R189, c[0x0][0x1e4], R0 ;  /* 0x00007900bd007a24 */ /* 0x000fe800078e0200 */
[----:B------:R-:W-:Y:S01]  /*6de0*/  IMAD.IADD R3, R3, 0x1, R0 ;  /* 0x0000000103037824 */ /* 0x000fe200078e0200 */
[----:B--2---:R-:W-:Y:S03]  /*6df0*/  SHF.R.S32.HI R0, RZ, 0x1f, R188 ;  /* 0x0000001fff007819 */ /* 0x004fe600000114bc */
[----:B------:R-:W-:Y:S04]  /*6e00*/  IMAD.WIDE.U32 R2, R188, c[0x0][0x1f0], R2 ;  /* 0x00007c00bc027a25 */ /* 0x000fe800078e0002 */
[----:B------:R-:W-:Y:S01]  /*6e10*/  IMAD R4, R0, c[0x0][0x1f0], RZ ;  /* 0x00007c0000047a24 */ /* 0x000fe200078e02ff */
[----:B------:R-:W-:Y:S03]  /*6e20*/  IADD3 R0, P2, R202, R2, RZ ;  /* 0x00000002ca007210 */ /* 0x000fe60007f5e0ff */
[----:B------:R-:W-:Y:S05]  /*6e30*/  IMAD R4, R188, c[0x0][0x1f4], R4 ;  /* 0x00007d00bc047a24 */ /* 0x000fea00078e0204 */
[----:B------:R-:W-:Y:S02]  /*6e40*/  IADD3.X R2, R208, R3, R4, P2, !PT ;  /* 0x00000003d0027210 */ /* 0x000fe400017fe404 */
[C---:B------:R-:W-:Y:S04]  /*6e50*/  LEA R8, P2, R0.reuse, c[0x0][0x1c8], 0x1 ;  /* 0x0000720000087a11 */ /* 0x040fe800078408ff */
[----:B------:R-:W-:Y:S01]  /*6e60*/  LEA.HI.X R5, R0, c[0x0][0x1cc], R2, 0x1, P2 ;  /* 0x0000730000057a11 */ /* 0x000fe200010f0c02 */
[----:B------:R-:W-:-:S06]  /*6e70*/  BRA.DIV ~URZ, `(.L_x_58) ;  /* 0x00006e827f007947 */ /* 0x000fcc000b800000 */
[----:B------:R1:W2:Y:S02]  /*6e80*/  SHFL.IDX PT, R4, R5, RZ, 0x181f ;  /* 0x00181fff05047589 */ /* 0x0002a400000e0000 */
.L_x_136:
[----:B------:R-:W-:-:S05]  /*6e90*/  BRA.DIV ~URZ, `(.L_x_59) ;  /* 0x00006ed27f007947 */ /* 0x000fca000b800000 */
[----:B------:R-:W3:Y:S01]  /*6ea0*/  SHFL.IDX PT, R0, R8, RZ, 0x181f ;  /* 0x00181fff08007589 */ /* 0x000ee200000e0000 */
[C---:B------:R-:W-:Y:S02]  /*6eb0*/  IADD3 R2, -R190.reuse, 0x10, RZ ;  /* 0x00000010be027810 */ /* 0x040fe40007ffe1ff */
[----:B------:R-:W-:Y:S02]  /*6ec0*/  ISETP.NE.U32.AND P2, PT, R190, RZ, PT ;  /* 0x000000ffbe00720c */ /* 0x000fe40003f45070 */
[----:B------:R-:W-:Y:S04]  /*6ed0*/  LOP3.LUT R2, R2, 0xf, RZ, 0xc0, !PT ;  /* 0x0000000f02027812 */ /* 0x000fe800078ec0ff */
[----:B---3--:R-:W-:Y:S04]  /*6ee0*/  IADD3 R2, P4, P3, R2, R0, R12 ;  /* 0x0000000002027210 */ /* 0x008fe80007b9e00c */
[----:B--2---:R-:W-:Y:S05]  /*6ef0*/  IADD3.X R3, RZ, R4, R10, P4, P3 ;  /* 0x00000004ff037210 */ /* 0x004fea00027e640a */
[----:B------:R-:W-:Y:S01]  /*6f00*/  @!PT LDS RZ, [RZ] ;  /* 0x00000000fffff984 */ /* 0x000fe20000000800 */
[----:B------:R-:W-:Y:S01]  /*6f10*/  @!PT LDS RZ, [RZ] ;  /* 0x00000000fffff984 */ /* 0x000fe20000000800 */
[----:B------:R2:W-:Y:S01]  /*6f20*/  LDGSTS.E.BYPASS.LTC128B.128.ZFILL [R187+0x6100], [R2.64], P2 ;  /* 0x0610000002bb7fae */ /* 0x0005e20009141d46 */
[----:B------:R-:W-:Y:S05]  /*6f30*/  IADD3 R6, P2, R0, R13, RZ ;  /* 0x0000000d00067210 */ /* 0x000fea0007f5e0ff */
[----:B------:R-:W-:Y:S05]  /*6f40*/  IMAD.X R7, R4, 0x1, R9, P2 ;  /* 0x0000000104077824 */ /* 0x000fea00010e0609 */
[----:B------:R3:W-:Y:S01]  /*6f50*/  LDGSTS.E.BYPASS.LTC128B.128 [R187+0x8100], [R6.64], !P0 ;  /* 0x0810000006bb7fae */ /* 0x0007e2000c101d46 */
[----:B--2---:R-:W-:Y:S03]  /*6f60*/  IADD3 R2, P2, R0, R14, RZ ;  /* 0x0000000e00027210 */ /* 0x004fe60007f5e0ff */
[----:B------:R3:W2:Y:S02]  /*6f70*/  SHFL.IDX PT, R0, R8, 0x1, 0x181f ;  /* 0x00381f0008007f89 */ /* 0x0006a400000e0000 */
[----:B------:R-:W-:Y:S02]  /*6f80*/  IMAD.X R3, R4, 0x1, R11, P2 ;  /* 0x0000000104037824 */ /* 0x000fe400010e060b */
[----:B------:R3:W4:Y:S04]  /*6f90*/  SHFL.IDX PT, R4, R5, 0x1, 0x181f ;  /* 0x00381f0005047f89 */ /* 0x00072800000e0000 */
[----:B------:R3:W-:Y:S02]  /*6fa0*/  LDGSTS.E.BYPASS.LTC128B.128 [R187+0xa100], [R2.64], !P1 ;  /* 0x0a10000002bb7fae */ /* 0x0007e4000c901d46 */
.L_x_137:
[----:B---3--:R-:W-:Y:S02]  /*6fb0*/  IADD3 R2, -R190, 0x10, RZ ;  /* 0x00000010be027810 */ /* 0x008fe40007ffe1ff */
[----:B--2---:R-:W-:Y:S02]  /*6fc0*/  IADD3 R6, P2, R0, R13, RZ ;  /* 0x0000000d00067210 */ /* 0x004fe40007f5e0ff */
[----:B------:R-:W-:Y:S03]  /*6fd0*/  LOP3.LUT R2, R2, 0xf, RZ, 0xc0, !PT ;  /* 0x0000000f02027812 */ /* 0x000fe600078ec0ff */
[----:B----4-:R-:W-:Y:S01]  /*6fe0*/  IMAD.X R7, R4, 0x1, R9, P2 ;  /* 0x0000000104077824 */ /* 0x010fe200010e0609 */
[----:B------:R-:W-:Y:S02]  /*6ff0*/  IADD3 R8, P4, P3, R2, R0, R12 ;  /* 0x0000000002087210 */ /* 0x000fe40007b9e00c */
[----:B------:R-:W-:Y:S02]  /*7000*/  IADD3 R2, P2, R0, R14, RZ ;  /* 0x0000000e00027210 */ /* 0x000fe40007f5e0ff */
[----:B------:R-:W-:Y:S03]  /*7010*/  IADD3.X R9, RZ, R4, R10, P4, P3 ;  /* 0x00000004ff097210 */ /* 0x000fe600027e640a */
[----:B------:R-:W-:Y:S01]  /*7020*/  IMAD.X R3, R4, 0x1, R11, P2 ;  /* 0x0000000104037824 */ /* 0x000fe200010e060b */
[----:B------:R-:W-:Y:S11]  /*7030*/  ISETP.NE.U32.AND P2, PT, R190, RZ, PT ;  /* 0x000000ffbe00720c */ /* 0x000ff60003f45070 */
[----:B------:R-:W-:Y:S02]  /*7040*/  @!UPT UIADD3 URZ, URZ, URZ, URZ ;  /* 0x0000003f3f3ff290 */ /* 0x000fe4000fffe03f */
[----:B------:R-:W-:Y:S01]  /*7050*/  @!PT LDS RZ, [RZ] ;  /* 0x00000000fffff984 */ /* 0x000fe20000000800 */
[----:B------:R-:W-:Y:S01]  /*7060*/  @!PT LDS RZ, [RZ] ;  /* 0x00000000fffff984 */ /* 0x000fe20000000800 */
[----:B------:R-:W-:Y:S01]  /*7070*/  @!PT LDS RZ, [RZ] ;  /* 0x00000000fffff984 */ /* 0x000fe20000000800 */
[----:B------:R2:W-:Y:S04]  /*7080*/  LDGSTS.E.BYPASS.LTC128B.128.ZFILL [R187+0x7100], [R8.64], P2 ;  /* 0x0710000008bb7fae */ /* 0x0005e80009141d46 */
[----:B------:R2:W-:Y:S04]  /*7090*/  LDGSTS.E.BYPASS.LTC128B.128 [R187+0x9100], [R6.64], !P0 ;  /* 0x0910000006bb7fae */ /* 0x0005e8000c101d46 */
[----:B------:R2:W-:Y:S02]  /*70a0*/  LDGSTS.E.BYPASS.LTC128B.128 [R187+0xb100], [R2.64], !P1 ;  /* 0x0b10000002bb7fae */ /* 0x0005e4000c901d46 */
.L_x_57:
[----:B--234-:R-:W-:Y:S05]  /*70b0*/  BSYNC B0 ;  /* 0x0000000000007941 */ /* 0x01cfea0003800000 */
.L_x_56:
[----:B------:R-:W-:Y:S01]  /*70c0*/  FMNMX.FTZ R2, R140, R101, !PT ;  /* 0x000000658c027209 */ /* 0x000fe20007810000 */
[----:B------:R-:W0:Y:S01]  /*70d0*/  LDGDEPBAR ;  /* 0x00000000000079af */ /* 0x000e220000000000 */
[----:B-1----:R-:W-:Y:S02]  /*70e0*/  FMNMX.FTZ R0, R143, R102, !PT ;  /* 0x000000668f007209 */ /* 0x002fe40007810000 */
[----:B------:R-:W-:Y:S02]  /*70f0*/  FMNMX.FTZ R2, R144, R2, !PT ;  /* 0x0000000290027209 */ /* 0x000fe40007810000 */
        /* <DEDUP_REMOVED lines=28> */
[----:B------:R-:W-:Y:S01]  /*72c0*/  FMNMX.FTZ R5, R161, R0, !PT ;  /* 0x00000000a1057209 */ /* 0x000fe20007810000 */
[----:B------:R-:W-:-:S05]  /*72d0*/  BRA.DIV ~URZ, `(.L_x_60) ;  /* 0x00006ca27f007947 */ /* 0x000fca000b800000 */
[----:B------:R-:W1:Y:S04]  /*72e0*/  SHFL.BFLY PT, R2, R4, 0x2, 0x1f ;  /* 0x0c401f0004027f89 */ /* 0x000e6800000e0000 */
[----:B------:R-:W2:Y:S01]  /*72f0*/  SHFL.BFLY PT, R0, R5, 0x2, 0x1f ;  /* 0x0c401f0005007f89 */ /* 0x000ea200000e0000 */
[----:B-1----:R-:W-:Y:S02]  /*7300*/  FMNMX.FTZ R2, R4, R2, !PT ;  /* 0x0000000204027209 */ /* 0x002fe40007810000 */
[----:B--2---:R-:W-:Y:S03]  /*7310*/  FMNMX.FTZ R4, R5, R0, !PT ;  /* 0x0000000005047209 */ /* 0x004fe60007810000 */
[----:B------:R-:W1:Y:S04]  /*7320*/  SHFL.BFLY PT, R3, R2, 0x1, 0x1f ;  /* 0x0c201f0002037f89 */ /* 0x000e6800000e0000 */
[----:B------:R2:W3:Y:S01]  /*7330*/  SHFL.BFLY PT, R0, R4, 0x1, 0x1f ;  /* 0x0c201f0004007f89 */ /* 0x0004e200000e0000 */
[----:B-1----:R-:W-:Y:S05]  /*7340*/  FMNMX.FTZ R100, R2, R3, !PT ;  /* 0x0000000302647209 */ /* 0x002fea0007810000 */
.L_x_138:
[C---:B------:R-:W-:Y:S01]  /*7350*/  FMUL.FTZ R147, R100.reuse, c[0x0][0x2d0] ;  /* 0x0000b40064937a20 */ /* 0x040fe20000410000 */
[----:B------:R-:W-:Y:S01]  /*7360*/  WARPSYNC 0xffffffff ;  /* 0xffffffff00007948 */ /* 0x000fe20003800000 */
[----:B------:R-:W-:Y:S01]  /*7370*/  FADD.FTZ R2, -R100, R101 ;  /* 0x0000006564027221 */ /* 0x000fe20000010100 */
[----:B------:R-:W-:Y:S01]  /*7380*/  ISETP.GT.AND P0, PT, R191, R199, PT ;  /* 0x000000c7bf00720c */ /* 0x000fe20003f04270 */
[--C-:B------:R-:W-:Y:S02]  /*7390*/  FFMA.FTZ R3, R140, c[0x0][0x2d0], -R147.reuse ;  /* 0x0000b4008c037a23 */ /* 0x100fe40000010893 */
[----:B------:R-:W-:Y:S02]  /*73a0*/  FMUL.FTZ R2, R2, c[0x0][0x2d0] ;  /* 0x0000b40002027a20 */ /* 0x000fe40000410000 */
[----:B------:R1:W-:Y:S10]  /*73b0*/  MUFU.EX2 R6, R3 ;  /* 0x0000000300067308 */ /* 0x0003f40000000800 */
[----:B------:R-:W4:Y:S01]  /*73c0*/  MUFU.EX2 R2, R2 ;  /* 0x0000000200027308 */ /* 0x000f220000000800 */
[--C-:B-1----:R-:W-:Y:S09]  /*73d0*/  FFMA.FTZ R3, R144, c[0x0][0x2d0], -R147.reuse ;  /* 0x0000b40090037a23 */ /* 0x102ff20000010893 */
[----:B------:R1:W5:Y:S02]  /*73e0*/  MUFU.EX2 R172, R3 ;  /* 0x0000000300ac7308 */ /* 0x0003640000000800 */
[--C-:B-1----:R-:W-:Y:S02]  /*73f0*/  FFMA.FTZ R3, R142, c[0x0][0x2d0], -R147.reuse ;  /* 0x0000b4008e037a23 */ /* 0x102fe40000010893 */
[C---:B----4-:R-:W-:Y:S06]  /*7400*/  FMUL.FTZ R8, R2.reuse, R128 ;  /* 0x0000008002087220 */ /* 0x050fec0000410000 */
[----:B------:R1:W-:Y:S01]  /*7410*/  MUFU.EX2 R174, R3 ;  /* 0x0000000300ae7308 */ /* 0x0003e20000000800 */
[C---:B------:R-:W-:Y:S02]  /*7420*/  FMUL.FTZ R9, R2.reuse, R129 ;  /* 0x0000008102097220 */ /* 0x040fe40000410000 */
        /* <DEDUP_REMOVED lines=10> */
[----:B------:R-:W-:Y:S01]  /*74d0*/  FMUL.FTZ R20, R2, R116 ;  /* 0x0000007402147220 */ /* 0x000fe20000410000 */
[----:B-1-3--:R-:W-:Y:S01]  /*74e0*/  FMNMX.FTZ R3, R0, R4, !PT ;  /* 0x0000000400037209 */ /* 0x00afe20007810000 */
[--C-:B------:R-:W-:Y:S01]  /*74f0*/  FFMA.FTZ R0, R136, c[0x0][0x2d0], -R147.reuse ;  /* 0x0000b40088007a23 */ /* 0x100fe20000010893 */
[----:B-----5:R-:W-:Y:S01]  /*7500*/  F2FP.PACK_AB R136, R172, R6 ;  /* 0x00000006ac88723e */ /* 0x020fe200000000ff */
[C---:B------:R-:W-:Y:S02]  /*7510*/  FMUL.FTZ R28, R2.reuse, R108 ;  /* 0x0000006c021c7220 */ /* 0x040fe40000410000 */
[----:B------:R-:W-:Y:S01]  /*7520*/  FMUL.FTZ R144, R3, c[0x0][0x2d0] ;  /* 0x0000b40003907a20 */ /* 0x000fe20000410000 */
[----:B------:R-:W1:Y:S01]  /*7530*/  MUFU.EX2 R175, R0 ;  /* 0x0000000000af7308 */ /* 0x000e620000000800 */
[C---:B------:R-:W-:Y:S02]  /*7540*/  FMUL.FTZ R29, R2.reuse, R109 ;  /* 0x0000006d021d7220 */ /* 0x040fe40000410000 */
[----:B--2---:R-:W-:Y:S02]  /*7550*/  FFMA.FTZ R4, R143, c[0x0][0x2d0], -R144 ;  /* 0x0000b4008f047a23 */ /* 0x004fe40000010890 */
[C---:B------:R-:W-:Y:S02]  /*7560*/  FMUL.FTZ R36, R2.reuse, R36 ;  /* 0x0000002402247220 */ /* 0x040fe40000410000 */
[C---:B------:R-:W-:Y:S02]  /*7570*/  FMUL.FTZ R37, R2.reuse, R37 ;  /* 0x0000002502257220 */ /* 0x040fe40000410000 */
[C---:B------:R-:W-:Y:S01]  /*7580*/  FMUL.FTZ R40, R2.reuse, R40 ;  /* 0x0000002802287220 */ /* 0x040fe20000410000 */
[----:B------:R2:W-:Y:S01]  /*7590*/  MUFU.EX2 R171, R4 ;  /* 0x0000000400ab7308 */ /* 0x0005e20000000800 */
[C---:B------:R-:W-:Y:S02]  /*75a0*/  FMUL.FTZ R41, R2.reuse, R41 ;  /* 0x0000002902297220 */ /* 0x040fe40000410000 */
[C---:B------:R-:W-:Y:S02]  /*75b0*/  FMUL.FTZ R44, R2.reuse, R44 ;  /* 0x0000002c022c7220 */ /* 0x040fe40000410000 */
[C---:B------:R-:W-:Y:S02]  /*75c0*/  FMUL.FTZ R45, R2.reuse, R45 ;  /* 0x0000002d022d7220 */ /* 0x040fe40000410000 */
[C---:B------:R-:W-:Y:S02]  /*75d0*/  FMUL.FTZ R48, R2.reuse, R48 ;  /* 0x0000003002307220 */ /* 0x040fe40000410000 */
[C---:B------:R-:W-:Y:S02]  /*75e0*/  FMUL.FTZ R49, R2.reuse, R49 ;  /* 0x0000003102317220 */ /* 0x040fe40000410000 */
[C---:B------:R-:W-:Y:S02]  /*75f0*/  FMUL.FTZ R52, R2.reuse, R52 ;  /* 0x0000003402347220 */ /* 0x040fe40000410000 */
[C---:B------:R-:W-:Y:S01]  /*7600*/  FMUL.FTZ R53, R2.reuse, R53 ;  /* 0x0000003502357220 */ /* 0x040fe20000410000 */
[----:B-1----:R-:W-:Y:S01]  /*7610*/  F2FP.PACK_AB R138, R175, R174 ;  /* 0x000000aeaf8a723e */ /* 0x002fe200000000ff */
[----:B------:R-:W-:Y:S02]  /*7620*/  FADD.FTZ R0, -R3, R102 ;  /* 0x0000006603007221 */ /* 0x000fe40000010100 */
[----:B------:R-:W-:Y:S02]  /*7630*/  FFMA.FTZ R102, R2, R193, R6 ;  /* 0x000000c102667223 */ /* 0x000fe40000010006 */
[----:B------:R-:W-:Y:S02]  /*7640*/  FMUL.FTZ R0, R0, c[0x0][0x2d0] ;  /* 0x0000b40000007a20 */ /* 0x000fe40000410000 */
[C---:B------:R-:W-:Y:S02]  /*7650*/  FMUL.FTZ R56, R2.reuse, R56 ;  /* 0x0000003802387220 */ /* 0x040fe40000410000 */
[C---:B------:R-:W-:Y:S02]  /*7660*/  FMUL.FTZ R57, R2.reuse, R57 ;  /* 0x0000003902397220 */ /* 0x040fe40000410000 */
[--C-:B--2---:R-:W-:Y:S01]  /*7670*/  FFMA.FTZ R4, R145, c[0x0][0x2d0], -R144.reuse ;  /* 0x0000b40091047a23 */ /* 0x104fe20000010890 */
[----:B------:R-:W1:Y:S01]  /*7680*/  MUFU.EX2 R0, R0 ;  /* 0x0000000000007308 */ /* 0x000e620000000800 */
[C---:B------:R-:W-:Y:S02]  /*7690*/  FMUL.FTZ R60, R2.reuse, R60 ;  /* 0x0000003c023c7220 */ /* 0x040fe40000410000 */
[C---:B------:R-:W-:Y:S02]  /*76a0*/  FMUL.FTZ R61, R2.reuse, R61 ;  /* 0x0000003d023d7220 */ /* 0x040fe40000410000 */
[C---:B------:R-:W-:Y:S02]  /*76b0*/  FMUL.FTZ R64, R2.reuse, R64 ;  /* 0x0000004002407220 */ /* 0x040fe40000410000 */
[C---:B------:R-:W-:Y:S02]  /*76c0*/  FMUL.FTZ R65, R2.reuse, R65 ;  /* 0x0000004102417220 */ /* 0x040fe40000410000 */
[C---:B------:R-:W-:Y:S01]  /*76d0*/  FMUL.FTZ R68, R2.reuse, R68 ;  /* 0x0000004402447220 */ /* 0x040fe20000410000 */
[----:B------:R2:W3:Y:S01]  /*76e0*/  MUFU.EX2 R145, R4 ;  /* 0x0000000400917308 */ /* 0x0004e20000000800 */
[C---:B------:R-:W-:Y:S02]  /*76f0*/  FMUL.FTZ R69, R2.reuse, R69 ;  /* 0x0000004502457220 */ /* 0x040fe40000410000 */
[C---:B------:R-:W-:Y:S02]  /*7700*/  FMUL.FTZ R72, R2.reuse, R72 ;  /* 0x0000004802487220 */ /* 0x040fe40000410000 */
[C---:B------:R-:W-:Y:S02]  /*7710*/  FMUL.FTZ R73, R2.reuse, R73 ;  /* 0x0000004902497220 */ /* 0x040fe40000410000 */
[C---:B------:R-:W-:Y:S02]  /*7720*/  FMUL.FTZ R76, R2.reuse, R76 ;  /* 0x0000004c024c7220 */ /* 0x040fe40000410000 */
[C---:B------:R-:W-:Y:S02]  /*7730*/  FMUL.FTZ R77, R2.reuse, R77 ;  /* 0x0000004d024d7220 */ /* 0x040fe40000410000 */
[C---:B------:R-:W-:Y:S02]  /*7740*/  FMUL.FTZ R80, R2.reuse, R80 ;  /* 0x0000005002507220 */ /* 0x040fe40000410000 */
[----:B------:R-:W-:Y:S02]  /*7750*/  FMUL.FTZ R81, R2, R81 ;  /* 0x0000005102517220 */ /* 0x000fe40000410000 */
[C---:B-1----:R-:W-:Y:S02]  /*7760*/  FMUL.FTZ R10, R0.reuse, R130 ;  /* 0x00000082000a7220 */ /* 0x042fe40000410000 */
[C---:B------:R-:W-:Y:S02]  /*7770*/  FMUL.FTZ R11, R0.reuse, R131 ;  /* 0x00000083000b7220 */ /* 0x040fe40000410000 */
[----:B------:R-:W-:Y:S01]  /*7780*/  LDSM.16.MT88.4 R128, [R178] ;  /* 0x00000000b280783b */ /* 0x000fe20000004200 */
[C---:B------:R-:W-:Y:S02]  /*7790*/  FMUL.FTZ R18, R0.reuse, R122 ;  /* 0x0000007a00127220 */ /* 0x040fe40000410000 */
[C---:B------:R-:W-:Y:S02]  /*77a0*/  FMUL.FTZ R19, R0.reuse, R123 ;  /* 0x0000007b00137220 */ /* 0x040fe40000410000 */
[--C-:B--2---:R-:W-:Y:S02]  /*77b0*/  FFMA.FTZ R4, R141, c[0x0][0x2d0], -R144.reuse ;  /* 0x0000b4008d047a23 */ /* 0x104fe40000010890 */
[C---:B------:R-:W-:Y:S01]  /*77c0*/  FMUL.FTZ R6, R0.reuse, R134 ;  /* 0x0000008600067220 */ /* 0x040fe20000410000 */
[----:B------:R-:W1:Y:S01]  /*77d0*/  LDSM.16.MT88.4 R140, [R177] ;  /* 0x00000000b18c783b */ /* 0x000e620000004200 */
[----:B------:R2:W-:Y:S01]  /*77e0*/  MUFU.EX2 R173, R4 ;  /* 0x0000000400ad7308 */ /* 0x0005e20000000800 */
[C---:B------:R-:W-:Y:S02]  /*77f0*/  FMUL.FTZ R7, R0.reuse, R135 ;  /* 0x0000008700077220 */ /* 0x040fe40000410000 */
[C---:B------:R-:W-:Y:S02]  /*7800*/  FMUL.FTZ R26, R0.reuse, R114 ;  /* 0x00000072001a7220 */ /* 0x040fe40000410000 */
[C---:B------:R-:W-:Y:S02]  /*7810*/  FMUL.FTZ R27, R0.reuse, R115 ;  /* 0x00000073001b7220 */ /* 0x040fe40000410000 */
[----:B------:R-:W4:Y:S01]  /*7820*/  LDSM.16.MT88.4 R120, [R180] ;  /* 0x00000000b478783b */ /* 0x000f220000004200 */
[C---:B------:R-:W-:Y:S02]  /*7830*/  FMUL.FTZ R14, R0.reuse, R126 ;  /* 0x0000007e000e7220 */ /* 0x040fe40000410000 */
[C---:B------:R-:W-:Y:S02]  /*7840*/  FMUL.FTZ R15, R0.reuse, R127 ;  /* 0x0000007f000f7220 */ /* 0x040fe40000410000 */
[C---:B------:R-:W-:Y:S02]  /*7850*/  FMUL.FTZ R34, R0.reuse, R106 ;  /* 0x0000006a00227220 */ /* 0x040fe40000410000 */
[C---:B------:R-:W-:Y:S01]  /*7860*/  FMUL.FTZ R35, R0.reuse, R107 ;  /* 0x0000006b00237220 */ /* 0x040fe20000410000 */
[----:B------:R-:W5:Y:S01]  /*7870*/  LDSM.16.MT88.4 R112, [R179] ;  /* 0x00000000b370783b */ /* 0x000f620000004200 */
[C---:B------:R-:W-:Y:S02]  /*7880*/  FMUL.FTZ R22, R0.reuse, R118 ;  /* 0x0000007600167220 */ /* 0x040fe40000410000 */
[C---:B------:R-:W-:Y:S02]  /*7890*/  FMUL.FTZ R23, R0.reuse, R119 ;  /* 0x0000007700177220 */ /* 0x040fe40000410000 */
[C---:B------:R-:W-:Y:S02]  /*78a0*/  FMUL.FTZ R30, R0.reuse, R110 ;  /* 0x0000006e001e7220 */ /* 0x040fe40000410000 */
[C---:B------:R-:W-:Y:S01]  /*78b0*/  FMUL.FTZ R31, R0.reuse, R111 ;  /* 0x0000006f001f7220 */ /* 0x040fe20000410000 */
[----:B------:R-:W4:Y:S01]  /*78c0*/  LDSM.16.MT88.4 R104, [R177+0x2000] ;  /* 0x00200000b168783b */ /* 0x000f220000004200 */
[--C-:B--2---:R-:W-:Y:S01]  /*78d0*/  FFMA.FTZ R4, R137, c[0x0][0x2d0], -R144.reuse ;  /* 0x0000b40089047a23 */ /* 0x104fe20000010890 */
[----:B---3--:R-:W-:Y:S01]  /*78e0*/  F2FP.PACK_AB R137, R145, R171 ;  /* 0x000000ab9189723e */ /* 0x008fe200000000ff */
[C---:B------:R-:W-:Y:S02]  /*78f0*/  FMUL.FTZ R38, R0.reuse, R38 ;  /* 0x0000002600267220 */ /* 0x040fe40000410000 */
[----:B------:R-:W2:Y:S01]  /*7900*/  MUFU.EX2 R195, R4 ;  /* 0x0000000400c37308 */ /* 0x000ea20000000800 */
[C---:B------:R-:W-:Y:S02]  /*7910*/  FMUL.FTZ R39, R0.reuse, R39 ;  /* 0x0000002700277220 */ /* 0x040fe40000410000 */
[C---:B------:R-:W-:Y:S01]  /*7920*/  FMUL.FTZ R42, R0.reuse, R42 ;  /* 0x0000002a002a7220 */ /* 0x040fe20000410000 */
[----:B------:R-:W-:Y:S01]  /*7930*/  LDSM.16.MT88.4 R108, [R177+0x800] ;  /* 0x00080000b16c783b */ /* 0x000fe20000004200 */
        /* <DEDUP_REMOVED lines=10> */
[----:B--2---:R-:W-:Y:S01]  /*79e0*/  F2FP.PACK_AB R139, R195, R173 ;  /* 0x000000adc38b723e */ /* 0x004fe200000000ff */
[----:B------:R-:W-:Y:S02]  /*79f0*/  FMUL.FTZ R4, R2, R132 ;  /* 0x0000008402047220 */ /* 0x000fe40000410000 */
[C---:B------:R-:W-:Y:S02]  /*7a00*/  FMUL.FTZ R63, R0.reuse, R63 ;  /* 0x0000003f003f7220 */ /* 0x040fe40000410000 */
[C---:B------:R-:W-:Y:S02]  /*7a10*/  FMUL.FTZ R66, R0.reuse, R66 ;  /* 0x0000004200427220 */ /* 0x040fe40000410000 */
[----:B------:R-:W-:Y:S01]  /*7a20*/  FMUL.FTZ R67, R0, R67 ;  /* 0x0000004300437220 */ /* 0x000fe20000410000 */
[C---:B-1----:R-:W-:Y:S05]  /*7a30*/  HMMA.16816.F32 R4, R136.reuse, R140, R4 ;  /* 0x0000008c8804723c */ /* 0x042fea0000001804 */
[C---:B------:R-:W-:Y:S02]  /*7a40*/  FMUL.FTZ R84, R2.reuse, R84 ;  /* 0x0000005402547220 */ /* 0x040fe40000410000 */
[C---:B------:R-:W-:Y:S01]  /*7a50*/  FMUL.FTZ R85, R2.reuse, R85 ;  /* 0x0000005502557220 */ /* 0x040fe20000410000 */
[C---:B------:R-:W-:Y:S04]  /*7a60*/  HMMA.16816.F32 R8, R136.reuse, R142, R8 ;  /* 0x0000008e8808723c */ /* 0x040fe80000001808 */
[C---:B------:R-:W-:Y:S02]  /*7a70*/  FMUL.FTZ R88, R2.reuse, R88 ;  /* 0x0000005802587220 */ /* 0x040fe40000410000 */
[----:B------:R-:W-:Y:S02]  /*7a80*/  FMUL.FTZ R89, R2, R89 ;  /* 0x0000005902597220 */ /* 0x000fe40000410000 */
[C---:B------:R-:W-:Y:S04]  /*7a90*/  HMMA.16816.F32 R12, R136.reuse, R128, R12 ;  /* 0x00000080880c723c */ /* 0x040fe8000000180c */
[C---:B------:R-:W-:Y:S02]  /*7aa0*/  FMUL.FTZ R70, R0.reuse, R70 ;  /* 0x0000004600467220 */ /* 0x040fe40000410000 */
[C---:B------:R-:W-:Y:S02]  /*7ab0*/  FMUL.FTZ R71, R0.reuse, R71 ;  /* 0x0000004700477220 */ /* 0x040fe40000410000 */
[C---:B------:R-:W-:Y:S01]  /*7ac0*/  HMMA.16816.F32 R16, R136.reuse, R130, R16 ;  /* 0x000000828810723c */ /* 0x040fe20000001810 */
[----:B------:R-:W-:Y:S03]  /*7ad0*/  LDSM.16.MT88.4 R128, [R177+0x1800] ;  /* 0x00180000b180783b */ /* 0x000fe60000004200 */
[C---:B------:R-:W-:Y:S02]  /*7ae0*/  FMUL.FTZ R74, R0.reuse, R74 ;  /* 0x0000004a004a7220 */ /* 0x040fe40000410000 */
[C---:B------:R-:W-:Y:S02]  /*7af0*/  FMUL.FTZ R75, R0.reuse, R75 ;  /* 0x0000004b004b7220 */ /* 0x040fe40000410000 */
[C---:B----4-:R-:W-:Y:S04]  /*7b00*/  HMMA.16816.F32 R20, R136.reuse, R120, R20 ;  /* 0x000000788814723c */ /* 0x050fe80000001814 */
[C---:B------:R-:W-:Y:S02]  /*7b10*/  FMUL.FTZ R78, R0.reuse, R78 ;  /* 0x0000004e004e7220 */ /* 0x040fe40000410000 */
[C---:B------:R-:W-:Y:S02]  /*7b20*/  FMUL.FTZ R79, R0.reuse, R79 ;  /* 0x0000004f004f7220 */ /* 0x040fe40000410000 */
[C---:B------:R-:W-:Y:S04]  /*7b30*/  HMMA.16816.F32 R24, R136.reuse, R122, R24 ;  /* 0x0000007a8818723c */ /* 0x040fe80000001818 */
[--C-:B------:R-:W-:Y:S02]  /*7b40*/  FFMA.FTZ R120, R169, c[0x0][0x2d0], -R147.reuse ;  /* 0x0000b400a9787a23 */ /* 0x100fe40000010893 */
[C---:B------:R-:W-:Y:S02]  /*7b50*/  FMUL.FTZ R82, R0.reuse, R82 ;  /* 0x0000005200527220 */ /* 0x040fe40000410000 */
[C---:B-----5:R-:W-:Y:S01]  /*7b60*/  HMMA.16816.F32 R28, R136.reuse, R112, R28 ;  /* 0x00000070881c723c */ /* 0x060fe2000000181c */
[----:B------:R-:W-:Y:S03]  /*7b70*/  MUFU.EX2 R143, R120 ;  /* 0x00000078008f7308 */ /* 0x000fe60000000800 */
[C---:B------:R-:W-:Y:S02]  /*7b80*/  FMUL.FTZ R83, R0.reuse, R83 ;  /* 0x0000005300537220 */ /* 0x040fe40000410000 */
[C---:B------:R-:W-:Y:S02]  /*7b90*/  FMUL.FTZ R86, R0.reuse, R86 ;  /* 0x0000005600567220 */ /* 0x040fe40000410000 */
[C---:B------:R-:W-:Y:S01]  /*7ba0*/  HMMA.16816.F32 R32, R136.reuse, R114, R32 ;  /* 0x000000728820723c */ /* 0x040fe20000001820 */
[----:B------:R-:W-:Y:S03]  /*7bb0*/  LDSM.16.MT88.4 R112, [R178+0x800] ;  /* 0x00080000b270783b */ /* 0x000fe60000004200 */
[C---:B------:R-:W-:Y:S02]  /*7bc0*/  FMUL.FTZ R87, R0.reuse, R87 ;  /* 0x0000005700577220 */ /* 0x040fe40000410000 */
[C---:B------:R-:W-:Y:S02]  /*7bd0*/  FMUL.FTZ R90, R0.reuse, R90 ;  /* 0x0000005a005a7220 */ /* 0x040fe40000410000 */
[C---:B------:R-:W-:Y:S04]  /*7be0*/  HMMA.16816.F32 R36, R136.reuse, R104, R36 ;  /* 0x000000688824723c */ /* 0x040fe80000001824 */
[----:B------:R-:W-:Y:S02]  /*7bf0*/  FMUL.FTZ R91, R0, R91 ;  /* 0x0000005b005b7220 */ /* 0x000fe40000410000 */
[C---:B------:R-:W-:Y:S02]  /*7c00*/  FMUL.FTZ R92, R2.reuse, R92 ;  /* 0x0000005c025c7220 */ /* 0x040fe40000410000 */
[C---:B------:R-:W-:Y:S01]  /*7c10*/  HMMA.16816.F32 R40, R136.reuse, R106, R40 ;  /* 0x0000006a8828723c */ /* 0x040fe20000001828 */
[----:B------:R-:W1:Y:S03]  /*7c20*/  LDSM.16.MT88.4 R104, [R178+0x2000] ;  /* 0x00200000b268783b */ /* 0x000e660000004200 */
[C---:B------:R-:W-:Y:S02]  /*7c30*/  FMUL.FTZ R93, R2.reuse, R93 ;  /* 0x0000005d025d7220 */ /* 0x040fe40000410000 */
[C---:B------:R-:W-:Y:S02]  /*7c40*/  FMUL.FTZ R96, R2.reuse, R96 ;  /* 0x0000006002607220 */ /* 0x040fe40000410000 */
[----:B------:R-:W-:Y:S04]  /*7c50*/  FMUL.FTZ R97, R2, R97 ;  /* 0x0000006102617220 */ /* 0x000fe80000410000 */
[----:B------:R-:W-:Y:S02]  /*7c60*/  FFMA.FTZ R2, R152, c[0x0][0x2d0], -R147 ;  /* 0x0000b40098027a23 */ /* 0x000fe40000010893 */
[----:B------:R-:W-:Y:S02]  /*7c70*/  FFMA.FTZ R101, R153, c[0x0][0x2d0], -R144 ;  /* 0x0000b40099657a23 */ /* 0x000fe40000010890 */
[----:B------:R2:W-:Y:S01]  /*7c80*/  MUFU.EX2 R124, R2 ;  /* 0x00000002007c7308 */ /* 0x0005e20000000800 */
[C---:B------:R-:W-:Y:S02]  /*7c90*/  FMUL.FTZ R94, R0.reuse, R94 ;  /* 0x0000005e005e7220 */ /* 0x040fe40000410000 */
[C---:B------:R-:W-:Y:S02]  /*7ca0*/  FMUL.FTZ R95, R0.reuse, R95 ;  /* 0x0000005f005f7220 */ /* 0x040fe40000410000 */
[C---:B------:R-:W-:Y:S02]  /*7cb0*/  FMUL.FTZ R98, R0.reuse, R98 ;  /* 0x0000006200627220 */ /* 0x040fe40000410000 */
[C---:B------:R-:W-:Y:S02]  /*7cc0*/  FMUL.FTZ R99, R0.reuse, R99 ;  /* 0x0000006300637220 */ /* 0x040fe40000410000 */
[----:B------:R-:W-:Y:S01]  /*7cd0*/  FFMA.FTZ R0, R0, R194, R171 ;  /* 0x000000c200007223 */ /* 0x000fe200000100ab */
[----:B------:R3:W-:Y:S03]  /*7ce0*/  MUFU.EX2 R125, R101 ;  /* 0x00000065007d7308 */ /* 0x0007e60000000800 */
[----:B------:R-:W-:Y:S02]  /*7cf0*/  FADD.FTZ R116, R145, R0 ;  /* 0x0000000091747221 */ /* 0x000fe40000010000 */
[--C-:B------:R-:W-:Y:S02]  /*7d00*/  FFMA.FTZ R0, R168, c[0x0][0x2d0], -R147.reuse ;  /* 0x0000b400a8007a23 */ /* 0x100fe40000010893 */
[----:B------:R-:W-:Y:S02]  /*7d10*/  FADD.FTZ R122, R173, R116 ;  /* 0x00000074ad7a7221 */ /* 0x000fe40000010000 */
[----:B------:R-:W-:Y:S01]  /*7d20*/  LDSM.16.MT88.4 R116, [R180+0x1000] ;  /* 0x00100000b474783b */ /* 0x000fe20000004200 */
[----:B------:R4:W-:Y:S01]  /*7d30*/  MUFU.EX2 R152, R0 ;  /* 0x0000000000987308 */ /* 0x0009e20000000800 */
[--C-:B--2---:R-:W-:Y:S01]  /*7d40*/  FFMA.FTZ R2, R150, c[0x0][0x2d0], -R147.reuse ;  /* 0x0000b40096027a23 */ /* 0x104fe20000010893 */
[C---:B-1----:R-:W-:Y:S08]  /*7d50*/  HMMA.16816.F32 R44, R136.reuse, R104, R44 ;  /* 0x00000068882c723c */ /* 0x042ff0000000182c */
[----:B------:R1:W-:Y:S01]  /*7d60*/  MUFU.EX2 R126, R2 ;  /* 0x00000002007e7308 */ /* 0x0003e20000000800 */
[C---:B------:R-:W-:Y:S01]  /*7d70*/  HMMA.16816.F32 R48, R136.reuse, R106, R48 ;  /* 0x0000006a8830723c */ /* 0x040fe20000001830 */
[----:B------:R-:W2:Y:S02]  /*7d80*/  LDSM.16.MT88.4 R104, [R180+0x2000] ;  /* 0x00200000b468783b */ /* 0x000ea40000004200 */
[--C-:B---3--:R-:W-:Y:S02]  /*7d90*/  FFMA.FTZ R101, R158, c[0x0][0x2d0], -R147.reuse ;  /* 0x0000b4009e657a23 */ /* 0x108fe40000010893 */
[--C-:B----4-:R-:W-:Y:S02]  /*7da0*/  FFMA.FTZ R0, R165, c[0x0][0x2d0], -R147.reuse ;  /* 0x0000b400a5007a23 */ /* 0x110fe40000010893 */
[--C-:B-1----:R-:W-:Y:S04]  /*7db0*/  FFMA.FTZ R2, R148, c[0x0][0x2d0], -R147.reuse ;  /* 0x0000b40094027a23 */ /* 0x102fe80000010893 */
[----:B------:R1:W-:Y:S01]  /*7dc0*/  MUFU.EX2 R182, R2 ;  /* 0x0000000200b67308 */ /* 0x0003e20000000800 */
[C---:B--2---:R-:W-:Y:S08]  /*7dd0*/  HMMA.16816.F32 R52, R136.reuse, R104, R52 ;  /* 0x000000688834723c */ /* 0x044ff00000001834 */
[C---:B------:R-:W-:Y:S01]  /*7de0*/  HMMA.16816.F32 R56, R136.reuse, R106, R56 ;  /* 0x0000006a8838723c */ /* 0x040fe20000001838 */
[----:B------:R-:W2:Y:S03]  /*7df0*/  LDSM.16.MT88.4 R104, [R179+0x2000] ;  /* 0x00200000b368783b */ /* 0x000ea60000004200 */
[--C-:B-1----:R-:W-:Y:S02]  /*7e00*/  FFMA.FTZ R2, R146, c[0x0][0x2d0], -R147.reuse ;  /* 0x0000b40092027a23 */ /* 0x102fe40000010893 */
[----:B------:R1:W-:Y:S10]  /*7e10*/  MUFU.EX2 R146, R101 ;  /* 0x0000006500927308 */ /* 0x0003f40000000800 */
[----:B------:R3:W-:Y:S01]  /*7e20*/  MUFU.EX2 R190, R2 ;  /* 0x0000000200be7308 */ /* 0x0007e20000000800 */
[--C-:B-1----:R-:W-:Y:S09]  /*7e30*/  FFMA.FTZ R101, R161, c[0x0][0x2d0], -R144.reuse ;  /* 0x0000b400a1657a23 */ /* 0x102ff20000010890 */
[----:B------:R-:W-:Y:S01]  /*7e40*/  MUFU.EX2 R101, R101 ;  /* 0x0000006500657308 */ /* 0x000fe20000000800 */
[--C-:B---3--:R-:W-:Y:S01]  /*7e50*/  FFMA.FTZ R2, R151, c[0x0][0x2d0], -R144.reuse ;  /* 0x0000b40097027a23 */ /* 0x108fe20000010890 */
[C---:B--2---:R-:W-:Y:S08]  /*7e60*/  HMMA.16816.F32 R60, R136.reuse, R104, R60 ;  /* 0x00000068883c723c */ /* 0x044ff0000000183c */
[----:B------:R1:W2:Y:S01]  /*7e70*/  MUFU.EX2 R123, R2 ;  /* 0x00000002007b7308 */ /* 0x0002a20000000800 */
[C---:B------:R-:W-:Y:S01]  /*7e80*/  HMMA.16816.F32 R64, R136.reuse, R106, R64 ;  /* 0x0000006a8840723c */ /* 0x040fe20000001840 */
[----:B------:R-:W3:Y:S02]  /*7e90*/  LDSM.16.MT88.4 R104, [R177+0x4000] ;  /* 0x00400000b168783b */ /* 0x000ee40000004200 */
[--C-:B-1----:R-:W-:Y:S06]  /*7ea0*/  FFMA.FTZ R2, R149, c[0x0][0x2d0], -R144.reuse ;  /* 0x0000b40095027a23 */ /* 0x102fec0000010890 */
[----:B------:R1:W-:Y:S01]  /*7eb0*/  MUFU.EX2 R181, R2 ;  /* 0x0000000200b57308 */ /* 0x0003e20000000800 */
[C---:B---3--:R-:W-:Y:S08]  /*7ec0*/  HMMA.16816.F32 R68, R136.reuse, R104, R68 ;  /* 0x000000688844723c */ /* 0x048ff00000001844 */
[C---:B------:R-:W-:Y:S01]  /*7ed0*/  HMMA.16816.F32 R72, R136.reuse, R106, R72 ;  /* 0x0000006a8848723c */ /* 0x040fe20000001848 */
[----:B------:R-:W3:Y:S03]  /*7ee0*/  LDSM.16.MT88.4 R104, [R178+0x4000] ;  /* 0x00400000b268783b */ /* 0x000ee60000004200 */
[----:B-1----:R-:W-:Y:S02]  /*7ef0*/  FFMA.FTZ R2, R154, c[0x0][0x2d0], -R144 ;  /* 0x0000b4009a027a23 */ /* 0x002fe40000010890 */
[----:B------:R1:W-:Y:S10]  /*7f00*/  MUFU.EX2 R154, R0 ;  /* 0x00000000009a7308 */ /* 0x0003f40000000800 */
[----:B------:R4:W5:Y:S01]  /*7f10*/  MUFU.EX2 R171, R2 ;  /* 0x0000000200ab7308 */ /* 0x0009620000000800 */
[--C-:B-1----:R-:W-:Y:S09]  /*7f20*/  FFMA.FTZ R0, R156, c[0x0][0x2d0], -R147.reuse ;  /* 0x0000b4009c007a23 */ /* 0x102ff20000010893 */
[----:B------:R1:W-:Y:S01]  /*7f30*/  MUFU.EX2 R153, R0 ;  /* 0x0000000000997308 */ /* 0x0003e20000000800 */
[----:B----4-:R-:W-:Y:S01]  /*7f40*/  FADD.FTZ R2, R172, R102 ;  /* 0x00000066ac027221 */ /* 0x010fe20000010000 */
[C---:B---3--:R-:W-:Y:S03]  /*7f50*/  HMMA.16816.F32 R76, R136.reuse, R104, R76 ;  /* 0x00000068884c723c */ /* 0x048fe6000000184c */
[--C-:B------:R-:W-:Y:S05]  /*7f60*/  FFMA.FTZ R102, R159, c[0x0][0x2d0], -R147.reuse ;  /* 0x0000b4009f667a23 */ /* 0x100fea0000010893 */
[----:B------:R-:W3:Y:S01]  /*7f70*/  MUFU.EX2 R145, R102 ;  /* 0x0000006600917308 */ /* 0x000ee20000000800 */
[C---:B------:R-:W-:Y:S01]  /*7f80*/  HMMA.16816.F32 R80, R136.reuse, R106, R80 ;  /* 0x0000006a8850723c */ /* 0x040fe20000001850 */
[----:B------:R-:W4:Y:S02]  /*7f90*/  LDSM.16.MT88.4 R104, [R180+0x4000] ;  /* 0x00400000b468783b */ /* 0x000f240000004200 */
[--C-:B-1----:R-:W-:Y:S06]  /*7fa0*/  FFMA.FTZ R0, R155, c[0x0][0x2d0], -R147.reuse ;  /* 0x0000b4009b007a23 */ /* 0x102fec0000010893 */
[----:B------:R1:W-:Y:S03]  /*7fb0*/  MUFU.EX2 R155, R0 ;  /* 0x00000000009b7308 */ /* 0x0003e60000000800 */
[--C-:B-1----:R-:W-:Y:S01]  /*7fc0*/  FFMA.FTZ R0, R166, c[0x0][0x2d0], -R144.reuse ;  /* 0x0000b400a6007a23 */ /* 0x102fe20000010890 */
[C---:B----4-:R-:W-:Y:S06]  /*7fd0*/  HMMA.16816.F32 R84, R136.reuse, R104, R84 ;  /* 0x000000688854723c */ /* 0x050fec0000001854 */
[----:B------:R1:W-:Y:S02]  /*7fe0*/  MUFU.EX2 R151, R0 ;  /* 0x0000000000977308 */ /* 0x0003e40000000800 */
[C---:B------:R-:W-:Y:S01]  /*7ff0*/  HMMA.16816.F32 R88, R136.reuse, R106, R88 ;  /* 0x0000006a8858723c */ /* 0x040fe20000001858 */
[----:B------:R-:W4:Y:S03]  /*8000*/  LDSM.16.MT88.4 R104, [R179+0x4000] ;  /* 0x00400000b368783b */ /* 0x000f260000004200 */
[--C-:B-1----:R-:W-:Y:S04]  /*8010*/  FFMA.FTZ R0, R167, c[0x0][0x2d0], -R144.reuse ;  /* 0x0000b400a7007a23 */ /* 0x102fe80000010890 */
[----:B------:R1:W-:Y:S01]  /*8020*/  MUFU.EX2 R150, R0 ;  /* 0x0000000000967308 */ /* 0x0003e20000000800 */
[C---:B----4-:R-:W-:Y:S03]  /*8030*/  HMMA.16816.F32 R92, R136.reuse, R104, R92 ;  /* 0x00000068885c723c */ /* 0x050fe6000000185c */
[--C-:B-1----:R-:W-:Y:S04]  /*8040*/  FFMA.FTZ R0, R164, c[0x0][0x2d0], -R144.reuse ;  /* 0x0000b400a4007a23 */ /* 0x102fe80000010890 */
[----:B--2---:R-:W-:Y:S01]  /*8050*/  F2FP.PACK_AB R105, R125, R123 ;  /* 0x0000007b7d69723e */ /* 0x004fe200000000ff */
[----:B------:R-:W-:Y:S01]  /*8060*/  HMMA.16816.F32 R96, R136, R106, R96 ;  /* 0x0000006a8860723c */ /* 0x000fe20000001860 */
[----:B------:R1:W-:Y:S03]  /*8070*/  MUFU.EX2 R149, R0 ;  /* 0x0000000000957308 */ /* 0x0003e60000000800 */
[----:B------:R-:W-:Y:S03]  /*8080*/  F2FP.PACK_AB R104, R126, R124 ;  /* 0x0000007c7e68723e */ /* 0x000fe600000000ff */
[----:B------:R-:W-:Y:S02]  /*8090*/  F2FP.PACK_AB R106, R190, R182 ;  /* 0x000000b6be6a723e */ /* 0x000fe400000000ff */
[----:B-----5:R-:W-:Y:S03]  /*80a0*/  F2FP.PACK_AB R107, R171, R181 ;  /* 0x000000b5ab6b723e */ /* 0x020fe600000000ff */
[----:B---3--:R-:W-:Y:S04]  /*80b0*/  F2FP.PACK_AB R136, R145, R143 ;  /* 0x0000008f9188723e */ /* 0x008fe800000000ff */
[C---:B------:R-:W-:Y:S08]  /*80c0*/  HMMA.16816.F32 R4, R104.reuse, R108, R4 ;  /* 0x0000006c6804723c */ /* 0x040ff00000001804 */
[C---:B------:R-:W-:Y:S01]  /*80d0*/  HMMA.16816.F32 R8, R104.reuse, R110, R8 ;  /* 0x0000006e6808723c */ /* 0x040fe20000001808 */
[----:B------:R-:W2:Y:S03]  /*80e0*/  LDSM.16.MT88.4 R108, [R180+0x800] ;  /* 0x00080000b46c783b */ /* 0x000ea60000004200 */
[----:B-1----:R-:W-:Y:S04]  /*80f0*/  FFMA.FTZ R0, R170, c[0x0][0x2d0], -R144 ;  /* 0x0000b400aa007a23 */ /* 0x002fe80000010890 */
[C---:B------:R-:W-:Y:S01]  /*8100*/  HMMA.16816.F32 R12, R104.reuse, R112, R12 ;  /* 0x00000070680c723c */ /* 0x040fe2000000180c */
[----:B------:R1:W-:Y:S07]  /*8110*/  MUFU.EX2 R148, R0 ;  /* 0x0000000000947308 */ /* 0x0003ee0000000800 */
[C---:B------:R-:W-:Y:S01]  /*8120*/  HMMA.16816.F32 R16, R104.reuse, R114, R16 ;  /* 0x000000726810723c */ /* 0x040fe20000001810 */
[----:B------:R-:W3:Y:S03]  /*8130*/  LDSM.16.MT88.4 R112, [R179+0x800] ;  /* 0x00080000b370783b */ /* 0x000ee60000004200 */
[----:B-1----:R-:W-:Y:S02]  /*8140*/  FADD.FTZ R0, R174, R2 ;  /* 0x00000002ae007221 */ /* 0x002fe40000010000 */
[----:B------:R-:W-:Y:S02]  /*8150*/  FFMA.FTZ R2, R157, c[0x0][0x2d0], -R147 ;  /* 0x0000b4009d027a23 */ /* 0x000fe40000010893 */
[----:B------:R-:W-:Y:S02]  /*8160*/  FADD.FTZ R121, R175, R0 ;  /* 0x00000000af797221 */ /* 0x000fe40000010000 */
[----:B------:R1:W4:Y:S02]  /*8170*/  MUFU.EX2 R147, R2 ;  /* 0x0000000200937308 */ /* 0x0003240000000800 */
[----:B------:R-:W-:Y:S01]  /*8180*/  FFMA.FTZ R0, R160, c[0x0][0x2d0], -R144 ;  /* 0x0000b400a0007a23 */ /* 0x000fe20000010890 */
[C---:B--2---:R-:W-:Y:S03]  /*8190*/  HMMA.16816.F32 R20, R104.reuse, R108, R20 ;  /* 0x0000006c6814723c */ /* 0x044fe60000001814 */
[----:B------:R-:W-:Y:S05]  /*81a0*/  FADD.FTZ R102, R124, R121 ;  /* 0x000000797c667221 */ /* 0x000fea0000010000 */
[C---:B------:R-:W-:Y:S01]  /*81b0*/  HMMA.16816.F32 R24, R104.reuse, R110, R24 ;  /* 0x0000006e6818723c */ /* 0x040fe20000001818 */
[----:B------:R-:W2:Y:S01]  /*81c0*/  LDSM.16.MT88.4 R108, [R177+0x2800] ;  /* 0x00280000b16c783b */ /* 0x000ea20000004200 */
[----:B------:R5:W-:Y:S06]  /*81d0*/  MUFU.EX2 R142, R0 ;  /* 0x00000000008e7308 */ /* 0x000bec0000000800 */
[C---:B---3--:R-:W-:Y:S04]  /*81e0*/  HMMA.16816.F32 R28, R104.reuse, R112, R28 ;  /* 0x00000070681c723c */ /* 0x048fe8000000181c */
[----:B-1----:R-:W-:Y:S01]  /*81f0*/  FADD.FTZ R2, R195, R122 ;  /* 0x0000007ac3027221 */ /* 0x002fe20000010000 */
[----:B----4-:R-:W-:Y:S03]  /*8200*/  F2FP.PACK_AB R138, R147, R146 ;  /* 0x00000092938a723e */ /* 0x010fe600000000ff */
[C---:B------:R-:W-:Y:S01]  /*8210*/  HMMA.16816.F32 R32, R104.reuse, R114, R32 ;  /* 0x000000726820723c */ /* 0x040fe20000001820 */
[----:B------:R-:W1:Y:S03]  /*8220*/  LDSM.16.MT88.4 R112, [R178+0x2800] ;  /* 0x00280000b270783b */ /* 0x000e660000004200 */
[----:B------:R-:W-:Y:S04]  /*8230*/  FADD.FTZ R2, R123, R2 ;  /* 0x000000027b027221 */ /* 0x000fe80000010000 */
[----:B------:R-:W-:Y:S01]  /*8240*/  FADD.FTZ R2, R125, R2 ;  /* 0x000000027d027221 */ /* 0x000fe20000010000 */
[----:B------:R-:W-:Y:S03]  /*8250*/  LDSM.16.MT88.4 R120, [R178+0x1800] ;  /* 0x00180000b278783b */ /* 0x000fe60000004200 */
[----:B-----5:R-:W-:Y:S02]  /*8260*/  FFMA.FTZ R0, R163, c[0x0][0x2d0], -R144 ;  /* 0x0000b400a3007a23 */ /* 0x020fe40000010890 */
[----:B------:R-:W-:Y:S02]  /*8270*/  FADD.FTZ R2, R181, R2 ;  /* 0x00000002b5027221 */ /* 0x000fe40000010000 */
[----:B------:R-:W3:Y:S02]  /*8280*/  MUFU.EX2 R141, R0 ;  /* 0x00000000008d7308 */ /* 0x000ee40000000800 */
[----:B------:R-:W-:Y:S04]  /*8290*/  FADD.FTZ R2, R171, R2 ;  /* 0x00000002ab027221 */ /* 0x000fe80000010000 */
[----:B------:R-:W-:Y:S01]  /*82a0*/  FADD.FTZ R2, R151, R2 ;  /* 0x0000000297027221 */ /* 0x000fe20000010000 */
[C---:B--2---:R-:W-:Y:S03]  /*82b0*/  HMMA.16816.F32 R36, R104.reuse, R108, R36 ;  /* 0x0000006c6824723c */ /* 0x044fe60000001824 */
[----:B------:R-:W-:Y:S04]  /*82c0*/  FADD.FTZ R2, R150, R2 ;  /* 0x0000000296027221 */ /* 0x000fe80000010000 */
[----:B------:R-:W-:Y:S01]  /*82d0*/  FADD.FTZ R2, R149, R2 ;  /* 0x0000000295027221 */ /* 0x000fe20000010000 */
[C---:B------:R-:W-:Y:S01]  /*82e0*/  HMMA.16816.F32 R40, R104.reuse, R110, R40 ;  /* 0x0000006e6828723c */ /* 0x040fe20000001828 */
[----:B------:R-:W2:Y:S03]  /*82f0*/  LDSM.16.MT88.4 R108, [R180+0x2800] ;  /* 0x00280000b46c783b */ /* 0x000ea60000004200 */
[----:B---3--:R-:W-:Y:S04]  /*8300*/  F2FP.PACK_AB R137, R141, R142 ;  /* 0x0000008e8d89723e */ /* 0x008fe800000000ff */
[C---:B-1----:R-:W-:Y:S04]  /*8310*/  HMMA.16816.F32 R44, R104.reuse, R112, R44 ;  /* 0x00000070682c723c */ /* 0x042fe8000000182c */
[----:B------:R-:W-:Y:S04]  /*8320*/  FFMA.FTZ R0, R162, c[0x0][0x2d0], -R144 ;  /* 0x0000b400a2007a23 */ /* 0x000fe80000010890 */
[C---:B------:R-:W-:Y:S01]  /*8330*/  HMMA.16816.F32 R48, R104.reuse, R114, R48 ;  /* 0x000000726830723c */ /* 0x040fe20000001830 */
[----:B------:R-:W1:Y:S01]  /*8340*/  LDSM.16.MT88.4 R112, [R179+0x2800] ;  /* 0x00280000b370783b */ /* 0x000e620000004200 */
[----:B------:R-:W3:Y:S06]  /*8350*/  MUFU.EX2 R140, R0 ;  /* 0x00000000008c7308 */ /* 0x000eec0000000800 */
[C---:B--2---:R-:W-:Y:S04]  /*8360*/  HMMA.16816.F32 R52, R104.reuse, R108, R52 ;  /* 0x0000006c6834723c */ /* 0x044fe80000001834 */
[----:B---3--:R-:W-:Y:S01]  /*8370*/  F2FP.PACK_AB R139, R101, R140 ;  /* 0x0000008c658b723e */ /* 0x008fe200000000ff */
[----:B------:R-:W-:Y:S01]  /*8380*/  FADD.FTZ R0, R126, R102 ;  /* 0x000000667e007221 */ /* 0x000fe20000010000 */
[----:B------:R-:W-:Y:S02]  /*8390*/  MOV R102, R3 ;  /* 0x0000000300667202 */ /* 0x000fe40000000f00 */
[C---:B------:R-:W-:Y:S01]  /*83a0*/  HMMA.16816.F32 R56, R104.reuse, R110, R56 ;  /* 0x0000006e6838723c */ /* 0x040fe20000001838 */
[----:B------:R-:W2:Y:S03]  /*83b0*/  LDSM.16.MT88.4 R108, [R177+0x4800] ;  /* 0x00480000b16c783b */ /* 0x000ea60000004200 */
[----:B------:R-:W-:Y:S04]  /*83c0*/  FADD.FTZ R0, R182, R0 ;  /* 0x00000000b6007221 */ /* 0x000fe80000010000 */
[C---:B-1----:R-:W-:Y:S04]  /*83d0*/  HMMA.16816.F32 R60, R104.reuse, R112, R60 ;  /* 0x00000070683c723c */ /* 0x042fe8000000183c */
[----:B------:R-:W-:Y:S04]  /*83e0*/  FADD.FTZ R0, R190, R0 ;  /* 0x00000000be007221 */ /* 0x000fe80000010000 */
[C---:B------:R-:W-:Y:S01]  /*83f0*/  HMMA.16816.F32 R64, R104.reuse, R114, R64 ;  /* 0x000000726840723c */ /* 0x040fe20000001840 */
[----:B------:R-:W1:Y:S03]  /*8400*/  LDSM.16.MT88.4 R112, [R178+0x4800] ;  /* 0x00480000b270783b */ /* 0x000e660000004200 */
[----:B------:R-:W-:Y:S04]  /*8410*/  FADD.FTZ R0, R152, R0 ;  /* 0x0000000098007221 */ /* 0x000fe80000010000 */
[C---:B------:R-:W-:Y:S04]  /*8420*/  FADD.FTZ R0, R154.reuse, R0 ;  /* 0x000000009a007221 */ /* 0x040fe80000010000 */
[----:B------:R-:W-:Y:S04]  /*8430*/  FADD.FTZ R0, R153, R0 ;  /* 0x0000000099007221 */ /* 0x000fe80000010000 */
[C---:B------:R-:W-:Y:S01]  /*8440*/  FADD.FTZ R0, R155.reuse, R0 ;  /* 0x000000009b007221 */ /* 0x040fe20000010000 */
[C---:B--2---:R-:W-:Y:S08]  /*8450*/  HMMA.16816.F32 R68, R104.reuse, R108, R68 ;  /* 0x0000006c6844723c */ /* 0x044ff00000001844 */
[C---:B------:R-:W-:Y:S01]  /*8460*/  HMMA.16816.F32 R72, R104.reuse, R110, R72 ;  /* 0x0000006e6848723c */ /* 0x040fe20000001848 */
[----:B------:R-:W2:Y:S07]  /*8470*/  LDSM.16.MT88.4 R108, [R180+0x4800] ;  /* 0x00480000b46c783b */ /* 0x000eae0000004200 */
[C---:B-1----:R-:W-:Y:S08]  /*8480*/  HMMA.16816.F32 R76, R104.reuse, R112, R76 ;  /* 0x00000070684c723c */ /* 0x042ff0000000184c */
[C---:B------:R-:W-:Y:S01]  /*8490*/  HMMA.16816.F32 R80, R104.reuse, R114, R80 ;  /* 0x000000726850723c */ /* 0x040fe20000001850 */
[----:B------:R-:W1:Y:S07]  /*84a0*/  LDSM.16.MT88.4 R112, [R179+0x4800] ;  /* 0x00480000b370783b */ /* 0x000e6e0000004200 */
[C---:B--2---:R-:W-:Y:S08]  /*84b0*/  HMMA.16816.F32 R84, R104.reuse, R108, R84 ;  /* 0x0000006c6854723c */ /* 0x044ff00000001854 */
[C---:B------:R-:W-:Y:S01]  /*84c0*/  HMMA.16816.F32 R88, R104.reuse, R110, R88 ;  /* 0x0000006e6858723c */ /* 0x040fe20000001858 */
[----:B------:R-:W2:Y:S07]  /*84d0*/  LDSM.16.MT88.4 R108, [R177+0x1000] ;  /* 0x00100000b16c783b */ /* 0x000eae0000004200 */
[C---:B-1----:R-:W-:Y:S08]  /*84e0*/  HMMA.16816.F32 R92, R104.reuse, R112, R92 ;  /* 0x00000070685c723c */ /* 0x042ff0000000185c */
[----:B------:R-:W-:Y:S01]  /*84f0*/  HMMA.16816.F32 R96, R104, R114, R96 ;  /* 0x000000726860723c */ /* 0x000fe20000001860 */
[----:B------:R-:W1:Y:S06]  /*8500*/  LDSM.16.MT88.4 R112, [R178+0x1000] ;  /* 0x00100000b270783b */ /* 0x000e6c0000004200 */
[----:B------:R-:W-:Y:S02]  /*8510*/  F2FP.PACK_AB R104, R154, R152 ;  /* 0x000000989a68723e */ /* 0x000fe400000000ff */
[----:B------:R-:W-:Y:S03]  /*8520*/  F2FP.PACK_AB R106, R155, R153 ;  /* 0x000000999b6a723e */ /* 0x000fe600000000ff */
[----:B------:R-:W-:Y:S02]  /*8530*/  F2FP.PACK_AB R105, R150, R151 ;  /* 0x000000979669723e */ /* 0x000fe400000000ff */
[C---:B------:R-:W-:Y:S07]  /*8540*/  F2FP.PACK_AB R107, R148.reuse, R149 ;  /* 0x00000095946b723e */ /* 0x040fee00000000ff */
[C---:B--2---:R-:W-:Y:S08]  /*8550*/  HMMA.16816.F32 R4, R104.reuse, R108, R4 ;  /* 0x0000006c6804723c */ /* 0x044ff00000001804 */
[C---:B------:R-:W-:Y:S01]  /*8560*/  HMMA.16816.F32 R8, R104.reuse, R110, R8 ;  /* 0x0000006e6808723c */ /* 0x040fe20000001808 */
[----:B------:R-:W2:Y:S07]  /*8570*/  LDSM.16.MT88.4 R108, [R179+0x1000] ;  /* 0x00100000b36c783b */ /* 0x000eae0000004200 */
[C---:B-1----:R-:W-:Y:S08]  /*8580*/  HMMA.16816.F32 R12, R104.reuse, R112, R12 ;  /* 0x00000070680c723c */ /* 0x042ff0000000180c */
[C---:B------:R-:W-:Y:S01]  /*8590*/  HMMA.16816.F32 R16, R104.reuse, R114, R16 ;  /* 0x000000726810723c */ /* 0x040fe20000001810 */
[----:B------:R-:W1:Y:S07]  /*85a0*/  LDSM.16.MT88.4 R112, [R177+0x3000] ;  /* 0x00300000b170783b */ /* 0x000e6e0000004200 */
[C---:B------:R-:W-:Y:S08]  /*85b0*/  HMMA.16816.F32 R20, R104.reuse, R116, R20 ;  /* 0x000000746814723c */ /* 0x040ff00000001814 */
[C---:B------:R-:W-:Y:S01]  /*85c0*/  HMMA.16816.F32 R24, R104.reuse, R118, R24 ;  /* 0x000000766818723c */ /* 0x040fe20000001818 */
[----:B------:R-:W3:Y:S07]  /*85d0*/  LDSM.16.MT88.4 R116, [R178+0x3000] ;  /* 0x00300000b274783b */ /* 0x000eee0000004200 */
        /* <DEDUP_REMOVED lines=19> */
[C---:B------:R-:W-:Y:S08]  /*8710*/  HMMA.16816.F32 R80, R104.reuse, R110, R80 ;  /* 0x0000006e6850723c */ /* 0x040ff00000001850 */
[C---:B-1----:R-:W-:Y:S08]  /*8720*/  HMMA.16816.F32 R84, R104.reuse, R112, R84 ;  /* 0x000000706854723c */ /* 0x042ff00000001854 */
[C---:B------:R-:W-:Y:S01]  /*8730*/  HMMA.16816.F32 R88, R104.reuse, R114, R88 ;  /* 0x000000726858723c */ /* 0x040fe20000001858 */
[----:B------:R-:W1:Y:S07]  /*8740*/  LDSM.16.MT88.4 R112, [R180+0x1800] ;  /* 0x00180000b470783b */ /* 0x000e6e0000004200 */
[C---:B---3--:R-:W-:Y:S08]  /*8750*/  HMMA.16816.F32 R92, R104.reuse, R116, R92 ;  /* 0x00000074685c723c */ /* 0x048ff0000000185c */
[----:B------:R-:W-:Y:S01]  /*8760*/  HMMA.16816.F32 R96, R104, R118, R96 ;  /* 0x000000766860723c */ /* 0x000fe20000001860 */
[----:B------:R-:W2:Y:S07]  /*8770*/  LDSM.16.MT88.4 R104, [R179+0x1800] ;  /* 0x00180000b368783b */ /* 0x000eae0000004200 */
[C---:B------:R-:W-:Y:S01]  /*8780*/  HMMA.16816.F32 R132, R136.reuse, R128, R4 ;  /* 0x000000808884723c */ /* 0x040fe20000001804 */
[----:B------:R-:W3:Y:S07]  /*8790*/  LDSM.16.MT88.4 R4, [R177+0x3800] ;  /* 0x00380000b104783b */ /* 0x000eee0000004200 */
[C---:B------:R-:W-:Y:S01]  /*87a0*/  HMMA.16816.F32 R128, R136.reuse, R130, R8 ;  /* 0x000000828880723c */ /* 0x040fe20000001808 */
[----:B------:R-:W4:Y:S07]  /*87b0*/  LDSM.16.MT88.4 R8, [R178+0x3800] ;  /* 0x00380000b208783b */ /* 0x000f2e0000004200 */
[C---:B------:R-:W-:Y:S01]  /*87c0*/  HMMA.16816.F32 R124, R136.reuse, R120, R12 ;  /* 0x00000078887c723c */ /* 0x040fe2000000180c */
[----:B------:R-:W5:Y:S07]  /*87d0*/  LDSM.16.MT88.4 R12, [R180+0x3800] ;  /* 0x00380000b40c783b */ /* 0x000f6e0000004200 */
[C---:B------:R-:W-:Y:S01]  /*87e0*/  HMMA.16816.F32 R120, R136.reuse, R122, R16 ;  /* 0x0000007a8878723c */ /* 0x040fe20000001810 */
[----:B------:R-:W4:Y:S07]  /*87f0*/  LDSM.16.MT88.4 R16, [R179+0x3800] ;  /* 0x00380000b310783b */ /* 0x000f2e0000004200 */
[C---:B-1----:R-:W-:Y:S08]  /*8800*/  HMMA.16816.F32 R116, R136.reuse, R112, R20 ;  /* 0x000000708874723c */ /* 0x042ff00000001814 */
[C---:B------:R-:W-:Y:S08]  /*8810*/  HMMA.16816.F32 R112, R136.reuse, R114, R24 ;  /* 0x000000728870723c */ /* 0x040ff00000001818 */
[C---:B--2---:R-:W-:Y:S08]  /*8820*/  HMMA.16816.F32 R108, R136.reuse, R104, R28 ;  /* 0x00000068886c723c */ /* 0x044ff0000000181c */
[C---:B------:R-:W-:Y:S08]  /*8830*/  HMMA.16816.F32 R104, R136.reuse, R106, R32 ;  /* 0x0000006a8868723c */ /* 0x040ff00000001820 */
[C---:B---3--:R-:W-:Y:S08]  /*8840*/  HMMA.16816.F32 R36, R136.reuse, R4, R36 ;  /* 0x000000048824723c */ /* 0x048ff00000001824 */
[C---:B------:R-:W-:Y:S01]  /*8850*/  HMMA.16816.F32 R40, R136.reuse, R6, R40 ;  /* 0x000000068828723c */ /* 0x040fe20000001828 */
[----:B------:R-:W1:Y:S07]  /*8860*/  LDSM.16.MT88.4 R4, [R177+0x5800] ;  /* 0x00580000b104783b */ /* 0x000e6e0000004200 */
[C---:B----4-:R-:W-:Y:S08]  /*8870*/  HMMA.16816.F32 R44, R136.reuse, R8, R44 ;  /* 0x00000008882c723c */ /* 0x050ff0000000182c */
[C---:B------:R-:W-:Y:S01]  /*8880*/  HMMA.16816.F32 R48, R136.reuse, R10, R48 ;  /* 0x0000000a8830723c */ /* 0x040fe20000001830 */
[----:B------:R-:W2:Y:S07]  /*8890*/  LDSM.16.MT88.4 R8, [R178+0x5800] ;  /* 0x00580000b208783b */ /* 0x000eae0000004200 */
[C---:B-----5:R-:W-:Y:S08]  /*88a0*/  HMMA.16816.F32 R52, R136.reuse, R12, R52 ;  /* 0x0000000c8834723c */ /* 0x060ff00000001834 */
[C---:B------:R-:W-:Y:S01]  /*88b0*/  HMMA.16816.F32 R56, R136.reuse, R14, R56 ;  /* 0x0000000e8838723c */ /* 0x040fe20000001838 */
[----:B------:R-:W3:Y:S07]  /*88c0*/  LDSM.16.MT88.4 R12, [R180+0x5800] ;  /* 0x00580000b40c783b */ /* 0x000eee0000004200 */
[C---:B------:R-:W-:Y:S08]  /*88d0*/  HMMA.16816.F32 R60, R136.reuse, R16, R60 ;  /* 0x00000010883c723c */ /* 0x040ff0000000183c */
[C---:B------:R-:W-:Y:S01]  /*88e0*/  HMMA.16816.F32 R64, R136.reuse, R18, R64 ;  /* 0x000000128840723c */ /* 0x040fe20000001840 */
[----:B------:R-:W4:Y:S07]  /*88f0*/  LDSM.16.MT88.4 R16, [R179+0x5800] ;  /* 0x00580000b310783b */ /* 0x000f2e0000004200 */
[C---:B-1----:R-:W-:Y:S07]  /*8900*/  HMMA.16816.F32 R68, R136.reuse, R4, R68 ;  /* 0x000000048844723c */ /* 0x042fee0000001844 */
[----:B------:R-:W-:Y:S01]  /*8910*/  FADD.FTZ R4, R148, R2 ;  /* 0x0000000294047221 */ /* 0x000fe20000010000 */
[C---:B------:R-:W-:Y:S04]  /*8920*/  HMMA.16816.F32 R72, R136.reuse, R6, R72 ;  /* 0x000000068848723c */ /* 0x040fe80000001848 */
[----:B------:R-:W-:Y:S02]  /*8930*/  FADD.FTZ R2, R143, R0 ;  /* 0x000000008f027221 */ /* 0x000fe40000010000 */
[----:B------:R-:W-:Y:S02]  /*8940*/  FADD.FTZ R0, R142, R4 ;  /* 0x000000048e007221 */ /* 0x000fe40000010000 */
[C---:B--2---:R-:W-:Y:S04]  /*8950*/  HMMA.16816.F32 R76, R136.reuse, R8, R76 ;  /* 0x00000008884c723c */ /* 0x044fe8000000184c */
[----:B------:R-:W-:Y:S02]  /*8960*/  FADD.FTZ R2, R145, R2 ;  /* 0x0000000291027221 */ /* 0x000fe40000010000 */
[----:B------:R-:W-:Y:S02]  /*8970*/  FADD.FTZ R0, R141, R0 ;  /* 0x000000008d007221 */ /* 0x000fe40000010000 */
[C---:B------:R-:W-:Y:S04]  /*8980*/  HMMA.16816.F32 R80, R136.reuse, R10, R80 ;  /* 0x0000000a8850723c */ /* 0x040fe80000001850 */
[----:B------:R-:W-:Y:S02]  /*8990*/  FADD.FTZ R4, R146, R2 ;  /* 0x0000000292047221 */ /* 0x000fe40000010000 */
[----:B------:R-:W-:Y:S01]  /*89a0*/  FADD.FTZ R2, R140, R0 ;  /* 0x000000008c027221 */ /* 0x000fe20000010000 */
[----:B------:R-:W-:Y:S01]  /*89b0*/  IADD3 R0, R191, -0x1, RZ ;  /* 0xffffffffbf007810 */ /* 0x000fe20007ffe0ff */
[C---:B---3--:R-:W-:Y:S04]  /*89c0*/  HMMA.16816.F32 R84, R136.reuse, R12, R84 ;  /* 0x0000000c8854723c */ /* 0x048fe80000001854 */
[----:B------:R-:W-:Y:S01]  /*89d0*/  FADD.FTZ R193, R147, R4 ;  /* 0x0000000493c17221 */ /* 0x000fe20000010000 */
[----:B------:R-:W-:Y:S01]  /*89e0*/  MOV R191, R0 ;  /* 0x0000000000bf7202 */ /* 0x000fe20000000f00 */
[----:B------:R-:W-:Y:S01]  /*89f0*/  FADD.FTZ R194, R101, R2 ;  /* 0x0000000265c27221 */ /* 0x000fe20000010000 */
[----:B------:R-:W-:Y:S01]  /*8a00*/  MOV R12, R3 ;  /* 0x00000003000c7202 */ /* 0x000fe20000000f00 */
[C---:B------:R-:W-:Y:S04]  /*8a10*/  HMMA.16816.F32 R88, R136.reuse, R14, R88 ;  /* 0x0000000e8858723c */ /* 0x040fe80000001858 */
[----:B------:R-:W-:Y:S04]  /*8a20*/  MOV R101, R100 ;  /* 0x0000006400657202 */ /* 0x000fe80000000f00 */
[C---:B----4-:R-:W-:Y:S08]  /*8a30*/  HMMA.16816.F32 R92, R136.reuse, R16, R92 ;  /* 0x00000010885c723c */ /* 0x050ff0000000185c */
[----:B------:R-:W-:Y:S01]  /*8a40*/  HMMA.16816.F32 R96, R136, R18, R96 ;  /* 0x000000128860723c */ /* 0x000fe20000001860 */
[----:B------:R-:W-:Y:S07]  /*8a50*/  @!UPT UIADD3 URZ, URZ, URZ, URZ ;  /* 0x0000003f3f3ff290 */ /* 0x000fee000fffe03f */
[----:B------:R-:W-:-:S11]  /*8a60*/  @P0 BRA `(.L_x_61) ;  /* 0xffffce2000000947 */ /* 0x000fd6000383ffff */
.L_x_54:
[----:B------:R-:W-:Y:S05]  /*8a70*/  BRA.DIV ~URZ, `(.L_x_62) ;  /* 0x000056127f007947 */ /* 0x000fea000b800000 */
[----:B------:R1:W2:Y:S02]  /*8a80*/  SHFL.BFLY PT, R0, R193, 0x2, 0x1f ;  /* 0x0c401f00c1007f89 */ /* 0x0002a400000e0000 */
.L_x_139:
[----:B--2---:R-:W-:Y:S01]  /*8a90*/  FADD.FTZ R5, R0, R193 ;  /* 0x000000c100057221 */ /* 0x004fe20000010000 */
[----:B------:R-:W-:Y:S05]  /*8aa0*/  BRA.DIV ~URZ, `(.L_x_63) ;  /* 0x000056327f007947 */ /* 0x000fea000b800000 */
[----:B------:R-:W2:Y:S04]  /*8ab0*/  SHFL.BFLY PT, R0, R194, 0x2, 0x1f ;  /* 0x0c401f00c2007f89 */ /* 0x000ea800000e0000 */
[----:B------:R-:W3:Y:S01]  /*8ac0*/  SHFL.BFLY PT, R2, R5, 0x1, 0x1f ;  /* 0x0c201f0005027f89 */ /* 0x000ee200000e0000 */
[----:B--2---:R-:W-:-:S02]  /*8ad0*/  FADD.FTZ R4, R0, R194 ;  /* 0x000000c200047221 */ /* 0x004fc40000010000 */
[----:B---3--:R-:W-:-:S03]  /*8ae0*/  FADD.FTZ R5, R5, R2 ;  /* 0x0000000205057221 */ /* 0x008fc60000010000 */
[----:B------:R2:W3:Y:S04]  /*8af0*/  SHFL.BFLY PT, R3, R4, 0x1, 0x1f ;  /* 0x0c201f0004037f89 */ /* 0x0004e800000e0000 */
.L_x_140:
[----:B------:R-:W-:Y:S01]  /*8b00*/  FSETP.NE.FTZ.AND P1, PT, R5, RZ, PT ;  /* 0x000000ff0500720b */ /* 0x000fe20003f35000 */
[----:B---3--:R-:W-:Y:S01]  /*8b10*/  FADD.FTZ R3, R3, R4 ;  /* 0x0000000403037221 */ /* 0x008fe20000010000 */
[----:B------:R-:W-:Y:S02]  /*8b20*/  MOV R2, RZ ;  /* 0x000000ff00027202 */ /* 0x000fe40000000f00 */
[----:B------:R-:W-:Y:S02]  /*8b30*/  MOV R23, 0xff800000 ;  /* 0xff80000000177802 */ /* 0x000fe40000000f00 */
[----:B------:R-:W-:Y:S02]  /*8b40*/  FSETP.NE.FTZ.AND P0, PT, R3, RZ, PT ;  /* 0x000000ff0300720b */ /* 0x000fe40003f15000 */
[----:B------:R-:W-:Y:S02]  /*8b50*/  MOV R0, RZ ;  /* 0x000000ff00007202 */ /* 0x000fe40000000f00 */
[----:B------:R-:W-:-:S03]  /*8b60*/  MOV R22, 0xff800000 ;  /* 0xff80000000167802 */ /* 0x000fc60000000f00 */
[----:B------:R-:W3:Y:S01]  /*8b70*/  @P1 MUFU.LG2 R6, R5 ;  /* 0x0000000500061308 */ /* 0x000ee20000000c00 */
[----:B--2---:R-:W-:-:S05]  /*8b80*/  @P1 MOV R4, 0x3f317218 ;  /* 0x3f31721800041802 */ /* 0x004fca0000000f00 */
[----:B------:R-:W-:Y:S02]  /*8b90*/  @P1 FMUL.FTZ R4, R4, c[0x0][0x2d0] ;  /* 0x0000b40004041a20 */ /* 0x000fe40000410000 */
[----:B------:R-:W2:Y:S01]  /*8ba0*/  @P1 MUFU.RCP R2, R5 ;  /* 0x0000000500021308 */ /* 0x000ea20000001000 */
[----:B---3--:R-:W-:-:S07]  /*8bb0*/  @P1 FMUL.FTZ R6, R6, 0.69314718246459960938 ;  /* 0x3f31721806061820 */ /* 0x008fce0000410000 */
[----:B------:R-:W3:Y:S01]  /*8bc0*/  @P0 MUFU.RCP R0, R3 ;  /* 0x0000000300000308 */ /* 0x000ee20000001000 */
[----:B------:R-:W-:Y:S01]  /*8bd0*/  @P1 FFMA.FTZ R23, R4, R100, R6 ;  /* 0x0000006404171223 */ /* 0x000fe20000010006 */
[----:B------:R-:W-:Y:S01]  /*8be0*/  MOV R4, 0x1 ;  /* 0x0000000100047802 */ /* 0x000fe20000000f00 */
[C---:B--2---:R-:W-:Y:S02]  /*8bf0*/  FMUL.FTZ R100, R2.reuse, R112 ;  /* 0x0000007002647220 */ /* 0x044fe40000410000 */
        /* <DEDUP_REMOVED lines=46> */
[----:B------:R-:W-:Y:S02]  /*8ee0*/  FMUL.FTZ R25, R2, R97 ;  /* 0x0000006102197220 */ /* 0x000fe40000410000 */
[----:B------:R2:W4:Y:S01]  /*8ef0*/  @P0 MUFU.LG2 R2, R3 ;  /* 0x0000000300020308 */ /* 0x0005220000000c00 */
[C---:B---3--:R-:W-:Y:S02]  /*8f00*/  FMUL.FTZ R88, R0.reuse, R118 ;  /* 0x0000007600587220 */ /* 0x048fe40000410000 */
[C---:B------:R-:W-:Y:S02]  /*8f10*/  FMUL.FTZ R89, R0.reuse, R119 ;  /* 0x0000007700597220 */ /* 0x040fe40000410000 */
[C---:B------:R-:W-:Y:S02]  /*8f20*/  FMUL.FTZ R118, R0.reuse, R114 ;  /* 0x0000007200767220 */ /* 0x040fe40000410000 */
[C---:B------:R-:W-:Y:S02]  /*8f30*/  FMUL.FTZ R119, R0.reuse, R115 ;  /* 0x0000007300777220 */ /* 0x040fe40000410000 */
[----:B------:R-:W-:-:S02]  /*8f40*/  FMUL.FTZ R84, R0, R130 ;  /* 0x0000008200547220 */ /* 0x000fc40000410000 */
[C---:B------:R-:W-:Y:S02]  /*8f50*/  FMUL.FTZ R85, R0.reuse, R131 ;  /* 0x0000008300557220 */ /* 0x040fe40000410000 */
[C---:B------:R-:W-:Y:S02]  /*8f60*/  FMUL.FTZ R92, R0.reuse, R106 ;  /* 0x0000006a005c7220 */ /* 0x040fe40000410000 */
[----:B------:R-:W-:Y:S01]  /*8f70*/  FMUL.FTZ R93, R0, R107 ;  /* 0x0000006b005d7220 */ /* 0x000fe20000410000 */
[----:B--2---:R-:W-:Y:S01]  /*8f80*/  @P0 MOV R3, 0x3f317218 ;  /* 0x3f31721800030802 */ /* 0x004fe20000000f00 */
[----:B----4-:R-:W-:Y:S02]  /*8f90*/  @P0 FMUL.FTZ R2, R2, 0.69314718246459960938 ;  /* 0x3f31721802020820 */ /* 0x010fe40000410000 */
[----:B------:R-:W-:Y:S02]  /*8fa0*/  FMUL.FTZ R124, R0, R38 ;  /* 0x00000026007c7220 */ /* 0x000fe40000410000 */
[----:B------:R-:W-:-:S02]  /*8fb0*/  @P0 FMUL.FTZ R3, R3, c[0x0][0x2d0] ;  /* 0x0000b40003030a20 */ /* 0x000fc40000410000 */
        /* <DEDUP_REMOVED lines=38> */
[----:B------:R-:W-:Y:S01]  /*9220*/  FMUL.FTZ R27, R0, R99 ;  /* 0x00000063001b7220 */ /* 0x000fe20000410000 */
[----:B------:R-:W-:Y:S01]  /*9230*/  PRMT R0, R4, 0x7610, R0 ;  /* 0x0000761004007816 */ /* 0x000fe20000000000 */
[----:B------:R-:W-:Y:S02]  /*9240*/  @P0 FFMA.FTZ R22, R3, R12, R2 ;  /* 0x0000000c03160223 */ /* 0x000fe40000010002 */
.L_x_36:
[----:B------:R-:W2:Y:S01]  /*9250*/  S2R R2, SR_TID.X ;  /* 0x0000000000027919 */ /* 0x000ea20000002100 */
[----:B------:R-:W-:Y:S01]  /*9260*/  BSSY B0, `(.L_x_64) ;  /* 0x0000010000007945 */ /* 0x000fe20003800000 */
[----:B--2---:R-:W-:-:S13]  /*9270*/  LOP3.LUT P0, RZ, R2, 0xff, RZ, 0xc0, !PT ;  /* 0x000000ff02ff7812 */ /* 0x004fda000780c0ff */
[----:B------:R-:W-:Y:S05]  /*9280*/  @P0 BRA `(.L_x_65) ;  /* 0x000000d000000947 */ /* 0x000fea0003800000 */
[----:B------:R-:W2:Y:S01]  /*9290*/  S2R R4, SR_LANEID ;  /* 0x0000000000047919 */ /* 0x000ea20000000000 */
[----:B------:R-:W-:Y:S01]  /*92a0*/  VOTEU.ANY UR4, UPT, PT ;  /* 0x0000000000047886 */ /* 0x000fe200038e0100 */
[----:B------:R-:W-:Y:S01]  /*92b0*/  IMAD.MOV.U32 R5, RZ, RZ, c[0x0][0x564] ;  /* 0x00015900ff057624 */ /* 0x000fe200078e00ff */
[----:B------:R-:W2:Y:S08]  /*92c0*/  FLO.U32 R3, UR4 ;  /* 0x0000000400037d00 */ /* 0x000eb000080e0000 */
[----:B------:R-:W3:Y:S01]  /*92d0*/  POPC R2, UR4 ;  /* 0x0000000400027d09 */ /* 0x000ee20008000000 */
[----:B--2---:R-:W-:Y:S01]  /*92e0*/  ISETP.EQ.U32.AND P0, PT, R3, R4, PT ;  /* 0x000000040300720c */ /* 0x004fe20003f02070 */
[----:B------:R-:W-:-:S12]  /*92f0*/  IMAD.MOV.U32 R4, RZ, RZ, c[0x0][0x560] ;  /* 0x00015800ff047624 */ /* 0x000fd800078e00ff */
[----:B---3--:R2:W3:Y:S04]  /*9300*/  @P0 ATOMG.E.ADD.STRONG.GPU PT, R2, [R4.64], R2 ;  /* 0x00000002040209a8 */ /* 0x0084e800081ee1c6 */
[----:B--2---:R-:W2:Y:S04]  /*9310*/  S2R R4, SR_LTMASK ;  /* 0x0000000000047919 */ /* 0x004ea80000003900 */
[----:B---3--:R2:W3:Y:S02]  /*9320*/  SHFL.IDX PT, R3, R2, R3, 0x1f ;  /* 0x00001f0302037589 */ /* 0x0084e400000e0000 */
[----:B--2---:R-:W-:-:S06]  /*9330*/  LOP3.LUT R2, R4, UR4, RZ, 0xc0, !PT ;  /* 0x0000000404027c12 */ /* 0x004fcc000f8ec0ff */
[----:B------:R-:W3:Y:S02]  /*9340*/  POPC R2, R2 ;  /* 0x0000000200027309 */ /* 0x000ee40000000000 */
[----:B---3--:R-:W-:-:S06]  /*9350*/  IADD3 R212, R3, c[0x0][0xc], R2 ;  /* 0x0000030003d47a10 */ /* 0x008fcc0007ffe002 */
.L_x_65:
[----:B------:R-:W-:Y:S05]  /*9360*/  BSYNC B0 ;  /* 0x0000000000007941 */ /* 0x000fea0003800000 */
.L_x_64:
[----:B------:R-:W-:Y:S01]  /*9370*/  PRMT R0, R0, 0x9910, RZ ;  /* 0x0000991000007816 */ /* 0x000fe200000000ff */
[----:B------:R-:W-:Y:S01]  /*9380*/  BSSY B1, `(.L_x_66) ;  /* 0x000032d000017945 */ /* 0x000fe20003800000 */
[----:B------:R-:W-:Y:S02]  /*9390*/  IMAD.MOV.U32 R78, RZ, RZ, R212 ;  /* 0x000000ffff4e7224 */ /* 0x000fe400078e00d4 */
[----:B------:R-:W-:-:S13]  /*93a0*/  ISETP.NE.AND P0, PT, R0, RZ, PT ;  /* 0x000000ff0000720c */ /* 0x000fda0003f05270 */
[----:B------:R-:W-:Y:S05]  /*93b0*/  @!P0 BRA `(.L_x_67) ;  /* 0x0000260000008947 */ /* 0x000fea0003800000 */
[----:B------:R-:W2:Y:S01]  /*93c0*/  LDL R5, [R1] ;  /* 0x0000000001057983 */ /* 0x000ea20000100800 */
[----:B------:R-:W-:Y:S01]  /*93d0*/  WARPSYNC 0xffffffff ;  /* 0xffffffff00007948 */ /* 0x000fe20003800000 */
[----:B------:R-:W-:Y:S01]  /*93e0*/  F2FP.PACK_AB R0, R133, R132 ;  /* 0x000000848500723e */ /* 0x000fe200000000ff */
[----:B------:R-:W-:Y:S01]  /*93f0*/  IMAD.MOV.U32 R14, RZ, RZ, c[0x0][0x388] ;  /* 0x0000e200ff0e7624 */ /* 0x000fe200078e00ff */
[----:B------:R-:W-:Y:S01]  /*9400*/  BAR.SYNC.DEFER_BLOCKING 0x1, 0x100 ;  /* 0x0044000000007b1d */ /* 0x000fe20000010000 */
[----:B------:R-:W-:Y:S02]  /*9410*/  F2FP.PACK_AB R2, R97, R96 ;  /* 0x000000606102723e */ /* 0x000fe400000000ff */
[----:B------:R-:W-:Y:S02]  /*9420*/  F2FP.PACK_AB R3, R29, R28 ;  /* 0x0000001c1d03723e */ /* 0x000fe400000000ff */
[----:B------:R-:W-:Y:S02]  /*9430*/  F2FP.PACK_AB R4, R57, R56 ;  /* 0x000000383904723e */ /* 0x000fe400000000ff */
[----:B------:R-:W-:-:S02]  /*9440*/  ISETP.NE.U32.AND P2, PT, RZ, c[0x0][0x500], PT ;  /* 0x00014000ff007a0c */ /* 0x000fc40003f45070 */
[----:B------:R-:W-:Y:S02]  /*9450*/  ISETP.NE.U32.AND P3, PT, RZ, c[0x0][0x508], PT ;  /* 0x00014200ff007a0c */ /* 0x000fe40003f65070 */
[----:B------:R-:W-:Y:S02]  /*9460*/  ISETP.NE.AND.EX P2, PT, RZ, c[0x0][0x504], PT, P2 ;  /* 0x00014100ff007a0c */ /* 0x000fe40003f45320 */
[----:B------:R-:W-:Y:S01]  /*9470*/  ISETP.NE.AND.EX P3, PT, RZ, c[0x0][0x50c], PT, P3 ;  /* 0x00014300ff007a0c */ /* 0x000fe20003f65330 */
[----:B------:R3:W-:Y:S04]  /*9480*/  STS [R223], R0 ;  /* 0x00000000df007388 */ /* 0x0007e80000000800 */
[----:B------:R4:W-:Y:S04]  /*9490*/  STS [R223+0x400], R2 ;  /* 0x00040002df007388 */ /* 0x0009e80000000800 */
[----:B------:R1:W-:Y:S01]  /*94a0*/  STS [R224], R3 ;  /* 0x00000003e0007388 */ /* 0x0003e20000000800 */
[----:B---3--:R-:W-:-:S02]  /*94b0*/  F2FP.PACK_AB R0, R85, R84 ;  /* 0x000000545500723e */ /* 0x008fc400000000ff */
[----:B----4-:R-:W-:-:S03]  /*94c0*/  F2FP.PACK_AB R2, R31, R30 ;  /* 0x0000001e1f02723e */ /* 0x010fc600000000ff */
[----:B------:R3:W-:Y:S01]  /*94d0*/  STS [R224+0x400], R0 ;  /* 0x00040000e0007388 */ /* 0x0007e20000000800 */
[----:B-1----:R-:W-:-:S03]  /*94e0*/  F2FP.PACK_AB R3, R127, R126 ;  /* 0x0000007e7f03723e */ /* 0x002fc600000000ff */
[----:B------:R1:W-:Y:S04]  /*94f0*/  STS [R226], R2 ;  /* 0x00000002e2007388 */ /* 0x0003e80000000800 */
[----:B------:R4:W-:Y:S01]  /*9500*/  STS [R226+0x400], R3 ;  /* 0x00040003e2007388 */ /* 0x0009e20000000800 */
[----:B---3--:R-:W-:Y:S02]  /*9510*/  F2FP.PACK_AB R0, R33, R32 ;  /* 0x000000202100723e */ /* 0x008fe400000000ff */
[----:B-1----:R-:W-:-:S03]  /*9520*/  F2FP.PACK_AB R2, R123, R122 ;  /* 0x0000007a7b02723e */ /* 0x002fc600000000ff */
[----:B------:R1:W-:Y:S01]  /*9530*/  STS [R225], R0 ;  /* 0x00000000e1007388 */ /* 0x0003e20000000800 */
[----:B----4-:R-:W-:-:S03]  /*9540*/  F2FP.PACK_AB R3, R35, R34 ;  /* 0x000000222303723e */ /* 0x010fc600000000ff */
[----:B------:R3:W-:Y:S01]  /*9550*/  STS [R225+0x400], R2 ;  /* 0x00040002e1007388 */ /* 0x0007e20000000800 */
[----:B-1----:R-:W-:Y:S02]  /*9560*/  F2FP.PACK_AB R0, R89, R88 ;  /* 0x000000585900723e */ /* 0x002fe400000000ff */
[----:B---3--:R-:W-:Y:S01]  /*9570*/  F2FP.PACK_AB R2, R101, R100 ;  /* 0x000000646502723e */ /* 0x008fe200000000ff */
[----:B--2---:R1:W-:Y:S04]  /*9580*/  STS [R5], R3 ;  /* 0x0000000305007388 */ /* 0x0043e80000000800 */
[----:B------:R2:W-:Y:S04]  /*9590*/  STS [R5+0x400], R0 ;  /* 0x0004000005007388 */ /* 0x0005e80000000800 */
[----:B------:R3:W-:Y:S01]  /*95a0*/  STS [R251], R2 ;  /* 0x00000002fb007388 */ /* 0x0007e20000000800 */
[----:B-1----:R-:W-:-:S02]  /*95b0*/  F2FP.PACK_AB R3, R119, R118 ;  /* 0x000000767703723e */ /* 0x002fc400000000ff */
[----:B--2---:R-:W-:-:S03]  /*95c0*/  F2FP.PACK_AB R0, R109, R108 ;  /* 0x0000006c6d00723e */ /* 0x004fc600000000ff */
[----:B------:R1:W-:Y:S01]  /*95d0*/  STS [R251+0x400], R3 ;  /* 0x00040003fb007388 */ /* 0x0003e20000000800 */
[----:B---3--:R-:W-:-:S03]  /*95e0*/  F2FP.PACK_AB R2, R111, R110 ;  /* 0x0000006e6f02723e */ /* 0x008fc600000000ff */
[----:B------:R2:W-:Y:S04]  /*95f0*/  STS [R252], R0 ;  /* 0x00000000fc007388 */ /* 0x0005e80000000800 */
[----:B------:R3:W-:Y:S01]  /*9600*/  STS [R252+0x400], R2 ;  /* 0x00040002fc007388 */ /* 0x0007e20000000800 */
[----:B-1----:R-:W-:Y:S02]  /*9610*/  F2FP.PACK_AB R3, R105, R104 ;  /* 0x000000686903723e */ /* 0x002fe400000000ff */
[----:B--2---:R-:W-:-:S03]  /*9620*/  F2FP.PACK_AB R0, R93, R92 ;  /* 0x0000005c5d00723e */ /* 0x004fc600000000ff */
[----:B------:R1:W-:Y:S01]  /*9630*/  STS [R250], R3 ;  /* 0x00000003fa007388 */ /* 0x0003e20000000800 */
[----:B---3--:R-:W-:-:S03]  /*9640*/  F2FP.PACK_AB R2, R37, R36 ;  /* 0x000000242502723e */ /* 0x008fc600000000ff */
[----:B------:R2:W-:Y:S04]  /*9650*/  STS [R250+0x400], R0 ;  /* 0x00040000fa007388 */ /* 0x0005e80000000800 */
[----:B------:R3:W-:Y:S01]  /*9660*/  STS [R223+0x4000], R2 ;  /* 0x00400002df007388 */ /* 0x0007e20000000800 */
[----:B-1----:R-:W-:Y:S02]  /*9670*/  F2FP.PACK_AB R3, R125, R124 ;  /* 0x0000007c7d03723e */ /* 0x002fe400000000ff */
[----:B--2---:R-:W-:-:S03]  /*9680*/  F2FP.PACK_AB R0, R41, R40 ;  /* 0x000000282900723e */ /* 0x004fc600000000ff */
[----:B------:R1:W-:Y:S01]  /*9690*/  STS [R223+0x4400], R3 ;  /* 0x00440003df007388 */ /* 0x0003e20000000800 */
        /* <DEDUP_REMOVED lines=14> */
[----:B------:R3:W-:Y:S04]  /*9780*/  STS [R5+0x4400], R2 ;  /* 0x0044000205007388 */ /* 0x0007e80000000800 */
[----:B------:R4:W-:Y:S01]  /*9790*/  STS [R251+0x4000], R4 ;  /* 0x00400004fb007388 */ /* 0x0009e20000000800 */
[----:B-1----:R-:W-:Y:S02]  /*97a0*/  F2FP.PACK_AB R3, R61, R60 ;  /* 0x0000003c3d03723e */ /* 0x002fe400000000ff */
[----:B--2---:R-:W-:-:S02]  /*97b0*/  F2FP.PACK_AB R0, R51, R50 ;  /* 0x000000323300723e */ /* 0x004fc400000000ff */
[----:B---3--:R-:W-:-:S03]  /*97c0*/  F2FP.PACK_AB R2, R65, R64 ;  /* 0x000000404102723e */ /* 0x008fc600000000ff */
[----:B------:R1:W-:Y:S01]  /*97d0*/  STS [R251+0x4400], R0 ;  /* 0x00440000fb007388 */ /* 0x0003e20000000800 */
[----:B----4-:R-:W-:-:S03]  /*97e0*/  F2FP.PACK_AB R4, R131, R130 ;  /* 0x000000828304723e */ /* 0x010fc600000000ff */
[----:B------:R2:W-:Y:S04]  /*97f0*/  STS [R252+0x4000], R3 ;  /* 0x00400003fc007388 */ /* 0x0005e80000000800 */
[----:B------:R3:W-:Y:S04]  /*9800*/  STS [R252+0x4400], R4 ;  /* 0x00440004fc007388 */ /* 0x0007e80000000800 */
[----:B------:R4:W-:Y:S01]  /*9810*/  STS [R250+0x4000], R2 ;  /* 0x00400002fa007388 */ /* 0x0009e20000000800 */
[----:B-1----:R-:W-:Y:S02]  /*9820*/  F2FP.PACK_AB R0, R67, R66 ;  /* 0x000000424300723e */ /* 0x002fe400000000ff */
[----:B--2---:R-:W-:-:S03]  /*9830*/  F2FP.PACK_AB R3, R39, R38 ;  /* 0x000000262703723e */ /* 0x004fc600000000ff */
[----:B------:R1:W-:Y:S01]  /*9840*/  STS [R250+0x4400], R0 ;  /* 0x00440000fa007388 */ /* 0x0003e20000000800 */
[----:B---3--:R-:W-:-:S03]  /*9850*/  F2FP.PACK_AB R4, R113, R112 ;  /* 0x000000707104723e */ /* 0x008fc600000000ff */
[----:B------:R2:W-:Y:S01]  /*9860*/  STS [R223+0x8400], R3 ;  /* 0x00840003df007388 */ /* 0x0005e20000000800 */
[----:B----4-:R-:W-:-:S03]  /*9870*/  F2FP.PACK_AB R2, R69, R68 ;  /* 0x000000444502723e */ /* 0x010fc600000000ff */
        /* <DEDUP_REMOVED lines=13> */
[----:B---3--:R-:W-:Y:S02]  /*9950*/  F2FP.PACK_AB R4, R71, R70 ;  /* 0x000000464704723e */ /* 0x008fe400000000ff */
[----:B----4-:R-:W-:Y:S02]  /*9960*/  F2FP.PACK_AB R2, R63, R62 ;  /* 0x0000003e3f02723e */ /* 0x010fe400000000ff */
[----:B-1----:R-:W-:-:S05]  /*9970*/  F2FP.PACK_AB R0, R121, R120 ;  /* 0x000000787900723e */ /* 0x002fca00000000ff */
[----:B------:R1:W-:Y:S04]  /*9980*/  STS [R5+0x8000], R0 ;  /* 0x0080000005007388 */ /* 0x0003e80000000800 */
[----:B------:R2:W-:Y:S04]  /*9990*/  STS [R5+0x8400], R4 ;  /* 0x0084000405007388 */ /* 0x0005e80000000800 */
[----:B------:R3:W-:Y:S04]  /*99a0*/  STS [R251+0x8000], R3 ;  /* 0x00800003fb007388 */ /* 0x0007e80000000800 */
[----:B------:R4:W-:Y:S01]  /*99b0*/  STS [R251+0x8400], R2 ;  /* 0x00840002fb007388 */ /* 0x0009e20000000800 */
[----:B-1----:R-:W-:-:S02]  /*99c0*/  F2FP.PACK_AB R0, R81, R80 ;  /* 0x000000505100723e */ /* 0x002fc400000000ff */
[----:B--2---:R-:W-:-:S03]  /*99d0*/  @P3 IADD3 R4, P0, R216, c[0x0][0x508], RZ ;  /* 0x00014200d8043a10 */ /* 0x004fc60007f1e0ff */
[----:B------:R1:W-:Y:S01]  /*99e0*/  STS [R252+0x8000], R0 ;  /* 0x00800000fc007388 */ /* 0x0003e20000000800 */
[----:B---3--:R-:W-:Y:S02]  /*99f0*/  F2FP.PACK_AB R3, R27, R26 ;  /* 0x0000001a1b03723e */ /* 0x008fe400000000ff */
[----:B------:R-:W-:Y:S02]  /*9a00*/  @P3 IADD3.X R5, R217, c[0x0][0x50c], RZ, P0, !PT ;  /* 0x00014300d9053a10 */ /* 0x000fe400007fe4ff */
[----:B----4-:R-:W-:-:S05]  /*9a10*/  F2FP.PACK_AB R2, R43, R42 ;  /* 0x0000002a2b02723e */ /* 0x010fca00000000ff */
[----:B------:R2:W-:Y:S04]  /*9a20*/  STS [R252+0x8400], R2 ;  /* 0x00840002fc007388 */ /* 0x0005e80000000800 */
[----:B------:R3:W-:Y:S01]  /*9a30*/  STS [R250+0x8400], R3 ;  /* 0x00840003fa007388 */ /* 0x0007e20000000800 */
[----:B-1----:R-:W-:-:S05]  /*9a40*/  F2FP.PACK_AB R0, R25, R24 ;  /* 0x000000181900723e */ /* 0x002fca00000000ff */
[----:B------:R1:W-:Y:S04]  /*9a50*/  STS [R250+0x8000], R0 ;  /* 0x00800000fa007388 */ /* 0x0003e80000000800 */
[----:B------:R-:W-:Y:S01]  /*9a60*/  BAR.SYNC.DEFER_BLOCKING 0x1, 0x100 ;  /* 0x0044000000007b1d */ /* 0x000fe20000010000 */
[----:B--2---:R-:W-:-:S04]  /*9a70*/  IADD3 R2, P1, R216, c[0x0][0x500], RZ ;  /* 0x00014000d8027a10 */ /* 0x004fc80007f3e0ff */
[----:B---3--:R-:W-:Y:S01]  /*9a80*/  IADD3.X R3, R217, c[0x0][0x504], RZ, P1, !PT ;  /* 0x00014100d9037a10 */ /* 0x008fe20000ffe4ff */
[----:B-1----:R-:W-:Y:S01]  /*9a90*/  IMAD.MOV.U32 R0, RZ, RZ, RZ ;  /* 0x000000ffff007224 */ /* 0x002fe200078e00ff */
[C---:B------:R-:W-:Y:S01]  /*9aa0*/  ISETP.NE.AND P0, PT, R218.reuse, RZ, PT ;  /* 0x000000ffda00720c */ /* 0x040fe20003f05270 */
[----:B------:R1:W5:Y:S04]  /*9ab0*/  @P3 LDG.E R14, [R4.64] ;  /* 0x00000006040e3981 */ /* 0x000368000c1e1900 */
[----:B------:R2:W5:Y:S01]  /*9ac0*/  @P2 LDG.E R0, [R2.64] ;  /* 0x0000000602002981 */ /* 0x000562000c1e1900 */
[----:B-1----:R-:W-:Y:S01]  /*9ad0*/  SEL R5, R218, c[0x0][0x3d4], P0 ;  /* 0x0000f500da057a07 */ /* 0x002fe20000000000 */
[----:B------:R-:W-:Y:S05]  /*9ae0*/  @P3 BRA `(.L_x_68) ;  /* 0x0000004000003947 */ /* 0x000fea0003800000 */
[----:B------:R-:W-:Y:S05]  /*9af0*/  @!P2 BRA `(.L_x_68) ;  /* 0x000000300000a947 */ /* 0x000fea0003800000 */
[----:B------:R1:W3:Y:S04]  /*9b00*/  LDG.E R4, [R2.64] ;  /* 0x0000000602047981 */ /* 0x0002e8000c1e1900 */
[----:B-12---:R-:W3:Y:S02]  /*9b10*/  LDG.E R2, [R2.64+0x4] ;  /* 0x0000040602027981 */ /* 0x006ee4000c1e1900 */
[----:B---3-5:R-:W-:-:S02]  /*9b20*/  IADD3 R14, -R4, R2, RZ ;  /* 0x00000002040e7210 */ /* 0x028fc40007ffe1ff */
.L_x_68:
[----:B--2---:R-:W2:Y:S01]  /*9b30*/  LDL R3, [R1+0xc] ;  /* 0x00000c0001037983 */ /* 0x004ea20000100800 */
[----:B------:R-:W-:Y:S01]  /*9b40*/  IMAD.MOV.U32 R9, RZ, RZ, 0x368 ;  /* 0x00000368ff097424 */ /* 0x000fe200078e00ff */
[----:B------:R-:W-:Y:S01]  /*9b50*/  ISETP.GT.AND P3, PT, R5, 0x1, PT ;  /* 0x000000010500780c */ /* 0x000fe20003f64270 */
[----:B------:R-:W-:Y:S01]  /*9b60*/  IMAD.MOV.U32 R2, RZ, RZ, c[0x0][0x4e8] ;  /* 0x00013a00ff027624 */ /* 0x000fe200078e00ff */
[----:B------:R-:W3:Y:S01]  /*9b70*/  LDL R82, [R1+0x8] ;  /* 0x0000080001527983 */ /* 0x000ee20000100800 */
[----:B------:R-:W-:-:S02]  /*9b80*/  ISETP.NE.U32.AND P0, PT, RZ, c[0x0][0x500], PT ;  /* 0x00014000ff007a0c */ /* 0x000fc40003f05070 */
[----:B------:R-:W-:Y:S02]  /*9b90*/  SEL R9, R9, 0x328, P3 ;  /* 0x0000032809097807 */ /* 0x000fe40001800000 */
[----:B------:R-:W-:Y:S02]  /*9ba0*/  ISETP.NE.AND.EX P0, PT, RZ, c[0x0][0x504], PT, P0 ;  /* 0x00014100ff007a0c */ /* 0x000fe40003f05300 */
[----:B------:R-:W1:Y:S01]  /*9bb0*/  LDC.64 R4, c[0x0][R9+0x170] ;  /* 0x00005c0009047b82 */ /* 0x000e620000000a00 */
[----:B------:R-:W-:Y:S02]  /*9bc0*/  ISETP.NE.AND P2, PT, R2, 0x1, PT ;  /* 0x000000010200780c */ /* 0x000fe40003f45270 */
[----:B------:R-:W-:-:S05]  /*9bd0*/  SEL R8, R211, RZ, !P0 ;  /* 0x000000ffd3087207 */ /* 0x000fca0004000000 */
[----:B------:R-:W4:Y:S08]  /*9be0*/  LDC.64 R16, c[0x0][R9+0x168] ;  /* 0x00005a0009107b82 */ /* 0x000f300000000a00 */
[----:B------:R1:W2:Y:S08]  /*9bf0*/  LDC.64 R18, c[0x0][R9+0x178] ;  /* 0x00005e0009127b82 */ /* 0x0002b00000000a00 */
[----:B------:R1:W2:Y:S01]  /*9c00*/  LDC.64 R20, c[0x0][R9+0x160] ;  /* 0x0000580009147b82 */ /* 0x0002a20000000a00 */
[----:B------:R-:W-:Y:S01]  /*9c10*/  LOP3.LUT R10, R214, 0xffff, RZ, 0xc0, !PT ;  /* 0x0000ffffd60a7812 */ /* 0x000fe200078ec0ff */
[----:B------:R-:W4:Y:S01]  /*9c20*/  S2R R83, SR_TID.X ;  /* 0x0000000000537919 */ /* 0x000f220000002100 */
[----:B-1----:R-:W-:-:S03]  /*9c30*/  IMAD R2, R5, R8, RZ ;  /* 0x0000000805027224 */ /* 0x002fc600078e02ff */
[----:B----4-:R-:W-:-:S04]  /*9c40*/  IMAD.WIDE.U32 R6, R16, R10, RZ ;  /* 0x0000000a10067225 */ /* 0x010fc800078e00ff */
[----:B------:R-:W-:Y:S01]  /*9c50*/  IMAD R9, R17, R10, RZ ;  /* 0x0000000a11097224 */ /* 0x000fe200078e02ff */
[----:B------:R-:W-:-:S04]  /*9c60*/  SHF.R.S32.HI R79, RZ, 0x1f, R83 ;  /* 0x0000001fff4f7819 */ /* 0x000fc80000011453 */
[----:B------:R-:W-:-:S04]  /*9c70*/  LEA.HI R79, R79, R83, RZ, 0x5 ;  /* 0x000000534f4f7211 */ /* 0x000fc800078f28ff */
[----:B------:R-:W-:-:S05]  /*9c80*/  LOP3.LUT R79, R79, 0xffffffe0, RZ, 0xc0, !PT ;  /* 0xffffffe04f4f7812 */ /* 0x000fca00078ec0ff */
[----:B------:R-:W-:Y:S02]  /*9c90*/  IMAD.IADD R79, R83, 0x1, -R79 ;  /* 0x00000001534f7824 */ /* 0x000fe400078e0a4f */
[----:B--2---:R-:W-:Y:S01]  /*9ca0*/  IMAD R12, R213, 0x80, R3 ;  /* 0x00000080d50c7824 */ /* 0x004fe200078e0203 */
[----:B------:R-:W-:-:S05]  /*9cb0*/  SEL R3, R220, RZ, !P0 ;  /* 0x000000ffdc037207 */ /* 0x000fca0004000000 */
[----:B------:R-:W-:Y:S02]  /*9cc0*/  IMAD R11, R4, R3, R2 ;  /* 0x00000003040b7224 */ /* 0x000fe400078e0202 */
[----:B------:R-:W-:-:S04]  /*9cd0*/  @P2 IMAD.HI.U32 R3, R12, c[0x0][0x4ec], RZ ;  /* 0x00013b000c032a27 */ /* 0x000fc800078e00ff */
[----:B------:R-:W-:-:S04]  /*9ce0*/  IMAD.WIDE.U32 R4, R4, R8, RZ ;  /* 0x0000000804047225 */ /* 0x000fc800078e00ff */
[----:B------:R-:W-:Y:S01]  /*9cf0*/  IMAD.MOV.U32 R2, RZ, RZ, R12 ;  /* 0x000000ffff027224 */ /* 0x000fe200078e000c */
[----:B------:R-:W-:Y:S02]  /*9d00*/  @P2 SHF.R.U32.HI R2, RZ, c[0x0][0x4f0], R3 ;  /* 0x00013c00ff022a19 */ /* 0x000fe40000011603 */
[----:B------:R-:W-:Y:S02]  /*9d10*/  SEL R3, R221, RZ, P3 ;  /* 0x000000ffdd037207 */ /* 0x000fe40001800000 */
[--C-:B-----5:R-:W-:Y:S01]  /*9d20*/  IADD3 R15, P1, P0, R4, R6, R0.reuse ;  /* 0x00000006040f7210 */ /* 0x120fe2000783e000 */
[----:B------:R-:W-:Y:S01]  /*9d30*/  IMAD.IADD R6, R7, 0x1, R9 ;  /* 0x0000000107067824 */ /* 0x000fe200078e0209 */
[----:B------:R-:W-:Y:S01]  /*9d40*/  SHF.R.S32.HI R9, RZ, 0x1f, R0 ;  /* 0x0000001fff097819 */ /* 0x000fe20000011400 */
[----:B------:R-:W-:Y:S02]  /*9d50*/  IMAD.IADD R13, R5, 0x1, R11 ;  /* 0x00000001050d7824 */ /* 0x000fe400078e020b */
[----:B------:R-:W-:-:S02]  /*9d60*/  IMAD.MOV R7, RZ, RZ, -R2 ;  /* 0x000000ffff077224 */ /* 0x000fc400078e0a02 */
[-C--:B------:R-:W-:Y:S02]  /*9d70*/  IMAD R11, R19, R3.reuse, RZ ;  /* 0x00000003130b7224 */ /* 0x080fe400078e02ff */
[----:B------:R-:W-:Y:S01]  /*9d80*/  IMAD.WIDE.U32 R4, R18, R3, RZ ;  /* 0x0000000312047225 */ /* 0x000fe200078e00ff */
[----:B------:R-:W-:-:S03]  /*9d90*/  IADD3.X R13, R13, R6, R9, P1, P0 ;  /* 0x000000060d0d7210 */ /* 0x000fc60000fe0409 */
[----:B------:R-:W-:Y:S01]  /*9da0*/  IMAD R3, R7, c[0x0][0x4e8], R12 ;  /* 0x00013a0007037a24 */ /* 0x000fe200078e020c */
[----:B------:R-:W-:Y:S01]  /*9db0*/  IADD3 R4, P1, P0, R2, R15, R4 ;  /* 0x0000000f02047210 */ /* 0x000fe2000783e004 */
[----:B------:R-:W-:Y:S01]  /*9dc0*/  IMAD.IADD R11, R5, 0x1, R11 ;  /* 0x00000001050b7824 */ /* 0x000fe200078e020b */
[----:B------:R-:W-:Y:S01]  /*9dd0*/  SHF.R.S32.HI R5, RZ, 0x1f, R2 ;  /* 0x0000001fff057819 */ /* 0x000fe20000011402 */
[----:B------:R-:W-:Y:S01]  /*9de0*/  IMAD R2, R21, R3, RZ ;  /* 0x0000000315027224 */ /* 0x000fe200078e02ff */
[----:B------:R-:W-:Y:S02]  /*9df0*/  SHF.R.S32.HI R6, RZ, 0x1f, R3 ;  /* 0x0000001fff067819 */ /* 0x000fe40000011403 */
[----:B------:R-:W-:Y:S01]  /*9e00*/  IADD3.X R5, R5, R13, R11, P1, P0 ;  /* 0x0000000d05057210 */ /* 0x000fe20000fe040b */
[----:B------:R-:W-:Y:S02]  /*9e10*/  IMAD.MOV.U32 R7, RZ, RZ, c[0x0][0x4a8] ;  /* 0x00012a00ff077624 */ /* 0x000fe400078e00ff */
[----:B------:R-:W-:-:S02]  /*9e20*/  IMAD R6, R20, R6, R2 ;  /* 0x0000000614067224 */ /* 0x000fc400078e0202 */
[----:B------:R-:W-:Y:S01]  /*9e30*/  IMAD.WIDE.U32 R2, R20, R3, R4 ;  /* 0x0000000314027225 */ /* 0x000fe200078e0004 */
[----:B------:R-:W-:-:S03]  /*9e40*/  SEL R4, R7, c[0x0][0x450], P3 ;  /* 0x0001140007047a07 */ /* 0x000fc60001800000 */
[----:B------:R-:W-:Y:S01]  /*9e50*/  IMAD.MOV.U32 R5, RZ, RZ, c[0x0][0x4ac] ;  /* 0x00012b00ff057624 */ /* 0x000fe200078e00ff */
[----:B------:R-:W-:Y:S01]  /*9e60*/  LEA R4, P0, R2, R4, 0x2 ;  /* 0x0000000402047211 */ /* 0x000fe200078010ff */
[----:B------:R-:W-:-:S03]  /*9e70*/  IMAD.IADD R3, R3, 0x1, R6 ;  /* 0x0000000103037824 */ /* 0x000fc600078e0206 */
[----:B------:R-:W-:-:S04]  /*9e80*/  SEL R5, R5, c[0x0][0x454], P3 ;  /* 0x0001150005057a07 */ /* 0x000fc80001800000 */
[----:B------:R-:W-:Y:S01]  /*9e90*/  LEA.HI.X R2, R2, R5, R3, 0x2, P0 ;  /* 0x0000000502027211 */ /* 0x000fe200000f1403 */
[----:B------:R-:W-:Y:S04]  /*9ea0*/  SHFL.IDX PT, R6, R4, RZ, 0x1c1f ;  /* 0x001c1fff04067589 */ /* 0x000fe800000e0000 */
[----:B------:R-:W1:Y:S04]  /*9eb0*/  SHFL.IDX PT, R7, R2, RZ, 0x1c1f ;  /* 0x001c1fff02077589 */ /* 0x000e6800000e0000 */
[----:B------:R-:W-:Y:S04]  /*9ec0*/  SHFL.IDX PT, R4, R4, 0x1, 0x1c1f ;  /* 0x003c1f0004047f89 */ /* 0x000fe800000e0000 */
[----:B------:R3:W2:Y:S01]  /*9ed0*/  SHFL.IDX PT, R5, R2, 0x1, 0x1c1f ;  /* 0x003c1f0002057f89 */ /* 0x0006a200000e0000 */
[----:B------:R-:W-:Y:S01]  /*9ee0*/  IMAD R11, R14, c[0x0][0x4e8], RZ ;  /* 0x00013a000e0b7a24 */ /* 0x000fe200078e02ff */
[----:B------:R-:W-:Y:S01]  /*9ef0*/  LOP3.LUT P0, RZ, R79, 0x3, RZ, 0xc0, !PT ;  /* 0x000000034fff7812 */ /* 0x000fe2000780c0ff */
[----:B---3--:R-:W-:-:S05]  /*9f00*/  IMAD R2, R213, 0x80, R82 ;  /* 0x00000080d5027824 */ /* 0x008fca00078e0252 */
[C---:B------:R-:W-:Y:S02]  /*9f10*/  IADD3 R3, R2.reuse, 0x8, RZ ;  /* 0x0000000802037810 */ /* 0x040fe40007ffe0ff */
[-C--:B------:R-:W-:Y:S02]  /*9f20*/  ISETP.GE.OR P1, PT, R2, R11.reuse, P0 ;  /* 0x0000000b0200720c */ /* 0x080fe40000726670 */
[----:B------:R-:W-:-:S11]  /*9f30*/  ISETP.GE.OR P0, PT, R3, R11, P0 ;  /* 0x0000000b0300720c */ /* 0x000fd60000706670 */
[----:B-1----:R1:W-:Y:S01]  /*9f40*/  @!P1 ST.E [R6.64], R23 ;  /* 0x0000001706009985 */ /* 0x0023e2000c101906 */
[----:B------:R-:W-:-:S03]  /*9f50*/  ISETP.GE.AND P1, PT, R2, R11, PT ;  /* 0x0000000b0200720c */ /* 0x000fc60003f26270 */
[----:B--2---:R1:W-:Y:S01]  /*9f60*/  @!P0 ST.E [R4.64], R22 ;  /* 0x0000001604008985 */ /* 0x0043e2000c101906 */
[----:B------:R-:W-:Y:S01]  /*9f70*/  ISETP.GE.AND P0, PT, R3, R11, PT ;  /* 0x0000000b0300720c */ /* 0x000fe20003f06270 */
[----:B------:R-:W-:Y:S05]  /*9f80*/  @P3 BRA `(.L_x_69) ;  /* 0x0000088000003947 */ /* 0x000fea0003800000 */
[----:B-1----:R-:W-:Y:S01]  /*9f90*/  IMAD R4, R9, c[0x0][0x3a0], RZ ;  /* 0x0000e80009047a24 */ /* 0x002fe200078e02ff */
[----:B------:R-:W-:Y:S01]  /*9fa0*/  SHF.R.S32.HI R5, RZ, 0x1f, R8 ;  /* 0x0000001fff057819 */ /* 0x000fe20000011408 */
[C---:B------:R-:W-:Y:S01]  /*9fb0*/  IMAD.WIDE.U32 R2, R0.reuse, c[0x0][0x3a0], RZ ;  /* 0x0000e80000027a25 */ /* 0x040fe200078e00ff */
[----:B------:R1:W2:Y:S03]  /*9fc0*/  LDS.128 R28, [R187+0x80] ;  /* 0x00008000bb1c7984 */ /* 0x0002a60000000c00 */
[----:B------:R-:W-:Y:S01]  /*9fd0*/  IMAD R0, R0, c[0x0][0x3a4], R4 ;  /* 0x0000e90000007a24 */ /* 0x000fe200078e0204 */
[----:B------:R-:W-:Y:S01]  /*9fe0*/  LEA R4, R196, R200, 0x5 ;  /* 0x000000c8c4047211 */ /* 0x000fe200078e28ff */
[----:B------:R1:W3:Y:S01]  /*9ff0*/  LDS.128 R40, [R187+0x1080] ;  /* 0x00108000bb287984 */ /* 0x0002e20000000c00 */
[----:B------:R-:W-:-:S02]  /*a000*/  IMAD R5, R5, c[0x0][0x3f0], RZ ;  /* 0x0000fc0005057a24 */ /* 0x000fc400078e02ff */
[----:B------:R-:W-:Y:S01]  /*a010*/  IADD3 R3, R3, R0, RZ ;  /* 0x0000000003037210 */ /* 0x000fe20007ffe0ff */
[----:B------:R1:W4:Y:S01]  /*a020*/  LDS.128 R52, [R187+0x2080] ;  /* 0x00208000bb347984 */ /* 0x0003220000000c00 */
[----:B------:R-:W-:Y:S01]  /*a030*/  LEA R4, R213, R4, 0x7 ;  /* 0x00000004d5047211 */ /* 0x000fe200078e38ff */
[----:B------:R-:W-:Y:S02]  /*a040*/  IMAD R7, R8, c[0x0][0x3f4], R5 ;  /* 0x0000fd0008077a24 */ /* 0x000fe400078e0205 */
[----:B------:R-:W-:Y:S01]  /*a050*/  IMAD.WIDE.U32 R2, R10, c[0x0][0x3e8], R2 ;  /* 0x0000fa000a027a25 */ /* 0x000fe200078e0002 */
[----:B------:R1:W1:Y:S01]  /*a060*/  LDS.128 R60, [R187+0x3080] ;  /* 0x00308000bb3c7984 */ /* 0x0002620000000c00 */
[----:B------:R-:W-:Y:S02]  /*a070*/  MOV R0, R4 ;  /* 0x0000000400007202 */ /* 0x000fe40000000f00 */
[----:B------:R-:W-:Y:S01]  /*a080*/  @P2 IMAD.HI.U32 R6, R4, c[0x0][0x4ec], RZ ;  /* 0x00013b0004062a27 */ /* 0x000fe200078e00ff */
[----:B------:R1:W1:Y:S03]  /*a090*/  LDS.128 R24, [R187+0x4080] ;  /* 0x00408000bb187984 */ /* 0x0002660000000c00 */
[----:B------:R-:W-:Y:S01]  /*a0a0*/  IMAD R3, R10, c[0x0][0x3ec], R3 ;  /* 0x0000fb000a037a24 */ /* 0x000fe200078e0203 */
[----:B------:R1:W1:Y:S01]  /*a0b0*/  LDS.128 R36, [R187+0x5080] ;  /* 0x00508000bb247984 */ /* 0x0002620000000c00 */
[----:B------:R-:W-:-:S02]  /*a0c0*/  @P2 SHF.R.U32.HI R0, RZ, c[0x0][0x4f0], R6 ;  /* 0x00013c00ff002a19 */ /* 0x000fc40000011606 */
[----:B------:R-:W-:Y:S01]  /*a0d0*/  IMAD.WIDE.U32 R2, R8, c[0x0][0x3f0], R2 ;  /* 0x0000fc0008027a25 */ /* 0x000fe200078e0002 */
[----:B------:R1:W1:Y:S01]  /*a0e0*/  LDS.128 R48, [R187+0x6080] ;  /* 0x00608000bb307984 */ /* 0x0002620000000c00 */
[----:B------:R-:W-:Y:S02]  /*a0f0*/  SHF.R.S32.HI R6, RZ, 0x1f, R0 ;  /* 0x0000001fff067819 */ /* 0x000fe40000011400 */
[----:B------:R-:W-:Y:S01]  /*a100*/  IADD3 R5, -R0, RZ, RZ ;  /* 0x000000ff00057210 */ /* 0x000fe20007ffe1ff */
[----:B------:R1:W1:Y:S01]  /*a110*/  LDS.128 R56, [R187+0x7080] ;  /* 0x00708000bb387984 */ /* 0x0002620000000c00 */
[----:B------:R-:W-:Y:S01]  /*a120*/  IADD3 R3, R3, R7, RZ ;  /* 0x0000000703037210 */ /* 0x000fe20007ffe0ff */
[----:B------:R-:W-:Y:S02]  /*a130*/  IMAD R6, R6, c[0x0][0x3e0], RZ ;  /* 0x0000f80006067a24 */ /* 0x000fe400078e02ff */
[----:B------:R1:W1:Y:S01]  /*a140*/  LDS.128 R16, [R187+0x8080] ;  /* 0x00808000bb107984 */ /* 0x0002620000000c00 */
[----:B------:R-:W-:-:S02]  /*a150*/  IMAD R4, R5, c[0x0][0x4e8], R4 ;  /* 0x00013a0005047a24 */ /* 0x000fc400078e0204 */
[C---:B------:R-:W-:Y:S01]  /*a160*/  IMAD R5, R0.reuse, c[0x0][0x3e4], R6 ;  /* 0x0000f90000057a24 */ /* 0x040fe200078e0206 */
[----:B------:R1:W1:Y:S01]  /*a170*/  LDS.128 R32, [R187+0x9080] ;  /* 0x00908000bb207984 */ /* 0x0002620000000c00 */
[----:B------:R-:W-:Y:S01]  /*a180*/  IMAD.WIDE.U32 R2, R0, c[0x0][0x3e0], R2 ;  /* 0x0000f80000027a25 */ /* 0x000fe200078e0002 */
[----:B------:R-:W-:Y:S02]  /*a190*/  SHF.R.S32.HI R0, RZ, 0x1f, R4 ;  /* 0x0000001fff007819 */ /* 0x000fe40000011404 */
[----:B------:R1:W1:Y:S02]  /*a1a0*/  LDS.128 R44, [R187+0xa080] ;  /* 0x00a08000bb2c7984 */ /* 0x0002640000000c00 */
[----:B------:R-:W-:Y:S01]  /*a1b0*/  IADD3 R3, R3, R5, RZ ;  /* 0x0000000503037210 */ /* 0x000fe20007ffe0ff */
[----:B------:R-:W-:Y:S01]  /*a1c0*/  IMAD R0, R0, c[0x0][0x3d8], RZ ;  /* 0x0000f60000007a24 */ /* 0x000fe200078e02ff */
[----:B------:R1:W1:Y:S03]  /*a1d0*/  LDS.128 R64, [R187+0xb080] ;  /* 0x00b08000bb407984 */ /* 0x0002660000000c00 */
[----:B------:R-:W-:-:S04]  /*a1e0*/  IMAD.WIDE.U32 R2, R4, c[0x0][0x3d8], R2 ;  /* 0x0000f60004027a25 */ /* 0x000fc800078e0002 */
[----:B------:R-:W-:Y:S01]  /*a1f0*/  IMAD R0, R4, c[0x0][0x3dc], R0 ;  /* 0x0000f70004007a24 */ /* 0x000fe200078e0200 */
[----:B------:R-:W-:-:S04]  /*a200*/  LEA R12, P0, R2, c[0x0][0x380], 0x1 ;  /* 0x0000e000020c7a11 */ /* 0x000fc800078008ff */
[----:B------:R-:W-:-:S04]  /*a210*/  IADD3 R0, R3, R0, RZ ;  /* 0x0000000003007210 */ /* 0x000fc80007ffe0ff */
[----:B------:R-:W-:Y:S01]  /*a220*/  LEA.HI.X R9, R2, c[0x0][0x384], R0, 0x1, P0 ;  /* 0x0000e10002097a11 */ /* 0x000fe200000f0c00 */
[----:B------:R-:W-:Y:S05]  /*a230*/  BRA.DIV ~URZ, `(.L_x_70) ;  /* 0x00003f927f007947 */ /* 0x000fea000b800000 */
[----:B--234-:R2:W3:Y:S02]  /*a240*/  SHFL.IDX PT, R8, R9, RZ, 0x181f ;  /* 0x00181fff09087589 */ /* 0x01c4e400000e0000 */
.L_x_141:
[----:B------:R-:W-:Y:S05]  /*a250*/  BRA.DIV ~URZ, `(.L_x_71) ;  /* 0x00003fe27f007947 */ /* 0x000fea000b800000 */
[----:B------:R4:W2:Y:S02]  /*a260*/  SHFL.IDX PT, R0, R12, RZ, 0x181f ;  /* 0x00181fff0c007589 */ /* 0x0008a400000e0000 */
.L_x_142:
[----:B------:R-:W-:Y:S01]  /*a270*/  LEA R10, R213, R200, 0x7 ;  /* 0x000000c8d50a7211 */ /* 0x000fe200078e38ff */
[----:B------:R-:W-:Y:S03]  /*a280*/  BSSY B0, `(.L_x_72) ;  /* 0x0000012000007945 */ /* 0x000fe60003800000 */
[----:B------:R-:W-:-:S13]  /*a290*/  ISETP.GE.AND P0, PT, R10, R11, PT ;  /* 0x0000000b0a00720c */ /* 0x000fda0003f06270 */
[----:B------:R-:W-:Y:S05]  /*a2a0*/  @P0 BRA `(.L_x_73) ;  /* 0x000000f000000947 */ /* 0x000fea0003800000 */
[----:B------:R-:W-:Y:S02]  /*a2b0*/  ISETP.GE.AND P5, PT, R192, c[0x0][0x3c8], PT ;  /* 0x0000f200c0007a0c */ /* 0x000fe40003fa6270 */
[----:B------:R-:W-:Y:S02]  /*a2c0*/  ISETP.GE.AND P4, PT, R197, c[0x0][0x3c8], PT ;  /* 0x0000f200c5007a0c */ /* 0x000fe40003f86270 */
[----:B------:R-:W-:Y:S02]  /*a2d0*/  ISETP.GE.AND P3, PT, R198, c[0x0][0x3c8], PT ;  /* 0x0000f200c6007a0c */ /* 0x000fe40003f66270 */
[----:B------:R-:W-:Y:S02]  /*a2e0*/  SHF.R.S32.HI R15, RZ, 0x1f, R192 ;  /* 0x0000001fff0f7819 */ /* 0x000fe400000114c0 */
[----:B------:R-:W-:Y:S02]  /*a2f0*/  SHF.R.S32.HI R14, RZ, 0x1f, R197 ;  /* 0x0000001fff0e7819 */ /* 0x000fe400000114c5 */
[----:B------:R-:W-:-:S03]  /*a300*/  SHF.R.S32.HI R13, RZ, 0x1f, R198 ;  /* 0x0000001fff0d7819 */ /* 0x000fc600000114c6 */
[-C--:B--2---:R-:W-:Y:S02]  /*a310*/  @!P5 LEA R6, P2, R192, R0.reuse, 0x1 ;  /* 0x00000000c006d211 */ /* 0x084fe400078408ff */
[CC--:B------:R-:W-:Y:S02]  /*a320*/  @!P4 LEA R4, P1, R197.reuse, R0.reuse, 0x1 ;  /* 0x00000000c504c211 */ /* 0x0c0fe400078208ff */
[----:B------:R-:W-:Y:S02]  /*a330*/  @!P3 LEA R2, P0, R198, R0, 0x1 ;  /* 0x00000000c602b211 */ /* 0x000fe400078008ff */
[-C--:B---3--:R-:W-:Y:S02]  /*a340*/  @!P5 LEA.HI.X R7, R192, R8.reuse, R15, 0x1, P2 ;  /* 0x00000008c007d211 */ /* 0x088fe400010f0c0f */
[-C--:B------:R-:W-:Y:S02]  /*a350*/  @!P4 LEA.HI.X R5, R197, R8.reuse, R14, 0x1, P1 ;  /* 0x00000008c505c211 */ /* 0x080fe400008f0c0e */
[----:B------:R-:W-:Y:S01]  /*a360*/  @!P3 LEA.HI.X R3, R198, R8, R13, 0x1, P0 ;  /* 0x00000008c603b211 */ /* 0x000fe200000f0c0d */
[----:B------:R2:W-:Y:S04]  /*a370*/  @!P5 ST.E.128 [R6.64], R28 ;  /* 0x0000001c0600d985 */ /* 0x0005e8000c101d06 */
[----:B-1----:R2:W-:Y:S04]  /*a380*/  @!P4 ST.E.128 [R4.64], R24 ;  /* 0x000000180400c985 */ /* 0x0025e8000c101d06 */
[----:B------:R2:W-:Y:S02]  /*a390*/  @!P3 ST.E.128 [R2.64], R16 ;  /* 0x000000100200b985 */ /* 0x0005e4000c101d06 */
.L_x_73:
[----:B------:R-:W-:Y:S05]  /*a3a0*/  BSYNC B0 ;  /* 0x0000000000007941 */ /* 0x000fea0003800000 */
.L_x_72:
[----:B------:R-:W-:Y:S05]  /*a3b0*/  BRA.DIV ~URZ, `(.L_x_74) ;  /* 0x00003ef27f007947 */ /* 0x000fea000b800000 */
[----:B---3--:R3:W4:Y:S04]  /*a3c0*/  SHFL.IDX PT, R8, R9, 0x1, 0x181f ;  /* 0x00381f0009087f89 */ /* 0x00872800000e0000 */
[----:B--2---:R3:W2:Y:S02]  /*a3d0*/  SHFL.IDX PT, R0, R12, 0x1, 0x181f ;  /* 0x00381f000c007f89 */ /* 0x0046a400000e0000 */
.L_x_143:
[----:B------:R-:W-:Y:S01]  /*a3e0*/  IADD3 R2, R10, 0x20, RZ ;  /* 0x000000200a027810 */ /* 0x000fe20007ffe0ff */
        /* <DEDUP_REMOVED lines=12> */
[-C--:B----4-:R-:W-:Y:S02]  /*a4b0*/  @!P2 LEA.HI.X R7, R192, R8.reuse, R15, 0x1, P5 ;  /* 0x00000008c007a211 */ /* 0x090fe400028f0c0f */
[-C--:B------:R-:W-:Y:S02]  /*a4c0*/  @!P1 LEA.HI.X R5, R197, R8.reuse, R14, 0x1, P4 ;  /* 0x00000008c5059211 */ /* 0x080fe400020f0c0e */
[----:B------:R-:W-:Y:S01]  /*a4d0*/  @!P0 LEA.HI.X R3, R198, R8, R13, 0x1, P3 ;  /* 0x00000008c6038211 */ /* 0x000fe200018f0c0d */
[----:B------:R2:W-:Y:S04]  /*a4e0*/  @!P2 ST.E.128 [R6.64], R40 ;  /* 0x000000280600a985 */ /* 0x0005e8000c101d06 */
[----:B-1----:R2:W-:Y:S04]  /*a4f0*/  @!P1 ST.E.128 [R4.64], R36 ;  /* 0x0000002404009985 */ /* 0x0025e8000c101d06 */
[----:B------:R2:W-:Y:S02]  /*a500*/  @!P0 ST.E.128 [R2.64], R32 ;  /* 0x0000002002008985 */ /* 0x0005e4000c101d06 */
.L_x_76:
[----:B------:R-:W-:Y:S05]  /*a510*/  BSYNC B0 ;  /* 0x0000000000007941 */ /* 0x000fea0003800000 */
.L_x_75:
[----:B------:R-:W-:Y:S05]  /*a520*/  BRA.DIV ~URZ, `(.L_x_77) ;  /* 0x00003e527f007947 */ /* 0x000fea000b800000 */
[----:B----4-:R4:W3:Y:S02]  /*a530*/  SHFL.IDX PT, R8, R9, 0x2, 0x181f ;  /* 0x00581f0009087f89 */ /* 0x0108e400000e0000 */
.L_x_144:
[----:B------:R-:W-:Y:S05]  /*a540*/  BRA.DIV ~URZ, `(.L_x_78) ;  /* 0x00003ea27f007947 */ /* 0x000fea000b800000 */
[----:B--2---:R2:W4:Y:S02]  /*a550*/  SHFL.IDX PT, R0, R12, 0x2, 0x181f ;  /* 0x00581f000c007f89 */ /* 0x00452400000e0000 */
.L_x_145:
        /* <DEDUP_REMOVED lines=10> */
[-C--:B----4-:R-:W-:Y:S02]  /*a600*/  @!P2 LEA R6, P5, R192, R0.reuse, 0x1 ;  /* 0x00000000c006a211 */ /* 0x090fe400078a08ff */
        /* <DEDUP_REMOVED lines=8> */
.L_x_80:
[----:B------:R-:W-:Y:S05]  /*a690*/  BSYNC B0 ;  /* 0x0000000000007941 */ /* 0x000fea0003800000 */
.L_x_79:
[----:B------:R-:W-:Y:S05]  /*a6a0*/  BRA.DIV ~URZ, `(.L_x_81) ;  /* 0x00003db27f007947 */ /* 0x000fea000b800000 */
[----:B---3--:R3:W2:Y:S04]  /*a6b0*/  SHFL.IDX PT, R6, R9, 0x3, 0x181f ;  /* 0x00781f0009067f89 */ /* 0x0086a800000e0000 */
[----:B----4-:R3:W4:Y:S02]  /*a6c0*/  SHFL.IDX PT, R0, R12, 0x3, 0x181f ;  /* 0x00781f000c007f89 */ /* 0x01072400000e0000 */
.L_x_146:
[----:B------:R-:W-:-:S04]  /*a6d0*/  IADD3 R2, R10, 0x60, RZ ;  /* 0x000000600a027810 */ /* 0x000fc80007ffe0ff */
[----:B------:R-:W-:-:S13]  /*a6e0*/  ISETP.GE.AND P0, PT, R2, R11, PT ;  /* 0x0000000b0200720c */ /* 0x000fda0003f06270 */
[----:B------:R-:W-:Y:S05]  /*a6f0*/  @P0 BRA `(.L_x_82) ;  /* 0x00001f5000000947 */ /* 0x000fea0003800000 */
[----:B------:R-:W-:Y:S02]  /*a700*/  ISETP.GE.AND P1, PT, R192, c[0x0][0x3c8], PT ;  /* 0x0000f200c0007a0c */ /* 0x000fe40003f26270 */
[----:B------:R-:W-:Y:S02]  /*a710*/  ISETP.GE.AND P0, PT, R197, c[0x0][0x3c8], PT ;  /* 0x0000f200c5007a0c */ /* 0x000fe40003f06270 */
[----:B------:R-:W-:Y:S02]  /*a720*/  SHF.R.S32.HI R8, RZ, 0x1f, R192 ;  /* 0x0000001fff087819 */ /* 0x000fe400000114c0 */
[----:B------:R-:W-:-:S07]  /*a730*/  SHF.R.S32.HI R7, RZ, 0x1f, R197 ;  /* 0x0000001fff077819 */ /* 0x000fce00000114c5 */
[CC--:B----4-:R-:W-:Y:S02]  /*a740*/  @!P1 LEA R4, P3, R192.reuse, R0.reuse, 0x1 ;  /* 0x00000000c0049211 */ /* 0x0d0fe400078608ff */
[C---:B------:R-:W-:Y:S02]  /*a750*/  @!P0 LEA R2, P2, R197.reuse, R0, 0x1 ;  /* 0x00000000c5028211 */ /* 0x040fe400078408ff */
[-C--:B--2---:R-:W-:Y:S02]  /*a760*/  @!P1 LEA.HI.X R5, R192, R6.reuse, R8, 0x1, P3 ;  /* 0x00000006c0059211 */ /* 0x084fe400018f0c08 */
[----:B------:R-:W-:-:S03]  /*a770*/  @!P0 LEA.HI.X R3, R197, R6, R7, 0x1, P2 ;  /* 0x00000006c5038211 */ /* 0x000fc600010f0c07 */
[----:B-1----:R1:W-:Y:S04]  /*a780*/  @!P1 ST.E.128 [R4.64], R60 ;  /* 0x0000003c04009985 */ /* 0x0023e8000c101d06 */
[----:B------:R1:W-:Y:S01]  /*a790*/  @!P0 ST.E.128 [R2.64], R56 ;  /* 0x0000003802008985 */ /* 0x0003e2000c101d06 */
[----:B------:R-:W-:-:S13]  /*a7a0*/  ISETP.GE.AND P0, PT, R198, c[0x0][0x3c8], PT ;  /* 0x0000f200c6007a0c */ /* 0x000fda0003f06270 */
[----:B------:R-:W-:Y:S05]  /*a7b0*/  @P0 BRA `(.L_x_82) ;  /* 0x00001e9000000947 */ /* 0x000fea0003800000 */
[----:B------:R-:W-:Y:S02]  /*a7c0*/  SHF.R.S32.HI R7, RZ, 0x1f, R198 ;  /* 0x0000001fff077819 */ /* 0x000fe400000114c6 */
[----:B-1----:R-:W-:-:S04]  /*a7d0*/  LEA R2, P0, R198, R0, 0x1 ;  /* 0x00000000c6027211 */ /* 0x002fc800078008ff */
[----:B------:R-:W-:-:S05]  /*a7e0*/  LEA.HI.X R3, R198, R6, R7, 0x1, P0 ;  /* 0x00000006c6037211 */ /* 0x000fca00000f0c07 */
[----:B------:R1:W-:Y:S01]  /*a7f0*/  ST.E.128 [R2.64], R64 ;  /* 0x0000004002007985 */ /* 0x0003e2000c101d06 */
[----:B------:R-:W-:Y:S05]  /*a800*/  BRA `(.L_x_82) ;  /* 0x00001e4000007947 */ /* 0x000fea0003800000 */
.L_x_69:
[----:B-1----:R-:W-:Y:S02]  /*a810*/  IMAD R4, R9, c[0x0][0x408], RZ ;  /* 0x0001020009047a24 */ /* 0x002fe400078e02ff */
[----:B------:R-:W-:-:S04]  /*a820*/  IMAD.WIDE.U32 R2, R0, c[0x0][0x408], RZ ;  /* 0x0001020000027a25 */ /* 0x000fc800078e00ff */
[----:B------:R-:W-:Y:S02]  /*a830*/  IMAD R0, R0, c[0x0][0x40c], R4 ;  /* 0x0001030000007a24 */ /* 0x000fe400078e0204 */
[----:B------:R-:W-:-:S03]  /*a840*/  @P2 IMAD.HI.U32 R5, R12, c[0x0][0x4ec], RZ ;  /* 0x00013b000c052a27 */ /* 0x000fc600078e00ff */
[----:B------:R-:W-:Y:S02]  /*a850*/  IADD3 R3, R3, R0, RZ ;  /* 0x0000000003037210 */ /* 0x000fe40007ffe0ff */
[----:B------:R-:W-:-:S03]  /*a860*/  SHF.R.S32.HI R0, RZ, 0x1f, R8 ;  /* 0x0000001fff007819 */ /* 0x000fc60000011408 */
[----:B------:R-:W-:-:S04]  /*a870*/  IMAD.WIDE.U32 R2, R10, c[0x0][0x438], R2 ;  /* 0x00010e000a027a25 */ /* 0x000fc800078e0002 */
[----:B------:R-:W-:Y:S02]  /*a880*/  IMAD R0, R0, c[0x0][0x440], RZ ;  /* 0x0001100000007a24 */ /* 0x000fe400078e02ff */
[----:B------:R-:W-:Y:S02]  /*a890*/  IMAD R3, R10, c[0x0][0x43c], R3 ;  /* 0x00010f000a037a24 */ /* 0x000fe400078e0203 */
[C---:B------:R-:W-:Y:S01]  /*a8a0*/  IMAD R4, R8.reuse, c[0x0][0x444], R0 ;  /* 0x0001110008047a24 */ /* 0x040fe200078e0200 */
[----:B------:R-:W-:Y:S01]  /*a8b0*/  MOV R0, R12 ;  /* 0x0000000c00007202 */ /* 0x000fe20000000f00 */
[----:B------:R-:W-:Y:S01]  /*a8c0*/  IMAD.WIDE.U32 R2, R8, c[0x0][0x440], R2 ;  /* 0x0001100008027a25 */ /* 0x000fe200078e0002 */
[----:B------:R-:W-:-:S04]  /*a8d0*/  @P2 SHF.R.U32.HI R0, RZ, c[0x0][0x4f0], R5 ;  /* 0x00013c00ff002a19 */ /* 0x000fc80000011605 */
[----:B------:R-:W-:Y:S02]  /*a8e0*/  IADD3 R3, R3, R4, RZ ;  /* 0x0000000403037210 */ /* 0x000fe40007ffe0ff */
[----:B------:R-:W-:Y:S02]  /*a8f0*/  SHF.R.S32.HI R5, RZ, 0x1f, R0 ;  /* 0x0000001fff057819 */ /* 0x000fe40000011400 */
[----:B------:R-:W-:Y:S01]  /*a900*/  IADD3 R4, -R0, RZ, RZ ;  /* 0x000000ff00047210 */ /* 0x000fe20007ffe1ff */
[----:B------:R-:W-:-:S04]  /*a910*/  IMAD.WIDE.U32 R2, R221, c[0x0][0x448], R2 ;  /* 0x00011200dd027a25 */ /* 0x000fc800078e0002 */
[----:B------:R-:W-:Y:S02]  /*a920*/  IMAD R5, R5, c[0x0][0x430], RZ ;  /* 0x00010c0005057a24 */ /* 0x000fe400078e02ff */
[----:B------:R-:W-:Y:S02]  /*a930*/  IMAD R3, R221, c[0x0][0x44c], R3 ;  /* 0x00011300dd037a24 */ /* 0x000fe400078e0203 */
[----:B------:R-:W-:Y:S02]  /*a940*/  IMAD R4, R4, c[0x0][0x4e8], R12 ;  /* 0x00013a0004047a24 */ /* 0x000fe400078e020c */
[C---:B------:R-:W-:Y:S02]  /*a950*/  IMAD R5, R0.reuse, c[0x0][0x434], R5 ;  /* 0x00010d0000057a24 */ /* 0x040fe400078e0205 */
[----:B------:R-:W-:Y:S01]  /*a960*/  IMAD.WIDE.U32 R2, R0, c[0x0][0x430], R2 ;  /* 0x00010c0000027a25 */ /* 0x000fe200078e0002 */
[----:B------:R-:W-:-:S04]  /*a970*/  SHF.R.S32.HI R0, RZ, 0x1f, R4 ;  /* 0x0000001fff007819 */ /* 0x000fc80000011404 */
[----:B------:R-:W-:Y:S01]  /*a980*/  IADD3 R3, R3, R5, RZ ;  /* 0x0000000503037210 */ /* 0x000fe20007ffe0ff */
[----:B------:R-:W-:-:S04]  /*a990*/  IMAD R0, R0, c[0x0][0x428], RZ ;  /* 0x00010a0000007a24 */ /* 0x000fc800078e02ff */
[----:B------:R-:W-:-:S04]  /*a9a0*/  IMAD.WIDE.U32 R2, R4, c[0x0][0x428], R2 ;  /* 0x00010a0004027a25 */ /* 0x000fc800078e0002 */
[----:B------:R-:W-:Y:S01]  /*a9b0*/  IMAD R4, R4, c[0x0][0x42c], R0 ;  /* 0x00010b0004047a24 */ /* 0x000fe200078e0200 */
[----:B------:R-:W-:-:S04]  /*a9c0*/  LEA R12, P2, R2, c[0x0][0x400], 0x2 ;  /* 0x00010000020c7a11 */ /* 0x000fc800078410ff */
[----:B------:R-:W-:-:S04]  /*a9d0*/  IADD3 R4, R3, R4, RZ ;  /* 0x0000000403047210 */ /* 0x000fc80007ffe0ff */
[----:B------:R-:W-:Y:S01]  /*a9e0*/  LEA.HI.X R5, R2, c[0x0][0x404], R4, 0x2, P2 ;  /* 0x0001010002057a11 */ /* 0x000fe200010f1404 */
[----:B------:R-:W-:Y:S05]  /*a9f0*/  BRA.DIV ~URZ, `(.L_x_83) ;  /* 0x00003b327f007947 */ /* 0x000fea000b800000 */
[----:B------:R1:W2:Y:S02]  /*aa00*/  SHFL.IDX PT, R4, R5, RZ, 0x1c1f ;  /* 0x001c1fff05047589 */ /* 0x0002a400000e0000 */
.L_x_147:
[----:B------:R-:W-:Y:S05]  /*aa10*/  BRA.DIV ~URZ, `(.L_x_84) ;  /* 0x00003b827f007947 */ /* 0x000fea000b800000 */
[----:B------:R3:W4:Y:S02]  /*aa20*/  SHFL.IDX PT, R0, R12, RZ, 0x1c1f ;  /* 0x001c1fff0c007589 */ /* 0x00072400000e0000 */
.L_x_148:
[----:B------:R-:W-:Y:S01]  /*aa30*/  BSSY B0, `(.L_x_85) ;  /* 0x000007a000007945 */ /* 0x000fe20003800000 */
[----:B------:R-:W-:Y:S05]  /*aa40*/  @P1 BRA `(.L_x_86) ;  /* 0x0000078000001947 */ /* 0x000fea0003800000 */
[----:B------:R-:W-:Y:S02]  /*aa50*/  ISETP.GE.AND P4, PT, R222, c[0x0][0x3c8], PT ;  /* 0x0000f200de007a0c */ /* 0x000fe40003f86270 */
[----:B------:R-:W-:Y:S02]  /*aa60*/  ISETP.GE.AND P2, PT, R249, c[0x0][0x3c8], PT ;  /* 0x0000f200f9007a0c */ /* 0x000fe40003f46270 */
[----:B------:R-:W-:Y:S02]  /*aa70*/  ISETP.GE.AND P5, PT, R248, c[0x0][0x3c8], PT ;  /* 0x0000f200f8007a0c */ /* 0x000fe40003fa6270 */
[----:B------:R-:W-:Y:S02]  /*aa80*/  ISETP.GE.AND P1, PT, R247, c[0x0][0x3c8], PT ;  /* 0x0000f200f7007a0c */ /* 0x000fe40003f26270 */
[----:B------:R-:W-:-:S02]  /*aa90*/  SHF.R.S32.HI R8, RZ, 0x1f, R249 ;  /* 0x0000001fff087819 */ /* 0x000fc400000114f9 */
[----:B------:R-:W-:Y:S02]  /*aaa0*/  ISETP.GE.AND P6, PT, R246, c[0x0][0x3c8], PT ;  /* 0x0000f200f6007a0c */ /* 0x000fe40003fc6270 */
[----:B------:R-:W-:Y:S01]  /*aab0*/  SHF.R.S32.HI R9, RZ, 0x1f, R248 ;  /* 0x0000001fff097819 */ /* 0x000fe200000114f8 */
[----:B----4-:R-:W-:Y:S01]  /*aac0*/  @!P4 IMAD.MOV.U32 R6, RZ, RZ, R0 ;  /* 0x000000ffff06c224 */ /* 0x010fe200078e0000 */
[----:B------:R-:W-:Y:S01]  /*aad0*/  SHF.R.S32.HI R10, RZ, 0x1f, R234 ;  /* 0x0000001fff0a7819 */ /* 0x000fe200000114ea */
[----:B--2---:R-:W-:Y:S01]  /*aae0*/  @!P4 IMAD.MOV.U32 R7, RZ, RZ, R4 ;  /* 0x000000ffff07c224 */ /* 0x004fe200078e0004 */
[C---:B------:R-:W-:Y:S02]  /*aaf0*/  @!P2 LEA R2, P3, R249.reuse, R0, 0x2 ;  /* 0x00000000f902a211 */ /* 0x040fe400078610ff */
[----:B------:R-:W-:Y:S01]  /*ab00*/  SHF.R.S32.HI R11, RZ, 0x1f, R233 ;  /* 0x0000001fff0b7819 */ /* 0x000fe200000114e9 */
[----:B------:R-:W-:Y:S01]  /*ab10*/  @!P4 IMAD.WIDE R6, R222, 0x4, R6 ;  /* 0x00000004de06c825 */ /* 0x000fe200078e0206 */
[----:B------:R-:W-:-:S02]  /*ab20*/  @!P2 LEA.HI.X R3, R249, R4, R8, 0x2, P3 ;  /* 0x00000004f903a211 */ /* 0x000fc400018f1408 */
[----:B------:R-:W-:Y:S02]  /*ab30*/  SHF.R.S32.HI R8, RZ, 0x1f, R247 ;  /* 0x0000001fff087819 */ /* 0x000fe400000114f7 */
[----:B------:R2:W-:Y:S01]  /*ab40*/  @!P4 ST.E.64 [R6.64], R132 ;  /* 0x000000840600c985 */ /* 0x0005e2000c101b06 */
[----:B------:R-:W-:Y:S02]  /*ab50*/  SHF.R.S32.HI R13, RZ, 0x1f, R230 ;  /* 0x0000001fff0d7819 */ /* 0x000fe400000114e6 */
[----:B------:R-:W-:Y:S01]  /*ab60*/  SHF.R.S32.HI R15, RZ, 0x1f, R229 ;  /* 0x0000001fff0f7819 */ /* 0x000fe200000114e5 */
[----:B------:R4:W-:Y:S01]  /*ab70*/  @!P2 ST.E.64 [R2.64], R28 ;  /* 0x0000001c0200a985 */ /* 0x0009e2000c101b06 */
[----:B------:R-:W-:Y:S02]  /*ab80*/  ISETP.GE.AND P2, PT, R245, c[0x0][0x3c8], PT ;  /* 0x0000f200f5007a0c */ /* 0x000fe40003f46270 */
[----:B------:R-:W-:Y:S02]  /*ab90*/  SHF.R.S32.HI R14, RZ, 0x1f, R228 ;  /* 0x0000001fff0e7819 */ /* 0x000fe400000114e4 */
[----:B--2---:R-:W-:-:S02]  /*aba0*/  @!P5 LEA R6, P4, R248, R0, 0x2 ;  /* 0x00000000f806d211 */ /* 0x004fc400078810ff */
[C---:B----4-:R-:W-:Y:S02]  /*abb0*/  @!P1 LEA R2, P3, R247.reuse, R0, 0x2 ;  /* 0x00000000f7029211 */ /* 0x050fe400078610ff */
[-C--:B------:R-:W-:Y:S02]  /*abc0*/  @!P5 LEA.HI.X R7, R248, R4.reuse, R9, 0x2, P4 ;  /* 0x00000004f807d211 */ /* 0x080fe400020f1409 */
[----:B------:R-:W-:Y:S02]  /*abd0*/  @!P1 LEA.HI.X R3, R247, R4, R8, 0x2, P3 ;  /* 0x00000004f7039211 */ /* 0x000fe400018f1408 */
[----:B------:R-:W-:Y:S01]  /*abe0*/  SHF.R.S32.HI R9, RZ, 0x1f, R246 ;  /* 0x0000001fff097819 */ /* 0x000fe200000114f6 */
[----:B------:R2:W-:Y:S01]  /*abf0*/  @!P5 ST.E.64 [R6.64], R30 ;  /* 0x0000001e0600d985 */ /* 0x0005e2000c101b06 */
[----:B------:R-:W-:Y:S02]  /*ac00*/  ISETP.GE.AND P5, PT, R244, c[0x0][0x3c8], PT ;  /* 0x0000f200f4007a0c */ /* 0x000fe40003fa6270 */
[----:B------:R-:W-:Y:S01]  /*ac10*/  SHF.R.S32.HI R8, RZ, 0x1f, R245 ;  /* 0x0000001fff087819 */ /* 0x000fe200000114f5 */
[----:B------:R4:W-:Y:S01]  /*ac20*/  @!P1 ST.E.64 [R2.64], R32 ;  /* 0x0000002002009985 */ /* 0x0009e2000c101b06 */
[----:B------:R-:W-:-:S02]  /*ac30*/  ISETP.GE.AND P1, PT, R243, c[0x0][0x3c8], PT ;  /* 0x0000f200f3007a0c */ /* 0x000fc40003f26270 */
[CC--:B--2---:R-:W-:Y:S02]  /*ac40*/  @!P6 LEA R6, P4, R246.reuse, R0.reuse, 0x2 ;  /* 0x00000000f606e211 */ /* 0x0c4fe400078810ff */
[C---:B----4-:R-:W-:Y:S02]  /*ac50*/  @!P2 LEA R2, P3, R245.reuse, R0, 0x2 ;  /* 0x00000000f502a211 */ /* 0x050fe400078610ff */
[-C--:B------:R-:W-:Y:S02]  /*ac60*/  @!P6 LEA.HI.X R7, R246, R4.reuse, R9, 0x2, P4 ;  /* 0x00000004f607e211 */ /* 0x080fe400020f1409 */
[----:B------:R-:W-:Y:S02]  /*ac70*/  @!P2 LEA.HI.X R3, R245, R4, R8, 0x2, P3 ;  /* 0x00000004f503a211 */ /* 0x000fe400018f1408 */
[----:B------:R-:W-:Y:S01]  /*ac80*/  SHF.R.S32.HI R9, RZ, 0x1f, R244 ;  /* 0x0000001fff097819 */ /* 0x000fe200000114f4 */
[----:B------:R2:W-:Y:S01]  /*ac90*/  @!P6 ST.E.64 [R6.64], R34 ;  /* 0x000000220600e985 */ /* 0x0005e2000c101b06 */
[----:B------:R-:W-:-:S02]  /*aca0*/  ISETP.GE.AND P6, PT, R242, c[0x0][0x3c8], PT ;  /* 0x0000f200f2007a0c */ /* 0x000fc40003fc6270 */
[----:B------:R-:W-:Y:S01]  /*acb0*/  SHF.R.S32.HI R8, RZ, 0x1f, R243 ;  /* 0x0000001fff087819 */ /* 0x000fe200000114f3 */
[----:B------:R4:W-:Y:S01]  /*acc0*/  @!P2 ST.E.64 [R2.64], R100 ;  /* 0x000000640200a985 */ /* 0x0009e2000c101b06 */
[----:B------:R-:W-:Y:S02]  /*acd0*/  ISETP.GE.AND P2, PT, R241, c[0x0][0x3c8], PT ;  /* 0x0000f200f1007a0c */ /* 0x000fe40003f46270 */
[CC--:B--2---:R-:W-:Y:S02]  /*ace0*/  @!P5 LEA R6, P4, R244.reuse, R0.reuse, 0x2 ;  /* 0x00000000f406d211 */ /* 0x0c4fe400078810ff */
[C---:B----4-:R-:W-:Y:S02]  /*acf0*/  @!P1 LEA R2, P3, R243.reuse, R0, 0x2 ;  /* 0x00000000f3029211 */ /* 0x050fe400078610ff */
[-C--:B------:R-:W-:Y:S02]  /*ad00*/  @!P5 LEA.HI.X R7, R244, R4.reuse, R9, 0x2, P4 ;  /* 0x00000004f407d211 */ /* 0x080fe400020f1409 */
[----:B------:R-:W-:-:S02]  /*ad10*/  @!P1 LEA.HI.X R3, R243, R4, R8, 0x2, P3 ;  /* 0x00000004f3039211 */ /* 0x000fc400018f1408 */
[----:B------:R-:W-:Y:S01]  /*ad20*/  SHF.R.S32.HI R9, RZ, 0x1f, R242 ;  /* 0x0000001fff097819 */ /* 0x000fe200000114f2 */
[----:B------:R2:W-:Y:S01]  /*ad30*/  @!P5 ST.E.64 [R6.64], R108 ;  /* 0x0000006c0600d985 */ /* 0x0005e2000c101b06 */
[----:B------:R-:W-:Y:S02]  /*ad40*/  ISETP.GE.AND P5, PT, R240, c[0x0][0x3c8], PT ;  /* 0x0000f200f0007a0c */ /* 0x000fe40003fa6270 */
[----:B------:R-:W-:Y:S01]  /*ad50*/  SHF.R.S32.HI R8, RZ, 0x1f, R241 ;  /* 0x0000001fff087819 */ /* 0x000fe200000114f1 */
[----:B------:R4:W-:Y:S01]  /*ad60*/  @!P1 ST.E.64 [R2.64], R104 ;  /* 0x0000006802009985 */ /* 0x0009e2000c101b06 */
[----:B------:R-:W-:Y:S02]  /*ad70*/  ISETP.GE.AND P1, PT, R239, c[0x0][0x3c8], PT ;  /* 0x0000f200ef007a0c */ /* 0x000fe40003f26270 */
[-C--:B--2---:R-:W-:Y:S02]  /*ad80*/  @!P6 LEA R6, P4, R242, R0.reuse, 0x2 ;  /* 0x00000000f206e211 */ /* 0x084fe400078810ff */
[----:B----4-:R-:W-:-:S02]  /*ad90*/  @!P2 LEA R2, P3, R241, R0, 0x2 ;  /* 0x00000000f102a211 */ /* 0x010fc400078610ff */
        /* <DEDUP_REMOVED lines=25> */
[----:B------:R-:W-:Y:S01]  /*af30*/  ISETP.GE.AND P4, PT, R233, c[0x0][0x3c8], PT ;  /* 0x0000f200e9007a0c */ /* 0x000fe20003f86270 */
[----:B------:R4:W-:Y:S01]  /*af40*/  @!P2 ST.E.64 [R2.64], R56 ;  /* 0x000000380200a985 */ /* 0x0009e2000c101b06 */
[----:B------:R-:W-:Y:S02]  /*af50*/  SHF.R.S32.HI R8, RZ, 0x1f, R235 ;  /* 0x0000001fff087819 */ /* 0x000fe400000114eb */
[-C--:B--2---:R-:W-:Y:S02]  /*af60*/  @!P5 LEA R6, P3, R236, R0.reuse, 0x2 ;  /* 0x00000000ec06d211 */ /* 0x084fe400078610ff */
[----:B----4-:R-:W-:-:S02]  /*af70*/  @!P1 LEA R2, P2, R235, R0, 0x2 ;  /* 0x00000000eb029211 */ /* 0x010fc400078410ff */
[-C--:B------:R-:W-:Y:S02]  /*af80*/  @!P5 LEA.HI.X R7, R236, R4.reuse, R9, 0x2, P3 ;  /* 0x00000004ec07d211 */ /* 0x080fe400018f1409 */
[----:B------:R-:W-:Y:S02]  /*af90*/  ISETP.GE.AND P3, PT, R232, c[0x0][0x3c8], PT ;  /* 0x0000f200e8007a0c */ /* 0x000fe40003f66270 */
[----:B------:R-:W-:Y:S01]  /*afa0*/  @!P1 LEA.HI.X R3, R235, R4, R8, 0x2, P2 ;  /* 0x00000004eb039211 */ /* 0x000fe200010f1408 */
[----:B------:R2:W-:Y:S01]  /*afb0*/  @!P5 ST.E.64 [R6.64], R60 ;  /* 0x0000003c0600d985 */ /* 0x0005e2000c101b06 */
[----:B------:R-:W-:-:S03]  /*afc0*/  @!P6 LEA R8, P2, R234, R0, 0x2 ;  /* 0x00000000ea08e211 */ /* 0x000fc600078410ff */
[----:B------:R4:W-:Y:S01]  /*afd0*/  @!P1 ST.E.64 [R2.64], R64 ;  /* 0x0000004002009985 */ /* 0x0009e2000c101b06 */
[----:B------:R-:W-:Y:S02]  /*afe0*/  ISETP.GE.AND P1, PT, R231, c[0x0][0x3c8], PT ;  /* 0x0000f200e7007a0c */ /* 0x000fe40003f26270 */
[----:B------:R-:W-:Y:S02]  /*aff0*/  @!P6 LEA.HI.X R9, R234, R4, R10, 0x2, P2 ;  /* 0x00000004ea09e211 */ /* 0x000fe400010f140a */
[----:B------:R-:W-:-:S03]  /*b000*/  SHF.R.S32.HI R10, RZ, 0x1f, R232 ;  /* 0x0000001fff0a7819 */ /* 0x000fc600000114e8 */
[----:B------:R-:W-:Y:S01]  /*b010*/  @!P6 ST.E.64 [R8.64], R112 ;  /* 0x000000700800e985 */ /* 0x000fe2000c101b06 */
[----:B------:R-:W-:Y:S02]  /*b020*/  ISETP.GE.AND P6, PT, R230, c[0x0][0x3c8], PT ;  /* 0x0000f200e6007a0c */ /* 0x000fe40003fc6270 */
[CC--:B--2---:R-:W-:Y:S02]  /*b030*/  @!P3 LEA R6, P2, R232.reuse, R0.reuse, 0x2 ;  /* 0x00000000e806b211 */ /* 0x0c4fe400078410ff */
[C---:B----4-:R-:W-:Y:S02]  /*b040*/  @!P4 LEA R2, P5, R233.reuse, R0, 0x2 ;  /* 0x00000000e902c211 */ /* 0x050fe400078a10ff */
[-C--:B------:R-:W-:Y:S02]  /*b050*/  @!P3 LEA.HI.X R7, R232, R4.reuse, R10, 0x2, P2 ;  /* 0x00000004e807b211 */ /* 0x080fe400010f140a */
[----:B------:R-:W-:Y:S02]  /*b060*/  @!P4 LEA.HI.X R3, R233, R4, R11, 0x2, P5 ;  /* 0x00000004e903c211 */ /* 0x000fe400028f140b */
[----:B------:R-:W-:-:S02]  /*b070*/  ISETP.GE.AND P5, PT, R229, c[0x0][0x3c8], PT ;  /* 0x0000f200e5007a0c */ /* 0x000fc40003fa6270 */
[----:B------:R-:W-:Y:S01]  /*b080*/  SHF.R.S32.HI R10, RZ, 0x1f, R231 ;  /* 0x0000001fff0a7819 */ /* 0x000fe200000114e7 */
[----:B------:R2:W-:Y:S01]  /*b090*/  @!P4 ST.E.64 [R2.64], R68 ;  /* 0x000000440200c985 */ /* 0x0005e2000c101b06 */
[----:B------:R-:W-:-:S03]  /*b0a0*/  ISETP.GE.AND P4, PT, R228, c[0x0][0x3c8], PT ;  /* 0x0000f200e4007a0c */ /* 0x000fc60003f86270 */
[----:B------:R4:W-:Y:S01]  /*b0b0*/  @!P3 ST.E.64 [R6.64], R72 ;  /* 0x000000480600b985 */ /* 0x0009e2000c101b06 */
[----:B------:R-:W-:Y:S02]  /*b0c0*/  ISETP.GE.AND P3, PT, R227, c[0x0][0x3c8], PT ;  /* 0x0000f200e3007a0c */ /* 0x000fe40003f66270 */
[----:B--2---:R-:W-:-:S04]  /*b0d0*/  @!P1 LEA R2, P2, R231, R0, 0x2 ;  /* 0x00000000e7029211 */ /* 0x004fc800078410ff */
[----:B------:R-:W-:Y:S02]  /*b0e0*/  @!P1 LEA.HI.X R3, R231, R4, R10, 0x2, P2 ;  /* 0x00000004e7039211 */ /* 0x000fe400010f140a */
[----:B------:R-:W-:-:S03]  /*b0f0*/  @!P6 LEA R10, P2, R230, R0, 0x2 ;  /* 0x00000000e60ae211 */ /* 0x000fc600078410ff */
[----:B------:R2:W-:Y:S01]  /*b100*/  @!P1 ST.E.64 [R2.64], R76 ;  /* 0x0000004c02009985 */ /* 0x0005e2000c101b06 */
[C---:B------:R-:W-:Y:S02]  /*b110*/  @!P5 LEA R8, P1, R229.reuse, R0, 0x2 ;  /* 0x00000000e508d211 */ /* 0x040fe400078210ff */
[----:B------:R-:W-:Y:S02]  /*b120*/  @!P6 LEA.HI.X R11, R230, R4, R13, 0x2, P2 ;  /* 0x00000004e60be211 */ /* 0x000fe400010f140d */
[C---:B----4-:R-:W-:Y:S02]  /*b130*/  @!P4 LEA R6, P2, R228.reuse, R0, 0x2 ;  /* 0x00000000e406c211 */ /* 0x050fe400078410ff */
[-C--:B------:R-:W-:Y:S01]  /*b140*/  @!P5 LEA.HI.X R9, R229, R4.reuse, R15, 0x2, P1 ;  /* 0x00000004e509d211 */ /* 0x080fe200008f140f */
[----:B------:R4:W-:Y:S01]  /*b150*/  @!P6 ST.E.64 [R10.64], R120 ;  /* 0x000000780a00e985 */ /* 0x0009e2000c101b06 */
[----:B------:R-:W-:Y:S02]  /*b160*/  SHF.R.S32.HI R13, RZ, 0x1f, R227 ;  /* 0x0000001fff0d7819 */ /* 0x000fe400000114e3 */
[----:B------:R-:W-:Y:S01]  /*b170*/  @!P4 LEA.HI.X R7, R228, R4, R14, 0x2, P2 ;  /* 0x00000004e407c211 */ /* 0x000fe200010f140e */
[----:B------:R4:W-:Y:S04]  /*b180*/  @!P5 ST.E.64 [R8.64], R116 ;  /* 0x000000740800d985 */ /* 0x0009e8000c101b06 */
[----:B------:R4:W-:Y:S01]  /*b190*/  @!P4 ST.E.64 [R6.64], R80 ;  /* 0x000000500600c985 */ /* 0x0009e2000c101b06 */
[----:B--2---:R-:W-:-:S04]  /*b1a0*/  @!P3 LEA R2, P1, R227, R0, 0x2 ;  /* 0x00000000e302b211 */ /* 0x004fc800078210ff */
[----:B------:R-:W-:-:S05]  /*b1b0*/  @!P3 LEA.HI.X R3, R227, R4, R13, 0x2, P1 ;  /* 0x00000004e303b211 */ /* 0x000fca00008f140d */
[----:B------:R4:W-:Y:S04]  /*b1c0*/  @!P3 ST.E.64 [R2.64], R24 ;  /* 0x000000180200b985 */ /* 0x0009e8000c101b06 */
.L_x_86:
[----:B------:R-:W-:Y:S05]  /*b1d0*/  BSYNC B0 ;  /* 0x0000000000007941 */ /* 0x000fea0003800000 */
.L_x_85:
[----:B------:R-:W-:Y:S05]  /*b1e0*/  BRA.DIV ~URZ, `(.L_x_87) ;  /* 0x000034227f007947 */ /* 0x000fea000b800000 */
[----:B--2---:R2:W1:Y:S04]  /*b1f0*/  SHFL.IDX PT, R4, R5, 0x1, 0x1c1f ;  /* 0x003c1f0005047f89 */ /* 0x00446800000e0000 */
[----:B----4-:R2:W4:Y:S02]  /*b200*/  SHFL.IDX PT, R0, R12, 0x1, 0x1c1f ;  /* 0x003c1f000c007f89 */ /* 0x01052400000e0000 */
.L_x_149:
[----:B------:R-:W-:Y:S05]  /*b210*/  @P0 BRA `(.L_x_82) ;  /* 0x0000143000000947 */ /* 0x000fea0003800000 */
[----:B------:R-:W-:Y:S02]  /*b220*/  ISETP.GE.AND P4, PT, R222, c[0x0][0x3c8], PT ;  /* 0x0000f200de007a0c */ /* 0x000fe40003f86270 */
[----:B------:R-:W-:Y:S02]  /*b230*/  ISETP.GE.AND P3, PT, R249, c[0x0][0x3c8], PT ;  /* 0x0000f200f9007a0c */ /* 0x000fe40003f66270 */
[----:B------:R-:W-:Y:S02]  /*b240*/  ISETP.GE.AND P2, PT, R248, c[0x0][0x3c8], PT ;  /* 0x0000f200f8007a0c */ /* 0x000fe40003f46270 */
[----:B------:R-:W-:-:S02]  /*b250*/  ISETP.GE.AND P1, PT, R247, c[0x0][0x3c8], PT ;  /* 0x0000f200f7007a0c */ /* 0x000fc40003f26270 */
[----:B------:R-:W-:Y:S02]  /*b260*/  ISETP.GE.AND P0, PT, R246, c[0x0][0x3c8], PT ;  /* 0x0000f200f6007a0c */ /* 0x000fe40003f06270 */
[----:B-12---:R-:W-:Y:S02]  /*b270*/  SHF.R.S32.HI R5, RZ, 0x1f, R249 ;  /* 0x0000001fff057819 */ /* 0x006fe400000114f9 */
[----:B------:R-:W-:Y:S01]  /*b280*/  SHF.R.S32.HI R10, RZ, 0x1f, R247 ;  /* 0x0000001fff0a7819 */ /* 0x000fe200000114f7 */
[----:B----4-:R-:W-:Y:S01]  /*b290*/  @!P4 IMAD.MOV.U32 R6, RZ, RZ, R0 ;  /* 0x000000ffff06c224 */ /* 0x010fe200078e0000 */
[----:B------:R-:W-:Y:S01]  /*b2a0*/  SHF.R.S32.HI R11, RZ, 0x1f, R236 ;  /* 0x0000001fff0b7819 */ /* 0x000fe200000114ec */
[----:B------:R-:W-:Y:S01]  /*b2b0*/  @!P4 IMAD.MOV.U32 R7, RZ, RZ, R4 ;  /* 0x000000ffff07c224 */ /* 0x000fe200078e0004 */
[CC--:B------:R-:W-:Y:S02]  /*b2c0*/  @!P3 LEA R2, P5, R249.reuse, R0.reuse, 0x2 ;  /* 0x00000000f902b211 */ /* 0x0c0fe400078a10ff */
[----:B------:R-:W-:Y:S01]  /*b2d0*/  @!P2 LEA R8, P6, R248, R0, 0x2 ;  /* 0x00000000f808a211 */ /* 0x000fe200078c10ff */
[----:B------:R-:W-:Y:S01]  /*b2e0*/  @!P4 IMAD.WIDE R6, R222, 0x4, R6 ;  /* 0x00000004de06c825 */ /* 0x000fe200078e0206 */
[----:B------:R-:W-:-:S02]  /*b2f0*/  @!P3 LEA.HI.X R3, R249, R4, R5, 0x2, P5 ;  /* 0x00000004f903b211 */ /* 0x000fc400028f1405 */
[----:B------:R-:W-:Y:S02]  /*b300*/  SHF.R.S32.HI R5, RZ, 0x1f, R248 ;  /* 0x0000001fff057819 */ /* 0x000fe400000114f8 */
[----:B------:R1:W-:Y:S01]  /*b310*/  @!P4 ST.E.64 [R6.64], R96 ;  /* 0x000000600600c985 */ /* 0x0003e2000c101b06 */
[----:B------:R-:W-:Y:S02]  /*b320*/  ISETP.GE.AND P5, PT, R245, c[0x0][0x3c8], PT ;  /* 0x0000f200f5007a0c */ /* 0x000fe40003fa6270 */
[----:B------:R-:W-:Y:S01]  /*b330*/  ISETP.GE.AND P4, PT, R244, c[0x0][0x3c8], PT ;  /* 0x0000f200f4007a0c */ /* 0x000fe20003f86270 */
[----:B------:R2:W-:Y:S01]  /*b340*/  @!P3 ST.E.64 [R2.64], R84 ;  /* 0x000000540200b985 */ /* 0x0005e2000c101b06 */
[----:B------:R-:W-:Y:S02]  /*b350*/  @!P2 LEA.HI.X R9, R248, R4, R5, 0x2, P6 ;  /* 0x00000004f809a211 */ /* 0x000fe400030f1405 */
[----:B------:R-:W-:Y:S02]  /*b360*/  SHF.R.S32.HI R5, RZ, 0x1f, R246 ;  /* 0x0000001fff057819 */ /* 0x000fe400000114f6 */
[----:B------:R-:W-:Y:S01]  /*b370*/  SHF.R.S32.HI R13, RZ, 0x1f, R230 ;  /* 0x0000001fff0d7819 */ /* 0x000fe200000114e6 */
[----:B------:R4:W-:Y:S01]  /*b380*/  @!P2 ST.E.64 [R8.64], R126 ;  /* 0x0000007e0800a985 */ /* 0x0009e2000c101b06 */
[----:B------:R-:W-:-:S02]  /*b390*/  ISETP.GE.AND P2, PT, R242, c[0x0][0x3c8], PT ;  /* 0x0000f200f2007a0c */ /* 0x000fc40003f46270 */
[----:B---3--:R-:W-:Y:S02]  /*b3a0*/  SHF.R.S32.HI R12, RZ, 0x1f, R229 ;  /* 0x0000001fff0c7819 */ /* 0x008fe400000114e5 */
[CC--:B-1----:R-:W-:Y:S02]  /*b3b0*/  @!P1 LEA R6, P3, R247.reuse, R0.reuse, 0x2 ;  /* 0x00000000f7069211 */ /* 0x0c2fe400078610ff */
[C---:B--2---:R-:W-:Y:S02]  /*b3c0*/  @!P0 LEA R2, P6, R246.reuse, R0, 0x2 ;  /* 0x00000000f6028211 */ /* 0x044fe400078c10ff */
[-C--:B------:R-:W-:Y:S02]  /*b3d0*/  @!P1 LEA.HI.X R7, R247, R4.reuse, R10, 0x2, P3 ;  /* 0x00000004f7079211 */ /* 0x080fe400018f140a */
[----:B------:R-:W-:Y:S02]  /*b3e0*/  ISETP.GE.AND P3, PT, R243, c[0x0][0x3c8], PT ;  /* 0x0000f200f3007a0c */ /* 0x000fe40003f66270 */
[----:B------:R-:W-:Y:S01]  /*b3f0*/  @!P0 LEA.HI.X R3, R246, R4, R5, 0x2, P6 ;  /* 0x00000004f6038211 */ /* 0x000fe200030f1405 */
[----:B------:R1:W-:Y:S01]  /*b400*/  @!P1 ST.E.64 [R6.64], R122 ;  /* 0x0000007a06009985 */ /* 0x0003e2000c101b06 */
[----:B----4-:R-:W-:-:S02]  /*b410*/  @!P5 LEA R8, P1, R245, R0, 0x2 ;  /* 0x00000000f508d211 */ /* 0x010fc400078210ff */
[----:B------:R-:W-:Y:S01]  /*b420*/  SHF.R.S32.HI R5, RZ, 0x1f, R245 ;  /* 0x0000001fff057819 */ /* 0x000fe200000114f5 */
[----:B------:R2:W-:Y:S01]  /*b430*/  @!P0 ST.E.64 [R2.64], R88 ;  /* 0x0000005802008985 */ /* 0x0005e2000c101b06 */
[----:B------:R-:W-:Y:S02]  /*b440*/  SHF.R.S32.HI R10, RZ, 0x1f, R244 ;  /* 0x0000001fff0a7819 */ /* 0x000fe400000114f4 */
[----:B------:R-:W-:Y:S02]  /*b450*/  @!P5 LEA.HI.X R9, R245, R4, R5, 0x2, P1 ;  /* 0x00000004f509d211 */ /* 0x000fe400008f1405 */
[----:B------:R-:W-:Y:S02]  /*b460*/  ISETP.GE.AND P1, PT, R241, c[0x0][0x3c8], PT ;  /* 0x0000f200f1007a0c */ /* 0x000fe40003f26270 */
[----:B------:R-:W-:Y:S01]  /*b470*/  SHF.R.S32.HI R5, RZ, 0x1f, R243 ;  /* 0x0000001fff057819 */ /* 0x000fe200000114f3 */
[----:B------:R3:W-:Y:S01]  /*b480*/  @!P5 ST.E.64 [R8.64], R118 ;  /* 0x000000760800d985 */ /* 0x0007e2000c101b06 */
[----:B------:R-:W-:-:S02]  /*b490*/  ISETP.GE.AND P5, PT, R239, c[0x0][0x3c8], PT ;  /* 0x0000f200ef007a0c */ /* 0x000fc40003fa6270 */
[----:B-1----:R-:W-:-:S04]  /*b4a0*/  @!P4 LEA R6, P0, R244, R0, 0x2 ;  /* 0x00000000f406c211 */ /* 0x002fc800078010ff */
[----:B------:R-:W-:Y:S02]  /*b4b0*/  @!P4 LEA.HI.X R7, R244, R4, R10, 0x2, P0 ;  /* 0x00000004f407c211 */ /* 0x000fe400000f140a */
[----:B------:R-:W-:Y:S02]  /*b4c0*/  ISETP.GE.AND P0, PT, R240, c[0x0][0x3c8], PT ;  /* 0x0000f200f0007a0c */ /* 0x000fe40003f06270 */
[C---:B--2---:R-:W-:Y:S01]  /*b4d0*/  @!P3 LEA R2, P6, R243.reuse, R0, 0x2 ;  /* 0x00000000f302b211 */ /* 0x044fe200078c10ff */
[----:B------:R1:W-:Y:S01]  /*b4e0*/  @!P4 ST.E.64 [R6.64], R110 ;  /* 0x0000006e0600c985 */ /* 0x0003e2000c101b06 */
[----:B------:R-:W-:Y:S02]  /*b4f0*/  ISETP.GE.AND P4, PT, R238, c[0x0][0x3c8], PT ;  /* 0x0000f200ee007a0c */ /* 0x000fe40003f86270 */
[----:B------:R-:W-:Y:S02]  /*b500*/  @!P3 LEA.HI.X R3, R243, R4, R5, 0x2, P6 ;  /* 0x00000004f303b211 */ /* 0x000fe400030f1405 */
[----:B---3--:R-:W-:-:S02]  /*b510*/  @!P2 LEA R8, P6, R242, R0, 0x2 ;  /* 0x00000000f208a211 */ /* 0x008fc400078c10ff */
[----:B------:R-:W-:Y:S01]  /*b520*/  SHF.R.S32.HI R5, RZ, 0x1f, R242 ;  /* 0x0000001fff057819 */ /* 0x000fe200000114f2 */
[----:B------:R2:W-:Y:S01]  /*b530*/  @!P3 ST.E.64 [R2.64], R92 ;  /* 0x0000005c0200b985 */ /* 0x0005e2000c101b06 */
[----:B------:R-:W-:Y:S02]  /*b540*/  SHF.R.S32.HI R10, RZ, 0x1f, R241 ;  /* 0x0000001fff0a7819 */ /* 0x000fe400000114f1 */
[----:B------:R-:W-:Y:S02]  /*b550*/  @!P2 LEA.HI.X R9, R242, R4, R5, 0x2, P6 ;  /* 0x00000004f209a211 */ /* 0x000fe400030f1405 */
[----:B------:R-:W-:-:S03]  /*b560*/  SHF.R.S32.HI R5, RZ, 0x1f, R240 ;  /* 0x0000001fff057819 */ /* 0x000fc600000114f0 */
[----:B------:R3:W-:Y:S01]  /*b570*/  @!P2 ST.E.64 [R8.64], R124 ;  /* 0x0000007c0800a985 */ /* 0x0007e2000c101b06 */
[----:B------:R-:W-:Y:S02]  /*b580*/  ISETP.GE.AND P2, PT, R236, c[0x0][0x3c8], PT ;  /* 0x0000f200ec007a0c */ /* 0x000fe40003f46270 */
[----:B-1----:R-:W-:-:S04]  /*b590*/  @!P1 LEA R6, P3, R241, R0, 0x2 ;  /* 0x00000000f1069211 */ /* 0x002fc800078610ff */
[----:B------:R-:W-:Y:S02]  /*b5a0*/  @!P1 LEA.HI.X R7, R241, R4, R10, 0x2, P3 ;  /* 0x00000004f1079211 */ /* 0x000fe400018f140a */
[----:B------:R-:W-:Y:S02]  /*b5b0*/  ISETP.GE.AND P3, PT, R237, c[0x0][0x3c8], PT ;  /* 0x0000f200ed007a0c */ /* 0x000fe40003f66270 */
[C---:B--2---:R-:W-:Y:S01]  /*b5c0*/  @!P0 LEA R2, P6, R240.reuse, R0, 0x2 ;  /* 0x00000000f0028211 */ /* 0x044fe200078c10ff */
[----:B------:R1:W-:Y:S01]  /*b5d0*/  @!P1 ST.E.64 [R6.64], R106 ;  /* 0x0000006a06009985 */ /* 0x0003e2000c101b06 */
[----:B------:R-:W-:Y:S02]  /*b5e0*/  SHF.R.S32.HI R10, RZ, 0x1f, R238 ;  /* 0x0000001fff0a7819 */ /* 0x000fe400000114ee */
[----:B------:R-:W-:Y:S02]  /*b5f0*/  @!P0 LEA.HI.X R3, R240, R4, R5, 0x2, P6 ;  /* 0x00000004f0038211 */ /* 0x000fe400030f1405 */
[----:B------:R-:W-:-:S02]  /*b600*/  SHF.R.S32.HI R5, RZ, 0x1f, R239 ;  /* 0x0000001fff057819 */ /* 0x000fc400000114ef */
[----:B---3--:R-:W-:Y:S01]  /*b610*/  @!P5 LEA R8, P6, R239, R0, 0x2 ;  /* 0x00000000ef08d211 */ /* 0x008fe200078c10ff */
[----:B------:R2:W-:Y:S01]  /*b620*/  @!P0 ST.E.64 [R2.64], R46 ;  /* 0x0000002e02008985 */ /* 0x0005e2000c101b06 */
[----:B------:R-:W-:Y:S02]  /*b630*/  ISETP.GE.AND P1, PT, R235, c[0x0][0x3c8], PT ;  /* 0x0000f200eb007a0c */ /* 0x000fe40003f26270 */
[----:B------:R-:W-:Y:S02]  /*b640*/  @!P5 LEA.HI.X R9, R239, R4, R5, 0x2, P6 ;  /* 0x00000004ef09d211 */ /* 0x000fe400030f1405 */
[----:B------:R-:W-:-:S03]  /*b650*/  SHF.R.S32.HI R5, RZ, 0x1f, R237 ;  /* 0x0000001fff057819 */ /* 0x000fc600000114ed */
[----:B------:R3:W-:Y:S01]  /*b660*/  @!P5 ST.E.64 [R8.64], R128 ;  /* 0x000000800800d985 */ /* 0x0007e2000c101b06 */
[----:B-1----:R-:W-:-:S04]  /*b670*/  @!P4 LEA R6, P0, R238, R0, 0x2 ;  /* 0x00000000ee06c211 */ /* 0x002fc800078010ff */
[----:B------:R-:W-:Y:S02]  /*b680*/  @!P4 LEA.HI.X R7, R238, R4, R10, 0x2, P0 ;  /* 0x00000004ee07c211 */ /* 0x000fe400000f140a */
[----:B------:R-:W-:Y:S02]  /*b690*/  ISETP.GE.AND P0, PT, R234, c[0x0][0x3c8], PT ;  /* 0x0000f200ea007a0c */ /* 0x000fe40003f06270 */
[----:B--2---:R-:W-:Y:S01]  /*b6a0*/  @!P3 LEA R2, P6, R237, R0, 0x2 ;  /* 0x00000000ed02b211 */ /* 0x004fe200078c10ff */
[----:B------:R1:W-:Y:S01]  /*b6b0*/  @!P4 ST.E.64 [R6.64], R114 ;  /* 0x000000720600c985 */ /* 0x0003e2000c101b06 */
[----:B------:R-:W-:Y:S02]  /*b6c0*/  ISETP.GE.AND P4, PT, R233, c[0x0][0x3c8], PT ;  /* 0x0000f200e9007a0c */ /* 0x000fe40003f86270 */
[----:B------:R-:W-:Y:S02]  /*b6d0*/  @!P3 LEA.HI.X R3, R237, R4, R5, 0x2, P6 ;  /* 0x00000004ed03b211 */ /* 0x000fe400030f1405 */
[----:B------:R-:W-:-:S02]  /*b6e0*/  SHF.R.S32.HI R10, RZ, 0x1f, R235 ;  /* 0x0000001fff0a7819 */ /* 0x000fc400000114eb */
[C---:B---3--:R-:W-:Y:S01]  /*b6f0*/  @!P2 LEA R8, P5, R236.reuse, R0, 0x2 ;  /* 0x00000000ec08a211 */ /* 0x048fe200078a10ff */
[----:B------:R2:W-:Y:S01]  /*b700*/  @!P3 ST.E.64 [R2.64], R50 ;  /* 0x000000320200b985 */ /* 0x0005e2000c101b06 */
[----:B------:R-:W-:Y:S02]  /*b710*/  SHF.R.S32.HI R5, RZ, 0x1f, R234 ;  /* 0x0000001fff057819 */ /* 0x000fe400000114ea */
[----:B------:R-:W-:Y:S02]  /*b720*/  @!P2 LEA.HI.X R9, R236, R4, R11, 0x2, P5 ;  /* 0x00000004ec09a211 */ /* 0x000fe400028f140b */
[----:B------:R-:W-:-:S03]  /*b730*/  ISETP.GE.AND P5, PT, R232, c[0x0][0x3c8], PT ;  /* 0x0000f200e8007a0c */ /* 0x000fc60003fa6270 */
[----:B------:R-:W-:Y:S01]  /*b740*/  @!P2 ST.E.64 [R8.64], R130 ;  /* 0x000000820800a985 */ /* 0x000fe2000c101b06 */
[----:B------:R-:W-:Y:S02]  /*b750*/  ISETP.GE.AND P2, PT, R230, c[0x0][0x3c8], PT ;  /* 0x0000f200e6007a0c */ /* 0x000fe40003f46270 */
[----:B-1----:R-:W-:-:S04]  /*b760*/  @!P1 LEA R6, P6, R235, R0, 0x2 ;  /* 0x00000000eb069211 */ /* 0x002fc800078c10ff */
[----:B------:R-:W-:Y:S02]  /*b770*/  @!P1 LEA.HI.X R7, R235, R4, R10, 0x2, P6 ;  /* 0x00000004eb079211 */ /* 0x000fe400030f140a */
[----:B------:R-:W-:Y:S02]  /*b780*/  SHF.R.S32.HI R10, RZ, 0x1f, R233 ;  /* 0x0000001fff0a7819 */ /* 0x000fe400000114e9 */
[C---:B--2---:R-:W-:Y:S01]  /*b790*/  @!P0 LEA R2, P3, R234.reuse, R0, 0x2 ;  /* 0x00000000ea028211 */ /* 0x044fe200078610ff */
[----:B------:R1:W-:Y:S01]  /*b7a0*/  @!P1 ST.E.64 [R6.64], R66 ;  /* 0x0000004206009985 */ /* 0x0003e2000c101b06 */
[----:B------:R-:W-:Y:S02]  /*b7b0*/  ISETP.GE.AND P1, PT, R229, c[0x0][0x3c8], PT ;  /* 0x0000f200e5007a0c */ /* 0x000fe40003f26270 */
[----:B------:R-:W-:Y:S02]  /*b7c0*/  @!P0 LEA.HI.X R3, R234, R4, R5, 0x2, P3 ;  /* 0x00000004ea038211 */ /* 0x000fe400018f1405 */
[----:B------:R-:W-:-:S02]  /*b7d0*/  ISETP.GE.AND P3, PT, R231, c[0x0][0x3c8], PT ;  /* 0x0000f200e7007a0c */ /* 0x000fc40003f66270 */
[----:B------:R-:W-:Y:S01]  /*b7e0*/  SHF.R.S32.HI R5, RZ, 0x1f, R232 ;  /* 0x0000001fff057819 */ /* 0x000fe200000114e8 */
[----:B------:R2:W-:Y:S01]  /*b7f0*/  @!P0 ST.E.64 [R2.64], R38 ;  /* 0x0000002602008985 */ /* 0x0005e2000c101b06 */
[----:B-1----:R-:W-:-:S04]  /*b800*/  @!P4 LEA R6, P0, R233, R0, 0x2 ;  /* 0x00000000e906c211 */ /* 0x002fc800078010ff */
[----:B------:R-:W-:Y:S02]  /*b810*/  @!P4 LEA.HI.X R7, R233, R4, R10, 0x2, P0 ;  /* 0x00000004e907c211 */ /* 0x000fe400000f140a */
[----:B------:R-:W-:Y:S02]  /*b820*/  ISETP.GE.AND P0, PT, R228, c[0x0][0x3c8], PT ;  /* 0x0000f200e4007a0c */ /* 0x000fe40003f06270 */
[CC--:B--2---:R-:W-:Y:S01]  /*b830*/  @!P5 LEA R2, P6, R232.reuse, R0.reuse, 0x2 ;  /* 0x00000000e802d211 */ /* 0x0c4fe200078c10ff */
[----:B------:R1:W-:Y:S01]  /*b840*/  @!P4 ST.E.64 [R6.64], R54 ;  /* 0x000000360600c985 */ /* 0x0003e2000c101b06 */
[----:B------:R-:W-:Y:S02]  /*b850*/  @!P3 LEA R10, P4, R231, R0, 0x2 ;  /* 0x00000000e70ab211 */ /* 0x000fe400078810ff */
[----:B------:R-:W-:Y:S02]  /*b860*/  @!P5 LEA.HI.X R3, R232, R4, R5, 0x2, P6 ;  /* 0x00000004e803d211 */ /* 0x000fe400030f1405 */
[----:B------:R-:W-:-:S02]  /*b870*/  SHF.R.S32.HI R5, RZ, 0x1f, R231 ;  /* 0x0000001fff057819 */ /* 0x000fc400000114e7 */
[C---:B------:R-:W-:Y:S01]  /*b880*/  @!P2 LEA R8, P6, R230.reuse, R0, 0x2 ;  /* 0x00000000e608a211 */ /* 0x040fe200078c10ff */
[----:B------:R2:W-:Y:S01]  /*b890*/  @!P5 ST.E.64 [R2.64], R58 ;  /* 0x0000003a0200d985 */ /* 0x0005e2000c101b06 */
[-C--:B------:R-:W-:Y:S02]  /*b8a0*/  @!P3 LEA.HI.X R11, R231, R4.reuse, R5, 0x2, P4 ;  /* 0x00000004e70bb211 */ /* 0x080fe400020f1405 */
[----:B------:R-:W-:Y:S02]  /*b8b0*/  SHF.R.S32.HI R5, RZ, 0x1f, R228 ;  /* 0x0000001fff057819 */ /* 0x000fe400000114e4 */
[----:B------:R-:W-:Y:S01]  /*b8c0*/  @!P2 LEA.HI.X R9, R230, R4, R13, 0x2, P6 ;  /* 0x00000004e609a211 */ /* 0x000fe200030f140d */
[----:B------:R3:W-:Y:S04]  /*b8d0*/  @!P3 ST.E.64 [R10.64], R74 ;  /* 0x0000004a0a00b985 */ /* 0x0007e8000c101b06 */
[----:B------:R3:W-:Y:S01]  /*b8e0*/  @!P2 ST.E.64 [R8.64], R70 ;  /* 0x000000460800a985 */ /* 0x0007e2000c101b06 */
[----:B-1----:R-:W-:-:S04]  /*b8f0*/  @!P1 LEA R6, P5, R229, R0, 0x2 ;  /* 0x00000000e5069211 */ /* 0x002fc800078a10ff */
[----:B------:R-:W-:Y:S02]  /*b900*/  @!P1 LEA.HI.X R7, R229, R4, R12, 0x2, P5 ;  /* 0x00000004e5079211 */ /* 0x000fe400028f140c */
[----:B--2---:R-:W-:-:S03]  /*b910*/  @!P0 LEA R2, P4, R228, R0, 0x2 ;  /* 0x00000000e4028211 */ /* 0x004fc600078810ff */
[----:B------:R3:W-:Y:S01]  /*b920*/  @!P1 ST.E.64 [R6.64], R62 ;  /* 0x0000003e06009985 */ /* 0x0007e2000c101b06 */
[----:B------:R-:W-:-:S05]  /*b930*/  @!P0 LEA.HI.X R3, R228, R4, R5, 0x2, P4 ;  /* 0x00000004e4038211 */ /* 0x000fca00020f1405 */
[----:B------:R3:W-:Y:S01]  /*b940*/  @!P0 ST.E.64 [R2.64], R42 ;  /* 0x0000002a02008985 */ /* 0x0007e2000c101b06 */
[----:B------:R-:W-:-:S13]  /*b950*/  ISETP.GE.AND P0, PT, R227, c[0x0][0x3c8], PT ;  /* 0x0000f200e3007a0c */ /* 0x000fda0003f06270 */
[----:B------:R-:W-:Y:S05]  /*b960*/  @P0 BRA `(.L_x_82) ;  /* 0x00000ce000000947 */ /* 0x000fea0003800000 */
[----:B------:R-:W-:Y:S02]  /*b970*/  SHF.R.S32.HI R5, RZ, 0x1f, R227 ;  /* 0x0000001fff057819 */ /* 0x000fe400000114e3 */
[----:B---3--:R-:W-:-:S04]  /*b980*/  LEA R2, P0, R227, R0, 0x2 ;  /* 0x00000000e3027211 */ /* 0x008fc800078010ff */
[----:B------:R-:W-:-:S05]  /*b990*/  LEA.HI.X R3, R227, R4, R5, 0x2, P0 ;  /* 0x00000004e3037211 */ /* 0x000fca00000f1405 */
[----:B------:R1:W-:Y:S01]  /*b9a0*/  ST.E.64 [R2.64], R26 ;  /* 0x0000001a02007985 */ /* 0x0003e2000c101b06 */
[----:B------:R-:W-:Y:S05]  /*b9b0*/  BRA `(.L_x_82) ;  /* 0x00000c9000007947 */ /* 0x000fea0003800000 */
.L_x_67:
[----:B------:R-:W-:Y:S01]  /*b9c0*/  ISETP.NE.U32.AND P1, PT, RZ, c[0x0][0x508], PT ;  /* 0x00014200ff007a0c */ /* 0x000fe20003f25070 */
[----:B------:R-:W-:Y:S01]  /*b9d0*/  IMAD.MOV.U32 R8, RZ, RZ, RZ ;  /* 0x000000ffff087224 */ /* 0x000fe200078e00ff */
[----:B------:R-:W-:Y:S01]  /*b9e0*/  ISETP.NE.U32.AND P3, PT, RZ, c[0x0][0x500], PT ;  /* 0x00014000ff007a0c */ /* 0x000fe20003f65070 */
[----:B------:R-:W-:Y:S01]  /*b9f0*/  IMAD.MOV.U32 R22, RZ, RZ, c[0x0][0x388] ;  /* 0x0000e200ff167624 */ /* 0x000fe200078e00ff */
[----:B------:R-:W-:Y:S02]  /*ba00*/  ISETP.NE.AND.EX P1, PT, RZ, c[0x0][0x50c], PT, P1 ;  /* 0x00014300ff007a0c */ /* 0x000fe40003f25310 */
[----:B------:R-:W-:Y:S02]  /*ba10*/  ISETP.NE.AND.EX P3, PT, RZ, c[0x0][0x504], PT, P3 ;  /* 0x00014100ff007a0c */ /* 0x000fe40003f65330 */
[----:B------:R-:W-:-:S04]  /*ba20*/  IADD3 R2, P2, R216, c[0x0][0x500], RZ ;  /* 0x00014000d8027a10 */ /* 0x000fc80007f5e0ff */
[----:B------:R-:W-:-:S05]  /*ba30*/  IADD3.X R3, R217, c[0x0][0x504], RZ, P2, !PT ;  /* 0x00014100d9037a10 */ /* 0x000fca00017fe4ff */
[----:B------:R-:W-:Y:S02]  /*ba40*/  @P1 IADD3 R4, P0, R216, c[0x0][0x508], RZ ;  /* 0x00014200d8041a10 */ /* 0x000fe40007f1e0ff */
[----:B------:R2:W5:Y:S02]  /*ba50*/  @P3 LDG.E R8, [R2.64] ;  /* 0x0000000602083981 */ /* 0x000564000c1e1900 */
[----:B------:R-:W-:-:S05]  /*ba60*/  @P1 IADD3.X R5, R217, c[0x0][0x50c], RZ, P0, !PT ;  /* 0x00014300d9051a10 */ /* 0x000fca00007fe4ff */
[----:B------:R2:W5:Y:S01]  /*ba70*/  @P1 LDG.E R22, [R4.64] ;  /* 0x0000000604161981 */ /* 0x000562000c1e1900 */
[----:B------:R-:W-:-:S04]  /*ba80*/  ISETP.NE.AND P0, PT, R218, RZ, PT ;  /* 0x000000ffda00720c */ /* 0x000fc80003f05270 */
[----:B------:R-:W-:Y:S01]  /*ba90*/  SEL R19, R218, c[0x0][0x3d4], P0 ;  /* 0x0000f500da137a07 */ /* 0x000fe20000000000 */
[----:B------:R-:W-:Y:S05]  /*baa0*/  @P1 BRA `(.L_x_88) ;  /* 0x0000004000001947 */ /* 0x000fea0003800000 */
[----:B------:R-:W-:Y:S05]  /*bab0*/  @!P3 BRA `(.L_x_88) ;  /* 0x000000300000b947 */ /* 0x000fea0003800000 */
[----:B------:R3:W4:Y:S04]  /*bac0*/  LDG.E R0, [R2.64] ;  /* 0x0000000602007981 */ /* 0x000728000c1e1900 */
[----:B--23--:R-:W4:Y:S02]  /*bad0*/  LDG.E R2, [R2.64+0x4] ;  /* 0x0000040602027981 */ /* 0x00cf24000c1e1900 */
[----:B----45:R-:W-:Y:S02]  /*bae0*/  IADD3 R22, -R0, R2, RZ ;  /* 0x0000000200167210 */ /* 0x030fe40007ffe1ff */
.L_x_88:
[----:B--2---:R-:W2:Y:S01]  /*baf0*/  S2R R2, SR_TID.X ;  /* 0x0000000000027919 */ /* 0x004ea20000002100 */
[----:B------:R-:W-:Y:S01]  /*bb00*/  BSSY B0, `(.L_x_89) ;  /* 0x0000036000007945 */ /* 0x000fe20003800000 */
[----:B------:R-:W-:Y:S02]  /*bb10*/  LOP3.LUT R14, R214, 0xffff, RZ, 0xc0, !PT ;  /* 0x0000ffffd60e7812 */ /* 0x000fe400078ec0ff */
[----:B------:R-:W-:-:S02]  /*bb20*/  SEL R15, R211, RZ, !P3 ;  /* 0x000000ffd30f7207 */ /* 0x000fc40005800000 */
[----:B------:R-:W-:Y:S02]  /*bb30*/  SEL R20, R220, RZ, !P3 ;  /* 0x000000ffdc147207 */ /* 0x000fe40005800000 */
[----:B-----5:R-:W-:Y:S02]  /*bb40*/  SHF.R.S32.HI R18, RZ, 0x1f, R8 ;  /* 0x0000001fff127819 */ /* 0x020fe40000011408 */
[----:B--2---:R-:W-:-:S13]  /*bb50*/  ISETP.GT.AND P0, PT, R2, 0x7f, PT ;  /* 0x0000007f0200780c */ /* 0x004fda0003f04270 */
[----:B------:R-:W-:Y:S05]  /*bb60*/  @P0 BRA `(.L_x_90) ;  /* 0x000002f000000947 */ /* 0x000fea0003800000 */
[----:B------:R-:W-:Y:S01]  /*bb70*/  IMAD R0, R22, c[0x0][0x4e8], RZ ;  /* 0x00013a0016007a24 */ /* 0x000fe200078e02ff */
[----:B------:R-:W-:-:S04]  /*bb80*/  LEA R9, R213, R2, 0x7 ;  /* 0x00000002d5097211 */ /* 0x000fc800078e38ff */
[----:B------:R-:W-:-:S13]  /*bb90*/  ISETP.GE.AND P0, PT, R9, R0, PT ;  /* 0x000000000900720c */ /* 0x000fda0003f06270 */
[----:B------:R-:W-:Y:S05]  /*bba0*/  @P0 BRA `(.L_x_90) ;  /* 0x000002b000000947 */ /* 0x000fea0003800000 */
[----:B------:R-:W-:Y:S01]  /*bbb0*/  IMAD.MOV.U32 R0, RZ, RZ, 0x368 ;  /* 0x00000368ff007424 */ /* 0x000fe200078e00ff */
[----:B------:R-:W-:-:S04]  /*bbc0*/  ISETP.GT.AND P2, PT, R19, 0x1, PT ;  /* 0x000000011300780c */ /* 0x000fc80003f44270 */
[----:B------:R-:W-:-:S04]  /*bbd0*/  SEL R0, R0, 0x328, P2 ;  /* 0x0000032800007807 */ /* 0x000fc80001000000 */
[----:B------:R2:W3:Y:S08]  /*bbe0*/  LDC.64 R6, c[0x0][R0+0x170] ;  /* 0x00005c0000067b82 */ /* 0x0004f00000000a00 */
[----:B------:R2:W4:Y:S08]  /*bbf0*/  LDC.64 R4, c[0x0][R0+0x168] ;  /* 0x00005a0000047b82 */ /* 0x0005300000000a00 */
[----:B------:R2:W5:Y:S08]  /*bc00*/  LDC.64 R12, c[0x0][R0+0x178] ;  /* 0x00005e00000c7b82 */ /* 0x0005700000000a00 */
[----:B------:R2:W1:Y:S02]  /*bc10*/  LDC.64 R10, c[0x0][R0+0x160] ;  /* 0x00005800000a7b82 */ /* 0x0004640000000a00 */
[----:B--2---:R-:W-:-:S02]  /*bc20*/  IMAD.MOV.U32 R0, RZ, RZ, c[0x0][0x4e8] ;  /* 0x00013a00ff007624 */ /* 0x004fc400078e00ff */
[-C--:B---3--:R-:W-:Y:S02]  /*bc30*/  IMAD R7, R7, R15.reuse, RZ ;  /* 0x0000000f07077224 */ /* 0x088fe400078e02ff */
[----:B------:R-:W-:Y:S01]  /*bc40*/  IMAD.WIDE.U32 R2, R6, R15, RZ ;  /* 0x0000000f06027225 */ /* 0x000fe200078e00ff */
[----:B------:R-:W-:Y:S02]  /*bc50*/  ISETP.NE.AND P0, PT, R0, 0x1, PT ;  /* 0x000000010000780c */ /* 0x000fe40003f05270 */
[----:B------:R-:W-:Y:S01]  /*bc60*/  MOV R0, R9 ;  /* 0x0000000900007202 */ /* 0x000fe20000000f00 */
[----:B------:R-:W-:Y:S01]  /*bc70*/  IMAD R7, R6, R20, R7 ;  /* 0x0000001406077224 */ /* 0x000fe200078e0207 */
[----:B------:R-:W-:Y:S01]  /*bc80*/  SEL R6, R221, RZ, P2 ;  /* 0x000000ffdd067207 */ /* 0x000fe20001000000 */
[-C--:B----4-:R-:W-:Y:S02]  /*bc90*/  IMAD R16, R5, R14.reuse, RZ ;  /* 0x0000000e05107224 */ /* 0x090fe400078e02ff */
[----:B------:R-:W-:Y:S01]  /*bca0*/  IMAD.WIDE.U32 R4, R4, R14, RZ ;  /* 0x0000000e04047225 */ /* 0x000fe200078e00ff */
[----:B------:R-:W-:-:S03]  /*bcb0*/  IADD3 R3, R3, R7, RZ ;  /* 0x0000000703037210 */ /* 0x000fc60007ffe0ff */
[----:B------:R-:W-:Y:S02]  /*bcc0*/  IMAD.IADD R16, R5, 0x1, R16 ;  /* 0x0000000105107824 */ /* 0x000fe400078e0210 */
[----:B------:R-:W-:-:S04]  /*bcd0*/  @P0 IMAD.HI.U32 R17, R9, c[0x0][0x4ec], RZ ;  /* 0x00013b0009110a27 */ /* 0x000fc800078e00ff */
[----:B-----5:R-:W-:Y:S01]  /*bce0*/  IMAD R7, R13, R6, RZ ;  /* 0x000000060d077224 */ /* 0x020fe200078e02ff */
[----:B------:R-:W-:Y:S02]  /*bcf0*/  @P0 SHF.R.U32.HI R0, RZ, c[0x0][0x4f0], R17 ;  /* 0x00013c00ff000a19 */ /* 0x000fe40000011611 */
[----:B------:R-:W-:Y:S01]  /*bd00*/  IADD3 R17, P1, P0, R2, R4, R8 ;  /* 0x0000000402117210 */ /* 0x000fe2000783e008 */
[----:B------:R-:W-:-:S04]  /*bd10*/  IMAD.WIDE.U32 R4, R12, R6, RZ ;  /* 0x000000060c047225 */ /* 0x000fc800078e00ff */
[----:B------:R-:W-:Y:S01]  /*bd20*/  IMAD.MOV R2, RZ, RZ, -R0 ;  /* 0x000000ffff027224 */ /* 0x000fe200078e0a00 */
[----:B------:R-:W-:Y:S01]  /*bd30*/  IADD3 R5, R5, R7, RZ ;  /* 0x0000000705057210 */ /* 0x000fe20007ffe0ff */
[----:B------:R-:W-:Y:S02]  /*bd40*/  IMAD.MOV.U32 R7, RZ, RZ, c[0x0][0x4a8] ;  /* 0x00012a00ff077624 */ /* 0x000fe400078e00ff */
[----:B------:R-:W-:Y:S01]  /*bd50*/  IMAD R2, R2, c[0x0][0x4e8], R9 ;  /* 0x00013a0002027a24 */ /* 0x000fe200078e0209 */
[----:B------:R-:W-:Y:S02]  /*bd60*/  IADD3.X R9, R3, R16, R18, P1, P0 ;  /* 0x0000001003097210 */ /* 0x000fe40000fe0412 */
[----:B------:R-:W-:Y:S02]  /*bd70*/  IADD3 R4, P1, P0, R0, R17, R4 ;  /* 0x0000001100047210 */ /* 0x000fe4000783e004 */
[----:B------:R-:W-:Y:S01]  /*bd80*/  SHF.R.S32.HI R3, RZ, 0x1f, R0 ;  /* 0x0000001fff037819 */ /* 0x000fe20000011400 */
[----:B-1----:R-:W-:Y:S01]  /*bd90*/  IMAD R0, R11, R2, RZ ;  /* 0x000000020b007224 */ /* 0x002fe200078e02ff */
[----:B------:R-:W-:-:S02]  /*bda0*/  SHF.R.S32.HI R6, RZ, 0x1f, R2 ;  /* 0x0000001fff067819 */ /* 0x000fc40000011402 */
[----:B------:R-:W-:-:S03]  /*bdb0*/  IADD3.X R5, R3, R9, R5, P1, P0 ;  /* 0x0000000903057210 */ /* 0x000fc60000fe0405 */
[C---:B------:R-:W-:Y:S02]  /*bdc0*/  IMAD R0, R10.reuse, R6, R0 ;  /* 0x000000060a007224 */ /* 0x040fe400078e0200 */
[----:B------:R-:W-:Y:S01]  /*bdd0*/  IMAD.WIDE.U32 R2, R10, R2, R4 ;  /* 0x000000020a027225 */ /* 0x000fe200078e0004 */
[----:B------:R-:W-:Y:S02]  /*bde0*/  MOV R5, c[0x0][0x4ac] ;  /* 0x00012b0000057a02 */ /* 0x000fe40000000f00 */
[----:B------:R-:W-:Y:S01]  /*bdf0*/  SEL R4, R7, c[0x0][0x450], P2 ;  /* 0x0001140007047a07 */ /* 0x000fe20001000000 */
[----:B------:R-:W-:Y:S01]  /*be00*/  IMAD.IADD R0, R3, 0x1, R0 ;  /* 0x0000000103007824 */ /* 0x000fe200078e0200 */
[----:B------:R-:W-:Y:S02]  /*be10*/  SEL R5, R5, c[0x0][0x454], P2 ;  /* 0x0001150005057a07 */ /* 0x000fe40001000000 */
[----:B------:R-:W-:-:S04]  /*be20*/  LEA R4, P0, R2, R4, 0x2 ;  /* 0x0000000402047211 */ /* 0x000fc800078010ff */
[----:B------:R-:W-:Y:S02]  /*be30*/  LEA.HI.X R5, R2, R5, R0, 0x2, P0 ;  /* 0x0000000502057211 */ /* 0x000fe400000f1400 */
[----:B------:R-:W-:-:S05]  /*be40*/  MOV R0, 0xff800000 ;  /* 0xff80000000007802 */ /* 0x000fca0000000f00 */
[----:B------:R1:W-:Y:S02]  /*be50*/  STG.E [R4.64], R0 ;  /* 0x0000000004007986 */ /* 0x0003e4000c101906 */
.L_x_90:
[----:B------:R-:W-:Y:S05]  /*be60*/  BSYNC B0 ;  /* 0x0000000000007941 */ /* 0x000fea0003800000 */
.L_x_89:
[----:B------:R-:W-:-:S13]  /*be70*/  ISETP.GT.AND P0, PT, R19, 0x1, PT ;  /* 0x000000011300780c */ /* 0x000fda0003f04270 */
[----:B------:R-:W-:Y:S05]  /*be80*/  @P0 BRA `(.L_x_82) ;  /* 0x000007c000000947 */ /* 0x000fea0003800000 */
[----:B------:R-:W-:Y:S01]  /*be90*/  MOV R2, c[0x0][0x4e8] ;  /* 0x00013a0000027a02 */ /* 0x000fe20000000f00 */
[----:B-1----:R-:W-:Y:S01]  /*bea0*/  IMAD R0, R18, c[0x0][0x3a0], RZ ;  /* 0x0000e80012007a24 */ /* 0x002fe200078e02ff */
[----:B------:R-:W-:Y:S01]  /*beb0*/  LEA R4, R196, R200, 0x5 ;  /* 0x000000c8c4047211 */ /* 0x000fe200078e28ff */
[----:B------:R-:W-:Y:S01]  /*bec0*/  IMAD R5, R20, c[0x0][0x3f0], RZ ;  /* 0x0000fc0014057a24 */ /* 0x000fe200078e02ff */
[----:B------:R-:W-:Y:S01]  /*bed0*/  ISETP.NE.AND P0, PT, R2, 0x1, PT ;  /* 0x000000010200780c */ /* 0x000fe20003f05270 */
[----:B------:R-:W-:Y:S01]  /*bee0*/  IMAD.WIDE.U32 R2, R8, c[0x0][0x3a0], RZ ;  /* 0x0000e80008027a25 */ /* 0x000fe200078e00ff */
[----:B------:R-:W-:-:S03]  /*bef0*/  LEA R4, R213, R4, 0x7 ;  /* 0x00000004d5047211 */ /* 0x000fc600078e38ff */
[----:B------:R-:W-:Y:S02]  /*bf00*/  IMAD R0, R8, c[0x0][0x3a4], R0 ;  /* 0x0000e90008007a24 */ /* 0x000fe400078e0200 */
[----:B------:R-:W-:-:S03]  /*bf10*/  IMAD R7, R15, c[0x0][0x3f4], R5 ;  /* 0x0000fd000f077a24 */ /* 0x000fc600078e0205 */
[----:B------:R-:W-:Y:S02]  /*bf20*/  IADD3 R3, R3, R0, RZ ;  /* 0x0000000003037210 */ /* 0x000fe40007ffe0ff */
[----:B------:R-:W-:Y:S01]  /*bf30*/  MOV R0, R4 ;  /* 0x0000000400007202 */ /* 0x000fe20000000f00 */
[----:B------:R-:W-:-:S04]  /*bf40*/  @P0 IMAD.HI.U32 R6, R4, c[0x0][0x4ec], RZ ;  /* 0x00013b0004060a27 */ /* 0x000fc800078e00ff */
[----:B------:R-:W-:Y:S01]  /*bf50*/  IMAD.WIDE.U32 R2, R14, c[0x0][0x3e8], R2 ;  /* 0x0000fa000e027a25 */ /* 0x000fe200078e0002 */
[----:B------:R-:W-:-:S03]  /*bf60*/  @P0 SHF.R.U32.HI R0, RZ, c[0x0][0x4f0], R6 ;  /* 0x00013c00ff000a19 */ /* 0x000fc60000011606 */
[----:B------:R-:W-:Y:S01]  /*bf70*/  IMAD R3, R14, c[0x0][0x3ec], R3 ;  /* 0x0000fb000e037a24 */ /* 0x000fe200078e0203 */
[----:B------:R-:W-:Y:S02]  /*bf80*/  SHF.R.S32.HI R6, RZ, 0x1f, R0 ;  /* 0x0000001fff067819 */ /* 0x000fe40000011400 */
[----:B------:R-:W-:Y:S01]  /*bf90*/  IADD3 R5, -R0, RZ, RZ ;  /* 0x000000ff00057210 */ /* 0x000fe20007ffe1ff */
[----:B------:R-:W-:-:S04]  /*bfa0*/  IMAD.WIDE.U32 R2, R15, c[0x0][0x3f0], R2 ;  /* 0x0000fc000f027a25 */ /* 0x000fc800078e0002 */
[----:B------:R-:W-:Y:S01]  /*bfb0*/  IMAD R6, R6, c[0x0][0x3e0], RZ ;  /* 0x0000f80006067a24 */ /* 0x000fe200078e02ff */
[----:B------:R-:W-:Y:S01]  /*bfc0*/  IADD3 R3, R3, R7, RZ ;  /* 0x0000000703037210 */ /* 0x000fe20007ffe0ff */
        /* <DEDUP_REMOVED lines=13> */
.L_x_150:
[----:B------:R-:W-:Y:S05]  /*c0a0*/  BRA.DIV ~URZ, `(.L_x_92) ;  /* 0x000026a27f007947 */ /* 0x000fea000b800000 */
[----:B------:R3:W4:Y:S02]  /*c0b0*/  SHFL.IDX PT, R0, R12, RZ, 0x181f ;  /* 0x00181fff0c007589 */ /* 0x00072400000e0000 */
.L_x_151:
[----:B------:R-:W-:Y:S01]  /*c0c0*/  IMAD R11, R22, c[0x0][0x4e8], RZ ;  /* 0x00013a00160b7a24 */ /* 0x000fe200078e02ff */
        /* <DEDUP_REMOVED lines=13> */
[-C--:B--2---:R-:W-:Y:S02]  /*c1a0*/  @!P2 LEA.HI.X R7, R192, R8.reuse, R15, 0x1, P5 ;  /* 0x00000008c007a211 */ /* 0x084fe400028f0c0f */
[-C--:B------:R-:W-:Y:S02]  /*c1b0*/  @!P1 LEA.HI.X R5, R197, R8.reuse, R14, 0x1, P4 ;  /* 0x00000008c5059211 */ /* 0x080fe400020f0c0e */
[----:B------:R-:W-:Y:S01]  /*c1c0*/  @!P0 LEA.HI.X R3, R198, R8, R13, 0x1, P3 ;  /* 0x00000008c6038211 */ /* 0x000fe200018f0c0d */
[----:B------:R2:W-:Y:S04]  /*c1d0*/  @!P2 ST.E.128 [R6.64], RZ ;  /* 0x000000ff0600a985 */ /* 0x0005e8000c101d06 */
[----:B------:R2:W-:Y:S04]  /*c1e0*/  @!P1 ST.E.128 [R4.64], RZ ;  /* 0x000000ff04009985 */ /* 0x0005e8000c101d06 */
[----:B------:R2:W-:Y:S02]  /*c1f0*/  @!P0 ST.E.128 [R2.64], RZ ;  /* 0x000000ff02008985 */ /* 0x0005e4000c101d06 */
.L_x_94:
[----:B------:R-:W-:Y:S05]  /*c200*/  BSYNC B0 ;  /* 0x0000000000007941 */ /* 0x000fea0003800000 */
.L_x_93:
[----:B------:R-:W-:Y:S05]  /*c210*/  BRA.DIV ~URZ, `(.L_x_95) ;  /* 0x000025a27f007947 */ /* 0x000fea000b800000 */
[----:B--2---:R2:W1:Y:S04]  /*c220*/  SHFL.IDX PT, R8, R9, 0x1, 0x181f ;  /* 0x00381f0009087f89 */ /* 0x00446800000e0000 */
[----:B----4-:R2:W4:Y:S02]  /*c230*/  SHFL.IDX PT, R0, R12, 0x1, 0x181f ;  /* 0x00381f000c007f89 */ /* 0x01052400000e0000 */
.L_x_152:
        /* <DEDUP_REMOVED lines=13> */
[-C--:B-1----:R-:W-:Y:S02]  /*c310*/  @!P2 LEA.HI.X R7, R192, R8.reuse, R15, 0x1, P5 ;  /* 0x00000008c007a211 */ /* 0x082fe400028f0c0f */
[-C--:B------:R-:W-:Y:S02]  /*c320*/  @!P1 LEA.HI.X R5, R197, R8.reuse, R14, 0x1, P4 ;  /* 0x00000008c5059211 */ /* 0x080fe400020f0c0e */
[----:B------:R-:W-:Y:S01]  /*c330*/  @!P0 LEA.HI.X R3, R198, R8, R13, 0x1, P3 ;  /* 0x00000008c6038211 */ /* 0x000fe200018f0c0d */
[----:B------:R1:W-:Y:S04]  /*c340*/  @!P2 ST.E.128 [R6.64], RZ ;  /* 0x000000ff0600a985 */ /* 0x0003e8000c101d06 */
[----:B------:R1:W-:Y:S04]  /*c350*/  @!P1 ST.E.128 [R4.64], RZ ;  /* 0x000000ff04009985 */ /* 0x0003e8000c101d06 */
[----:B------:R1:W-:Y:S02]  /*c360*/  @!P0 ST.E.128 [R2.64], RZ ;  /* 0x000000ff02008985 */ /* 0x0003e4000c101d06 */
.L_x_97:
[----:B------:R-:W-:Y:S05]  /*c370*/  BSYNC B0 ;  /* 0x0000000000007941 */ /* 0x000fea0003800000 */
.L_x_96:
[----:B------:R-:W-:Y:S05]  /*c380*/  BRA.DIV ~URZ, `(.L_x_98) ;  /* 0x000025027f007947 */ /* 0x000fea000b800000 */
[----:B-1----:R1:W2:Y:S02]  /*c390*/  SHFL.IDX PT, R8, R9, 0x2, 0x181f ;  /* 0x00581f0009087f89 */ /* 0x0022a400000e0000 */
.L_x_153:
[----:B------:R-:W-:Y:S05]  /*c3a0*/  BRA.DIV ~URZ, `(.L_x_99) ;  /* 0x000025527f007947 */ /* 0x000fea000b800000 */
[----:B----4-:R4:W1:Y:S02]  /*c3b0*/  SHFL.IDX PT, R0, R12, 0x2, 0x181f ;  /* 0x00581f000c007f89 */ /* 0x01086400000e0000 */
.L_x_154:
        /* <DEDUP_REMOVED lines=10> */
[-C--:B-1----:R-:W-:Y:S02]  /*c460*/  @!P2 LEA R6, P5, R192, R0.reuse, 0x1 ;  /* 0x00000000c006a211 */ /* 0x082fe400078a08ff */
        /* <DEDUP_REMOVED lines=8> */
.L_x_101:
[----:B------:R-:W-:Y:S05]  /*c4f0*/  BSYNC B0 ;  /* 0x0000000000007941 */ /* 0x000fea0003800000 */
.L_x_100:
[----:B------:R-:W-:Y:S05]  /*c500*/  BRA.DIV ~URZ, `(.L_x_102) ;  /* 0x000024627f007947 */ /* 0x000fea000b800000 */
[----:B--2---:R2:W3:Y:S04]  /*c510*/  SHFL.IDX PT, R8, R9, 0x3, 0x181f ;  /* 0x00781f0009087f89 */ /* 0x0044e800000e0000 */
[----:B-1----:R2:W1:Y:S02]  /*c520*/  SHFL.IDX PT, R0, R12, 0x3, 0x181f ;  /* 0x00781f000c007f89 */ /* 0x00246400000e0000 */
.L_x_155:
[----:B------:R-:W-:-:S04]  /*c530*/  IADD3 R2, R10, 0x60, RZ ;  /* 0x000000600a027810 */ /* 0x000fc80007ffe0ff */
[----:B------:R-:W-:-:S13]  /*c540*/  ISETP.GE.AND P0, PT, R2, R11, PT ;  /* 0x0000000b0200720c */ /* 0x000fda0003f06270 */
[----:B------:R-:W-:Y:S05]  /*c550*/  @P0 BRA `(.L_x_82) ;  /* 0x000000f000000947 */ /* 0x000fea0003800000 */
[----:B------:R-:W-:Y:S02]  /*c560*/  ISETP.GE.AND P2, PT, R192, c[0x0][0x3c8], PT ;  /* 0x0000f200c0007a0c */ /* 0x000fe40003f46270 */
[----:B------:R-:W-:Y:S02]  /*c570*/  ISETP.GE.AND P1, PT, R197, c[0x0][0x3c8], PT ;  /* 0x0000f200c5007a0c */ /* 0x000fe40003f26270 */
[----:B------:R-:W-:Y:S02]  /*c580*/  ISETP.GE.AND P0, PT, R198, c[0x0][0x3c8], PT ;  /* 0x0000f200c6007a0c */ /* 0x000fe40003f06270 */
[----:B------:R-:W-:Y:S02]  /*c590*/  SHF.R.S32.HI R13, RZ, 0x1f, R192 ;  /* 0x0000001fff0d7819 */ /* 0x000fe400000114c0 */
[----:B--234-:R-:W-:Y:S02]  /*c5a0*/  SHF.R.S32.HI R12, RZ, 0x1f, R197 ;  /* 0x0000001fff0c7819 */ /* 0x01cfe400000114c5 */
[----:B------:R-:W-:-:S03]  /*c5b0*/  SHF.R.S32.HI R9, RZ, 0x1f, R198 ;  /* 0x0000001fff097819 */ /* 0x000fc600000114c6 */
[-C--:B-1----:R-:W-:Y:S02]  /*c5c0*/  @!P2 LEA R6, P5, R192, R0.reuse, 0x1 ;  /* 0x00000000c006a211 */ /* 0x082fe400078a08ff */
[CC--:B------:R-:W-:Y:S02]  /*c5d0*/  @!P1 LEA R4, P4, R197.reuse, R0.reuse, 0x1 ;  /* 0x00000000c5049211 */ /* 0x0c0fe400078808ff */
[----:B------:R-:W-:Y:S02]  /*c5e0*/  @!P0 LEA R2, P3, R198, R0, 0x1 ;  /* 0x00000000c6028211 */ /* 0x000fe400078608ff */
[-C--:B------:R-:W-:Y:S02]  /*c5f0*/  @!P2 LEA.HI.X R7, R192, R8.reuse, R13, 0x1, P5 ;  /* 0x00000008c007a211 */ /* 0x080fe400028f0c0d */
[-C--:B------:R-:W-:Y:S02]  /*c600*/  @!P1 LEA.HI.X R5, R197, R8.reuse, R12, 0x1, P4 ;  /* 0x00000008c5059211 */ /* 0x080fe400020f0c0c */
[----:B------:R-:W-:Y:S01]  /*c610*/  @!P0 LEA.HI.X R3, R198, R8, R9, 0x1, P3 ;  /* 0x00000008c6038211 */ /* 0x000fe200018f0c09 */
[----:B------:R1:W-:Y:S04]  /*c620*/  @!P2 ST.E.128 [R6.64], RZ ;  /* 0x000000ff0600a985 */ /* 0x0003e8000c101d06 */
[----:B------:R1:W-:Y:S04]  /*c630*/  @!P1 ST.E.128 [R4.64], RZ ;  /* 0x000000ff04009985 */ /* 0x0003e8000c101d06 */
[----:B------:R1:W-:Y:S02]  /*c640*/  @!P0 ST.E.128 [R2.64], RZ ;  /* 0x000000ff02008985 */ /* 0x0003e4000c101d06 */
.L_x_82:
[----:B------:R-:W-:Y:S05]  /*c650*/  BSYNC B1 ;  /* 0x0000000000017941 */ /* 0x000fea0003800000 */
.L_x_66:
[----:B-1--4-:R-:W4:Y:S02]  /*c660*/  LDL R0, [R1+0x4] ;  /* 0x0000040001007983 */ /* 0x012f240000100800 */
[----:B----4-:R-:W-:-:S13]  /*c670*/  ISETP.NE.AND P0, PT, R0, RZ, PT ;  /* 0x000000ff0000720c */ /* 0x010fda0003f05270 */
[----:B------:R-:W-:Y:S01]  /*c680*/  @P0 WARPSYNC 0xffffffff ;  /* 0xffffffff00000948 */ /* 0x000fe20003800000 */
[----:B------:R-:W-:Y:S06]  /*c690*/  @P0 BAR.SYNC.DEFER_BLOCKING 0x5, 0x100 ;  /* 0x0144000000000b1d */ /* 0x000fec0000010000 */
[----:B------:R-:W1:Y:S04]  /*c6a0*/  @P0 LDS.128 R212, [0x18100] ;  /* 0x01810000ffd40984 */ /* 0x000e680000000c00 */
[----:B------:R-:W-:Y:S06]  /*c6b0*/  @P0 BAR.ARV 0x4, 0x100 ;  /* 0x0104000000000b1d */ /* 0x000fec0000002000 */
[----:B------:R-:W-:Y:S05]  /*c6c0*/  @P0 BRA `(.L_x_103) ;  /* 0x00000ad000000947 */ /* 0x000fea0003800000 */
[----:B------:R-:W4:Y:S01]  /*c6d0*/  S2R R0, SR_TID.X ;  /* 0x0000000000007919 */ /* 0x000f220000002100 */
[----:B---3--:R-:W-:Y:S01]  /*c6e0*/  IMAD.MOV.U32 R7, RZ, RZ, RZ ;  /* 0x000000ffff077224 */ /* 0x008fe200078e00ff */
[----:B----4-:R-:W-:-:S04]  /*c6f0*/  LOP3.LUT R13, R0, 0x1f, RZ, 0xc0, !PT ;  /* 0x0000001f000d7812 */ /* 0x010fc800078ec0ff */
[----:B------:R-:W-:Y:S01]  /*c700*/  ISETP.NE.AND P5, PT, R13, 0x1f, PT ;  /* 0x0000001f0d00780c */ /* 0x000fe20003fa5270 */
[----:B------:R-:W-:Y:S10]  /*c710*/  BRA.DIV ~URZ, `(.L_x_104) ;  /* 0x000023227f007947 */ /* 0x000ff4000b800000 */
[----:B--2---:R2:W3:Y:S02]  /*c720*/  SHFL.IDX PT, R9, R78, RZ, 0x1f ;  /* 0x00001fff4e097589 */ /* 0x0044e400000e0000 */
.L_x_156:
[----:B------:R-:W-:Y:S05]  /*c730*/  BRA.DIV ~URZ, `(.L_x_105) ;  /* 0x000023727f007947 */ /* 0x000fea000b800000 */
[----:B------:R4:W2:Y:S02]  /*c740*/  SHFL.IDX PT, R8, R78, 0x1, 0x1f ;  /* 0x00201f004e087f89 */ /* 0x0008a400000e0000 */
.L_x_157:
[----:B-1----:R-:W-:Y:S02]  /*c750*/  IMAD.IADD R0, R215, 0x1, R13 ;  /* 0x00000001d7007824 */ /* 0x002fe400078e020d */
[----:B------:R-:W-:-:S03]  /*c760*/  IMAD.MOV.U32 R6, RZ, RZ, RZ ;  /* 0x000000ffff067224 */ /* 0x000fc600078e00ff */
[----:B------:R-:W-:-:S13]  /*c770*/  ISETP.GE.OR P0, PT, R0, c[0x0][0x53c], !P5 ;  /* 0x00014f0000007a0c */ /* 0x000fda0006f06670 */
[----:B------:R-:W-:Y:S01]  /*c780*/  @!P0 IMAD.MOV.U32 R2, RZ, RZ, 0x4 ;  /* 0x00000004ff028424 */ /* 0x000fe200078e00ff */
[----:B------:R-:W-:-:S03]  /*c790*/  @!P0 MOV R3, 0x4 ;  /* 0x0000000400038802 */ /* 0x000fc60000000f00 */
[----:B------:R-:W-:-:S04]  /*c7a0*/  @!P0 IMAD.WIDE R4, R0, R2, c[0x0][0x580] ;  /* 0x0001600000048625 */ /* 0x000fc800078e0202 */
[----:B------:R-:W-:Y:S01]  /*c7b0*/  @!P0 IMAD.WIDE R2, R0, R3, c[0x0][0x578] ;  /* 0x00015e0000028625 */ /* 0x000fe200078e0203 */
[----:B------:R-:W5:Y:S04]  /*c7c0*/  @!P0 LDG.E R6, [R4.64] ;  /* 0x0000000604068981 */ /* 0x000f68000c1e1900 */
[----:B------:R-:W5:Y:S01]  /*c7d0*/  @!P0 LDG.E R7, [R2.64] ;  /* 0x0000000602078981 */ /* 0x000f62000c1e1900 */
[C---:B------:R-:W-:Y:S02]  /*c7e0*/  ISETP.GE.U32.AND P4, PT, R13.reuse, 0x10, PT ;  /* 0x000000100d00780c */ /* 0x040fe40003f86070 */
[C---:B------:R-:W-:Y:S02]  /*c7f0*/  ISETP.GE.U32.AND P3, PT, R13.reuse, 0x8, PT ;  /* 0x000000080d00780c */ /* 0x040fe40003f66070 */
[----:B------:R-:W-:-:S02]  /*c800*/  ISETP.GE.U32.AND P2, PT, R13, 0x4, PT ;  /* 0x000000040d00780c */ /* 0x000fc40003f46070 */
[C---:B------:R-:W-:Y:S02]  /*c810*/  ISETP.GE.U32.AND P1, PT, R13.reuse, 0x2, PT ;  /* 0x000000020d00780c */ /* 0x040fe40003f26070 */
[----:B------:R-:W-:Y:S02]  /*c820*/  ISETP.NE.AND P0, PT, R13, RZ, PT ;  /* 0x000000ff0d00720c */ /* 0x000fe40003f05270 */
[----:B------:R-:W-:Y:S01]  /*c830*/  MOV R10, RZ ;  /* 0x000000ff000a7202 */ /* 0x000fe20000000f00 */
[----:B-----5:R-:W-:Y:S01]  /*c840*/  IMAD R0, R7, R6, RZ ;  /* 0x0000000607007224 */ /* 0x020fe200078e02ff */
[----:B------:R-:W-:Y:S07]  /*c850*/  BRA.DIV ~URZ, `(.L_x_106) ;  /* 0x000022c27f007947 */ /* 0x000fee000b800000 */
[----:B------:R1:W4:Y:S02]  /*c860*/  SHFL.UP PT, R4, R0, 0x1, RZ ;  /* 0x0420000000047989 */ /* 0x00032400000e00ff */
.L_x_158:
[----:B----4-:R-:W-:-:S04]  /*c870*/  SEL R4, R4, RZ, P0 ;  /* 0x000000ff04047207 */ /* 0x010fc80000000000 */
        /* <DEDUP_REMOVED lines=14> */
[----:B------:R1:W4:Y:S02]  /*c960*/  SHFL.IDX PT, R0, R4, 0x1f, 0x1f ;  /* 0x03e01f0004007f89 */ /* 0x00032400000e0000 */
.L_x_159:
[----:B----4-:R-:W-:Y:S01]  /*c970*/  IMAD R0, R0, c[0x0][0x538], RZ ;  /* 0x00014e0000007a24 */ /* 0x010fe200078e02ff */
[----:B------:R-:W-:Y:S04]  /*c980*/  BSSY B1, `(.L_x_108) ;  /* 0x000007c000017945 */ /* 0x000fe80003800000 */
[----:B--2---:R-:W-:-:S04]  /*c990*/  IADD3 R8, R0, R8, RZ ;  /* 0x0000000800087210 */ /* 0x004fc80007ffe0ff */
[----:B---3--:R-:W-:-:S13]  /*c9a0*/  ISETP.GT.AND P6, PT, R8, R9, PT ;  /* 0x000000090800720c */ /* 0x008fda0003fc4270 */
[----:B------:R-:W-:Y:S05]  /*c9b0*/  @P6 BRA `(.L_x_109) ;  /* 0x0000024000006947 */ /* 0x000fea0003800000 */
.L_x_113:
[----:B------:R-:W-:-:S04]  /*c9c0*/  IADD3 R0, R215, 0x1f, RZ ;  /* 0x0000001fd7007810 */ /* 0x000fc80007ffe0ff */
[----:B------:R-:W-:-:S13]  /*c9d0*/  ISETP.GE.AND P6, PT, R0, c[0x0][0x53c], PT ;  /* 0x00014f0000007a0c */ /* 0x000fda0003fc6270 */
[----:B------:R-:W-:Y:S05]  /*c9e0*/  @P6 BRA `(.L_x_110) ;  /* 0x0000071000006947 */ /* 0x000fea0003800000 */
[----:B------:R-:W-:Y:S01]  /*c9f0*/  MOV R215, R0 ;  /* 0x0000000000d77202 */ /* 0x000fe20000000f00 */
[----:B------:R-:W-:-:S03]  /*ca00*/  CS2R R6, SRZ ;  /* 0x0000000000067805 */ /* 0x000fc6000001ff00 */
[----:B------:R-:W-:-:S04]  /*ca10*/  IADD3 R0, R215, R13, RZ ;  /* 0x0000000dd7007210 */ /* 0x000fc80007ffe0ff */
[----:B------:R-:W-:-:S13]  /*ca20*/  ISETP.GE.OR P6, PT, R0, c[0x0][0x53c], !P5 ;  /* 0x00014f0000007a0c */ /* 0x000fda0006fc6670 */
[----:B------:R-:W-:Y:S02]  /*ca30*/  @!P6 MOV R2, 0x4 ;  /* 0x000000040002e802 */ /* 0x000fe40000000f00 */
[----:B------:R-:W-:-:S03]  /*ca40*/  @!P6 MOV R3, 0x4 ;  /* 0x000000040003e802 */ /* 0x000fc60000000f00 */
[----:B-1----:R-:W-:-:S04]  /*ca50*/  @!P6 IMAD.WIDE R4, R0, R2, c[0x0][0x580] ;  /* 0x000160000004e625 */ /* 0x002fc800078e0202 */
[----:B------:R-:W-:Y:S01]  /*ca60*/  @!P6 IMAD.WIDE R2, R0, R3, c[0x0][0x578] ;  /* 0x00015e000002e625 */ /* 0x000fe200078e0203 */
[----:B------:R-:W2:Y:S04]  /*ca70*/  @!P6 LDG.E R6, [R4.64] ;  /* 0x000000060406e981 */ /* 0x000ea8000c1e1900 */
[----:B------:R-:W2:Y:S02]  /*ca80*/  @!P6 LDG.E R7, [R2.64] ;  /* 0x000000060207e981 */ /* 0x000ea4000c1e1900 */
[----:B--2---:R-:W-:Y:S01]  /*ca90*/  IMAD R0, R7, R6, RZ ;  /* 0x0000000607007224 */ /* 0x004fe200078e02ff */
[----:B------:R-:W-:Y:S05]  /*caa0*/  BRA.DIV ~URZ, `(.L_x_111) ;  /* 0x000022627f007947 */ /* 0x000fea000b800000 */
[----:B------:R1:W2:Y:S02]  /*cab0*/  SHFL.UP PT, R2, R0, 0x1, RZ ;  /* 0x0420000000027989 */ /* 0x0002a400000e00ff */
.L_x_160:
[----:B--2---:R-:W-:-:S04]  /*cac0*/  SEL R2, R2, RZ, P0 ;  /* 0x000000ff02027207 */ /* 0x004fc80000000000 */
        /* <DEDUP_REMOVED lines=14> */
[----:B------:R1:W2:Y:S02]  /*cbb0*/  SHFL.IDX PT, R0, R4, 0x1f, 0x1f ;  /* 0x03e01f0004007f89 */ /* 0x0002a400000e0000 */
.L_x_161:
[----:B--2---:R-:W-:-:S05]  /*cbc0*/  IMAD R0, R0, c[0x0][0x538], RZ ;  /* 0x00014e0000007a24 */ /* 0x004fca00078e02ff */
[----:B------:R-:W-:-:S04]  /*cbd0*/  IADD3 R8, R0, R8, RZ ;  /* 0x0000000800087210 */ /* 0x000fc80007ffe0ff */
[----:B------:R-:W-:-:S13]  /*cbe0*/  ISETP.GT.AND P6, PT, R8, R9, PT ;  /* 0x000000090800720c */ /* 0x000fda0003fc4270 */
[----:B-1----:R-:W-:Y:S05]  /*cbf0*/  @!P6 BRA `(.L_x_113) ;  /* 0xfffffdc00000e947 */ /* 0x002fea000383ffff */
.L_x_109:
[----:B------:R-:W-:-:S05]  /*cc00*/  IADD3 R8, -R0, R8, RZ ;  /* 0x0000000800087210 */ /* 0x000fca0007ffe1ff */
[----:B------:R-:W-:-:S05]  /*cc10*/  IMAD R0, R4, c[0x0][0x538], R8 ;  /* 0x00014e0004007a24 */ /* 0x000fca00078e0208 */
[----:B------:R-:W-:Y:S01]  /*cc20*/  ISETP.GT.AND P0, PT, R0, R9, PT ;  /* 0x000000090000720c */ /* 0x000fe20003f04270 */
[----:B------:R-:W-:-:S12]  /*cc30*/  BRA.DIV ~URZ, `(.L_x_114) ;  /* 0x000022d27f007947 */ /* 0x000fd8000b800000 */
[----:B------:R-:W-:-:S04]  /*cc40*/  VOTE.ANY R0, PT, !P0 ;  /* 0x0000000000007806 */ /* 0x000fc800040e0100 */
.L_x_162:
[----:B------:R2:W3:Y:S01]  /*cc50*/  POPC R11, R0 ;  /* 0x00000000000b7309 */ /* 0x0004e20000000000 */
[----:B------:R-:W-:Y:S05]  /*cc60*/  BRA.DIV ~URZ, `(.L_x_115) ;  /* 0x000022e27f007947 */ /* 0x000fea000b800000 */
[----:B---3--:R3:W4:Y:S04]  /*cc70*/  SHFL.IDX PT, R6, R6, R11, 0x1f ;  /* 0x00001f0b06067589 */ /* 0x00872800000e0000 */
[----:B------:R3:W1:Y:S02]  /*cc80*/  SHFL.IDX PT, R7, R7, R11, 0x1f ;  /* 0x00001f0b07077589 */ /* 0x00066400000e0000 */
.L_x_163:
[----:B------:R-:W-:Y:S01]  /*cc90*/  ISETP.NE.AND P0, PT, R0, RZ, PT ;  /* 0x000000ff0000720c */ /* 0x000fe20003f05270 */
[----:B------:R-:W-:-:S12]  /*cca0*/  BSSY B0, `(.L_x_116) ;  /* 0x0000005000007945 */ /* 0x000fd80003800000 */
[----:B------:R-:W-:Y:S05]  /*ccb0*/  @!P0 BRA `(.L_x_117) ;  /* 0x0000003000008947 */ /* 0x000fea0003800000 */
[----:B--2---:R-:W-:Y:S01]  /*ccc0*/  IADD3 R0, R11, -0x1, RZ ;  /* 0xffffffff0b007810 */ /* 0x004fe20007ffe0ff */
[----:B------:R-:W-:Y:S05]  /*ccd0*/  BRA.DIV ~URZ, `(.L_x_118) ;  /* 0x000023427f007947 */ /* 0x000fea000b800000 */
[----:B------:R2:W3:Y:S02]  /*cce0*/  SHFL.IDX PT, R10, R4, R0, 0x1f ;  /* 0x00001f00040a7589 */ /* 0x0004e400000e0000 */
.L_x_117:
[----:B------:R-:W-:Y:S05]  /*ccf0*/  BSYNC B0 ;  /* 0x0000000000007941 */ /* 0x000fea0003800000 */
.L_x_116:
[-C--:B-12-4-:R-:W-:Y:S01]  /*cd00*/  IABS R4, R6.reuse ;  /* 0x0000000600047213 */ /* 0x096fe20000000000 */
[----:B---3--:R-:W-:Y:S01]  /*cd10*/  IMAD R212, R10, c[0x0][0x538], R8 ;  /* 0x00014e000ad47a24 */ /* 0x008fe200078e0208 */
[----:B------:R-:W-:Y:S01]  /*cd20*/  IABS R0, R7 ;  /* 0x0000000700007213 */ /* 0x000fe20000000000 */
[----:B------:R-:W-:Y:S01]  /*cd30*/  IMAD.IADD R215, R11, 0x1, R215 ;  /* 0x000000010bd77824 */ /* 0x000fe200078e02d7 */
[----:B------:R-:W1:Y:S01]  /*cd40*/  I2F.RP R2, R4 ;  /* 0x0000000400027306 */ /* 0x000e620000209400 */
[----:B------:R-:W-:Y:S02]  /*cd50*/  IMAD.IADD R10, R9, 0x1, -R212 ;  /* 0x00000001090a7824 */ /* 0x000fe400078e0ad4 */
[----:B------:R-:W-:Y:S01]  /*cd60*/  IMAD.MOV.U32 R5, RZ, RZ, R0 ;  /* 0x000000ffff057224 */ /* 0x000fe200078e0000 */
[----:B------:R-:W-:Y:S02]  /*cd70*/  IABS R0, R6 ;  /* 0x0000000600007213 */ /* 0x000fe40000000000 */
[----:B------:R-:W-:-:S02]  /*cd80*/  IABS R9, R10 ;  /* 0x0000000a00097213 */ /* 0x000fc40000000000 */
[----:B------:R-:W-:Y:S01]  /*cd90*/  I2F.RP R12, R5 ;  /* 0x00000005000c7306 */ /* 0x000fe20000209400 */
[----:B------:R-:W-:-:S07]  /*cda0*/  IMAD.MOV R0, RZ, RZ, -R0 ;  /* 0x000000ffff007224 */ /* 0x000fce00078e0a00 */
[----:B-1----:R-:W1:Y:S02]  /*cdb0*/  MUFU.RCP R2, R2 ;  /* 0x0000000200027308 */ /* 0x002e640000001000 */
[----:B-1----:R-:W-:-:S06]  /*cdc0*/  IADD3 R2, R2, 0xffffffe, RZ ;  /* 0x0ffffffe02027810 */ /* 0x002fcc0007ffe0ff */
[----:B------:R-:W1:Y:S02]  /*cdd0*/  F2I.FTZ.U32.TRUNC.NTZ R3, R2 ;  /* 0x0000000200037305 */ /* 0x000e64000021f000 */
[----:B-1----:R-:W-:-:S04]  /*cde0*/  IMAD.MOV R2, RZ, RZ, -R3 ;  /* 0x000000ffff027224 */ /* 0x002fc800078e0a03 */
[----:B------:R-:W-:Y:S01]  /*cdf0*/  IMAD R8, R2, R4, RZ ;  /* 0x0000000402087224 */ /* 0x000fe200078e02ff */
[----:B------:R-:W-:-:S05]  /*ce00*/  MOV R2, RZ ;  /* 0x000000ff00027202 */ /* 0x000fca0000000f00 */
[----:B------:R-:W-:-:S04]  /*ce10*/  IMAD.HI.U32 R8, R3, R8, R2 ;  /* 0x0000000803087227 */ /* 0x000fc800078e0002 */
[----:B------:R-:W-:Y:S02]  /*ce20*/  IMAD.MOV.U32 R2, RZ, RZ, R9 ;  /* 0x000000ffff027224 */ /* 0x000fe400078e0009 */
[----:B------:R-:W-:Y:S02]  /*ce30*/  IMAD.MOV.U32 R3, RZ, RZ, R0 ;  /* 0x000000ffff037224 */ /* 0x000fe400078e0000 */
[----:B------:R-:W-:-:S04]  /*ce40*/  IMAD.HI.U32 R0, R8, R2, RZ ;  /* 0x0000000208007227 */ /* 0x000fc800078e00ff */
[----:B------:R-:W-:Y:S02]  /*ce50*/  IMAD R2, R0, R3, R2 ;  /* 0x0000000300027224 */ /* 0x000fe400078e0202 */
[----:B------:R-:W1:Y:S03]  /*ce60*/  MUFU.RCP R3, R12 ;  /* 0x0000000c00037308 */ /* 0x000e660000001000 */
[----:B------:R-:W-:Y:S02]  /*ce70*/  ISETP.GT.U32.AND P1, PT, R4, R2, PT ;  /* 0x000000020400720c */ /* 0x000fe40003f24070 */
[----:B-1----:R-:W-:-:S11]  /*ce80*/  IADD3 R3, R3, 0xffffffe, RZ ;  /* 0x0ffffffe03037810 */ /* 0x002fd60007ffe0ff */
[-C--:B------:R-:W-:Y:S02]  /*ce90*/  @!P1 IADD3 R2, R2, -R4.reuse, RZ ;  /* 0x8000000402029210 */ /* 0x080fe40007ffe0ff */
[----:B------:R-:W-:Y:S01]  /*cea0*/  @!P1 IADD3 R0, R0, 0x1, RZ ;  /* 0x0000000100009810 */ /* 0x000fe20007ffe0ff */
[----:B------:R-:W1:Y:S01]  /*ceb0*/  F2I.FTZ.U32.TRUNC.NTZ R3, R3 ;  /* 0x0000000300037305 */ /* 0x000e62000021f000 */
[----:B------:R-:W-:Y:S02]  /*cec0*/  ISETP.GE.U32.AND P2, PT, R2, R4, PT ;  /* 0x000000040200720c */ /* 0x000fe40003f46070 */
[----:B------:R-:W-:Y:S02]  /*ced0*/  LOP3.LUT R2, R10, R6, RZ, 0x3c, !PT ;  /* 0x000000060a027212 */ /* 0x000fe400078e3cff */
[----:B------:R-:W-:Y:S02]  /*cee0*/  ISETP.NE.AND P1, PT, R6, RZ, PT ;  /* 0x000000ff0600720c */ /* 0x000fe40003f25270 */
[----:B------:R-:W-:-:S07]  /*cef0*/  ISETP.GE.AND P0, PT, R2, RZ, PT ;  /* 0x000000ff0200720c */ /* 0x000fce0003f06270 */
[----:B------:R-:W-:Y:S01]  /*cf00*/  @P2 IADD3 R0, R0, 0x1, RZ ;  /* 0x0000000100002810 */ /* 0x000fe20007ffe0ff */
[----:B-1----:R-:W-:-:S04]  /*cf10*/  IMAD.MOV R2, RZ, RZ, -R3 ;  /* 0x000000ffff027224 */ /* 0x002fc800078e0a03 */
[----:B------:R-:W-:Y:S01]  /*cf20*/  IMAD.MOV.U32 R4, RZ, RZ, R2 ;  /* 0x000000ffff047224 */ /* 0x000fe200078e0002 */
[----:B------:R-:W-:Y:S01]  /*cf30*/  IABS R2, R7 ;  /* 0x0000000700027213 */ /* 0x000fe20000000000 */
[----:B------:R-:W-:Y:S01]  /*cf40*/  @!P0 IMAD.MOV R0, RZ, RZ, -R0 ;  /* 0x000000ffff008224 */ /* 0x000fe200078e0a00 */
[----:B------:R-:W-:Y:S01]  /*cf50*/  @!P1 LOP3.LUT R0, RZ, R6, RZ, 0x33, !PT ;  /* 0x00000006ff009212 */ /* 0x000fe200078e33ff */
[----:B------:R-:W-:Y:S01]  /*cf60*/  IMAD R4, R4, R5, RZ ;  /* 0x0000000504047224 */ /* 0x000fe200078e02ff */
[----:B------:R-:W-:Y:S01]  /*cf70*/  IADD3 R8, RZ, -R2, RZ ;  /* 0x80000002ff087210 */ /* 0x000fe20007ffe0ff */
[----:B------:R-:W-:Y:S01]  /*cf80*/  IMAD.MOV.U32 R2, RZ, RZ, RZ ;  /* 0x000000ffff027224 */ /* 0x000fe200078e00ff */
[----:B------:R-:W-:Y:S01]  /*cf90*/  IABS R9, R0 ;  /* 0x0000000000097213 */ /* 0x000fe20000000000 */
[----:B------:R-:W-:Y:S02]  /*cfa0*/  IMAD R6, R0, R6, RZ ;  /* 0x0000000600067224 */ /* 0x000fe400078e02ff */
[----:B------:R-:W-:Y:S01]  /*cfb0*/  IMAD.HI.U32 R2, R3, R4, R2 ;  /* 0x0000000403027227 */ /* 0x000fe200078e0002 */
[----:B------:R-:W-:-:S02]  /*cfc0*/  MOV R4, R8 ;  /* 0x0000000800047202 */ /* 0x000fc40000000f00 */
[----:B------:R-:W-:Y:S01]  /*cfd0*/  IADD3 R213, R10, -R6, RZ ;  /* 0x800000060ad57210 */ /* 0x000fe20007ffe0ff */
[----:B------:R-:W-:-:S04]  /*cfe0*/  IMAD.MOV.U32 R3, RZ, RZ, R9 ;  /* 0x000000ffff037224 */ /* 0x000fc800078e0009 */
        /* <DEDUP_REMOVED lines=11> */
[----:B------:R-:W-:-:S04]  /*d0a0*/  @!P1 LOP3.LUT R2, RZ, R7, RZ, 0x33, !PT ;  /* 0x00000007ff029212 */ /* 0x000fc800078e33ff */
[----:B------:R-:W-:Y:S01]  /*d0b0*/  IADD3 R3, -R2, RZ, RZ ;  /* 0x000000ff02037210 */ /* 0x000fe20007ffe1ff */
[----:B------:R-:W-:-:S04]  /*d0c0*/  IMAD R2, R7, 0x1000000, R2 ;  /* 0x0100000007027824 */ /* 0x000fc800078e0202 */
[----:B------:R-:W-:-:S04]  /*d0d0*/  IMAD R0, R7, R3, R0 ;  /* 0x0000000307007224 */ /* 0x000fc800078e0200 */
[----:B------:R-:W-:Y:S01]  /*d0e0*/  IMAD R214, R0, 0x10000, R2 ;  /* 0x0001000000d67824 */ /* 0x000fe200078e0202 */
[----:B------:R-:W-:Y:S05]  /*d0f0*/  BRA `(.L_x_119) ;  /* 0x0000004000007947 */ /* 0x000fea0003800000 */
.L_x_110:
[----:B------:R-:W-:Y:S01]  /*d100*/  IMAD.MOV.U32 R212, RZ, RZ, R9 ;  /* 0x000000ffffd47224 */ /* 0x000fe200078e0009 */
[----:B------:R-:W-:Y:S01]  /*d110*/  MOV R214, RZ ;  /* 0x000000ff00d67202 */ /* 0x000fe20000000f00 */
[----:B------:R-:W-:Y:S01]  /*d120*/  IMAD.MOV.U32 R213, RZ, RZ, RZ ;  /* 0x000000ffffd57224 */ /* 0x000fe200078e00ff */
[----:B------:R-:W-:Y:S02]  /*d130*/  MOV R215, c[0x0][0x53c] ;  /* 0x00014f0000d77a02 */ /* 0x000fe40000000f00 */
.L_x_119:
[----:B------:R-:W-:Y:S05]  /*d140*/  BSYNC B1 ;  /* 0x0000000000017941 */ /* 0x000fea0003800000 */
.L_x_108:
[----:B------:R-:W-:Y:S01]  /*d150*/  WARPSYNC 0xffffffff ;  /* 0xffffffff00007948 */ /* 0x000fe20003800000 */
[----:B------:R-:W-:Y:S01]  /*d160*/  BAR.SYNC.DEFER_BLOCKING 0x4, 0x100 ;  /* 0x0104000000007b1d */ /* 0x000fe20000010000 */
[----:B------:R-:W-:-:S13]  /*d170*/  ISETP.NE.AND P0, PT, R13, RZ, PT ;  /* 0x000000ff0d00720c */ /* 0x000fda0003f05270 */
[----:B------:R2:W-:Y:S04]  /*d180*/  @!P0 STS.128 [0x18100], R212 ;  /* 0x018100d4ff008388 */ /* 0x0005e80000000c00 */
[----:B------:R-:W-:Y:S06]  /*d190*/  BAR.ARV 0x5, 0x100 ;  /* 0x0144000000007b1d */ /* 0x000fec0000002000 */
.L_x_103:
[----:B-1----:R-:W-:-:S13]  /*d1a0*/  ISETP.GE.AND P0, PT, R215, c[0x0][0x53c], PT ;  /* 0x00014f00d7007a0c */ /* 0x002fda0003f06270 */
[----:B--23--:R-:W-:Y:S01]  /*d1b0*/  @P0 CALL.REL.NOINC `(.L_x_120) ;  /* 0x0000001000000944 */ /* 0x00cfe20003c00000 */
[----:B------:R-:W-:Y:S05]  /*d1c0*/  BRA `(.L_x_121) ;  /* 0xffff43a000007947 */ /* 0x000fea000383ffff */
.L_x_120:
[----:B------:R-:W-:Y:S05]  /*d1d0*/  EXIT ;  /* 0x000000000000794d */ /* 0x000fea0003800000 */
.L_x_22:
[----:B------:R-:W-:Y:S01]  /*d1e0*/  IMAD.MOV.U32 R0, RZ, RZ, R5 ;  /* 0x000000ffff007224 */ /* 0x000fe200078e0005 */
[----:B------:R-:W-:Y:S02]  /*d1f0*/  MOV R2, 0x1 ;  /* 0x0000000100027802 */ /* 0x000fe40000000f00 */
[----:B------:R-:W-:Y:S02]  /*d200*/  MOV R3, 0xd220 ;  /* 0x0000d22000037802 */ /* 0x000fe40000000f00 */
[----:B--2---:R-:W-:Y:S05]  /*d210*/  CALL.REL.NOINC `($__internal_2_$__cuda_sm70_shflsync_up_p) ;  /* 0x00001f2000007944 */ /* 0x004fea0003c00000 */
[----:B------:R-:W-:Y:S01]  /*d220*/  MOV R0, R4 ;  /* 0x0000000400007202 */ /* 0x000fe20000000f00 */
[----:B------:R-:W-:Y:S05]  /*d230*/  BRA `(.L_x_122) ;  /* 0xffff321000007947 */ /* 0x000fea000383ffff */
.L_x_23:
[----:B------:R-:W-:Y:S01]  /*d240*/  IMAD.MOV.U32 R0, RZ, RZ, R5 ;  /* 0x000000ffff007224 */ /* 0x000fe200078e0005 */
[----:B------:R-:W-:Y:S02]  /*d250*/  MOV R2, 0x2 ;  /* 0x0000000200027802 */ /* 0x000fe40000000f00 */
[----:B------:R-:W-:Y:S02]  /*d260*/  MOV R3, 0xd280 ;  /* 0x0000d28000037802 */ /* 0x000fe40000000f00 */
[----:B--2---:R-:W-:Y:S05]  /*d270*/  CALL.REL.NOINC `($__internal_2_$__cuda_sm70_shflsync_up_p) ;  /* 0x00001ec000007944 */ /* 0x004fea0003c00000 */
[----:B------:R-:W-:Y:S01]  /*d280*/  SEL R0, R4, RZ, P4 ;  /* 0x000000ff04007207 */ /* 0x000fe20002000000 */
[----:B------:R-:W-:Y:S01]  /*d290*/  IMAD.MOV.U32 R2, RZ, RZ, 0x4 ;  /* 0x00000004ff027424 */ /* 0x000fe200078e00ff */
[----:B------:R-:W-:-:S03]  /*d2a0*/  MOV R3, 0xd2d0 ;  /* 0x0000d2d000037802 */ /* 0x000fc60000000f00 */
[----:B------:R-:W-:Y:S02]  /*d2b0*/  IMAD.IADD R0, R5, 0x1, R0 ;  /* 0x0000000105007824 */ /* 0x000fe400078e0200 */
[----:B------:R-:W-:Y:S05]  /*d2c0*/  CALL.REL.NOINC `($__internal_2_$__cuda_sm70_shflsync_up_p) ;  /* 0x00001e7000007944 */ /* 0x000fea0003c00000 */
        /* <DEDUP_REMOVED lines=12> */
[----:B------:R-:W-:Y:S02]  /*d390*/  MOV R3, 0x1f ;  /* 0x0000001f00037802 */ /* 0x000fe40000000f00 */
[----:B------:R-:W-:Y:S01]  /*d3a0*/  MOV R2, 0xd3e0 ;  /* 0x0000d3e000027802 */ /* 0x000fe20000000f00 */
[----:B------:R-:W-:-:S04]  /*d3b0*/  IMAD.IADD R4, R0, 0x1, R4 ;  /* 0x0000000100047824 */ /* 0x000fc800078e0204 */
[----:B------:R-:W-:Y:S02]  /*d3c0*/  IMAD.MOV.U32 R21, RZ, RZ, R4 ;  /* 0x000000ffff157224 */ /* 0x000fe400078e0004 */
[----:B------:R-:W-:Y:S05]  /*d3d0*/  CALL.REL.NOINC `($__internal_1_$__cuda_sm70_shflsync_idx_p) ;  /* 0x00001d1000007944 */ /* 0x000fea0003c00000 */
[----:B------:R-:W-:Y:S01]  /*d3e0*/  MOV R0, R21 ;  /* 0x0000001500007202 */ /* 0x000fe20000000f00 */
[----:B------:R-:W-:Y:S05]  /*d3f0*/  BRA `(.L_x_123) ;  /* 0xffff315000007947 */ /* 0x000fea000383ffff */
.L_x_25:
[----:B------:R-:W-:Y:S02]  /*d400*/  SEL R0, RZ, 0x1, P0 ;  /* 0x00000001ff007807 */ /* 0x000fe40000000000 */
[----:B------:R-:W-:Y:S02]  /*d410*/  MOV R2, 0xd430 ;  /* 0x0000d43000027802 */ /* 0x000fe40000000f00 */
[----:B------:R-:W-:Y:S05]  /*d420*/  CALL.REL.NOINC `($__internal_3_$__cuda_sm70_votesync_ballot) ;  /* 0x00001d8000007944 */ /* 0x000fea0003c00000 */
[----:B------:R-:W-:Y:S05]  /*d430*/  BRA `(.L_x_124) ;  /* 0xffff31a000007947 */ /* 0x000fea000383ffff */
.L_x_26:
[----:B------:R-:W-:Y:S01]  /*d440*/  IMAD.MOV.U32 R21, RZ, RZ, R8 ;  /* 0x000000ffff157224 */ /* 0x000fe200078e0008 */
[----:B--2---:R-:W-:Y:S01]  /*d450*/  MOV R20, R215 ;  /* 0x000000d700147202 */ /* 0x004fe20000000f00 */
[----:B------:R-:W-:Y:S01]  /*d460*/  IMAD.MOV.U32 R3, RZ, RZ, 0x1f ;  /* 0x0000001fff037424 */ /* 0x000fe200078e00ff */
[----:B------:R-:W-:Y:S02]  /*d470*/  MOV R2, 0xd490 ;  /* 0x0000d49000027802 */ /* 0x000fe40000000f00 */
[----:B-1----:R-:W-:Y:S05]  /*d480*/  CALL.REL.NOINC `($__internal_1_$__cuda_sm70_shflsync_idx_p) ;  /* 0x00001c6000007944 */ /* 0x002fea0003c00000 */
[----:B------:R-:W-:Y:S01]  /*d490*/  IMAD.MOV.U32 R11, RZ, RZ, R21 ;  /* 0x000000ffff0b7224 */ /* 0x000fe200078e0015 */
[----:B------:R-:W-:Y:S01]  /*d4a0*/  MOV R21, R7 ;  /* 0x0000000700157202 */ /* 0x000fe20000000f00 */
[----:B------:R-:W-:Y:S01]  /*d4b0*/  IMAD.MOV.U32 R6, RZ, RZ, RZ ;  /* 0x000000ffff067224 */ /* 0x000fe200078e00ff */
[----:B------:R-:W-:Y:S01]  /*d4c0*/  MOV R20, R215 ;  /* 0x000000d700147202 */ /* 0x000fe20000000f00 */
[----:B------:R-:W-:Y:S01]  /*d4d0*/  IMAD.MOV.U32 R3, RZ, RZ, 0x1f ;  /* 0x0000001fff037424 */ /* 0x000fe200078e00ff */
[----:B------:R-:W-:-:S02]  /*d4e0*/  MOV R2, 0xd500 ;  /* 0x0000d50000027802 */ /* 0x000fc40000000f00 */
[----:B------:R-:W-:Y:S05]  /*d4f0*/  CALL.REL.NOINC `($__internal_1_$__cuda_sm70_shflsync_idx_p) ;  /* 0x00001bf000007944 */ /* 0x000fea0003c00000 */
[----:B------:R-:W-:Y:S01]  /*d500*/  MOV R10, R21 ;  /* 0x00000015000a7202 */ /* 0x000fe20000000f00 */
[----:B------:R-:W-:Y:S05]  /*d510*/  BRA `(.L_x_125) ;  /* 0xffff311000007947 */ /* 0x000fea000383ffff */
.L_x_29:
[----:B------:R-:W-:Y:S01]  /*d520*/  IMAD.MOV.U32 R21, RZ, RZ, R4 ;  /* 0x000000ffff157224 */ /* 0x000fe200078e0004 */
[----:B------:R-:W-:-:S02]  /*d530*/  MOV R3, 0x1f ;  /* 0x0000001f00037802 */ /* 0x000fc40000000f00 */
[----:B------:R-:W-:Y:S02]  /*d540*/  MOV R2, 0xd560 ;  /* 0x0000d56000027802 */ /* 0x000fe40000000f00 */
[----:B-1234-:R-:W-:Y:S05]  /*d550*/  CALL.REL.NOINC `($__internal_1_$__cuda_sm70_shflsync_idx_p) ;  /* 0x00001b9000007944 */ /* 0x01efea0003c00000 */
[----:B------:R-:W-:Y:S01]  /*d560*/  MOV R6, R21 ;  /* 0x0000001500067202 */ /* 0x000fe20000000f00 */
[----:B------:R-:W-:Y:S05]  /*d570*/  BRA `(.L_x_28) ;  /* 0xffff311000007947 */ /* 0x000fea000383ffff */
.L_x_37:
[----:B------:R-:W-:Y:S01]  /*d580*/  IMAD.MOV.U32 R21, RZ, RZ, R9 ;  /* 0x000000ffff157224 */ /* 0x000fe200078e0009 */
[----:B------:R-:W-:Y:S01]  /*d590*/  MOV R20, RZ ;  /* 0x000000ff00147202 */ /* 0x000fe20000000f00 */
[----:B------:R-:W-:Y:S01]  /*d5a0*/  IMAD.MOV.U32 R3, RZ, RZ, 0x181f ;  /* 0x0000181fff037424 */ /* 0x000fe200078e00ff */
[----:B------:R-:W-:Y:S02]  /*d5b0*/  MOV R2, 0xd5d0 ;  /* 0x0000d5d000027802 */ /* 0x000fe40000000f00 */
[----:B-----5:R-:W-:Y:S05]  /*d5c0*/  CALL.REL.NOINC `($__internal_1_$__cuda_sm70_shflsync_idx_p) ;  /* 0x00001b2000007944 */ /* 0x020fea0003c00000 */
[----:B------:R-:W-:Y:S01]  /*d5d0*/  MOV R8, R21 ;  /* 0x0000001500087202 */ /* 0x000fe20000000f00 */
[----:B------:R-:W-:Y:S05]  /*d5e0*/  BRA `(.L_x_126) ;  /* 0xffff4b9000007947 */ /* 0x000fea000383ffff */
.L_x_38:
[----:B------:R-:W-:Y:S01]  /*d5f0*/  IMAD.MOV.U32 R21, RZ, RZ, R12 ;  /* 0x000000ffff157224 */ /* 0x000fe200078e000c */
[----:B------:R-:W-:Y:S01]  /*d600*/  MOV R20, RZ ;  /* 0x000000ff00147202 */ /* 0x000fe20000000f00 */
[----:B------:R-:W-:Y:S01]  /*d610*/  IMAD.MOV.U32 R3, RZ, RZ, 0x181f ;  /* 0x0000181fff037424 */ /* 0x000fe200078e00ff */
[----:B------:R-:W-:Y:S02]  /*d620*/  MOV R2, 0xd640 ;  /* 0x0000d64000027802 */ /* 0x000fe40000000f00 */
[----:B-12--5:R-:W-:Y:S05]  /*d630*/  CALL.REL.NOINC `($__internal_1_$__cuda_sm70_shflsync_idx_p) ;  /* 0x00001ab000007944 */ /* 0x026fea0003c00000 */
[----:B------:R-:W-:Y:S01]  /*d640*/  MOV R0, R21 ;  /* 0x0000001500007202 */ /* 0x000fe20000000f00 */
[----:B------:R-:W-:Y:S05]  /*d650*/  BRA `(.L_x_127) ;  /* 0xffff4b4000007947 */ /* 0x000fea000383ffff */
.L_x_41:
[----:B------:R-:W-:Y:S01]  /*d660*/  IMAD.MOV.U32 R21, RZ, RZ, R9 ;  /* 0x000000ffff157224 */ /* 0x000fe200078e0009 */
[----:B------:R-:W-:Y:S01]  /*d670*/  MOV R20, 0x1 ;  /* 0x0000000100147802 */ /* 0x000fe20000000f00 */
[----:B--2---:R-:W-:Y:S01]  /*d680*/  IMAD.MOV.U32 R3, RZ, RZ, 0x181f ;  /* 0x0000181fff037424 */ /* 0x004fe200078e00ff */
[----:B------:R-:W-:-:S02]  /*d690*/  MOV R2, 0xd6b0 ;  /* 0x0000d6b000027802 */ /* 0x000fc40000000f00 */
[----:B-1-345:R-:W-:Y:S05]  /*d6a0*/  CALL.REL.NOINC `($__internal_1_$__cuda_sm70_shflsync_idx_p) ;  /* 0x00001a4000007944 */ /* 0x03afea0003c00000 */
[----:B------:R-:W-:Y:S01]  /*d6b0*/  IMAD.MOV.U32 R8, RZ, RZ, R21 ;  /* 0x000000ffff087224 */ /* 0x000fe200078e0015 */
[----:B------:R-:W-:Y:S01]  /*d6c0*/  MOV R20, 0x1 ;  /* 0x0000000100147802 */ /* 0x000fe20000000f00 */
[----:B------:R-:W-:Y:S01]  /*d6d0*/  IMAD.MOV.U32 R21, RZ, RZ, R12 ;  /* 0x000000ffff157224 */ /* 0x000fe200078e000c */
[----:B------:R-:W-:-:S02]  /*d6e0*/  MOV R3, 0x181f ;  /* 0x0000181f00037802 */ /* 0x000fc40000000f00 */
[----:B------:R-:W-:Y:S02]  /*d6f0*/  MOV R2, 0xd710 ;  /* 0x0000d71000027802 */ /* 0x000fe40000000f00 */
[----:B------:R-:W-:Y:S05]  /*d700*/  CALL.REL.NOINC `($__internal_1_$__cuda_sm70_shflsync_idx_p) ;  /* 0x000019e000007944 */ /* 0x000fea0003c00000 */
[----:B------:R-:W-:Y:S01]  /*d710*/  MOV R0, R21 ;  /* 0x0000001500007202 */ /* 0x000fe20000000f00 */
[----:B------:R-:W-:Y:S05]  /*d720*/  BRA `(.L_x_128) ;  /* 0xffff4bf000007947 */ /* 0x000fea000383ffff */
.L_x_44:
[----:B------:R-:W-:Y:S01]  /*d730*/  IMAD.MOV.U32 R21, RZ, RZ, R9 ;  /* 0x000000ffff157224 */ /* 0x000fe200078e0009 */
[----:B------:R-:W-:Y:S01]  /*d740*/  MOV R20, 0x2 ;  /* 0x0000000200147802 */ /* 0x000fe20000000f00 */
[----:B-1----:R-:W-:Y:S01]  /*d750*/  IMAD.MOV.U32 R3, RZ, RZ, 0x181f ;  /* 0x0000181fff037424 */ /* 0x002fe200078e00ff */
[----:B------:R-:W-:Y:S02]  /*d760*/  MOV R2, 0xd780 ;  /* 0x0000d78000027802 */ /* 0x000fe40000000f00 */
[----:B--2345:R-:W-:Y:S05]  /*d770*/  CALL.REL.NOINC `($__internal_1_$__cuda_sm70_shflsync_idx_p) ;  /* 0x0000197000007944 */ /* 0x03cfea0003c00000 */
[----:B------:R-:W-:Y:S01]  /*d780*/  MOV R8, R21 ;  /* 0x0000001500087202 */ /* 0x000fe20000000f00 */
[----:B------:R-:W-:Y:S05]  /*d790*/  BRA `(.L_x_129) ;  /* 0xffff4ce000007947 */ /* 0x000fea000383ffff */
.L_x_45:
[----:B------:R-:W-:Y:S01]  /*d7a0*/  IMAD.MOV.U32 R21, RZ, RZ, R12 ;  /* 0x000000ffff157224 */ /* 0x000fe200078e000c */
[----:B------:R-:W-:Y:S01]  /*d7b0*/  MOV R20, 0x2 ;  /* 0x0000000200147802 */ /* 0x000fe20000000f00 */
[----:B------:R-:W-:Y:S01]  /*d7c0*/  IMAD.MOV.U32 R3, RZ, RZ, 0x181f ;  /* 0x0000181fff037424 */ /* 0x000fe200078e00ff */
[----:B------:R-:W-:Y:S02]  /*d7d0*/  MOV R2, 0xd7f0 ;  /* 0x0000d7f000027802 */ /* 0x000fe40000000f00 */
[----:B-12345:R-:W-:Y:S05]  /*d7e0*/  CALL.REL.NOINC `($__internal_1_$__cuda_sm70_shflsync_idx_p) ;  /* 0x0000190000007944 */ /* 0x03efea0003c00000 */
[----:B------:R-:W-:Y:S01]  /*d7f0*/  MOV R0, R21 ;  /* 0x0000001500007202 */ /* 0x000fe20000000f00 */
[----:B------:R-:W-:Y:S05]  /*d800*/  BRA `(.L_x_130) ;  /* 0xffff4c9000007947 */ /* 0x000fea000383ffff */
.L_x_48:
[----:B------:R-:W-:Y:S01]  /*d810*/  IMAD.MOV.U32 R21, RZ, RZ, R9 ;  /* 0x000000ffff157224 */ /* 0x000fe200078e0009 */
[----:B------:R-:W-:Y:S01]  /*d820*/  MOV R20, 0x3 ;  /* 0x0000000300147802 */ /* 0x000fe20000000f00 */
[----:B-1----:R-:W-:Y:S01]  /*d830*/  IMAD.MOV.U32 R3, RZ, RZ, 0x181f ;  /* 0x0000181fff037424 */ /* 0x002fe200078e00ff */
[----:B------:R-:W-:-:S02]  /*d840*/  MOV R2, 0xd860 ;  /* 0x0000d86000027802 */ /* 0x000fc40000000f00 */
[----:B--2345:R-:W-:Y:S05]  /*d850*/  CALL.REL.NOINC `($__internal_1_$__cuda_sm70_shflsync_idx_p) ;  /* 0x0000189000007944 */ /* 0x03cfea0003c00000 */
        /* <DEDUP_REMOVED lines=8> */
.L_x_51:
[----:B------:R-:W-:Y:S01]  /*d8e0*/  IMAD.MOV.U32 R21, RZ, RZ, R5 ;  /* 0x000000ffff157224 */ /* 0x000fe200078e0005 */
[----:B------:R-:W-:Y:S01]  /*d8f0*/  MOV R20, RZ ;  /* 0x000000ff00147202 */ /* 0x000fe20000000f00 */
[----:B------:R-:W-:Y:S01]  /*d900*/  IMAD.MOV.U32 R3, RZ, RZ, 0x181f ;  /* 0x0000181fff037424 */ /* 0x000fe200078e00ff */
[----:B------:R-:W-:Y:S02]  /*d910*/  MOV R2, 0xd930 ;  /* 0x0000d93000027802 */ /* 0x000fe40000000f00 */
[----:B------:R-:W-:Y:S05]  /*d920*/  CALL.REL.NOINC `($__internal_1_$__cuda_sm70_shflsync_idx_p) ;  /* 0x000017c000007944 */ /* 0x000fea0003c00000 */
[----:B------:R-:W-:Y:S01]  /*d930*/  MOV R4, R21 ;  /* 0x0000001500047202 */ /* 0x000fe20000000f00 */
[----:B------:R-:W-:Y:S05]  /*d940*/  BRA `(.L_x_132) ;  /* 0xffff668000007947 */ /* 0x000fea000383ffff */
.L_x_52:
[----:B------:R-:W-:Y:S01]  /*d950*/  IMAD.MOV.U32 R21, RZ, RZ, R10 ;  /* 0x000000ffff157224 */ /* 0x000fe200078e000a */
[----:B------:R-:W-:Y:S01]  /*d960*/  MOV R20, RZ ;  /* 0x000000ff00147202 */ /* 0x000fe20000000f00 */
[----:B------:R-:W-:Y:S01]  /*d970*/  IMAD.MOV.U32 R3, RZ, RZ, 0x181f ;  /* 0x0000181fff037424 */ /* 0x000fe200078e00ff */
[----:B------:R-:W-:Y:S02]  /*d980*/  MOV R2, 0xd9a0 ;  /* 0x0000d9a000027802 */ /* 0x000fe40000000f00 */
[----:B-12---:R-:W-:Y:S05]  /*d990*/  CALL.REL.NOINC `($__internal_1_$__cuda_sm70_shflsync_idx_p) ;  /* 0x0000175000007944 */ /* 0x006fea0003c00000 */
[C---:B------:R-:W-:Y:S01]  /*d9a0*/  IADD3 R14, P2, R21.reuse, R107, RZ ;  /* 0x0000006b150e7210 */ /* 0x040fe20007f5e0ff */
[----:B------:R-:W-:Y:S01]  /*d9b0*/  IMAD.MOV.U32 R20, RZ, RZ, 0x1 ;  /* 0x00000001ff147424 */ /* 0x000fe200078e00ff */
[----:B------:R-:W-:-:S02]  /*d9c0*/  IADD3 R6, P1, R21, R108, RZ ;  /* 0x0000006c15067210 */ /* 0x000fc40007f3e0ff */
[----:B------:R-:W-:Y:S01]  /*d9d0*/  IADD3 R2, P0, R21, R109, RZ ;  /* 0x0000006d15027210 */ /* 0x000fe20007f1e0ff */
[C---:B------:R-:W-:Y:S01]  /*d9e0*/  IMAD.X R15, R4.reuse, 0x1, R100, P2 ;  /* 0x00000001040f7824 */ /* 0x040fe200010e0664 */
[----:B------:R-:W-:Y:S01]  /*d9f0*/  MOV R9, R11 ;  /* 0x0000000b00097202 */ /* 0x000fe20000000f00 */
[C---:B------:R-:W-:Y:S02]  /*da00*/  IMAD.X R7, R4.reuse, 0x1, R101, P1 ;  /* 0x0000000104077824 */ /* 0x040fe400008e0665 */
[----:B------:R-:W-:Y:S01]  /*da10*/  IMAD.X R3, R4, 0x1, R102, P0 ;  /* 0x0000000104037824 */ /* 0x000fe200000e0666 */
[----:B------:R-:W-:Y:S01]  /*da20*/  @!PT LDS RZ, [RZ] ;  /* 0x00000000fffff984 */ /* 0x000fe20000000800 */
[----:B------:R-:W-:Y:S01]  /*da30*/  @!PT LDS RZ, [RZ] ;  /* 0x00000000fffff984 */ /* 0x000fe20000000800 */
[----:B------:R-:W-:Y:S01]  /*da40*/  @!PT LDS RZ, [RZ] ;  /* 0x00000000fffff984 */ /* 0x000fe20000000800 */
[----:B------:R1:W-:Y:S01]  /*da50*/  LDGSTS.E.BYPASS.LTC128B.128 [R187+0x6100], [R14.64], !P5 ;  /* 0x061000000ebb7fae */ /* 0x0003e2000e901d46 */
[----:B------:R-:W-:Y:S01]  /*da60*/  IMAD.MOV.U32 R21, RZ, RZ, R5 ;  /* 0x000000ffff157224 */ /* 0x000fe200078e0005 */
[----:B------:R-:W-:Y:S02]  /*da70*/  SEL R5, RZ, 0x10, P4 ;  /* 0x00000010ff057807 */ /* 0x000fe40002000000 */
[----:B------:R1:W-:Y:S01]  /*da80*/  LDGSTS.E.BYPASS.LTC128B.128 [R187+0x8100], [R6.64], !P4 ;  /* 0x0810000006bb7fae */ /* 0x0003e2000e101d46 */
[----:B------:R-:W-:-:S03]  /*da90*/  SEL R4, RZ, 0x10, P5 ;  /* 0x00000010ff047807 */ /* 0x000fc60002800000 */
[----:B------:R2:W-:Y:S02]  /*daa0*/  LDGSTS.E.BYPASS.LTC128B.128 [R187+0xa100], [R2.64], !P3 ;  /* 0x0a10000002bb7fae */ /* 0x0005e4000d901d46 */
[----:B--2---:R-:W-:Y:S02]  /*dab0*/  MOV R3, 0x181f ;  /* 0x0000181f00037802 */ /* 0x004fe40000000f00 */
[----:B------:R-:W-:Y:S02]  /*dac0*/  MOV R2, 0xdae0 ;  /* 0x0000dae000027802 */ /* 0x000fe40000000f00 */
[----:B-1----:R-:W-:Y:S05]  /*dad0*/  CALL.REL.NOINC `($__internal_1_$__cuda_sm70_shflsync_idx_p) ;  /* 0x0000161000007944 */ /* 0x002fea0003c00000 */
[----:B------:R-:W-:Y:S01]  /*dae0*/  IMAD.MOV.U32 R8, RZ, RZ, R21 ;  /* 0x000000ffff087224 */ /* 0x000fe200078e0015 */
[----:B------:R-:W-:Y:S01]  /*daf0*/  MOV R20, 0x1 ;  /* 0x0000000100147802 */ /* 0x000fe20000000f00 */
[----:B------:R-:W-:Y:S01]  /*db00*/  IMAD.MOV.U32 R21, RZ, RZ, R10 ;  /* 0x000000ffff157224 */ /* 0x000fe200078e000a */
[----:B------:R-:W-:Y:S02]  /*db10*/  MOV R3, 0x181f ;  /* 0x0000181f00037802 */ /* 0x000fe40000000f00 */
[----:B------:R-:W-:Y:S02]  /*db20*/  MOV R2, 0xdb40 ;  /* 0x0000db4000027802 */ /* 0x000fe40000000f00 */
[----:B------:R-:W-:Y:S05]  /*db30*/  CALL.REL.NOINC `($__internal_1_$__cuda_sm70_shflsync_idx_p) ;  /* 0x000015b000007944 */ /* 0x000fea0003c00000 */
[----:B------:R-:W-:Y:S01]  /*db40*/  MOV R0, R21 ;  /* 0x0000001500007202 */ /* 0x000fe20000000f00 */
[----:B------:R-:W-:Y:S05]  /*db50*/  BRA `(.L_x_133) ;  /* 0xffff658000007947 */ /* 0x000fea000383ffff */
.L_x_53:
[----:B------:R-:W-:Y:S02]  /*db60*/  MOV R0, 0x2 ;  /* 0x0000000200007802 */ /* 0x000fe40000000f00 */
[----:B------:R-:W-:-:S02]  /*db70*/  MOV R2, 0xdb90 ;  /* 0x0000db9000027802 */ /* 0x000fc40000000f00 */
[----:B------:R-:W-:Y:S05]  /*db80*/  CALL.REL.NOINC `($__internal_0_$__cuda_sm70_shflsync_bfly_p) ;  /* 0x0000150000007944 */ /* 0x000fea0003c00000 */
[----:B------:R-:W-:Y:S01]  /*db90*/  FMNMX.FTZ R4, R4, R0, !PT ;  /* 0x0000000004047209 */ /* 0x000fe20007810000 */
[----:B------:R-:W-:Y:S01]  /*dba0*/  IMAD.MOV.U32 R0, RZ, RZ, 0x1 ;  /* 0x00000001ff007424 */ /* 0x000fe200078e00ff */
[----:B------:R-:W-:-:S02]  /*dbb0*/  MOV R2, 0xdbd0 ;  /* 0x0000dbd000027802 */ /* 0x000fc40000000f00 */
[----:B------:R-:W-:Y:S05]  /*dbc0*/  CALL.REL.NOINC `($__internal_0_$__cuda_sm70_shflsync_bfly_p) ;  /* 0x000014c000007944 */ /* 0x000fea0003c00000 */
[----:B------:R-:W-:Y:S01]  /*dbd0*/  FMNMX.FTZ R100, R4, R0, !PT ;  /* 0x0000000004647209 */ /* 0x000fe20007810000 */
[----:B------:R-:W-:Y:S01]  /*dbe0*/  IMAD.MOV.U32 R4, RZ, RZ, R5 ;  /* 0x000000ffff047224 */ /* 0x000fe200078e0005 */
[----:B------:R-:W-:Y:S01]  /*dbf0*/  MOV R2, 0xdc20 ;  /* 0x0000dc2000027802 */ /* 0x000fe20000000f00 */
[----:B------:R-:W-:-:S02]  /*dc00*/  IMAD.MOV.U32 R0, RZ, RZ, 0x2 ;  /* 0x00000002ff007424 */ /* 0x000fc400078e00ff */
[----:B------:R-:W-:Y:S05]  /*dc10*/  CALL.REL.NOINC `($__internal_0_$__cuda_sm70_shflsync_bfly_p) ;  /* 0x0000147000007944 */ /* 0x000fea0003c00000 */
[----:B------:R-:W-:Y:S01]  /*dc20*/  FMNMX.FTZ R5, R5, R0, !PT ;  /* 0x0000000005057209 */ /* 0x000fe20007810000 */
[----:B------:R-:W-:Y:S01]  /*dc30*/  IMAD.MOV.U32 R0, RZ, RZ, 0x1 ;  /* 0x00000001ff007424 */ /* 0x000fe200078e00ff */
[----:B------:R-:W-:-:S03]  /*dc40*/  MOV R2, 0xdc70 ;  /* 0x0000dc7000027802 */ /* 0x000fc60000000f00 */
[----:B------:R-:W-:Y:S02]  /*dc50*/  IMAD.MOV.U32 R4, RZ, RZ, R5 ;  /* 0x000000ffff047224 */ /* 0x000fe400078e0005 */
[----:B------:R-:W-:Y:S05]  /*dc60*/  CALL.REL.NOINC `($__internal_0_$__cuda_sm70_shflsync_bfly_p) ;  /* 0x0000142000007944 */ /* 0x000fea0003c00000 */
[----:B------:R-:W-:Y:S01]  /*dc70*/  MOV R3, R0 ;  /* 0x0000000000037202 */ /* 0x000fe20000000f00 */
[----:B------:R-:W-:Y:S05]  /*dc80*/  BRA `(.L_x_134) ;  /* 0xffff6b3000007947 */ /* 0x000fea000383ffff */
.L_x_55:
[----:B--234-:R-:W-:Y:S01]  /*dc90*/  MOV R20, RZ ;  /* 0x000000ff00147202 */ /* 0x01cfe20000000f00 */
[----:B------:R-:W-:Y:S01]  /*dca0*/  IMAD.MOV.U32 R21, RZ, RZ, R7 ;  /* 0x000000ffff157224 */ /* 0x000fe200078e0007 */
[----:B------:R-:W-:Y:S01]  /*dcb0*/  MOV R2, 0xdce0 ;  /* 0x0000dce000027802 */ /* 0x000fe20000000f00 */
[----:B------:R-:W-:Y:S02]  /*dcc0*/  IMAD.MOV.U32 R3, RZ, RZ, 0x181f ;  /* 0x0000181fff037424 */ /* 0x000fe400078e00ff */
[----:B-1----:R-:W-:Y:S05]  /*dcd0*/  CALL.REL.NOINC `($__internal_1_$__cuda_sm70_shflsync_idx_p) ;  /* 0x0000141000007944 */ /* 0x002fea0003c00000 */
[----:B------:R-:W-:Y:S01]  /*dce0*/  MOV R2, R21 ;  /* 0x0000001500027202 */ /* 0x000fe20000000f00 */
[----:B------:R-:W-:-:S05]  /*dcf0*/  BRA `(.L_x_135) ;  /* 0xffff7f8000007947 */ /* 0x000fca000383ffff */
.L_x_58:
[----:B------:R-:W-:Y:S01]  /*dd00*/  MOV R20, RZ ;  /* 0x000000ff00147202 */ /* 0x000fe20000000f00 */
[----:B------:R-:W-:Y:S01]  /*dd10*/  IMAD.MOV.U32 R21, RZ, RZ, R5 ;  /* 0x000000ffff157224 */ /* 0x000fe200078e0005 */
[----:B------:R-:W-:Y:S01]  /*dd20*/  MOV R2, 0xdd50 ;  /* 0x0000dd5000027802 */ /* 0x000fe20000000f00 */
[----:B------:R-:W-:Y:S02]  /*dd30*/  IMAD.MOV.U32 R3, RZ, RZ, 0x181f ;  /* 0x0000181fff037424 */ /* 0x000fe400078e00ff */
[----:B------:R-:W-:Y:S05]  /*dd40*/  CALL.REL.NOINC `($__internal_1_$__cuda_sm70_shflsync_idx_p) ;  /* 0x000013a000007944 */ /* 0x000fea0003c00000 */
[----:B------:R-:W-:Y:S01]  /*dd50*/  MOV R4, R21 ;  /* 0x0000001500047202 */ /* 0x000fe20000000f00 */
[----:B------:R-:W-:-:S05]  /*dd60*/  BRA `(.L_x_136) ;  /* 0xffff912000007947 */ /* 0x000fca000383ffff */
.L_x_59:
[----:B------:R-:W-:Y:S01]  /*dd70*/  MOV R20, RZ ;  /* 0x000000ff00147202 */ /* 0x000fe20000000f00 */
[----:B------:R-:W-:Y:S01]  /*dd80*/  IMAD.MOV.U32 R21, RZ, RZ, R8 ;  /* 0x000000ffff157224 */ /* 0x000fe200078e0008 */
[----:B------:R-:W-:Y:S01]  /*dd90*/  MOV R2, 0xddc0 ;  /* 0x0000ddc000027802 */ /* 0x000fe20000000f00 */
[----:B------:R-:W-:Y:S02]  /*dda0*/  IMAD.MOV.U32 R3, RZ, RZ, 0x181f ;  /* 0x0000181fff037424 */ /* 0x000fe400078e00ff */
[----:B-12---:R-:W-:Y:S05]  /*ddb0*/  CALL.REL.NOINC `($__internal_1_$__cuda_sm70_shflsync_idx_p) ;  /* 0x0000133000007944 */ /* 0x006fea0003c00000 */
[C---:B------:R-:W-:Y:S01]  /*ddc0*/  IADD3 R2, -R190.reuse, 0x10, RZ ;  /* 0x00000010be027810 */ /* 0x040fe20007ffe1ff */
[----:B------:R-:W-:Y:S01]  /*ddd0*/  IMAD.MOV.U32 R20, RZ, RZ, 0x1 ;  /* 0x00000001ff147424 */ /* 0x000fe200078e00ff */
[----:B------:R-:W-:Y:S02]  /*dde0*/  ISETP.NE.U32.AND P2, PT, R190, RZ, PT ;  /* 0x000000ffbe00720c */ /* 0x000fe40003f45070 */
[----:B------:R-:W-:Y:S04]  /*ddf0*/  LOP3.LUT R2, R2, 0xf, RZ, 0xc0, !PT ;  /* 0x0000000f02027812 */ /* 0x000fe800078ec0ff */
[----:B------:R-:W-:Y:S04]  /*de00*/  IADD3 R2, P4, P3, R2, R21, R12 ;  /* 0x0000001502027210 */ /* 0x000fe80007b9e00c */
[----:B------:R-:W-:Y:S05]  /*de10*/  IADD3.X R3, RZ, R4, R10, P4, P3 ;  /* 0x00000004ff037210 */ /* 0x000fea00027e640a */
[----:B------:R-:W-:Y:S01]  /*de20*/  @!PT LDS RZ, [RZ] ;  /* 0x00000000fffff984 */ /* 0x000fe20000000800 */
[----:B------:R-:W-:Y:S01]  /*de30*/  @!PT LDS RZ, [RZ] ;  /* 0x00000000fffff984 */ /* 0x000fe20000000800 */
[----:B------:R-:W-:Y:S01]  /*de40*/  @!PT LDS RZ, [RZ] ;  /* 0x00000000fffff984 */ /* 0x000fe20000000800 */
[----:B------:R1:W-:Y:S01]  /*de50*/  LDGSTS.E.BYPASS.LTC128B.128.ZFILL [R187+0x6100], [R2.64], P2 ;  /* 0x0610000002bb7fae */ /* 0x0003e20009141d46 */
[C---:B------:R-:W-:Y:S05]  /*de60*/  IADD3 R6, P2, R21.reuse, R13, RZ ;  /* 0x0000000d15067210 */ /* 0x040fea0007f5e0ff */
[C---:B------:R-:W-:Y:S05]  /*de70*/  IMAD.X R7, R4.reuse, 0x1, R9, P2 ;  /* 0x0000000104077824 */ /* 0x040fea00010e0609 */
[----:B------:R2:W-:Y:S01]  /*de80*/  LDGSTS.E.BYPASS.LTC128B.128 [R187+0x8100], [R6.64], !P0 ;  /* 0x0810000006bb7fae */ /* 0x0005e2000c101d46 */
[----:B-1----:R-:W-:Y:S01]  /*de90*/  IADD3 R2, P2, R21, R14, RZ ;  /* 0x0000000e15027210 */ /* 0x002fe20007f5e0ff */
[----:B------:R-:W-:Y:S04]  /*dea0*/  IMAD.MOV.U32 R21, RZ, RZ, R5 ;  /* 0x000000ffff157224 */ /* 0x000fe800078e0005 */
[----:B------:R-:W-:Y:S05]  /*deb0*/  IMAD.X R3, R4, 0x1, R11, P2 ;  /* 0x0000000104037824 */ /* 0x000fea00010e060b */
[----:B------:R1:W-:Y:S02]  /*dec0*/  LDGSTS.E.BYPASS.LTC128B.128 [R187+0xa100], [R2.64], !P1 ;  /* 0x0a10000002bb7fae */ /* 0x0003e4000c901d46 */
[----:B-1----:R-:W-:Y:S01]  /*ded0*/  MOV R2, 0xdf00 ;  /* 0x0000df0000027802 */ /* 0x002fe20000000f00 */
[----:B------:R-:W-:Y:S02]  /*dee0*/  IMAD.MOV.U32 R3, RZ, RZ, 0x181f ;  /* 0x0000181fff037424 */ /* 0x000fe400078e00ff */
[----:B--2---:R-:W-:Y:S05]  /*def0*/  CALL.REL.NOINC `($__internal_1_$__cuda_sm70_shflsync_idx_p) ;  /* 0x000011f000007944 */ /* 0x004fea0003c00000 */
[----:B------:R-:W-:Y:S01]  /*df00*/  MOV R20, 0x1 ;  /* 0x0000000100147802 */ /* 0x000fe20000000f00 */
[----:B------:R-:W-:Y:S01]  /*df10*/  IMAD.MOV.U32 R4, RZ, RZ, R21 ;  /* 0x000000ffff047224 */ /* 0x000fe200078e0015 */
[----:B------:R-:W-:Y:S01]  /*df20*/  MOV R3, 0x181f ;  /* 0x0000181f00037802 */ /* 0x000fe20000000f00 */
[----:B------:R-:W-:Y:S01]  /*df30*/  IMAD.MOV.U32 R21, RZ, RZ, R8 ;  /* 0x000000ffff157224 */ /* 0x000fe200078e0008 */
[----:B------:R-:W-:Y:S02]  /*df40*/  MOV R2, 0xdf60 ;  /* 0x0000df6000027802 */ /* 0x000fe40000000f00 */
[----:B------:R-:W-:Y:S05]  /*df50*/  CALL.REL.NOINC `($__internal_1_$__cuda_sm70_shflsync_idx_p) ;  /* 0x0000119000007944 */ /* 0x000fea0003c00000 */
[----:B------:R-:W-:Y:S01]  /*df60*/  MOV R0, R21 ;  /* 0x0000001500007202 */ /* 0x000fe20000000f00 */
[----:B------:R-:W-:-:S05]  /*df70*/  BRA `(.L_x_137) ;  /* 0xffff903000007947 */ /* 0x000fca000383ffff */
.L_x_60:
[----:B------:R-:W-:Y:S02]  /*df80*/  MOV R0, 0x2 ;  /* 0x0000000200007802 */ /* 0x000fe40000000f00 */
[----:B------:R-:W-:Y:S02]  /*df90*/  MOV R2, 0xdfb0 ;  /* 0x0000dfb000027802 */ /* 0x000fe40000000f00 */
[----:B------:R-:W-:Y:S05]  /*dfa0*/  CALL.REL.NOINC `($__internal_0_$__cuda_sm70_shflsync_bfly_p) ;  /* 0x000010e000007944 */ /* 0x000fea0003c00000 */
[----:B------:R-:W-:Y:S01]  /*dfb0*/  FMNMX.FTZ R4, R4, R0, !PT ;  /* 0x0000000004047209 */ /* 0x000fe20007810000 */
[----:B------:R-:W-:Y:S01]  /*dfc0*/  IMAD.MOV.U32 R0, RZ, RZ, 0x1 ;  /* 0x00000001ff007424 */ /* 0x000fe200078e00ff */
[----:B------:R-:W-:Y:S02]  /*dfd0*/  MOV R2, 0xdff0 ;  /* 0x0000dff000027802 */ /* 0x000fe40000000f00 */
[----:B------:R-:W-:Y:S05]  /*dfe0*/  CALL.REL.NOINC `($__internal_0_$__cuda_sm70_shflsync_bfly_p) ;  /* 0x000010a000007944 */ /* 0x000fea0003c00000 */
[----:B------:R-:W-:Y:S01]  /*dff0*/  FMNMX.FTZ R100, R4, R0, !PT ;  /* 0x0000000004647209 */ /* 0x000fe20007810000 */
[----:B------:R-:W-:Y:S01]  /*e000*/  IMAD.MOV.U32 R4, RZ, RZ, R5 ;  /* 0x000000ffff047224 */ /* 0x000fe200078e0005 */
[----:B------:R-:W-:Y:S01]  /*e010*/  MOV R2, 0xe040 ;  /* 0x0000e04000027802 */ /* 0x000fe20000000f00 */
[----:B------:R-:W-:Y:S02]  /*e020*/  IMAD.MOV.U32 R0, RZ, RZ, 0x2 ;  /* 0x00000002ff007424 */ /* 0x000fe400078e00ff */
[----:B------:R-:W-:Y:S05]  /*e030*/  CALL.REL.NOINC `($__internal_0_$__cuda_sm70_shflsync_bfly_p) ;  /* 0x0000105000007944 */ /* 0x000fea0003c00000 */
[----:B------:R-:W-:Y:S01]  /*e040*/  FMNMX.FTZ R4, R5, R0, !PT ;  /* 0x0000000005047209 */ /* 0x000fe20007810000 */
[----:B------:R-:W-:Y:S01]  /*e050*/  IMAD.MOV.U32 R0, RZ, RZ, 0x1 ;  /* 0x00000001ff007424 */ /* 0x000fe200078e00ff */
[----:B------:R-:W-:Y:S02]  /*e060*/  MOV R2, 0xe080 ;  /* 0x0000e08000027802 */ /* 0x000fe40000000f00 */
[----:B------:R-:W-:Y:S05]  /*e070*/  CALL.REL.NOINC `($__internal_0_$__cuda_sm70_shflsync_bfly_p) ;  /* 0x0000101000007944 */ /* 0x000fea0003c00000 */
[----:B------:R-:W-:-:S05]  /*e080*/  BRA `(.L_x_138) ;  /* 0xffff92c000007947 */ /* 0x000fca000383ffff */
.L_x_62:
[----:B------:R-:W-:Y:S01]  /*e090*/  IMAD.MOV.U32 R4, RZ, RZ, R193 ;  /* 0x000000ffff047224 */ /* 0x000fe200078e00c1 */
[----:B------:R-:W-:-:S02]  /*e0a0*/  MOV R0, 0x2 ;  /* 0x0000000200007802 */ /* 0x000fc40000000f00 */
[----:B------:R-:W-:Y:S02]  /*e0b0*/  MOV R2, 0xe0d0 ;  /* 0x0000e0d000027802 */ /* 0x000fe40000000f00 */
[----:B------:R-:W-:Y:S05]  /*e0c0*/  CALL.REL.NOINC `($__internal_0_$__cuda_sm70_shflsync_bfly_p) ;  /* 0x00000fc000007944 */ /* 0x000fea0003c00000 */
[----:B------:R-:W-:Y:S05]  /*e0d0*/  BRA `(.L_x_139) ;  /* 0xffffa9b000007947 */ /* 0x000fea000383ffff */
.L_x_63:
[----:B------:R-:W-:Y:S01]  /*e0e0*/  IMAD.MOV.U32 R4, RZ, RZ, R5 ;  /* 0x000000ffff047224 */ /* 0x000fe200078e0005 */
[----:B------:R-:W-:Y:S02]  /*e0f0*/  MOV R0, 0x1 ;  /* 0x0000000100007802 */ /* 0x000fe40000000f00 */
[----:B------:R-:W-:Y:S02]  /*e100*/  MOV R2, 0xe120 ;  /* 0x0000e12000027802 */ /* 0x000fe40000000f00 */
[----:B-1----:R-:W-:Y:S05]  /*e110*/  CALL.REL.NOINC `($__internal_0_$__cuda_sm70_shflsync_bfly_p) ;  /* 0x00000f7000007944 */ /* 0x002fea0003c00000 */
[----:B------:R-:W-:Y:S01]  /*e120*/  FADD.FTZ R5, R5, R0 ;  /* 0x0000000005057221 */ /* 0x000fe20000010000 */
[----:B------:R-:W-:Y:S02]  /*e130*/  MOV R4, R194 ;  /* 0x000000c200047202 */ /* 0x000fe40000000f00 */
[----:B------:R-:W-:Y:S02]  /*e140*/  MOV R0, 0x2 ;  /* 0x0000000200007802 */ /* 0x000fe40000000f00 */
[----:B------:R-:W-:Y:S02]  /*e150*/  MOV R2, 0xe170 ;  /* 0x0000e17000027802 */ /* 0x000fe40000000f00 */
[----:B------:R-:W-:Y:S05]  /*e160*/  CALL.REL.NOINC `($__internal_0_$__cuda_sm70_shflsync_bfly_p) ;  /* 0x00000f2000007944 */ /* 0x000fea0003c00000 */
[----:B------:R-:W-:Y:S01]  /*e170*/  FADD.FTZ R4, R194, R0 ;  /* 0x00000000c2047221 */ /* 0x000fe20000010000 */
[----:B------:R-:W-:Y:S02]  /*e180*/  MOV R0, 0x1 ;  /* 0x0000000100007802 */ /* 0x000fe40000000f00 */
[----:B------:R-:W-:-:S02]  /*e190*/  MOV R2, 0xe1b0 ;  /* 0x0000e1b000027802 */ /* 0x000fc40000000f00 */
[----:B------:R-:W-:Y:S05]  /*e1a0*/  CALL.REL.NOINC `($__internal_0_$__cuda_sm70_shflsync_bfly_p) ;  /* 0x00000ee000007944 */ /* 0x000fea0003c00000 */
[----:B------:R-:W-:Y:S01]  /*e1b0*/  MOV R3, R0 ;  /* 0x0000000000037202 */ /* 0x000fe20000000f00 */
[----:B------:R-:W-:Y:S05]  /*e1c0*/  BRA `(.L_x_140) ;  /* 0xffffa93000007947 */ /* 0x000fea000383ffff */
.L_x_70:
[----:B--234-:R-:W-:Y:S01]  /*e1d0*/  IMAD.MOV.U32 R21, RZ, RZ, R9 ;  /* 0x000000ffff157224 */ /* 0x01cfe200078e0009 */
[----:B------:R-:W-:Y:S01]  /*e1e0*/  MOV R20, RZ ;  /* 0x000000ff00147202 */ /* 0x000fe20000000f00 */
[----:B------:R-:W-:Y:S01]  /*e1f0*/  IMAD.MOV.U32 R3, RZ, RZ, 0x181f ;  /* 0x0000181fff037424 */ /* 0x000fe200078e00ff */
[----:B------:R-:W-:-:S02]  /*e200*/  MOV R2, 0xe220 ;  /* 0x0000e22000027802 */ /* 0x000fc40000000f00 */
[----:B-1----:R-:W-:Y:S05]  /*e210*/  CALL.REL.NOINC `($__internal_1_$__cuda_sm70_shflsync_idx_p) ;  /* 0x00000ed000007944 */ /* 0x002fea0003c00000 */
[----:B------:R-:W-:Y:S01]  /*e220*/  MOV R8, R21 ;  /* 0x0000001500087202 */ /* 0x000fe20000000f00 */
[----:B------:R-:W-:Y:S05]  /*e230*/  BRA `(.L_x_141) ;  /* 0xffffc01000007947 */ /* 0x000fea000383ffff */
.L_x_71:
[----:B------:R-:W-:Y:S01]  /*e240*/  IMAD.MOV.U32 R21, RZ, RZ, R12 ;  /* 0x000000ffff157224 */ /* 0x000fe200078e000c */
[----:B------:R-:W-:Y:S01]  /*e250*/  MOV R20, RZ ;  /* 0x000000ff00147202 */ /* 0x000fe20000000f00 */
[----:B------:R-:W-:Y:S01]  /*e260*/  IMAD.MOV.U32 R3, RZ, RZ, 0x181f ;  /* 0x0000181fff037424 */ /* 0x000fe200078e00ff */
[----:B------:R-:W-:-:S02]  /*e270*/  MOV R2, 0xe290 ;  /* 0x0000e29000027802 */ /* 0x000fc40000000f00 */
[----:B-123--:R-:W-:Y:S05]  /*e280*/  CALL.REL.NOINC `($__internal_1_$__cuda_sm70_shflsync_idx_p) ;  /* 0x00000e6000007944 */ /* 0x00efea0003c00000 */
[----:B------:R-:W-:Y:S01]  /*e290*/  MOV R0, R21 ;  /* 0x0000001500007202 */ /* 0x000fe20000000f00 */
[----:B------:R-:W-:Y:S05]  /*e2a0*/  BRA `(.L_x_142) ;  /* 0xffffbfc000007947 */ /* 0x000fea000383ffff */
.L_x_74:
[----:B------:R-:W-:Y:S01]  /*e2b0*/  IMAD.MOV.U32 R21, RZ, RZ, R9 ;  /* 0x000000ffff157224 */ /* 0x000fe200078e0009 */
[----:B------:R-:W-:Y:S01]  /*e2c0*/  MOV R20, 0x1 ;  /* 0x0000000100147802 */ /* 0x000fe20000000f00 */
[----:B--2---:R-:W-:Y:S01]  /*e2d0*/  IMAD.MOV.U32 R3, RZ, RZ, 0x181f ;  /* 0x0000181fff037424 */ /* 0x004fe200078e00ff */
[----:B------:R-:W-:-:S02]  /*e2e0*/  MOV R2, 0xe300 ;  /* 0x0000e30000027802 */ /* 0x000fc40000000f00 */
[----:B-1-34-:R-:W-:Y:S05]  /*e2f0*/  CALL.REL.NOINC `($__internal_1_$__cuda_sm70_shflsync_idx_p) ;  /* 0x00000df000007944 */ /* 0x01afea0003c00000 */
        /* <DEDUP_REMOVED lines=8> */
.L_x_77:
[----:B------:R-:W-:Y:S01]  /*e380*/  IMAD.MOV.U32 R21, RZ, RZ, R9 ;  /* 0x000000ffff157224 */ /* 0x000fe200078e0009 */
[----:B------:R-:W-:Y:S01]  /*e390*/  MOV R20, 0x2 ;  /* 0x0000000200147802 */ /* 0x000fe20000000f00 */
[----:B--2---:R-:W-:Y:S01]  /*e3a0*/  IMAD.MOV.U32 R3, RZ, RZ, 0x181f ;  /* 0x0000181fff037424 */ /* 0x004fe200078e00ff */
[----:B------:R-:W-:Y:S02]  /*e3b0*/  MOV R2, 0xe3d0 ;  /* 0x0000e3d000027802 */ /* 0x000fe40000000f00 */
[----:B-1-34-:R-:W-:Y:S05]  /*e3c0*/  CALL.REL.NOINC `($__internal_1_$__cuda_sm70_shflsync_idx_p) ;  /* 0x00000d2000007944 */ /* 0x01afea0003c00000 */
[----:B------:R-:W-:Y:S01]  /*e3d0*/  MOV R8, R21 ;  /* 0x0000001500087202 */ /* 0x000fe20000000f00 */
[----:B------:R-:W-:Y:S05]  /*e3e0*/  BRA `(.L_x_144) ;  /* 0xffffc15000007947 */ /* 0x000fea000383ffff */
.L_x_78:
[----:B------:R-:W-:Y:S01]  /*e3f0*/  IMAD.MOV.U32 R21, RZ, RZ, R12 ;  /* 0x000000ffff157224 */ /* 0x000fe200078e000c */
[----:B------:R-:W-:Y:S01]  /*e400*/  MOV R20, 0x2 ;  /* 0x0000000200147802 */ /* 0x000fe20000000f00 */
[----:B--2---:R-:W-:Y:S01]  /*e410*/  IMAD.MOV.U32 R3, RZ, RZ, 0x181f ;  /* 0x0000181fff037424 */ /* 0x004fe200078e00ff */
[----:B------:R-:W-:Y:S02]  /*e420*/  MOV R2, 0xe440 ;  /* 0x0000e44000027802 */ /* 0x000fe40000000f00 */
[----:B-1-34-:R-:W-:Y:S05]  /*e430*/  CALL.REL.NOINC `($__internal_1_$__cuda_sm70_shflsync_idx_p) ;  /* 0x00000cb000007944 */ /* 0x01afea0003c00000 */
[----:B------:R-:W-:Y:S01]  /*e440*/  MOV R0, R21 ;  /* 0x0000001500007202 */ /* 0x000fe20000000f00 */
[----:B------:R-:W-:Y:S05]  /*e450*/  BRA `(.L_x_145) ;  /* 0xffffc10000007947 */ /* 0x000fea000383ffff */
.L_x_81:
[----:B------:R-:W-:Y:S01]  /*e460*/  IMAD.MOV.U32 R21, RZ, RZ, R9 ;  /* 0x000000ffff157224 */ /* 0x000fe200078e0009 */
[----:B------:R-:W-:Y:S01]  /*e470*/  MOV R20, 0x3 ;  /* 0x0000000300147802 */ /* 0x000fe20000000f00 */
[----:B---3--:R-:W-:Y:S01]  /*e480*/  IMAD.MOV.U32 R3, RZ, RZ, 0x181f ;  /* 0x0000181fff037424 */ /* 0x008fe200078e00ff */
        /* <DEDUP_REMOVED lines=10> */
.L_x_83:
[----:B------:R-:W-:Y:S01]  /*e530*/  IMAD.MOV.U32 R21, RZ, RZ, R5 ;  /* 0x000000ffff157224 */ /* 0x000fe200078e0005 */
[----:B------:R-:W-:Y:S01]  /*e540*/  MOV R20, RZ ;  /* 0x000000ff00147202 */ /* 0x000fe20000000f00 */
[----:B------:R-:W-:Y:S01]  /*e550*/  IMAD.MOV.U32 R3, RZ, RZ, 0x1c1f ;  /* 0x00001c1fff037424 */ /* 0x000fe200078e00ff */
[----:B------:R-:W-:Y:S02]  /*e560*/  MOV R2, 0xe580 ;  /* 0x0000e58000027802 */ /* 0x000fe40000000f00 */
[----:B------:R-:W-:Y:S05]  /*e570*/  CALL.REL.NOINC `($__internal_1_$__cuda_sm70_shflsync_idx_p) ;  /* 0x00000b7000007944 */ /* 0x000fea0003c00000 */
[----:B------:R-:W-:Y:S01]  /*e580*/  MOV R4, R21 ;  /* 0x0000001500047202 */ /* 0x000fe20000000f00 */
[----:B------:R-:W-:Y:S05]  /*e590*/  BRA `(.L_x_147) ;  /* 0xffffc47000007947 */ /* 0x000fea000383ffff */
.L_x_84:
[----:B------:R-:W-:Y:S01]  /*e5a0*/  IMAD.MOV.U32 R21, RZ, RZ, R12 ;  /* 0x000000ffff157224 */ /* 0x000fe200078e000c */
[----:B------:R-:W-:Y:S01]  /*e5b0*/  MOV R20, RZ ;  /* 0x000000ff00147202 */ /* 0x000fe20000000f00 */
[----:B------:R-:W-:Y:S01]  /*e5c0*/  IMAD.MOV.U32 R3, RZ, RZ, 0x1c1f ;  /* 0x00001c1fff037424 */ /* 0x000fe200078e00ff */
[----:B------:R-:W-:Y:S02]  /*e5d0*/  MOV R2, 0xe5f0 ;  /* 0x0000e5f000027802 */ /* 0x000fe40000000f00 */
[----:B-12---:R-:W-:Y:S05]  /*e5e0*/  CALL.REL.NOINC `($__internal_1_$__cuda_sm70_shflsync_idx_p) ;  /* 0x00000b0000007944 */ /* 0x006fea0003c00000 */
[----:B------:R-:W-:Y:S01]  /*e5f0*/  MOV R0, R21 ;  /* 0x0000001500007202 */ /* 0x000fe20000000f00 */
[----:B------:R-:W-:Y:S05]  /*e600*/  BRA `(.L_x_148) ;  /* 0xffffc42000007947 */ /* 0x000fea000383ffff */
.L_x_87:
[----:B------:R-:W-:Y:S01]  /*e610*/  IMAD.MOV.U32 R21, RZ, RZ, R5 ;  /* 0x000000ffff157224 */ /* 0x000fe200078e0005 */
[----:B------:R-:W-:Y:S01]  /*e620*/  MOV R20, 0x1 ;  /* 0x0000000100147802 */ /* 0x000fe20000000f00 */
[----:B----4-:R-:W-:Y:S01]  /*e630*/  IMAD.MOV.U32 R3, RZ, RZ, 0x1c1f ;  /* 0x00001c1fff037424 */ /* 0x010fe200078e00ff */
[----:B------:R-:W-:-:S02]  /*e640*/  MOV R2, 0xe660 ;  /* 0x0000e66000027802 */ /* 0x000fc40000000f00 */
[----:B-123--:R-:W-:Y:S05]  /*e650*/  CALL.REL.NOINC `($__internal_1_$__cuda_sm70_shflsync_idx_p) ;  /* 0x00000a9000007944 */ /* 0x00efea0003c00000 */
        /* <DEDUP_REMOVED lines=8> */
.L_x_91:
[----:B------:R-:W-:Y:S01]  /*e6e0*/  IMAD.MOV.U32 R21, RZ, RZ, R9 ;  /* 0x000000ffff157224 */ /* 0x000fe200078e0009 */
[----:B------:R-:W-:Y:S01]  /*e6f0*/  MOV R20, RZ ;  /* 0x000000ff00147202 */ /* 0x000fe20000000f00 */
[----:B------:R-:W-:Y:S01]  /*e700*/  IMAD.MOV.U32 R3, RZ, RZ, 0x181f ;  /* 0x0000181fff037424 */ /* 0x000fe200078e00ff */
[----:B------:R-:W-:Y:S02]  /*e710*/  MOV R2, 0xe730 ;  /* 0x0000e73000027802 */ /* 0x000fe40000000f00 */
[----:B------:R-:W-:Y:S05]  /*e720*/  CALL.REL.NOINC `($__internal_1_$__cuda_sm70_shflsync_idx_p) ;  /* 0x000009c000007944 */ /* 0x000fea0003c00000 */
[----:B------:R-:W-:Y:S01]  /*e730*/  MOV R8, R21 ;  /* 0x0000001500087202 */ /* 0x000fe20000000f00 */
[----:B------:R-:W-:Y:S05]  /*e740*/  BRA `(.L_x_150) ;  /* 0xffffd95000007947 */ /* 0x000fea000383ffff */
.L_x_92:
[----:B------:R-:W-:Y:S01]  /*e750*/  IMAD.MOV.U32 R21, RZ, RZ, R12 ;  /* 0x000000ffff157224 */ /* 0x000fe200078e000c */
[----:B------:R-:W-:Y:S01]  /*e760*/  MOV R20, RZ ;  /* 0x000000ff00147202 */ /* 0x000fe20000000f00 */
[----:B------:R-:W-:Y:S01]  /*e770*/  IMAD.MOV.U32 R3, RZ, RZ, 0x181f ;  /* 0x0000181fff037424 */ /* 0x000fe200078e00ff */
[----:B------:R-:W-:Y:S02]  /*e780*/  MOV R2, 0xe7a0 ;  /* 0x0000e7a000027802 */ /* 0x000fe40000000f00 */
[----:B-12---:R-:W-:Y:S05]  /*e790*/  CALL.REL.NOINC `($__internal_1_$__cuda_sm70_shflsync_idx_p) ;  /* 0x0000095000007944 */ /* 0x006fea0003c00000 */
[----:B------:R-:W-:Y:S01]  /*e7a0*/  MOV R0, R21 ;  /* 0x0000001500007202 */ /* 0x000fe20000000f00 */
[----:B------:R-:W-:Y:S05]  /*e7b0*/  BRA `(.L_x_151) ;  /* 0xffffd90000007947 */ /* 0x000fea000383ffff */
.L_x_95:
        /* <DEDUP_REMOVED lines=13> */
.L_x_98:
[----:B------:R-:W-:Y:S01]  /*e890*/  IMAD.MOV.U32 R21, RZ, RZ, R9 ;  /* 0x000000ffff157224 */ /* 0x000fe200078e0009 */
[----:B------:R-:W-:Y:S01]  /*e8a0*/  MOV R20, 0x2 ;  /* 0x0000000200147802 */ /* 0x000fe20000000f00 */
[----:B-1----:R-:W-:Y:S01]  /*e8b0*/  IMAD.MOV.U32 R3, RZ, RZ, 0x181f ;  /* 0x0000181fff037424 */ /* 0x002fe200078e00ff */
[----:B------:R-:W-:Y:S02]  /*e8c0*/  MOV R2, 0xe8e0 ;  /* 0x0000e8e000027802 */ /* 0x000fe40000000f00 */
[----:B--234-:R-:W-:Y:S05]  /*e8d0*/  CALL.REL.NOINC `($__internal_1_$__cuda_sm70_shflsync_idx_p) ;  /* 0x0000081000007944 */ /* 0x01cfea0003c00000 */
[----:B------:R-:W-:Y:S01]  /*e8e0*/  MOV R8, R21 ;  /* 0x0000001500087202 */ /* 0x000fe20000000f00 */
[----:B------:R-:W-:Y:S05]  /*e8f0*/  BRA `(.L_x_153) ;  /* 0xffffdaa000007947 */ /* 0x000fea000383ffff */
.L_x_99:
[----:B------:R-:W-:Y:S01]  /*e900*/  IMAD.MOV.U32 R21, RZ, RZ, R12 ;  /* 0x000000ffff157224 */ /* 0x000fe200078e000c */
[----:B------:R-:W-:Y:S01]  /*e910*/  MOV R20, 0x2 ;  /* 0x0000000200147802 */ /* 0x000fe20000000f00 */
[----:B------:R-:W-:Y:S01]  /*e920*/  IMAD.MOV.U32 R3, RZ, RZ, 0x181f ;  /* 0x0000181fff037424 */ /* 0x000fe200078e00ff */
[----:B------:R-:W-:Y:S02]  /*e930*/  MOV R2, 0xe950 ;  /* 0x0000e95000027802 */ /* 0x000fe40000000f00 */
[----:B-1234-:R-:W-:Y:S05]  /*e940*/  CALL.REL.NOINC `($__internal_1_$__cuda_sm70_shflsync_idx_p) ;  /* 0x000007a000007944 */ /* 0x01efea0003c00000 */
[----:B------:R-:W-:Y:S01]  /*e950*/  MOV R0, R21 ;  /* 0x0000001500007202 */ /* 0x000fe20000000f00 */
[----:B------:R-:W-:Y:S05]  /*e960*/  BRA `(.L_x_154) ;  /* 0xffffda5000007947 */ /* 0x000fea000383ffff */
.L_x_102:
[----:B------:R-:W-:Y:S01]  /*e970*/  IMAD.MOV.U32 R21, RZ, RZ, R9 ;  /* 0x000000ffff157224 */ /* 0x000fe200078e0009 */
[----:B------:R-:W-:Y:S01]  /*e980*/  MOV R20, 0x3 ;  /* 0x0000000300147802 */ /* 0x000fe20000000f00 */
[----:B-1----:R-:W-:Y:S01]  /*e990*/  IMAD.MOV.U32 R3, RZ, RZ, 0x181f ;  /* 0x0000181fff037424 */ /* 0x002fe200078e00ff */
[----:B------:R-:W-:-:S02]  /*e9a0*/  MOV R2, 0xe9c0 ;  /* 0x0000e9c000027802 */ /* 0x000fc40000000f00 */
[----:B--234-:R-:W-:Y:S05]  /*e9b0*/  CALL.REL.NOINC `($__internal_1_$__cuda_sm70_shflsync_idx_p) ;  /* 0x0000073000007944 */ /* 0x01cfea0003c00000 */
        /* <DEDUP_REMOVED lines=8> */
.L_x_104:
[----:B------:R-:W-:Y:S01]  /*ea40*/  IMAD.MOV.U32 R21, RZ, RZ, R78 ;  /* 0x000000ffff157224 */ /* 0x000fe200078e004e */
[----:B------:R-:W-:Y:S01]  /*ea50*/  MOV R20, RZ ;  /* 0x000000ff00147202 */ /* 0x000fe20000000f00 */
[----:B------:R-:W-:Y:S01]  /*ea60*/  IMAD.MOV.U32 R3, RZ, RZ, 0x1f ;  /* 0x0000001fff037424 */ /* 0x000fe200078e00ff */
[----:B------:R-:W-:Y:S02]  /*ea70*/  MOV R2, 0xea90 ;  /* 0x0000ea9000027802 */ /* 0x000fe40000000f00 */
[----:B-12---:R-:W-:Y:S05]  /*ea80*/  CALL.REL.NOINC `($__internal_1_$__cuda_sm70_shflsync_idx_p) ;  /* 0x0000066000007944 */ /* 0x006fea0003c00000 */
[----:B------:R-:W-:Y:S01]  /*ea90*/  MOV R9, R21 ;  /* 0x0000001500097202 */ /* 0x000fe20000000f00 */
[----:B------:R-:W-:Y:S05]  /*eaa0*/  BRA `(.L_x_156) ;  /* 0xffffdc8000007947 */ /* 0x000fea000383ffff */
.L_x_105:
[----:B------:R-:W-:Y:S01]  /*eab0*/  IMAD.MOV.U32 R21, RZ, RZ, R78 ;  /* 0x000000ffff157224 */ /* 0x000fe200078e004e */
[----:B------:R-:W-:Y:S01]  /*eac0*/  MOV R20, 0x1 ;  /* 0x0000000100147802 */ /* 0x000fe20000000f00 */
[----:B------:R-:W-:Y:S01]  /*ead0*/  IMAD.MOV.U32 R3, RZ, RZ, 0x1f ;  /* 0x0000001fff037424 */ /* 0x000fe200078e00ff */
[----:B------:R-:W-:Y:S02]  /*eae0*/  MOV R2, 0xeb00 ;  /* 0x0000eb0000027802 */ /* 0x000fe40000000f00 */
[----:B-123--:R-:W-:Y:S05]  /*eaf0*/  CALL.REL.NOINC `($__internal_1_$__cuda_sm70_shflsync_idx_p) ;  /* 0x000005f000007944 */ /* 0x00efea0003c00000 */
[----:B------:R-:W-:Y:S01]  /*eb00*/  MOV R8, R21 ;  /* 0x0000001500087202 */ /* 0x000fe20000000f00 */
[----:B------:R-:W-:Y:S05]  /*eb10*/  BRA `(.L_x_157) ;  /* 0xffffdc3000007947 */ /* 0x000fea000383ffff */
.L_x_106:
[----:B------:R-:W-:Y:S02]  /*eb20*/  MOV R2, 0x1 ;  /* 0x0000000100027802 */ /* 0x000fe40000000f00 */
[----:B------:R-:W-:-:S02]  /*eb30*/  MOV R3, 0xeb50 ;  /* 0x0000eb5000037802 */ /* 0x000fc40000000f00 */
[----:B--234-:R-:W-:Y:S05]  /*eb40*/  CALL.REL.NOINC `($__internal_2_$__cuda_sm70_shflsync_up_p) ;  /* 0x000005f000007944 */ /* 0x01cfea0003c00000 */
[----:B------:R-:W-:Y:S05]  /*eb50*/  BRA `(.L_x_158) ;  /* 0xffffdd1000007947 */ /* 0x000fea000383ffff */
.L_x_107:
[----:B------:R-:W-:Y:S02]  /*eb60*/  MOV R2, 0x2 ;  /* 0x0000000200027802 */ /* 0x000fe40000000f00 */
[----:B------:R-:W-:-:S02]  /*eb70*/  MOV R3, 0xeb90 ;  /* 0x0000eb9000037802 */ /* 0x000fc40000000f00 */
[----:B--23--:R-:W-:Y:S05]  /*eb80*/  CALL.REL.NOINC `($__internal_2_$__cuda_sm70_shflsync_up_p) ;  /* 0x000005b000007944 */ /* 0x00cfea0003c00000 */
        /* <DEDUP_REMOVED lines=24> */
.L_x_111:
[----:B------:R-:W-:Y:S02]  /*ed10*/  MOV R2, 0x1 ;  /* 0x0000000100027802 */ /* 0x000fe40000000f00 */
[----:B------:R-:W-:Y:S02]  /*ed20*/  MOV R3, 0xed40 ;  /* 0x0000ed4000037802 */ /* 0x000fe40000000f00 */
[----:B------:R-:W-:Y:S05]  /*ed30*/  CALL.REL.NOINC `($__internal_2_$__cuda_sm70_shflsync_up_p) ;  /* 0x0000040000007944 */ /* 0x000fea0003c00000 */
[----:B------:R-:W-:Y:S01]  /*ed40*/  MOV R2, R4 ;  /* 0x0000000400027202 */ /* 0x000fe20000000f00 */
[----:B------:R-:W-:Y:S05]  /*ed50*/  BRA `(.L_x_160) ;  /* 0xffffdd6000007947 */ /* 0x000fea000383ffff */
.L_x_112:
[----:B------:R-:W-:Y:S02]  /*ed60*/  MOV R2, 0x2 ;  /* 0x0000000200027802 */ /* 0x000fe40000000f00 */
[----:B------:R-:W-:Y:S02]  /*ed70*/  MOV R3, 0xed90 ;  /* 0x0000ed9000037802 */ /* 0x000fe40000000f00 */
        /* <DEDUP_REMOVED lines=25> */
.L_x_114:
[----:B------:R-:W-:Y:S02]  /*ef10*/  SEL R0, RZ, 0x1, P0 ;  /* 0x00000001ff007807 */ /* 0x000fe40000000000 */
[----:B------:R-:W-:Y:S02]  /*ef20*/  MOV R2, 0xef40 ;  /* 0x0000ef4000027802 */ /* 0x000fe40000000f00 */
[----:B-1----:R-:W-:Y:S05]  /*ef30*/  CALL.REL.NOINC `($__internal_3_$__cuda_sm70_votesync_ballot) ;  /* 0x0000027000007944 */ /* 0x002fea0003c00000 */
[----:B------:R-:W-:Y:S05]  /*ef40*/  BRA `(.L_x_162) ;  /* 0xffffdd0000007947 */ /* 0x000fea000383ffff */
.L_x_115:
[----:B------:R-:W-:Y:S01]  /*ef50*/  IMAD.MOV.U32 R21, RZ, RZ, R6 ;  /* 0x000000ffff157224 */ /* 0x000fe200078e0006 */
[----:B---3--:R-:W-:Y:S01]  /*ef60*/  MOV R20, R11 ;  /* 0x0000000b00147202 */ /* 0x008fe20000000f00 */
[----:B------:R-:W-:Y:S01]  /*ef70*/  IMAD.MOV.U32 R3, RZ, RZ, 0x1f ;  /* 0x0000001fff037424 */ /* 0x000fe200078e00ff */
[----:B------:R-:W-:Y:S02]  /*ef80*/  MOV R2, 0xefa0 ;  /* 0x0000efa000027802 */ /* 0x000fe40000000f00 */
[----:B-12---:R-:W-:Y:S05]  /*ef90*/  CALL.REL.NOINC `($__internal_1_$__cuda_sm70_shflsync_idx_p) ;  /* 0x0000015000007944 */ /* 0x006fea0003c00000 */
[----:B------:R-:W-:Y:S01]  /*efa0*/  IMAD.MOV.U32 R6, RZ, RZ, R21 ;  /* 0x000000ffff067224 */ /* 0x000fe200078e0015 */
[----:B------:R-:W-:Y:S01]  /*efb0*/  MOV R20, R11 ;  /* 0x0000000b00147202 */ /* 0x000fe20000000f00 */
[----:B------:R-:W-:Y:S01]  /*efc0*/  IMAD.MOV.U32 R21, RZ, RZ, R7 ;  /* 0x000000ffff157224 */ /* 0x000fe200078e0007 */
[----:B------:R-:W-:Y:S02]  /*efd0*/  MOV R3, 0x1f ;  /* 0x0000001f00037802 */ /* 0x000fe40000000f00 */
[----:B------:R-:W-:-:S02]  /*efe0*/  MOV R2, 0xf000 ;  /* 0x0000f00000027802 */ /* 0x000fc40000000f00 */
[----:B------:R-:W-:Y:S05]  /*eff0*/  CALL.REL.NOINC `($__internal_1_$__cuda_sm70_shflsync_idx_p) ;  /* 0x000000f000007944 */ /* 0x000fea0003c00000 */
[----:B------:R-:W-:Y:S01]  /*f000*/  MOV R7, R21 ;  /* 0x0000001500077202 */ /* 0x000fe20000000f00 */
[----:B------:R-:W-:Y:S05]  /*f010*/  BRA `(.L_x_163) ;  /* 0xffffdc7000007947 */ /* 0x000fea000383ffff */
.L_x_118:
[----:B------:R-:W-:Y:S01]  /*f020*/  IMAD.MOV.U32 R21, RZ, RZ, R4 ;  /* 0x000000ffff157224 */ /* 0x000fe200078e0004 */
[----:B------:R-:W-:Y:S01]  /*f030*/  MOV R20, R0 ;  /* 0x0000000000147202 */ /* 0x000fe20000000f00 */
[----:B------:R-:W-:Y:S01]  /*f040*/  IMAD.MOV.U32 R3, RZ, RZ, 0x1f ;  /* 0x0000001fff037424 */ /* 0x000fe200078e00ff */
[----:B------:R-:W-:-:S02]  /*f050*/  MOV R2, 0xf070 ;  /* 0x0000f07000027802 */ /* 0x000fc40000000f00 */
[----:B-1-34-:R-:W-:Y:S05]  /*f060*/  CALL.REL.NOINC `($__internal_1_$__cuda_sm70_shflsync_idx_p) ;  /* 0x0000008000007944 */ /* 0x01afea0003c00000 */
[----:B------:R-:W-:Y:S01]  /*f070*/  MOV R10, R21 ;  /* 0x00000015000a7202 */ /* 0x000fe20000000f00 */
[----:B------:R-:W-:Y:S05]  /*f080*/  BRA `(.L_x_117) ;  /* 0xffffdc6000007947 */ /* 0x000fea000383ffff */
        .weak           $__internal_0_$__cuda_sm70_shflsync_bfly_p
        .type           $__internal_0_$__cuda_sm70_shflsync_bfly_p,@function
        .size           $__internal_0_$__cuda_sm70_shflsync_bfly_p,($__internal_1_$__cuda_sm70_shflsync_idx_p - $__internal_0_$__cuda_sm70_shflsync_bfly_p)
$__internal_0_$__cuda_sm70_shflsync_bfly_p:
[----:B------:R-:W-:Y:S02]  /*f090*/  MOV R16, 0xffffffff ;  /* 0xffffffff00107802 */ /* 0x000fe40000000f00 */
[----:B------:R-:W-:-:S02]  /*f0a0*/  MOV R3, 0x1f ;  /* 0x0000001f00037802 */ /* 0x000fc40000000f00 */
[----:B------:R-:W-:Y:S04]  /*f0b0*/  WARPSYNC R16 ;  /* 0x0000001000007348 */ /* 0x000fe80003800000 */
[----:B------:R1:W2:Y:S02]  /*f0c0*/  SHFL.BFLY PT, R0, R4, R0, R3 ;  /* 0x0c00000004007389 */ /* 0x0002a400000e0003 */
[----:B-1----:R-:W-:-:S04]  /*f0d0*/  MOV R3, 0x0 ;  /* 0x0000000000037802 */ /* 0x002fc80000000f00 */
[----:B--2---:R-:W-:Y:S05]  /*f0e0*/  RET.REL.NODEC R2 `(_ZN7cutlass13device_kernelIN5flash19enable_sm80_to_sm89INS1_16FlashAttnFwdSm80INS1_25CollectiveMainloopFwdSm80ILi8ELi1ELb0EN4cute5tupleIJNS5_1CILi128EEENS7_ILi64EEENS7_ILi192EEEEEELi192ENS_6half_tEfNS_4arch4Sm80ELb0ELb0ELb1ELb1ELb1ELb0ELb1ELb1EEENS1_21CollectiveEpilogueFwdINS6_IJS8_SA_S9_EEENS6_IJNS7_ILi1EEESI_SI_EEESC_SE_Li256ELb1ELb1ELb1ELb0EEENS1_36VarlenDynamicPersistentTileSchedulerILi128ELi64ELi256ELi256ELb1ELb1ELb0ELb0ELb1ELb1EEEEEEEEEvNT_6ParamsE) ;  /* 0xffff0f1002007950 */ /* 0x004fea0003c3ffff */
        .weak           $__internal_1_$__cuda_sm70_shflsync_idx_p
        .type           $__internal_1_$__cuda_sm70_shflsync_idx_p,@function
        .size           $__internal_1_$__cuda_sm70_shflsync_idx_p,($__internal_2_$__cuda_sm70_shflsync_up_p - $__internal_1_$__cuda_sm70_shflsync_idx_p)
$__internal_1_$__cuda_sm70_shflsync_idx_p:
[----:B------:R-:W-:-:S04]  /*f0f0*/  MOV R23, 0xffffffff ;  /* 0xffffffff00177802 */ /* 0x000fc80000000f00 */
[----:B------:R-:W-:Y:S04]  /*f100*/  WARPSYNC R23 ;  /* 0x0000001700007348 */ /* 0x000fe80003800000 */
[----:B------:R1:W2:Y:S02]  /*f110*/  SHFL.IDX PT, R21, R21, R20, R3 ;  /* 0x0000001415157389 */ /* 0x0002a400000e0003 */
[----:B-1----:R-:W-:-:S04]  /*f120*/  MOV R3, 0x0 ;  /* 0x0000000000037802 */ /* 0x002fc80000000f00 */
[----:B--2---:R-:W-:Y:S05]  /*f130*/  RET.REL.NODEC R2 `(_ZN7cutlass13device_kernelIN5flash19enable_sm80_to_sm89INS1_16FlashAttnFwdSm80INS1_25CollectiveMainloopFwdSm80ILi8ELi1ELb0EN4cute5tupleIJNS5_1CILi128EEENS7_ILi64EEENS7_ILi192EEEEEELi192ENS_6half_tEfNS_4arch4Sm80ELb0ELb0ELb1ELb1ELb1ELb0ELb1ELb1EEENS1_21CollectiveEpilogueFwdINS6_IJS8_SA_S9_EEENS6_IJNS7_ILi1EEESI_SI_EEESC_SE_Li256ELb1ELb1ELb1ELb0EEENS1_36VarlenDynamicPersistentTileSchedulerILi128ELi64ELi256ELi256ELb1ELb1ELb0ELb0ELb1ELb1EEEEEEEEEvNT_6ParamsE) ;  /* 0xffff0ec002007950 */ /* 0x004fea0003c3ffff */
        .weak           $__internal_2_$__cuda_sm70_shflsync_up_p
        .type           $__internal_2_$__cuda_sm70_shflsync_up_p,@function
        .size           $__internal_2_$__cuda_sm70_shflsync_up_p,($__internal_3_$__cuda_sm70_votesync_ballot - $__internal_2_$__cuda_sm70_shflsync_up_p)
$__internal_2_$__cuda_sm70_shflsync_up_p:
[----:B------:R-:W-:Y:S02]  /*f140*/  IMAD.MOV.U32 R4, RZ, RZ, RZ ;  /* 0x000000ffff047224 */ /* 0x000fe400078e00ff */
[----:B------:R-:W-:-:S04]  /*f150*/  IMAD.MOV.U32 R11, RZ, RZ, -0x1 ;  /* 0xffffffffff0b7424 */ /* 0x000fc800078e00ff */
[----:B------:R-:W-:Y:S04]  /*f160*/  WARPSYNC R11 ;  /* 0x0000000b00007348 */ /* 0x000fe80003800000 */
[----:B------:R1:W2:Y:S02]  /*f170*/  SHFL.UP PT, R4, R0, R2, R4 ;  /* 0x0400000200047389 */ /* 0x0002a400000e0004 */
[----:B-1----:R-:W-:Y:S02]  /*f180*/  MOV R2, R3 ;  /* 0x0000000300027202 */ /* 0x002fe40000000f00 */
[----:B------:R-:W-:-:S04]  /*f190*/  MOV R3, 0x0 ;  /* 0x0000000000037802 */ /* 0x000fc80000000f00 */
[----:B--2---:R-:W-:Y:S05]  /*f1a0*/  RET.REL.NODEC R2 `(_ZN7cutlass13device_kernelIN5flash19enable_sm80_to_sm89INS1_16FlashAttnFwdSm80INS1_25CollectiveMainloopFwdSm80ILi8ELi1ELb0EN4cute5tupleIJNS5_1CILi128EEENS7_ILi64EEENS7_ILi192EEEEEELi192ENS_6half_tEfNS_4arch4Sm80ELb0ELb0ELb1ELb1ELb1ELb0ELb1ELb1EEENS1_21CollectiveEpilogueFwdINS6_IJS8_SA_S9_EEENS6_IJNS7_ILi1EEESI_SI_EEESC_SE_Li256ELb1ELb1ELb1ELb0EEENS1_36VarlenDynamicPersistentTileSchedulerILi128ELi64ELi256ELi256ELb1ELb1ELb0ELb0ELb1ELb1EEEEEEEEEvNT_6ParamsE) ;  /* 0xffff0e5002007950 */ /* 0x004fea0003c3ffff */
        .weak           $__internal_3_$__cuda_sm70_votesync_ballot
        .type           $__internal_3_$__cuda_sm70_votesync_ballot,@function
        .size           $__internal_3_$__cuda_sm70_votesync_ballot,(.L_x_6171 - $__internal_3_$__cuda_sm70_votesync_ballot)
$__internal_3_$__cuda_sm70_votesync_ballot:
[----:B------:R-:W-:Y:S01]  /*f1b0*/  ISETP.NE.U32.AND P0, PT, R0, 0x1, PT ;  /* 0x000000010000780c */ /* 0x000fe20003f05070 */
[----:B------:R-:W-:-:S04]  /*f1c0*/  IMAD.MOV.U32 R3, RZ, RZ, -0x1 ;  /* 0xffffffffff037424 */ /* 0x000fc800078e00ff */
[----:B------:R-:W-:Y:S08]  /*f1d0*/  WARPSYNC R3 ;  /* 0x0000000300007348 */ /* 0x000ff00003800000 */
[----:B------:R-:W-:-:S04]  /*f1e0*/  VOTE.ANY R0, PT, !P0 ;  /* 0x0000000000007806 */ /* 0x000fc800040e0100 */
[----:B------:R-:W-:Y:S01]  /*f1f0*/  LOP3.LUT R0, R0, R3, RZ, 0xc0, !PT ;  /* 0x0000000300007212 */ /* 0x000fe200078ec0ff */
[----:B------:R-:W-:-:S04]  /*f200*/  IMAD.MOV.U32 R3, RZ, RZ, 0x0 ;  /* 0x00000000ff037424 */ /* 0x000fc800078e00ff */
[----:B------:R-:W-:Y:S05]  /*f210*/  RET.REL.NODEC R2 `(_ZN7cutlass13device_kernelIN5flash19enable_sm80_to_sm89INS1_16FlashAttnFwdSm80INS1_25CollectiveMainloopFwdSm80ILi8ELi1ELb0EN4cute5tupleIJNS5_1CILi128EEENS7_ILi64EEENS7_ILi192EEEEEELi192ENS_6half_tEfNS_4arch4Sm80ELb0ELb0ELb1ELb1ELb1ELb0ELb1ELb1EEENS1_21CollectiveEpilogueFwdINS6_IJS8_SA_S9_EEENS6_IJNS7_ILi1EEESI_SI_EEESC_SE_Li256ELb1ELb1ELb1ELb0EEENS1_36VarlenDynamicPersistentTileSchedulerILi128ELi64ELi256ELi256ELb1ELb1ELb0ELb0ELb1ELb1EEEEEEEEEvNT_6ParamsE) ;  /* 0xffff0de002007950 */ /* 0x000fea0003c3ffff */
.L_x_164:
        /* <DEDUP_REMOVED lines=14> */
.L_x_6171:


//--------------------- .text._ZN7cutlass13device_kernelIN5flash19enable_sm80_to_sm89INS1_16FlashAttnFwdSm80INS1_25CollectiveMainloopFwdSm80ILi8ELi1ELb0EN4cute5tupleIJNS5_1CILi128EEENS7_ILi64EEENS7_ILi192EEEEEELi192ENS_6half_tEfNS_4arch4Sm80ELb0ELb0ELb1ELb1ELb1ELb1ELb1ELb1EEENS1_21CollectiveEpilogueFwdINS6_IJS8_SA_S9_EEENS6_IJNS7_ILi1EEESI_SI_EEESC_SE_Li256ELb1ELb1ELb1ELb0EEENS1_36VarlenDynamicPersistentTileSchedulerILi128ELi64ELi256ELi256ELb1ELb1ELb0ELb0ELb1ELb1EEEEEEEEEvNT_6ParamsE --------------------------
	.section	.text._ZN7cutlass13device_kernelIN5flash19enable_sm80_to_sm89INS1_16FlashAttnFwdSm80INS1_25CollectiveMainloopFwdSm80ILi8ELi1ELb0EN4cute5tupleIJNS5_1CILi128EEENS7_ILi64EEENS7_ILi192EEEEEELi192ENS_6half_tEfNS_4arch4Sm80ELb0ELb0ELb1ELb1ELb1ELb1ELb1ELb1EEENS1_21CollectiveEpilogueFwdINS6_IJS8_SA_S9_EEENS6_IJNS7_ILi1EEESI_SI_EEESC_SE_Li256ELb1ELb1ELb1ELb0EEENS1_36VarlenDynamicPersistentTileSchedulerILi128ELi64ELi256ELi256ELb1ELb1ELb0ELb0ELb1ELb1EEEEEEEEEvNT_6ParamsE,"ax",@progbits
	.sectioninfo	@"SHI_REGISTERS=255"
	.align	128
.text._ZN7cutlass13device_kernelIN5flash19enable_sm80_to_sm89INS1_16FlashAttnFwdSm80INS1_25CollectiveMainloopFwdSm80ILi8ELi1ELb0EN4cute5tupleIJNS5_1CILi128EEENS7_ILi64EEENS7_ILi192EEEEEELi192ENS_6half_tEfNS_4arch4Sm80ELb0ELb0ELb1ELb1ELb1ELb1ELb1ELb1EEENS1_21CollectiveEpilogueFwdINS6_IJS8_SA_S9_EEENS6_IJNS7_ILi1EEESI_SI_EEESC_SE_Li256ELb1ELb1ELb1ELb0EEENS1_36VarlenDynamicPersistentTileSchedulerILi128ELi64ELi256ELi256ELb1ELb1ELb0ELb0ELb1ELb1EEEEEEEEEvNT_6ParamsE:
        .type           _ZN7cutlass13device_kernelIN5flash19enable_sm80_to_sm89INS1_16FlashAttnFwdSm80INS1_25CollectiveMainloopFwdSm80ILi8ELi1ELb0EN4cute5tupleIJNS5_1CILi128EEENS7_ILi64EEENS7_ILi192EEEEEELi192ENS_6half_tEfNS_4arch4Sm80ELb0ELb0ELb1ELb1ELb1ELb1ELb1ELb1EEENS1_21CollectiveEpilogueFwdINS6_IJS8_SA_S9_EEENS6_IJNS7_ILi1EEESI_SI_EEESC_SE_Li256ELb1ELb1ELb1ELb0EEENS1_36VarlenDynamicPersistentTileSchedulerILi128ELi64ELi256ELi256ELb1ELb1ELb0ELb0ELb1ELb1EEEEEEEEEvNT_6ParamsE,@function
        .size           _ZN7cutlass13device_kernelIN5flash19enable_sm80_to_sm89INS1_16FlashAttnFwdSm80INS1_25CollectiveMainloopFwdSm80ILi8ELi1ELb0EN4cute5tupleIJNS5_1CILi128EEENS7_ILi64EEENS7_ILi192EEEEEELi192ENS_6half_tEfNS_4arch4Sm80ELb0ELb0ELb1ELb1ELb1ELb1ELb1ELb1EEENS1_21CollectiveEpilogueFwdINS6_IJS8_SA_S9_EEENS6_IJNS7_ILi1EEESI_SI_EEESC_SE_Li256ELb1ELb1ELb1ELb0EEENS1_36VarlenDynamicPersistentTileSchedulerILi128ELi64ELi256ELi256ELb1ELb1ELb0ELb0ELb1ELb1EEEEEEEEEvNT_6ParamsE,(.L_x_6176 - _ZN7cutlass13device_kernelIN5flash19enable_sm80_to_sm89INS1_16FlashAttnFwdSm80INS1_25CollectiveMainloopFwdSm80ILi8ELi1ELb0EN4cute5tupleIJNS5_1CILi128EEENS7_ILi64EEENS7_ILi192EEEEEELi192ENS_6half_tEfNS_4arch4Sm80ELb0ELb0ELb1ELb1ELb1ELb1ELb1ELb1EEENS1_21CollectiveEpilogueFwdINS6_IJS8_SA_S9_EEENS6_IJNS7_ILi1EEESI_SI_EEESC_SE_Li256ELb1ELb1ELb1ELb0EEENS1_36VarlenDynamicPersistentTileSchedulerILi128ELi64ELi256ELi256ELb1ELb1ELb0ELb0ELb1ELb1EEEEEEEEEvNT_6ParamsE)
        .other          _ZN7cutlass13device_kernelIN5flash19enable_sm80_to_sm89INS1_16FlashAttnFwdSm80INS1_25CollectiveMainloopFwdSm80ILi8ELi1ELb0EN4cute5tupleIJNS5_1CILi128EEENS7_ILi64EEENS7_ILi192EEEEEELi192ENS_6half_tEfNS_4arch4Sm80ELb0ELb0ELb1ELb1ELb1ELb1ELb1ELb1EEENS1_21CollectiveEpilogueFwdINS6_IJS8_SA_S9_EEENS6_IJNS7_ILi1EEESI_SI_EEESC_SE_Li256ELb1ELb1ELb1ELb0EEENS1_36VarlenDynamicPersistentTileSchedulerILi128ELi64ELi256ELi256ELb1ELb1ELb0ELb0ELb1ELb1EEEEEEEEEvNT_6ParamsE,@"STO_CUDA_ENTRY STV_DEFAULT"
_ZN7cutlass13device_kernelIN5flash19enable_sm80_to_sm89INS1_16FlashAttnFwdSm80INS1_25CollectiveMainloopFwdSm80ILi8ELi1ELb0EN4cute5tupleIJNS5_1CILi128EEENS7_ILi64EEENS7_ILi192EEEEEELi192ENS_6half_tEfNS_4arch4Sm80ELb0ELb0ELb1ELb1ELb1ELb1ELb1ELb1EEENS1_21CollectiveEpilogueFwdINS6_IJS8_SA_S9_EEENS6_IJNS7_ILi1EEESI_SI_EEESC_SE_Li256ELb1ELb1ELb1ELb0EEENS1_36VarlenDynamicPersistentTileSchedulerILi128ELi64ELi256ELi256ELb1ELb1ELb0ELb0ELb1ELb1EEEEEEEEEvNT_6ParamsE:
[----:B------:R-:W-:Y:S02]  /*0000*/  MOV R1, c[0x0][0x28] ;  /* 0x00000a0000017a02 */ /* 0x000fe40000000f00 */
[----:B------:R-:W1:Y:S01]  /*0010*/  S2R R2, SR_TID.X ;  /* 0x0000000000027919 */ /* 0x000e620000002100 */
[----:B------:R-:W-:Y:S01]  /*0020*/  ULDC.64 UR10, c[0x0][0x118] ;  /* 0x00004600000a7ab9 */ /* 0x000fe20000000a00 */
[----:B------:R-:W-:Y:S02]  /*0030*/  IADD3 R1, R1, -0x60, RZ ;  /* 0xffffffa001017810 */ /* 0x000fe40007ffe0ff */
[----:B-1----:R-:W-:-:S06]  /*0040*/  SHF.R.U32.HI R0, RZ, 0x5, R2 ;  /* 0x00000005ff007819 */ /* 0x002fcc0000011602 */
[----:B------:R-:W1:Y:S02]  /*0050*/  SHFL.IDX PT, R0, R0, RZ, 0x1f ;  /* 0x00001fff00007589 */ /* 0x000e6400000e0000 */
[----:B-1----:R-:W1:Y:S02]  /*0060*/  R2UR UR9, R0 ;  /* 0x00000000000973c2 */ /* 0x002e6400000e0000 */
[----:B-1----:R-:W-:-:S13]  /*0070*/  ISETP.NE.AND P0, PT, RZ, UR9, PT ;  /* 0x00000009ff007c0c */ /* 0x002fda000bf05270 */
[----:B------:R-:W-:Y:S06]  /*0080*/  @P0 BAR.SYNC.DEFER_BLOCKING 0x5, 0x100 ;  /* 0x0144000000000b1d */ /* 0x000fec0000010000 */
[----:B------:R-:W1:Y:S04]  /*0090*/  @P0 LDS.128 R236, [0x18100] ;  /* 0x01810000ffec0984 */ /* 0x000e680000000c00 */
[----:B------:R-:W-:Y:S06]  /*00a0*/  @P0 BAR.ARV 0x4, 0x100 ;  /* 0x0104000000000b1d */ /* 0x000fec0000002000 */
[----:B------:R-:W-:Y:S05]  /*00b0*/  @P0 BRA `(.L_x_165) ;  /* 0x00000a7000000947 */ /* 0x000fea0003800000 */
[----:B------:R-:W-:Y:S01]  /*00c0*/  LOP3.LUT R14, R2, 0x1f, RZ, 0xc0, !PT ;  /* 0x0000001f020e7812 */ /* 0x000fe200078ec0ff */
        /* <DEDUP_REMOVED lines=8> */
[----:B------:R-:W2:Y:S04]  /*0150*/  @!P0 LDG.E R8, [R4.64] ;  /* 0x0000000a04088981 */ /* 0x000ea8000c1e1900 */
[----:B------:R-:W2:Y:S01]  /*0160*/  @!P0 LDG.E R7, [R2.64] ;  /* 0x0000000a02078981 */ /* 0x000ea2000c1e1900 */
[C---:B------:R-:W-:Y:S01]  /*0170*/  ISETP.NE.AND P5, PT, R14.reuse, RZ, PT ;  /* 0x000000ff0e00720c */ /* 0x040fe20003fa5270 */
[----:B------:R-:W3:Y:S01]  /*0180*/  S2UR UR4, SR_CTAID.X ;  /* 0x00000000000479c3 */ /* 0x000ee20000002500 */
[C---:B------:R-:W-:Y:S02]  /*0190*/  ISETP.GE.U32.AND P4, PT, R14.reuse, 0x2, PT ;  /* 0x000000020e00780c */ /* 0x040fe40003f86070 */
[----:B------:R-:W-:-:S02]  /*01a0*/  ISETP.GE.U32.AND P3, PT, R14, 0x4, PT ;  /* 0x000000040e00780c */ /* 0x000fc40003f66070 */
[C---:B------:R-:W-:Y:S02]  /*01b0*/  ISETP.GE.U32.AND P2, PT, R14.reuse, 0x8, PT ;  /* 0x000000080e00780c */ /* 0x040fe40003f46070 */
[----:B------:R-:W-:Y:S01]  /*01c0*/  ISETP.GE.U32.AND P1, PT, R14, 0x10, PT ;  /* 0x000000100e00780c */ /* 0x000fe20003f26070 */
[----:B--2---:R-:W-:-:S05]  /*01d0*/  IMAD R4, R8, R7, RZ ;  /* 0x0000000708047224 */ /* 0x004fca00078e02ff */
[----:B------:R-:W2:Y:S02]  /*01e0*/  SHFL.UP PT, R0, R4, 0x1, RZ ;  /* 0x0420000004007989 */ /* 0x000ea400000e00ff */
[----:B--2---:R-:W-:-:S05]  /*01f0*/  SEL R0, R0, RZ, P5 ;  /* 0x000000ff00007207 */ /* 0x004fca0002800000 */
[----:B------:R-:W-:-:S05]  /*0200*/  IMAD.IADD R4, R4, 0x1, R0 ;  /* 0x0000000104047824 */ /* 0x000fca00078e0200 */
        /* <DEDUP_REMOVED lines=12> */
[----:B------:R-:W2:Y:S02]  /*02d0*/  SHFL.IDX PT, R6, R4, 0x1f, 0x1f ;  /* 0x03e01f0004067f89 */ /* 0x000ea400000e0000 */
[----:B--2---:R-:W-:-:S04]  /*02e0*/  IMAD R6, R6, c[0x0][0x538], RZ ;  /* 0x00014e0006067a24 */ /* 0x004fc800078e02ff */
[----:B------:R-:W-:Y:S01]  /*02f0*/  IMAD.MOV.U32 R0, RZ, RZ, R6 ;  /* 0x000000ffff007224 */ /* 0x000fe200078e0006 */
[----:B---3--:R-:W-:-:S13]  /*0300*/  ISETP.GT.AND P0, PT, R6, UR4, PT ;  /* 0x0000000406007c0c */ /* 0x008fda000bf04270 */
[----:B------:R-:W-:Y:S05]  /*0310*/  @P0 BRA `(.L_x_166) ;  /* 0x0000027000000947 */ /* 0x000fea0003800000 */
[----:B------:R-:W-:Y:S02]  /*0320*/  MOV R6, R0 ;  /* 0x0000000000067202 */ /* 0x000fe40000000f00 */
[----:B------:R-:W-:-:S04]  /*0330*/  MOV R9, RZ ;  /* 0x000000ff00097202 */ /* 0x000fc80000000f00 */
.L_x_170:
        /* <DEDUP_REMOVED lines=12> */
[----:B------:R-:W2:Y:S04]  /*0400*/  @!P0 LDG.E R8, [R4.64] ;  /* 0x0000000a04088981 */ /* 0x000ea8000c1e1900 */
[----:B------:R-:W2:Y:S02]  /*0410*/  @!P0 LDG.E R7, [R2.64] ;  /* 0x0000000a02078981 */ /* 0x000ea4000c1e1900 */
[----:B--2---:R-:W-:Y:S01]  /*0420*/  IMAD R5, R8, R7, RZ ;  /* 0x0000000708057224 */ /* 0x004fe200078e02ff */
[----:B------:R-:W-:Y:S05]  /*0430*/  BRA.DIV ~URZ, `(.L_x_168) ;  /* 0x000184827f007947 */ /* 0x000fea000b800000 */
[----:B------:R2:W3:Y:S02]  /*0440*/  SHFL.UP PT, R0, R5, 0x1, RZ ;  /* 0x0420000005007989 */ /* 0x0004e400000e00ff */
.L_x_336:
[----:B---3--:R-:W-:-:S04]  /*0450*/  SEL R0, R0, RZ, P5 ;  /* 0x000000ff00007207 */ /* 0x008fc80002800000 */
[----:B--2---:R-:W-:Y:S01]  /*0460*/  IADD3 R5, R5, R0, RZ ;  /* 0x0000000005057210 */ /* 0x004fe20007ffe0ff */
[----:B------:R-:W-:Y:S05]  /*0470*/  BRA.DIV ~URZ, `(.L_x_169) ;  /* 0x000184a27f007947 */ /* 0x000fea000b800000 */
        /* <DEDUP_REMOVED lines=12> */
[----:B------:R2:W3:Y:S02]  /*0540*/  SHFL.IDX PT, R0, R4, 0x1f, 0x1f ;  /* 0x03e01f0004007f89 */ /* 0x0004e400000e0000 */
.L_x_337:
[----:B---3--:R-:W-:-:S05]  /*0550*/  IMAD R0, R0, c[0x0][0x538], RZ ;  /* 0x00014e0000007a24 */ /* 0x008fca00078e02ff */
[----:B------:R-:W-:-:S04]  /*0560*/  IADD3 R6, R0, R6, RZ ;  /* 0x0000000600067210 */ /* 0x000fc80007ffe0ff */
[----:B------:R-:W-:-:S13]  /*0570*/  ISETP.GT.AND P0, PT, R6, UR4, PT ;  /* 0x0000000406007c0c */ /* 0x000fda000bf04270 */
[----:B-12---:R-:W-:Y:S05]  /*0580*/  @!P0 BRA `(.L_x_170) ;  /* 0xfffffdb000008947 */ /* 0x006fea000383ffff */
.L_x_166:
[----:B------:R-:W-:-:S05]  /*0590*/  IADD3 R12, -R0, R6, RZ ;  /* 0x00000006000c7210 */ /* 0x000fca0007ffe1ff */
[----:B------:R-:W-:-:S05]  /*05a0*/  IMAD R0, R4, c[0x0][0x538], R12 ;  /* 0x00014e0004007a24 */ /* 0x000fca00078e020c */
[----:B------:R-:W-:Y:S01]  /*05b0*/  ISETP.GT.AND P0, PT, R0, UR4, PT ;  /* 0x0000000400007c0c */ /* 0x000fe2000bf04270 */
[----:B------:R-:W-:-:S12]  /*05c0*/  BRA.DIV ~URZ, `(.L_x_171) ;  /* 0x000185027f007947 */ /* 0x000fd8000b800000 */
[----:B------:R-:W-:-:S04]  /*05d0*/  VOTE.ANY R5, PT, !P0 ;  /* 0x0000000000057806 */ /* 0x000fc800040e0100 */
.L_x_338:
[----:B------:R2:W3:Y:S01]  /*05e0*/  POPC R13, R5 ;  /* 0x00000005000d7309 */ /* 0x0004e20000000000 */
[----:B------:R-:W-:Y:S05]  /*05f0*/  BRA.DIV ~URZ, `(.L_x_172) ;  /* 0x000185227f007947 */ /* 0x000fea000b800000 */
[----:B---3--:R3:W4:Y:S01]  /*0600*/  SHFL.IDX PT, R11, R8, R13, 0x1f ;  /* 0x00001f0d080b7589 */ /* 0x00872200000e0000 */
[----:B------:R-:W-:-:S03]  /*0610*/  MOV R6, RZ ;  /* 0x000000ff00067202 */ /* 0x000fc60000000f00 */
[----:B------:R3:W2:Y:S04]  /*0620*/  SHFL.IDX PT, R10, R7, R13, 0x1f ;  /* 0x00001f0d070a7589 */ /* 0x0006a800000e0000 */
.L_x_339:
[----:B------:R-:W-:Y:S01]  /*0630*/  ISETP.NE.AND P0, PT, R5, RZ, PT ;  /* 0x000000ff0500720c */ /* 0x000fe20003f05270 */
[----:B------:R-:W-:-:S12]  /*0640*/  BSSY B0, `(.L_x_173) ;  /* 0x0000005000007945 */ /* 0x000fd80003800000 */
[----:B------:R-:W-:Y:S05]  /*0650*/  @!P0 BRA `(.L_x_174) ;  /* 0x0000003000008947 */ /* 0x000fea0003800000 */
[----:B------:R-:W-:Y:S01]  /*0660*/  IADD3 R28, R13, -0x1, RZ ;  /* 0xffffffff0d1c7810 */ /* 0x000fe20007ffe0ff */
[----:B------:R-:W-:Y:S05]  /*0670*/  BRA.DIV ~URZ, `(.L_x_175) ;  /* 0x000185827f007947 */ /* 0x000fea000b800000 */
[----:B------:R3:W4:Y:S02]  /*0680*/  SHFL.IDX PT, R6, R4, R28, 0x1f ;  /* 0x00001f1c04067589 */ /* 0x00072400000e0000 */
.L_x_174:
[----:B------:R-:W-:Y:S05]  /*0690*/  BSYNC B0 ;  /* 0x0000000000007941 */ /* 0x000fea0003800000 */
.L_x_173:
[----:B----4-:R-:W-:Y:S01]  /*06a0*/  IABS R0, R11 ;  /* 0x0000000b00007213 */ /* 0x010fe20000000000 */
[----:B-1----:R-:W-:Y:S02]  /*06b0*/  IMAD R236, R6, c[0x0][0x538], R12 ;  /* 0x00014e0006ec7a24 */ /* 0x002fe400078e020c */
[----:B------:R-:W-:Y:S02]  /*06c0*/  IMAD.IADD R239, R13, 0x1, R9 ;  /* 0x000000010def7824 */ /* 0x000fe400078e0209 */
[----:B--2---:R-:W-:Y:S01]  /*06d0*/  IMAD.MOV.U32 R5, RZ, RZ, R0 ;  /* 0x000000ffff057224 */ /* 0x004fe200078e0000 */
[----:B------:R-:W-:Y:S02]  /*06e0*/  IABS R0, R10 ;  /* 0x0000000a00007213 */ /* 0x000fe40000000000 */
[----:B------:R-:W-:Y:S01]  /*06f0*/  IADD3 R12, -R236, UR4, RZ ;  /* 0x00000004ec0c7c10 */ /* 0x000fe2000fffe1ff */
[----:B------:R-:W1:Y:S02]  /*0700*/  I2F.RP R2, R5 ;  /* 0x0000000500027306 */ /* 0x000e640000209400 */
[----:B---3--:R-:W-:Y:S01]  /*0710*/  IMAD.MOV.U32 R7, RZ, RZ, R0 ;  /* 0x000000ffff077224 */ /* 0x008fe200078e0000 */
        /* <DEDUP_REMOVED lines=57> */
.L_x_167:
[----:B-1----:R-:W-:Y:S01]  /*0ab0*/  IMAD.MOV.U32 R237, RZ, RZ, RZ ;  /* 0x000000ffffed7224 */ /* 0x002fe200078e00ff */
[----:B------:R-:W-:Y:S01]  /*0ac0*/  MOV R238, RZ ;  /* 0x000000ff00ee7202 */ /* 0x000fe20000000f00 */
[----:B------:R-:W-:Y:S01]  /*0ad0*/  IMAD.U32 R236, RZ, RZ, UR4 ;  /* 0x00000004ffec7e24 */ /* 0x000fe2000f8e00ff */
[----:B------:R-:W-:Y:S02]  /*0ae0*/  MOV R239, c[0x0][0x53c] ;  /* 0x00014f0000ef7a02 */ /* 0x000fe40000000f00 */
.L_x_176:
[----:B------:R-:W-:Y:S01]  /*0af0*/  ISETP.NE.AND P0, PT, R14, RZ, PT ;  /* 0x000000ff0e00720c */ /* 0x000fe20003f05270 */
[----:B------:R-:W-:-:S12]  /*0b00*/  WARPSYNC 0xffffffff ;  /* 0xffffffff00007948 */ /* 0x000fd80003800000 */
[----:B------:R1:W-:Y:S04]  /*0b10*/  @!P0 STS.128 [0x18100], R236 ;  /* 0x018100ecff008388 */ /* 0x0003e80000000c00 */
[----:B------:R-:W-:Y:S06]  /*0b20*/  BAR.ARV 0x5, 0x100 ;  /* 0x0144000000007b1d */ /* 0x000fec0000002000 */
.L_x_165:
[----:B-1----:R-:W-:-:S13]  /*0b30*/  ISETP.GE.AND P0, PT, R239, c[0x0][0x53c], PT ;  /* 0x00014f00ef007a0c */ /* 0x002fda0003f06270 */
[----:B------:R-:W-:Y:S05]  /*0b40*/  @P0 EXIT ;  /* 0x000000000000094d */ /* 0x000fea0003800000 */
[----:B------:R-:W1:Y:S01]  /*0b50*/  S2R R13, SR_TID.X ;  /* 0x00000000000d7919 */ /* 0x000e620000002100 */
[----:B------:R-:W-:Y:S01]  /*0b60*/  IMAD.MOV.U32 R20, RZ, RZ, 0x20 ;  /* 0x00000020ff147424 */ /* 0x000fe200078e00ff */
[----:B------:R-:W-:Y:S02]  /*0b70*/  ULDC UR4, c[0x0][0x2ac] ;  /* 0x0000ab0000047ab9 */ /* 0x000fe40000000800 */
[----:B------:R-:W-:Y:S02]  /*0b80*/  ULDC UR8, c[0x0][0x1d0] ;  /* 0x0000740000087ab9 */ /* 0x000fe40000000800 */
[----:B------:R-:W-:Y:S01]  /*0b90*/  UIMAD UR8, UR4, UR8, URZ ;  /* 0x00000008040872a4 */ /* 0x000fe2000f8e023f */
[----:B-1----:R-:W-:-:S04]  /*0ba0*/  SHF.R.S32.HI R12, RZ, 0x1f, R13 ;  /* 0x0000001fff0c7819 */ /* 0x002fc8000001140d */
[CC--:B------:R-:W-:Y:S02]  /*0bb0*/  LEA.HI R9, R12.reuse, R13.reuse, RZ, 0x3 ;  /* 0x0000000d0c097211 */ /* 0x0c0fe400078f18ff */
[----:B------:R-:W-:Y:S02]  /*0bc0*/  LEA.HI R2, R12, R13, RZ, 0x4 ;  /* 0x0000000d0c027211 */ /* 0x000fe400078f20ff */
[----:B------:R-:W-:Y:S02]  /*0bd0*/  SHF.R.S32.HI R246, RZ, 0x3, R9 ;  /* 0x00000003fff67819 */ /* 0x000fe40000011409 */
[----:B------:R-:W-:Y:S02]  /*0be0*/  LOP3.LUT R4, R9, 0xfffffff8, RZ, 0xc0, !PT ;  /* 0xfffffff809047812 */ /* 0x000fe400078ec0ff */
[----:B------:R-:W-:Y:S01]  /*0bf0*/  SHF.R.S32.HI R3, RZ, 0x4, R2 ;  /* 0x00000004ff037819 */ /* 0x000fe20000011402 */
[----:B------:R-:W-:Y:S01]  /*0c00*/  IMAD.SHL.U32 R6, R246, 0x40, RZ ;  /* 0x00000040f6067824 */ /* 0x000fe200078e00ff */
[C---:B------:R-:W-:Y:S01]  /*0c10*/  LOP3.LUT R0, R2.reuse, 0xfffffff0, RZ, 0xc0, !PT ;  /* 0xfffffff002007812 */ /* 0x040fe200078ec0ff */
[----:B------:R-:W-:Y:S01]  /*0c20*/  IMAD.IADD R10, R13, 0x1, -R4 ;  /* 0x000000010d0a7824 */ /* 0x000fe200078e0a04 */
[----:B------:R-:W-:-:S03]  /*0c30*/  LEA.HI R5, R2, R3, RZ, 0x1 ;  /* 0x0000000302057211 */ /* 0x000fc600078f08ff */
[----:B------:R-:W-:Y:S01]  /*0c40*/  IMAD.IADD R2, R13, 0x1, -R0 ;  /* 0x000000010d027824 */ /* 0x000fe200078e0a00 */
[----:B------:R-:W-:Y:S01]  /*0c50*/  LOP3.LUT R0, R6, 0x1c0, RZ, 0xc0, !PT ;  /* 0x000001c006007812 */ /* 0x000fe200078ec0ff */
[C---:B------:R-:W-:Y:S01]  /*0c60*/  IMAD.SHL.U32 R210, R10.reuse, 0x8, RZ ;  /* 0x000000080ad27824 */ /* 0x040fe200078e00ff */
[----:B------:R-:W-:Y:S01]  /*0c70*/  LOP3.LUT R5, R5, 0xfffffffe, RZ, 0xc0, !PT ;  /* 0xfffffffe05057812 */ /* 0x000fe200078ec0ff */
[C---:B------:R-:W-:Y:S01]  /*0c80*/  IMAD.SHL.U32 R7, R10.reuse, 0x40, RZ ;  /* 0x000000400a077824 */ /* 0x040fe200078e00ff */
[----:B------:R-:W-:Y:S01]  /*0c90*/  SHF.R.S32.HI R8, RZ, 0x1f, R2 ;  /* 0x0000001fff087819 */ /* 0x000fe20000011402 */
[----:B------:R-:W-:Y:S01]  /*0ca0*/  IMAD R213, R10, 0x20, R246 ;  /* 0x000000200ad57824 */ /* 0x000fe200078e02f6 */
[----:B------:R-:W-:Y:S01]  /*0cb0*/  LOP3.LUT R6, R0, 0x38, R210, 0xf8, !PT ;  /* 0x0000003800067812 */ /* 0x000fe200078ef8d2 */
[----:B------:R-:W-:Y:S01]  /*0cc0*/  IMAD.IADD R11, R3, 0x1, -R5 ;  /* 0x00000001030b7824 */ /* 0x000fe200078e0a05 */
[----:B------:R-:W-:Y:S02]  /*0cd0*/  SHF.R.U32.HI R4, RZ, 0x3, R0 ;  /* 0x00000003ff047819 */ /* 0x000fe40000011600 */
[----:B------:R-:W-:-:S02]  /*0ce0*/  LEA.HI R14, R8, R2, RZ, 0x3 ;  /* 0x00000002080e7211 */ /* 0x000fc400078f18ff */
[----:B------:R-:W-:Y:S02]  /*0cf0*/  LOP3.LUT R0, R7, 0x1c0, RZ, 0xc0, !PT ;  /* 0x000001c007007812 */ /* 0x000fe400078ec0ff */
[----:B------:R-:W-:Y:S02]  /*0d00*/  LOP3.LUT R4, R6, R4, RZ, 0x3c, !PT ;  /* 0x0000000406047212 */ /* 0x000fe400078e3cff */
[-C--:B------:R-:W-:Y:S02]  /*0d10*/  LEA.HI R7, R12, R13.reuse, RZ, 0x6 ;  /* 0x0000000d0c077211 */ /* 0x080fe400078f30ff */
[----:B------:R-:W-:Y:S02]  /*0d20*/  LOP3.LUT R6, R14, 0xfffffff8, RZ, 0xc0, !PT ;  /* 0xfffffff80e067812 */ /* 0x000fe400078ec0ff */
[----:B------:R-:W-:Y:S02]  /*0d30*/  LOP3.LUT R5, R0, 0x8, R9, 0xf8, !PT ;  /* 0x0000000800057812 */ /* 0x000fe400078ef809 */
[----:B------:R-:W-:Y:S01]  /*0d40*/  SHF.R.U32.HI R3, RZ, 0x3, R0 ;  /* 0x00000003ff037819 */ /* 0x000fe20000011600 */
[----:B------:R-:W-:Y:S01]  /*0d50*/  IMAD.SHL.U32 R0, R7, 0x8, RZ ;  /* 0x0000000807007824 */ /* 0x000fe200078e00ff */
[----:B------:R-:W-:Y:S01]  /*0d60*/  IADD3 R207, R210, 0x40, RZ ;  /* 0x00000040d2cf7810 */ /* 0x000fe20007ffe0ff */
[----:B------:R-:W-:Y:S01]  /*0d70*/  IMAD.IADD R9, R2, 0x1, -R6 ;  /* 0x0000000102097824 */ /* 0x000fe200078e0a06 */
[----:B------:R-:W-:-:S02]  /*0d80*/  LEA.HI R6, R12, R13, RZ, 0x2 ;  /* 0x0000000d0c067211 */ /* 0x000fc400078f10ff */
[----:B------:R-:W-:Y:S02]  /*0d90*/  LOP3.LUT R15, R5, R3, RZ, 0x3c, !PT ;  /* 0x00000003050f7212 */ /* 0x000fe400078e3cff */
[----:B------:R-:W-:Y:S02]  /*0da0*/  LOP3.LUT R191, R4, 0x7ffffe00, R0, 0xf8, !PT ;  /* 0x7ffffe0004bf7812 */ /* 0x000fe400078ef800 */
[----:B------:R-:W-:Y:S02]  /*0db0*/  LEA.HI R2, R12, R13, RZ, 0x5 ;  /* 0x0000000d0c027211 */ /* 0x000fe400078f28ff */
[--C-:B------:R-:W-:Y:S01]  /*0dc0*/  SHF.R.S32.HI R209, RZ, 0x2, R6.reuse ;  /* 0x00000002ffd17819 */ /* 0x100fe20000011406 */
[----:B------:R-:W-:Y:S01]  /*0dd0*/  IMAD.SHL.U32 R191, R191, 0x2, RZ ;  /* 0x00000002bfbf7824 */ /* 0x000fe200078e00ff */
[----:B------:R-:W-:Y:S02]  /*0de0*/  SHF.R.S32.HI R0, RZ, 0x1f, R6 ;  /* 0x0000001fff007819 */ /* 0x000fe40000011406 */
[----:B------:R-:W-:-:S02]  /*0df0*/  LOP3.LUT R5, R6, 0xfffffffc, RZ, 0xc0, !PT ;  /* 0xfffffffc06057812 */ /* 0x000fc400078ec0ff */
[--C-:B------:R-:W-:Y:S02]  /*0e00*/  SHF.R.S32.HI R4, RZ, 0x5, R2.reuse ;  /* 0x00000005ff047819 */ /* 0x100fe40000011402 */
[----:B------:R-:W-:Y:S01]  /*0e10*/  SHF.R.S32.HI R3, RZ, 0x1f, R2 ;  /* 0x0000001fff037819 */ /* 0x000fe20000011402 */
[----:B------:R-:W-:Y:S01]  /*0e20*/  IMAD.IADD R235, R13, 0x1, -R5 ;  /* 0x000000010deb7824 */ /* 0x000fe200078e0a05 */
[----:B------:R-:W-:Y:S01]  /*0e30*/  LEA.HI R0, R0, R209, RZ, 0x3 ;  /* 0x000000d100007211 */ /* 0x000fe200078f18ff */
[----:B------:R-:W-:Y:S01]  /*0e40*/  IMAD.SHL.U32 R219, R4, 0x200, RZ ;  /* 0x0000020004db7824 */ /* 0x000fe200078e00ff */
[----:B------:R-:W-:Y:S01]  /*0e50*/  LOP3.LUT R2, R2, 0xffffffe0, RZ, 0xc0, !PT ;  /* 0xffffffe002027812 */ /* 0x000fe200078ec0ff */
[----:B------:R-:W-:Y:S01]  /*0e60*/  IMAD.SHL.U32 R106, R235, 0x4, RZ ;  /* 0x00000004eb6a7824 */ /* 0x000fe200078e00ff */
[----:B------:R-:W-:Y:S01]  /*0e70*/  LEA.HI R3, R3, R4, RZ, 0x3 ;  /* 0x0000000403037211 */ /* 0x000fe200078f18ff */
[----:B------:R-:W-:Y:S01]  /*0e80*/  IMAD.SHL.U32 R100, R235, 0x8, RZ ;  /* 0x00000008eb647824 */ /* 0x000fe200078e00ff */
[----:B------:R-:W-:Y:S01]  /*0e90*/  LOP3.LUT R0, R0, 0xfffffff8, RZ, 0xc0, !PT ;  /* 0xfffffff800007812 */ /* 0x000fe200078ec0ff */
[----:B------:R-:W-:Y:S01]  /*0ea0*/  IMAD.IADD R24, R13, 0x1, -R2 ;  /* 0x000000010d187824 */ /* 0x000fe200078e0a02 */
[----:B------:R-:W-:Y:S01]  /*0eb0*/  LOP3.LUT R2, R3, 0xffffff8, RZ, 0xc0, !PT ;  /* 0x0ffffff803027812 */ /* 0x000fe200078ec0ff */
[----:B------:R-:W-:Y:S01]  /*0ec0*/  IMAD.SHL.U32 R13, R4, 0x400, RZ ;  /* 0x00000400040d7824 */ /* 0x000fe200078e00ff */
[----:B------:R-:W-:Y:S01]  /*0ed0*/  IADD3 R140, R106, 0x20, RZ ;  /* 0x000000206a8c7810 */ /* 0x000fe20007ffe0ff */
[----:B------:R-:W-:Y:S01]  /*0ee0*/  IMAD.IADD R3, R209, 0x1, -R0 ;  /* 0x00000001d1037824 */ /* 0x000fe200078e0a00 */
[----:B------:R-:W-:Y:S01]  /*0ef0*/  SHF.R.S32.HI R5, RZ, 0x1f, R24 ;  /* 0x0000001fff057819 */ /* 0x000fe20000011418 */
[----:B------:R-:W-:Y:S01]  /*0f00*/  IMAD.IADD R7, R4, 0x1, -R2 ;  /* 0x0000000104077824 */ /* 0x000fe200078e0a02 */
[C---:B------:R-:W-:Y:S01]  /*0f10*/  IADD3 R105, R106.reuse, 0x40, RZ ;  /* 0x000000406a697810 */ /* 0x040fe20007ffe0ff */
[----:B------:R-:W-:Y:S01]  /*0f20*/  IMAD.IADD R2, R106, 0x1, R140 ;  /* 0x000000016a027824 */ /* 0x000fe200078e028c */
[----:B------:R-:W-:-:S02]  /*0f30*/  LOP3.LUT R8, R3, 0x1, RZ, 0xc0, !PT ;  /* 0x0000000103087812 */ /* 0x000fc400078ec0ff */
[----:B------:R-:W-:Y:S01]  /*0f40*/  LEA.HI R16, R5, R24, RZ, 0x2 ;  /* 0x0000001805107211 */ /* 0x000fe200078f10ff */
[----:B------:R-:W-:Y:S01]  /*0f50*/  IMAD.IADD R0, R106, 0x1, R105 ;  /* 0x000000016a007824 */ /* 0x000fe200078e0269 */
[----:B------:R-:W-:Y:S02]  /*0f60*/  ISETP.NE.U32.AND P0, PT, R8, 0x1, PT ;  /* 0x000000010800780c */ /* 0x000fe40003f05070 */
[----:B------:R-:W-:Y:S02]  /*0f70*/  SHF.R.S32.HI R6, RZ, 0x1f, R2 ;  /* 0x0000001fff067819 */ /* 0x000fe40000011402 */
[C---:B------:R-:W-:Y:S01]  /*0f80*/  R2P PR, R3.reuse, 0x6 ;  /* 0x0000000603007804 */ /* 0x040fe20000000000 */
[----:B------:R-:W-:Y:S01]  /*0f90*/  IMAD.SHL.U32 R3, R3, 0x40, RZ ;  /* 0x0000004003037824 */ /* 0x000fe200078e00ff */
[----:B------:R-:W-:Y:S02]  /*0fa0*/  SHF.R.S32.HI R5, RZ, 0x2, R16 ;  /* 0x00000002ff057819 */ /* 0x000fe40000011410 */
[----:B------:R-:W-:-:S02]  /*0fb0*/  LEA.HI R215, R6, R2, RZ, 0x3 ;  /* 0x0000000206d77211 */ /* 0x000fc400078f18ff */
[----:B------:R-:W-:Y:S01]  /*0fc0*/  LEA.HI R12, R6, R2, RZ, 0x6 ;  /* 0x00000002060c7211 */ /* 0x000fe200078f30ff */
[----:B------:R-:W-:Y:S01]  /*0fd0*/  IMAD.SHL.U32 R2, R9, 0x40, RZ ;  /* 0x0000004009027824 */ /* 0x000fe200078e00ff */
[----:B------:R-:W-:Y:S01]  /*0fe0*/  IADD3 R17, R209, 0x40, RZ ;  /* 0x00000040d1117810 */ /* 0x000fe20007ffe0ff */
[----:B------:R-:W-:Y:S01]  /*0ff0*/  IMAD R23, R7, 0x10, R5 ;  /* 0x0000001007177824 */ /* 0x000fe200078e0205 */
[----:B------:R-:W-:Y:S01]  /*1000*/  LOP3.LUT R217, R3, 0x1c0, RZ, 0xc0, !PT ;  /* 0x000001c003d97812 */ /* 0x000fe200078ec0ff */
[----:B------:R-:W-:Y:S01]  /*1010*/  IMAD.SHL.U32 R3, R11, 0x8, RZ ;  /* 0x000000080b037824 */ /* 0x000fe200078e00ff */
[----:B------:R-:W-:Y:S02]  /*1020*/  SHF.R.S32.HI R5, RZ, 0x1f, R0 ;  /* 0x0000001fff057819 */ /* 0x000fe40000011400 */
[----:B------:R-:W-:Y:S01]  /*1030*/  LOP3.LUT R2, R2, 0x1c0, RZ, 0xc0, !PT ;  /* 0x000001c002027812 */ /* 0x000fe200078ec0ff */
[----:B------:R-:W-:Y:S01]  /*1040*/  STL [R1+0x54], R23 ;  /* 0x0000541701007387 */ /* 0x000fe20000100800 */
[----:B------:R-:W-:-:S02]  /*1050*/  LOP3.LUT P6, RZ, R9, 0x2, RZ, 0xc0, !PT ;  /* 0x0000000209ff7812 */ /* 0x000fc400078cc0ff */
[----:B------:R-:W-:Y:S02]  /*1060*/  LOP3.LUT P5, RZ, R9, 0x4, RZ, 0xc0, !PT ;  /* 0x0000000409ff7812 */ /* 0x000fe400078ac0ff */
[----:B------:R-:W-:Y:S02]  /*1070*/  SHF.R.S32.HI R9, RZ, 0x1f, R17 ;  /* 0x0000001fff097819 */ /* 0x000fe40000011411 */
[----:B------:R-:W-:Y:S02]  /*1080*/  SHF.R.U32.HI R218, RZ, 0x3, R217 ;  /* 0x00000003ffda7819 */ /* 0x000fe400000116d9 */
[CC--:B------:R-:W-:Y:S02]  /*1090*/  LEA.HI R214, R5.reuse, R0.reuse, RZ, 0x3 ;  /* 0x0000000005d67211 */ /* 0x0c0fe400078f18ff */
[----:B------:R-:W-:Y:S01]  /*10a0*/  LEA.HI R8, R5, R0, RZ, 0x6 ;  /* 0x0000000005087211 */ /* 0x000fe200078f30ff */
[----:B------:R-:W-:Y:S01]  /*10b0*/  IMAD R0, R11, 0x200, R15 ;  /* 0x000002000b007824 */ /* 0x000fe200078e020f */
[----:B------:R-:W-:Y:S01]  /*10c0*/  LOP3.LUT R6, R2, 0x8, R3, 0xf8, !PT ;  /* 0x0000000802067812 */ /* 0x000fe200078ef803 */
[----:B------:R-:W-:Y:S01]  /*10d0*/  IMAD.SHL.U32 R3, R17, 0x40, RZ ;  /* 0x0000004011037824 */ /* 0x000fe200078e00ff */
[----:B------:R-:W-:Y:S01]  /*10e0*/  SHF.R.U32.HI R5, RZ, 0x3, R2 ;  /* 0x00000003ff057819 */ /* 0x000fe20000011602 */
[----:B------:R-:W-:Y:S01]  /*10f0*/  IMAD R11, R235, 0x2, R13 ;  /* 0x00000002eb0b7824 */ /* 0x000fe200078e020d */
[----:B------:R-:W-:-:S02]  /*1100*/  LEA.HI R2, R9, R17, RZ, 0x3 ;  /* 0x0000001109027211 */ /* 0x000fc400078f18ff */
[----:B------:R-:W-:Y:S02]  /*1110*/  LOP3.LUT R7, R218, R217, RZ, 0xfc, !PT ;  /* 0x000000d9da077212 */ /* 0x000fe400078efcff */
[----:B------:R-:W-:Y:S01]  /*1120*/  LOP3.LUT R25, R3, 0x1c0, RZ, 0xc0, !PT ;  /* 0x000001c003197812 */ /* 0x000fe200078ec0ff */
[----:B------:R-:W-:Y:S01]  /*1130*/  IMAD.SHL.U32 R2, R2, 0x40, RZ ;  /* 0x0000004002027824 */ /* 0x000fe200078e00ff */
[----:B------:R-:W-:Y:S01]  /*1140*/  IADD3 R143, R106, 0x10, RZ ;  /* 0x000000106a8f7810 */ /* 0x000fe20007ffe0ff */
[----:B------:R-:W-:Y:S01]  /*1150*/  IMAD.IADD R19, R11, 0x1, R7 ;  /* 0x000000010b137824 */ /* 0x000fe200078e0207 */
[----:B------:R-:W-:Y:S01]  /*1160*/  LOP3.LUT R7, R6, R5, RZ, 0x3c, !PT ;  /* 0x0000000506077212 */ /* 0x000fe200078e3cff */
[----:B------:R-:W-:Y:S01]  /*1170*/  IMAD.SHL.U32 R3, R12, 0x80, RZ ;  /* 0x000000800c037824 */ /* 0x000fe200078e00ff */
[----:B------:R-:W-:Y:S01]  /*1180*/  SHF.R.U32.HI R22, RZ, 0x3, R25 ;  /* 0x00000003ff167819 */ /* 0x000fe20000011619 */
[----:B------:R-:W-:Y:S01]  /*1190*/  IMAD.SHL.U32 R11, R14, 0x40, RZ ;  /* 0x000000400e0b7824 */ /* 0x000fe200078e00ff */
[----:B------:R-:W-:-:S02]  /*11a0*/  LOP3.LUT R5, R217, 0x38, R215, 0xf8, !PT ;  /* 0x00000038d9057812 */ /* 0x000fc400078ef8d7 */
[----:B------:R-:W-:Y:S02]  /*11b0*/  LOP3.LUT R4, R25, 0x38, R215, 0xf8, !PT ;  /* 0x0000003819047812 */ /* 0x000fe400078ef8d7 */
[----:B------:R-:W-:Y:S01]  /*11c0*/  LOP3.LUT R21, R2, 0xfffffe00, RZ, 0xc0, !PT ;  /* 0xfffffe0002157812 */ /* 0x000fe200078ec0ff */
[----:B------:R-:W-:Y:S01]  /*11d0*/  IMAD.SHL.U32 R2, R8, 0x80, RZ ;  /* 0x0000008008027824 */ /* 0x000fe200078e00ff */
[--C-:B------:R-:W-:Y:S02]  /*11e0*/  LOP3.LUT R6, R217, 0x38, R214.reuse, 0xf8, !PT ;  /* 0x00000038d9067812 */ /* 0x100fe400078ef8d6 */
[----:B------:R-:W-:Y:S01]  /*11f0*/  LOP3.LUT R9, R25, 0x38, R214, 0xf8, !PT ;  /* 0x0000003819097812 */ /* 0x000fe200078ef8d6 */
[----:B------:R-:W-:Y:S01]  /*1200*/  STL [R1+0x10], R21 ;  /* 0x0000101501007387 */ /* 0x000fe20000100800 */
[----:B------:R-:W-:Y:S02]  /*1210*/  LOP3.LUT R3, R3, 0xffffe000, RZ, 0xc0, !PT ;  /* 0xffffe00003037812 */ /* 0x000fe400078ec0ff */
[----:B------:R-:W-:-:S02]  /*1220*/  LOP3.LUT R8, R5, R218, RZ, 0x3c, !PT ;  /* 0x000000da05087212 */ /* 0x000fc400078e3cff */
[----:B------:R-:W-:Y:S02]  /*1230*/  LOP3.LUT R4, R4, R22, RZ, 0x3c, !PT ;  /* 0x0000001604047212 */ /* 0x000fe400078e3cff */
[----:B------:R-:W-:Y:S02]  /*1240*/  LOP3.LUT R2, R2, 0xffffe000, RZ, 0xc0, !PT ;  /* 0xffffe00002027812 */ /* 0x000fe400078ec0ff */
[----:B------:R-:W-:Y:S02]  /*1250*/  LOP3.LUT R6, R6, R218, RZ, 0x3c, !PT ;  /* 0x000000da06067212 */ /* 0x000fe400078e3cff */
[----:B------:R-:W-:Y:S02]  /*1260*/  LOP3.LUT R5, R9, R22, RZ, 0x3c, !PT ;  /* 0x0000001609057212 */ /* 0x000fe400078e3cff */
[-C--:B------:R-:W-:Y:S02]  /*1270*/  IADD3 R18, R8, R3.reuse, R219 ;  /* 0x0000000308127210 */ /* 0x080fe40007ffe0db */
[----:B------:R-:W-:-:S02]  /*1280*/  IADD3 R17, R4, R3, R21 ;  /* 0x0000000304117210 */ /* 0x000fc40007ffe015 */
[----:B------:R-:W-:Y:S02]  /*1290*/  LOP3.LUT R3, R11, 0xfffffe00, RZ, 0xc0, !PT ;  /* 0xfffffe000b037812 */ /* 0x000fe400078ec0ff */
[C---:B------:R-:W-:Y:S02]  /*12a0*/  LOP3.LUT P4, RZ, R10.reuse, 0x2, RZ, 0xc0, !PT ;  /* 0x000000020aff7812 */ /* 0x040fe4000788c0ff */
[----:B------:R-:W-:Y:S02]  /*12b0*/  LOP3.LUT P3, RZ, R10, 0x4, RZ, 0xc0, !PT ;  /* 0x000000040aff7812 */ /* 0x000fe4000786c0ff */
[----:B------:R-:W-:Y:S01]  /*12c0*/  LOP3.LUT R11, R25, 0x38, R100, 0xf8, !PT ;  /* 0x00000038190b7812 */ /* 0x000fe200078ef864 */
[----:B------:R-:W-:Y:S01]  /*12d0*/  IMAD.SHL.U32 R25, R143, 0x2, RZ ;  /* 0x000000028f197824 */ /* 0x000fe200078e00ff */
[----:B------:R-:W-:Y:S02]  /*12e0*/  IADD3 R142, R106, 0x30, RZ ;  /* 0x000000306a8e7810 */ /* 0x000fe40007ffe0ff */
[----:B------:R-:W-:Y:S01]  /*12f0*/  LOP3.LUT R10, R16, 0x7ffffffc, RZ, 0xc0, !PT ;  /* 0x7ffffffc100a7812 */ /* 0x000fe200078ec0ff */
[----:B------:R-:W-:Y:S01]  /*1300*/  IMAD.SHL.U32 R16, R140, 0x2, RZ ;  /* 0x000000028c107824 */ /* 0x000fe200078e00ff */
[-C--:B------:R-:W-:Y:S01]  /*1310*/  IADD3 R15, R6, R2.reuse, R219 ;  /* 0x00000002060f7210 */ /* 0x080fe20007ffe0db */
[----:B------:R-:W-:Y:S01]  /*1320*/  IMAD.SHL.U32 R26, R142, 0x2, RZ ;  /* 0x000000028e1a7824 */ /* 0x000fe200078e00ff */
[----:B------:R-:W-:Y:S01]  /*1330*/  IADD3 R14, R5, R2, R21 ;  /* 0x00000002050e7210 */ /* 0x000fe20007ffe015 */
[----:B------:R1:W-:Y:S01]  /*1340*/  STL [R1+0x40], R25 ;  /* 0x0000401901007387 */ /* 0x0003e20000100800 */
[----:B------:R-:W-:Y:S01]  /*1350*/  LEA.HI R2, R235, R235, RZ, 0x1 ;  /* 0x000000ebeb027211 */ /* 0x000fe200078f08ff */
[----:B------:R-:W-:Y:S01]  /*1360*/  IMAD.IADD R10, R24, 0x1, -R10 ;  /* 0x00000001180a7824 */ /* 0x000fe200078e0a0a */
[----:B------:R-:W-:Y:S01]  /*1370*/  IADD3 R141, R106, 0x50, RZ ;  /* 0x000000506a8d7810 */ /* 0x000fe20007ffe0ff */
[----:B------:R2:W-:Y:S01]  /*1380*/  STL [R1+0x44], R16 ;  /* 0x0000441001007387 */ /* 0x0005e20000100800 */
[----:B------:R-:W-:Y:S01]  /*1390*/  SHF.R.S32.HI R9, RZ, 0x1f, R143 ;  /* 0x0000001fff097819 */ /* 0x000fe2000001148f */
[----:B------:R-:W-:Y:S01]  /*13a0*/  IMAD.SHL.U32 R247, R10, 0x2, RZ ;  /* 0x000000020af77824 */ /* 0x000fe200078e00ff */
[CC--:B------:R-:W-:Y:S01]  /*13b0*/  IADD3 R4, R7.reuse, R3.reuse, R13 ;  /* 0x0000000307047210 */ /* 0x0c0fe20007ffe00d */
[----:B------:R3:W-:Y:S01]  /*13c0*/  STL [R1+0x48], R26 ;  /* 0x0000481a01007387 */ /* 0x0007e20000100800 */
[----:B------:R-:W-:Y:S01]  /*13d0*/  LOP3.LUT R5, R7, R3, RZ, 0xfc, !PT ;  /* 0x0000000307057212 */ /* 0x000fe200078efcff */
[----:B------:R-:W-:Y:S01]  /*13e0*/  IMAD.MOV.U32 R13, RZ, RZ, 0x40 ;  /* 0x00000040ff0d7424 */ /* 0x000fe200078e00ff */
[----:B------:R-:W-:-:S02]  /*13f0*/  SHF.R.S32.HI R8, RZ, 0x1f, R140 ;  /* 0x0000001fff087819 */ /* 0x000fc4000001148c */
[----:B------:R-:W-:Y:S02]  /*1400*/  LOP3.LUT R3, R2, 0x1ffffffe, RZ, 0xc0, !PT ;  /* 0x1ffffffe02037812 */ /* 0x000fe400078ec0ff */
[----:B------:R-:W-:Y:S02]  /*1410*/  SHF.R.S32.HI R7, RZ, 0x1f, R142 ;  /* 0x0000001fff077819 */ /* 0x000fe4000001148e */
[----:B------:R-:W-:Y:S01]  /*1420*/  SHF.L.U64.HI R9, R143, 0x1, R9 ;  /* 0x000000018f097819 */ /* 0x000fe20000010209 */
[----:B------:R-:W-:Y:S01]  /*1430*/  IMAD.IADD R12, R235, 0x1, -R3 ;  /* 0x00000001eb0c7824 */ /* 0x000fe200078e0a03 */
[----:B------:R-:W-:Y:S02]  /*1440*/  SHF.L.U64.HI R8, R140, 0x1, R8 ;  /* 0x000000018c087819 */ /* 0x000fe40000010208 */
[----:B------:R-:W-:Y:S02]  /*1450*/  SHF.L.U64.HI R7, R142, 0x1, R7 ;  /* 0x000000018e077819 */ /* 0x000fe40000010207 */
[----:B------:R-:W-:Y:S01]  /*1460*/  SHF.R.S32.HI R6, RZ, 0x1f, R105 ;  /* 0x0000001fff067819 */ /* 0x000fe20000011469 */
[----:B-1----:R-:W-:Y:S01]  /*1470*/  IMAD.SHL.U32 R25, R105, 0x2, RZ ;  /* 0x0000000269197824 */ /* 0x002fe200078e00ff */
[----:B------:R-:W-:-:S02]  /*1480*/  SHF.R.S32.HI R3, RZ, 0x1f, R141 ;  /* 0x0000001fff037819 */ /* 0x000fc4000001148d */
[----:B------:R-:W-:Y:S01]  /*1490*/  SHF.L.U64.HI R6, R105, 0x1, R6 ;  /* 0x0000000169067819 */ /* 0x000fe20000010206 */
[C---:B--2---:R-:W-:Y:S01]  /*14a0*/  IMAD.SHL.U32 R16, R141.reuse, 0x2, RZ ;  /* 0x000000028d107824 */ /* 0x044fe200078e00ff */
[----:B------:R-:W-:Y:S01]  /*14b0*/  STL [R1+0x4c], R25 ;  /* 0x00004c1901007387 */ /* 0x000fe20000100800 */
[----:B------:R-:W-:Y:S02]  /*14c0*/  SHF.L.U64.HI R3, R141, 0x1, R3 ;  /* 0x000000018d037819 */ /* 0x000fe40000010203 */
[----:B------:R-:W-:Y:S01]  /*14d0*/  LOP3.LUT R11, R21, R11, R22, 0xf6, !PT ;  /* 0x0000000b150b7212 */ /* 0x000fe200078ef616 */
[----:B------:R-:W-:Y:S01]  /*14e0*/  STL [R1+0x50], R16 ;  /* 0x0000501001007387 */ /* 0x000fe20000100800 */
[C---:B------:R-:W-:Y:S02]  /*14f0*/  IADD3 R35, R247.reuse, 0x10, RZ ;  /* 0x00000010f7237810 */ /* 0x040fe40007ffe0ff */
[C---:B------:R-:W-:Y:S01]  /*1500*/  IADD3 R32, R247.reuse, 0x28, RZ ;  /* 0x00000028f7207810 */ /* 0x040fe20007ffe0ff */
[----:B------:R1:W-:Y:S01]  /*1510*/  STL [R1+0x3c], R9 ;  /* 0x00003c0901007387 */ /* 0x0003e20000100800 */
[----:B------:R-:W-:-:S02]  /*1520*/  IADD3 R29, R247, 0x40, RZ ;  /* 0x00000040f71d7810 */ /* 0x000fc40007ffe0ff */
[C---:B---3--:R-:W-:Y:S01]  /*1530*/  IADD3 R26, R247.reuse, 0x58, RZ ;  /* 0x00000058f71a7810 */ /* 0x048fe20007ffe0ff */
[----:B------:R2:W-:Y:S01]  /*1540*/  STL [R1+0x38], R8 ;  /* 0x0000380801007387 */ /* 0x0005e20000100800 */
[C---:B------:R-:W-:Y:S02]  /*1550*/  IADD3 R252, R247.reuse, 0xb8, RZ ;  /* 0x000000b8f7fc7810 */ /* 0x040fe40007ffe0ff */
[----:B------:R-:W-:Y:S01]  /*1560*/  LEA R168, R0, 0x6100, 0x1 ;  /* 0x0000610000a87811 */ /* 0x000fe200078e08ff */
[----:B------:R3:W-:Y:S01]  /*1570*/  STL [R1+0x34], R7 ;  /* 0x0000340701007387 */ /* 0x0007e20000100800 */
[----:B------:R-:W-:Y:S02]  /*1580*/  IADD3 R10, R247, 0xa8, RZ ;  /* 0x000000a8f70a7810 */ /* 0x000fe40007ffe0ff */
[----:B------:R-:W-:Y:S01]  /*1590*/  IADD3 R179, R168, 0x20, RZ ;  /* 0x00000020a8b37810 */ /* 0x000fe20007ffe0ff */
[----:B------:R4:W-:Y:S01]  /*15a0*/  STL [R1+0x30], R6 ;  /* 0x0000300601007387 */ /* 0x0009e20000100800 */
[----:B------:R-:W-:-:S02]  /*15b0*/  SEL R2, R13, 0xffffffc0, !P3 ;  /* 0xffffffc00d027807 */ /* 0x000fc40005800000 */
[C---:B------:R-:W-:Y:S01]  /*15c0*/  @P4 IADD3 R179, R168.reuse, -0x20, RZ ;  /* 0xffffffe0a8b34810 */ /* 0x040fe20007ffe0ff */
[----:B------:R5:W-:Y:S01]  /*15d0*/  STL [R1+0x2c], R3 ;  /* 0x00002c0301007387 */ /* 0x000be20000100800 */
[----:B------:R-:W-:Y:S01]  /*15e0*/  LEA R248, R19, 0x80, 0x1 ;  /* 0x0000008013f87811 */ /* 0x000fe200078e08ff */
[----:B------:R-:W-:Y:S01]  /*15f0*/  IMAD.IADD R174, R168, 0x1, R2 ;  /* 0x00000001a8ae7824 */ /* 0x000fe200078e0202 */
[----:B------:R-:W-:Y:S01]  /*1600*/  SHF.R.S32.HI R10, RZ, 0x1f, R10 ;  /* 0x0000001fff0a7819 */ /* 0x000fe2000001140a */
[----:B------:R-:W-:Y:S01]  /*1610*/  IMAD.IADD R171, R2, 0x1, R179 ;  /* 0x0000000102ab7824 */ /* 0x000fe200078e02b3 */
[----:B------:R-:W-:Y:S02]  /*1620*/  LEA R10, R17, 0xc100, 0x1 ;  /* 0x0000c100110a7811 */ /* 0x000fe400078e08ff */
[----:B------:R-:W-:Y:S02]  /*1630*/  IADD3 R249, R248, -0x10, RZ ;  /* 0xfffffff0f8f97810 */ /* 0x000fe40007ffe0ff */
[----:B-1----:R-:W-:-:S02]  /*1640*/  LEA R9, R11, 0xc100, 0x1 ;  /* 0x0000c1000b097811 */ /* 0x002fc400078e08ff */
[----:B------:R-:W-:Y:S02]  /*1650*/  LEA R175, R4, 0xc100, 0x1 ;  /* 0x0000c10004af7811 */ /* 0x000fe400078e08ff */
[----:B--2---:R-:W-:Y:S02]  /*1660*/  SEL R8, R20, 0xffffffe0, !P1 ;  /* 0xffffffe014087807 */ /* 0x004fe40004800000 */
[----:B------:R-:W-:Y:S02]  /*1670*/  LEA R169, R5, 0x100, 0x1 ;  /* 0x0000010005a97811 */ /* 0x000fe400078e08ff */
[----:B---3--:R-:W-:Y:S01]  /*1680*/  LOP3.LUT R7, R217, 0x38, R100, 0xf8, !PT ;  /* 0x00000038d9077812 */ /* 0x008fe200078ef864 */
[C---:B------:R-:W-:Y:S01]  /*1690*/  IMAD.IADD R251, R248.reuse, 0x1, R8 ;  /* 0x00000001f8fb7824 */ /* 0x040fe200078e0208 */
[----:B------:R-:W-:Y:S02]  /*16a0*/  @P0 IADD3 R249, R248, 0x10, RZ ;  /* 0x00000010f8f90810 */ /* 0x000fe40007ffe0ff */
[----:B------:R-:W-:-:S02]  /*16b0*/  LOP3.LUT R7, R219, R7, R218, 0xf6, !PT ;  /* 0x00000007db077212 */ /* 0x000fc400078ef6da */
[----:B----4-:R-:W-:Y:S01]  /*16c0*/  SEL R6, R13, 0xffffffc0, !P2 ;  /* 0xffffffc00d067807 */ /* 0x010fe20005000000 */
[----:B------:R-:W-:Y:S01]  /*16d0*/  IMAD.IADD R250, R8, 0x1, R249 ;  /* 0x0000000108fa7824 */ /* 0x000fe200078e02f9 */
[----:B------:R-:W-:Y:S01]  /*16e0*/  LEA R7, R7, 0xc100, 0x1 ;  /* 0x0000c10007077811 */ /* 0x000fe200078e08ff */
[----:B-----5:R-:W-:Y:S01]  /*16f0*/  IMAD R3, R12, 0x8, R23 ;  /* 0x000000080c037824 */ /* 0x020fe200078e0217 */
[C---:B------:R-:W-:Y:S01]  /*1700*/  IADD3 R23, R247.reuse, 0x70, RZ ;  /* 0x00000070f7177810 */ /* 0x040fe20007ffe0ff */
[----:B------:R-:W-:Y:S01]  /*1710*/  IMAD.IADD R2, R248, 0x1, R6 ;  /* 0x00000001f8027824 */ /* 0x000fe200078e0206 */
[----:B------:R-:W-:Y:S02]  /*1720*/  IADD3 R12, R247, 0xa0, RZ ;  /* 0x000000a0f70c7810 */ /* 0x000fe40007ffe0ff */
[----:B------:R1:W-:Y:S01]  /*1730*/  STL [R1+0x58], R3 ;  /* 0x0000580301007387 */ /* 0x0003e20000100800 */
[----:B------:R-:W-:Y:S02]  /*1740*/  SEL R0, R13, 0xffffffc0, !P5 ;  /* 0xffffffc00d007807 */ /* 0x000fe40006800000 */
[----:B------:R-:W-:Y:S01]  /*1750*/  LOP3.LUT R200, R217, 0x18, R100, 0xf8, !PT ;  /* 0x00000018d9c87812 */ /* 0x000fe200078ef864 */
[----:B------:R2:W-:Y:S01]  /*1760*/  STL [R1+0x28], R9 ;  /* 0x0000280901007387 */ /* 0x0005e20000100800 */
[----:B------:R-:W-:Y:S01]  /*1770*/  IADD3 R36, R247, 0x8, RZ ;  /* 0x00000008f7247810 */ /* 0x000fe20007ffe0ff */
[----:B------:R-:W-:Y:S01]  /*1780*/  IMAD.IADD R178, R175, 0x1, R0 ;  /* 0x00000001afb27824 */ /* 0x000fe200078e0200 */
[----:B------:R-:W-:Y:S01]  /*1790*/  LOP3.LUT R200, R219, R200, R218, 0xf6, !PT ;  /* 0x000000c8dbc87212 */ /* 0x000fe200078ef6da */
[----:B------:R3:W-:Y:S01]  /*17a0*/  STL [R1+0x24], R7 ;  /* 0x0000240701007387 */ /* 0x0007e20000100800 */
[----:B------:R-:W-:Y:S01]  /*17b0*/  IMAD.IADD R173, R0, 0x1, R169 ;  /* 0x0000000100ad7824 */ /* 0x000fe200078e02a9 */
[----:B------:R-:W-:-:S02]  /*17c0*/  IADD3 R33, R247, 0x20, RZ ;  /* 0x00000020f7217810 */ /* 0x000fc40007ffe0ff */
[C---:B------:R-:W-:Y:S02]  /*17d0*/  IADD3 R30, R247.reuse, 0x38, RZ ;  /* 0x00000038f71e7810 */ /* 0x040fe40007ffe0ff */
[C---:B------:R-:W-:Y:S02]  /*17e0*/  IADD3 R27, R247.reuse, 0x50, RZ ;  /* 0x00000050f71b7810 */ /* 0x040fe40007ffe0ff */
[C---:B------:R-:W-:Y:S02]  /*17f0*/  IADD3 R24, R247.reuse, 0x68, RZ ;  /* 0x00000068f7187810 */ /* 0x040fe40007ffe0ff */
[----:B------:R-:W-:Y:S02]  /*1800*/  SHF.R.S32.HI R11, RZ, 0x1f, R36 ;  /* 0x0000001fff0b7819 */ /* 0x000fe40000011424 */
[----:B------:R-:W-:Y:S02]  /*1810*/  IADD3 R21, R247, 0x80, RZ ;  /* 0x00000080f7157810 */ /* 0x000fe40007ffe0ff */
[----:B------:R-:W-:-:S02]  /*1820*/  LEA R200, R200, 0x100, 0x1 ;  /* 0x00000100c8c87811 */ /* 0x000fc400078e08ff */
[----:B------:R-:W-:Y:S02]  /*1830*/  SHF.R.S32.HI R11, RZ, 0x1f, R33 ;  /* 0x0000001fff0b7819 */ /* 0x000fe40000011421 */
[----:B-1----:R-:W-:Y:S01]  /*1840*/  SEL R3, R20, 0xffffffe0, !P6 ;  /* 0xffffffe014037807 */ /* 0x002fe20007000000 */
[----:B------:R-:W-:Y:S01]  /*1850*/  IMAD.IADD R201, R200, 0x1, R6 ;  /* 0x00000001c8c97824 */ /* 0x000fe200078e0206 */
[C---:B------:R-:W-:Y:S02]  /*1860*/  IADD3 R20, R247.reuse, 0x88, RZ ;  /* 0x00000088f7147810 */ /* 0x040fe40007ffe0ff */
[----:B--2---:R-:W-:Y:S01]  /*1870*/  IADD3 R9, R247, 0xb0, RZ ;  /* 0x000000b0f7097810 */ /* 0x004fe20007ffe0ff */
[----:B------:R-:W-:Y:S01]  /*1880*/  IMAD.IADD R176, R175, 0x1, R3 ;  /* 0x00000001afb07824 */ /* 0x000fe200078e0203 */
[----:B------:R-:W-:Y:S01]  /*1890*/  IADD3 R208, R210, 0x80, RZ ;  /* 0x00000080d2d07810 */ /* 0x000fe20007ffe0ff */
[----:B------:R-:W-:Y:S01]  /*18a0*/  IMAD.IADD R170, R3, 0x1, R169 ;  /* 0x0000000103aa7824 */ /* 0x000fe200078e02a9 */
[----:B---3--:R-:W-:Y:S01]  /*18b0*/  SHF.R.S32.HI R7, RZ, 0x1f, R35 ;  /* 0x0000001fff077819 */ /* 0x008fe20000011423 */
[----:B------:R-:W-:Y:S01]  /*18c0*/  IMAD.IADD R177, R176, 0x1, R0 ;  /* 0x00000001b0b17824 */ /* 0x000fe200078e0200 */
[----:B------:R-:W-:Y:S01]  /*18d0*/  SHF.R.S32.HI R7, RZ, 0x1f, R32 ;  /* 0x0000001fff077819 */ /* 0x000fe20000011420 */
[----:B------:R-:W-:Y:S01]  /*18e0*/  IMAD.IADD R172, R0, 0x1, R170 ;  /* 0x0000000100ac7824 */ /* 0x000fe200078e02aa */
[----:B------:R-:W-:Y:S01]  /*18f0*/  SHF.R.S32.HI R7, RZ, 0x1f, R29 ;  /* 0x0000001fff077819 */ /* 0x000fe2000001141d */
[----:B------:R-:W-:Y:S01]  /*1900*/  IMAD.IADD R0, R6, 0x1, R250 ;  /* 0x0000000106007824 */ /* 0x000fe200078e02fa */
[----:B------:R-:W-:-:S02]  /*1910*/  SHF.R.S32.HI R7, RZ, 0x1f, R26 ;  /* 0x0000001fff077819 */ /* 0x000fc4000001141a */
[----:B------:R-:W-:Y:S02]  /*1920*/  SHF.R.S32.HI R7, RZ, 0x1f, R23 ;  /* 0x0000001fff077819 */ /* 0x000fe40000011417 */
[----:B------:R-:W-:Y:S02]  /*1930*/  SHF.R.S32.HI R7, RZ, 0x1f, R20 ;  /* 0x0000001fff077819 */ /* 0x000fe40000011414 */
[----:B------:R-:W-:Y:S02]  /*1940*/  SHF.R.S32.HI R7, RZ, 0x1f, R12 ;  /* 0x0000001fff077819 */ /* 0x000fe4000001140c */
[----:B------:R-:W-:Y:S02]  /*1950*/  SHF.R.S32.HI R7, RZ, 0x1f, R252 ;  /* 0x0000001fff077819 */ /* 0x000fe400000114fc */
[----:B------:R-:W-:Y:S02]  /*1960*/  LEA R7, R18, 0xc100, 0x1 ;  /* 0x0000c10012077811 */ /* 0x000fe400078e08ff */
[----:B------:R-:W-:-:S02]  /*1970*/  SHF.R.S32.HI R9, RZ, 0x1f, R9 ;  /* 0x0000001fff097819 */ /* 0x000fc40000011409 */
[----:B------:R-:W-:Y:S01]  /*1980*/  LEA R9, R15, 0xc100, 0x1 ;  /* 0x0000c1000f097811 */ /* 0x000fe200078e08ff */
[----:B------:R1:W-:Y:S01]  /*1990*/  STL [R1+0x20], R7 ;  /* 0x0000200701007387 */ /* 0x0003e20000100800 */
[C---:B------:R-:W-:Y:S02]  /*19a0*/  IADD3 R205, R100.reuse, 0x60, RZ ;  /* 0x0000006064cd7810 */ /* 0x040fe40007ffe0ff */
[C---:B------:R-:W-:Y:S01]  /*19b0*/  IADD3 R204, R100.reuse, 0x80, RZ ;  /* 0x0000008064cc7810 */ /* 0x040fe20007ffe0ff */
[----:B------:R-:W-:Y:S01]  /*19c0*/  STL [R1+0x1c], R10 ;  /* 0x00001c0a01007387 */ /* 0x000fe20000100800 */
[----:B------:R-:W-:Y:S02]  /*19d0*/  IADD3 R203, R100, 0xa0, RZ ;  /* 0x000000a064cb7810 */ /* 0x000fe40007ffe0ff */
[C---:B------:R-:W-:Y:S01]  /*19e0*/  IADD3 R34, R247.reuse, 0x18, RZ ;  /* 0x00000018f7227810 */ /* 0x040fe20007ffe0ff */
[----:B------:R-:W-:Y:S01]  /*19f0*/  STL [R1+0x18], R9 ;  /* 0x0000180901007387 */ /* 0x000fe20000100800 */
[----:B------:R-:W-:-:S02]  /*1a00*/  IADD3 R31, R247, 0x30, RZ ;  /* 0x00000030f71f7810 */ /* 0x000fc40007ffe0ff */
[C---:B------:R-:W-:Y:S02]  /*1a10*/  IADD3 R28, R247.reuse, 0x48, RZ ;  /* 0x00000048f71c7810 */ /* 0x040fe40007ffe0ff */
[C---:B------:R-:W-:Y:S02]  /*1a20*/  IADD3 R25, R247.reuse, 0x60, RZ ;  /* 0x00000060f7197810 */ /* 0x040fe40007ffe0ff */
[C---:B------:R-:W-:Y:S02]  /*1a30*/  IADD3 R22, R247.reuse, 0x78, RZ ;  /* 0x00000078f7167810 */ /* 0x040fe40007ffe0ff */
[C---:B------:R-:W-:Y:S02]  /*1a40*/  IADD3 R16, R247.reuse, 0x90, RZ ;  /* 0x00000090f7107810 */ /* 0x040fe40007ffe0ff */
[----:B------:R-:W-:Y:S02]  /*1a50*/  IADD3 R13, R247, 0x98, RZ ;  /* 0x00000098f70d7810 */ /* 0x000fe40007ffe0ff */
[----:B------:R-:W-:-:S02]  /*1a60*/  SHF.R.S32.HI R11, RZ, 0x1f, R30 ;  /* 0x0000001fff0b7819 */ /* 0x000fc4000001141e */
[----:B------:R-:W-:Y:S02]  /*1a70*/  SHF.R.S32.HI R11, RZ, 0x1f, R27 ;  /* 0x0000001fff0b7819 */ /* 0x000fe4000001141b */
[----:B-1----:R-:W-:Y:S02]  /*1a80*/  LEA R7, R14, 0xc100, 0x1 ;  /* 0x0000c1000e077811 */ /* 0x002fe400078e08ff */
[----:B------:R-:W-:Y:S02]  /*1a90*/  SHF.R.S32.HI R11, RZ, 0x1f, R24 ;  /* 0x0000001fff0b7819 */ /* 0x000fe40000011418 */
[----:B------:R-:W-:Y:S01]  /*1aa0*/  SHF.R.S32.HI R11, RZ, 0x1f, R21 ;  /* 0x0000001fff0b7819 */ /* 0x000fe20000011415 */
[----:B------:R-:W-:Y:S01]  /*1ab0*/  STL [R1+0x14], R7 ;  /* 0x0000140701007387 */ /* 0x000fe20000100800 */
[----:B------:R-:W-:Y:S02]  /*1ac0*/  SHF.R.S32.HI R211, RZ, 0x1f, R210 ;  /* 0x0000001fffd37819 */ /* 0x000fe400000114d2 */
[----:B------:R-:W-:Y:S01]  /*1ad0*/  SHF.R.S32.HI R101, RZ, 0x1f, R100 ;  /* 0x0000001fff657819 */ /* 0x000fe20000011464 */
[----:B------:R1:W-:Y:S01]  /*1ae0*/  STL [R1+0xc], R2 ;  /* 0x00000c0201007387 */ /* 0x0003e20000100800 */
[----:B------:R-:W-:-:S02]  /*1af0*/  SHF.R.S32.HI R222, RZ, 0x1f, R205 ;  /* 0x0000001fffde7819 */ /* 0x000fc400000114cd */
        /* <DEDUP_REMOVED lines=10> */
[----:B------:R-:W-:Y:S01]  /*1ba0*/  SHF.R.S32.HI R22, RZ, 0x1f, R22 ;  /* 0x0000001fff167819 */ /* 0x000fe20000011416 */
[----:B-1----:R-:W-:Y:S01]  /*1bb0*/  IMAD.IADD R2, R6, 0x1, R251 ;  /* 0x0000000106027824 */ /* 0x002fe200078e02fb */
[----:B------:R-:W-:-:S02]  /*1bc0*/  SHF.R.S32.HI R16, RZ, 0x1f, R16 ;  /* 0x0000001fff107819 */ /* 0x000fc40000011410 */
[----:B------:R-:W-:Y:S02]  /*1bd0*/  SHF.R.S32.HI R11, RZ, 0x1f, R13 ;  /* 0x0000001fff0b7819 */ /* 0x000fe4000001140d */
[----:B------:R1:W-:Y:S01]  /*1be0*/  STL [R1+0x8], R2 ;  /* 0x0000080201007387 */ /* 0x0003e20000100800 */
[C---:B------:R-:W-:Y:S02]  /*1bf0*/  IADD3 R190, R179.reuse, 0x800, RZ ;  /* 0x00000800b3be7810 */ /* 0x040fe40007ffe0ff */
[C---:B------:R-:W-:Y:S02]  /*1c00*/  IADD3 R189, R179.reuse, 0x1000, RZ ;  /* 0x00001000b3bd7810 */ /* 0x040fe40007ffe0ff */
[C---:B------:R-:W-:Y:S02]  /*1c10*/  IADD3 R188, R179.reuse, 0x1800, RZ ;  /* 0x00001800b3bc7810 */ /* 0x040fe40007ffe0ff */
[C---:B------:R-:W-:Y:S02]  /*1c20*/  IADD3 R187, R179.reuse, 0x2000, RZ ;  /* 0x00002000b3bb7810 */ /* 0x040fe40007ffe0ff */
[----:B------:R-:W-:-:S02]  /*1c30*/  IADD3 R186, R179, 0x2800, RZ ;  /* 0x00002800b3ba7810 */ /* 0x000fc40007ffe0ff */
[C---:B------:R-:W-:Y:S02]  /*1c40*/  IADD3 R185, R179.reuse, 0x3000, RZ ;  /* 0x00003000b3b97810 */ /* 0x040fe40007ffe0ff */
[C---:B------:R-:W-:Y:S02]  /*1c50*/  IADD3 R184, R179.reuse, 0x3800, RZ ;  /* 0x00003800b3b87810 */ /* 0x040fe40007ffe0ff */
[C---:B------:R-:W-:Y:S02]  /*1c60*/  IADD3 R183, R179.reuse, 0x4000, RZ ;  /* 0x00004000b3b77810 */ /* 0x040fe40007ffe0ff */
[C---:B------:R-:W-:Y:S02]  /*1c70*/  IADD3 R182, R179.reuse, 0x4800, RZ ;  /* 0x00004800b3b67810 */ /* 0x040fe40007ffe0ff */
[C---:B------:R-:W-:Y:S02]  /*1c80*/  IADD3 R181, R179.reuse, 0x5000, RZ ;  /* 0x00005000b3b57810 */ /* 0x040fe40007ffe0ff */
[----:B------:R-:W-:Y:S01]  /*1c90*/  IADD3 R180, R179, 0x5800, RZ ;  /* 0x00005800b3b47810 */ /* 0x000fe20007ffe0ff */
[----:B-1----:R-:W-:-:S05]  /*1ca0*/  IMAD.IADD R2, R6, 0x1, R249 ;  /* 0x0000000106027824 */ /* 0x002fca00078e02f9 */
[----:B------:R1:W-:Y:S04]  /*1cb0*/  STL [R1+0x4], R2 ;  /* 0x0000040201007387 */ /* 0x0003e80000100800 */
[----:B------:R1:W-:Y:S02]  /*1cc0*/  STL [R1], R0 ;  /* 0x0000000001007387 */ /* 0x0003e40000100800 */
.L_x_335:
[----:B-1----:R-:W-:-:S04]  /*1cd0*/  IMAD.MOV.U32 R2, RZ, RZ, 0x4 ;  /* 0x00000004ff027424 */ /* 0x002fc800078e00ff */
[----:B------:R-:W-:-:S05]  /*1ce0*/  IMAD.WIDE R2, R239, R2, c[0x0][0x588] ;  /* 0x00016200ef027625 */ /* 0x000fca00078e0202 */
[----:B------:R-:W2:Y:S01]  /*1cf0*/  LDG.E R242, [R2.64] ;  /* 0x0000000a02f27981 */ /* 0x000ea2000c1e1900 */
[----:B------:R-:W-:Y:S01]  /*1d00*/  ISETP.NE.U32.AND P0, PT, RZ, c[0x0][0x370], PT ;  /* 0x0000dc00ff007a0c */ /* 0x000fe20003f05070 */
[----:B------:R-:W-:Y:S01]  /*1d10*/  IMAD.MOV.U32 R234, RZ, RZ, RZ ;  /* 0x000000ffffea7224 */ /* 0x000fe200078e00ff */
[----:B------:R-:W-:Y:S02]  /*1d20*/  ISETP.NE.U32.AND P4, PT, RZ, c[0x0][0x360], PT ;  /* 0x0000d800ff007a0c */ /* 0x000fe40003f85070 */
[----:B------:R-:W-:Y:S02]  /*1d30*/  ISETP.NE.AND.EX P1, PT, RZ, c[0x0][0x374], PT, P0 ;  /* 0x0000dd00ff007a0c */ /* 0x000fe40003f25300 */
[----:B------:R-:W-:Y:S02]  /*1d40*/  ISETP.NE.AND.EX P4, PT, RZ, c[0x0][0x364], PT, P4 ;  /* 0x0000d900ff007a0c */ /* 0x000fe40003f85340 */
[----:B------:R-:W-:Y:S02]  /*1d50*/  ISETP.NE.U32.AND P3, PT, RZ, c[0x0][0x348], PT ;  /* 0x0000d200ff007a0c */ /* 0x000fe40003f65070 */
[----:B------:R-:W-:-:S02]  /*1d60*/  ISETP.NE.U32.AND P5, PT, RZ, c[0x0][0x350], PT ;  /* 0x0000d400ff007a0c */ /* 0x000fc40003fa5070 */
[----:B------:R-:W-:Y:S02]  /*1d70*/  ISETP.NE.U32.AND P6, PT, RZ, c[0x0][0x358], PT ;  /* 0x0000d600ff007a0c */ /* 0x000fe40003fc5070 */
[----:B------:R-:W-:Y:S02]  /*1d80*/  ISETP.NE.AND.EX P3, PT, RZ, c[0x0][0x34c], PT, P3 ;  /* 0x0000d300ff007a0c */ /* 0x000fe40003f65330 */
[----:B------:R-:W-:Y:S02]  /*1d90*/  ISETP.NE.AND.EX P5, PT, RZ, c[0x0][0x354], PT, P5 ;  /* 0x0000d500ff007a0c */ /* 0x000fe40003fa5350 */
[----:B------:R-:W-:Y:S01]  /*1da0*/  ISETP.NE.AND.EX P6, PT, RZ, c[0x0][0x35c], PT, P6 ;  /* 0x0000d700ff007a0c */ /* 0x000fe20003fc5360 */
[----:B------:R-:W-:Y:S02]  /*1db0*/  IMAD.MOV.U32 R134, RZ, RZ, RZ ;  /* 0x000000ffff867224 */ /* 0x000fe400078e00ff */
[----:B------:R-:W-:Y:S02]  /*1dc0*/  IMAD.MOV.U32 R12, RZ, RZ, RZ ;  /* 0x000000ffff0c7224 */ /* 0x000fe400078e00ff */
[----:B------:R-:W-:Y:S01]  /*1dd0*/  IMAD.MOV.U32 R11, RZ, RZ, RZ ;  /* 0x000000ffff0b7224 */ /* 0x000fe200078e00ff */
[----:B--2---:R-:W-:Y:S01]  /*1de0*/  SHF.R.S32.HI R243, RZ, 0x1f, R242 ;  /* 0x0000001ffff37819 */ /* 0x004fe200000114f2 */
[C---:B------:R-:W-:Y:S01]  /*1df0*/  IMAD.SHL.U32 R240, R242.reuse, 0x4, RZ ;  /* 0x00000004f2f07824 */ /* 0x040fe200078e00ff */
[----:B------:R-:W-:-:S02]  /*1e00*/  @P1 LEA R4, P0, R242, c[0x0][0x370], 0x2 ;  /* 0x0000dc00f2041a11 */ /* 0x000fc400078010ff */
[C-C-:B------:R-:W-:Y:S02]  /*1e10*/  SHF.L.U64.HI R241, R242.reuse, 0x2, R243.reuse ;  /* 0x00000002f2f17819 */ /* 0x140fe400000102f3 */
[----:B------:R-:W-:Y:S02]  /*1e20*/  @P1 LEA.HI.X R5, R242, c[0x0][0x374], R243, 0x2, P0 ;  /* 0x0000dd00f2051a11 */ /* 0x000fe400000f14f3 */
[C---:B------:R-:W-:Y:S02]  /*1e30*/  @P4 IADD3 R2, P0, R240.reuse, c[0x0][0x360], RZ ;  /* 0x0000d800f0024a10 */ /* 0x040fe40007f1e0ff */
[----:B------:R-:W-:Y:S01]  /*1e40*/  IADD3 R6, P2, R240, c[0x0][0x348], RZ ;  /* 0x0000d200f0067a10 */ /* 0x000fe20007f5e0ff */
[----:B------:R1:W5:Y:S01]  /*1e50*/  @P1 LDG.E R234, [R4.64] ;  /* 0x0000000a04ea1981 */ /* 0x000362000c1e1900 */
[----:B------:R-:W-:-:S05]  /*1e60*/  @P4 IADD3.X R3, R241, c[0x0][0x364], RZ, P0, !PT ;  /* 0x0000d900f1034a10 */ /* 0x000fca00007fe4ff */
[----:B------:R2:W5:Y:S01]  /*1e70*/  @P4 LDG.E R135, [R2.64] ;  /* 0x0000000a02874981 */ /* 0x000562000c1e1900 */
[----:B------:R-:W-:-:S05]  /*1e80*/  IADD3.X R7, R241, c[0x0][0x34c], RZ, P2, !PT ;  /* 0x0000d300f1077a10 */ /* 0x000fca00017fe4ff */
[----:B------:R3:W5:Y:S01]  /*1e90*/  @P3 LDG.E R134, [R6.64] ;  /* 0x0000000a06863981 */ /* 0x000762000c1e1900 */
[C---:B-1----:R-:W-:Y:S02]  /*1ea0*/  IADD3 R4, P1, R240.reuse, c[0x0][0x350], RZ ;  /* 0x0000d400f0047a10 */ /* 0x042fe40007f3e0ff */
[----:B--2---:R-:W-:Y:S02]  /*1eb0*/  IADD3 R2, P0, R240, c[0x0][0x358], RZ ;  /* 0x0000d600f0027a10 */ /* 0x004fe40007f1e0ff */
[C---:B------:R-:W-:Y:S02]  /*1ec0*/  IADD3.X R5, R241.reuse, c[0x0][0x354], RZ, P1, !PT ;  /* 0x0000d500f1057a10 */ /* 0x040fe40000ffe4ff */
[----:B------:R-:W-:-:S03]  /*1ed0*/  IADD3.X R3, R241, c[0x0][0x35c], RZ, P0, !PT ;  /* 0x0000d700f1037a10 */ /* 0x000fc600007fe4ff */
[----:B------:R3:W5:Y:S04]  /*1ee0*/  @P5 LDG.E R12, [R4.64] ;  /* 0x0000000a040c5981 */ /* 0x000768000c1e1900 */
[----:B------:R3:W5:Y:S01]  /*1ef0*/  @P6 LDG.E R11, [R2.64] ;  /* 0x0000000a020b6981 */ /* 0x000762000c1e1900 */
[----:B------:R-:W-:Y:S01]  /*1f00*/  YIELD ;  /* 0x0000000000007946 */ /* 0x000fe20003800000 */
[----:B------:R-:W-:Y:S05]  /*1f10*/  @P4 BRA `(.L_x_177) ;  /* 0x0000005000004947 */ /* 0x000fea0003800000 */
[----:B-----5:R-:W-:Y:S01]  /*1f20*/  MOV R135, c[0x0][0x168] ;  /* 0x00005a0000877a02 */ /* 0x020fe20000000f00 */
[----:B------:R-:W-:Y:S05]  /*1f30*/  @!P3 BRA `(.L_x_177) ;  /* 0x000000300000b947 */ /* 0x000fea0003800000 */
[----:B------:R-:W2:Y:S04]  /*1f40*/  LDG.E R8, [R6.64] ;  /* 0x0000000a06087981 */ /* 0x000ea8000c1e1900 */
[----:B------:R-:W2:Y:S02]  /*1f50*/  LDG.E R0, [R6.64+0x4] ;  /* 0x0000040a06007981 */ /* 0x000ea4000c1e1900 */
[----:B--2---:R-:W-:-:S02]  /*1f60*/  IADD3 R135, -R8, R0, RZ ;  /* 0x0000000008877210 */ /* 0x004fc40007ffe1ff */
.L_x_177:
[----:B------:R-:W-:-:S04]  /*1f70*/  ISETP.NE.U32.AND P0, PT, RZ, c[0x0][0x368], PT ;  /* 0x0000da00ff007a0c */ /* 0x000fc80003f05070 */
[----:B------:R-:W-:-:S13]  /*1f80*/  ISETP.NE.AND.EX P0, PT, RZ, c[0x0][0x36c], PT, P0 ;  /* 0x0000db00ff007a0c */ /* 0x000fda0003f05300 */
[----:B------:R-:W-:Y:S05]  /*1f90*/  @!P0 BRA `(.L_x_178) ;  /* 0x0000004000008947 */ /* 0x000fea0003800000 */
[----:B---3--:R-:W-:-:S04]  /*1fa0*/  IADD3 R4, P0, R240, c[0x0][0x368], RZ ;  /* 0x0000da00f0047a10 */ /* 0x008fc80007f1e0ff */
[----:B------:R-:W-:-:S05]  /*1fb0*/  IADD3.X R5, R241, c[0x0][0x36c], RZ, P0, !PT ;  /* 0x0000db00f1057a10 */ /* 0x000fca00007fe4ff */
[----:B------:R1:W5:Y:S01]  /*1fc0*/  LDG.E R8, [R4.64] ;  /* 0x0000000a04087981 */ /* 0x000362000c1e1900 */
[----:B------:R-:W-:Y:S05]  /*1fd0*/  BRA `(.L_x_179) ;  /* 0x0000005000007947 */ /* 0x000fea0003800000 */
.L_x_178:
[----:B------:R-:W-:Y:S01]  /*1fe0*/  MOV R8, UR8 ;  /* 0x0000000800087c02 */ /* 0x000fe20008000f00 */
[----:B------:R-:W-:Y:S05]  /*1ff0*/  @!P5 BRA `(.L_x_179) ;  /* 0x000000300000d947 */ /* 0x000fea0003800000 */
[----:B---3--:R-:W2:Y:S04]  /*2000*/  LDG.E R6, [R4.64] ;  /* 0x0000000a04067981 */ /* 0x008ea8000c1e1900 */
[----:B------:R-:W2:Y:S02]  /*2010*/  LDG.E R0, [R4.64+0x4] ;  /* 0x0000040a04007981 */ /* 0x000ea4000c1e1900 */
[----:B--2---:R-:W-:Y:S02]  /*2020*/  IADD3 R8, -R6, R0, RZ ;  /* 0x0000000006087210 */ /* 0x004fe40007ffe1ff */
.L_x_179:
[----:B-1-3--:R1:W2:Y:S04]  /*2030*/  @P6 LDG.E R4, [R2.64] ;  /* 0x0000000a02046981 */ /* 0x00a2a8000c1e1900 */
[----:B------:R1:W2:Y:S01]  /*2040*/  @P6 LDG.E R0, [R2.64+0x4] ;  /* 0x0000040a02006981 */ /* 0x0002a2000c1e1900 */
[----:B------:R-:W-:Y:S01]  /*2050*/  ISETP.NE.U32.AND P0, PT, RZ, c[0x0][0x378], PT ;  /* 0x0000de00ff007a0c */ /* 0x000fe20003f05070 */
[----:B-----5:R-:W-:-:S03]  /*2060*/  IMAD.MOV.U32 R126, RZ, RZ, R8 ;  /* 0x000000ffff7e7224 */ /* 0x020fc600078e0008 */
[----:B------:R-:W-:Y:S01]  /*2070*/  ISETP.NE.AND.EX P1, PT, RZ, c[0x0][0x37c], PT, P0 ;  /* 0x0000df00ff007a0c */ /* 0x000fe20003f25300 */
[----:B------:R-:W-:Y:S02]  /*2080*/  IMAD.MOV.U32 R69, RZ, RZ, c[0x0][0x228] ;  /* 0x00008a00ff457624 */ /* 0x000fe400078e00ff */
[----:B------:R-:W-:-:S10]  /*2090*/  IMAD.IADD R6, R8, 0x1, -R234 ;  /* 0x0000000108067824 */ /* 0x000fd400078e0aea */
[----:B-1----:R-:W-:-:S04]  /*20a0*/  @P1 IADD3 R2, P0, R240, c[0x0][0x378], RZ ;  /* 0x0000de00f0021a10 */ /* 0x002fc80007f1e0ff */
[----:B------:R-:W-:-:S05]  /*20b0*/  @P1 IADD3.X R3, R241, c[0x0][0x37c], RZ, P0, !PT ;  /* 0x0000df00f1031a10 */ /* 0x000fca00007fe4ff */
[----:B------:R1:W5:Y:S01]  /*20c0*/  @P1 LDG.E R126, [R2.64] ;  /* 0x0000000a027e1981 */ /* 0x000362000c1e1900 */
[----:B------:R-:W-:Y:S01]  /*20d0*/  BSSY B0, `(.L_x_180) ;  /* 0x000002e000007945 */ /* 0x000fe20003800000 */
[----:B-1----:R-:W-:-:S04]  /*20e0*/  LOP3.LUT R2, R238, 0xff000000, RZ, 0xc0, !PT ;  /* 0xff000000ee027812 */ /* 0x002fc800078ec0ff */
[----:B------:R-:W-:Y:S01]  /*20f0*/  SHF.R.U32.HI R2, RZ, 0x8, R2 ;  /* 0x00000008ff027819 */ /* 0x000fe20000011602 */
[----:B--2---:R-:W-:Y:S01]  /*2100*/  @P6 IMAD.IADD R69, R0, 0x1, -R4 ;  /* 0x0000000100456824 */ /* 0x004fe200078e0a04 */
[----:B------:R-:W-:-:S03]  /*2110*/  LOP3.LUT R0, R238, 0xff0000, RZ, 0xc0, !PT ;  /* 0x00ff0000ee007812 */ /* 0x000fc600078ec0ff */
[----:B------:R-:W-:Y:S01]  /*2120*/  IMAD.IADD R127, R6, 0x1, R69 ;  /* 0x00000001067f7824 */ /* 0x000fe200078e0245 */
[----:B------:R-:W-:-:S04]  /*2130*/  LEA.HI R2, R0, R2, RZ, 0x10 ;  /* 0x0000000200027211 */ /* 0x000fc800078f80ff */
[C---:B------:R-:W-:Y:S02]  /*2140*/  ISETP.GE.AND P0, PT, R127.reuse, 0x1, PT ;  /* 0x000000017f00780c */ /* 0x040fe40003f06270 */
[----:B------:R-:W-:Y:S02]  /*2150*/  IADD3 R0, R127, 0x3f, RZ ;  /* 0x0000003f7f007810 */ /* 0x000fe40007ffe0ff */
[----:B------:R-:W-:Y:S02]  /*2160*/  SHF.R.U32.HI R244, RZ, 0x10, R2 ;  /* 0x00000010fff47819 */ /* 0x000fe40000011602 */
[----:B------:R-:W-:Y:S02]  /*2170*/  SHF.R.S32.HI R3, RZ, 0x1f, R0 ;  /* 0x0000001fff037819 */ /* 0x000fe40000011400 */
[----:B------:R-:W-:Y:S02]  /*2180*/  ISETP.NE.AND P1, PT, R244, RZ, PT ;  /* 0x000000fff400720c */ /* 0x000fe40003f25270 */
[----:B------:R-:W-:Y:S01]  /*2190*/  LEA.HI R3, R3, R0, RZ, 0x6 ;  /* 0x0000000003037211 */ /* 0x000fe200078f30ff */
[----:B------:R-:W-:Y:S01]  /*21a0*/  IMAD.MOV.U32 R0, RZ, RZ, RZ ;  /* 0x000000ffff007224 */ /* 0x000fe200078e00ff */
[----:B------:R-:W-:-:S02]  /*21b0*/  LOP3.LUT R245, R2, 0xff, RZ, 0xc0, !PT ;  /* 0x000000ff02f57812 */ /* 0x000fc400078ec0ff */
[----:B------:R-:W-:Y:S02]  /*21c0*/  SEL R121, R244, c[0x0][0x338], P1 ;  /* 0x0000ce00f4797a07 */ /* 0x000fe40000800000 */
[----:B------:R-:W-:Y:S01]  /*21d0*/  SHF.R.S32.HI R122, RZ, 0x6, R3 ;  /* 0x00000006ff7a7819 */ /* 0x000fe20000011403 */
[----:B------:R-:W-:Y:S05]  /*21e0*/  @!P0 BRA `(.L_x_181) ;  /* 0x000001c000008947 */ /* 0x000fea0003800000 */
[----:B------:R-:W-:Y:S01]  /*21f0*/  IABS R2, R121 ;  /* 0x0000007900027213 */ /* 0x000fe20000000000 */
[----:B------:R-:W-:Y:S01]  /*2200*/  IMAD.MOV.U32 R4, RZ, RZ, RZ ;  /* 0x000000ffff047224 */ /* 0x000fe200078e00ff */
        /* <DEDUP_REMOVED lines=26> */
.L_x_181:
[----:B------:R-:W-:Y:S05]  /*23b0*/  BSYNC B0 ;  /* 0x0000000000007941 */ /* 0x000fea0003800000 */
.L_x_180:
[----:B------:R-:W-:-:S04]  /*23c0*/  IMAD R2, R245, R0, RZ ;  /* 0x00000000f5027224 */ /* 0x000fc800078e02ff */
[C---:B------:R-:W-:Y:S02]  /*23d0*/  IMAD.IADD R0, R2.reuse, 0x1, R0 ;  /* 0x0000000102007824 */ /* 0x040fe400078e0200 */
[----:B------:R-:W-:-:S03]  /*23e0*/  IMAD R3, R2, 0x40, -R6 ;  /* 0x0000004002037824 */ /* 0x000fc600078e0a06 */
[----:B------:R-:W-:Y:S02]  /*23f0*/  IMNMX R0, R122, R0, PT ;  /* 0x000000007a007217 */ /* 0x000fe40003800200 */
[----:B------:R-:W-:-:S03]  /*2400*/  IMNMX R3, RZ, R3, !PT ;  /* 0x00000003ff037217 */ /* 0x000fc60007800200 */
[----:B------:R-:W-:Y:S01]  /*2410*/  IMAD R0, R0, 0x40, -R6 ;  /* 0x0000004000007824 */ /* 0x000fe200078e0a06 */
[----:B------:R-:W-:-:S04]  /*2420*/  SHF.R.U32.HI R96, RZ, 0x6, R3 ;  /* 0x00000006ff607819 */ /* 0x000fc80000011603 */
[----:B------:R-:W-:-:S04]  /*2430*/  IMNMX R0, R0, R69, PT ;  /* 0x0000004500007217 */ /* 0x000fc80003800200 */
[----:B------:R-:W-:-:S13]  /*2440*/  ISETP.GT.AND P0, PT, R0, R3, PT ;  /* 0x000000030000720c */ /* 0x000fda0003f04270 */
[----:B------:R-:W-:Y:S01]  /*2450*/  @P0 IADD3 R2, R0, 0x3f, RZ ;  /* 0x0000003f00020810 */ /* 0x000fe20007ffe0ff */
[----:B------:R-:W-:-:S03]  /*2460*/  IMAD.MOV.U32 R0, RZ, RZ, R96 ;  /* 0x000000ffff007224 */ /* 0x000fc600078e0060 */
[----:B------:R-:W-:-:S04]  /*2470*/  @P0 SHF.R.S32.HI R3, RZ, 0x1f, R2 ;  /* 0x0000001fff030819 */ /* 0x000fc80000011402 */
[----:B------:R-:W-:-:S04]  /*2480*/  @P0 LEA.HI R2, R3, R2, RZ, 0x6 ;  /* 0x0000000203020211 */ /* 0x000fc800078f30ff */
[----:B------:R-:W-:-:S04]  /*2490*/  @P0 SHF.R.S32.HI R0, RZ, 0x6, R2 ;  /* 0x00000006ff000819 */ /* 0x000fc80000011402 */
[----:B------:R-:W-:-:S13]  /*24a0*/  ISETP.GT.AND P0, PT, R0, R96, PT ;  /* 0x000000600000720c */ /* 0x000fda0003f04270 */
[----:B------:R-:W-:Y:S05]  /*24b0*/  @!P0 BRA `(.L_x_182) ;  /* 0x0000511000008947 */ /* 0x000fea0003800000 */
[----:B------:R-:W-:Y:S01]  /*24c0*/  SHF.R.S32.HI R2, RZ, 0x1f, R11 ;  /* 0x0000001fff027819 */ /* 0x000fe2000001140b */
[----:B------:R-:W-:Y:S01]  /*24d0*/  IMAD.IADD R118, R69, 0x1, -R246 ;  /* 0x0000000145767824 */ /* 0x000fe200078e0af6 */
[----:B------:R-:W-:Y:S01]  /*24e0*/  IADD3 R72, P0, R246, R11, RZ ;  /* 0x0000000bf6487210 */ /* 0x000fe20007f1e0ff */
[----:B------:R-:W-:Y:S01]  /*24f0*/  IMAD.MOV.U32 R5, RZ, RZ, c[0x0][0x238] ;  /* 0x00008e00ff057624 */ /* 0x000fe200078e00ff */
[----:B------:R-:W-:Y:S01]  /*2500*/  LOP3.LUT R22, R238, 0xffff, RZ, 0xc0, !PT ;  /* 0x0000ffffee167812 */ /* 0x000fe200078ec0ff */
[----:B------:R-:W-:Y:S01]  /*2510*/  IMAD.MOV.U32 R129, RZ, RZ, 0x6 ;  /* 0x00000006ff817424 */ /* 0x000fe200078e00ff */
[----:B------:R-:W-:Y:S01]  /*2520*/  LEA.HI.X.SX32 R73, R246, R2, 0x1, P0 ;  /* 0x00000002f6497211 */ /* 0x000fe200000f0eff */
[----:B------:R-:W-:Y:S01]  /*2530*/  IMAD.WIDE.U32 R2, R72, c[0x0][0x238], R210 ;  /* 0x00008e0048027a25 */ /* 0x000fe200078e00d2 */
[----:B------:R-:W-:Y:S02]  /*2540*/  IADD3 R59, R0, -0x1, RZ ;  /* 0xffffffff003b7810 */ /* 0x000fe40007ffe0ff */
[----:B------:R-:W-:Y:S01]  /*2550*/  SEL R10, R243, RZ, !P6 ;  /* 0x000000fff30a7207 */ /* 0x000fe20007000000 */
[----:B------:R-:W-:Y:S01]  /*2560*/  IMAD R4, R73, c[0x0][0x238], RZ ;  /* 0x00008e0049047a24 */ /* 0x000fe200078e02ff */
[----:B------:R-:W-:Y:S01]  /*2570*/  SEL R11, R242, RZ, !P6 ;  /* 0x000000fff20b7207 */ /* 0x000fe20007000000 */
[----:B------:R-:W-:Y:S01]  /*2580*/  IMAD R0, R59, -0x40, R118 ;  /* 0xffffffc03b007824 */ /* 0x000fe200078e0276 */
[C---:B------:R-:W-:Y:S01]  /*2590*/  SHF.L.U64.HI R125, R5.reuse, R129, c[0x0][0x23c] ;  /* 0x00008f00057d7619 */ /* 0x040fe20000010281 */
[----:B------:R-:W-:Y:S01]  /*25a0*/  IMAD R4, R72, c[0x0][0x23c], R4 ;  /* 0x00008f0048047a24 */ /* 0x000fe200078e0204 */
[----:B------:R-:W-:Y:S01]  /*25b0*/  ISETP.NE.U32.AND P2, PT, RZ, c[0x0][0x340], PT ;  /* 0x0000d000ff007a0c */ /* 0x000fe20003f45070 */
[----:B------:R-:W-:Y:S01]  /*25c0*/  IMAD.SHL.U32 R130, R5, 0x40, RZ ;  /* 0x0000004005827824 */ /* 0x000fe200078e00ff */
[C---:B------:R-:W-:Y:S01]  /*25d0*/  ISETP.GT.AND P0, PT, R0.reuse, 0x20, PT ;  /* 0x000000200000780c */ /* 0x040fe20003f04270 */
[----:B------:R-:W-:Y:S01]  /*25e0*/  IMAD.IADD R3, R3, 0x1, R4 ;  /* 0x0000000103037824 */ /* 0x000fe200078e0204 */
[----:B------:R-:W-:Y:S01]  /*25f0*/  ISETP.GE.AND P1, PT, R0, 0x1, PT ;  /* 0x000000010000780c */ /* 0x000fe20003f26270 */
[----:B------:R-:W-:Y:S01]  /*2600*/  IMAD R4, R10, c[0x0][0x248], RZ ;  /* 0x000092000a047a24 */ /* 0x000fe200078e02ff */
[----:B------:R-:W-:Y:S01]  /*2610*/  ISETP.NE.AND.EX P3, PT, RZ, c[0x0][0x344], PT, P2 ;  /* 0x0000d100ff007a0c */ /* 0x000fe20003f65320 */
[----:B------:R-:W-:Y:S01]  /*2620*/  IMAD.WIDE.U32 R2, R22, c[0x0][0x240], R2 ;  /* 0x0000900016027a25 */ /* 0x000fe200078e0002 */
[----:B------:R-:W-:-:S02]  /*2630*/  ISETP.GE.AND P6, PT, R210, c[0x0][0x1d4], PT ;  /* 0x00007500d2007a0c */ /* 0x000fc40003fc6270 */
[----:B------:R-:W-:Y:S01]  /*2640*/  ISETP.GE.AND P5, PT, R207, c[0x0][0x1d4], PT ;  /* 0x00007500cf007a0c */ /* 0x000fe20003fa6270 */
[----:B------:R-:W-:Y:S01]  /*2650*/  IMAD R3, R22, c[0x0][0x244], R3 ;  /* 0x0000910016037a24 */ /* 0x000fe200078e0203 */
[----:B------:R-:W-:Y:S01]  /*2660*/  ISETP.GE.AND P4, PT, R208, c[0x0][0x1d4], PT ;  /* 0x00007500d0007a0c */ /* 0x000fe20003f86270 */
[C---:B------:R-:W-:Y:S01]  /*2670*/  IMAD R4, R11.reuse, c[0x0][0x24c], R4 ;  /* 0x000093000b047a24 */ /* 0x040fe200078e0204 */
[----:B------:R-:W-:Y:S01]  /*2680*/  P2R R9, PR, RZ, 0x8 ;  /* 0x00000008ff097803 */ /* 0x000fe20000000000 */
[----:B------:R-:W-:Y:S01]  /*2690*/  IMAD.WIDE.U32 R80, R11, c[0x0][0x248], R2 ;  /* 0x000092000b507a25 */ /* 0x000fe200078e0002 */
[----:B------:R-:W-:-:S03]  /*26a0*/  SHF.R.S32.HI R3, RZ, 0x1f, R59 ;  /* 0x0000001fff037819 */ /* 0x000fc6000001143b */
[----:B------:R-:W-:Y:S02]  /*26b0*/  IMAD.IADD R79, R81, 0x1, R4 ;  /* 0x00000001514f7824 */ /* 0x000fe400078e0204 */
[----:B------:R-:W-:Y:S02]  /*26c0*/  IMAD.MOV.U32 R78, RZ, RZ, R80 ;  /* 0x000000ffff4e7224 */ /* 0x000fe400078e0050 */
[----:B------:R-:W-:Y:S02]  /*26d0*/  IMAD R2, R125, R59, RZ ;  /* 0x0000003b7d027224 */ /* 0x000fe400078e02ff */
[----:B------:R-:W-:Y:S02]  /*26e0*/  IMAD.MOV.U32 R124, RZ, RZ, 0x5 ;  /* 0x00000005ff7c7424 */ /* 0x000fe400078e00ff */
[----:B------:R-:W-:-:S03]  /*26f0*/  IMAD.WIDE.U32 R6, R59, R130, R78 ;  /* 0x000000823b067225 */ /* 0x000fc600078e004e */
[C---:B------:R-:W-:Y:S01]  /*2700*/  SHF.L.U64.HI R124, R5.reuse, R124, c[0x0][0x23c] ;  /* 0x00008f00057c7619 */ /* 0x040fe2000001027c */
[----:B------:R-:W-:Y:S01]  /*2710*/  IMAD.SHL.U32 R131, R5, 0x20, RZ ;  /* 0x0000002005837824 */ /* 0x000fe200078e00ff */
[----:B------:R-:W-:Y:S01]  /*2720*/  @P1 LEA R4, P3, R6, c[0x0][0x220], 0x1 ;  /* 0x0000880006041a11 */ /* 0x000fe200078608ff */
[----:B------:R-:W-:-:S03]  /*2730*/  IMAD R0, R3, R130, R2 ;  /* 0x0000008203007224 */ /* 0x000fc600078e0202 */
[----:B------:R-:W-:Y:S01]  /*2740*/  @P0 IADD3 R3, P2, R131, R6, RZ ;  /* 0x0000000683030210 */ /* 0x000fe20007f5e0ff */
[----:B------:R-:W-:-:S04]  /*2750*/  IMAD.IADD R0, R7, 0x1, R0 ;  /* 0x0000000107007824 */ /* 0x000fc800078e0200 */
[----:B------:R-:W-:Y:S01]  /*2760*/  @P0 IMAD.X R7, R0, 0x1, R124, P2 ;  /* 0x0000000100070824 */ /* 0x000fe200010e067c */
[----:B------:R-:W-:Y:S02]  /*2770*/  @P0 LEA R2, P2, R3, c[0x0][0x220], 0x1 ;  /* 0x0000880003020a11 */ /* 0x000fe400078408ff */
[----:B------:R-:W-:Y:S02]  /*2780*/  @P1 LEA.HI.X R5, R6, c[0x0][0x224], R0, 0x1, P3 ;  /* 0x0000890006051a11 */ /* 0x000fe400018f0c00 */
[----:B------:R-:W-:Y:S02]  /*2790*/  ISETP.NE.AND P3, PT, R9, RZ, PT ;  /* 0x000000ff0900720c */ /* 0x000fe40003f65270 */
[----:B------:R-:W-:Y:S01]  /*27a0*/  @P0 LEA.HI.X R3, R3, c[0x0][0x224], R7, 0x1, P2 ;  /* 0x0000890003030a11 */ /* 0x000fe200010f0c07 */
[----:B------:R-:W-:Y:S01]  /*27b0*/  @!PT LDS RZ, [RZ] ;  /* 0x00000000fffff984 */ /* 0x000fe20000000800 */
[----:B------:R-:W-:Y:S01]  /*27c0*/  @!PT LDS RZ, [RZ] ;  /* 0x00000000fffff984 */ /* 0x000fe20000000800 */
[----:B------:R-:W-:Y:S01]  /*27d0*/  @!PT LDS RZ, [RZ] ;  /* 0x00000000fffff984 */ /* 0x000fe20000000800 */
[----:B------:R1:W-:Y:S04]  /*27e0*/  @P1 LDGSTS.E.BYPASS.LTC128B.128 [R191+0x6100], [R4.64], !P6 ;  /* 0x0610000004bf1fae */ /* 0x0003e8000f101d4a */
[----:B------:R1:W-:Y:S04]  /*27f0*/  @P1 LDGSTS.E.BYPASS.LTC128B.128 [R191+0x8100], [R4.64+0x80], !P5 ;  /* 0x0810008004bf1fae */ /* 0x0003e8000e901d4a */
[----:B------:R1:W-:Y:S02]  /*2800*/  @P1 LDGSTS.E.BYPASS.LTC128B.128 [R191+0xa100], [R4.64+0x100], !P4 ;  /* 0x0a10010004bf1fae */ /* 0x0003e4000e101d4a */
[----:B------:R-:W-:-:S02]  /*2810*/  @P3 IADD3 R6, P2, R240, c[0x0][0x340], RZ ;  /* 0x0000d000f0063a10 */ /* 0x000fc40007f5e0ff */
[----:B------:R2:W-:Y:S02]  /*2820*/  @P0 LDGSTS.E.BYPASS.LTC128B.128 [R191+0x7100], [R2.64], !P6 ;  /* 0x0710000002bf0fae */ /* 0x0005e4000f101d4a */
[----:B------:R-:W-:Y:S02]  /*2830*/  @P3 IADD3.X R7, R241, c[0x0][0x344], RZ, P2, !PT ;  /* 0x0000d100f1073a10 */ /* 0x000fe400017fe4ff */
[----:B------:R2:W-:Y:S04]  /*2840*/  @P0 LDGSTS.E.BYPASS.LTC128B.128 [R191+0x9100], [R2.64+0x80], !P5 ;  /* 0x0910008002bf0fae */ /* 0x0005e8000e901d4a */
[----:B------:R2:W-:Y:S01]  /*2850*/  @P0 LDGSTS.E.BYPASS.LTC128B.128 [R191+0xb100], [R2.64+0x100], !P4 ;  /* 0x0b10010002bf0fae */ /* 0x0005e2000e101d4a */
[----:B------:R-:W-:Y:S02]  /*2860*/  ISETP.NE.AND P0, PT, R9, RZ, PT ;  /* 0x000000ff0900720c */ /* 0x000fe40003f05270 */
[----:B------:R-:W-:-:S02]  /*2870*/  ISETP.GE.AND P1, PT, R100, c[0x0][0x27c], PT ;  /* 0x00009f0064007a0c */ /* 0x000fc40003f26270 */
[C---:B------:R-:W-:Y:S02]  /*2880*/  IADD3 R25, R100.reuse, 0x20, RZ ;  /* 0x0000002064197810 */ /* 0x040fe40007ffe0ff */
[----:B------:R-:W-:Y:S01]  /*2890*/  IADD3 R24, R100, 0x40, RZ ;  /* 0x0000004064187810 */ /* 0x000fe20007ffe0ff */
[----:B------:R-:W-:Y:S01]  /*28a0*/  IMAD.MOV.U32 R123, RZ, RZ, c[0x0][0x27c] ;  /* 0x00009f00ff7b7624 */ /* 0x000fe200078e00ff */
[----:B------:R-:W-:Y:S01]  /*28b0*/  ISETP.GE.AND P2, PT, R25, c[0x0][0x27c], PT ;  /* 0x00009f0019007a0c */ /* 0x000fe20003f46270 */
[----:B------:R-:W0:Y:S04]  /*28c0*/  LDGDEPBAR ;  /* 0x00000000000079af */ /* 0x000e280000000000 */
[----:B------:R-:W3:Y:S01]  /*28d0*/  @P0 LDG.E R0, [R6.64] ;  /* 0x0000000a06000981 */ /* 0x000ee2000c1e1900 */
[----:B------:R-:W-:Y:S01]  /*28e0*/  LOP3.LUT R212, R212, 0xfffffffd, RZ, 0xc0, !PT ;  /* 0xfffffffdd4d47812 */ /* 0x000fe200078ec0ff */
[----:B------:R-:W-:Y:S01]  /*28f0*/  WARPSYNC 0xffffffff ;  /* 0xffffffff00007948 */ /* 0x000fe20003800000 */
[----:B------:R-:W-:Y:S01]  /*2900*/  ISETP.GE.AND P3, PT, R24, c[0x0][0x27c], PT ;  /* 0x00009f0018007a0c */ /* 0x000fe20003f66270 */
[----:B------:R-:W-:Y:S01]  /*2910*/  IMAD.SHL.U32 R123, R123, 0x2, RZ ;  /* 0x000000027b7b7824 */ /* 0x000fe200078e00ff */
[----:B------:R-:W-:-:S02]  /*2920*/  @P1 LOP3.LUT R212, R212, 0x2, RZ, 0xfc, !PT ;  /* 0x00000002d4d41812 */ /* 0x000fc400078efcff */
[----:B------:R-:W-:Y:S02]  /*2930*/  SHF.R.S32.HI R107, RZ, 0x1f, R106 ;  /* 0x0000001fff6b7819 */ /* 0x000fe4000001146a */
[----:B------:R-:W-:Y:S02]  /*2940*/  LOP3.LUT R212, R212, 0xfffffff7, RZ, 0xc0, !PT ;  /* 0xfffffff7d4d47812 */ /* 0x000fe400078ec0ff */
[----:B-1----:R-:W-:Y:S02]  /*2950*/  SHF.R.S32.HI R4, RZ, 0x1f, R209 ;  /* 0x0000001fff047819 */ /* 0x002fe400000114d1 */
[----:B------:R-:W-:Y:S02]  /*2960*/  LOP3.LUT R212, R212, 0xfffffffb, RZ, 0xc0, !PT ;  /* 0xfffffffbd4d47812 */ /* 0x000fe400078ec0ff */
[----:B-----5:R-:W-:Y:S02]  /*2970*/  SHF.R.S32.HI R18, RZ, 0x1f, R126 ;  /* 0x0000001fff127819 */ /* 0x020fe4000001147e */
[----:B------:R-:W-:-:S04]  /*2980*/  @P2 LOP3.LUT R212, R212, 0x4, RZ, 0xfc, !PT ;  /* 0x00000004d4d42812 */ /* 0x000fc800078efcff */
[----:B------:R-:W-:Y:S02]  /*2990*/  @P3 LOP3.LUT R212, R212, 0x8, RZ, 0xfc, !PT ;  /* 0x00000008d4d43812 */ /* 0x000fe400078efcff */
[----:B---3--:R-:W-:Y:S01]  /*29a0*/  @P0 SHF.R.S32.HI R17, RZ, 0x1f, R0 ;  /* 0x0000001fff110819 */ /* 0x008fe20000011400 */
[----:B------:R-:W-:Y:S02]  /*29b0*/  @!P0 IMAD.MOV.U32 R0, RZ, RZ, R242 ;  /* 0x000000ffff008224 */ /* 0x000fe400078e00f2 */
[----:B------:R-:W-:Y:S02]  /*29c0*/  @!P0 IMAD.MOV.U32 R17, RZ, RZ, R243 ;  /* 0x000000ffff118224 */ /* 0x000fe400078e00f3 */
[----:B--2---:R-:W-:Y:S01]  /*29d0*/  IMAD.MOV.U32 R128, RZ, RZ, c[0x0][0x280] ;  /* 0x0000a000ff807624 */ /* 0x004fe200078e00ff */
[----:B------:R-:W-:Y:S01]  /*29e0*/  BAR.SYNC.DEFER_BLOCKING 0x0 ;  /* 0x0000000000007b1d */ /* 0x000fe20000010000 */
[----:B------:R-:W-:Y:S01]  /*29f0*/  IMAD.MOV.U32 R5, RZ, RZ, c[0x0][0x290] ;  /* 0x0000a400ff057624 */ /* 0x000fe200078e00ff */
[----:B------:R-:W-:Y:S01]  /*2a00*/  MOV R133, c[0x0][0x27c] ;  /* 0x00009f0000857a02 */ /* 0x000fe20000000f00 */
[----:B------:R-:W-:Y:S01]  /*2a10*/  IMAD.WIDE.U32 R2, R22, c[0x0][0x260], R210 ;  /* 0x0000980016027a25 */ /* 0x000fe200078e00d2 */
[----:B------:R-:W-:-:S02]  /*2a20*/  SHF.L.U64.HI R128, R128, R129, c[0x0][0x284] ;  /* 0x0000a10080807619 */ /* 0x000fc40000010281 */
[----:B------:R-:W-:Y:S01]  /*2a30*/  SHF.L.U64.HI R129, R5, R129, c[0x0][0x294] ;  /* 0x0000a50005817619 */ /* 0x000fe20000010281 */
[----:B------:R-:W-:Y:S01]  /*2a40*/  IMAD R6, R4, c[0x0][0x280], RZ ;  /* 0x0000a00004067a24 */ /* 0x000fe200078e02ff */
[----:B------:R-:W-:Y:S01]  /*2a50*/  ISETP.GE.AND P0, PT, R133, 0x1, PT ;  /* 0x000000018500780c */ /* 0x000fe20003f06270 */
[----:B------:R-:W-:Y:S01]  /*2a60*/  IMAD.IADD R119, R8, 0x1, R12 ;  /* 0x0000000108777824 */ /* 0x000fe200078e020c */
[----:B------:R-:W-:Y:S01]  /*2a70*/  LOP3.LUT R212, R212, 0xffffffef, RZ, 0xc0, !PT ;  /* 0xffffffefd4d47812 */ /* 0x000fe200078ec0ff */
[----:B------:R-:W-:Y:S01]  /*2a80*/  IMAD R8, R4, c[0x0][0x290], RZ ;  /* 0x0000a40004087a24 */ /* 0x000fe200078e02ff */
[----:B------:R-:W-:Y:S01]  /*2a90*/  ULDC UR6, c[0x0][0x280] ;  /* 0x0000a00000067ab9 */ /* 0x000fe20000000800 */
[----:B------:R-:W-:Y:S01]  /*2aa0*/  IMAD R3, R22, c[0x0][0x264], R3 ;  /* 0x0000990016037a24 */ /* 0x000fe200078e0203 */
[----:B------:R-:W-:Y:S01]  /*2ab0*/  LOP3.LUT R212, R212, 0xfffffffe, RZ, 0xc0, !PT ;  /* 0xfffffffed4d47812 */ /* 0x000fe200078ec0ff */
[C---:B------:R-:W-:Y:S01]  /*2ac0*/  IMAD R6, R209.reuse, c[0x0][0x284], R6 ;  /* 0x0000a100d1067a24 */ /* 0x040fe200078e0206 */
[----:B------:R-:W-:Y:S01]  /*2ad0*/  ULDC UR7, c[0x0][0x290] ;  /* 0x0000a40000077ab9 */ /* 0x000fe20000000800 */
[----:B------:R-:W-:Y:S01]  /*2ae0*/  IMAD.WIDE.U32 R4, R209, c[0x0][0x280], R106 ;  /* 0x0000a000d1047a25 */ /* 0x000fe200078e006a */
[----:B------:R-:W-:-:S02]  /*2af0*/  USHF.L.U32 UR6, UR6, 0x6, URZ ;  /* 0x0000000606067899 */ /* 0x000fc4000800063f */
[----:B------:R-:W-:Y:S01]  /*2b00*/  USHF.L.U32 UR7, UR7, 0x6, URZ ;  /* 0x0000000607077899 */ /* 0x000fe2000800063f */
[----:B------:R-:W-:Y:S01]  /*2b10*/  IMAD R7, R10, c[0x0][0x268], RZ ;  /* 0x00009a000a077a24 */ /* 0x000fe200078e02ff */
[----:B------:R-:W-:Y:S01]  /*2b20*/  IADD3 R9, R5, R6, RZ ;  /* 0x0000000605097210 */ /* 0x000fe20007ffe0ff */
[----:B------:R-:W-:Y:S01]  /*2b30*/  IMAD.WIDE.U32 R70, R11, c[0x0][0x268], R2 ;  /* 0x00009a000b467a25 */ /* 0x000fe200078e0002 */
[----:B------:R-:W-:Y:S01]  /*2b40*/  SEL R5, RZ, c[0x0][0x27c], !P1 ;  /* 0x00009f00ff057a07 */ /* 0x000fe20004800000 */
[----:B------:R-:W-:Y:S02]  /*2b50*/  ULDC.U8 UR5, c[0x0][0x298] ;  /* 0x0000a60000057ab9 */ /* 0x000fe40000000000 */
[----:B------:R-:W-:-:S04]  /*2b60*/  IMAD.WIDE.U32 R2, R209, c[0x0][0x290], R106 ;  /* 0x0000a400d1027a25 */ /* 0x000fc800078e006a */
[----:B------:R-:W-:Y:S02]  /*2b70*/  IMAD R15, R209, c[0x0][0x294], R8 ;  /* 0x0000a500d10f7a24 */ /* 0x000fe400078e0208 */
[----:B------:R-:W-:Y:S02]  /*2b80*/  IMAD R23, R11, c[0x0][0x26c], R7 ;  /* 0x00009b000b177a24 */ /* 0x000fe400078e0207 */
[----:B------:R-:W-:-:S03]  /*2b90*/  IMAD.WIDE.U32 R10, R209, c[0x0][0x280], R100 ;  /* 0x0000a000d10a7a25 */ /* 0x000fc600078e0064 */
[----:B------:R-:W-:Y:S01]  /*2ba0*/  IADD3 R74, R71, R23, RZ ;  /* 0x00000017474a7210 */ /* 0x000fe20007ffe0ff */
[----:B------:R-:W-:Y:S01]  /*2bb0*/  IMAD.IADD R7, R3, 0x1, R15 ;  /* 0x0000000103077824 */ /* 0x000fe200078e020f */
[----:B------:R-:W-:Y:S01]  /*2bc0*/  IADD3 R3, R100, R5, RZ ;  /* 0x0000000564037210 */ /* 0x000fe20007ffe0ff */
[----:B------:R-:W-:Y:S01]  /*2bd0*/  IMAD.MOV.U32 R8, RZ, RZ, R4 ;  /* 0x000000ffff087224 */ /* 0x000fe200078e0004 */
[----:B------:R-:W-:Y:S01]  /*2be0*/  SEL R4, RZ, c[0x0][0x27c], !P2 ;  /* 0x00009f00ff047a07 */ /* 0x000fe20005000000 */
[----:B------:R-:W-:Y:S01]  /*2bf0*/  IMAD.IADD R5, R6, 0x1, R11 ;  /* 0x0000000106057824 */ /* 0x000fe200078e020b */
[----:B------:R-:W-:Y:S01]  /*2c00*/  SEL R11, RZ, c[0x0][0x27c], !P3 ;  /* 0x00009f00ff0b7a07 */ /* 0x000fe20005800000 */
[----:B------:R-:W-:Y:S01]  /*2c10*/  IMAD.MOV.U32 R6, RZ, RZ, R2 ;  /* 0x000000ffff067224 */ /* 0x000fe200078e0002 */
[----:B------:R-:W-:Y:S01]  /*2c20*/  IADD3 R14, R25, R4, RZ ;  /* 0x00000004190e7210 */ /* 0x000fe20007ffe0ff */
[----:B------:R-:W-:Y:S01]  /*2c30*/  IMAD.MOV.U32 R4, RZ, RZ, R10 ;  /* 0x000000ffff047224 */ /* 0x000fe200078e000a */
[----:B------:R-:W-:Y:S01]  /*2c40*/  SHF.R.S32.HI R2, RZ, 0x1f, R3 ;  /* 0x0000001fff027819 */ /* 0x000fe20000011403 */
[----:B------:R-:W-:Y:S01]  /*2c50*/  IMAD.IADD R13, R24, 0x1, R11 ;  /* 0x00000001180d7824 */ /* 0x000fe200078e020b */
[----:B------:R-:W-:Y:S01]  /*2c60*/  SHF.R.S32.HI R10, RZ, 0x1f, R14 ;  /* 0x0000001fff0a7819 */ /* 0x000fe2000001140e */
[----:B------:R-:W-:Y:S01]  /*2c70*/  IMAD.MOV.U32 R136, RZ, RZ, c[0x0][0x2b8] ;  /* 0x0000ae00ff887624 */ /* 0x000fe200078e00ff */
[-C--:B------:R-:W-:Y:S01]  /*2c80*/  LEA.HI R12, R2, R3.reuse, RZ, 0x3 ;  /* 0x00000003020c7211 */ /* 0x080fe200078f18ff */
[----:B------:R-:W-:Y:S01]  /*2c90*/  IMAD.WIDE.U32 R94, R0, c[0x0][0x2b0], RZ ;  /* 0x0000ac00005e7a25 */ /* 0x000fe200078e00ff */
[----:B------:R-:W-:-:S02]  /*2ca0*/  LEA.HI R19, R2, R3, RZ, 0x6 ;  /* 0x0000000302137211 */ /* 0x000fc400078f30ff */
[----:B------:R-:W-:Y:S01]  /*2cb0*/  SHF.R.S32.HI R16, RZ, 0x1f, R13 ;  /* 0x0000001fff107819 */ /* 0x000fe2000001140d */
[----:B------:R-:W-:Y:S01]  /*2cc0*/  IMAD.WIDE.U32 R2, R209, c[0x0][0x290], R100 ;  /* 0x0000a400d1027a25 */ /* 0x000fe200078e0064 */
[CC--:B------:R-:W-:Y:S02]  /*2cd0*/  LEA.HI R11, R10.reuse, R14.reuse, RZ, 0x3 ;  /* 0x0000000e0a0b7211 */ /* 0x0c0fe400078f18ff */
[----:B------:R-:W-:Y:S01]  /*2ce0*/  LEA.HI R14, R10, R14, RZ, 0x6 ;  /* 0x0000000e0a0e7211 */ /* 0x000fe200078f30ff */
[----:B------:R-:W-:Y:S01]  /*2cf0*/  IMAD.SHL.U32 R19, R19, 0x40, RZ ;  /* 0x0000004013137824 */ /* 0x000fe200078e00ff */
[-C--:B------:R-:W-:Y:S01]  /*2d00*/  LEA.HI R10, R16, R13.reuse, RZ, 0x3 ;  /* 0x0000000d100a7211 */ /* 0x080fe200078f18ff */
[----:B------:R-:W-:Y:S01]  /*2d10*/  IMAD.WIDE.U32 R86, R126, c[0x0][0x290], R6 ;  /* 0x0000a4007e567a25 */ /* 0x000fe200078e0006 */
[----:B------:R-:W-:Y:S02]  /*2d20*/  LEA.HI R13, R16, R13, RZ, 0x6 ;  /* 0x0000000d100d7211 */ /* 0x000fe400078f30ff */
[----:B------:R-:W-:Y:S01]  /*2d30*/  IADD3 R3, R15, R3, RZ ;  /* 0x000000030f037210 */ /* 0x000fe20007ffe0ff */
[----:B------:R-:W-:Y:S01]  /*2d40*/  IMAD.SHL.U32 R16, R14, 0x40, RZ ;  /* 0x000000400e107824 */ /* 0x000fe200078e00ff */
[C---:B------:R-:W-:Y:S01]  /*2d50*/  LOP3.LUT R15, R217.reuse, 0x38, R12, 0xf8, !PT ;  /* 0x00000038d90f7812 */ /* 0x040fe200078ef80c */
[----:B------:R-:W-:Y:S01]  /*2d60*/  IMAD.WIDE.U32 R92, R22, c[0x0][0x1e8], RZ ;  /* 0x00007a00165c7a25 */ /* 0x000fe200078e00ff */
[----:B------:R-:W-:-:S02]  /*2d70*/  LOP3.LUT R14, R217, 0x38, R11, 0xf8, !PT ;  /* 0x00000038d90e7812 */ /* 0x000fc400078ef80b */
[----:B------:R-:W-:Y:S01]  /*2d80*/  SHF.L.U32 R13, R13, 0x6, RZ ;  /* 0x000000060d0d7819 */ /* 0x000fe200000006ff */
[----:B------:R-:W-:Y:S01]  /*2d90*/  IMAD.WIDE.U32 R90, R22, c[0x0][0x210], RZ ;  /* 0x00008400165a7a25 */ /* 0x000fe200078e00ff */
[----:B------:R-:W-:Y:S02]  /*2da0*/  LOP3.LUT R20, R217, 0x38, R10, 0xf8, !PT ;  /* 0x00000038d9147812 */ /* 0x000fe400078ef80a */
[----:B------:R-:W-:Y:S01]  /*2db0*/  LOP3.LUT R21, R19, 0x7ffff000, RZ, 0xc0, !PT ;  /* 0x7ffff00013157812 */ /* 0x000fe200078ec0ff */
[----:B------:R-:W-:Y:S01]  /*2dc0*/  IMAD.WIDE.U32 R88, R126, c[0x0][0x280], R8 ;  /* 0x0000a0007e587a25 */ /* 0x000fe200078e0008 */
[-C--:B------:R-:W-:Y:S02]  /*2dd0*/  LOP3.LUT R19, R15, R218.reuse, RZ, 0x3c, !PT ;  /* 0x000000da0f137212 */ /* 0x080fe400078e3cff */
[----:B------:R-:W-:Y:S01]  /*2de0*/  LOP3.LUT R15, R14, R218, RZ, 0x3c, !PT ;  /* 0x000000da0e0f7212 */ /* 0x000fe200078e3cff */
[----:B------:R-:W-:Y:S01]  /*2df0*/  IMAD.WIDE.U32 R84, R126, c[0x0][0x280], R4 ;  /* 0x0000a0007e547a25 */ /* 0x000fe200078e0004 */
[----:B------:R-:W-:-:S02]  /*2e00*/  ISETP.NE.AND P1, PT, R136, 0x1, PT ;  /* 0x000000018800780c */ /* 0x000fc40003f25270 */
[----:B------:R-:W-:Y:S01]  /*2e10*/  LOP3.LUT R14, R13, 0x7ffff000, RZ, 0xc0, !PT ;  /* 0x7ffff0000d0e7812 */ /* 0x000fe200078ec0ff */
[----:B------:R-:W-:Y:S01]  /*2e20*/  IMAD.WIDE.U32 R82, R126, c[0x0][0x290], R2 ;  /* 0x0000a4007e527a25 */ /* 0x000fe200078e0002 */
[----:B------:R-:W-:Y:S02]  /*2e30*/  LOP3.LUT R13, R20, R218, RZ, 0x3c, !PT ;  /* 0x000000da140d7212 */ /* 0x000fe400078e3cff */
[----:B------:R-:W-:Y:S01]  /*2e40*/  LOP3.LUT R16, R16, 0x7ffff000, RZ, 0xc0, !PT ;  /* 0x7ffff00010107812 */ /* 0x000fe200078ec0ff */
[----:B------:R-:W-:Y:S01]  /*2e50*/  IMAD R132, R235, 0x40, R209 ;  /* 0x00000040eb847824 */ /* 0x000fe200078e02d1 */
[----:B------:R-:W-:Y:S01]  /*2e60*/  IADD3 R21, R19, R21, R219 ;  /* 0x0000001513157210 */ /* 0x000fe20007ffe0db */
[----:B------:R-:W-:Y:S01]  /*2e70*/  IMAD R117, R22, c[0x0][0x1ec], R93 ;  /* 0x00007b0016757a24 */ /* 0x000fe200078e025d */
[--C-:B------:R-:W-:Y:S01]  /*2e80*/  IADD3 R19, R13, R14, R219.reuse ;  /* 0x0000000e0d137210 */ /* 0x100fe20007ffe0db */
[----:B------:R-:W-:Y:S01]  /*2e90*/  IMAD R13, R17, c[0x0][0x2b0], RZ ;  /* 0x0000ac00110d7a24 */ /* 0x000fe200078e02ff */
[----:B------:R-:W-:Y:S01]  /*2ea0*/  IADD3 R20, R15, R16, R219 ;  /* 0x000000100f147210 */ /* 0x000fe20007ffe0db */
[----:B------:R-:W-:Y:S01]  /*2eb0*/  IMAD R15, R18, c[0x0][0x290], RZ ;  /* 0x0000a400120f7a24 */ /* 0x000fe200078e02ff */
[----:B------:R-:W-:Y:S01]  /*2ec0*/  LOP3.LUT R77, R12, 0xfffffff8, RZ, 0xc0, !PT ;  /* 0xfffffff80c4d7812 */ /* 0x000fe200078ec0ff */
[----:B------:R-:W-:Y:S01]  /*2ed0*/  IMAD R16, R18, c[0x0][0x280], RZ ;  /* 0x0000a00012107a24 */ /* 0x000fe200078e02ff */
[----:B------:R-:W-:Y:S01]  /*2ee0*/  LOP3.LUT R76, R11, 0xfffffff8, RZ, 0xc0, !PT ;  /* 0xfffffff80b4c7812 */ /* 0x000fe200078ec0ff */
[----:B------:R-:W-:Y:S01]  /*2ef0*/  IMAD R14, R0, c[0x0][0x2b4], R13 ;  /* 0x0000ad00000e7a24 */ /* 0x000fe200078e020d */
[----:B------:R-:W-:Y:S01]  /*2f00*/  LOP3.LUT R75, R10, 0xfffffff8, RZ, 0xc0, !PT ;  /* 0xfffffff80a4b7812 */ /* 0x000fe200078ec0ff */
[----:B------:R-:W-:Y:S01]  /*2f10*/  IMAD R0, R126, c[0x0][0x294], R15 ;  /* 0x0000a5007e007a24 */ /* 0x000fe200078e020f */
[----:B------:R-:W-:Y:S01]  /*2f20*/  @P1 LOP3.LUT R212, R212, 0x1, RZ, 0xfc, !PT ;  /* 0x00000001d4d41812 */ /* 0x000fe200078efcff */
[----:B------:R-:W-:Y:S01]  /*2f30*/  IMAD R13, R126, c[0x0][0x284], R16 ;  /* 0x0000a1007e0d7a24 */ /* 0x000fe200078e0210 */
[----:B------:R-:W-:Y:S01]  /*2f40*/  SHF.R.S32.HI R114, RZ, 0x3, R12 ;  /* 0x00000003ff727819 */ /* 0x000fe2000001140c */
[----:B------:R-:W-:Y:S01]  /*2f50*/  IMAD R116, R22, c[0x0][0x214], R91 ;  /* 0x0000850016747a24 */ /* 0x000fe200078e025b */
[----:B------:R-:W-:Y:S01]  /*2f60*/  SHF.R.S32.HI R113, RZ, 0x3, R11 ;  /* 0x00000003ff717819 */ /* 0x000fe2000001140b */
[----:B------:R-:W-:Y:S01]  /*2f70*/  IMAD.IADD R115, R95, 0x1, R14 ;  /* 0x000000015f737824 */ /* 0x000fe200078e020e */
[----:B------:R-:W-:Y:S01]  /*2f80*/  SHF.R.S32.HI R112, RZ, 0x3, R10 ;  /* 0x00000003ff707819 */ /* 0x000fe2000001140a */
[----:B------:R-:W-:Y:S01]  /*2f90*/  IMAD.IADD R111, R89, 0x1, R13 ;  /* 0x00000001596f7824 */ /* 0x000fe200078e020d */
[----:B------:R-:W-:Y:S01]  /*2fa0*/  IADD3 R110, R87, R0, RZ ;  /* 0x00000000576e7210 */ /* 0x000fe20007ffe0ff */
[----:B------:R-:W-:Y:S01]  /*2fb0*/  IMAD.IADD R109, R13, 0x1, R85 ;  /* 0x000000010d6d7824 */ /* 0x000fe200078e0255 */
[----:B------:R-:W-:Y:S01]  /*2fc0*/  SHF.R.S32.HI R108, RZ, 0x1f, R77 ;  /* 0x0000001fff6c7819 */ /* 0x000fe2000001144d */
[----:B------:R-:W-:Y:S01]  /*2fd0*/  IMAD.IADD R102, R0, 0x1, R83 ;  /* 0x0000000100667824 */ /* 0x000fe200078e0253 */
[----:B------:R-:W-:Y:S01]  /*2fe0*/  SHF.R.S32.HI R104, RZ, 0x1f, R76 ;  /* 0x0000001fff687819 */ /* 0x000fe2000001144c */
[----:B------:R-:W-:Y:S01]  /*2ff0*/  IMAD.SHL.U32 R99, R21, 0x2, RZ ;  /* 0x0000000215637824 */ /* 0x000fe200078e00ff */
[----:B------:R-:W-:Y:S01]  /*3000*/  SHF.R.S32.HI R103, RZ, 0x1f, R75 ;  /* 0x0000001fff677819 */ /* 0x000fe2000001144b */
[----:B------:R-:W-:Y:S01]  /*3010*/  IMAD.SHL.U32 R97, R19, 0x2, RZ ;  /* 0x0000000213617824 */ /* 0x000fe200078e00ff */
[----:B------:R-:W-:-:S02]  /*3020*/  SHF.L.U32 R98, R20, 0x1, RZ ;  /* 0x0000000114627819 */ /* 0x000fc400000006ff */
[----:B------:R-:W-:Y:S02]  /*3030*/  @P0 LOP3.LUT R212, R212, 0x10, RZ, 0xfc, !PT ;  /* 0x00000010d4d40812 */ /* 0x000fe400078efcff */
.L_x_207:
[----:B------:R-:W-:Y:S01]  /*3040*/  IMAD.SHL.U32 R66, R59, 0x40, RZ ;  /* 0x000000403b427824 */ /* 0x000fe200078e00ff */
[----:B------:R-:W-:Y:S04]  /*3050*/  DEPBAR.LE SB0, 0x0 ;  /* 0x000080000000791a */ /* 0x000fe80000000000 */
[----:B------:R-:W-:Y:S01]  /*3060*/  IMAD.IADD R0, R132, 0x1, R66 ;  /* 0x0000000184007824 */ /* 0x000fe200078e0242 */
[----:B------:R-:W-:Y:S01]  /*3070*/  ISETP.NE.AND P1, PT, R136, 0x1, PT ;  /* 0x000000018800780c */ /* 0x000fe20003f25270 */
[----:B------:R-:W-:Y:S01]  /*3080*/  IMAD.MOV.U32 R63, RZ, RZ, RZ ;  /* 0x000000ffff3f7224 */ /* 0x000fe200078e00ff */
[----:B------:R-:W-:Y:S01]  /*3090*/  WARPSYNC 0xffffffff ;  /* 0xffffffff00007948 */ /* 0x000fe20003800000 */
[----:B-1----:R-:W-:Y:S01]  /*30a0*/  IMAD.IADD R2, R119, 0x1, R0 ;  /* 0x0000000177027824 */ /* 0x002fe200078e0200 */
[----:B------:R-:W-:Y:S01]  /*30b0*/  ISETP.GE.AND P0, PT, R0, R69, PT ;  /* 0x000000450000720c */ /* 0x000fe20003f06270 */
[----:B------:R-:W-:Y:S01]  /*30c0*/  BSSY B1, `(.L_x_183) ;  /* 0x00003e1000017945 */ /* 0x000fe20003800000 */
[----:B------:R-:W-:Y:S01]  /*30d0*/  ISETP.GE.AND P2, PT, R133, 0x1, PT ;  /* 0x000000018500780c */ /* 0x000fe20003f46270 */
[----:B------:R-:W-:Y:S01]  /*30e0*/  IMAD.MOV.U32 R0, RZ, RZ, R2 ;  /* 0x000000ffff007224 */ /* 0x000fe200078e0002 */
[----:B------:R-:W-:Y:S05]  /*30f0*/  ISETP.GT.OR P0, PT, R132, 0x3f, P0 ;  /* 0x0000003f8400780c */ /* 0x000fea0000704670 */
        /* <DEDUP_REMOVED lines=11> */
[----:B------:R-:W-:Y:S01]  /*31b0*/  IMAD R0, R67, c[0x0][0x1e0], RZ ;  /* 0x0000780043007a24 */ /* 0x000fe200078e02ff */
[----:B------:R-:W-:Y:S03]  /*31c0*/  BAR.SYNC.DEFER_BLOCKING 0x0 ;  /* 0x0000000000007b1d */ /* 0x000fe60000010000 */
[----:B------:R-:W-:Y:S04]  /*31d0*/  IMAD R0, R64, c[0x0][0x1e4], R0 ;  /* 0x0000790040007a24 */ /* 0x000fe800078e0200 */
[----:B------:R-:W-:Y:S01]  /*31e0*/  IMAD.IADD R3, R3, 0x1, R0 ;  /* 0x0000000103037824 */ /* 0x000fe200078e0200 */
[----:B--2---:R-:W-:Y:S03]  /*31f0*/  SHF.R.S32.HI R68, RZ, 0x1f, R63 ;  /* 0x0000001fff447819 */ /* 0x004fe6000001143f */
[C---:B------:R-:W-:Y:S04]  /*3200*/  IMAD.WIDE.U32 R2, R63.reuse, c[0x0][0x1f0], R2 ;  /* 0x00007c003f027a25 */ /* 0x040fe800078e0002 */
[----:B------:R-:W-:Y:S01]  /*3210*/  IMAD R4, R68, c[0x0][0x1f0], RZ ;  /* 0x00007c0044047a24 */ /* 0x000fe200078e02ff */
[----:B------:R-:W-:Y:S03]  /*3220*/  IADD3 R0, P0, R92, R2, RZ ;  /* 0x000000025c007210 */ /* 0x000fe60007f1e0ff */
[----:B------:R-:W-:Y:S05]  /*3230*/  IMAD R4, R63, c[0x0][0x1f4], R4 ;  /* 0x00007d003f047a24 */ /* 0x000fea00078e0204 */
[----:B------:R-:W-:Y:S02]  /*3240*/  IADD3.X R2, R117, R3, R4, P0, !PT ;  /* 0x0000000375027210 */ /* 0x000fe400007fe404 */
[C---:B------:R-:W-:Y:S04]  /*3250*/  LEA R11, P0, R0.reuse, c[0x0][0x1c8], 0x1 ;  /* 0x00007200000b7a11 */ /* 0x040fe800078008ff */
[----:B------:R-:W-:Y:S01]  /*3260*/  LEA.HI.X R10, R0, c[0x0][0x1cc], R2, 0x1, P0 ;  /* 0x00007300000a7a11 */ /* 0x000fe200000f0c02 */
[----:B----4-:R-:W-:-:S05]  /*3270*/  @!P2 BRA `(.L_x_184) ;  /* 0x000039e00000a947 */ /* 0x010fca0003800000 */
[-C--:B------:R-:W-:Y:S01]  /*3280*/  IMAD R3, R128, R59.reuse, RZ ;  /* 0x0000003b80037224 */ /* 0x080fe200078e02ff */
[----:B------:R-:W-:Y:S01]  /*3290*/  ISETP.NE.AND P0, PT, RZ, UR5, PT ;  /* 0x00000005ff007c0c */ /* 0x000fe2000bf05270 */
[----:B------:R-:W-:Y:S01]  /*32a0*/  IMAD R2, R129, R59, RZ ;  /* 0x0000003b81027224 */ /* 0x000fe200078e02ff */
[----:B------:R-:W-:Y:S01]  /*32b0*/  SHF.R.S32.HI R0, RZ, 0x1f, R59 ;  /* 0x0000001fff007819 */ /* 0x000fe2000001143b */
[----:B------:R-:W-:Y:S01]  /*32c0*/  IMAD.WIDE.U32 R8, R59, UR7, RZ ;  /* 0x000000073b087c25 */ /* 0x000fe2000f8e00ff */
[----:B------:R-:W-:Y:S03]  /*32d0*/  IADD3 R5, -R66, R69, RZ ;  /* 0x0000004542057210 */ /* 0x000fe60007ffe1ff */
[C---:B------:R-:W-:Y:S01]  /*32e0*/  IMAD R4, R0.reuse, UR6, R3 ;  /* 0x0000000600047c24 */ /* 0x040fe2000f8e0203 */
[----:B------:R-:W-:Y:S01]  /*32f0*/  IMNMX R65, R5, 0x40, PT ;  /* 0x0000004005417817 */ /* 0x000fe20003800200 */
[----:B------:R-:W-:Y:S02]  /*3300*/  IMAD R0, R0, UR7, R2 ;  /* 0x0000000700007c24 */ /* 0x000fe4000f8e0202 */
[----:B------:R-:W-:Y:S03]  /*3310*/  IMAD.WIDE.U32 R2, R59, UR6, RZ ;  /* 0x000000063b027c25 */ /* 0x000fe6000f8e00ff */
[----:B------:R-:W-:Y:S02]  /*3320*/  IADD3 R27, R9, R0, RZ ;  /* 0x00000000091b7210 */ /* 0x000fe40007ffe0ff */
[----:B------:R-:W-:Y:S01]  /*3330*/  IADD3 R26, R3, R4, RZ ;  /* 0x00000004031a7210 */ /* 0x000fe20007ffe0ff */
[----:B------:R-:W-:-:S05]  /*3340*/  @!P0 BRA `(.L_x_185) ;  /* 0x00001c7000008947 */ /* 0x000fca0003800000 */
[----:B------:R-:W-:Y:S01]  /*3350*/  ISETP.GE.AND P1, PT, R209, R65, PT ;  /* 0x00000041d100720c */ /* 0x000fe20003f26270 */
[----:B------:R-:W-:Y:S01]  /*3360*/  BSSY B0, `(.L_x_186) ;  /* 0x000003a000007945 */ /* 0x000fe20003800000 */
        /* <DEDUP_REMOVED lines=12> */
[----:B------:R-:W-:-:S05]  /*3430*/  @P1 BRA `(.L_x_187) ;  /* 0x000002c000001947 */ /* 0x000fca0003800000 */
[----:B------:R-:W-:Y:S01]  /*3440*/  IADD3 R0, P0, R88, R2, RZ ;  /* 0x0000000258007210 */ /* 0x000fe20007f1e0ff */
[----:B------:R-:W-:Y:S01]  /*3450*/  CS2R R30, SRZ ;  /* 0x00000000001e7805 */ /* 0x000fe2000001ff00 */
[----:B------:R-:W-:Y:S01]  /*3460*/  CS2R R32, SRZ ;  /* 0x0000000000207805 */ /* 0x000fe2000001ff00 */
[----:B------:R-:W-:Y:S01]  /*3470*/  CS2R R12, SRZ ;  /* 0x00000000000c7805 */ /* 0x000fe2000001ff00 */
[----:B------:R-:W-:Y:S01]  /*3480*/  CS2R R34, SRZ ;  /* 0x0000000000227805 */ /* 0x000fe2000001ff00 */
[----:B------:R-:W-:Y:S01]  /*3490*/  IMAD.X R2, R26, 0x1, R111, P0 ;  /* 0x000000011a027824 */ /* 0x000fe200000e066f */
[----:B------:R-:W-:Y:S01]  /*34a0*/  IADD3 R3, P0, R86, R8, RZ ;  /* 0x0000000856037210 */ /* 0x000fe20007f1e0ff */
[----:B------:R-:W-:Y:S01]  /*34b0*/  CS2R R14, SRZ ;  /* 0x00000000000e7805 */ /* 0x000fe2000001ff00 */
[----:B------:R-:W-:Y:S01]  /*34c0*/  CS2R R36, SRZ ;  /* 0x0000000000247805 */ /* 0x000fe2000001ff00 */
[----:B------:R-:W-:Y:S01]  /*34d0*/  CS2R R16, SRZ ;  /* 0x0000000000107805 */ /* 0x000fe2000001ff00 */
[----:B------:R-:W-:Y:S01]  /*34e0*/  CS2R R38, SRZ ;  /* 0x0000000000267805 */ /* 0x000fe2000001ff00 */
[----:B------:R-:W-:Y:S01]  /*34f0*/  IMAD.X R4, R27, 0x1, R110, P0 ;  /* 0x000000011b047824 */ /* 0x000fe200000e066e */
[C---:B------:R-:W-:Y:S01]  /*3500*/  LEA R6, P0, R0.reuse, c[0x0][0x270], 0x1 ;  /* 0x00009c0000067a11 */ /* 0x040fe200078008ff */
[----:B------:R-:W-:Y:S01]  /*3510*/  CS2R R18, SRZ ;  /* 0x0000000000127805 */ /* 0x000fe2000001ff00 */
[----:B------:R-:W-:Y:S01]  /*3520*/  CS2R R40, SRZ ;  /* 0x0000000000287805 */ /* 0x000fe2000001ff00 */
[----:B------:R-:W-:Y:S01]  /*3530*/  CS2R R20, SRZ ;  /* 0x0000000000147805 */ /* 0x000fe2000001ff00 */
[----:B------:R-:W-:Y:S02]  /*3540*/  LEA.HI.X R7, R0, c[0x0][0x274], R2, 0x1, P0 ;  /* 0x00009d0000077a11 */ /* 0x000fe400000f0c02 */
[C---:B------:R-:W-:Y:S04]  /*3550*/  LEA R2, P0, R3.reuse, c[0x0][0x288], 0x1 ;  /* 0x0000a20003027a11 */ /* 0x040fe800078008ff */
[----:B------:R-:W-:Y:S02]  /*3560*/  LEA.HI.X R3, R3, c[0x0][0x28c], R4, 0x1, P0 ;  /* 0x0000a30003037a11 */ /* 0x000fe400000f0c04 */
[----:B------:R-:W-:Y:S01]  /*3570*/  ISETP.GE.AND P0, PT, R106, c[0x0][0x27c], PT ;  /* 0x00009f006a007a0c */ /* 0x000fe20003f06270 */
[----:B------:R-:W-:Y:S11]  /*3580*/  CS2R R4, SRZ ;  /* 0x0000000000047805 */ /* 0x000ff6000001ff00 */
[----:B------:R-:W-:Y:S01]  /*3590*/  @!UPT UIADD3 URZ, URZ, URZ, URZ ;  /* 0x0000003f3f3ff290 */ /* 0x000fe2000fffe03f */
[----:B------:R1:W5:Y:S04]  /*35a0*/  @!P0 LDG.E.64 R30, [R6.64] ;  /* 0x0000000a061e8981 */ /* 0x000368000c1e1b00 */
[----:B------:R1:W5:Y:S01]  /*35b0*/  @!P0 LDG.E.64 R4, [R2.64] ;  /* 0x0000000a02048981 */ /* 0x000362000c1e1b00 */
[----:B------:R-:W-:Y:S11]  /*35c0*/  ISETP.GE.AND P0, PT, R143, c[0x0][0x27c], PT ;  /* 0x00009f008f007a0c */ /* 0x000ff60003f06270 */
[----:B------:R-:W-:Y:S02]  /*35d0*/  @!UPT UIADD3 URZ, URZ, URZ, URZ ;  /* 0x0000003f3f3ff290 */ /* 0x000fe4000fffe03f */
[----:B------:R1:W5:Y:S04]  /*35e0*/  @!P0 LDG.E.64 R32, [R6.64+0x20] ;  /* 0x0000200a06208981 */ /* 0x000368000c1e1b00 */
[----:B------:R1:W5:Y:S01]  /*35f0*/  @!P0 LDG.E.64 R12, [R2.64+0x20] ;  /* 0x0000200a020c8981 */ /* 0x000362000c1e1b00 */
        /* <DEDUP_REMOVED lines=15> */
[----:B------:R1:W5:Y:S02]  /*36f0*/  @!P0 LDG.E.64 R20, [R2.64+0xa0] ;  /* 0x0000a00a02148981 */ /* 0x000364000c1e1b00 */
.L_x_187:
[----:B------:R-:W-:Y:S05]  /*3700*/  BSYNC B0 ;  /* 0x0000000000007941 */ /* 0x000fea0003800000 */
.L_x_186:
[----:B------:R2:W3:Y:S04]  /*3710*/  SHFL.IDX PT, R47, R10, RZ, 0x1c1f ;  /* 0x001c1fff0a2f7589 */ /* 0x0004e800000e0000 */
[----:B------:R2:W4:Y:S01]  /*3720*/  SHFL.IDX PT, R46, R11, RZ, 0x1c1f ;  /* 0x001c1fff0b2e7589 */ /* 0x00052200000e0000 */
[----:B------:R-:W-:-:S05]  /*3730*/  @P1 BRA `(.L_x_188) ;  /* 0x0000379000001947 */ /* 0x000fca0003800000 */
[----:B------:R-:W-:Y:S01]  /*3740*/  ISETP.GE.AND P0, PT, R100, c[0x0][0x1d4], PT ;  /* 0x0000750064007a0c */ /* 0x000fe20003f06270 */
[----:B-1---5:R-:W-:Y:S01]  /*3750*/  IMAD.MOV.U32 R2, RZ, RZ, R38 ;  /* 0x000000ffff027224 */ /* 0x022fe200078e0026 */
[----:B------:R-:W-:Y:S01]  /*3760*/  BSSY B0, `(.L_x_189) ;  /* 0x000005b000007945 */ /* 0x000fe20003800000 */
[----:B------:R-:W-:Y:S02]  /*3770*/  IMAD.MOV.U32 R0, RZ, RZ, R39 ;  /* 0x000000ffff007224 */ /* 0x000fe400078e0027 */
[----:B------:R-:W-:Y:S02]  /*3780*/  IMAD.MOV.U32 R6, RZ, RZ, R40 ;  /* 0x000000ffff067224 */ /* 0x000fe400078e0028 */
[----:B------:R-:W-:Y:S01]  /*3790*/  IMAD.MOV.U32 R3, RZ, RZ, R41 ;  /* 0x000000ffff037224 */ /* 0x000fe200078e0029 */
[----:B------:R-:W-:Y:S01]  /*37a0*/  PRMT R44, R2, 0x5410, R0 ;  /* 0x00005410022c7816 */ /* 0x000fe20000000000 */
[----:B------:R-:W-:Y:S02]  /*37b0*/  IMAD.MOV.U32 R2, RZ, RZ, R34 ;  /* 0x000000ffff027224 */ /* 0x000fe400078e0022 */
[----:B------:R-:W-:Y:S01]  /*37c0*/  IMAD.MOV.U32 R0, RZ, RZ, R35 ;  /* 0x000000ffff007224 */ /* 0x000fe200078e0023 */
[----:B------:R-:W-:Y:S01]  /*37d0*/  PRMT R45, R6, 0x5410, R3 ;  /* 0x00005410062d7816 */ /* 0x000fe20000000003 */
[----:B------:R-:W-:Y:S01]  /*37e0*/  IMAD.MOV.U32 R6, RZ, RZ, R36 ;  /* 0x000000ffff067224 */ /* 0x000fe200078e0024 */
[----:B------:R-:W-:Y:S02]  /*37f0*/  MOV R3, R37 ;  /* 0x0000002500037202 */ /* 0x000fe40000000f00 */
[----:B------:R-:W-:Y:S01]  /*3800*/  PRMT R42, R2, 0x5410, R0 ;  /* 0x00005410022a7816 */ /* 0x000fe20000000000 */
[----:B------:R-:W-:Y:S01]  /*3810*/  IMAD.MOV.U32 R2, RZ, RZ, R20 ;  /* 0x000000ffff027224 */ /* 0x000fe200078e0014 */
[----:B------:R-:W-:Y:S01]  /*3820*/  PRMT R43, R6, 0x5410, R3 ;  /* 0x00005410062b7816 */ /* 0x000fe20000000003 */
[----:B------:R-:W-:Y:S01]  /*3830*/  IMAD.MOV.U32 R0, RZ, RZ, R21 ;  /* 0x000000ffff007224 */ /* 0x000fe200078e0015 */
[----:B------:R-:W-:Y:S01]  /*3840*/  MOV R3, R33 ;  /* 0x0000002100037202 */ /* 0x000fe20000000f00 */
[----:B------:R-:W-:Y:S03]  /*3850*/  IMAD.MOV.U32 R6, RZ, RZ, R32 ;  /* 0x000000ffff067224 */ /* 0x000fe600078e0020 */
[----:B------:R-:W-:Y:S01]  /*3860*/  PRMT R28, R2, 0x5410, R0 ;  /* 0x00005410021c7816 */ /* 0x000fe20000000000 */
[----:B------:R-:W-:Y:S01]  /*3870*/  IMAD.MOV.U32 R2, RZ, RZ, R18 ;  /* 0x000000ffff027224 */ /* 0x000fe200078e0012 */
[----:B------:R-:W-:Y:S02]  /*3880*/  MOV R0, R19 ;  /* 0x0000001300007202 */ /* 0x000fe40000000f00 */
[----:B------:R-:W-:Y:S02]  /*3890*/  PRMT R29, R6, 0x5410, R3 ;  /* 0x00005410061d7816 */ /* 0x000fe40000000003 */
[----:B------:R-:W-:Y:S01]  /*38a0*/  PRMT R27, R2, 0x5410, R0 ;  /* 0x00005410021b7816 */ /* 0x000fe20000000000 */
[----:B------:R-:W-:Y:S05]  /*38b0*/  IMAD.MOV.U32 R0, RZ, RZ, R16 ;  /* 0x000000ffff007224 */ /* 0x000fea00078e0010 */
[----:B------:R-:W-:Y:S01]  /*38c0*/  PRMT R26, R0, 0x7610, R26 ;  /* 0x00007610001a7816 */ /* 0x000fe2000000001a */
[----:B------:R-:W-:Y:S05]  /*38d0*/  IMAD.MOV.U32 R0, RZ, RZ, R17 ;  /* 0x000000ffff007224 */ /* 0x000fea00078e0011 */
[----:B------:R-:W-:Y:S01]  /*38e0*/  PRMT R26, R26, 0x5410, R0 ;  /* 0x000054101a1a7816 */ /* 0x000fe20000000000 */
[----:B------:R-:W-:Y:S05]  /*38f0*/  IMAD.MOV.U32 R0, RZ, RZ, R14 ;  /* 0x000000ffff007224 */ /* 0x000fea00078e000e */
[----:B------:R-:W-:Y:S02]  /*3900*/  PRMT R23, R0, 0x7610, R23 ;  /* 0x0000761000177816 */ /* 0x000fe40000000017 */
[----:B------:R-:W-:Y:S04]  /*3910*/  MOV R0, R15 ;  /* 0x0000000f00007202 */ /* 0x000fe80000000f00 */
[----:B------:R-:W-:Y:S01]  /*3920*/  PRMT R23, R23, 0x5410, R0 ;  /* 0x0000541017177816 */ /* 0x000fe20000000000 */
[----:B------:R-:W-:Y:S05]  /*3930*/  IMAD.MOV.U32 R0, RZ, RZ, R12 ;  /* 0x000000ffff007224 */ /* 0x000fea00078e000c */
[----:B------:R-:W-:Y:S01]  /*3940*/  PRMT R22, R0, 0x7610, R22 ;  /* 0x0000761000167816 */ /* 0x000fe20000000016 */
[----:B------:R-:W-:Y:S05]  /*3950*/  IMAD.MOV.U32 R0, RZ, RZ, R13 ;  /* 0x000000ffff007224 */ /* 0x000fea00078e000d */
[----:B------:R-:W-:Y:S01]  /*3960*/  PRMT R22, R22, 0x5410, R0 ;  /* 0x0000541016167816 */ /* 0x000fe20000000000 */
[----:B------:R-:W-:-:S05]  /*3970*/  @P0 BRA `(.L_x_190) ;  /* 0x0000039000000947 */ /* 0x000fca0003800000 */
[----:B------:R-:W-:Y:S01]  /*3980*/  ISETP.GE.AND P0, PT, R106, c[0x0][0x27c], PT ;  /* 0x00009f006a007a0c */ /* 0x000fe20003f06270 */
[----:B--2---:R-:W1:Y:S01]  /*3990*/  LDS.128 R8, [R200+0x6000] ;  /* 0x00600000c8087984 */ /* 0x004e620000000c00 */
[----:B------:R-:W-:Y:S02]  /*39a0*/  MOV R2, R4 ;  /* 0x0000000400027202 */ /* 0x000fe40000000f00 */
[----:B------:R-:W-:Y:S09]  /*39b0*/  MOV R6, R30 ;  /* 0x0000001e00067202 */ /* 0x000ff20000000f00 */
[----:B------:R-:W-:Y:S02]  /*39c0*/  @!P0 HADD2.F32 R2, -RZ, R2.H0_H0 ;  /* 0x20000002ff028230 */ /* 0x000fe40000004100 */
[----:B------:R-:W-:Y:S01]  /*39d0*/  @!P0 HADD2.F32 R6, -RZ, R6.H0_H0 ;  /* 0x20000006ff068230 */ /* 0x000fe20000004100 */
[----:B-1----:R-:W-:Y:S05]  /*39e0*/  @!P0 MOV R0, R8 ;  /* 0x0000000800008202 */ /* 0x002fea0000000f00 */
[--C-:B------:R-:W-:Y:S02]  /*39f0*/  @!P0 HADD2.F32 R3, -RZ, R0.reuse.H1_H1 ;  /* 0x30000000ff038230 */ /* 0x100fe40000004100 */
[----:B------:R-:W-:Y:S03]  /*3a00*/  @!P0 HADD2.F32 R0, -RZ, R0.H0_H0 ;  /* 0x20000000ff008230 */ /* 0x000fe60000004100 */
[C---:B------:R-:W-:Y:S04]  /*3a10*/  @!P0 FMUL.FTZ R7, R3.reuse, R2 ;  /* 0x0000000203078220 */ /* 0x040fe80000410000 */
[C---:B------:R-:W-:Y:S02]  /*3a20*/  @!P0 FFMA.FTZ R7, R0.reuse, R6, -R7 ;  /* 0x0000000600078223 */ /* 0x040fe40000010807 */
[----:B------:R-:W-:Y:S01]  /*3a30*/  @!P0 FMUL.FTZ R0, R0, R2 ;  /* 0x0000000200008220 */ /* 0x000fe20000410000 */
[----:B------:R-:W-:Y:S02]  /*3a40*/  @!P0 SHF.R.U64 R2, R4, 0x10, R5 ;  /* 0x0000001004028819 */ /* 0x000fe40000001205 */
[----:B------:R-:W-:Y:S01]  /*3a50*/  @!P0 SHF.R.U64 R4, R30, 0x10, R31 ;  /* 0x000000101e048819 */ /* 0x000fe2000000121f */
[----:B------:R-:W-:Y:S02]  /*3a60*/  @!P0 FFMA.FTZ R0, R3, R6, R0 ;  /* 0x0000000603008223 */ /* 0x000fe40000010000 */
[----:B------:R-:W-:Y:S02]  /*3a70*/  @!P0 HADD2.F32 R2, -RZ, R2.H0_H0 ;  /* 0x20000002ff028230 */ /* 0x000fe40000004100 */
[----:B------:R-:W-:Y:S01]  /*3a80*/  @!P0 HADD2.F32 R4, -RZ, R4.H0_H0 ;  /* 0x20000004ff048230 */ /* 0x000fe20000004100 */
[----:B------:R-:W-:Y:S01]  /*3a90*/  @!P0 F2FP.PACK_AB R6, R0, R7 ;  /* 0x000000070006823e */ /* 0x000fe200000000ff */
[----:B------:R-:W-:Y:S04]  /*3aa0*/  @!P0 IMAD.MOV.U32 R0, RZ, RZ, R9 ;  /* 0x000000ffff008224 */ /* 0x000fe800078e0009 */
[----:B------:R-:W-:Y:S01]  /*3ab0*/  @!P0 IMAD.MOV.U32 R8, RZ, RZ, R6 ;  /* 0x000000ffff088224 */ /* 0x000fe200078e0006 */
[----:B------:R-:W-:Y:S01]  /*3ac0*/  MOV R6, R31 ;  /* 0x0000001f00067202 */ /* 0x000fe20000000f00 */
[--C-:B------:R-:W-:Y:S02]  /*3ad0*/  @!P0 HADD2.F32 R3, -RZ, R0.reuse.H1_H1 ;  /* 0x30000000ff038230 */ /* 0x100fe40000004100 */
[----:B------:R-:W-:Y:S02]  /*3ae0*/  @!P0 HADD2.F32 R0, -RZ, R0.H0_H0 ;  /* 0x20000000ff008230 */ /* 0x000fe40000004100 */
[----:B------:R-:W-:Y:S01]  /*3af0*/  @!P0 HADD2.F32 R6, -RZ, R6.H0_H0 ;  /* 0x20000006ff068230 */ /* 0x000fe20000004100 */
[C---:B------:R-:W-:Y:S04]  /*3b00*/  @!P0 FMUL.FTZ R7, R3.reuse, R2 ;  /* 0x0000000203078220 */ /* 0x040fe80000410000 */
[C---:B------:R-:W-:Y:S02]  /*3b10*/  @!P0 FFMA.FTZ R7, R0.reuse, R4, -R7 ;  /* 0x0000000400078223 */ /* 0x040fe40000010807 */
[----:B------:R-:W-:Y:S01]  /*3b20*/  @!P0 FMUL.FTZ R0, R0, R2 ;  /* 0x0000000200008220 */ /* 0x000fe20000410000 */
[----:B------:R-:W-:Y:S03]  /*3b30*/  MOV R2, R5 ;  /* 0x0000000500027202 */ /* 0x000fe60000000f00 */
[----:B------:R-:W-:Y:S01]  /*3b40*/  @!P0 FFMA.FTZ R0, R3, R4, R0 ;  /* 0x0000000403008223 */ /* 0x000fe20000010000 */
[----:B------:R-:W-:Y:S04]  /*3b50*/  @!P0 SHF.R.U32.HI R3, RZ, 0x10, R5 ;  /* 0x00000010ff038819 */ /* 0x000fe80000011605 */
[----:B------:R-:W-:Y:S02]  /*3b60*/  @!P0 F2FP.PACK_AB R4, R0, R7 ;  /* 0x000000070004823e */ /* 0x000fe400000000ff */
[----:B------:R-:W-:Y:S02]  /*3b70*/  @!P0 MOV R0, R10 ;  /* 0x0000000a00008202 */ /* 0x000fe40000000f00 */
[----:B------:R-:W-:Y:S01]  /*3b80*/  @!P0 MOV R9, R4 ;  /* 0x0000000400098202 */ /* 0x000fe20000000f00 */
[----:B------:R-:W-:Y:S01]  /*3b90*/  @!P0 HADD2.F32 R4, -RZ, R2.H0_H0 ;  /* 0x20000002ff048230 */ /* 0x000fe20000004100 */
[----:B------:R-:W-:Y:S01]  /*3ba0*/  @!P0 SHF.R.U32.HI R7, RZ, 0x10, R31 ;  /* 0x00000010ff078819 */ /* 0x000fe2000001161f */
[--C-:B------:R-:W-:Y:S02]  /*3bb0*/  @!P0 HADD2.F32 R5, -RZ, R0.reuse.H1_H1 ;  /* 0x30000000ff058230 */ /* 0x100fe40000004100 */
[----:B------:R-:W-:Y:S03]  /*3bc0*/  @!P0 HADD2.F32 R2, -RZ, R0.H0_H0 ;  /* 0x20000000ff028230 */ /* 0x000fe60000004100 */
[CC--:B------:R-:W-:Y:S02]  /*3bd0*/  @!P0 FMUL.FTZ R30, R5.reuse, R4.reuse ;  /* 0x00000004051e8220 */ /* 0x0c0fe40000410000 */
[C---:B------:R-:W-:Y:S01]  /*3be0*/  @!P0 FMUL.FTZ R0, R2.reuse, R4 ;  /* 0x0000000402008220 */ /* 0x040fe20000410000 */
[----:B------:R-:W-:Y:S01]  /*3bf0*/  @!P0 HADD2.F32 R4, -RZ, R3.H0_H0 ;  /* 0x20000003ff048230 */ /* 0x000fe20000004100 */
[----:B------:R-:W-:Y:S01]  /*3c00*/  @!P0 FFMA.FTZ R48, R2, R6, -R30 ;  /* 0x0000000602308223 */ /* 0x000fe2000001081e */
[C---:B----4-:R-:W-:Y:S01]  /*3c10*/  LEA R30, P1, R100.reuse, R46, 0x1 ;  /* 0x0000002e641e7211 */ /* 0x050fe200078208ff */
[----:B------:R-:W-:Y:S02]  /*3c20*/  @!P0 IMAD.MOV.U32 R2, RZ, RZ, R11 ;  /* 0x000000ffff028224 */ /* 0x000fe400078e000b */
[----:B------:R-:W-:Y:S01]  /*3c30*/  @!P0 FFMA.FTZ R0, R5, R6, R0 ;  /* 0x0000000605008223 */ /* 0x000fe20000010000 */
[----:B---3--:R-:W-:Y:S01]  /*3c40*/  LEA.HI.X R31, R100, R47, R101, 0x1, P1 ;  /* 0x0000002f641f7211 */ /* 0x008fe200008f0c65 */
[----:B------:R-:W-:Y:S02]  /*3c50*/  @!P0 HADD2.F32 R6, -RZ, R7.H0_H0 ;  /* 0x20000007ff068230 */ /* 0x000fe40000004100 */
[--C-:B------:R-:W-:Y:S01]  /*3c60*/  @!P0 HADD2.F32 R5, -RZ, R2.reuse.H1_H1 ;  /* 0x30000002ff058230 */ /* 0x100fe20000004100 */
[----:B------:R-:W-:Y:S01]  /*3c70*/  @!P0 F2FP.PACK_AB R0, R0, R48 ;  /* 0x000000300000823e */ /* 0x000fe200000000ff */
[----:B------:R-:W-:Y:S03]  /*3c80*/  @!P0 HADD2.F32 R3, -RZ, R2.H0_H0 ;  /* 0x20000002ff038230 */ /* 0x000fe60000004100 */
[----:B------:R-:W-:Y:S01]  /*3c90*/  @!P0 FMUL.FTZ R7, R5, R4 ;  /* 0x0000000405078220 */ /* 0x000fe20000410000 */
[----:B------:R-:W-:Y:S01]  /*3ca0*/  @!P0 MOV R10, R0 ;  /* 0x00000000000a8202 */ /* 0x000fe20000000f00 */
[C---:B------:R-:W-:Y:S02]  /*3cb0*/  @!P0 FMUL.FTZ R2, R3.reuse, R4 ;  /* 0x0000000403028220 */ /* 0x040fe40000410000 */
[-C--:B------:R-:W-:Y:S02]  /*3cc0*/  @!P0 FFMA.FTZ R7, R3, R6.reuse, -R7 ;  /* 0x0000000603078223 */ /* 0x080fe40000010807 */
[----:B------:R-:W-:Y:S05]  /*3cd0*/  @!P0 FFMA.FTZ R2, R5, R6, R2 ;  /* 0x0000000605028223 */ /* 0x000fea0000010002 */
[----:B------:R-:W-:Y:S04]  /*3ce0*/  @!P0 F2FP.PACK_AB R2, R2, R7 ;  /* 0x000000070202823e */ /* 0x000fe800000000ff */
[----:B------:R-:W-:Y:S05]  /*3cf0*/  @!P0 MOV R11, R2 ;  /* 0x00000002000b8202 */ /* 0x000fea0000000f00 */
[----:B------:R1:W-:Y:S02]  /*3d00*/  ST.E.128 [R30.64], R8 ;  /* 0x000000081e007985 */ /* 0x0003e4000c101d0a */
.L_x_190:
[----:B------:R-:W-:Y:S05]  /*3d10*/  BSYNC B0 ;  /* 0x0000000000007941 */ /* 0x000fea0003800000 */
.L_x_189:
[----:B------:R-:W-:Y:S01]  /*3d20*/  ISETP.GE.AND P0, PT, R25, c[0x0][0x1d4], PT ;  /* 0x0000750019007a0c */ /* 0x000fe20003f06270 */
[----:B------:R-:W-:Y:S01]  /*3d30*/  @!UPT UIADD3 URZ, URZ, URZ, URZ ;  /* 0x0000003f3f3ff290 */ /* 0x000fe2000fffe03f */
[----:B------:R-:W-:Y:S11]  /*3d40*/  BSSY B0, `(.L_x_191) ;  /* 0x0000039000007945 */ /* 0x000ff60003800000 */
[----:B------:R-:W-:-:S05]  /*3d50*/  @P0 BRA `(.L_x_192) ;  /* 0x0000037000000947 */ /* 0x000fca0003800000 */
[----:B------:R-:W5:Y:S01]  /*3d60*/  LDS.128 R4, [R201+0x6000] ;  /* 0x00600000c9047984 */ /* 0x000f620000000c00 */
[----:B------:R-:W-:Y:S11]  /*3d70*/  ISETP.GE.AND P0, PT, R143, c[0x0][0x27c], PT ;  /* 0x00009f008f007a0c */ /* 0x000ff60003f06270 */
[----:B------:R-:W-:Y:S02]  /*3d80*/  @!UPT UIADD3 URZ, URZ, URZ, URZ ;  /* 0x0000003f3f3ff290 */ /* 0x000fe4000fffe03f */
[----:B------:R-:W-:Y:S01]  /*3d90*/  @!P0 HADD2.F32 R2, -RZ, R22.H0_H0 ;  /* 0x20000016ff028230 */ /* 0x000fe20000004100 */
[----:B-12---:R-:W-:Y:S01]  /*3da0*/  @!P0 SHF.R.U32.HI R10, RZ, 0x10, R33 ;  /* 0x00000010ff0a8819 */ /* 0x006fe20000011621 */
[----:B------:R-:W-:Y:S04]  /*3db0*/  @!P0 HADD2.F32 R8, -RZ, R29.H0_H0 ;  /* 0x2000001dff088230 */ /* 0x000fe80000004100 */
[----:B------:R-:W-:Y:S01]  /*3dc0*/  @!P0 HADD2.F32 R10, -RZ, R10.H0_H0 ;  /* 0x2000000aff0a8230 */ /* 0x000fe20000004100 */
[----:B-----5:R-:W-:Y:S05]  /*3dd0*/  @!P0 MOV R0, R4 ;  /* 0x0000000400008202 */ /* 0x020fea0000000f00 */
[--C-:B------:R-:W-:Y:S02]  /*3de0*/  @!P0 HADD2.F32 R3, -RZ, R0.reuse.H1_H1 ;  /* 0x30000000ff038230 */ /* 0x100fe40000004100 */
[----:B------:R-:W-:Y:S03]  /*3df0*/  @!P0 HADD2.F32 R0, -RZ, R0.H0_H0 ;  /* 0x20000000ff008230 */ /* 0x000fe60000004100 */
[C---:B------:R-:W-:Y:S04]  /*3e00*/  @!P0 FMUL.FTZ R9, R3.reuse, R2 ;  /* 0x0000000203098220 */ /* 0x040fe80000410000 */
[----:B------:R-:W-:Y:S01]  /*3e10*/  @!P0 FFMA.FTZ R11, R0, R8, -R9 ;  /* 0x00000008000b8223 */ /* 0x000fe20000010809 */
[----:B------:R-:W-:Y:S01]  /*3e20*/  @!P0 SHF.R.U64 R9, R32, 0x10, R33 ;  /* 0x0000001020098819 */ /* 0x000fe20000001221 */
[----:B------:R-:W-:Y:S01]  /*3e30*/  @!P0 FMUL.FTZ R0, R0, R2 ;  /* 0x0000000200008220 */ /* 0x000fe20000410000 */
[--C-:B------:R-:W-:Y:S03]  /*3e40*/  @!P0 SHF.R.U64 R2, R12, 0x10, R13.reuse ;  /* 0x000000100c028819 */ /* 0x100fe6000000120d */
[----:B------:R-:W-:Y:S01]  /*3e50*/  @!P0 FFMA.FTZ R0, R3, R8, R0 ;  /* 0x0000000803008223 */ /* 0x000fe20000010000 */
[----:B------:R-:W-:Y:S01]  /*3e60*/  @!P0 HADD2.F32 R9, -RZ, R9.H0_H0 ;  /* 0x20000009ff098230 */ /* 0x000fe20000004100 */
[----:B------:R-:W-:Y:S01]  /*3e70*/  @!P0 SHF.R.U32.HI R3, RZ, 0x10, R13 ;  /* 0x00000010ff038819 */ /* 0x000fe2000001160d */
[----:B------:R-:W-:Y:S02]  /*3e80*/  @!P0 HADD2.F32 R2, -RZ, R2.H0_H0 ;  /* 0x20000002ff028230 */ /* 0x000fe40000004100 */
[----:B------:R-:W-:Y:S02]  /*3e90*/  @!P0 F2FP.PACK_AB R11, R0, R11 ;  /* 0x0000000b000b823e */ /* 0x000fe400000000ff */
[----:B------:R-:W-:Y:S03]  /*3ea0*/  @!P0 MOV R0, R5 ;  /* 0x0000000500008202 */ /* 0x000fe60000000f00 */
[----:B------:R-:W-:Y:S02]  /*3eb0*/  @!P0 IMAD.MOV.U32 R4, RZ, RZ, R11 ;  /* 0x000000ffff048224 */ /* 0x000fe400078e000b */
[--C-:B------:R-:W-:Y:S02]  /*3ec0*/  @!P0 HADD2.F32 R8, -RZ, R0.reuse.H1_H1 ;  /* 0x30000000ff088230 */ /* 0x100fe40000004100 */
[----:B------:R-:W-:Y:S03]  /*3ed0*/  @!P0 HADD2.F32 R0, -RZ, R0.H0_H0 ;  /* 0x20000000ff008230 */ /* 0x000fe60000004100 */
[-C--:B------:R-:W-:Y:S04]  /*3ee0*/  @!P0 FMUL.FTZ R12, R8, R2.reuse ;  /* 0x00000002080c8220 */ /* 0x080fe80000410000 */
[CC--:B------:R-:W-:Y:S02]  /*3ef0*/  @!P0 FFMA.FTZ R12, R0.reuse, R9.reuse, -R12 ;  /* 0x00000009000c8223 */ /* 0x0c0fe4000001080c */
[----:B------:R-:W-:Y:S01]  /*3f00*/  @!P0 FMUL.FTZ R0, R0, R2 ;  /* 0x0000000200008220 */ /* 0x000fe20000410000 */
[----:B------:R-:W-:Y:S03]  /*3f10*/  @!P0 MOV R2, R6 ;  /* 0x0000000600028202 */ /* 0x000fe60000000f00 */
[----:B------:R-:W-:Y:S01]  /*3f20*/  @!P0 FFMA.FTZ R0, R8, R9, R0 ;  /* 0x0000000908008223 */ /* 0x000fe20000010000 */
[----:B------:R-:W-:Y:S02]  /*3f30*/  @!P0 HADD2.F32 R9, -RZ, R29.H1_H1 ;  /* 0x3000001dff098230 */ /* 0x000fe40000004100 */
[--C-:B------:R-:W-:Y:S02]  /*3f40*/  @!P0 HADD2.F32 R8, -RZ, R2.reuse.H1_H1 ;  /* 0x30000002ff088230 */ /* 0x100fe40000004100 */
[----:B------:R-:W-:Y:S01]  /*3f50*/  @!P0 F2FP.PACK_AB R0, R0, R12 ;  /* 0x0000000c0000823e */ /* 0x000fe200000000ff */
[----:B------:R-:W-:Y:S03]  /*3f60*/  @!P0 HADD2.F32 R2, -RZ, R2.H0_H0 ;  /* 0x20000002ff028230 */ /* 0x000fe60000004100 */
[----:B------:R-:W-:Y:S01]  /*3f70*/  @!P0 MOV R5, R0 ;  /* 0x0000000000058202 */ /* 0x000fe20000000f00 */
[----:B------:R-:W-:Y:S05]  /*3f80*/  @!P0 HADD2.F32 R0, -RZ, R22.H1_H1 ;  /* 0x30000016ff008230 */ /* 0x000fea0000004100 */
[-C--:B------:R-:W-:Y:S02]  /*3f90*/  @!P0 FMUL.FTZ R11, R8, R0.reuse ;  /* 0x00000000080b8220 */ /* 0x080fe40000410000 */
[C---:B------:R-:W-:Y:S02]  /*3fa0*/  @!P0 FMUL.FTZ R0, R2.reuse, R0 ;  /* 0x0000000002008220 */ /* 0x040fe40000410000 */
[----:B------:R-:W-:Y:S01]  /*3fb0*/  @!P0 FFMA.FTZ R12, R2, R9, -R11 ;  /* 0x00000009020c8223 */ /* 0x000fe2000001080b */
[----:B------:R-:W-:Y:S01]  /*3fc0*/  @!P0 MOV R2, R7 ;  /* 0x0000000700028202 */ /* 0x000fe20000000f00 */
[----:B------:R-:W-:Y:S01]  /*3fd0*/  @!P0 FFMA.FTZ R0, R8, R9, R0 ;  /* 0x0000000908008223 */ /* 0x000fe20000010000 */
[----:B------:R-:W-:Y:S03]  /*3fe0*/  @!P0 HADD2.F32 R8, -RZ, R3.H0_H0 ;  /* 0x20000003ff088230 */ /* 0x000fe60000004100 */
[--C-:B------:R-:W-:Y:S01]  /*3ff0*/  @!P0 HADD2.F32 R9, -RZ, R2.reuse.H1_H1 ;  /* 0x30000002ff098230 */ /* 0x100fe20000004100 */
[----:B------:R-:W-:Y:S01]  /*4000*/  @!P0 F2FP.PACK_AB R0, R0, R12 ;  /* 0x0000000c0000823e */ /* 0x000fe200000000ff */
[----:B------:R-:W-:Y:S03]  /*4010*/  @!P0 HADD2.F32 R3, -RZ, R2.H0_H0 ;  /* 0x20000002ff038230 */ /* 0x000fe60000004100 */
[----:B------:R-:W-:Y:S01]  /*4020*/  @!P0 MOV R6, R0 ;  /* 0x0000000000068202 */ /* 0x000fe20000000f00 */
[-C--:B------:R-:W-:Y:S02]  /*4030*/  @!P0 FMUL.FTZ R11, R9, R8.reuse ;  /* 0x00000008090b8220 */ /* 0x080fe40000410000 */
[C---:B------:R-:W-:Y:S02]  /*4040*/  @!P0 FMUL.FTZ R2, R3.reuse, R8 ;  /* 0x0000000803028220 */ /* 0x040fe40000410000 */
[-C--:B------:R-:W-:Y:S02]  /*4050*/  @!P0 FFMA.FTZ R11, R3, R10.reuse, -R11 ;  /* 0x0000000a030b8223 */ /* 0x080fe4000001080b */
[----:B------:R-:W-:Y:S02]  /*4060*/  IMAD.SHL.U32 R3, R215, 0x8, RZ ;  /* 0x00000008d7037824 */ /* 0x000fe400078e00ff */
[----:B------:R-:W-:Y:S03]  /*4070*/  @!P0 FFMA.FTZ R2, R9, R10, R2 ;  /* 0x0000000a09028223 */ /* 0x000fe60000010002 */
[C---:B----4-:R-:W-:Y:S02]  /*4080*/  LEA R8, P1, R3.reuse, R46, 0x1 ;  /* 0x0000002e03087211 */ /* 0x050fe400078208ff */
[----:B------:R-:W-:Y:S02]  /*4090*/  @!P0 F2FP.PACK_AB R2, R2, R11 ;  /* 0x0000000b0202823e */ /* 0x000fe400000000ff */
[----:B---3--:R-:W-:Y:S02]  /*40a0*/  LEA.HI.X.SX32 R9, R3, R47, 0x1, P1 ;  /* 0x0000002f03097211 */ /* 0x008fe400008f0eff */
[----:B------:R-:W-:Y:S05]  /*40b0*/  @!P0 MOV R7, R2 ;  /* 0x0000000200078202 */ /* 0x000fea0000000f00 */
[----:B------:R1:W-:Y:S02]  /*40c0*/  ST.E.128 [R8.64], R4 ;  /* 0x0000000408007985 */ /* 0x0003e4000c101d0a */
.L_x_192:
[----:B------:R-:W-:Y:S05]  /*40d0*/  BSYNC B0 ;  /* 0x0000000000007941 */ /* 0x000fea0003800000 */
.L_x_191:
[----:B------:R-:W-:Y:S01]  /*40e0*/  ISETP.GE.AND P0, PT, R24, c[0x0][0x1d4], PT ;  /* 0x0000750018007a0c */ /* 0x000fe20003f06270 */
[----:B------:R-:W-:Y:S01]  /*40f0*/  @!UPT UIADD3 URZ, URZ, URZ, URZ ;  /* 0x0000003f3f3ff290 */ /* 0x000fe2000fffe03f */
[----:B------:R-:W-:Y:S11]  /*4100*/  BSSY B0, `(.L_x_193) ;  /* 0x000003b000007945 */ /* 0x000ff60003800000 */
[----:B------:R-:W-:-:S05]  /*4110*/  @P0 BRA `(.L_x_194) ;  /* 0x0000039000000947 */ /* 0x000fca0003800000 */
[----:B-1----:R-:W1:Y:S01]  /*4120*/  LDS.128 R4, [R200+0x8000] ;  /* 0x00800000c8047984 */ /* 0x002e620000000c00 */
[----:B------:R-:W-:Y:S11]  /*4130*/  ISETP.GE.AND P0, PT, R140, c[0x0][0x27c], PT ;  /* 0x00009f008c007a0c */ /* 0x000ff60003f06270 */
[----:B------:R-:W-:Y:S02]  /*4140*/  @!UPT UIADD3 URZ, URZ, URZ, URZ ;  /* 0x0000003f3f3ff290 */ /* 0x000fe4000fffe03f */
[----:B------:R-:W-:Y:S01]  /*4150*/  @!P0 HADD2.F32 R2, -RZ, R23.H0_H0 ;  /* 0x20000017ff028230 */ /* 0x000fe20000004100 */
[--C-:B--2---:R-:W-:Y:S01]  /*4160*/  @!P0 SHF.R.U64 R10, R34, 0x10, R35.reuse ;  /* 0x00000010220a8819 */ /* 0x104fe20000001223 */
[----:B------:R-:W-:Y:S01]  /*4170*/  @!P0 HADD2.F32 R8, -RZ, R42.H0_H0 ;  /* 0x2000002aff088230 */ /* 0x000fe20000004100 */
[----:B------:R-:W-:Y:S03]  /*4180*/  @!P0 SHF.R.U32.HI R11, RZ, 0x10, R35 ;  /* 0x00000010ff0b8819 */ /* 0x000fe60000011623 */
[----:B------:R-:W-:Y:S01]  /*4190*/  @!P0 HADD2.F32 R10, -RZ, R10.H0_H0 ;  /* 0x2000000aff0a8230 */ /* 0x000fe20000004100 */
[----:B-1----:R-:W-:Y:S05]  /*41a0*/  @!P0 MOV R0, R4 ;  /* 0x0000000400008202 */ /* 0x002fea0000000f00 */
[--C-:B------:R-:W-:Y:S02]  /*41b0*/  @!P0 HADD2.F32 R3, -RZ, R0.reuse.H1_H1 ;  /* 0x30000000ff038230 */ /* 0x100fe40000004100 */
[----:B------:R-:W-:Y:S03]  /*41c0*/  @!P0 HADD2.F32 R0, -RZ, R0.H0_H0 ;  /* 0x20000000ff008230 */ /* 0x000fe60000004100 */
[C---:B------:R-:W-:Y:S04]  /*41d0*/  @!P0 FMUL.FTZ R9, R3.reuse, R2 ;  /* 0x0000000203098220 */ /* 0x040fe80000410000 */
[C---:B------:R-:W-:Y:S02]  /*41e0*/  @!P0 FFMA.FTZ R9, R0.reuse, R8, -R9 ;  /* 0x0000000800098223 */ /* 0x040fe40000010809 */
[----:B------:R-:W-:Y:S01]  /*41f0*/  @!P0 FMUL.FTZ R0, R0, R2 ;  /* 0x0000000200008220 */ /* 0x000fe20000410000 */
[----:B------:R-:W-:Y:S03]  /*4200*/  @!P0 MOV R2, R5 ;  /* 0x0000000500028202 */ /* 0x000fe60000000f00 */
[----:B------:R-:W-:Y:S01]  /*4210*/  @!P0 FFMA.FTZ R0, R3, R8, R0 ;  /* 0x0000000803008223 */ /* 0x000fe20000010000 */
[--C-:B------:R-:W-:Y:S02]  /*4220*/  @!P0 SHF.R.U64 R3, R14, 0x10, R15.reuse ;  /* 0x000000100e038819 */ /* 0x100fe4000000120f */
[----:B------:R-:W-:Y:S02]  /*4230*/  @!P0 SHF.R.U32.HI R8, RZ, 0x10, R15 ;  /* 0x00000010ff088819 */ /* 0x000fe4000001160f */
[----:B------:R-:W-:Y:S01]  /*4240*/  @!P0 F2FP.PACK_AB R12, R0, R9 ;  /* 0x00000009000c823e */ /* 0x000fe200000000ff */
[----:B------:R-:W-:Y:S02]  /*4250*/  @!P0 HADD2.F32 R3, -RZ, R3.H0_H0 ;  /* 0x20000003ff038230 */ /* 0x000fe40000004100 */
[--C-:B------:R-:W-:Y:S01]  /*4260*/  @!P0 HADD2.F32 R9, -RZ, R2.reuse.H1_H1 ;  /* 0x30000002ff098230 */ /* 0x100fe20000004100 */
[----:B------:R-:W-:Y:S01]  /*4270*/  @!P0 MOV R4, R12 ;  /* 0x0000000c00048202 */ /* 0x000fe20000000f00 */
[----:B------:R-:W-:Y:S03]  /*4280*/  @!P0 HADD2.F32 R0, -RZ, R2.H0_H0 ;  /* 0x20000002ff008230 */ /* 0x000fe60000004100 */
[CC--:B------:R-:W-:Y:S04]  /*4290*/  @!P0 FMUL.FTZ R2, R9.reuse, R3.reuse ;  /* 0x0000000309028220 */ /* 0x0c0fe80000410000 */
[CC--:B------:R-:W-:Y:S02]  /*42a0*/  @!P0 FFMA.FTZ R13, R0.reuse, R10.reuse, -R2 ;  /* 0x0000000a000d8223 */ /* 0x0c0fe40000010802 */
[----:B------:R-:W-:Y:S02]  /*42b0*/  @!P0 FMUL.FTZ R0, R0, R3 ;  /* 0x0000000300008220 */ /* 0x000fe40000410000 */
[----:B------:R-:W-:Y:S02]  /*42c0*/  @!P0 IMAD.MOV.U32 R2, RZ, RZ, R6 ;  /* 0x000000ffff028224 */ /* 0x000fe400078e0006 */
[----:B------:R-:W-:Y:S01]  /*42d0*/  @!P0 FFMA.FTZ R0, R9, R10, R0 ;  /* 0x0000000a09008223 */ /* 0x000fe20000010000 */
[----:B------:R-:W-:Y:S02]  /*42e0*/  @!P0 HADD2.F32 R10, -RZ, R42.H1_H1 ;  /* 0x3000002aff0a8230 */ /* 0x000fe40000004100 */
[--C-:B------:R-:W-:Y:S02]  /*42f0*/  @!P0 HADD2.F32 R9, -RZ, R2.reuse.H1_H1 ;  /* 0x30000002ff098230 */ /* 0x100fe40000004100 */
[----:B------:R-:W-:Y:S01]  /*4300*/  @!P0 F2FP.PACK_AB R3, R0, R13 ;  /* 0x0000000d0003823e */ /* 0x000fe200000000ff */
[----:B------:R-:W-:Y:S02]  /*4310*/  @!P0 HADD2.F32 R0, -RZ, R23.H1_H1 ;  /* 0x30000017ff008230 */ /* 0x000fe40000004100 */
[----:B------:R-:W-:Y:S01]  /*4320*/  @!P0 HADD2.F32 R2, -RZ, R2.H0_H0 ;  /* 0x20000002ff028230 */ /* 0x000fe20000004100 */
[----:B------:R-:W-:Y:S01]  /*4330*/  @!P0 MOV R5, R3 ;  /* 0x0000000300058202 */ /* 0x000fe20000000f00 */
[----:B------:R-:W-:Y:S02]  /*4340*/  @!P0 IMAD.MOV.U32 R3, RZ, RZ, R7 ;  /* 0x000000ffff038224 */ /* 0x000fe400078e0007 */
[CC--:B------:R-:W-:Y:S02]  /*4350*/  @!P0 FMUL.FTZ R12, R9.reuse, R0.reuse ;  /* 0x00000000090c8220 */ /* 0x0c0fe40000410000 */
[C---:B------:R-:W-:Y:S02]  /*4360*/  @!P0 FMUL.FTZ R0, R2.reuse, R0 ;  /* 0x0000000002008220 */ /* 0x040fe40000410000 */
[-C--:B------:R-:W-:Y:S01]  /*4370*/  @!P0 FFMA.FTZ R13, R2, R10.reuse, -R12 ;  /* 0x0000000a020d8223 */ /* 0x080fe2000001080c */
[----:B------:R-:W-:Y:S01]  /*4380*/  SHF.L.U32 R12, R214, 0x3, RZ ;  /* 0x00000003d60c7819 */ /* 0x000fe200000006ff */
[----:B------:R-:W-:Y:S01]  /*4390*/  @!P0 HADD2.F32 R2, -RZ, R8.H0_H0 ;  /* 0x20000008ff028230 */ /* 0x000fe20000004100 */
[----:B------:R-:W-:Y:S01]  /*43a0*/  @!P0 FFMA.FTZ R0, R9, R10, R0 ;  /* 0x0000000a09008223 */ /* 0x000fe20000010000 */
[--C-:B------:R-:W-:Y:S02]  /*43b0*/  @!P0 HADD2.F32 R8, -RZ, R3.reuse.H1_H1 ;  /* 0x30000003ff088230 */ /* 0x100fe40000004100 */
[----:B------:R-:W-:Y:S02]  /*43c0*/  @!P0 HADD2.F32 R3, -RZ, R3.H0_H0 ;  /* 0x20000003ff038230 */ /* 0x000fe40000004100 */
[----:B------:R-:W-:Y:S01]  /*43d0*/  @!P0 F2FP.PACK_AB R0, R0, R13 ;  /* 0x0000000d0000823e */ /* 0x000fe200000000ff */
[----:B------:R-:W-:Y:S01]  /*43e0*/  @!P0 HADD2.F32 R9, -RZ, R11.H0_H0 ;  /* 0x2000000bff098230 */ /* 0x000fe20000004100 */
[C---:B------:R-:W-:Y:S02]  /*43f0*/  @!P0 FMUL.FTZ R10, R8.reuse, R2 ;  /* 0x00000002080a8220 */ /* 0x040fe40000410000 */
[----:B------:R-:W-:Y:S01]  /*4400*/  @!P0 MOV R6, R0 ;  /* 0x0000000000068202 */ /* 0x000fe20000000f00 */
[C---:B------:R-:W-:Y:S02]  /*4410*/  @!P0 FMUL.FTZ R2, R3.reuse, R2 ;  /* 0x0000000203028220 */ /* 0x040fe40000410000 */
[-C--:B------:R-:W-:Y:S01]  /*4420*/  @!P0 FFMA.FTZ R3, R3, R9.reuse, -R10 ;  /* 0x0000000903038223 */ /* 0x080fe2000001080a */
[----:B----4-:R-:W-:Y:S01]  /*4430*/  MOV R10, R46 ;  /* 0x0000002e000a7202 */ /* 0x010fe20000000f00 */
[----:B------:R-:W-:Y:S02]  /*4440*/  @!P0 FFMA.FTZ R2, R8, R9, R2 ;  /* 0x0000000908028223 */ /* 0x000fe40000010002 */
[----:B---3--:R-:W-:Y:S01]  /*4450*/  IMAD.MOV.U32 R11, RZ, RZ, R47 ;  /* 0x000000ffff0b7224 */ /* 0x008fe200078e002f */
[----:B------:R-:W-:Y:S02]  /*4460*/  LEA R10, P1, R12, R10, 0x1 ;  /* 0x0000000a0c0a7211 */ /* 0x000fe400078208ff */
[----:B------:R-:W-:Y:S02]  /*4470*/  @!P0 F2FP.PACK_AB R2, R2, R3 ;  /* 0x000000030202823e */ /* 0x000fe400000000ff */
[----:B------:R-:W-:Y:S02]  /*4480*/  LEA.HI.X.SX32 R11, R12, R11, 0x1, P1 ;  /* 0x0000000b0c0b7211 */ /* 0x000fe400008f0eff */
[----:B------:R-:W-:Y:S05]  /*4490*/  @!P0 MOV R7, R2 ;  /* 0x0000000200078202 */ /* 0x000fea0000000f00 */
[----:B------:R1:W-:Y:S02]  /*44a0*/  ST.E.128 [R10.64], R4 ;  /* 0x000000040a007985 */ /* 0x0003e4000c101d0a */
.L_x_194:
[----:B------:R-:W-:Y:S05]  /*44b0*/  BSYNC B0 ;  /* 0x0000000000007941 */ /* 0x000fea0003800000 */
.L_x_193:
[----:B------:R-:W-:Y:S01]  /*44c0*/  ISETP.GE.AND P0, PT, R205, c[0x0][0x1d4], PT ;  /* 0x00007500cd007a0c */ /* 0x000fe20003f06270 */
[----:B------:R-:W-:Y:S01]  /*44d0*/  @!UPT UIADD3 URZ, URZ, URZ, URZ ;  /* 0x0000003f3f3ff290 */ /* 0x000fe2000fffe03f */
[----:B------:R-:W-:Y:S11]  /*44e0*/  BSSY B0, `(.L_x_195) ;  /* 0x0000038000007945 */ /* 0x000ff60003800000 */
[----:B------:R-:W-:-:S05]  /*44f0*/  @P0 BRA `(.L_x_196) ;  /* 0x0000036000000947 */ /* 0x000fca0003800000 */
[C---:B----4-:R-:W-:Y:S01]  /*4500*/  LEA R22, P0, R205.reuse, R46, 0x1 ;  /* 0x0000002ecd167211 */ /* 0x050fe200078008ff */
[----:B-12---:R-:W1:Y:S03]  /*4510*/  LDS.128 R8, [R201+0x8000] ;  /* 0x00800000c9087984 */ /* 0x006e660000000c00 */
[----:B---3--:R-:W-:Y:S02]  /*4520*/  LEA.HI.X R23, R205, R47, R222, 0x1, P0 ;  /* 0x0000002fcd177211 */ /* 0x008fe400000f0cde */
[----:B------:R-:W-:Y:S11]  /*4530*/  ISETP.GE.AND P0, PT, R142, c[0x0][0x27c], PT ;  /* 0x00009f008e007a0c */ /* 0x000ff60003f06270 */
[----:B------:R-:W-:Y:S02]  /*4540*/  @!UPT UIADD3 URZ, URZ, URZ, URZ ;  /* 0x0000003f3f3ff290 */ /* 0x000fe4000fffe03f */
[----:B------:R-:W-:Y:S01]  /*4550*/  @!P0 HADD2.F32 R0, -RZ, R26.H0_H0 ;  /* 0x2000001aff008230 */ /* 0x000fe20000004100 */
[----:B------:R-:W-:Y:S01]  /*4560*/  @!P0 SHF.R.U64 R4, R16, 0x10, R17 ;  /* 0x0000001010048819 */ /* 0x000fe20000001211 */
[----:B------:R-:W-:Y:S01]  /*4570*/  @!P0 HADD2.F32 R6, -RZ, R43.H0_H0 ;  /* 0x2000002bff068230 */ /* 0x000fe20000004100 */
[----:B------:R-:W-:Y:S02]  /*4580*/  @!P0 SHF.R.U64 R13, R36, 0x10, R37 ;  /* 0x00000010240d8819 */ /* 0x000fe40000001225 */
[----:B------:R-:W-:Y:S02]  /*4590*/  @!P0 SHF.R.U32.HI R7, RZ, 0x10, R17 ;  /* 0x00000010ff078819 */ /* 0x000fe40000011611 */
[----:B------:R-:W-:Y:S02]  /*45a0*/  @!P0 SHF.R.U32.HI R14, RZ, 0x10, R37 ;  /* 0x00000010ff0e8819 */ /* 0x000fe40000011625 */
[----:B-1----:R-:W-:Y:S02]  /*45b0*/  @!P0 MOV R2, R8 ;  /* 0x0000000800028202 */ /* 0x002fe40000000f00 */
[----:B------:R-:W-:Y:S03]  /*45c0*/  @!P0 MOV R3, R9 ;  /* 0x0000000900038202 */ /* 0x000fe60000000f00 */
[--C-:B------:R-:W-:Y:S02]  /*45d0*/  @!P0 HADD2.F32 R5, -RZ, R2.reuse.H1_H1 ;  /* 0x30000002ff058230 */ /* 0x100fe40000004100 */
[----:B------:R-:W-:Y:S03]  /*45e0*/  @!P0 HADD2.F32 R2, -RZ, R2.H0_H0 ;  /* 0x20000002ff028230 */ /* 0x000fe60000004100 */
[CC--:B------:R-:W-:Y:S02]  /*45f0*/  @!P0 FMUL.FTZ R12, R5.reuse, R0.reuse ;  /* 0x00000000050c8220 */ /* 0x0c0fe40000410000 */
[C---:B------:R-:W-:Y:S02]  /*4600*/  @!P0 FMUL.FTZ R0, R2.reuse, R0 ;  /* 0x0000000002008220 */ /* 0x040fe40000410000 */
[-C--:B------:R-:W-:Y:S01]  /*4610*/  @!P0 FFMA.FTZ R17, R2, R6.reuse, -R12 ;  /* 0x0000000602118223 */ /* 0x080fe2000001080c */
[--C-:B------:R-:W-:Y:S01]  /*4620*/  @!P0 HADD2.F32 R12, -RZ, R3.reuse.H1_H1 ;  /* 0x30000003ff0c8230 */ /* 0x100fe20000004100 */
[----:B------:R-:W-:Y:S01]  /*4630*/  @!P0 FFMA.FTZ R0, R5, R6, R0 ;  /* 0x0000000605008223 */ /* 0x000fe20000010000 */
[----:B------:R-:W-:Y:S02]  /*4640*/  @!P0 HADD2.F32 R2, -RZ, R4.H0_H0 ;  /* 0x20000004ff028230 */ /* 0x000fe40000004100 */
[----:B------:R-:W-:Y:S01]  /*4650*/  @!P0 HADD2.F32 R4, -RZ, R3.H0_H0 ;  /* 0x20000003ff048230 */ /* 0x000fe20000004100 */
[----:B------:R-:W-:Y:S01]  /*4660*/  @!P0 MOV R3, R10 ;  /* 0x0000000a00038202 */ /* 0x000fe20000000f00 */
[----:B------:R-:W-:Y:S01]  /*4670*/  @!P0 HADD2.F32 R5, -RZ, R13.H0_H0 ;  /* 0x2000000dff058230 */ /* 0x000fe20000004100 */
[-C--:B------:R-:W-:Y:S02]  /*4680*/  @!P0 FMUL.FTZ R6, R12, R2.reuse ;  /* 0x000000020c068220 */ /* 0x080fe40000410000 */
[C---:B------:R-:W-:Y:S01]  /*4690*/  @!P0 FMUL.FTZ R2, R4.reuse, R2 ;  /* 0x0000000204028220 */ /* 0x040fe20000410000 */
[--C-:B------:R-:W-:Y:S01]  /*46a0*/  @!P0 HADD2.F32 R13, -RZ, R3.reuse.H1_H1 ;  /* 0x30000003ff0d8230 */ /* 0x100fe20000004100 */
[-C--:B------:R-:W-:Y:S01]  /*46b0*/  @!P0 FFMA.FTZ R16, R4, R5.reuse, -R6 ;  /* 0x0000000504108223 */ /* 0x080fe20000010806 */
[----:B------:R-:W-:Y:S01]  /*46c0*/  @!P0 HADD2.F32 R6, -RZ, R26.H1_H1 ;  /* 0x3000001aff068230 */ /* 0x000fe20000004100 */
[----:B------:R-:W-:Y:S01]  /*46d0*/  @!P0 FFMA.FTZ R2, R12, R5, R2 ;  /* 0x000000050c028223 */ /* 0x000fe20000010002 */
[----:B------:R-:W-:Y:S01]  /*46e0*/  @!P0 MOV R5, R11 ;  /* 0x0000000b00058202 */ /* 0x000fe20000000f00 */
[----:B------:R-:W-:Y:S02]  /*46f0*/  @!P0 HADD2.F32 R4, -RZ, R3.H0_H0 ;  /* 0x20000003ff048230 */ /* 0x000fe40000004100 */
[----:B------:R-:W-:Y:S01]  /*4700*/  @!P0 HADD2.F32 R12, -RZ, R43.H1_H1 ;  /* 0x3000002bff0c8230 */ /* 0x000fe20000004100 */
[----:B------:R-:W-:Y:S01]  /*4710*/  @!P0 F2FP.PACK_AB R2, R2, R16 ;  /* 0x000000100202823e */ /* 0x000fe200000000ff */
[CC--:B------:R-:W-:Y:S02]  /*4720*/  @!P0 FMUL.FTZ R15, R13.reuse, R6.reuse ;  /* 0x000000060d0f8220 */ /* 0x0c0fe40000410000 */
[C---:B------:R-:W-:Y:S01]  /*4730*/  @!P0 FMUL.FTZ R3, R4.reuse, R6 ;  /* 0x0000000604038220 */ /* 0x040fe20000410000 */
[----:B------:R-:W-:Y:S01]  /*4740*/  @!P0 MOV R9, R2 ;  /* 0x0000000200098202 */ /* 0x000fe20000000f00 */
[-C--:B------:R-:W-:Y:S01]  /*4750*/  @!P0 FFMA.FTZ R15, R4, R12.reuse, -R15 ;  /* 0x0000000c040f8223 */ /* 0x080fe2000001080f */
[----:B------:R-:W-:Y:S01]  /*4760*/  @!P0 HADD2.F32 R4, -RZ, R7.H0_H0 ;  /* 0x20000007ff048230 */ /* 0x000fe20000004100 */
[----:B------:R-:W-:Y:S01]  /*4770*/  @!P0 FFMA.FTZ R3, R13, R12, R3 ;  /* 0x0000000c0d038223 */ /* 0x000fe20000010003 */
[--C-:B------:R-:W-:Y:S02]  /*4780*/  @!P0 HADD2.F32 R6, -RZ, R5.reuse.H1_H1 ;  /* 0x30000005ff068230 */ /* 0x100fe40000004100 */
[----:B------:R-:W-:Y:S02]  /*4790*/  @!P0 HADD2.F32 R5, -RZ, R5.H0_H0 ;  /* 0x20000005ff058230 */ /* 0x000fe40000004100 */
[----:B------:R-:W-:Y:S01]  /*47a0*/  @!P0 F2FP.PACK_AB R3, R3, R15 ;  /* 0x0000000f0303823e */ /* 0x000fe200000000ff */
[----:B------:R-:W-:Y:S01]  /*47b0*/  @!P0 HADD2.F32 R7, -RZ, R14.H0_H0 ;  /* 0x2000000eff078230 */ /* 0x000fe20000004100 */
[-C--:B------:R-:W-:Y:S02]  /*47c0*/  @!P0 FMUL.FTZ R14, R6, R4.reuse ;  /* 0x00000004060e8220 */ /* 0x080fe40000410000 */
[----:B------:R-:W-:Y:S01]  /*47d0*/  @!P0 MOV R10, R3 ;  /* 0x00000003000a8202 */ /* 0x000fe20000000f00 */
[C---:B------:R-:W-:Y:S02]  /*47e0*/  @!P0 FMUL.FTZ R4, R5.reuse, R4 ;  /* 0x0000000405048220 */ /* 0x040fe40000410000 */
[----:B------:R-:W-:Y:S01]  /*47f0*/  @!P0 FFMA.FTZ R14, R5, R7, -R14 ;  /* 0x00000007050e8223 */ /* 0x000fe2000001080e */
[----:B------:R-:W-:Y:S01]  /*4800*/  @!P0 F2FP.PACK_AB R5, R0, R17 ;  /* 0x000000110005823e */ /* 0x000fe200000000ff */
[----:B------:R-:W-:Y:S03]  /*4810*/  @!P0 FFMA.FTZ R4, R6, R7, R4 ;  /* 0x0000000706048223 */ /* 0x000fe60000010004 */
[----:B------:R-:W-:Y:S02]  /*4820*/  @!P0 MOV R8, R5 ;  /* 0x0000000500088202 */ /* 0x000fe40000000f00 */
[----:B------:R-:W-:Y:S04]  /*4830*/  @!P0 F2FP.PACK_AB R0, R4, R14 ;  /* 0x0000000e0400823e */ /* 0x000fe800000000ff */
[----:B------:R-:W-:Y:S05]  /*4840*/  @!P0 MOV R11, R0 ;  /* 0x00000000000b8202 */ /* 0x000fea0000000f00 */
[----:B------:R1:W-:Y:S02]  /*4850*/  ST.E.128 [R22.64], R8 ;  /* 0x0000000816007985 */ /* 0x0003e4000c101d0a */
.L_x_196:
[----:B------:R-:W-:Y:S05]  /*4860*/  BSYNC B0 ;  /* 0x0000000000007941 */ /* 0x000fea0003800000 */
.L_x_195:
[----:B------:R-:W-:Y:S01]  /*4870*/  ISETP.GE.AND P0, PT, R204, c[0x0][0x1d4], PT ;  /* 0x00007500cc007a0c */ /* 0x000fe20003f06270 */
[----:B------:R-:W-:Y:S01]  /*4880*/  @!UPT UIADD3 URZ, URZ, URZ, URZ ;  /* 0x0000003f3f3ff290 */ /* 0x000fe2000fffe03f */
[----:B------:R-:W-:Y:S11]  /*4890*/  BSSY B0, `(.L_x_197) ;  /* 0x0000038000007945 */ /* 0x000ff60003800000 */
[----:B------:R-:W-:-:S05]  /*48a0*/  @P0 BRA `(.L_x_198) ;  /* 0x0000036000000947 */ /* 0x000fca0003800000 */
[C---:B-1--4-:R-:W-:Y:S01]  /*48b0*/  LEA R22, P0, R204.reuse, R46, 0x1 ;  /* 0x0000002ecc167211 */ /* 0x052fe200078008ff */
[----:B--2---:R-:W1:Y:S03]  /*48c0*/  LDS.128 R8, [R200+0xa000] ;  /* 0x00a00000c8087984 */ /* 0x004e660000000c00 */
[----:B---3--:R-:W-:Y:S02]  /*48d0*/  LEA.HI.X R23, R204, R47, R221, 0x1, P0 ;  /* 0x0000002fcc177211 */ /* 0x008fe400000f0cdd */
[----:B------:R-:W-:Y:S11]  /*48e0*/  ISETP.GE.AND P0, PT, R105, c[0x0][0x27c], PT ;  /* 0x00009f0069007a0c */ /* 0x000ff60003f06270 */
[----:B------:R-:W-:Y:S02]  /*48f0*/  @!UPT UIADD3 URZ, URZ, URZ, URZ ;  /* 0x0000003f3f3ff290 */ /* 0x000fe4000fffe03f */
[----:B------:R-:W-:Y:S01]  /*4900*/  @!P0 HADD2.F32 R0, -RZ, R27.H0_H0 ;  /* 0x2000001bff008230 */ /* 0x000fe20000004100 */
[----:B------:R-:W-:Y:S01]  /*4910*/  @!P0 SHF.R.U64 R4, R18, 0x10, R19 ;  /* 0x0000001012048819 */ /* 0x000fe20000001213 */
[--C-:B------:R-:W-:Y:S01]  /*4920*/  @!P0 HADD2.F32 R6, -RZ, R44.reuse.H0_H0 ;  /* 0x2000002cff068230 */ /* 0x100fe20000004100 */
[----:B------:R-:W-:Y:S01]  /*4930*/  @!P0 SHF.R.U64 R13, R38, 0x10, R39 ;  /* 0x00000010260d8819 */ /* 0x000fe20000001227 */
[----:B------:R-:W-:Y:S01]  /*4940*/  @!P0 HADD2.F32 R15, -RZ, R44.H1_H1 ;  /* 0x3000002cff0f8230 */ /* 0x000fe20000004100 */
[----:B------:R-:W-:Y:S01]  /*4950*/  @!P0 SHF.R.U32.HI R7, RZ, 0x10, R19 ;  /* 0x00000010ff078819 */ /* 0x000fe20000011613 */
[----:B------:R-:W-:Y:S01]  /*4960*/  @!P0 HADD2.F32 R4, -RZ, R4.H0_H0 ;  /* 0x20000004ff048230 */ /* 0x000fe20000004100 */
[----:B------:R-:W-:Y:S01]  /*4970*/  @!P0 SHF.R.U32.HI R17, RZ, 0x10, R39 ;  /* 0x00000010ff118819 */ /* 0x000fe20000011627 */
[----:B------:R-:W-:Y:S02]  /*4980*/  @!P0 HADD2.F32 R13, -RZ, R13.H0_H0 ;  /* 0x2000000dff0d8230 */ /* 0x000fe40000004100 */
[----:B------:R-:W-:Y:S02]  /*4990*/  @!P0 HADD2.F32 R7, -RZ, R7.H0_H0 ;  /* 0x20000007ff078230 */ /* 0x000fe40000004100 */
[----:B------:R-:W-:Y:S01]  /*49a0*/  @!P0 HADD2.F32 R17, -RZ, R17.H0_H0 ;  /* 0x20000011ff118230 */ /* 0x000fe20000004100 */
[----:B-1----:R-:W-:Y:S02]  /*49b0*/  @!P0 MOV R2, R8 ;  /* 0x0000000800028202 */ /* 0x002fe40000000f00 */
[----:B------:R-:W-:Y:S03]  /*49c0*/  @!P0 MOV R3, R9 ;  /* 0x0000000900038202 */ /* 0x000fe60000000f00 */
[--C-:B------:R-:W-:Y:S02]  /*49d0*/  @!P0 HADD2.F32 R5, -RZ, R2.reuse.H1_H1 ;  /* 0x30000002ff058230 */ /* 0x100fe40000004100 */
[----:B------:R-:W-:Y:S02]  /*49e0*/  @!P0 HADD2.F32 R2, -RZ, R2.H0_H0 ;  /* 0x20000002ff028230 */ /* 0x000fe40000004100 */
[--C-:B------:R-:W-:Y:S01]  /*49f0*/  @!P0 HADD2.F32 R12, -RZ, R3.reuse.H1_H1 ;  /* 0x30000003ff0c8230 */ /* 0x100fe20000004100 */
[CC--:B------:R-:W-:Y:S01]  /*4a00*/  @!P0 FMUL.FTZ R14, R5.reuse, R0.reuse ;  /* 0x00000000050e8220 */ /* 0x0c0fe20000410000 */
[----:B------:R-:W-:Y:S01]  /*4a10*/  @!P0 HADD2.F32 R3, -RZ, R3.H0_H0 ;  /* 0x20000003ff038230 */ /* 0x000fe20000004100 */
[C---:B------:R-:W-:Y:S02]  /*4a20*/  @!P0 FMUL.FTZ R0, R2.reuse, R0 ;  /* 0x0000000002008220 */ /* 0x040fe40000410000 */
[-C--:B------:R-:W-:Y:S02]  /*4a30*/  @!P0 FFMA.FTZ R26, R2, R6.reuse, -R14 ;  /* 0x00000006021a8223 */ /* 0x080fe4000001080e */
[----:B------:R-:W-:Y:S01]  /*4a40*/  @!P0 FFMA.FTZ R0, R5, R6, R0 ;  /* 0x0000000605008223 */ /* 0x000fe20000010000 */
[----:B------:R-:W-:Y:S01]  /*4a50*/  @!P0 MOV R5, R10 ;  /* 0x0000000a00058202 */ /* 0x000fe20000000f00 */
[CC--:B------:R-:W-:Y:S02]  /*4a60*/  @!P0 FMUL.FTZ R14, R12.reuse, R4.reuse ;  /* 0x000000040c0e8220 */ /* 0x0c0fe40000410000 */
[C---:B------:R-:W-:Y:S01]  /*4a70*/  @!P0 FMUL.FTZ R2, R3.reuse, R4 ;  /* 0x0000000403028220 */ /* 0x040fe20000410000 */
[----:B------:R-:W-:Y:S01]  /*4a80*/  @!P0 MOV R4, R11 ;  /* 0x0000000b00048202 */ /* 0x000fe20000000f00 */
[-C--:B------:R-:W-:Y:S01]  /*4a90*/  @!P0 FFMA.FTZ R19, R3, R13.reuse, -R14 ;  /* 0x0000000d03138223 */ /* 0x080fe2000001080e */
[----:B------:R-:W-:Y:S01]  /*4aa0*/  @!P0 HADD2.F32 R14, -RZ, R5.H1_H1 ;  /* 0x30000005ff0e8230 */ /* 0x000fe20000004100 */
[----:B------:R-:W-:Y:S01]  /*4ab0*/  @!P0 FFMA.FTZ R2, R12, R13, R2 ;  /* 0x0000000d0c028223 */ /* 0x000fe20000010002 */
[----:B------:R-:W-:Y:S02]  /*4ac0*/  @!P0 HADD2.F32 R3, -RZ, R27.H1_H1 ;  /* 0x3000001bff038230 */ /* 0x000fe40000004100 */
[----:B------:R-:W-:Y:S02]  /*4ad0*/  @!P0 HADD2.F32 R6, -RZ, R5.H0_H0 ;  /* 0x20000005ff068230 */ /* 0x000fe40000004100 */
[----:B------:R-:W-:Y:S01]  /*4ae0*/  @!P0 F2FP.PACK_AB R2, R2, R19 ;  /* 0x000000130202823e */ /* 0x000fe200000000ff */
[--C-:B------:R-:W-:Y:S02]  /*4af0*/  @!P0 HADD2.F32 R5, -RZ, R4.reuse.H0_H0 ;  /* 0x20000004ff058230 */ /* 0x100fe40000004100 */
[----:B------:R-:W-:Y:S01]  /*4b00*/  @!P0 HADD2.F32 R16, -RZ, R4.H1_H1 ;  /* 0x30000004ff108230 */ /* 0x000fe20000004100 */
[-C--:B------:R-:W-:Y:S01]  /*4b10*/  @!P0 FMUL.FTZ R4, R14, R3.reuse ;  /* 0x000000030e048220 */ /* 0x080fe20000410000 */
[----:B------:R-:W-:Y:S01]  /*4b20*/  @!P0 MOV R9, R2 ;  /* 0x0000000200098202 */ /* 0x000fe20000000f00 */
[C---:B------:R-:W-:Y:S02]  /*4b30*/  @!P0 FMUL.FTZ R3, R6.reuse, R3 ;  /* 0x0000000306038220 */ /* 0x040fe40000410000 */
[----:B------:R-:W-:Y:S02]  /*4b40*/  @!P0 FFMA.FTZ R6, R6, R15, -R4 ;  /* 0x0000000f06068223 */ /* 0x000fe40000010804 */
[CC--:B------:R-:W-:Y:S02]  /*4b50*/  @!P0 FMUL.FTZ R4, R5.reuse, R7.reuse ;  /* 0x0000000705048220 */ /* 0x0c0fe40000410000 */
[----:B------:R-:W-:Y:S02]  /*4b60*/  @!P0 FMUL.FTZ R18, R16, R7 ;  /* 0x0000000710128220 */ /* 0x000fe40000410000 */
[----:B------:R-:W-:Y:S02]  /*4b70*/  @!P0 FFMA.FTZ R3, R14, R15, R3 ;  /* 0x0000000f0e038223 */ /* 0x000fe40000010003 */
[-C--:B------:R-:W-:Y:S01]  /*4b80*/  @!P0 FFMA.FTZ R18, R5, R17.reuse, -R18 ;  /* 0x0000001105128223 */ /* 0x080fe20000010812 */
[----:B------:R-:W-:Y:S01]  /*4b90*/  @!P0 F2FP.PACK_AB R5, R0, R26 ;  /* 0x0000001a0005823e */ /* 0x000fe200000000ff */
[----:B------:R-:W-:Y:S01]  /*4ba0*/  @!P0 FFMA.FTZ R4, R16, R17, R4 ;  /* 0x0000001110048223 */ /* 0x000fe20000010004 */
[----:B------:R-:W-:Y:S02]  /*4bb0*/  @!P0 F2FP.PACK_AB R3, R3, R6 ;  /* 0x000000060303823e */ /* 0x000fe400000000ff */
[----:B------:R-:W-:Y:S02]  /*4bc0*/  @!P0 MOV R8, R5 ;  /* 0x0000000500088202 */ /* 0x000fe40000000f00 */
[----:B------:R-:W-:Y:S02]  /*4bd0*/  @!P0 F2FP.PACK_AB R0, R4, R18 ;  /* 0x000000120400823e */ /* 0x000fe400000000ff */
[----:B------:R-:W-:Y:S02]  /*4be0*/  @!P0 MOV R10, R3 ;  /* 0x00000003000a8202 */ /* 0x000fe40000000f00 */
[----:B------:R-:W-:Y:S05]  /*4bf0*/  @!P0 MOV R11, R0 ;  /* 0x00000000000b8202 */ /* 0x000fea0000000f00 */
[----:B------:R1:W-:Y:S02]  /*4c00*/  ST.E.128 [R22.64], R8 ;  /* 0x0000000816007985 */ /* 0x0003e4000c101d0a */
.L_x_198:
[----:B------:R-:W-:Y:S05]  /*4c10*/  BSYNC B0 ;  /* 0x0000000000007941 */ /* 0x000fea0003800000 */
.L_x_197:
[----:B------:R-:W-:Y:S11]  /*4c20*/  ISETP.GE.AND P0, PT, R203, c[0x0][0x1d4], PT ;  /* 0x00007500cb007a0c */ /* 0x000ff60003f06270 */
[----:B------:R-:W-:Y:S02]  /*4c30*/  @!UPT UIADD3 URZ, URZ, URZ, URZ ;  /* 0x0000003f3f3ff290 */ /* 0x000fe4000fffe03f */
        /* <DEDUP_REMOVED lines=32> */
[--C-:B------:R-:W-:Y:S01]  /*4e40*/  @!P0 HADD2.F32 R14, -RZ, R5.reuse.H1_H1 ;  /* 0x30000005ff0e8230 */ /* 0x100fe20000004100 */
        /* <DEDUP_REMOVED lines=21> */
[----:B------:R1:W-:Y:S01]  /*4fa0*/  ST.E.128 [R18.64], R8 ;  /* 0x0000000812007985 */ /* 0x0003e2000c101d0a */
[----:B------:R-:W-:-:S05]  /*4fb0*/  BRA `(.L_x_188) ;  /* 0x00001f1000007947 */ /* 0x000fca0003800000 */
.L_x_185:
        /* <DEDUP_REMOVED lines=37> */
[----:B------:R1:W5:Y:S04]  /*5210*/  @!P0 LDG.E.128 R32, [R8.64] ;  /* 0x0000000a08208981 */ /* 0x000368000c1e1d00 */
[----:B------:R1:W5:Y:S01]  /*5220*/  @!P0 LDG.E.128 R4, [R2.64] ;  /* 0x0000000a02048981 */ /* 0x000362000c1e1d00 */
[----:B------:R-:W-:Y:S11]  /*5230*/  ISETP.GE.AND P0, PT, R25, c[0x0][0x27c], PT ;  /* 0x00009f0019007a0c */ /* 0x000ff60003f06270 */
[----:B------:R-:W-:Y:S02]  /*5240*/  @!UPT UIADD3 URZ, URZ, URZ, URZ ;  /* 0x0000003f3f3ff290 */ /* 0x000fe4000fffe03f */
[----:B------:R1:W5:Y:S04]  /*5250*/  @!P0 LDG.E.128 R40, [R8.64+0x40] ;  /* 0x0000400a08288981 */ /* 0x000368000c1e1d00 */
[----:B------:R1:W5:Y:S01]  /*5260*/  @!P0 LDG.E.128 R16, [R2.64+0x40] ;  /* 0x0000400a02108981 */ /* 0x000362000c1e1d00 */
[----:B------:R-:W-:Y:S11]  /*5270*/  ISETP.GE.AND P0, PT, R24, c[0x0][0x27c], PT ;  /* 0x00009f0018007a0c */ /* 0x000ff60003f06270 */
[----:B------:R-:W-:Y:S02]  /*5280*/  @!UPT UIADD3 URZ, URZ, URZ, URZ ;  /* 0x0000003f3f3ff290 */ /* 0x000fe4000fffe03f */
[----:B------:R1:W5:Y:S04]  /*5290*/  @!P0 LDG.E.128 R48, [R8.64+0x80] ;  /* 0x0000800a08308981 */ /* 0x000368000c1e1d00 */
[----:B------:R1:W5:Y:S02]  /*52a0*/  @!P0 LDG.E.128 R20, [R2.64+0x80] ;  /* 0x0000800a02148981 */ /* 0x000364000c1e1d00 */
.L_x_200:
[----:B------:R-:W-:Y:S05]  /*52b0*/  BSYNC B0 ;  /* 0x0000000000007941 */ /* 0x000fea0003800000 */
.L_x_199:
[----:B------:R2:W3:Y:S04]  /*52c0*/  SHFL.IDX PT, R55, R10, RZ, 0x1c1f ;  /* 0x001c1fff0a377589 */ /* 0x0004e800000e0000 */
[----:B------:R2:W4:Y:S01]  /*52d0*/  SHFL.IDX PT, R54, R11, RZ, 0x1c1f ;  /* 0x001c1fff0b367589 */ /* 0x00052200000e0000 */
[----:B------:R-:W-:-:S05]  /*52e0*/  @P1 BRA `(.L_x_188) ;  /* 0x00001be000001947 */ /* 0x000fca0003800000 */
[----:B------:R-:W-:Y:S01]  /*52f0*/  ISETP.GE.AND P0, PT, R100, c[0x0][0x1d4], PT ;  /* 0x0000750064007a0c */ /* 0x000fe20003f06270 */
[----:B-1---5:R-:W-:Y:S01]  /*5300*/  IMAD.MOV.U32 R2, RZ, RZ, R48 ;  /* 0x000000ffff027224 */ /* 0x022fe200078e0030 */
[----:B------:R-:W-:Y:S01]  /*5310*/  IADD3 R120, -R123, c[0x0][0x1d4], RZ ;  /* 0x000075007b787a10 */ /* 0x000fe20007ffe1ff */
[----:B------:R-:W-:Y:S01]  /*5320*/  IMAD.MOV.U32 R0, RZ, RZ, R49 ;  /* 0x000000ffff007224 */ /* 0x000fe200078e0031 */
[----:B------:R-:W-:Y:S01]  /*5330*/  BSSY B0, `(.L_x_201) ;  /* 0x0000098000007945 */ /* 0x000fe20003800000 */
        /* <DEDUP_REMOVED lines=17> */
[----:B------:R-:W-:Y:S02]  /*5450*/  PRMT R28, R8, 0x5410, R3 ;  /* 0x00005410081c7816 */ /* 0x000fe40000000003 */
[----:B------:R-:W-:Y:S02]  /*5460*/  PRMT R26, R2, 0x5410, R0 ;  /* 0x00005410021a7816 */ /* 0x000fe40000000000 */
[----:B------:R-:W-:Y:S04]  /*5470*/  MOV R0, R16 ;  /* 0x0000001000007202 */ /* 0x000fe80000000f00 */
[----:B--2---:R-:W-:Y:S01]  /*5480*/  PRMT R11, R0, 0x7610, R11 ;  /* 0x00007610000b7816 */ /* 0x004fe2000000000b */
[----:B------:R-:W-:Y:S05]  /*5490*/  IMAD.MOV.U32 R0, RZ, RZ, R17 ;  /* 0x000000ffff007224 */ /* 0x000fea00078e0011 */
[----:B------:R-:W-:Y:S01]  /*54a0*/  PRMT R11, R11, 0x5410, R0 ;  /* 0x000054100b0b7816 */ /* 0x000fe20000000000 */
[----:B------:R-:W-:-:S05]  /*54b0*/  @P0 BRA `(.L_x_202) ;  /* 0x000007f000000947 */ /* 0x000fca0003800000 */
[--C-:B------:R-:W-:Y:S01]  /*54c0*/  IMAD.MOV.U32 R9, RZ, RZ, R5.reuse ;  /* 0x000000ffff097224 */ /* 0x100fe200078e0005 */
[----:B------:R-:W-:Y:S01]  /*54d0*/  LOP3.LUT P2, RZ, R212, 0x2, RZ, 0xc0, !PT ;  /* 0x00000002d4ff7812 */ /* 0x000fe2000784c0ff */
[----:B------:R-:W1:Y:S01]  /*54e0*/  LDS.128 R12, [R99+0x6100] ;  /* 0x00610000630c7984 */ /* 0x000e620000000c00 */
[----:B------:R-:W-:Y:S02]  /*54f0*/  ISETP.GE.AND P0, PT, R100, c[0x0][0x27c], PT ;  /* 0x00009f0064007a0c */ /* 0x000fe40003f06270 */
[----:B------:R-:W-:Y:S02]  /*5500*/  SEL R0, R123, R120, !P2 ;  /* 0x000000787b007207 */ /* 0x000fe40005000000 */
[----:B------:R-:W-:Y:S02]  /*5510*/  MOV R10, R32 ;  /* 0x00000020000a7202 */ /* 0x000fe40000000f00 */
[----:B------:R-:W-:Y:S02]  /*5520*/  SHF.R.S32.HI R2, RZ, 0x1f, R0 ;  /* 0x0000001fff027819 */ /* 0x000fe40000011400 */
[----:B------:R-:W-:Y:S02]  /*5530*/  MOV R45, R33 ;  /* 0x00000021002d7202 */ /* 0x000fe40000000f00 */
[----:B------:R-:W-:Y:S03]  /*5540*/  LEA.HI R0, R2, R0, RZ, 0x4 ;  /* 0x0000000002007211 */ /* 0x000fe600078f20ff */
[----:B------:R-:W-:Y:S01]  /*5550*/  @!P0 HADD2.F32 R30, -RZ, R10.H0_H0 ;  /* 0x2000000aff1e8230 */ /* 0x000fe20000004100 */
[----:B------:R-:W-:Y:S02]  /*5560*/  LEA.HI.SX32 R0, R0, R114, 0x1c ;  /* 0x0000007200007211 */ /* 0x000fe400078fe2ff */
[----:B------:R-:W-:Y:S02]  /*5570*/  @!P0 SHF.R.U32.HI R10, RZ, 0x10, R5 ;  /* 0x00000010ff0a8819 */ /* 0x000fe40000011605 */
[----:B------:R-:W-:Y:S02]  /*5580*/  SHF.R.S32.HI R2, RZ, 0x1f, R0 ;  /* 0x0000001fff027819 */ /* 0x000fe40000011400 */
[----:B------:R-:W-:Y:S02]  /*5590*/  SHF.L.U32 R57, R0, 0x3, RZ ;  /* 0x0000000300397819 */ /* 0x000fe400000006ff */
[----:B------:R-:W-:Y:S02]  /*55a0*/  LEA.HI R0, R2, R0, RZ, 0x3 ;  /* 0x0000000002007211 */ /* 0x000fe400078f18ff */
[----:B------:R-:W-:Y:S03]  /*55b0*/  LOP3.LUT R2, R217, 0x38, R57, 0xf8, !PT ;  /* 0x00000038d9027812 */ /* 0x000fe600078ef839 */
[----:B------:R-:W-:Y:S01]  /*55c0*/  IMAD.SHL.U32 R0, R0, 0x200, RZ ;  /* 0x0000020000007824 */ /* 0x000fe200078e00ff */
[----:B------:R-:W-:Y:S04]  /*55d0*/  LOP3.LUT R2, R2, R218, RZ, 0x3c, !PT ;  /* 0x000000da02027212 */ /* 0x000fe800078e3cff */
[----:B------:R-:W-:Y:S04]  /*55e0*/  LOP3.LUT R0, R0, 0x7ffff000, RZ, 0xc0, !PT ;  /* 0x7ffff00000007812 */ /* 0x000fe800078ec0ff */
[----:B------:R-:W-:Y:S02]  /*55f0*/  IADD3 R0, R2, R0, R219 ;  /* 0x0000000002007210 */ /* 0x000fe40007ffe0db */
[----:B-1----:R-:W-:Y:S02]  /*5600*/  @!P0 MOV R8, R12 ;  /* 0x0000000c00088202 */ /* 0x002fe40000000f00 */
[----:B------:R-:W-:Y:S03]  /*5610*/  SHF.L.U32 R0, R0, 0x1, RZ ;  /* 0x0000000100007819 */ /* 0x000fe600000006ff */
[----:B------:R-:W-:Y:S02]  /*5620*/  @!P0 HADD2.F32 R3, -RZ, R8.H0_H0 ;  /* 0x20000008ff038230 */ /* 0x000fe40000004100 */
[----:B------:R1:W2:Y:S02]  /*5630*/  LDS.128 R36, [R0+0x6100] ;  /* 0x0061000000247984 */ /* 0x0002a40000000c00 */
[----:B-1----:R-:W-:Y:S05]  /*5640*/  IMAD.MOV.U32 R0, RZ, RZ, R4 ;  /* 0x000000ffff007224 */ /* 0x002fea00078e0004 */
[----:B------:R-:W-:Y:S05]  /*5650*/  @!P0 HADD2.F32 R2, -RZ, R0.H0_H0 ;  /* 0x20000000ff028230 */ /* 0x000fea0000004100 */
[-C--:B------:R-:W-:Y:S02]  /*5660*/  @!P0 FMUL.FTZ R0, R3, R2.reuse ;  /* 0x0000000203008220 */ /* 0x080fe40000410000 */
[----:B--2---:R-:W-:Y:S05]  /*5670*/  @!P0 IMAD.MOV.U32 R31, RZ, RZ, R36 ;  /* 0x000000ffff1f8224 */ /* 0x004fea00078e0024 */
[----:B------:R-:W-:Y:S05]  /*5680*/  @!P0 HADD2.F32 R29, -RZ, R31.H0_H0 ;  /* 0x2000001fff1d8230 */ /* 0x000fea0000004100 */
[C---:B------:R-:W-:Y:S01]  /*5690*/  @!P0 FMUL.FTZ R44, R29.reuse, R2 ;  /* 0x000000021d2c8220 */ /* 0x040fe20000410000 */
[----:B------:R-:W-:Y:S01]  /*56a0*/  @!P0 SHF.R.U64 R2, R4, 0x10, R5 ;  /* 0x0000001004028819 */ /* 0x000fe20000001205 */
[-C--:B------:R-:W-:Y:S01]  /*56b0*/  @!P0 FFMA.FTZ R0, R29, R30.reuse, R0 ;  /* 0x0000001e1d008223 */ /* 0x080fe20000010000 */
[----:B------:R-:W-:Y:S01]  /*56c0*/  @!P0 SHF.R.U64 R4, R32, 0x10, R33 ;  /* 0x0000001020048819 */ /* 0x000fe20000001221 */
[----:B------:R-:W-:Y:S01]  /*56d0*/  @!P0 FFMA.FTZ R62, R3, R30, -R44 ;  /* 0x0000001e033e8223 */ /* 0x000fe2000001082c */
[----:B------:R-:W-:Y:S01]  /*56e0*/  @!P0 HADD2.F32 R5, -RZ, R9.H0_H0 ;  /* 0x20000009ff058230 */ /* 0x000fe20000004100 */
[----:B------:R-:W-:Y:S01]  /*56f0*/  @!P0 IMAD.MOV.U32 R44, RZ, RZ, R37 ;  /* 0x000000ffff2c8224 */ /* 0x000fe200078e0025 */
[----:B------:R-:W-:Y:S01]  /*5700*/  @!P0 HADD2.F32 R2, -RZ, R2.H0_H0 ;  /* 0x20000002ff028230 */ /* 0x000fe20000004100 */
[----:B------:R-:W-:Y:S01]  /*5710*/  @!P0 MOV R9, R13 ;  /* 0x0000000d00098202 */ /* 0x000fe20000000f00 */
[----:B------:R-:W-:Y:S02]  /*5720*/  @!P0 HADD2.F32 R29, -RZ, R31.H1_H1 ;  /* 0x3000001fff1d8230 */ /* 0x000fe40000004100 */
[----:B------:R-:W-:Y:S02]  /*5730*/  @!P0 HADD2.F32 R3, -RZ, R8.H1_H1 ;  /* 0x30000008ff038230 */ /* 0x000fe40000004100 */
[----:B------:R-:W-:Y:S01]  /*5740*/  @!P0 HADD2.F32 R8, -RZ, R4.H0_H0 ;  /* 0x20000004ff088230 */ /* 0x000fe20000004100 */
[-C--:B------:R-:W-:Y:S01]  /*5750*/  @!P0 FMUL.FTZ R31, R29, R2.reuse ;  /* 0x000000021d1f8220 */ /* 0x080fe20000410000 */
[----:B------:R-:W-:Y:S01]  /*5760*/  @!P0 HADD2.F32 R30, -RZ, R44.H0_H0 ;  /* 0x2000002cff1e8230 */ /* 0x000fe20000004100 */
[C---:B------:R-:W-:Y:S01]  /*5770*/  @!P0 FMUL.FTZ R2, R3.reuse, R2 ;  /* 0x0000000203028220 */ /* 0x040fe20000410000 */
[----:B------:R-:W-:Y:S01]  /*5780*/  @!P0 HADD2.F32 R4, -RZ, R9.H0_H0 ;  /* 0x20000009ff048230 */ /* 0x000fe20000004100 */
[-C--:B------:R-:W-:Y:S01]  /*5790*/  @!P0 FFMA.FTZ R61, R3, R8.reuse, -R31 ;  /* 0x00000008033d8223 */ /* 0x080fe2000001081f */
[----:B------:R-:W-:Y:S01]  /*57a0*/  @!P0 HADD2.F32 R31, -RZ, R45.H0_H0 ;  /* 0x2000002dff1f8230 */ /* 0x000fe20000004100 */
[-C--:B------:R-:W-:Y:S01]  /*57b0*/  @!P0 FMUL.FTZ R32, R30, R5.reuse ;  /* 0x000000051e208220 */ /* 0x080fe20000410000 */
[----:B------:R-:W-:Y:S01]  /*57c0*/  @!P0 SHF.R.U32.HI R45, RZ, 0x10, R33 ;  /* 0x00000010ff2d8819 */ /* 0x000fe20000011621 */
[----:B------:R-:W-:Y:S01]  /*57d0*/  @!P0 FFMA.FTZ R2, R29, R8, R2 ;  /* 0x000000081d028223 */ /* 0x000fe20000010002 */
[----:B------:R-:W-:Y:S01]  /*57e0*/  @!P0 MOV R29, R38 ;  /* 0x00000026001d8202 */ /* 0x000fe20000000f00 */
[----:B------:R-:W-:Y:S01]  /*57f0*/  @!P0 FMUL.FTZ R3, R4, R5 ;  /* 0x0000000504038220 */ /* 0x000fe20000410000 */
[----:B------:R-:W-:Y:S01]  /*5800*/  @!P0 MOV R8, R14 ;  /* 0x0000000e00088202 */ /* 0x000fe20000000f00 */
[----:B------:R-:W-:Y:S01]  /*5810*/  IMAD.MOV.U32 R5, RZ, RZ, R6 ;  /* 0x000000ffff057224 */ /* 0x000fe200078e0006 */
[----:B------:R-:W-:Y:S01]  /*5820*/  @!P0 SHF.R.U64 R6, R6, 0x10, R7 ;  /* 0x0000001006068819 */ /* 0x000fe20000001207 */
[-C--:B------:R-:W-:Y:S02]  /*5830*/  @!P0 FFMA.FTZ R56, R4, R31.reuse, -R32 ;  /* 0x0000001f04388223 */ /* 0x080fe40000010820 */
[----:B------:R-:W-:Y:S01]  /*5840*/  IMAD.MOV.U32 R4, RZ, RZ, R34 ;  /* 0x000000ffff047224 */ /* 0x000fe200078e0022 */
[----:B------:R-:W-:Y:S01]  /*5850*/  @!P0 HADD2.F32 R5, -RZ, R5.H0_H0 ;  /* 0x20000005ff058230 */ /* 0x000fe20000004100 */
[----:B------:R-:W-:Y:S01]  /*5860*/  @!P0 FFMA.FTZ R3, R30, R31, R3 ;  /* 0x0000001f1e038223 */ /* 0x000fe20000010003 */
[--C-:B------:R-:W-:Y:S02]  /*5870*/  @!P0 HADD2.F32 R30, -RZ, R29.reuse.H0_H0 ;  /* 0x2000001dff1e8230 */ /* 0x100fe40000004100 */
[----:B------:R-:W-:Y:S02]  /*5880*/  @!P0 HADD2.F32 R31, -RZ, R4.H0_H0 ;  /* 0x20000004ff1f8230 */ /* 0x000fe40000004100 */
[----:B------:R-:W-:Y:S01]  /*5890*/  @!P0 HADD2.F32 R4, -RZ, R8.H0_H0 ;  /* 0x20000008ff048230 */ /* 0x000fe20000004100 */
[----:B------:R-:W-:Y:S01]  /*58a0*/  @!P0 FMUL.FTZ R32, R30, R5 ;  /* 0x000000051e208220 */ /* 0x000fe20000410000 */
[----:B------:R-:W-:Y:S03]  /*58b0*/  @!P0 HADD2.F32 R6, -RZ, R6.H0_H0 ;  /* 0x20000006ff068230 */ /* 0x000fe60000004100 */
[C---:B------:R-:W-:Y:S01]  /*58c0*/  @!P0 FFMA.FTZ R60, R4.reuse, R31, -R32 ;  /* 0x0000001f043c8223 */ /* 0x040fe20000010820 */
[----:B------:R-:W-:Y:S01]  /*58d0*/  @!P0 HADD2.F32 R32, -RZ, R29.H1_H1 ;  /* 0x3000001dff208230 */ /* 0x000fe20000004100 */
[----:B------:R-:W-:Y:S01]  /*58e0*/  @!P0 FMUL.FTZ R5, R4, R5 ;  /* 0x0000000504058220 */ /* 0x000fe20000410000 */
[----:B------:R-:W-:Y:S03]  /*58f0*/  @!P0 SHF.R.U64 R4, R34, 0x10, R35 ;  /* 0x0000001022048819 */ /* 0x000fe60000001223 */
[-C--:B------:R-:W-:Y:S02]  /*5900*/  @!P0 FMUL.FTZ R29, R32, R6.reuse ;  /* 0x00000006201d8220 */ /* 0x080fe40000410000 */
[----:B------:R-:W-:Y:S02]  /*5910*/  @!P0 HADD2.F32 R33, -RZ, R4.H0_H0 ;  /* 0x20000004ff218230 */ /* 0x000fe40000004100 */
[----:B------:R-:W-:Y:S02]  /*5920*/  @!P0 HADD2.F32 R4, -RZ, R8.H1_H1 ;  /* 0x30000008ff048230 */ /* 0x000fe40000004100 */
[----:B------:R-:W-:Y:S02]  /*5930*/  @!P0 HADD2.F32 R8, -RZ, R10.H0_H0 ;  /* 0x2000000aff088230 */ /* 0x000fe40000004100 */
[----:B------:R-:W-:Y:S01]  /*5940*/  @!P0 HADD2.F32 R10, -RZ, R44.H1_H1 ;  /* 0x3000002cff0a8230 */ /* 0x000fe20000004100 */
[C---:B------:R-:W-:Y:S01]  /*5950*/  @!P0 FFMA.FTZ R58, R4.reuse, R33, -R29 ;  /* 0x00000021043a8223 */ /* 0x040fe2000001081d */
[----:B------:R-:W-:Y:S01]  /*5960*/  @!P0 HADD2.F32 R29, -RZ, R45.H0_H0 ;  /* 0x2000002dff1d8230 */ /* 0x000fe20000004100 */
[----:B------:R-:W-:Y:S01]  /*5970*/  @!P0 FMUL.FTZ R6, R4, R6 ;  /* 0x0000000604068220 */ /* 0x000fe20000410000 */
[----:B------:R-:W-:Y:S01]  /*5980*/  @!P0 HADD2.F32 R4, -RZ, R9.H1_H1 ;  /* 0x30000009ff048230 */ /* 0x000fe20000004100 */
[----:B------:R-:W-:Y:S01]  /*5990*/  @!P0 FMUL.FTZ R9, R10, R8 ;  /* 0x000000080a098220 */ /* 0x000fe20000410000 */
[----:B------:R-:W-:Y:S01]  /*59a0*/  @!P0 F2FP.PACK_AB R45, R61, R62 ;  /* 0x0000003e3d2d823e */ /* 0x000fe200000000ff */
[--C-:B------:R-:W-:Y:S01]  /*59b0*/  IMAD.MOV.U32 R44, RZ, RZ, R35.reuse ;  /* 0x000000ffff2c7224 */ /* 0x100fe200078e0023 */
[----:B------:R-:W-:Y:S01]  /*59c0*/  @!P0 SHF.R.U32.HI R35, RZ, 0x10, R35 ;  /* 0x00000010ff238819 */ /* 0x000fe20000011623 */
[C---:B------:R-:W-:Y:S01]  /*59d0*/  @!P0 FFMA.FTZ R34, R4.reuse, R29, -R9 ;  /* 0x0000001d04228223 */ /* 0x040fe20000010809 */
[----:B------:R-:W-:Y:S01]  /*59e0*/  @!P0 SHF.R.U32.HI R9, RZ, 0x10, R7 ;  /* 0x00000010ff098819 */ /* 0x000fe20000011607 */
[----:B------:R-:W-:Y:S01]  /*59f0*/  @!P0 FMUL.FTZ R4, R4, R8 ;  /* 0x0000000804048220 */ /* 0x000fe20000410000 */
[----:B------:R-:W-:Y:S01]  /*5a00*/  MOV R8, R7 ;  /* 0x0000000700087202 */ /* 0x000fe20000000f00 */
[----:B------:R-:W-:Y:S01]  /*5a10*/  @!P0 IMAD.MOV.U32 R12, RZ, RZ, R45 ;  /* 0x000000ffff0c8224 */ /* 0x000fe200078e002d */
[----:B------:R-:W-:Y:S01]  /*5a20*/  @!P0 F2FP.PACK_AB R56, R34, R56 ;  /* 0x000000382238823e */ /* 0x000fe200000000ff */
[----:B------:R-:W-:Y:S01]  /*5a30*/  @!P0 IMAD.MOV.U32 R34, RZ, RZ, R39 ;  /* 0x000000ffff228224 */ /* 0x000fe200078e0027 */
[----:B------:R-:W-:Y:S01]  /*5a40*/  @!P0 HADD2.F32 R9, -RZ, R9.H0_H0 ;  /* 0x20000009ff098230 */ /* 0x000fe20000004100 */
[----:B------:R-:W-:Y:S01]  /*5a50*/  @!P0 FFMA.FTZ R4, R10, R29, R4 ;  /* 0x0000001d0a048223 */ /* 0x000fe20000010004 */
[----:B------:R-:W-:Y:S01]  /*5a60*/  @!P0 MOV R13, R56 ;  /* 0x00000038000d8202 */ /* 0x000fe20000000f00 */
[----:B------:R-:W-:Y:S01]  /*5a70*/  @!P0 HADD2.F32 R10, -RZ, R8.H0_H0 ;  /* 0x20000008ff0a8230 */ /* 0x000fe20000004100 */
[----:B------:R-:W-:Y:S01]  /*5a80*/  @!P0 MOV R8, R15 ;  /* 0x0000000f00088202 */ /* 0x000fe20000000f00 */
[----:B------:R-:W-:Y:S01]  /*5a90*/  @!P0 FFMA.FTZ R5, R30, R31, R5 ;  /* 0x0000001f1e058223 */ /* 0x000fe20000010005 */
[----:B------:R-:W-:Y:S01]  /*5aa0*/  @!P0 F2FP.PACK_AB R3, R4, R3 ;  /* 0x000000030403823e */ /* 0x000fe200000000ff */
[----:B------:R-:W-:Y:S01]  /*5ab0*/  @!P0 FFMA.FTZ R6, R32, R33, R6 ;  /* 0x0000002120068223 */ /* 0x000fe20000010006 */
[----:B------:R-:W-:Y:S02]  /*5ac0*/  @!P0 HADD2.F32 R29, -RZ, R34.H0_H0 ;  /* 0x20000022ff1d8230 */ /* 0x000fe40000004100 */
[----:B------:R-:W-:Y:S01]  /*5ad0*/  @!P0 HADD2.F32 R30, -RZ, R44.H0_H0 ;  /* 0x2000002cff1e8230 */ /* 0x000fe20000004100 */
[----:B------:R-:W-:Y:S01]  /*5ae0*/  @!P0 IMAD.MOV.U32 R37, RZ, RZ, R3 ;  /* 0x000000ffff258224 */ /* 0x000fe200078e0003 */
[----:B------:R-:W-:Y:S01]  /*5af0*/  @!P0 HADD2.F32 R7, -RZ, R8.H0_H0 ;  /* 0x20000008ff078230 */ /* 0x000fe20000004100 */
[----:B------:R-:W-:Y:S01]  /*5b00*/  @!P0 FMUL.FTZ R44, R29, R10 ;  /* 0x0000000a1d2c8220 */ /* 0x000fe20000410000 */
[----:B------:R-:W-:Y:S02]  /*5b10*/  @!P0 HADD2.F32 R31, -RZ, R34.H1_H1 ;  /* 0x30000022ff1f8230 */ /* 0x000fe40000004100 */
[----:B------:R-:W-:Y:S01]  /*5b20*/  @!P0 HADD2.F32 R8, -RZ, R8.H1_H1 ;  /* 0x30000008ff088230 */ /* 0x000fe20000004100 */
[C---:B------:R-:W-:Y:S02]  /*5b30*/  @!P0 FFMA.FTZ R44, R7.reuse, R30, -R44 ;  /* 0x0000001e072c8223 */ /* 0x040fe4000001082c */
[----:B------:R-:W-:Y:S01]  /*5b40*/  @!P0 FMUL.FTZ R7, R7, R10 ;  /* 0x0000000a07078220 */ /* 0x000fe20000410000 */
[----:B------:R-:W-:Y:S01]  /*5b50*/  @!P0 HADD2.F32 R10, -RZ, R35.H0_H0 ;  /* 0x20000023ff0a8230 */ /* 0x000fe20000004100 */
[-C--:B------:R-:W-:Y:S02]  /*5b60*/  @!P0 FMUL.FTZ R34, R31, R9.reuse ;  /* 0x000000091f228220 */ /* 0x080fe40000410000 */
[----:B------:R-:W-:Y:S02]  /*5b70*/  @!P0 FFMA.FTZ R7, R29, R30, R7 ;  /* 0x0000001e1d078223 */ /* 0x000fe40000010007 */
[----:B------:R-:W-:Y:S01]  /*5b80*/  @!P0 FFMA.FTZ R35, R8, R10, -R34 ;  /* 0x0000000a08238223 */ /* 0x000fe20000010822 */
[----:B------:R-:W-:Y:S01]  /*5b90*/  @!P0 F2FP.PACK_AB R34, R58, R60 ;  /* 0x0000003c3a22823e */ /* 0x000fe200000000ff */
[----:B------:R-:W-:Y:S01]  /*5ba0*/  @!P0 FMUL.FTZ R8, R8, R9 ;  /* 0x0000000908088220 */ /* 0x000fe20000410000 */
[----:B------:R-:W-:Y:S02]  /*5bb0*/  @!P0 F2FP.PACK_AB R9, R2, R0 ;  /* 0x000000000209823e */ /* 0x000fe400000000ff */
[----:B------:R-:W-:Y:S01]  /*5bc0*/  @!P0 F2FP.PACK_AB R2, R6, R5 ;  /* 0x000000050602823e */ /* 0x000fe200000000ff */
[----:B------:R-:W-:Y:S01]  /*5bd0*/  @!P0 FFMA.FTZ R8, R31, R10, R8 ;  /* 0x0000000a1f088223 */ /* 0x000fe20000010008 */
[----:B------:R-:W-:Y:S01]  /*5be0*/  @!P0 F2FP.PACK_AB R10, R35, R44 ;  /* 0x0000002c230a823e */ /* 0x000fe200000000ff */
[----:B------:R-:W-:Y:S01]  /*5bf0*/  @!P0 IMAD.MOV.U32 R14, RZ, RZ, R34 ;  /* 0x000000ffff0e8224 */ /* 0x000fe200078e0022 */
[----:B------:R-:W-:Y:S02]  /*5c00*/  @!P0 MOV R36, R9 ;  /* 0x0000000900248202 */ /* 0x000fe40000000f00 */
[----:B------:R-:W-:Y:S02]  /*5c10*/  @!P0 F2FP.PACK_AB R0, R8, R7 ;  /* 0x000000070800823e */ /* 0x000fe400000000ff */
[----:B------:R-:W-:Y:S02]  /*5c20*/  @!P0 MOV R15, R10 ;  /* 0x0000000a000f8202 */ /* 0x000fe40000000f00 */
[----:B------:R-:W-:Y:S02]  /*5c30*/  @!P0 MOV R38, R2 ;  /* 0x0000000200268202 */ /* 0x000fe40000000f00 */
[----:B------:R-:W-:Y:S02]  /*5c40*/  @!P0 MOV R39, R0 ;  /* 0x0000000000278202 */ /* 0x000fe40000000f00 */
[C---:B----4-:R-:W-:Y:S04]  /*5c50*/  LEA R2, P0, R77.reuse, R54, 0x1 ;  /* 0x000000364d027211 */ /* 0x050fe800078008ff */
[----:B---3--:R-:W-:Y:S02]  /*5c60*/  LEA.HI.X R3, R77, R55, R108, 0x1, P0 ;  /* 0x000000374d037211 */ /* 0x008fe400000f0c6c */
[C---:B------:R-:W-:Y:S03]  /*5c70*/  ISETP.GE.AND P0, PT, R57.reuse, c[0x0][0x1d4], PT ;  /* 0x0000750039007a0c */ /* 0x040fe60003f06270 */
[----:B------:R1:W-:Y:S10]  /*5c80*/  ST.E.128 [R2.64], R12 ;  /* 0x0000000c02007985 */ /* 0x0003f4000c101d0a */
[----:B------:R-:W-:Y:S05]  /*5c90*/  @!P0 IMAD.WIDE R4, R57, 0x2, R54 ;  /* 0x0000000239048825 */ /* 0x000fea00078e0236 */
[----:B------:R1:W-:Y:S02]  /*5ca0*/  @!P0 ST.E.128 [R4.64], R36 ;  /* 0x0000002404008985 */ /* 0x0003e4000c101d0a */
.L_x_202:
[----:B------:R-:W-:Y:S05]  /*5cb0*/  BSYNC B0 ;  /* 0x0000000000007941 */ /* 0x000fea0003800000 */
.L_x_201:
[----:B------:R-:W-:Y:S01]  /*5cc0*/  ISETP.GE.AND P0, PT, R25, c[0x0][0x1d4], PT ;  /* 0x0000750019007a0c */ /* 0x000fe20003f06270 */
[----:B------:R-:W-:Y:S01]  /*5cd0*/  @!UPT UIADD3 URZ, URZ, URZ, URZ ;  /* 0x0000003f3f3ff290 */ /* 0x000fe2000fffe03f */
[----:B------:R-:W-:Y:S11]  /*5ce0*/  BSSY B0, `(.L_x_203) ;  /* 0x0000079000007945 */ /* 0x000ff60003800000 */
[----:B------:R-:W-:-:S05]  /*5cf0*/  @P0 BRA `(.L_x_204) ;  /* 0x0000077000000947 */ /* 0x000fca0003800000 */
[----:B------:R-:W-:Y:S01]  /*5d00*/  LOP3.LUT P1, RZ, R212, 0x4, RZ, 0xc0, !PT ;  /* 0x00000004d4ff7812 */ /* 0x000fe2000782c0ff */
[----:B-1----:R-:W1:Y:S01]  /*5d10*/  LDS.128 R12, [R98+0x6100] ;  /* 0x00610000620c7984 */ /* 0x002e620000000c00 */
[----:B------:R-:W-:Y:S02]  /*5d20*/  ISETP.GE.AND P0, PT, R25, c[0x0][0x27c], PT ;  /* 0x00009f0019007a0c */ /* 0x000fe40003f06270 */
[----:B------:R-:W-:Y:S04]  /*5d30*/  SEL R0, R123, R120, !P1 ;  /* 0x000000787b007207 */ /* 0x000fe80004800000 */
[----:B------:R-:W-:Y:S04]  /*5d40*/  SHF.R.S32.HI R2, RZ, 0x1f, R0 ;  /* 0x0000001fff027819 */ /* 0x000fe80000011400 */
[----:B------:R-:W-:Y:S03]  /*5d50*/  LEA.HI R0, R2, R0, RZ, 0x4 ;  /* 0x0000000002007211 */ /* 0x000fe600078f20ff */
[--C-:B------:R-:W-:Y:S01]  /*5d60*/  @!P0 SHF.R.U64 R7, R16, 0x10, R17.reuse ;  /* 0x0000001010078819 */ /* 0x100fe20000001211 */
[--C-:B------:R-:W-:Y:S01]  /*5d70*/  @!P0 HADD2.F32 R8, -RZ, R46.reuse.H0_H0 ;  /* 0x2000002eff088230 */ /* 0x100fe20000004100 */
[----:B------:R-:W-:Y:S01]  /*5d80*/  LEA.HI.SX32 R0, R0, R113, 0x1c ;  /* 0x0000007100007211 */ /* 0x000fe200078fe2ff */
[----:B------:R-:W-:Y:S01]  /*5d90*/  @!P0 HADD2.F32 R10, -RZ, R46.H1_H1 ;  /* 0x3000002eff0a8230 */ /* 0x000fe20000004100 */
[----:B------:R-:W-:Y:S01]  /*5da0*/  @!P0 SHF.R.U32.HI R5, RZ, 0x10, R17 ;  /* 0x00000010ff058819 */ /* 0x000fe20000011611 */
[----:B------:R-:W-:Y:S01]  /*5db0*/  @!P0 HADD2.F32 R7, -RZ, R7.H0_H0 ;  /* 0x20000007ff078230 */ /* 0x000fe20000004100 */
[----:B------:R-:W-:Y:S02]  /*5dc0*/  SHF.R.S32.HI R2, RZ, 0x1f, R0 ;  /* 0x0000001fff027819 */ /* 0x000fe40000011400 */
[----:B------:R-:W-:Y:S01]  /*5dd0*/  SHF.L.U32 R36, R0, 0x3, RZ ;  /* 0x0000000300247819 */ /* 0x000fe200000006ff */
[----:B------:R-:W-:Y:S01]  /*5de0*/  @!P0 HADD2.F32 R5, -RZ, R5.H0_H0 ;  /* 0x20000005ff058230 */ /* 0x000fe20000004100 */
[----:B------:R-:W-:Y:S02]  /*5df0*/  LEA.HI R0, R2, R0, RZ, 0x3 ;  /* 0x0000000002007211 */ /* 0x000fe400078f18ff */
[--C-:B------:R-:W-:Y:S02]  /*5e00*/  @!P0 SHF.R.U32.HI R30, RZ, 0x10, R41.reuse ;  /* 0x00000010ff1e8819 */ /* 0x100fe40000011629 */
[----:B------:R-:W-:Y:S01]  /*5e10*/  @!P0 SHF.R.U64 R31, R40, 0x10, R41 ;  /* 0x00000010281f8819 */ /* 0x000fe20000001229 */
[----:B------:R-:W-:Y:S01]  /*5e20*/  IMAD.SHL.U32 R0, R0, 0x200, RZ ;  /* 0x0000020000007824 */ /* 0x000fe200078e00ff */
[----:B------:R-:W-:Y:S04]  /*5e30*/  LOP3.LUT R2, R217, 0x38, R36, 0xf8, !PT ;  /* 0x00000038d9027812 */ /* 0x000fe800078ef824 */
[----:B------:R-:W-:Y:S02]  /*5e40*/  LOP3.LUT R2, R2, R218, RZ, 0x3c, !PT ;  /* 0x000000da02027212 */ /* 0x000fe400078e3cff */
[----:B------:R-:W-:Y:S01]  /*5e50*/  LOP3.LUT R0, R0, 0x7ffff000, RZ, 0xc0, !PT ;  /* 0x7ffff00000007812 */ /* 0x000fe200078ec0ff */
[----:B-1----:R-:W-:Y:S03]  /*5e60*/  @!P0 IMAD.MOV.U32 R6, RZ, RZ, R12 ;  /* 0x000000ffff068224 */ /* 0x002fe600078e000c */
[----:B------:R-:W-:Y:S01]  /*5e70*/  IADD3 R0, R2, R0, R219 ;  /* 0x0000000002007210 */ /* 0x000fe20007ffe0db */
[----:B------:R-:W-:Y:S03]  /*5e80*/  @!P0 HADD2.F32 R2, -RZ, R11.H0_H0 ;  /* 0x2000000bff028230 */ /* 0x000fe60000004100 */
[----:B------:R-:W-:Y:S01]  /*5e90*/  SHF.L.U32 R0, R0, 0x1, RZ ;  /* 0x0000000100007819 */ /* 0x000fe200000006ff */
[----:B------:R-:W-:Y:S04]  /*5ea0*/  @!P0 HADD2.F32 R3, -RZ, R6.H0_H0 ;  /* 0x20000006ff038230 */ /* 0x000fe80000004100 */
[----:B------:R1:W2:Y:S02]  /*5eb0*/  LDS.128 R32, [R0+0x6100] ;  /* 0x0061000000207984 */ /* 0x0002a40000000c00 */
[C---:B-1----:R-:W-:Y:S02]  /*5ec0*/  @!P0 FMUL.FTZ R0, R3.reuse, R2 ;  /* 0x0000000203008220 */ /* 0x042fe40000410000 */
[----:B--2---:R-:W-:Y:S01]  /*5ed0*/  @!P0 IMAD.MOV.U32 R16, RZ, RZ, R33 ;  /* 0x000000ffff108224 */ /* 0x004fe200078e0021 */
[----:B------:R-:W-:Y:S04]  /*5ee0*/  @!P0 MOV R29, R32 ;  /* 0x00000020001d8202 */ /* 0x000fe80000000f00 */
[--C-:B------:R-:W-:Y:S02]  /*5ef0*/  @!P0 HADD2.F32 R9, -RZ, R16.reuse.H0_H0 ;  /* 0x20000010ff098230 */ /* 0x100fe40000004100 */
[----:B------:R-:W-:Y:S05]  /*5f00*/  @!P0 HADD2.F32 R4, -RZ, R29.H0_H0 ;  /* 0x2000001dff048230 */ /* 0x000fea0000004100 */
[C---:B------:R-:W-:Y:S02]  /*5f10*/  @!P0 FMUL.FTZ R2, R4.reuse, R2 ;  /* 0x0000000204028220 */ /* 0x040fe40000410000 */
[-C--:B------:R-:W-:Y:S01]  /*5f20*/  @!P0 FFMA.FTZ R0, R4, R8.reuse, R0 ;  /* 0x0000000804008223 */ /* 0x080fe20000010000 */
[----:B------:R-:W-:Y:S01]  /*5f30*/  @!P0 MOV R4, R13 ;  /* 0x0000000d00048202 */ /* 0x000fe20000000f00 */
[----:B------:R-:W-:Y:S01]  /*5f40*/  @!P0 FFMA.FTZ R38, R3, R8, -R2 ;  /* 0x0000000803268223 */ /* 0x000fe20000010802 */
[----:B------:R-:W-:Y:S02]  /*5f50*/  @!P0 HADD2.F32 R3, -RZ, R11.H1_H1 ;  /* 0x3000000bff038230 */ /* 0x000fe40000004100 */
[----:B------:R-:W-:Y:S02]  /*5f60*/  @!P0 HADD2.F32 R11, -RZ, R16.H1_H1 ;  /* 0x30000010ff0b8230 */ /* 0x000fe40000004100 */
[----:B------:R-:W-:Y:S01]  /*5f70*/  @!P0 HADD2.F32 R2, -RZ, R4.H0_H0 ;  /* 0x20000004ff028230 */ /* 0x000fe20000004100 */
[-C--:B------:R-:W-:Y:S01]  /*5f80*/  @!P0 FMUL.FTZ R8, R9, R3.reuse ;  /* 0x0000000309088220 */ /* 0x080fe20000410000 */
[----:B------:R-:W-:Y:S03]  /*5f90*/  @!P0 HADD2.F32 R16, -RZ, R30.H0_H0 ;  /* 0x2000001eff108230 */ /* 0x000fe60000004100 */
[C---:B------:R-:W-:Y:S01]  /*5fa0*/  @!P0 FFMA.FTZ R37, R2.reuse, R10, -R8 ;  /* 0x0000000a02258223 */ /* 0x040fe20000010808 */
[----:B------:R-:W-:Y:S01]  /*5fb0*/  @!P0 HADD2.F32 R8, -RZ, R29.H1_H1 ;  /* 0x3000001dff088230 */ /* 0x000fe20000004100 */
[----:B------:R-:W-:Y:S01]  /*5fc0*/  @!P0 FMUL.FTZ R3, R2, R3 ;  /* 0x0000000302038220 */ /* 0x000fe20000410000 */
[----:B------:R-:W-:Y:S01]  /*5fd0*/  @!P0 HADD2.F32 R2, -RZ, R4.H1_H1 ;  /* 0x30000004ff028230 */ /* 0x000fe20000004100 */
[-C--:B------:R-:W-:Y:S02]  /*5fe0*/  @!P0 FMUL.FTZ R4, R11, R5.reuse ;  /* 0x000000050b048220 */ /* 0x080fe40000410000 */
[----:B------:R-:W-:Y:S02]  /*5ff0*/  @!P0 IMAD.MOV.U32 R29, RZ, RZ, R34 ;  /* 0x000000ffff1d8224 */ /* 0x000fe400078e0022 */
[C---:B------:R-:W-:Y:S02]  /*6000*/  @!P0 FFMA.FTZ R17, R2.reuse, R16, -R4 ;  /* 0x0000001002118223 */ /* 0x040fe40000010804 */
[----:B------:R-:W-:Y:S01]  /*6010*/  @!P0 FMUL.FTZ R4, R2, R5 ;  /* 0x0000000502048220 */ /* 0x000fe20000410000 */
[----:B------:R-:W-:Y:S02]  /*6020*/  @!P0 HADD2.F32 R5, -RZ, R31.H0_H0 ;  /* 0x2000001fff058230 */ /* 0x000fe40000004100 */
[----:B------:R-:W-:Y:S01]  /*6030*/  @!P0 HADD2.F32 R2, -RZ, R6.H1_H1 ;  /* 0x30000006ff028230 */ /* 0x000fe20000004100 */
[----:B------:R-:W-:Y:S01]  /*6040*/  @!P0 FMUL.FTZ R6, R8, R7 ;  /* 0x0000000708068220 */ /* 0x000fe20000410000 */
[----:B------:R-:W-:Y:S03]  /*6050*/  @!P0 F2FP.PACK_AB R30, R17, R37 ;  /* 0x00000025111e823e */ /* 0x000fe600000000ff */
[C---:B------:R-:W-:Y:S02]  /*6060*/  @!P0 FFMA.FTZ R6, R2.reuse, R5, -R6 ;  /* 0x0000000502068223 */ /* 0x040fe40000010806 */
[----:B------:R-:W-:Y:S01]  /*6070*/  @!P0 FMUL.FTZ R2, R2, R7 ;  /* 0x0000000702028220 */ /* 0x000fe20000410000 */
[----:B------:R-:W-:Y:S01]  /*6080*/  @!P0 HADD2.F32 R7, -RZ, R29.H0_H0 ;  /* 0x2000001dff078230 */ /* 0x000fe20000004100 */
[----:B------:R-:W-:Y:S01]  /*6090*/  @!P0 IMAD.MOV.U32 R13, RZ, RZ, R30 ;  /* 0x000000ffff0d8224 */ /* 0x000fe200078e001e */
[----:B------:R-:W-:Y:S01]  /*60a0*/  @!P0 F2FP.PACK_AB R17, R6, R38 ;  /* 0x000000260611823e */ /* 0x000fe200000000ff */
[----:B------:R-:W-:Y:S01]  /*60b0*/  @!P0 FFMA.FTZ R2, R8, R5, R2 ;  /* 0x0000000508028223 */ /* 0x000fe20000010002 */
[--C-:B------:R-:W-:Y:S01]  /*60c0*/  @!P0 HADD2.F32 R5, -RZ, R26.reuse.H0_H0 ;  /* 0x2000001aff058230 */ /* 0x100fe20000004100 */
[----:B------:R-:W-:Y:S01]  /*60d0*/  @!P0 FFMA.FTZ R3, R9, R10, R3 ;  /* 0x0000000a09038223 */ /* 0x000fe20000010003 */
[----:B------:R-:W-:Y:S01]  /*60e0*/  @!P0 MOV R9, R14 ;  /* 0x0000000e00098202 */ /* 0x000fe20000000f00 */
[----:B------:R-:W-:Y:S01]  /*60f0*/  @!P0 FFMA.FTZ R4, R11, R16, R4 ;  /* 0x000000100b048223 */ /* 0x000fe20000010004 */
[----:B------:R-:W-:Y:S01]  /*6100*/  @!P0 HADD2.F32 R8, -RZ, R47.H0_H0 ;  /* 0x2000002fff088230 */ /* 0x000fe20000004100 */
[C---:B------:R-:W-:Y:S01]  /*6110*/  @!P0 FMUL.FTZ R11, R7.reuse, R5 ;  /* 0x00000005070b8220 */ /* 0x040fe20000410000 */
[--C-:B------:R-:W-:Y:S01]  /*6120*/  @!P0 SHF.R.U64 R16, R18, 0x10, R19.reuse ;  /* 0x0000001012108819 */ /* 0x100fe20000001213 */
[----:B------:R-:W-:Y:S01]  /*6130*/  @!P0 HADD2.F32 R6, -RZ, R9.H0_H0 ;  /* 0x20000009ff068230 */ /* 0x000fe20000004100 */
[----:B------:R-:W-:Y:S01]  /*6140*/  @!P0 MOV R12, R17 ;  /* 0x00000011000c8202 */ /* 0x000fe20000000f00 */
[----:B------:R-:W-:Y:S01]  /*6150*/  @!P0 HADD2.F32 R18, -RZ, R47.H1_H1 ;  /* 0x3000002fff128230 */ /* 0x000fe20000004100 */
[----:B------:R-:W-:Y:S01]  /*6160*/  @!P0 SHF.R.U32.HI R10, RZ, 0x10, R19 ;  /* 0x00000010ff0a8819 */ /* 0x000fe20000011613 */
[----:B------:R-:W-:Y:S01]  /*6170*/  @!P0 IMAD.MOV.U32 R19, RZ, RZ, R35 ;  /* 0x000000ffff138224 */ /* 0x000fe200078e0023 */
[----:B------:R-:W-:Y:S01]  /*6180*/  @!P0 SHF.R.U64 R30, R42, 0x10, R43 ;  /* 0x000000102a1e8819 */ /* 0x000fe2000000122b */
[----:B------:R-:W-:Y:S01]  /*6190*/  @!P0 FMUL.FTZ R5, R6, R5 ;  /* 0x0000000506058220 */ /* 0x000fe20000410000 */
[----:B------:R-:W-:Y:S01]  /*61a0*/  @!P0 F2FP.PACK_AB R3, R4, R3 ;  /* 0x000000030403823e */ /* 0x000fe200000000ff */
[-C--:B------:R-:W-:Y:S01]  /*61b0*/  @!P0 FFMA.FTZ R37, R6, R8.reuse, -R11 ;  /* 0x0000000806258223 */ /* 0x080fe2000001080b */
[--C-:B------:R-:W-:Y:S01]  /*61c0*/  @!P0 HADD2.F32 R17, -RZ, R19.reuse.H0_H0 ;  /* 0x20000013ff118230 */ /* 0x100fe20000004100 */
[----:B------:R-:W-:Y:S01]  /*61d0*/  @!P0 FFMA.FTZ R5, R7, R8, R5 ;  /* 0x0000000807058223 */ /* 0x000fe20000010005 */
[----:B------:R-:W-:Y:S01]  /*61e0*/  @!P0 MOV R8, R15 ;  /* 0x0000000f00088202 */ /* 0x000fe20000000f00 */
[----:B------:R-:W-:Y:S01]  /*61f0*/  @!P0 IMAD.MOV.U32 R33, RZ, RZ, R3 ;  /* 0x000000ffff218224 */ /* 0x000fe200078e0003 */
[----:B------:R-:W-:Y:S01]  /*6200*/  @!P0 HADD2.F32 R7, -RZ, R26.H1_H1 ;  /* 0x3000001aff078230 */ /* 0x000fe20000004100 */
[----:B------:R-:W-:Y:S01]  /*6210*/  @!P0 SHF.R.U32.HI R26, RZ, 0x10, R43 ;  /* 0x00000010ff1a8819 */ /* 0x000fe2000001162b */
[----:B------:R-:W-:Y:S02]  /*6220*/  @!P0 HADD2.F32 R11, -RZ, R10.H0_H0 ;  /* 0x2000000aff0b8230 */ /* 0x000fe40000004100 */
[----:B------:R-:W-:Y:S01]  /*6230*/  @!P0 HADD2.F32 R6, -RZ, R8.H0_H0 ;  /* 0x20000008ff068230 */ /* 0x000fe20000004100 */
[-C--:B------:R-:W-:Y:S01]  /*6240*/  @!P0 FMUL.FTZ R31, R17, R7.reuse ;  /* 0x00000007111f8220 */ /* 0x080fe20000410000 */
[----:B------:R-:W-:Y:S02]  /*6250*/  @!P0 HADD2.F32 R19, -RZ, R19.H1_H1 ;  /* 0x30000013ff138230 */ /* 0x000fe40000004100 */
[----:B------:R-:W-:Y:S01]  /*6260*/  @!P0 HADD2.F32 R26, -RZ, R26.H0_H0 ;  /* 0x2000001aff1a8230 */ /* 0x000fe20000004100 */
[C---:B------:R-:W-:Y:S01]  /*6270*/  @!P0 FFMA.FTZ R31, R6.reuse, R18, -R31 ;  /* 0x00000012061f8223 */ /* 0x040fe2000001081f */
[----:B------:R-:W-:Y:S01]  /*6280*/  @!P0 HADD2.F32 R10, -RZ, R16.H0_H0 ;  /* 0x20000010ff0a8230 */ /* 0x000fe20000004100 */
[----:B------:R-:W-:Y:S01]  /*6290*/  @!P0 FMUL.FTZ R7, R6, R7 ;  /* 0x0000000706078220 */ /* 0x000fe20000410000 */
[----:B------:R-:W-:Y:S01]  /*62a0*/  @!P0 HADD2.F32 R6, -RZ, R8.H1_H1 ;  /* 0x30000008ff068230 */ /* 0x000fe20000004100 */
[-C--:B------:R-:W-:Y:S01]  /*62b0*/  @!P0 FMUL.FTZ R8, R19, R11.reuse ;  /* 0x0000000b13088220 */ /* 0x080fe20000410000 */
[----:B------:R-:W-:Y:S03]  /*62c0*/  @!P0 HADD2.F32 R16, -RZ, R29.H1_H1 ;  /* 0x3000001dff108230 */ /* 0x000fe60000004100 */
[C---:B------:R-:W-:Y:S02]  /*62d0*/  @!P0 FFMA.FTZ R29, R6.reuse, R26, -R8 ;  /* 0x0000001a061d8223 */ /* 0x040fe40000010808 */
[----:B------:R-:W-:Y:S01]  /*62e0*/  @!P0 FMUL.FTZ R8, R6, R11 ;  /* 0x0000000b06088220 */ /* 0x000fe20000410000 */
[----:B------:R-:W-:Y:S02]  /*62f0*/  @!P0 HADD2.F32 R11, -RZ, R30.H0_H0 ;  /* 0x2000001eff0b8230 */ /* 0x000fe40000004100 */
[----:B------:R-:W-:Y:S01]  /*6300*/  @!P0 F2FP.PACK_AB R29, R29, R31 ;  /* 0x0000001f1d1d823e */ /* 0x000fe200000000ff */
[----:B------:R-:W-:Y:S01]  /*6310*/  @!P0 HADD2.F32 R6, -RZ, R9.H1_H1 ;  /* 0x30000009ff068230 */ /* 0x000fe20000004100 */
[-C--:B------:R-:W-:Y:S02]  /*6320*/  @!P0 FMUL.FTZ R9, R16, R10.reuse ;  /* 0x0000000a10098220 */ /* 0x080fe40000410000 */
[----:B------:R-:W-:Y:S02]  /*6330*/  @!P0 MOV R15, R29 ;  /* 0x0000001d000f8202 */ /* 0x000fe40000000f00 */
[C---:B------:R-:W-:Y:S02]  /*6340*/  @!P0 FFMA.FTZ R9, R6.reuse, R11, -R9 ;  /* 0x0000000b06098223 */ /* 0x040fe40000010809 */
[----:B------:R-:W-:Y:S03]  /*6350*/  @!P0 FMUL.FTZ R6, R6, R10 ;  /* 0x0000000a06068220 */ /* 0x000fe60000410000 */
[----:B------:R-:W-:Y:S01]  /*6360*/  @!P0 F2FP.PACK_AB R10, R9, R37 ;  /* 0x00000025090a823e */ /* 0x000fe200000000ff */
[----:B------:R-:W-:Y:S01]  /*6370*/  @!P0 FFMA.FTZ R6, R16, R11, R6 ;  /* 0x0000000b10068223 */ /* 0x000fe20000010006 */
[----:B------:R-:W-:Y:S01]  /*6380*/  @!P0 F2FP.PACK_AB R9, R2, R0 ;  /* 0x000000000209823e */ /* 0x000fe200000000ff */
[----:B------:R-:W-:Y:S02]  /*6390*/  @!P0 FFMA.FTZ R7, R17, R18, R7 ;  /* 0x0000001211078223 */ /* 0x000fe40000010007 */
[----:B------:R-:W-:Y:S01]  /*63a0*/  @!P0 FFMA.FTZ R8, R19, R26, R8 ;  /* 0x0000001a13088223 */ /* 0x000fe20000010008 */
[----:B------:R-:W-:Y:S01]  /*63b0*/  @!P0 F2FP.PACK_AB R2, R6, R5 ;  /* 0x000000050602823e */ /* 0x000fe200000000ff */
[----:B------:R-:W-:Y:S01]  /*63c0*/  @!P0 IMAD.MOV.U32 R14, RZ, RZ, R10 ;  /* 0x000000ffff0e8224 */ /* 0x000fe200078e000a */
[----:B------:R-:W-:Y:S02]  /*63d0*/  @!P0 MOV R32, R9 ;  /* 0x0000000900208202 */ /* 0x000fe40000000f00 */
[----:B------:R-:W-:Y:S02]  /*63e0*/  @!P0 F2FP.PACK_AB R0, R8, R7 ;  /* 0x000000070800823e */ /* 0x000fe400000000ff */
        /* <DEDUP_REMOVED lines=8> */
.L_x_204:
[----:B------:R-:W-:Y:S05]  /*6470*/  BSYNC B0 ;  /* 0x0000000000007941 */ /* 0x000fea0003800000 */
.L_x_203:
[----:B------:R-:W-:Y:S11]  /*6480*/  ISETP.GE.AND P0, PT, R24, c[0x0][0x1d4], PT ;  /* 0x0000750018007a0c */ /* 0x000ff60003f06270 */
[----:B------:R-:W-:Y:S02]  /*6490*/  @!UPT UIADD3 URZ, URZ, URZ, URZ ;  /* 0x0000003f3f3ff290 */ /* 0x000fe4000fffe03f */
[----:B------:R-:W-:-:S05]  /*64a0*/  @P0 BRA `(.L_x_188) ;  /* 0x00000a2000000947 */ /* 0x000fca0003800000 */
[----:B------:R-:W-:Y:S01]  /*64b0*/  LOP3.LUT P1, RZ, R212, 0x8, RZ, 0xc0, !PT ;  /* 0x00000008d4ff7812 */ /* 0x000fe2000782c0ff */
[----:B-1----:R-:W1:Y:S01]  /*64c0*/  LDS.128 R12, [R97+0x6100] ;  /* 0x00610000610c7984 */ /* 0x002e620000000c00 */
[----:B------:R-:W-:Y:S02]  /*64d0*/  ISETP.GE.AND P0, PT, R24, c[0x0][0x27c], PT ;  /* 0x00009f0018007a0c */ /* 0x000fe40003f06270 */
[----:B------:R-:W-:Y:S04]  /*64e0*/  SEL R0, R123, R120, !P1 ;  /* 0x000000787b007207 */ /* 0x000fe80004800000 */
[----:B------:R-:W-:Y:S04]  /*64f0*/  SHF.R.S32.HI R2, RZ, 0x1f, R0 ;  /* 0x0000001fff027819 */ /* 0x000fe80000011400 */
[----:B------:R-:W-:Y:S03]  /*6500*/  LEA.HI R0, R2, R0, RZ, 0x4 ;  /* 0x0000000002007211 */ /* 0x000fe600078f20ff */
[--C-:B------:R-:W-:Y:S01]  /*6510*/  @!P0 HADD2.F32 R8, -RZ, R52.reuse.H0_H0 ;  /* 0x20000034ff088230 */ /* 0x100fe20000004100 */
[----:B------:R-:W-:Y:S01]  /*6520*/  LEA.HI.SX32 R0, R0, R112, 0x1c ;  /* 0x0000007000007211 */ /* 0x000fe200078fe2ff */
[----:B------:R-:W-:Y:S01]  /*6530*/  @!P0 HADD2.F32 R10, -RZ, R52.H1_H1 ;  /* 0x30000034ff0a8230 */ /* 0x000fe20000004100 */
[----:B------:R-:W-:Y:S02]  /*6540*/  @!P0 SHF.R.U32.HI R6, RZ, 0x10, R21 ;  /* 0x00000010ff068819 */ /* 0x000fe40000011615 */
[----:B------:R-:W-:Y:S02]  /*6550*/  SHF.R.S32.HI R2, RZ, 0x1f, R0 ;  /* 0x0000001fff027819 */ /* 0x000fe40000011400 */
[----:B------:R-:W-:Y:S02]  /*6560*/  SHF.L.U32 R29, R0, 0x3, RZ ;  /* 0x00000003001d7819 */ /* 0x000fe400000006ff */
[----:B------:R-:W-:Y:S02]  /*6570*/  LEA.HI R0, R2, R0, RZ, 0x3 ;  /* 0x0000000002007211 */ /* 0x000fe400078f18ff */
[----:B------:R-:W-:Y:S02]  /*6580*/  LOP3.LUT R2, R217, 0x38, R29, 0xf8, !PT ;  /* 0x00000038d9027812 */ /* 0x000fe400078ef81d */
[----:B------:R-:W-:Y:S02]  /*6590*/  SHF.L.U32 R0, R0, 0x9, RZ ;  /* 0x0000000900007819 */ /* 0x000fe400000006ff */
[----:B------:R-:W-:Y:S02]  /*65a0*/  LOP3.LUT R2, R2, R218, RZ, 0x3c, !PT ;  /* 0x000000da02027212 */ /* 0x000fe400078e3cff */
[----:B------:R-:W-:Y:S02]  /*65b0*/  LOP3.LUT R0, R0, 0x7ffff000, RZ, 0xc0, !PT ;  /* 0x7ffff00000007812 */ /* 0x000fe400078ec0ff */
[----:B------:R-:W-:Y:S02]  /*65c0*/  @!P0 SHF.R.U32.HI R16, RZ, 0x10, R49 ;  /* 0x00000010ff108819 */ /* 0x000fe40000011631 */
[----:B------:R-:W-:Y:S01]  /*65d0*/  IADD3 R0, R2, R0, R219 ;  /* 0x0000000002007210 */ /* 0x000fe20007ffe0db */
[----:B------:R-:W-:Y:S01]  /*65e0*/  @!P0 HADD2.F32 R2, -RZ, R27.H0_H0 ;  /* 0x2000001bff028230 */ /* 0x000fe20000004100 */
[----:B------:R-:W-:Y:S01]  /*65f0*/  @!P0 SHF.R.U64 R7, R20, 0x10, R21 ;  /* 0x0000001014078819 */ /* 0x000fe20000001215 */
[----:B------:R-:W-:Y:S01]  /*6600*/  @!P0 HADD2.F32 R16, -RZ, R16.H0_H0 ;  /* 0x20000010ff108230 */ /* 0x000fe20000004100 */
[----:B------:R-:W-:Y:S01]  /*6610*/  @!P0 SHF.R.U64 R18, R48, 0x10, R49 ;  /* 0x0000001030128819 */ /* 0x000fe20000001231 */
[----:B------:R-:W-:Y:S01]  /*6620*/  IMAD.SHL.U32 R0, R0, 0x2, RZ ;  /* 0x0000000200007824 */ /* 0x000fe200078e00ff */
[----:B-1----:R-:W-:Y:S02]  /*6630*/  @!P0 MOV R5, R12 ;  /* 0x0000000c00058202 */ /* 0x002fe40000000f00 */
[----:B------:R-:W-:Y:S02]  /*6640*/  @!P0 SHF.R.U64 R26, R50, 0x10, R51 ;  /* 0x00000010321a8819 */ /* 0x000fe40000001233 */
[----:B------:R1:W2:Y:S01]  /*6650*/  LDS.128 R32, [R0+0x6100] ;  /* 0x0061000000207984 */ /* 0x0002a20000000c00 */
[----:B------:R-:W-:Y:S05]  /*6660*/  @!P0 HADD2.F32 R3, -RZ, R5.H0_H0 ;  /* 0x20000005ff038230 */ /* 0x000fea0000004100 */
[C---:B-1----:R-:W-:Y:S02]  /*6670*/  @!P0 FMUL.FTZ R0, R3.reuse, R2 ;  /* 0x0000000203008220 */ /* 0x042fe40000410000 */
[----:B--2---:R-:W-:Y:S01]  /*6680*/  @!P0 IMAD.MOV.U32 R17, RZ, RZ, R32 ;  /* 0x000000ffff118224 */ /* 0x004fe200078e0020 */
[----:B------:R-:W-:Y:S02]  /*6690*/  @!P0 MOV R11, R33 ;  /* 0x00000021000b8202 */ /* 0x000fe40000000f00 */
[----:B------:R-:W-:Y:S02]  /*66a0*/  @!P0 MOV R21, R34 ;  /* 0x0000002200158202 */ /* 0x000fe40000000f00 */
[----:B------:R-:W-:Y:S02]  /*66b0*/  @!P0 HADD2.F32 R4, -RZ, R17.H0_H0 ;  /* 0x20000011ff048230 */ /* 0x000fe40000004100 */
[--C-:B------:R-:W-:Y:S02]  /*66c0*/  @!P0 HADD2.F32 R9, -RZ, R11.reuse.H0_H0 ;  /* 0x2000000bff098230 */ /* 0x100fe40000004100 */
[----:B------:R-:W-:Y:S01]  /*66d0*/  @!P0 HADD2.F32 R11, -RZ, R11.H1_H1 ;  /* 0x3000000bff0b8230 */ /* 0x000fe20000004100 */
[C---:B------:R-:W-:Y:S02]  /*66e0*/  @!P0 FMUL.FTZ R2, R4.reuse, R2 ;  /* 0x0000000204028220 */ /* 0x040fe40000410000 */
[-C--:B------:R-:W-:Y:S02]  /*66f0*/  @!P0 FFMA.FTZ R0, R4, R8.reuse, R0 ;  /* 0x0000000804008223 */ /* 0x080fe40000010000 */
[----:B------:R-:W-:Y:S02]  /*6700*/  @!P0 IMAD.MOV.U32 R4, RZ, RZ, R13 ;  /* 0x000000ffff048224 */ /* 0x000fe400078e000d */
[----:B------:R-:W-:Y:S01]  /*6710*/  @!P0 FFMA.FTZ R36, R3, R8, -R2 ;  /* 0x0000000803248223 */ /* 0x000fe20000010802 */
[----:B------:R-:W-:Y:S02]  /*6720*/  @!P0 HADD2.F32 R3, -RZ, R27.H1_H1 ;  /* 0x3000001bff038230 */ /* 0x000fe40000004100 */
[----:B------:R-:W-:Y:S02]  /*6730*/  @!P0 HADD2.F32 R2, -RZ, R4.H0_H0 ;  /* 0x20000004ff028230 */ /* 0x000fe40000004100 */
[----:B------:R-:W-:Y:S01]  /*6740*/  @!P0 HADD2.F32 R8, -RZ, R6.H0_H0 ;  /* 0x20000006ff088230 */ /* 0x000fe20000004100 */
[-C--:B------:R-:W-:Y:S01]  /*6750*/  @!P0 FMUL.FTZ R19, R9, R3.reuse ;  /* 0x0000000309138220 */ /* 0x080fe20000410000 */
[----:B------:R-:W-:Y:S01]  /*6760*/  @!P0 HADD2.F32 R6, -RZ, R7.H0_H0 ;  /* 0x20000007ff068230 */ /* 0x000fe20000004100 */
[C---:B------:R-:W-:Y:S01]  /*6770*/  @!P0 FMUL.FTZ R3, R2.reuse, R3 ;  /* 0x0000000302038220 */ /* 0x040fe20000410000 */
[----:B------:R-:W-:Y:S01]  /*6780*/  @!P0 HADD2.F32 R7, -RZ, R17.H1_H1 ;  /* 0x30000011ff078230 */ /* 0x000fe20000004100 */
[----:B------:R-:W-:Y:S01]  /*6790*/  @!P0 FFMA.FTZ R20, R2, R10, -R19 ;  /* 0x0000000a02148223 */ /* 0x000fe20000010813 */
[----:B------:R-:W-:Y:S01]  /*67a0*/  @!P0 HADD2.F32 R2, -RZ, R4.H1_H1 ;  /* 0x30000004ff028230 */ /* 0x000fe20000004100 */
[----:B------:R-:W-:Y:S04]  /*67b0*/  @!P0 FMUL.FTZ R4, R11, R8 ;  /* 0x000000080b048220 */ /* 0x000fe80000410000 */
[C---:B------:R-:W-:Y:S02]  /*67c0*/  @!P0 FFMA.FTZ R19, R2.reuse, R16, -R4 ;  /* 0x0000001002138223 */ /* 0x040fe40000010804 */
[----:B------:R-:W-:Y:S01]  /*67d0*/  @!P0 FMUL.FTZ R4, R2, R8 ;  /* 0x0000000802048220 */ /* 0x000fe20000410000 */
[----:B------:R-:W-:Y:S02]  /*67e0*/  @!P0 HADD2.F32 R8, -RZ, R18.H0_H0 ;  /* 0x20000012ff088230 */ /* 0x000fe40000004100 */
[----:B------:R-:W-:Y:S01]  /*67f0*/  @!P0 HADD2.F32 R2, -RZ, R5.H1_H1 ;  /* 0x30000005ff028230 */ /* 0x000fe20000004100 */
[----:B------:R-:W-:Y:S01]  /*6800*/  @!P0 FMUL.FTZ R5, R7, R6 ;  /* 0x0000000607058220 */ /* 0x000fe20000410000 */
[----:B------:R-:W-:Y:S01]  /*6810*/  @!P0 F2FP.PACK_AB R30, R19, R20 ;  /* 0x00000014131e823e */ /* 0x000fe200000000ff */
[----:B------:R-:W-:Y:S01]  /*6820*/  @!P0 HADD2.F32 R18, -RZ, R53.H1_H1 ;  /* 0x30000035ff128230 */ /* 0x000fe20000004100 */
[----:B------:R-:W-:Y:S01]  /*6830*/  @!P0 SHF.R.U32.HI R20, RZ, 0x10, R51 ;  /* 0x00000010ff148819 */ /* 0x000fe20000011633 */
[C---:B------:R-:W-:Y:S01]  /*6840*/  @!P0 FFMA.FTZ R17, R2.reuse, R8, -R5 ;  /* 0x0000000802118223 */ /* 0x040fe20000010805 */
[----:B------:R-:W-:Y:S01]  /*6850*/  @!P0 HADD2.F32 R5, -RZ, R28.H0_H0 ;  /* 0x2000001cff058230 */ /* 0x000fe20000004100 */
[----:B------:R-:W-:Y:S01]  /*6860*/  @!P0 FMUL.FTZ R2, R2, R6 ;  /* 0x0000000602028220 */ /* 0x000fe20000410000 */
[----:B------:R-:W-:Y:S01]  /*6870*/  @!P0 MOV R19, R35 ;  /* 0x0000002300138202 */ /* 0x000fe20000000f00 */
[----:B------:R-:W-:Y:S01]  /*6880*/  @!P0 IMAD.MOV.U32 R13, RZ, RZ, R30 ;  /* 0x000000ffff0d8224 */ /* 0x000fe200078e001e */
[----:B------:R-:W-:Y:S01]  /*6890*/  @!P0 F2FP.PACK_AB R27, R17, R36 ;  /* 0x00000024111b823e */ /* 0x000fe200000000ff */
[----:B------:R-:W-:Y:S01]  /*68a0*/  @!P0 FFMA.FTZ R2, R7, R8, R2 ;  /* 0x0000000807028223 */ /* 0x000fe20000010002 */
[----:B------:R-:W-:Y:S01]  /*68b0*/  @!P0 HADD2.F32 R7, -RZ, R21.H0_H0 ;  /* 0x20000015ff078230 */ /* 0x000fe20000004100 */
[----:B------:R-:W-:Y:S01]  /*68c0*/  @!P0 FFMA.FTZ R3, R9, R10, R3 ;  /* 0x0000000a09038223 */ /* 0x000fe20000010003 */
[----:B------:R-:W-:Y:S01]  /*68d0*/  @!P0 MOV R12, R27 ;  /* 0x0000001b000c8202 */ /* 0x000fe20000000f00 */
[----:B------:R-:W-:Y:S01]  /*68e0*/  @!P0 IMAD.MOV.U32 R9, RZ, RZ, R14 ;  /* 0x000000ffff098224 */ /* 0x000fe200078e000e */
[----:B------:R-:W-:Y:S01]  /*68f0*/  @!P0 HADD2.F32 R8, -RZ, R53.H0_H0 ;  /* 0x20000035ff088230 */ /* 0x000fe20000004100 */
[----:B------:R-:W-:Y:S01]  /*6900*/  @!P0 FFMA.FTZ R4, R11, R16, R4 ;  /* 0x000000100b048223 */ /* 0x000fe20000010004 */
[--C-:B------:R-:W-:Y:S01]  /*6910*/  @!P0 SHF.R.U32.HI R10, RZ, 0x10, R23.reuse ;  /* 0x00000010ff0a8819 */ /* 0x100fe20000011617 */
[C---:B------:R-:W-:Y:S01]  /*6920*/  @!P0 FMUL.FTZ R16, R7.reuse, R5 ;  /* 0x0000000507108220 */ /* 0x040fe20000410000 */
[----:B------:R-:W-:Y:S01]  /*6930*/  @!P0 HADD2.F32 R6, -RZ, R9.H0_H0 ;  /* 0x20000009ff068230 */ /* 0x000fe20000004100 */
[----:B------:R-:W-:Y:S01]  /*6940*/  @!P0 SHF.R.U64 R11, R22, 0x10, R23 ;  /* 0x00000010160b8819 */ /* 0x000fe20000001217 */
[----:B------:R-:W-:Y:S01]  /*6950*/  @!P0 HADD2.F32 R20, -RZ, R20.H0_H0 ;  /* 0x20000014ff148230 */ /* 0x000fe20000004100 */
[----:B------:R-:W-:Y:S01]  /*6960*/  @!P0 F2FP.PACK_AB R3, R4, R3 ;  /* 0x000000030403823e */ /* 0x000fe200000000ff */
[--C-:B------:R-:W-:Y:S01]  /*6970*/  @!P0 HADD2.F32 R17, -RZ, R19.reuse.H0_H0 ;  /* 0x20000013ff118230 */ /* 0x100fe20000004100 */
[C---:B------:R-:W-:Y:S01]  /*6980*/  @!P0 FMUL.FTZ R5, R6.reuse, R5 ;  /* 0x0000000506058220 */ /* 0x040fe20000410000 */
[----:B------:R-:W-:Y:S01]  /*6990*/  @!P0 HADD2.F32 R19, -RZ, R19.H1_H1 ;  /* 0x30000013ff138230 */ /* 0x000fe20000004100 */
[-C--:B------:R-:W-:Y:S01]  /*69a0*/  @!P0 FFMA.FTZ R31, R6, R8.reuse, -R16 ;  /* 0x00000008061f8223 */ /* 0x080fe20000010810 */
[----:B------:R-:W-:Y:S01]  /*69b0*/  @!P0 HADD2.F32 R16, -RZ, R10.H0_H0 ;  /* 0x2000000aff108230 */ /* 0x000fe20000004100 */
[----:B------:R-:W-:Y:S01]  /*69c0*/  @!P0 FFMA.FTZ R5, R7, R8, R5 ;  /* 0x0000000807058223 */ /* 0x000fe20000010005 */
[----:B------:R-:W-:Y:S01]  /*69d0*/  @!P0 HADD2.F32 R10, -RZ, R11.H0_H0 ;  /* 0x2000000bff0a8230 */ /* 0x000fe20000004100 */
[----:B------:R-:W-:Y:S01]  /*69e0*/  @!P0 IMAD.MOV.U32 R8, RZ, RZ, R15 ;  /* 0x000000ffff088224 */ /* 0x000fe200078e000f */
[----:B------:R-:W-:Y:S01]  /*69f0*/  @!P0 HADD2.F32 R7, -RZ, R28.H1_H1 ;  /* 0x3000001cff078230 */ /* 0x000fe20000004100 */
[----:B------:R-:W-:Y:S01]  /*6a00*/  @!P0 IMAD.MOV.U32 R33, RZ, RZ, R3 ;  /* 0x000000ffff218224 */ /* 0x000fe200078e0003 */
[----:B------:R-:W-:Y:S02]  /*6a10*/  @!P0 HADD2.F32 R11, -RZ, R21.H1_H1 ;  /* 0x30000015ff0b8230 */ /* 0x000fe40000004100 */
[--C-:B------:R-:W-:Y:S01]  /*6a20*/  @!P0 HADD2.F32 R6, -RZ, R8.reuse.H0_H0 ;  /* 0x20000008ff068230 */ /* 0x100fe20000004100 */
[-C--:B------:R-:W-:Y:S04]  /*6a30*/  @!P0 FMUL.FTZ R22, R17, R7.reuse ;  /* 0x0000000711168220 */ /* 0x080fe80000410000 */
[C---:B------:R-:W-:Y:S02]  /*6a40*/  @!P0 FFMA.FTZ R23, R6.reuse, R18, -R22 ;  /* 0x0000001206178223 */ /* 0x040fe40000010816 */
[----:B------:R-:W-:Y:S01]  /*6a50*/  @!P0 FMUL.FTZ R7, R6, R7 ;  /* 0x0000000706078220 */ /* 0x000fe20000410000 */
[----:B------:R-:W-:Y:S01]  /*6a60*/  @!P0 HADD2.F32 R6, -RZ, R8.H1_H1 ;  /* 0x30000008ff068230 */ /* 0x000fe20000004100 */
[----:B------:R-:W-:Y:S04]  /*6a70*/  @!P0 FMUL.FTZ R8, R19, R16 ;  /* 0x0000001013088220 */ /* 0x000fe80000410000 */
[C---:B------:R-:W-:Y:S02]  /*6a80*/  @!P0 FFMA.FTZ R22, R6.reuse, R20, -R8 ;  /* 0x0000001406168223 */ /* 0x040fe40000010808 */
[----:B------:R-:W-:Y:S01]  /*6a90*/  @!P0 FMUL.FTZ R8, R6, R16 ;  /* 0x0000001006088220 */ /* 0x000fe20000410000 */
[----:B------:R-:W-:Y:S02]  /*6aa0*/  @!P0 HADD2.F32 R16, -RZ, R26.H0_H0 ;  /* 0x2000001aff108230 */ /* 0x000fe40000004100 */
[----:B------:R-:W-:Y:S01]  /*6ab0*/  @!P0 F2FP.PACK_AB R21, R22, R23 ;  /* 0x000000171615823e */ /* 0x000fe200000000ff */
[----:B------:R-:W-:Y:S01]  /*6ac0*/  @!P0 HADD2.F32 R6, -RZ, R9.H1_H1 ;  /* 0x30000009ff068230 */ /* 0x000fe20000004100 */
[----:B----4-:R-:W-:Y:S01]  /*6ad0*/  LEA R22, P1, R75, R54, 0x1 ;  /* 0x000000364b167211 */ /* 0x010fe200078208ff */
[----:B------:R-:W-:Y:S02]  /*6ae0*/  @!P0 FMUL.FTZ R9, R11, R10 ;  /* 0x0000000a0b098220 */ /* 0x000fe40000410000 */
[----:B------:R-:W-:Y:S01]  /*6af0*/  @!P0 IMAD.MOV.U32 R15, RZ, RZ, R21 ;  /* 0x000000ffff0f8224 */ /* 0x000fe200078e0015 */
[----:B---3--:R-:W-:Y:S01]  /*6b00*/  LEA.HI.X R23, R75, R55, R103, 0x1, P1 ;  /* 0x000000374b177211 */ /* 0x008fe200008f0c67 */
[C---:B------:R-:W-:Y:S02]  /*6b10*/  @!P0 FFMA.FTZ R9, R6.reuse, R16, -R9 ;  /* 0x0000001006098223 */ /* 0x040fe40000010809 */
[----:B------:R-:W-:Y:S03]  /*6b20*/  @!P0 FMUL.FTZ R6, R6, R10 ;  /* 0x0000000a06068220 */ /* 0x000fe60000410000 */
[----:B------:R-:W-:Y:S01]  /*6b30*/  @!P0 F2FP.PACK_AB R10, R9, R31 ;  /* 0x0000001f090a823e */ /* 0x000fe200000000ff */
[----:B------:R-:W-:Y:S01]  /*6b40*/  @!P0 FFMA.FTZ R6, R11, R16, R6 ;  /* 0x000000100b068223 */ /* 0x000fe20000010006 */
[----:B------:R-:W-:Y:S01]  /*6b50*/  @!P0 F2FP.PACK_AB R9, R2, R0 ;  /* 0x000000000209823e */ /* 0x000fe200000000ff */
[----:B------:R-:W-:Y:S01]  /*6b60*/  @!P0 FFMA.FTZ R7, R17, R18, R7 ;  /* 0x0000001211078223 */ /* 0x000fe20000010007 */
[----:B------:R-:W-:Y:S01]  /*6b70*/  @!P0 MOV R14, R10 ;  /* 0x0000000a000e8202 */ /* 0x000fe20000000f00 */
[----:B------:R-:W-:Y:S01]  /*6b80*/  @!P0 FFMA.FTZ R8, R19, R20, R8 ;  /* 0x0000001413088223 */ /* 0x000fe20000010008 */
[----:B------:R-:W-:Y:S02]  /*6b90*/  @!P0 F2FP.PACK_AB R2, R6, R5 ;  /* 0x000000050602823e */ /* 0x000fe400000000ff */
[----:B------:R-:W-:Y:S01]  /*6ba0*/  @!P0 MOV R32, R9 ;  /* 0x0000000900208202 */ /* 0x000fe20000000f00 */
[----:B------:R1:W-:Y:S01]  /*6bb0*/  ST.E.128 [R22.64], R12 ;  /* 0x0000000c16007985 */ /* 0x0003e2000c101d0a */
[----:B------:R-:W-:Y:S02]  /*6bc0*/  @!P0 F2FP.PACK_AB R0, R8, R7 ;  /* 0x000000070800823e */ /* 0x000fe400000000ff */
[----:B------:R-:W-:Y:S03]  /*6bd0*/  @!P0 MOV R34, R2 ;  /* 0x0000000200228202 */ /* 0x000fe60000000f00 */
[----:B------:R-:W-:Y:S01]  /*6be0*/  @!P0 IMAD.MOV.U32 R35, RZ, RZ, R0 ;  /* 0x000000ffff238224 */ /* 0x000fe200078e0000 */
[----:B------:R-:W-:Y:S11]  /*6bf0*/  ISETP.GE.AND P0, PT, R29, c[0x0][0x1d4], PT ;  /* 0x000075001d007a0c */ /* 0x000ff60003f06270 */
[----:B------:R-:W-:Y:S02]  /*6c00*/  @!UPT UIADD3 URZ, URZ, URZ, URZ ;  /* 0x0000003f3f3ff290 */ /* 0x000fe4000fffe03f */
[----:B------:R-:W-:-:S05]  /*6c10*/  @P0 BRA `(.L_x_188) ;  /* 0x000002b000000947 */ /* 0x000fca0003800000 */
[C---:B------:R-:W-:Y:S04]  /*6c20*/  LEA R2, P0, R29.reuse, R54, 0x1 ;  /* 0x000000361d027211 */ /* 0x040fe800078008ff */
[----:B------:R-:W-:Y:S05]  /*6c30*/  LEA.HI.X.SX32 R3, R29, R55, 0x1, P0 ;  /* 0x000000371d037211 */ /* 0x000fea00000f0eff */
[----:B------:R2:W-:Y:S01]  /*6c40*/  ST.E.128 [R2.64], R32 ;  /* 0x0000002002007985 */ /* 0x0005e2000c101d0a */
[----:B------:R-:W-:-:S05]  /*6c50*/  BRA `(.L_x_188) ;  /* 0x0000027000007947 */ /* 0x000fca0003800000 */
.L_x_184:
[----:B------:R1:W2:Y:S01]  /*6c60*/  SHFL.IDX PT, R3, R10, RZ, 0x1c1f ;  /* 0x001c1fff0a037589 */ /* 0x0002a200000e0000 */
[----:B------:R-:W-:Y:S03]  /*6c70*/  IMAD.IADD R0, R69, 0x1, -R66 ;  /* 0x0000000145007824 */ /* 0x000fe600078e0a42 */
[----:B------:R1:W3:Y:S02]  /*6c80*/  SHFL.IDX PT, R2, R11, RZ, 0x1c1f ;  /* 0x001c1fff0b027589 */ /* 0x0002e400000e0000 */
[----:B------:R-:W-:Y:S04]  /*6c90*/  IMNMX R65, R0, 0x40, PT ;  /* 0x0000004000417817 */ /* 0x000fe80003800200 */
[----:B------:R-:W-:Y:S11]  /*6ca0*/  ISETP.GT.AND P0, PT, R65, R209, PT ;  /* 0x000000d14100720c */ /* 0x000ff60003f04270 */
[----:B------:R-:W-:Y:S02]  /*6cb0*/  @!UPT UIADD3 URZ, URZ, URZ, URZ ;  /* 0x0000003f3f3ff290 */ /* 0x000fe4000fffe03f */
[----:B------:R-:W-:-:S05]  /*6cc0*/  @!P0 BRA `(.L_x_188) ;  /* 0x0000020000008947 */ /* 0x000fca0003800000 */
[----:B------:R-:W-:Y:S02]  /*6cd0*/  ISETP.GE.AND P1, PT, R100, c[0x0][0x1d4], PT ;  /* 0x0000750064007a0c */ /* 0x000fe40003f26270 */
[C---:B------:R-:W-:Y:S02]  /*6ce0*/  ISETP.GE.AND P3, PT, R205.reuse, c[0x0][0x1d4], PT ;  /* 0x00007500cd007a0c */ /* 0x040fe40003f66270 */
[----:B------:R-:W-:Y:S09]  /*6cf0*/  ISETP.GE.AND P2, PT, R204, c[0x0][0x1d4], PT ;  /* 0x00007500cc007a0c */ /* 0x000ff20003f46270 */
[----:B------:R-:W4:Y:S01]  /*6d00*/  @!P1 LDS.128 R12, [R200+0x6000] ;  /* 0x00600000c80c9984 */ /* 0x000f220000000c00 */
[CC--:B---3--:R-:W-:Y:S04]  /*6d10*/  @!P1 LEA R4, P0, R100.reuse, R2.reuse, 0x1 ;  /* 0x0000000264049211 */ /* 0x0c8fe800078008ff */
[-C--:B--2---:R-:W-:Y:S02]  /*6d20*/  @!P1 LEA.HI.X R5, R100, R3.reuse, R101, 0x1, P0 ;  /* 0x0000000364059211 */ /* 0x084fe400000f0c65 */
[CC--:B------:R-:W-:Y:S04]  /*6d30*/  @!P3 LEA R8, P0, R205.reuse, R2.reuse, 0x1 ;  /* 0x00000002cd08b211 */ /* 0x0c0fe800078008ff */
[-C--:B------:R-:W-:Y:S02]  /*6d40*/  @!P3 LEA.HI.X R9, R205, R3.reuse, R222, 0x1, P0 ;  /* 0x00000003cd09b211 */ /* 0x080fe400000f0cde */
[CC--:B------:R-:W-:Y:S04]  /*6d50*/  @!P2 LEA R6, P0, R204.reuse, R2.reuse, 0x1 ;  /* 0x00000002cc06a211 */ /* 0x0c0fe800078008ff */
[-C--:B------:R-:W-:Y:S02]  /*6d60*/  @!P2 LEA.HI.X R7, R204, R3.reuse, R221, 0x1, P0 ;  /* 0x00000003cc07a211 */ /* 0x080fe400000f0cdd */
[----:B------:R-:W-:Y:S11]  /*6d70*/  ISETP.GE.AND P0, PT, R25, c[0x0][0x1d4], PT ;  /* 0x0000750019007a0c */ /* 0x000ff60003f06270 */
[----:B------:R-:W-:Y:S02]  /*6d80*/  @!UPT UIADD3 URZ, URZ, URZ, URZ ;  /* 0x0000003f3f3ff290 */ /* 0x000fe4000fffe03f */
[----:B------:R-:W-:Y:S01]  /*6d90*/  @!P0 IMAD.SHL.U32 R0, R215, 0x8, RZ ;  /* 0x00000008d7008824 */ /* 0x000fe200078e00ff */
[----:B----4-:R2:W-:Y:S04]  /*6da0*/  @!P1 ST.E.128 [R4.64], R12 ;  /* 0x0000000c04009985 */ /* 0x0105e8000c101d0a */
[----:B------:R-:W3:Y:S01]  /*6db0*/  @!P0 LDS.128 R12, [R201+0x6000] ;  /* 0x00600000c90c8984 */ /* 0x000ee20000000c00 */
[--C-:B--2---:R-:W-:Y:S05]  /*6dc0*/  @!P0 IMAD.WIDE R4, R0, 0x2, R2.reuse ;  /* 0x0000000200048825 */ /* 0x104fea00078e0202 */
[----:B---3--:R2:W-:Y:S01]  /*6dd0*/  @!P0 ST.E.128 [R4.64], R12 ;  /* 0x0000000c04008985 */ /* 0x0085e2000c101d0a */
[----:B------:R-:W-:Y:S11]  /*6de0*/  ISETP.GE.AND P0, PT, R24, c[0x0][0x1d4], PT ;  /* 0x0000750018007a0c */ /* 0x000ff60003f06270 */
[----:B------:R-:W-:Y:S02]  /*6df0*/  @!UPT UIADD3 URZ, URZ, URZ, URZ ;  /* 0x0000003f3f3ff290 */ /* 0x000fe4000fffe03f */
[----:B------:R-:W3:Y:S01]  /*6e00*/  @!P0 LDS.128 R16, [R200+0x8000] ;  /* 0x00800000c8108984 */ /* 0x000ee20000000c00 */
[----:B------:R-:W-:Y:S04]  /*6e10*/  @!P0 IMAD.SHL.U32 R0, R214, 0x8, RZ ;  /* 0x00000008d6008824 */ /* 0x000fe800078e00ff */
[----:B--2---:R-:W-:Y:S05]  /*6e20*/  @!P0 IMAD.WIDE R4, R0, 0x2, R2 ;  /* 0x0000000200048825 */ /* 0x004fea00078e0202 */
[----:B---3--:R-:W-:Y:S01]  /*6e30*/  @!P0 ST.E.128 [R4.64], R16 ;  /* 0x0000001004008985 */ /* 0x008fe2000c101d0a */
[C---:B------:R-:W-:Y:S03]  /*6e40*/  ISETP.GE.AND P0, PT, R203.reuse, c[0x0][0x1d4], PT ;  /* 0x00007500cb007a0c */ /* 0x040fe60003f06270 */
[----:B------:R-:W2:Y:S10]  /*6e50*/  @!P3 LDS.128 R12, [R201+0x8000] ;  /* 0x00800000c90cb984 */ /* 0x000eb40000000c00 */
[C---:B------:R-:W-:Y:S04]  /*6e60*/  @!P0 LEA R2, P1, R203.reuse, R2, 0x1 ;  /* 0x00000002cb028211 */ /* 0x040fe800078208ff */
[----:B------:R-:W-:Y:S01]  /*6e70*/  @!P0 LEA.HI.X R3, R203, R3, R220, 0x1, P1 ;  /* 0x00000003cb038211 */ /* 0x000fe200008f0cdc */
[----:B--2---:R-:W-:Y:S04]  /*6e80*/  @!P3 ST.E.128 [R8.64], R12 ;  /* 0x0000000c0800b985 */ /* 0x004fe8000c101d0a */
[----:B-1----:R-:W1:Y:S04]  /*6e90*/  @!P2 LDS.128 R8, [R200+0xa000] ;  /* 0x00a00000c808a984 */ /* 0x002e680000000c00 */
[----:B-1----:R-:W-:Y:S04]  /*6ea0*/  @!P2 ST.E.128 [R6.64], R8 ;  /* 0x000000080600a985 */ /* 0x002fe8000c101d0a */
[----:B------:R-:W1:Y:S04]  /*6eb0*/  @!P0 LDS.128 R4, [R201+0xa000] ;  /* 0x00a00000c9048984 */ /* 0x000e680000000c00 */
[----:B-1----:R1:W-:Y:S02]  /*6ec0*/  @!P0 ST.E.128 [R2.64], R4 ;  /* 0x0000000402008985 */ /* 0x0023e4000c101d0a */
.L_x_188:
[----:B------:R-:W-:Y:S05]  /*6ed0*/  BSYNC B1 ;  /* 0x0000000000017941 */ /* 0x000fea0003800000 */
.L_x_183:
[----:B------:R-:W-:Y:S01]  /*6ee0*/  IMAD.IADD R0, R118, 0x1, -R66 ;  /* 0x0000000176007824 */ /* 0x000fe200078e0a42 */
[----:B-123--:R-:W-:Y:S01]  /*6ef0*/  LEA R2, P0, R59, R72, 0x6 ;  /* 0x000000483b027211 */ /* 0x00efe200078030ff */
[----:B-----5:R-:W-:Y:S01]  /*6f00*/  IMAD R6, R67, c[0x0][0x208], RZ ;  /* 0x0000820043067a24 */ /* 0x020fe200078e02ff */
[----:B------:R-:W-:Y:S01]  /*6f10*/  BSSY B0, `(.L_x_205) ;  /* 0x0000051000007945 */ /* 0x000fe20003800000 */
[----:B------:R-:W-:Y:S01]  /*6f20*/  IMAD.WIDE.U32 R4, R64, c[0x0][0x208], RZ ;  /* 0x0000820040047a25 */ /* 0x000fe200078e00ff */
[----:B------:R-:W-:Y:S02]  /*6f30*/  LEA.HI.X.SX32 R3, R59, R73, 0x6, P0 ;  /* 0x000000493b037211 */ /* 0x000fe400000f36ff */
[----:B------:R-:W-:Y:S01]  /*6f40*/  ISETP.GE.AND P0, PT, R0, 0x21, PT ;  /* 0x000000210000780c */ /* 0x000fe20003f06270 */
[----:B------:R-:W-:Y:S04]  /*6f50*/  IMAD R6, R64, c[0x0][0x20c], R6 ;  /* 0x0000830040067a24 */ /* 0x000fe800078e0206 */
[----:B------:R-:W-:Y:S02]  /*6f60*/  IMAD.IADD R5, R5, 0x1, R6 ;  /* 0x0000000105057824 */ /* 0x000fe400078e0206 */
[----:B------:R-:W-:Y:S02]  /*6f70*/  IMAD R6, R68, c[0x0][0x218], RZ ;  /* 0x0000860044067a24 */ /* 0x000fe400078e02ff */
[C---:B------:R-:W-:Y:S04]  /*6f80*/  IMAD.WIDE.U32 R4, R63.reuse, c[0x0][0x218], R4 ;  /* 0x000086003f047a25 */ /* 0x040fe800078e0004 */
[----:B------:R-:W-:Y:S01]  /*6f90*/  @P0 IADD3 R9, P1, R2, 0x20, RZ ;  /* 0x0000002002090810 */ /* 0x000fe20007f3e0ff */
[----:B------:R-:W-:Y:S03]  /*6fa0*/  IMAD R6, R63, c[0x0][0x21c], R6 ;  /* 0x000087003f067a24 */ /* 0x000fe600078e0206 */
[----:B------:R-:W-:Y:S02]  /*6fb0*/  @P0 IADD3.X R12, RZ, R3, RZ, P1, !PT ;  /* 0x00000003ff0c0210 */ /* 0x000fe40000ffe4ff */
[----:B------:R-:W-:Y:S04]  /*6fc0*/  IADD3 R8, P1, R90, R4, RZ ;  /* 0x000000045a087210 */ /* 0x000fe80007f3e0ff */
[----:B------:R-:W-:Y:S02]  /*6fd0*/  IADD3.X R11, R116, R5, R6, P1, !PT ;  /* 0x00000005740b7210 */ /* 0x000fe40000ffe406 */
[----:B------:R-:W-:Y:S11]  /*6fe0*/  ISETP.GE.AND P1, PT, R0, 0x1, PT ;  /* 0x000000010000780c */ /* 0x000ff60003f26270 */
[----:B------:R-:W-:Y:S02]  /*6ff0*/  @!UPT UIADD3 URZ, URZ, URZ, URZ ;  /* 0x0000003f3f3ff290 */ /* 0x000fe4000fffe03f */
[----:B------:R-:W-:Y:S01]  /*7000*/  @P1 MOV R6, R70 ;  /* 0x0000004600061202 */ /* 0x000fe20000000f00 */
[----:B------:R-:W-:Y:S02]  /*7010*/  @P1 IMAD R0, R3, c[0x0][0x258], RZ ;  /* 0x0000960003001a24 */ /* 0x000fe400078e02ff */
[----:B------:R-:W-:Y:S04]  /*7020*/  @P1 IMAD.MOV.U32 R7, RZ, RZ, R74 ;  /* 0x000000ffff071224 */ /* 0x000fe800078e004a */
[C---:B------:R-:W-:Y:S04]  /*7030*/  @P1 IMAD.WIDE.U32 R6, R2.reuse, c[0x0][0x258], R6 ;  /* 0x0000960002061a25 */ /* 0x040fe800078e0006 */
[----:B------:R-:W-:Y:S01]  /*7040*/  @P1 IMAD R2, R2, c[0x0][0x25c], R0 ;  /* 0x0000970002021a24 */ /* 0x000fe200078e0200 */
[----:B------:R-:W-:Y:S01]  /*7050*/  @P1 LEA R4, P2, R6, c[0x0][0x250], 0x1 ;  /* 0x0000940006041a11 */ /* 0x000fe200078408ff */
[----:B------:R-:W-:Y:S03]  /*7060*/  @P0 IMAD R0, R12, c[0x0][0x258], RZ ;  /* 0x000096000c000a24 */ /* 0x000fe600078e02ff */
[----:B------:R-:W-:Y:S01]  /*7070*/  @P1 IADD3 R2, R7, R2, RZ ;  /* 0x0000000207021210 */ /* 0x000fe20007ffe0ff */
[C---:B------:R-:W-:Y:S01]  /*7080*/  @P0 IMAD R0, R9.reuse, c[0x0][0x25c], R0 ;  /* 0x0000970009000a24 */ /* 0x040fe200078e0200 */
[----:B------:R-:W-:Y:S02]  /*7090*/  @P0 MOV R7, R74 ;  /* 0x0000004a00070202 */ /* 0x000fe40000000f00 */
[----:B------:R-:W-:Y:S01]  /*70a0*/  @P1 LEA.HI.X R5, R6, c[0x0][0x254], R2, 0x1, P2 ;  /* 0x0000950006051a11 */ /* 0x000fe200010f0c02 */
[----:B------:R-:W-:Y:S01]  /*70b0*/  @P0 IMAD.MOV.U32 R6, RZ, RZ, R70 ;  /* 0x000000ffff060224 */ /* 0x000fe200078e0046 */
[C---:B------:R-:W-:Y:S03]  /*70c0*/  LEA R10, P2, R8.reuse, c[0x0][0x1f8], 0x1 ;  /* 0x00007e00080a7a11 */ /* 0x040fe600078408ff */
[----:B------:R-:W-:Y:S01]  /*70d0*/  @!PT LDS RZ, [RZ] ;  /* 0x00000000fffff984 */ /* 0x000fe20000000800 */
[----:B------:R-:W-:Y:S01]  /*70e0*/  @!PT LDS RZ, [RZ] ;  /* 0x00000000fffff984 */ /* 0x000fe20000000800 */
[----:B------:R-:W-:Y:S01]  /*70f0*/  @!PT LDS RZ, [RZ] ;  /* 0x00000000fffff984 */ /* 0x000fe20000000800 */
[----:B------:R1:W-:Y:S01]  /*7100*/  @P1 LDGSTS.E.BYPASS.LTC128B.128 [R191+0x100], [R4.64], !P6 ;  /* 0x0010000004bf1fae */ /* 0x0003e2000f101d4a */
[----:B------:R-:W-:Y:S01]  /*7110*/  @P0 IMAD.WIDE.U32 R6, R9, c[0x0][0x258], R6 ;  /* 0x0000960009060a25 */ /* 0x000fe200078e0006 */
[----:B------:R-:W-:Y:S02]  /*7120*/  LEA.HI.X R11, R8, c[0x0][0x1fc], R11, 0x1, P2 ;  /* 0x00007f00080b7a11 */ /* 0x000fe400010f0c0b */
[----:B------:R1:W-:Y:S01]  /*7130*/  @P1 LDGSTS.E.BYPASS.LTC128B.128 [R191+0x2100], [R4.64+0x80], !P5 ;  /* 0x0210008004bf1fae */ /* 0x0003e2000e901d4a */
[----:B------:R-:W-:Y:S01]  /*7140*/  @P0 IMAD.IADD R0, R7, 0x1, R0 ;  /* 0x0000000107000824 */ /* 0x000fe200078e0200 */
[C---:B------:R-:W-:Y:S02]  /*7150*/  @P0 LEA R2, P2, R6.reuse, c[0x0][0x250], 0x1 ;  /* 0x0000940006020a11 */ /* 0x040fe400078408ff */
[----:B------:R1:W-:Y:S02]  /*7160*/  @P1 LDGSTS.E.BYPASS.LTC128B.128 [R191+0x4100], [R4.64+0x100], !P4 ;  /* 0x0410010004bf1fae */ /* 0x0003e4000e101d4a */
[----:B------:R-:W-:Y:S05]  /*7170*/  @P0 LEA.HI.X R3, R6, c[0x0][0x254], R0, 0x1, P2 ;  /* 0x0000950006030a11 */ /* 0x000fea00010f0c00 */
[----:B------:R2:W-:Y:S04]  /*7180*/  @P0 LDGSTS.E.BYPASS.LTC128B.128 [R191+0x1100], [R2.64], !P6 ;  /* 0x0110000002bf0fae */ /* 0x0005e8000f101d4a */
[----:B------:R2:W-:Y:S04]  /*7190*/  @P0 LDGSTS.E.BYPASS.LTC128B.128 [R191+0x3100], [R2.64+0x80], !P5 ;  /* 0x0310008002bf0fae */ /* 0x0005e8000e901d4a */
[----:B------:R2:W-:Y:S01]  /*71a0*/  @P0 LDGSTS.E.BYPASS.LTC128B.128 [R191+0x5100], [R2.64+0x100], !P4 ;  /* 0x0510010002bf0fae */ /* 0x0005e2000e101d4a */
[----:B------:R-:W-:Y:S03]  /*71b0*/  ISETP.GT.AND P0, PT, R65, R209, PT ;  /* 0x000000d14100720c */ /* 0x000fe60003f04270 */
[----:B------:R-:W0:Y:S04]  /*71c0*/  LDGDEPBAR ;  /* 0x00000000000079af */ /* 0x000e280000000000 */
[----:B--2---:R1:W2:Y:S01]  /*71d0*/  SHFL.IDX PT, R2, R10, RZ, 0x1c1f ;  /* 0x001c1fff0a027589 */ /* 0x0042a200000e0000 */
[----:B------:R-:W-:Y:S04]  /*71e0*/  DEPBAR.LE SB0, 0x0 ;  /* 0x000080000000791a */ /* 0x000fe80000000000 */
[----:B------:R1:W3:Y:S04]  /*71f0*/  SHFL.IDX PT, R3, R11, RZ, 0x1c1f ;  /* 0x001c1fff0b037589 */ /* 0x0002e800000e0000 */
[----:B------:R-:W-:Y:S06]  /*7200*/  BAR.SYNC.DEFER_BLOCKING 0x0 ;  /* 0x0000000000007b1d */ /* 0x000fec0000010000 */
[----:B------:R-:W-:-:S05]  /*7210*/  @!P0 BRA `(.L_x_206) ;  /* 0x0000020000008947 */ /* 0x000fca0003800000 */
[----:B------:R-:W-:Y:S02]  /*7220*/  ISETP.GE.AND P1, PT, R100, c[0x0][0x1d4], PT ;  /* 0x0000750064007a0c */ /* 0x000fe40003f26270 */
[C---:B------:R-:W-:Y:S02]  /*7230*/  ISETP.GE.AND P3, PT, R205.reuse, c[0x0][0x1d4], PT ;  /* 0x00007500cd007a0c */ /* 0x040fe40003f66270 */
[----:B------:R-:W-:Y:S09]  /*7240*/  ISETP.GE.AND P2, PT, R204, c[0x0][0x1d4], PT ;  /* 0x00007500cc007a0c */ /* 0x000ff20003f46270 */
[----:B------:R-:W5:Y:S01]  /*7250*/  @!P1 LDS.128 R12, [R200] ;  /* 0x00000000c80c9984 */ /* 0x000f620000000c00 */
[CC--:B-12---:R-:W-:Y:S04]  /*7260*/  @!P1 LEA R4, P0, R100.reuse, R2.reuse, 0x1 ;  /* 0x0000000264049211 */ /* 0x0c6fe800078008ff */
[-C--:B---3--:R-:W-:Y:S02]  /*7270*/  @!P1 LEA.HI.X R5, R100, R3.reuse, R101, 0x1, P0 ;  /* 0x0000000364059211 */ /* 0x088fe400000f0c65 */
[CC--:B------:R-:W-:Y:S04]  /*7280*/  @!P3 LEA R8, P0, R205.reuse, R2.reuse, 0x1 ;  /* 0x00000002cd08b211 */ /* 0x0c0fe800078008ff */
[-C--:B------:R-:W-:Y:S02]  /*7290*/  @!P3 LEA.HI.X R9, R205, R3.reuse, R222, 0x1, P0 ;  /* 0x00000003cd09b211 */ /* 0x080fe400000f0cde */
[CC--:B------:R-:W-:Y:S04]  /*72a0*/  @!P2 LEA R6, P0, R204.reuse, R2.reuse, 0x1 ;  /* 0x00000002cc06a211 */ /* 0x0c0fe800078008ff */
[-C--:B------:R-:W-:Y:S02]  /*72b0*/  @!P2 LEA.HI.X R7, R204, R3.reuse, R221, 0x1, P0 ;  /* 0x00000003cc07a211 */ /* 0x080fe400000f0cdd */
[----:B------:R-:W-:Y:S11]  /*72c0*/  ISETP.GE.AND P0, PT, R25, c[0x0][0x1d4], PT ;  /* 0x0000750019007a0c */ /* 0x000ff60003f06270 */
[----:B------:R-:W-:Y:S02]  /*72d0*/  @!UPT UIADD3 URZ, URZ, URZ, URZ ;  /* 0x0000003f3f3ff290 */ /* 0x000fe4000fffe03f */
[----:B------:R-:W-:Y:S01]  /*72e0*/  @!P0 IMAD.SHL.U32 R0, R215, 0x8, RZ ;  /* 0x00000008d7008824 */ /* 0x000fe200078e00ff */
[----:B-----5:R1:W-:Y:S04]  /*72f0*/  @!P1 ST.E.128 [R4.64], R12 ;  /* 0x0000000c04009985 */ /* 0x0203e8000c101d0a */
[----:B------:R-:W2:Y:S01]  /*7300*/  @!P0 LDS.128 R12, [R201] ;  /* 0x00000000c90c8984 */ /* 0x000ea20000000c00 */
[--C-:B-1----:R-:W-:Y:S05]  /*7310*/  @!P0 IMAD.WIDE R4, R0, 0x2, R2.reuse ;  /* 0x0000000200048825 */ /* 0x102fea00078e0202 */
[----:B--2---:R1:W-:Y:S01]  /*7320*/  @!P0 ST.E.128 [R4.64], R12 ;  /* 0x0000000c04008985 */ /* 0x0043e2000c101d0a */
[----:B------:R-:W-:Y:S11]  /*7330*/  ISETP.GE.AND P0, PT, R24, c[0x0][0x1d4], PT ;  /* 0x0000750018007a0c */ /* 0x000ff60003f06270 */
[----:B------:R-:W-:Y:S02]  /*7340*/  @!UPT UIADD3 URZ, URZ, URZ, URZ ;  /* 0x0000003f3f3ff290 */ /* 0x000fe4000fffe03f */
[----:B------:R-:W2:Y:S01]  /*7350*/  @!P0 LDS.128 R16, [R200+0x2000] ;  /* 0x00200000c8108984 */ /* 0x000ea20000000c00 */
[----:B------:R-:W-:Y:S04]  /*7360*/  @!P0 IMAD.SHL.U32 R0, R214, 0x8, RZ ;  /* 0x00000008d6008824 */ /* 0x000fe800078e00ff */
[----:B-1----:R-:W-:Y:S05]  /*7370*/  @!P0 IMAD.WIDE R4, R0, 0x2, R2 ;  /* 0x0000000200048825 */ /* 0x002fea00078e0202 */
[----:B--2---:R-:W-:Y:S01]  /*7380*/  @!P0 ST.E.128 [R4.64], R16 ;  /* 0x0000001004008985 */ /* 0x004fe2000c101d0a */
[C---:B------:R-:W-:Y:S03]  /*7390*/  ISETP.GE.AND P0, PT, R203.reuse, c[0x0][0x1d4], PT ;  /* 0x00007500cb007a0c */ /* 0x040fe60003f06270 */
[----:B------:R-:W1:Y:S10]  /*73a0*/  @!P3 LDS.128 R12, [R201+0x2000] ;  /* 0x00200000c90cb984 */ /* 0x000e740000000c00 */
[C---:B------:R-:W-:Y:S04]  /*73b0*/  @!P0 LEA R2, P1, R203.reuse, R2, 0x1 ;  /* 0x00000002cb028211 */ /* 0x040fe800078208ff */
[----:B------:R-:W-:Y:S01]  /*73c0*/  @!P0 LEA.HI.X R3, R203, R3, R220, 0x1, P1 ;  /* 0x00000003cb038211 */ /* 0x000fe200008f0cdc */
[----:B-1----:R-:W-:Y:S04]  /*73d0*/  @!P3 ST.E.128 [R8.64], R12 ;  /* 0x0000000c0800b985 */ /* 0x002fe8000c101d0a */
[----:B------:R-:W1:Y:S04]  /*73e0*/  @!P2 LDS.128 R8, [R200+0x4000] ;  /* 0x00400000c808a984 */ /* 0x000e680000000c00 */
[----:B-1----:R-:W-:Y:S04]  /*73f0*/  @!P2 ST.E.128 [R6.64], R8 ;  /* 0x000000080600a985 */ /* 0x002fe8000c101d0a */
[----:B------:R-:W1:Y:S04]  /*7400*/  @!P0 LDS.128 R4, [R201+0x4000] ;  /* 0x00400000c9048984 */ /* 0x000e680000000c00 */
[----:B-1----:R1:W-:Y:S02]  /*7410*/  @!P0 ST.E.128 [R2.64], R4 ;  /* 0x0000000402008985 */ /* 0x0023e4000c101d0a */
.L_x_206:
[----:B------:R-:W-:Y:S05]  /*7420*/  BSYNC B0 ;  /* 0x0000000000007941 */ /* 0x000fea0003800000 */
.L_x_205:
[C---:B------:R-:W-:Y:S02]  /*7430*/  ISETP.GT.AND P0, PT, R59.reuse, R96, PT ;  /* 0x000000603b00720c */ /* 0x040fe40003f04270 */
[----:B------:R-:W-:Y:S11]  /*7440*/  IADD3 R59, R59, -0x1, RZ ;  /* 0xffffffff3b3b7810 */ /* 0x000ff60007ffe0ff */
[----:B-12---:R-:W-:Y:S01]  /*7450*/  @P0 SHF.R.S32.HI R2, RZ, 0x1f, R59 ;  /* 0x0000001fff020819 */ /* 0x006fe2000001143b */
[----:B------:R-:W-:Y:S02]  /*7460*/  @P0 IMAD R0, R125, R59, RZ ;  /* 0x0000003b7d000224 */ /* 0x000fe400078e02ff */
[----:B------:R-:W-:Y:S02]  /*7470*/  @P0 IMAD.MOV.U32 R4, RZ, RZ, R80 ;  /* 0x000000ffff040224 */ /* 0x000fe400078e0050 */
[----:B------:R-:W-:Y:S02]  /*7480*/  @P0 IMAD.MOV.U32 R5, RZ, RZ, R79 ;  /* 0x000000ffff050224 */ /* 0x000fe400078e004f */
[-C--:B------:R-:W-:Y:S02]  /*7490*/  @P0 IMAD R0, R2, R130.reuse, R0 ;  /* 0x0000008202000224 */ /* 0x080fe400078e0200 */
[----:B------:R-:W-:Y:S04]  /*74a0*/  @P0 IMAD.WIDE.U32 R4, R59, R130, R4 ;  /* 0x000000823b040225 */ /* 0x000fe800078e0004 */
[----:B------:R-:W-:Y:S01]  /*74b0*/  @P0 IMAD.IADD R0, R5, 0x1, R0 ;  /* 0x0000000105000824 */ /* 0x000fe200078e0200 */
[C---:B------:R-:W-:Y:S04]  /*74c0*/  @P0 LEA R2, P1, R4.reuse, c[0x0][0x220], 0x1 ;  /* 0x0000880004020a11 */ /* 0x040fe800078208ff */
[----:B---3--:R-:W-:Y:S02]  /*74d0*/  @P0 LEA.HI.X R3, R4, c[0x0][0x224], R0, 0x1, P1 ;  /* 0x0000890004030a11 */ /* 0x008fe400008f0c00 */
[C---:B------:R-:W-:Y:S03]  /*74e0*/  @P0 LEA R4, P1, R131.reuse, R2, 0x1 ;  /* 0x0000000283040211 */ /* 0x040fe600078208ff */
[----:B------:R-:W-:Y:S01]  /*74f0*/  @!PT LDS RZ, [RZ] ;  /* 0x00000000fffff984 */ /* 0x000fe20000000800 */
[----:B------:R-:W-:Y:S01]  /*7500*/  @!PT LDS RZ, [RZ] ;  /* 0x00000000fffff984 */ /* 0x000fe20000000800 */
[----:B------:R-:W-:Y:S01]  /*7510*/  @!PT LDS RZ, [RZ] ;  /* 0x00000000fffff984 */ /* 0x000fe20000000800 */
[----:B------:R1:W-:Y:S01]  /*7520*/  @P0 LDGSTS.E.BYPASS.LTC128B.128 [R191+0x6100], [R2.64], !P6 ;  /* 0x0610000002bf0fae */ /* 0x0003e2000f101d4a */
[----:B------:R-:W-:Y:S03]  /*7530*/  @P0 LEA.HI.X R5, R131, R3, R124, 0x1, P1 ;  /* 0x0000000383050211 */ /* 0x000fe600008f0c7c */
[----:B------:R1:W-:Y:S04]  /*7540*/  @P0 LDGSTS.E.BYPASS.LTC128B.128 [R191+0x8100], [R2.64+0x80], !P5 ;  /* 0x0810008002bf0fae */ /* 0x0003e8000e901d4a */
[----:B------:R1:W-:Y:S04]  /*7550*/  @P0 LDGSTS.E.BYPASS.LTC128B.128 [R191+0xa100], [R2.64+0x100], !P4 ;  /* 0x0a10010002bf0fae */ /* 0x0003e8000e101d4a */
[----:B------:R1:W-:Y:S04]  /*7560*/  @P0 LDGSTS.E.BYPASS.LTC128B.128 [R191+0x7100], [R4.64], !P6 ;  /* 0x0710000004bf0fae */ /* 0x0003e8000f101d4a */
[----:B------:R1:W-:Y:S04]  /*7570*/  @P0 LDGSTS.E.BYPASS.LTC128B.128 [R191+0x9100], [R4.64+0x80], !P5 ;  /* 0x0910008004bf0fae */ /* 0x0003e8000e901d4a */
[----:B------:R1:W-:Y:S04]  /*7580*/  @P0 LDGSTS.E.BYPASS.LTC128B.128 [R191+0xb100], [R4.64+0x100], !P4 ;  /* 0x0b10010004bf0fae */ /* 0x0003e8000e101d4a */
[----:B------:R-:W0:Y:S01]  /*7590*/  LDGDEPBAR ;  /* 0x00000000000079af */ /* 0x000e220000000000 */
[----:B------:R-:W-:-:S05]  /*75a0*/  @P0 BRA `(.L_x_207) ;  /* 0xffffba9000000947 */ /* 0x000fca000383ffff */
[----:B------:R-:W-:Y:S01]  /*75b0*/  WARPSYNC 0xffffffff ;  /* 0xffffffff00007948 */ /* 0x000fe20003800000 */
[----:B------:R-:W-:Y:S06]  /*75c0*/  BAR.SYNC.DEFER_BLOCKING 0x0 ;  /* 0x0000000000007b1d */ /* 0x000fec0000010000 */
.L_x_182:
[----:B------:R-:W-:Y:S01]  /*75d0*/  ISETP.GE.AND P0, PT, R127, 0x1, PT ;  /* 0x000000017f00780c */ /* 0x000fe20003f06270 */
[----:B------:R-:W-:Y:S01]  /*75e0*/  BSSY B0, `(.L_x_208) ;  /* 0x000001f000007945 */ /* 0x000fe20003800000 */
[----:B------:R-:W-:-:S11]  /*75f0*/  MOV R0, RZ ;  /* 0x000000ff00007202 */ /* 0x000fd60000000f00 */
[----:B------:R-:W-:Y:S05]  /*7600*/  @!P0 BRA `(.L_x_209) ;  /* 0x000001c000008947 */ /* 0x000fea0003800000 */
[----:B-1----:R-:W-:Y:S01]  /*7610*/  IABS R2, R121 ;  /* 0x0000007900027213 */ /* 0x002fe20000000000 */
        /* <DEDUP_REMOVED lines=27> */
.L_x_209:
[----:B------:R-:W-:Y:S05]  /*77d0*/  BSYNC B0 ;  /* 0x0000000000007941 */ /* 0x000fea0003800000 */
.L_x_208:
[----:B------:R-:W-:Y:S01]  /*77e0*/  IMAD R216, R245, R0, RZ ;  /* 0x00000000f5d87224 */ /* 0x000fe200078e02ff */
[----:B------:R-:W-:Y:S01]  /*77f0*/  MOV R15, RZ ;  /* 0x000000ff000f7202 */ /* 0x000fe20000000f00 */
[----:B------:R-:W-:Y:S01]  /*7800*/  IMAD.MOV.U32 R18, RZ, RZ, RZ ;  /* 0x000000ffff127224 */ /* 0x000fe200078e00ff */
[----:B------:R-:W-:Y:S01]  /*7810*/  CS2R R50, SRZ ;  /* 0x0000000000327805 */ /* 0x000fe2000001ff00 */
[--C-:B-1----:R-:W-:Y:S01]  /*7820*/  IMAD.IADD R2, R216, 0x1, R0.reuse ;  /* 0x00000001d8027824 */ /* 0x102fe200078e0200 */
[----:B------:R-:W-:Y:S01]  /*7830*/  PRMT R0, RZ, 0x7610, R0 ;  /* 0x00007610ff007816 */ /* 0x000fe20000000000 */
        /* <DEDUP_REMOVED lines=15> */
[----:B----4-:R-:W-:Y:S01]  /*7930*/  CS2R R46, SRZ ;  /* 0x00000000002e7805 */ /* 0x010fe2000001ff00 */
        /* <DEDUP_REMOVED lines=39> */
[----:B------:R-:W-:Y:S01]  /*7bb0*/  IMAD.MOV.U32 R4, RZ, RZ, c[0x0][0x2c4] ;  /* 0x0000b100ff047624 */ /* 0x000fe200078e00ff */
[----:B------:R-:W-:Y:S02]  /*7bc0*/  SHF.R.S32.HI R0, RZ, 0x1f, R134 ;  /* 0x0000001fff007819 */ /* 0x000fe40000011486 */
[----:B------:R-:W-:Y:S02]  /*7bd0*/  ISETP.NE.U32.AND P0, PT, RZ, c[0x0][0x348], PT ;  /* 0x0000d200ff007a0c */ /* 0x000fe40003f05070 */
[----:B------:R-:W-:Y:S01]  /*7be0*/  ISETP.NE.AND P1, PT, R4, 0x1, PT ;  /* 0x000000010400780c */ /* 0x000fe20003f25270 */
[----:B------:R-:W-:Y:S01]  /*7bf0*/  IMAD R0, R0, c[0x0][0x178], RZ ;  /* 0x00005e0000007a24 */ /* 0x000fe200078e02ff */
[----:B------:R-:W-:Y:S02]  /*7c00*/  LEA R4, R237, R213, 0x7 ;  /* 0x000000d5ed047211 */ /* 0x000fe400078e38ff */
[----:B------:R-:W-:Y:S01]  /*7c10*/  LOP3.LUT R64, R238, 0xffff, RZ, 0xc0, !PT ;  /* 0x0000ffffee407812 */ /* 0x000fe200078ec0ff */
[----:B------:R-:W-:Y:S01]  /*7c20*/  IMAD R0, R134, c[0x0][0x17c], R0 ;  /* 0x00005f0086007a24 */ /* 0x000fe200078e0200 */
[----:B------:R-:W-:-:S02]  /*7c30*/  ISETP.NE.AND.EX P0, PT, RZ, c[0x0][0x34c], PT, P0 ;  /* 0x0000d300ff007a0c */ /* 0x000fc40003f05300 */
[----:B------:R-:W-:Y:S02]  /*7c40*/  ISETP.GE.AND P6, PT, R210, c[0x0][0x198], PT ;  /* 0x00006600d2007a0c */ /* 0x000fe40003fc6270 */
[----:B------:R-:W-:Y:S02]  /*7c50*/  SEL R6, R243, RZ, !P0 ;  /* 0x000000fff3067207 */ /* 0x000fe40004000000 */
[----:B------:R-:W-:Y:S01]  /*7c60*/  SEL R5, R242, RZ, !P0 ;  /* 0x000000fff2057207 */ /* 0x000fe20004000000 */
[----:B------:R-:W-:Y:S01]  /*7c70*/  @P1 IMAD.HI.U32 R7, R4, c[0x0][0x2c8], RZ ;  /* 0x0000b20004071a27 */ /* 0x000fe200078e00ff */
[----:B------:R-:W-:Y:S02]  /*7c80*/  ISETP.GE.AND P5, PT, R207, c[0x0][0x198], PT ;  /* 0x00006600cf007a0c */ /* 0x000fe40003fa6270 */
[----:B------:R-:W-:Y:S01]  /*7c90*/  ISETP.GE.AND P4, PT, R208, c[0x0][0x198], PT ;  /* 0x00006600d0007a0c */ /* 0x000fe20003f86270 */
[----:B------:R-:W-:Y:S01]  /*7ca0*/  IMAD R6, R6, c[0x0][0x1c0], RZ ;  /* 0x0000700006067a24 */ /* 0x000fe200078e02ff */
[----:B------:R-:W-:Y:S01]  /*7cb0*/  IADD3 R91, R104, -0x1, RZ ;  /* 0xffffffff685b7810 */ /* 0x000fe20007ffe0ff */
[----:B-1----:R-:W-:-:S04]  /*7cc0*/  IMAD.WIDE.U32 R2, R134, c[0x0][0x178], RZ ;  /* 0x00005e0086027a25 */ /* 0x002fc800078e00ff */
[----:B------:R-:W-:Y:S02]  /*7cd0*/  IMAD.IADD R3, R3, 0x1, R0 ;  /* 0x0000000103037824 */ /* 0x000fe400078e0200 */
[----:B------:R-:W-:Y:S01]  /*7ce0*/  IMAD.MOV.U32 R0, RZ, RZ, R4 ;  /* 0x000000ffff007224 */ /* 0x000fe200078e0004 */
[----:B------:R-:W-:Y:S01]  /*7cf0*/  @P1 SHF.R.U32.HI R0, RZ, c[0x0][0x2cc], R7 ;  /* 0x0000b300ff001a19 */ /* 0x000fe20000011607 */
[----:B------:R-:W-:-:S03]  /*7d00*/  IMAD.WIDE.U32 R2, R64, c[0x0][0x1b8], R2 ;  /* 0x00006e0040027a25 */ /* 0x000fc600078e0002 */
[----:B------:R-:W-:Y:S01]  /*7d10*/  SHF.R.S32.HI R7, RZ, 0x1f, R0 ;  /* 0x0000001fff077819 */ /* 0x000fe20000011400 */
[----:B------:R-:W-:Y:S02]  /*7d20*/  IMAD R3, R64, c[0x0][0x1bc], R3 ;  /* 0x00006f0040037a24 */ /* 0x000fe400078e0203 */
[C---:B------:R-:W-:Y:S02]  /*7d30*/  IMAD R6, R5.reuse, c[0x0][0x1c4], R6 ;  /* 0x0000710005067a24 */ /* 0x040fe400078e0206 */
        /* <DEDUP_REMOVED lines=12> */
[----:B------:R-:W-:Y:S01]  /*7e00*/  LEA R7, P0, R2, c[0x0][0x160], 0x1 ;  /* 0x0000580002077a11 */ /* 0x000fe200078008ff */
[----:B------:R-:W-:-:S03]  /*7e10*/  IMAD R4, R237, 0x80, R246 ;  /* 0x00000080ed047824 */ /* 0x000fc600078e02f6 */
[----:B------:R-:W-:-:S04]  /*7e20*/  IADD3 R0, R3, R0, RZ ;  /* 0x0000000003007210 */ /* 0x000fc80007ffe0ff */
[----:B------:R-:W-:Y:S02]  /*7e30*/  LEA.HI.X R5, R2, c[0x0][0x164], R0, 0x1, P0 ;  /* 0x0000590002057a11 */ /* 0x000fe400000f0c00 */
[----:B------:R-:W-:Y:S01]  /*7e40*/  @!P2 MOV R12, R242 ;  /* 0x000000f2000ca202 */ /* 0x000fe20000000f00 */
[----:B------:R-:W-:Y:S05]  /*7e50*/  BRA.DIV ~URZ, `(.L_x_211) ;  /* 0x00010e027f007947 */ /* 0x000fea000b800000 */
[----:B------:R1:W2:Y:S02]  /*7e60*/  SHFL.IDX PT, R6, R5, RZ, 0x181f ;  /* 0x00181fff05067589 */ /* 0x0002a400000e0000 */
.L_x_340:
[----:B------:R-:W-:Y:S05]  /*7e70*/  BRA.DIV ~URZ, `(.L_x_212) ;  /* 0x00010e527f007947 */ /* 0x000fea000b800000 */
[----:B------:R3:W4:Y:S02]  /*7e80*/  SHFL.IDX PT, R0, R7, RZ, 0x181f ;  /* 0x00181fff07007589 */ /* 0x00072400000e0000 */
.L_x_341:
[----:B------:R-:W-:Y:S01]  /*7e90*/  IMAD R34, R135, c[0x0][0x2c4], RZ ;  /* 0x0000b10087227a24 */ /* 0x000fe200078e02ff */
[----:B------:R-:W-:Y:S04]  /*7ea0*/  BSSY B0, `(.L_x_213) ;  /* 0x000000f000007945 */ /* 0x000fe80003800000 */
[----:B------:R-:W-:-:S13]  /*7eb0*/  ISETP.GE.AND P0, PT, R4, R34, PT ;  /* 0x000000220400720c */ /* 0x000fda0003f06270 */
[----:B------:R-:W-:Y:S05]  /*7ec0*/  @P0 BRA `(.L_x_214) ;  /* 0x000000c000000947 */ /* 0x000fea0003800000 */
[-C--:B----4-:R-:W-:Y:S02]  /*7ed0*/  LEA R10, P2, R210, R0.reuse, 0x1 ;  /* 0x00000000d20a7211 */ /* 0x090fe400078408ff */
[CC--:B------:R-:W-:Y:S02]  /*7ee0*/  LEA R8, P1, R207.reuse, R0.reuse, 0x1 ;  /* 0x00000000cf087211 */ /* 0x0c0fe400078208ff */
[----:B------:R-:W-:Y:S02]  /*7ef0*/  LEA R2, P0, R208, R0, 0x1 ;  /* 0x00000000d0027211 */ /* 0x000fe400078008ff */
        /* <DEDUP_REMOVED lines=9> */
.L_x_214:
[----:B------:R-:W-:Y:S05]  /*7f90*/  BSYNC B0 ;  /* 0x0000000000007941 */ /* 0x000fea0003800000 */
.L_x_213:
[----:B------:R-:W-:Y:S05]  /*7fa0*/  BRA.DIV ~URZ, `(.L_x_215) ;  /* 0x00010d827f007947 */ /* 0x000fea000b800000 */
[----:B--2---:R2:W1:Y:S04]  /*7fb0*/  SHFL.IDX PT, R6, R5, 0x1, 0x181f ;  /* 0x00381f0005067f89 */ /* 0x00446800000e0000 */
[----:B----4-:R2:W4:Y:S02]  /*7fc0*/  SHFL.IDX PT, R0, R7, 0x1, 0x181f ;  /* 0x00381f0007007f89 */ /* 0x01052400000e0000 */
.L_x_342:
[----:B------:R-:W-:Y:S01]  /*7fd0*/  IADD3 R2, R4, 0x20, RZ ;  /* 0x0000002004027810 */ /* 0x000fe20007ffe0ff */
[----:B------:R-:W-:Y:S03]  /*7fe0*/  BSSY B0, `(.L_x_216) ;  /* 0x000000f000007945 */ /* 0x000fe60003800000 */
[----:B------:R-:W-:-:S13]  /*7ff0*/  ISETP.GE.AND P0, PT, R2, R34, PT ;  /* 0x000000220200720c */ /* 0x000fda0003f06270 */
[----:B------:R-:W-:Y:S05]  /*8000*/  @P0 BRA `(.L_x_217) ;  /* 0x000000c000000947 */ /* 0x000fea0003800000 */
[-C--:B----4-:R-:W-:Y:S02]  /*8010*/  LEA R10, P2, R210, R0.reuse, 0x1 ;  /* 0x00000000d20a7211 */ /* 0x090fe400078408ff */
[CC--:B------:R-:W-:Y:S02]  /*8020*/  LEA R8, P1, R207.reuse, R0.reuse, 0x1 ;  /* 0x00000000cf087211 */ /* 0x0c0fe400078208ff */
[----:B------:R-:W-:Y:S02]  /*8030*/  LEA R2, P0, R208, R0, 0x1 ;  /* 0x00000000d0027211 */ /* 0x000fe400078008ff */
        /* <DEDUP_REMOVED lines=9> */
.L_x_217:
[----:B------:R-:W-:Y:S05]  /*80d0*/  BSYNC B0 ;  /* 0x0000000000007941 */ /* 0x000fea0003800000 */
.L_x_216:
[----:B------:R-:W-:Y:S05]  /*80e0*/  BRA.DIV ~URZ, `(.L_x_218) ;  /* 0x00010d027f007947 */ /* 0x000fea000b800000 */
[----:B-1----:R1:W2:Y:S02]  /*80f0*/  SHFL.IDX PT, R6, R5, 0x2, 0x181f ;  /* 0x00581f0005067f89 */ /* 0x0022a400000e0000 */
.L_x_343:
[----:B------:R-:W-:Y:S05]  /*8100*/  BRA.DIV ~URZ, `(.L_x_219) ;  /* 0x00010d527f007947 */ /* 0x000fea000b800000 */
[----:B----4-:R4:W1:Y:S02]  /*8110*/  SHFL.IDX PT, R0, R7, 0x2, 0x181f ;  /* 0x00581f0007007f89 */ /* 0x01086400000e0000 */
.L_x_344:
[----:B------:R-:W-:Y:S01]  /*8120*/  IADD3 R2, R4, 0x40, RZ ;  /* 0x0000004004027810 */ /* 0x000fe20007ffe0ff */
[----:B------:R-:W-:Y:S03]  /*8130*/  BSSY B0, `(.L_x_220) ;  /* 0x000000f000007945 */ /* 0x000fe60003800000 */
[----:B------:R-:W-:-:S13]  /*8140*/  ISETP.GE.AND P0, PT, R2, R34, PT ;  /* 0x000000220200720c */ /* 0x000fda0003f06270 */
[----:B------:R-:W-:Y:S05]  /*8150*/  @P0 BRA `(.L_x_221) ;  /* 0x000000c000000947 */ /* 0x000fea0003800000 */
[-C--:B-1----:R-:W-:Y:S02]  /*8160*/  LEA R10, P2, R210, R0.reuse, 0x1 ;  /* 0x00000000d20a7211 */ /* 0x082fe400078408ff */
        /* <DEDUP_REMOVED lines=11> */
.L_x_221:
[----:B------:R-:W-:Y:S05]  /*8220*/  BSYNC B0 ;  /* 0x0000000000007941 */ /* 0x000fea0003800000 */
.L_x_220:
[----:B------:R-:W-:Y:S05]  /*8230*/  BRA.DIV ~URZ, `(.L_x_222) ;  /* 0x00010c827f007947 */ /* 0x000fea000b800000 */
[----:B-12---:R-:W1:Y:S04]  /*8240*/  SHFL.IDX PT, R5, R5, 0x3, 0x181f ;  /* 0x00781f0005057f89 */ /* 0x006e6800000e0000 */
[----:B------:R2:W3:Y:S02]  /*8250*/  SHFL.IDX PT, R0, R7, 0x3, 0x181f ;  /* 0x00781f0007007f89 */ /* 0x0004e400000e0000 */
.L_x_345:
[----:B------:R-:W-:Y:S01]  /*8260*/  IADD3 R2, R4, 0x60, RZ ;  /* 0x0000006004027810 */ /* 0x000fe20007ffe0ff */
[----:B-----5:R-:W-:Y:S01]  /*8270*/  IMAD.WIDE.U32 R230, R12, c[0x0][0x2b0], RZ ;  /* 0x0000ac000ce67a25 */ /* 0x020fe200078e00ff */
[----:B------:R-:W-:-:S02]  /*8280*/  LOP3.LUT R212, R212, 0xffffffef, RZ, 0xc0, !PT ;  /* 0xffffffefd4d47812 */ /* 0x000fc400078ec0ff */
[----:B------:R-:W-:-:S13]  /*8290*/  ISETP.GE.AND P0, PT, R2, R34, PT ;  /* 0x000000220200720c */ /* 0x000fda0003f06270 */
[-C--:B---3--:R-:W-:Y:S02]  /*82a0*/  @!P0 LEA R8, P3, R210, R0.reuse, 0x1 ;  /* 0x00000000d2088211 */ /* 0x088fe400078608ff */
[CC--:B------:R-:W-:Y:S02]  /*82b0*/  @!P0 LEA R6, P2, R207.reuse, R0.reuse, 0x1 ;  /* 0x00000000cf068211 */ /* 0x0c0fe400078408ff */
[----:B------:R-:W-:Y:S02]  /*82c0*/  @!P0 LEA R2, P1, R208, R0, 0x1 ;  /* 0x00000000d0028211 */ /* 0x000fe400078208ff */
[CC--:B-1----:R-:W-:Y:S02]  /*82d0*/  @!P0 LEA.HI.X R9, R210.reuse, R5.reuse, R211, 0x1, P3 ;  /* 0x00000005d2098211 */ /* 0x0c2fe400018f0cd3 */
[----:B------:R-:W-:Y:S02]  /*82e0*/  SHF.R.S32.HI R0, RZ, 0x1f, R12 ;  /* 0x0000001fff007819 */ /* 0x000fe4000001140c */
[----:B------:R-:W-:Y:S01]  /*82f0*/  ISETP.GE.AND P3, PT, R210, c[0x0][0x1d4], PT ;  /* 0x00007500d2007a0c */ /* 0x000fe20003f66270 */
[----:B------:R-:W-:Y:S01]  /*8300*/  @!PT LDS RZ, [RZ] ;  /* 0x00000000fffff984 */ /* 0x000fe20000000800 */
[----:B------:R-:W-:Y:S01]  /*8310*/  @!PT LDS RZ, [RZ] ;  /* 0x00000000fffff984 */ /* 0x000fe20000000800 */
[----:B------:R-:W-:Y:S01]  /*8320*/  @!PT LDS RZ, [RZ] ;  /* 0x00000000fffff984 */ /* 0x000fe20000000800 */
[----:B------:R1:W-:Y:S01]  /*8330*/  @!P0 LDGSTS.E.BYPASS.LTC128B.128 [R191+0xf100], [R8.64], !P6 ;  /* 0x0f10000008bf8fae */ /* 0x0003e2000f101d4a */
[-C--:B--2-4-:R-:W-:Y:S01]  /*8340*/  @!P0 LEA.HI.X R7, R207, R5.reuse, R224, 0x1, P2 ;  /* 0x00000005cf078211 */ /* 0x094fe200010f0ce0 */
[----:B------:R-:W-:Y:S01]  /*8350*/  IMAD R0, R0, c[0x0][0x2b0], RZ ;  /* 0x0000ac0000007a24 */ /* 0x000fe200078e02ff */
[----:B------:R-:W-:-:S03]  /*8360*/  @!P0 LEA.HI.X R3, R208, R5, R223, 0x1, P1 ;  /* 0x00000005d0038211 */ /* 0x000fc600008f0cdf */
[----:B------:R1:W-:Y:S01]  /*8370*/  @!P0 LDGSTS.E.BYPASS.LTC128B.128 [R191+0x13100], [R6.64], !P5 ;  /* 0x1310000006bf8fae */ /* 0x0003e2000e901d4a */
[----:B------:R-:W-:Y:S01]  /*8380*/  ISETP.GE.AND P5, PT, R208, c[0x0][0x1d4], PT ;  /* 0x00007500d0007a0c */ /* 0x000fe20003fa6270 */
[----:B------:R-:W-:Y:S02]  /*8390*/  IMAD R0, R12, c[0x0][0x2b4], R0 ;  /* 0x0000ad000c007a24 */ /* 0x000fe400078e0200 */
[----:B------:R1:W-:Y:S01]  /*83a0*/  @!P0 LDGSTS.E.BYPASS.LTC128B.128 [R191+0x17100], [R2.64], !P4 ;  /* 0x1710000002bf8fae */ /* 0x0003e2000e101d4a */
[----:B------:R-:W-:Y:S01]  /*83b0*/  ISETP.GE.AND P4, PT, R207, c[0x0][0x1d4], PT ;  /* 0x00007500cf007a0c */ /* 0x000fe20003f86270 */
[----:B------:R-:W-:Y:S01]  /*83c0*/  IMAD.IADD R233, R231, 0x1, R0 ;  /* 0x00000001e7e97824 */ /* 0x000fe200078e0200 */
[----:B------:R-:W-:Y:S01]  /*83d0*/  @P3 LOP3.LUT R212, R212, 0x10, RZ, 0xfc, !PT ;  /* 0x00000010d4d43812 */ /* 0x000fe200078efcff */
[----:B------:R-:W0:Y:S01]  /*83e0*/  LDGDEPBAR ;  /* 0x00000000000079af */ /* 0x000e220000000000 */
[----:B------:R-:W-:Y:S01]  /*83f0*/  WARPSYNC 0xffffffff ;  /* 0xffffffff00007948 */ /* 0x000fe20003800000 */
[----:B------:R-:W-:-:S02]  /*8400*/  SEL R92, RZ, 0x10, P5 ;  /* 0x00000010ff5c7807 */ /* 0x000fc40002800000 */
[----:B------:R-:W-:Y:S01]  /*8410*/  IMAD.MOV.U32 R0, RZ, RZ, c[0x0][0x2b8] ;  /* 0x0000ae00ff007624 */ /* 0x000fe200078e00ff */
[----:B------:R-:W-:Y:S01]  /*8420*/  BAR.SYNC.DEFER_BLOCKING 0x0 ;  /* 0x0000000000007b1d */ /* 0x000fe20000010000 */
[----:B-1----:R-:W-:-:S02]  /*8430*/  IMAD R2, R91, 0x40, R213 ;  /* 0x000000405b027824 */ /* 0x002fc400078e02d5 */
[----:B------:R-:W-:Y:S01]  /*8440*/  IMAD.MOV.U32 R192, RZ, RZ, RZ ;  /* 0x000000ffffc07224 */ /* 0x000fe200078e00ff */
[----:B------:R-:W-:Y:S02]  /*8450*/  ISETP.NE.AND P6, PT, R0, 0x1, PT ;  /* 0x000000010000780c */ /* 0x000fe40003fc5270 */
[C---:B------:R-:W-:Y:S01]  /*8460*/  ISETP.GE.AND P0, PT, R2.reuse, R127, PT ;  /* 0x0000007f0200720c */ /* 0x040fe20003f06270 */
[----:B------:R-:W-:-:S03]  /*8470*/  IMAD.IADD R2, R2, 0x1, R234 ;  /* 0x0000000102027824 */ /* 0x000fc600078e02ea */
[----:B------:R-:W-:Y:S01]  /*8480*/  ISETP.GT.OR P0, PT, R213, 0x3f, P0 ;  /* 0x0000003fd500780c */ /* 0x000fe20000704670 */
[----:B------:R-:W-:-:S06]  /*8490*/  IMAD.MOV.U32 R0, RZ, RZ, R2 ;  /* 0x000000ffff007224 */ /* 0x000fcc00078e0002 */
[----:B------:R-:W-:-:S05]  /*84a0*/  @P6 IMAD.HI.U32 R3, R2, c[0x0][0x2bc], RZ ;  /* 0x0000af0002036a27 */ /* 0x000fca00078e00ff */
[----:B------:R-:W-:-:S04]  /*84b0*/  @P6 SHF.R.U32.HI R0, RZ, c[0x0][0x2c0], R3 ;  /* 0x0000b000ff006a19 */ /* 0x000fc80000011603 */
[----:B------:R-:W-:-:S04]  /*84c0*/  @!P0 IADD3 R3, P1, R0, R230, RZ ;  /* 0x000000e600038210 */ /* 0x000fc80007f3e0ff */
[----:B------:R-:W-:Y:S02]  /*84d0*/  @!P0 LEA.HI.X.SX32 R5, R0, R233, 0x1, P1 ;  /* 0x000000e900058211 */ /* 0x000fe400008f0eff */
[----:B------:R-:W-:-:S04]  /*84e0*/  @!P0 LEA R4, P1, R3, c[0x0][0x2a0], 0x2 ;  /* 0x0000a80003048a11 */ /* 0x000fc800078210ff */
[----:B------:R-:W-:-:S05]  /*84f0*/  @!P0 LEA.HI.X R5, R3, c[0x0][0x2a4], R5, 0x2, P1 ;  /* 0x0000a90003058a11 */ /* 0x000fca00008f1405 */
[----:B------:R-:W2:Y:S01]  /*8500*/  @!P0 LDG.E R192, [R4.64] ;  /* 0x0000000a04c08981 */ /* 0x000ea2000c1e1900 */
[----:B------:R-:W-:Y:S02]  /*8510*/  IMAD.MOV R0, RZ, RZ, -R0 ;  /* 0x000000ffff007224 */ /* 0x000fe400078e0a00 */
[----:B------:R-:W-:-:S04]  /*8520*/  IMAD.WIDE.U32 R228, R64, c[0x0][0x1e8], RZ ;  /* 0x00007a0040e47a25 */ /* 0x000fc800078e00ff */
[----:B------:R-:W-:Y:S02]  /*8530*/  IMAD R194, R0, c[0x0][0x2b8], R2 ;  /* 0x0000ae0000c27a24 */ /* 0x000fe400078e0202 */
[----:B------:R-:W-:Y:S02]  /*8540*/  IMAD R232, R64, c[0x0][0x1ec], R229 ;  /* 0x00007b0040e87a24 */ /* 0x000fe400078e02e5 */
[----:B------:R-:W-:Y:S01]  /*8550*/  IMAD.WIDE.U32 R2, R194, c[0x0][0x1e0], RZ ;  /* 0x00007800c2027a25 */ /* 0x000fe200078e00ff */
[----:B------:R-:W-:-:S03]  /*8560*/  SHF.R.S32.HI R65, RZ, 0x1f, R194 ;  /* 0x0000001fff417819 */ /* 0x000fc600000114c2 */
[----:B------:R-:W-:Y:S02]  /*8570*/  IMAD R127, R91, -0x40, R127 ;  /* 0xffffffc05b7f7824 */ /* 0x000fe400078e027f */
[----:B------:R-:W-:Y:S02]  /*8580*/  IMAD R0, R65, c[0x0][0x1e0], RZ ;  /* 0x0000780041007a24 */ /* 0x000fe400078e02ff */
[----:B------:R-:W-:Y:S02]  /*8590*/  IMAD.IADD R56, R127, 0x1, -R246 ;  /* 0x000000017f387824 */ /* 0x000fe400078e0af6 */
[----:B------:R-:W-:-:S03]  /*85a0*/  IMAD R0, R194, c[0x0][0x1e4], R0 ;  /* 0x00007900c2007a24 */ /* 0x000fc600078e0200 */
[C---:B------:R-:W-:Y:S01]  /*85b0*/  ISETP.GE.AND P2, PT, R56.reuse, 0x1, PT ;  /* 0x000000013800780c */ /* 0x040fe20003f46270 */
[----:B------:R-:W-:Y:S01]  /*85c0*/  IMAD.IADD R3, R3, 0x1, R0 ;  /* 0x0000000103037824 */ /* 0x000fe200078e0200 */
[----:B------:R-:W-:Y:S02]  /*85d0*/  ISETP.GE.AND P1, PT, R56, 0x21, PT ;  /* 0x000000213800780c */ /* 0x000fe40003f26270 */
[----:B--2---:R-:W-:Y:S01]  /*85e0*/  SHF.R.S32.HI R66, RZ, 0x1f, R192 ;  /* 0x0000001fff427819 */ /* 0x004fe200000114c0 */
[----:B------:R-:W-:-:S04]  /*85f0*/  IMAD.WIDE.U32 R2, R192, c[0x0][0x1f0], R2 ;  /* 0x00007c00c0027a25 */ /* 0x000fc800078e0002 */
[----:B------:R-:W-:Y:S01]  /*8600*/  IMAD R0, R66, c[0x0][0x1f0], RZ ;  /* 0x00007c0042007a24 */ /* 0x000fe200078e02ff */
[----:B------:R-:W-:-:S03]  /*8610*/  IADD3 R2, P0, R2, R228, RZ ;  /* 0x000000e402027210 */ /* 0x000fc60007f1e0ff */
[----:B------:R-:W-:-:S05]  /*8620*/  IMAD R0, R192, c[0x0][0x1f4], R0 ;  /* 0x00007d00c0007a24 */ /* 0x000fca00078e0200 */
[----:B------:R-:W-:Y:S02]  /*8630*/  IADD3.X R3, R232, R3, R0, P0, !PT ;  /* 0x00000003e8037210 */ /* 0x000fe400007fe400 */
[----:B------:R-:W-:-:S04]  /*8640*/  LEA R0, P0, R2, c[0x0][0x1c8], 0x1 ;  /* 0x0000720002007a11 */ /* 0x000fc800078008ff */
[----:B------:R-:W-:Y:S02]  /*8650*/  LEA.HI.X R2, R2, c[0x0][0x1cc], R3, 0x1, P0 ;  /* 0x0000730002027a11 */ /* 0x000fe400000f0c03 */
[----:B------:R-:W1:Y:S04]  /*8660*/  SHFL.IDX PT, R3, R0, RZ, 0x181f ;  /* 0x00181fff00037589 */ /* 0x000e6800000e0000 */
[----:B------:R-:W2:Y:S04]  /*8670*/  SHFL.IDX PT, R4, R2, RZ, 0x181f ;  /* 0x00181fff02047589 */ /* 0x000ea800000e0000 */
[----:B------:R-:W3:Y:S04]  /*8680*/  SHFL.IDX PT, R0, R0, 0x1, 0x181f ;  /* 0x00381f0000007f89 */ /* 0x000ee800000e0000 */
[----:B------:R-:W4:Y:S01]  /*8690*/  SHFL.IDX PT, R2, R2, 0x1, 0x181f ;  /* 0x00381f0002027f89 */ /* 0x000f2200000e0000 */
[----:B-1----:R-:W-:-:S04]  /*86a0*/  @P2 LEA R14, P0, R210, R3, 0x1 ;  /* 0x00000003d20e2211 */ /* 0x002fc800078008ff */
[----:B--2---:R-:W-:Y:S02]  /*86b0*/  @P2 LEA.HI.X R15, R210, R4, R211, 0x1, P0 ;  /* 0x00000004d20f2211 */ /* 0x004fe400000f0cd3 */
[----:B------:R-:W-:-:S03]  /*86c0*/  @P2 LEA R12, P0, R207, R3, 0x1 ;  /* 0x00000003cf0c2211 */ /* 0x000fc600078008ff */
[----:B------:R1:W-:Y:S01]  /*86d0*/  @P2 LDGSTS.E.BYPASS.LTC128B.128 [R191+0x6100], [R14.64], !P3 ;  /* 0x061000000ebf2fae */ /* 0x0003e2000d901d4a */
[----:B------:R-:W-:Y:S02]  /*86e0*/  @P2 LEA.HI.X R13, R207, R4, R224, 0x1, P0 ;  /* 0x00000004cf0d2211 */ /* 0x000fe400000f0ce0 */
[----:B------:R-:W-:-:S03]  /*86f0*/  @P2 LEA R10, P0, R208, R3, 0x1 ;  /* 0x00000003d00a2211 */ /* 0x000fc600078008ff */
[----:B------:R1:W-:Y:S01]  /*8700*/  @P2 LDGSTS.E.BYPASS.LTC128B.128 [R191+0x8100], [R12.64], !P4 ;  /* 0x081000000cbf2fae */ /* 0x0003e2000e101d4a */
[----:B------:R-:W-:Y:S02]  /*8710*/  @P2 LEA.HI.X R11, R208, R4, R223, 0x1, P0 ;  /* 0x00000004d00b2211 */ /* 0x000fe400000f0cdf */
[----:B---3--:R-:W-:-:S03]  /*8720*/  @P1 LEA R8, P0, R210, R0, 0x1 ;  /* 0x00000000d2081211 */ /* 0x008fc600078008ff */
[----:B------:R1:W-:Y:S01]  /*8730*/  @P2 LDGSTS.E.BYPASS.LTC128B.128 [R191+0xa100], [R10.64], !P5 ;  /* 0x0a1000000abf2fae */ /* 0x0003e2000e901d4a */
[----:B----4-:R-:W-:Y:S02]  /*8740*/  @P1 LEA.HI.X R9, R210, R2, R211, 0x1, P0 ;  /* 0x00000002d2091211 */ /* 0x010fe400000f0cd3 */
[----:B------:R-:W-:-:S03]  /*8750*/  @P1 LEA R6, P0, R207, R0, 0x1 ;  /* 0x00000000cf061211 */ /* 0x000fc600078008ff */
[----:B------:R1:W-:Y:S01]  /*8760*/  @P1 LDGSTS.E.BYPASS.LTC128B.128 [R191+0x7100], [R8.64], !P3 ;  /* 0x0710000008bf1fae */ /* 0x0003e2000d901d4a */
[----:B------:R-:W-:Y:S02]  /*8770*/  @P1 LEA.HI.X R7, R207, R2, R224, 0x1, P0 ;  /* 0x00000002cf071211 */ /* 0x000fe400000f0ce0 */
[----:B------:R-:W-:-:S03]  /*8780*/  @P1 LEA R4, P0, R208, R0, 0x1 ;  /* 0x00000000d0041211 */ /* 0x000fc600078008ff */
[----:B------:R1:W-:Y:S01]  /*8790*/  @P1 LDGSTS.E.BYPASS.LTC128B.128 [R191+0x9100], [R6.64], !P4 ;  /* 0x0910000006bf1fae */ /* 0x0003e2000e101d4a */
[----:B------:R-:W-:Y:S02]  /*87a0*/  @P1 LEA.HI.X R5, R208, R2, R223, 0x1, P0 ;  /* 0x00000002d0051211 */ /* 0x000fe400000f0cdf */
[----:B------:R-:W-:-:S03]  /*87b0*/  ISETP.LT.AND P0, PT, RZ, c[0x0][0x27c], PT ;  /* 0x00009f00ff007a0c */ /* 0x000fc60003f01270 */
[----:B------:R1:W-:Y:S04]  /*87c0*/  @P1 LDGSTS.E.BYPASS.LTC128B.128 [R191+0xb100], [R4.64], !P5 ;  /* 0x0b10000004bf1fae */ /* 0x0003e8000e901d4a */
[----:B------:R-:W0:Y:S06]  /*87d0*/  LDGDEPBAR ;  /* 0x00000000000079af */ /* 0x000e2c0000000000 */
[----:B------:R-:W-:Y:S05]  /*87e0*/  @P0 BRA `(.L_x_223) ;  /* 0x0000002000000947 */ /* 0x000fea0003800000 */
[----:B------:R-:W-:-:S04]  /*87f0*/  DEPBAR.LE SB0, 0x1 ;  /* 0x000080400000791a */ /* 0x000fc80000000000 */
[----:B------:R-:W-:Y:S05]  /*8800*/  BRA `(.L_x_224) ;  /* 0x0000577000007947 */ /* 0x000fea0003800000 */
.L_x_223:
[----:B------:R-:W-:Y:S01]  /*8810*/  SHF.R.S32.HI R0, RZ, 0x1f, R126 ;  /* 0x0000001fff007819 */ /* 0x000fe2000001147e */
[----:B------:R-:W-:Y:S01]  /*8820*/  ULDC.U8 UR4, c[0x0][0x298] ;  /* 0x0000a60000047ab9 */ /* 0x000fe20000000000 */
[----:B------:R-:W-:Y:S01]  /*8830*/  IMAD.WIDE.U32 R2, R126, c[0x0][0x280], RZ ;  /* 0x0000a0007e027a25 */ /* 0x000fe200078e00ff */
[----:B------:R-:W-:Y:S01]  /*8840*/  ISETP.NE.AND P2, PT, RZ, UR4, PT ;  /* 0x00000004ff007c0c */ /* 0x000fe2000bf45270 */
[----:B------:R-:W-:Y:S02]  /*8850*/  BSSY B2, `(.L_x_224) ;  /* 0x0000572000027945 */ /* 0x000fe40003800000 */
[----:B-1----:R-:W-:Y:S01]  /*8860*/  IMAD R6, R0, c[0x0][0x280], RZ ;  /* 0x0000a00000067a24 */ /* 0x002fe200078e02ff */
[----:B------:R-:W-:Y:S01]  /*8870*/  LEA R7, P1, R2, c[0x0][0x270], 0x1 ;  /* 0x00009c0002077a11 */ /* 0x000fe200078208ff */
[----:B------:R-:W-:Y:S02]  /*8880*/  IMAD R0, R0, c[0x0][0x290], RZ ;  /* 0x0000a40000007a24 */ /* 0x000fe400078e02ff */
[----:B------:R-:W-:-:S02]  /*8890*/  IMAD R6, R126, c[0x0][0x284], R6 ;  /* 0x0000a1007e067a24 */ /* 0x000fc400078e0206 */
[----:B------:R-:W-:-:S03]  /*88a0*/  IMAD.WIDE.U32 R4, R126, c[0x0][0x290], RZ ;  /* 0x0000a4007e047a25 */ /* 0x000fc600078e00ff */
[----:B------:R-:W-:Y:S01]  /*88b0*/  IADD3 R3, R6, R3, RZ ;  /* 0x0000000306037210 */ /* 0x000fe20007ffe0ff */
[----:B------:R-:W-:Y:S01]  /*88c0*/  IMAD R0, R126, c[0x0][0x294], R0 ;  /* 0x0000a5007e007a24 */ /* 0x000fe200078e0200 */
[----:B------:R-:W-:Y:S02]  /*88d0*/  LEA R8, P0, R4, c[0x0][0x288], 0x1 ;  /* 0x0000a20004087a11 */ /* 0x000fe400078008ff */
[----:B------:R-:W-:Y:S02]  /*88e0*/  LEA R6, R237, R209, 0x7 ;  /* 0x000000d1ed067211 */ /* 0x000fe400078e38ff */
[----:B------:R-:W-:Y:S02]  /*88f0*/  IADD3 R5, R0, R5, RZ ;  /* 0x0000000500057210 */ /* 0x000fe40007ffe0ff */
[----:B------:R-:W-:Y:S02]  /*8900*/  LEA.HI.X R0, R2, c[0x0][0x274], R3, 0x1, P1 ;  /* 0x00009d0002007a11 */ /* 0x000fe400008f0c03 */
[----:B------:R-:W-:Y:S01]  /*8910*/  LEA.HI.X R2, R4, c[0x0][0x28c], R5, 0x1, P0 ;  /* 0x0000a30004027a11 */ /* 0x000fe200000f0c05 */
[----:B------:R-:W-:Y:S05]  /*8920*/  @!P2 BRA `(.L_x_225) ;  /* 0x00002a600000a947 */ /* 0x000fea0003800000 */
[----:B------:R-:W-:Y:S01]  /*8930*/  ISETP.GE.AND P0, PT, R6, R34, PT ;  /* 0x000000220600720c */ /* 0x000fe20003f06270 */
[----:B------:R-:W1:Y:S01]  /*8940*/  SHFL.IDX PT, R3, R2, RZ, 0x1c1f ;  /* 0x001c1fff02037589 */ /* 0x000e6200000e0000 */
[----:B------:R-:W-:Y:S01]  /*8950*/  BSSY B0, `(.L_x_226) ;  /* 0x000004f000007945 */ /* 0x000fe20003800000 */
[----:B------:R-:W-:Y:S01]  /*8960*/  CS2R R28, SRZ ;  /* 0x00000000001c7805 */ /* 0x000fe2000001ff00 */
[----:B------:R-:W-:Y:S01]  /*8970*/  CS2R R26, SRZ ;  /* 0x00000000001a7805 */ /* 0x000fe2000001ff00 */
[----:B------:R-:W2:Y:S01]  /*8980*/  SHFL.IDX PT, R5, R0, RZ, 0x1c1f ;  /* 0x001c1fff00057589 */ /* 0x000ea200000e0000 */
[----:B------:R-:W-:Y:S01]  /*8990*/  CS2R R24, SRZ ;  /* 0x0000000000187805 */ /* 0x000fe2000001ff00 */
[----:B------:R-:W-:Y:S01]  /*89a0*/  CS2R R22, SRZ ;  /* 0x0000000000167805 */ /* 0x000fe2000001ff00 */
[----:B------:R-:W-:Y:S01]  /*89b0*/  CS2R R20, SRZ ;  /* 0x0000000000147805 */ /* 0x000fe2000001ff00 */
[----:B------:R3:W4:Y:S01]  /*89c0*/  SHFL.IDX PT, R4, R7, RZ, 0x1c1f ;  /* 0x001c1fff07047589 */ /* 0x00072200000e0000 */
[----:B------:R-:W-:Y:S01]  /*89d0*/  CS2R R18, SRZ ;  /* 0x0000000000127805 */ /* 0x000fe2000001ff00 */
[----:B------:R-:W-:Y:S01]  /*89e0*/  CS2R R16, SRZ ;  /* 0x0000000000107805 */ /* 0x000fe2000001ff00 */
[----:B------:R-:W-:Y:S01]  /*89f0*/  CS2R R14, SRZ ;  /* 0x00000000000e7805 */ /* 0x000fe2000001ff00 */
[----:B------:R5:W1:Y:S01]  /*8a00*/  SHFL.IDX PT, R2, R8, RZ, 0x1c1f ;  /* 0x001c1fff08027589 */ /* 0x000a6200000e0000 */
[----:B------:R-:W-:Y:S01]  /*8a10*/  CS2R R12, SRZ ;  /* 0x00000000000c7805 */ /* 0x000fe2000001ff00 */
[----:B------:R-:W-:Y:S01]  /*8a20*/  CS2R R10, SRZ ;  /* 0x00000000000a7805 */ /* 0x000fe2000001ff00 */
[----:B---3--:R-:W-:Y:S01]  /*8a30*/  CS2R R6, SRZ ;  /* 0x0000000000067805 */ /* 0x008fe2000001ff00 */
[----:B-----5:R-:W-:Y:S01]  /*8a40*/  CS2R R8, SRZ ;  /* 0x0000000000087805 */ /* 0x020fe2000001ff00 */
[----:B------:R-:W-:Y:S05]  /*8a50*/  @P0 BRA `(.L_x_227) ;  /* 0x000003e000000947 */ /* 0x000fea0003800000 */
[----:B-12-4-:R-:W2:Y:S04]  /*8a60*/  LDL R38, [R1+0x40] ;  /* 0x0000400001267983 */ /* 0x016ea80000100800 */
[----:B------:R-:W3:Y:S04]  /*8a70*/  LDL R37, [R1+0x3c] ;  /* 0x00003c0001257983 */ /* 0x000ee80000100800 */
[----:B------:R-:W4:Y:S04]  /*8a80*/  LDL R36, [R1+0x44] ;  /* 0x0000440001247983 */ /* 0x000f280000100800 */
[----:B------:R-:W4:Y:S04]  /*8a90*/  LDL R35, [R1+0x38] ;  /* 0x0000380001237983 */ /* 0x000f280000100800 */
[----:B------:R-:W4:Y:S04]  /*8aa0*/  LDL R33, [R1+0x48] ;  /* 0x0000480001217983 */ /* 0x000f280000100800 */
[----:B------:R-:W4:Y:S04]  /*8ab0*/  LDL R31, [R1+0x34] ;  /* 0x00003400011f7983 */ /* 0x000f280000100800 */
[----:B------:R-:W4:Y:S04]  /*8ac0*/  LDL R30, [R1+0x4c] ;  /* 0x00004c00011e7983 */ /* 0x000f280000100800 */
[----:B------:R-:W4:Y:S01]  /*8ad0*/  LDL R32, [R1+0x30] ;  /* 0x0000300001207983 */ /* 0x000f220000100800 */
[----:B------:R-:W-:Y:S01]  /*8ae0*/  ISETP.GE.AND P1, PT, R106, c[0x0][0x27c], PT ;  /* 0x00009f006a007a0c */ /* 0x000fe20003f26270 */
[----:B------:R-:W-:Y:S01]  /*8af0*/  CS2R R18, SRZ ;  /* 0x0000000000127805 */ /* 0x000fe2000001ff00 */
[----:B------:R-:W-:Y:S01]  /*8b00*/  ISETP.GE.AND P0, PT, R143, c[0x0][0x27c], PT ;  /* 0x00009f008f007a0c */ /* 0x000fe20003f06270 */
[----:B------:R-:W4:Y:S01]  /*8b10*/  LDL R28, [R1+0x50] ;  /* 0x00005000011c7983 */ /* 0x000f220000100800 */
[----:B------:R-:W-:-:S03]  /*8b20*/  CS2R R6, SRZ ;  /* 0x0000000000067805 */ /* 0x000fc6000001ff00 */
[----:B------:R-:W4:Y:S01]  /*8b30*/  LDL R0, [R1+0x2c] ;  /* 0x00002c0001007983 */ /* 0x000f220000100800 */
[----:B------:R-:W-:-:S05]  /*8b40*/  ISETP.GE.AND P3, PT, R140, c[0x0][0x27c], PT ;  /* 0x00009f008c007a0c */ /* 0x000fca0003f66270 */
[----:B------:R-:W-:-:S04]  /*8b50*/  @!P1 IMAD.WIDE R10, R106, 0x2, R4 ;  /* 0x000000026a0a9825 */ /* 0x000fc800078e0204 */
[----:B------:R-:W-:Y:S01]  /*8b60*/  @!P1 IMAD.WIDE R8, R106, 0x2, R2 ;  /* 0x000000026a089825 */ /* 0x000fe200078e0202 */
[----:B------:R1:W5:Y:S04]  /*8b70*/  @!P1 LD.E.64 R18, [R10.64] ;  /* 0x0000000a0a129980 */ /* 0x000368000c101b00 */
[----:B------:R1:W5:Y:S01]  /*8b80*/  @!P1 LD.E.64 R6, [R8.64] ;  /* 0x0000000a08069980 */ /* 0x000362000c101b00 */
[----:B------:R-:W-:Y:S01]  /*8b90*/  CS2R R20, SRZ ;  /* 0x0000000000147805 */ /* 0x000fe2000001ff00 */
[----:B------:R-:W-:Y:S01]  /*8ba0*/  CS2R R22, SRZ ;  /* 0x0000000000167805 */ /* 0x000fe2000001ff00 */
[----:B-1----:R-:W-:Y:S01]  /*8bb0*/  CS2R R8, SRZ ;  /* 0x0000000000087805 */ /* 0x002fe2000001ff00 */
[----:B------:R-:W-:Y:S01]  /*8bc0*/  CS2R R24, SRZ ;  /* 0x0000000000187805 */ /* 0x000fe2000001ff00 */
[----:B------:R-:W-:Y:S01]  /*8bd0*/  CS2R R26, SRZ ;  /* 0x00000000001a7805 */ /* 0x000fe2000001ff00 */
[----:B--2---:R-:W-:-:S02]  /*8be0*/  @!P0 IADD3 R12, P2, R4, R38, RZ ;  /* 0x00000026040c8210 */ /* 0x004fc40007f5e0ff */
[----:B------:R-:W-:-:S03]  /*8bf0*/  @!P0 IADD3 R10, P1, R2, R38, RZ ;  /* 0x00000026020a8210 */ /* 0x000fc60007f3e0ff */
[--C-:B---3--:R-:W-:Y:S02]  /*8c00*/  @!P0 IMAD.X R13, R5, 0x1, R37.reuse, P2 ;  /* 0x00000001050d8824 */ /* 0x108fe400010e0625 */
[----:B------:R-:W-:Y:S01]  /*8c10*/  @!P0 IMAD.X R11, R3, 0x1, R37, P1 ;  /* 0x00000001030b8824 */ /* 0x000fe200008e0625 */
[----:B------:R-:W-:Y:S02]  /*8c20*/  ISETP.GE.AND P2, PT, R142, c[0x0][0x27c], PT ;  /* 0x00009f008e007a0c */ /* 0x000fe40003f46270 */
[----:B------:R1:W5:Y:S04]  /*8c30*/  @!P0 LD.E.64 R20, [R12.64] ;  /* 0x0000000a0c148980 */ /* 0x000368000c101b00 */
[----:B------:R2:W5:Y:S01]  /*8c40*/  @!P0 LD.E.64 R8, [R10.64] ;  /* 0x0000000a0a088980 */ /* 0x000562000c101b00 */
[----:B----4-:R-:W-:-:S05]  /*8c50*/  @!P3 IADD3 R14, P0, R4, R36, RZ ;  /* 0x00000024040eb210 */ /* 0x010fca0007f1e0ff */
[----:B------:R-:W-:-:S05]  /*8c60*/  @!P3 IMAD.X R15, R5, 0x1, R35, P0 ;  /* 0x00000001050fb824 */ /* 0x000fca00000e0623 */
[----:B------:R3:W5:Y:S01]  /*8c70*/  @!P3 LD.E.64 R22, [R14.64] ;  /* 0x0000000a0e16b980 */ /* 0x000762000c101b00 */
[----:B-1----:R-:W-:Y:S01]  /*8c80*/  @!P3 IADD3 R12, P0, R2, R36, RZ ;  /* 0x00000024020cb210 */ /* 0x002fe20007f1e0ff */
[----:B--2---:R-:W-:-:S04]  /*8c90*/  CS2R R10, SRZ ;  /* 0x00000000000a7805 */ /* 0x004fc8000001ff00 */
[----:B------:R-:W-:Y:S01]  /*8ca0*/  @!P3 IMAD.X R13, R3, 0x1, R35, P0 ;  /* 0x00000001030db824 */ /* 0x000fe200000e0623 */
[----:B------:R-:W-:-:S04]  /*8cb0*/  @!P2 IADD3 R16, P0, R4, R33, RZ ;  /* 0x000000210410a210 */ /* 0x000fc80007f1e0ff */
[----:B------:R1:W5:Y:S01]  /*8cc0*/  @!P3 LD.E.64 R10, [R12.64] ;  /* 0x0000000a0c0ab980 */ /* 0x000362000c101b00 */
[----:B------:R-:W-:Y:S01]  /*8cd0*/  ISETP.GE.AND P3, PT, R105, c[0x0][0x27c], PT ;  /* 0x00009f0069007a0c */ /* 0x000fe20003f66270 */
[--C-:B------:R-:W-:Y:S01]  /*8ce0*/  @!P2 IMAD.X R17, R5, 0x1, R31.reuse, P0 ;  /* 0x000000010511a824 */ /* 0x100fe200000e061f */
[----:B---3--:R-:W-:Y:S02]  /*8cf0*/  @!P2 IADD3 R14, P0, R2, R33, RZ ;  /* 0x00000021020ea210 */ /* 0x008fe40007f1e0ff */
[----:B------:R-:W-:Y:S02]  /*8d00*/  ISETP.GE.AND P1, PT, R141, c[0x0][0x27c], PT ;  /* 0x00009f008d007a0c */ /* 0x000fe40003f26270 */
[----:B------:R2:W5:Y:S01]  /*8d10*/  @!P2 LD.E.64 R24, [R16.64] ;  /* 0x0000000a1018a980 */ /* 0x000562000c101b00 */
[----:B------:R-:W-:Y:S01]  /*8d20*/  @!P2 IMAD.X R15, R3, 0x1, R31, P0 ;  /* 0x00000001030fa824 */ /* 0x000fe200000e061f */
[----:B-1----:R-:W-:-:S06]  /*8d30*/  CS2R R12, SRZ ;  /* 0x00000000000c7805 */ /* 0x002fcc000001ff00 */
[----:B------:R1:W5:Y:S01]  /*8d40*/  @!P2 LD.E.64 R12, [R14.64] ;  /* 0x0000000a0e0ca980 */ /* 0x000362000c101b00 */
[----:B--2---:R-:W-:Y:S01]  /*8d50*/  CS2R R16, SRZ ;  /* 0x0000000000107805 */ /* 0x004fe2000001ff00 */
[----:B-1----:R-:W-:-:S05]  /*8d60*/  @!P3 IADD3 R14, P0, R4, R30, RZ ;  /* 0x0000001e040eb210 */ /* 0x002fca0007f1e0ff */
[----:B------:R-:W-:Y:S01]  /*8d70*/  @!P3 IMAD.X R15, R5, 0x1, R32, P0 ;  /* 0x00000001050fb824 */ /* 0x000fe200000e0620 */
[----:B------:R-:W-:-:S04]  /*8d80*/  @!P3 IADD3 R30, P0, R2, R30, RZ ;  /* 0x0000001e021eb210 */ /* 0x000fc80007f1e0ff */
[----:B------:R1:W5:Y:S01]  /*8d90*/  @!P3 LD.E.64 R26, [R14.64] ;  /* 0x0000000a0e1ab980 */ /* 0x000362000c101b00 */
[----:B------:R-:W-:Y:S01]  /*8da0*/  @!P3 IMAD.X R31, R3, 0x1, R32, P0 ;  /* 0x00000001031fb824 */ /* 0x000fe200000e0620 */
[----:B------:R-:W-:-:S05]  /*8db0*/  @!P1 IADD3 R4, P0, R4, R28, RZ ;  /* 0x0000001c04049210 */ /* 0x000fca0007f1e0ff */
[----:B------:R-:W-:Y:S01]  /*8dc0*/  @!P1 IMAD.X R5, R5, 0x1, R0, P0 ;  /* 0x0000000105059824 */ /* 0x000fe200000e0600 */
[----:B------:R-:W-:Y:S02]  /*8dd0*/  @!P1 IADD3 R2, P0, R2, R28, RZ ;  /* 0x0000001c02029210 */ /* 0x000fe40007f1e0ff */
[----:B------:R-:W-:-:S03]  /*8de0*/  CS2R R28, SRZ ;  /* 0x00000000001c7805 */ /* 0x000fc6000001ff00 */
[----:B------:R-:W-:-:S03]  /*8df0*/  @!P1 IMAD.X R3, R3, 0x1, R0, P0 ;  /* 0x0000000103039824 */ /* 0x000fc600000e0600 */
[----:B------:R2:W5:Y:S04]  /*8e00*/  @!P1 LD.E.64 R28, [R4.64] ;  /* 0x0000000a041c9980 */ /* 0x000568000c101b00 */
[----:B------:R2:W5:Y:S01]  /*8e10*/  @!P1 LD.E.64 R16, [R2.64] ;  /* 0x0000000a02109980 */ /* 0x000562000c101b00 */
[----:B-1----:R-:W-:-:S06]  /*8e20*/  CS2R R14, SRZ ;  /* 0x00000000000e7805 */ /* 0x002fcc000001ff00 */
[----:B------:R2:W5:Y:S02]  /*8e30*/  @!P3 LD.E.64 R14, [R30.64] ;  /* 0x0000000a1e0eb980 */ /* 0x000564000c101b00 */
.L_x_227:
[----:B-12-4-:R-:W-:Y:S05]  /*8e40*/  BSYNC B0 ;  /* 0x0000000000007941 */ /* 0x016fea0003800000 */
.L_x_226:
[--C-:B-----5:R-:W-:Y:S01]  /*8e50*/  IMAD.MOV.U32 R39, RZ, RZ, R27.reuse ;  /* 0x000000ffff277224 */ /* 0x120fe200078e001b */
[--C-:B------:R-:W-:Y:S01]  /*8e60*/  SHF.R.U64 R37, R26, 0x10, R27.reuse ;  /* 0x000000101a257819 */ /* 0x100fe2000000121b */
[----:B------:R-:W-:Y:S01]  /*8e70*/  IMAD.MOV.U32 R52, RZ, RZ, R20 ;  /* 0x000000ffff347224 */ /* 0x000fe200078e0014 */
[----:B------:R-:W-:Y:S01]  /*8e80*/  SHF.R.U32.HI R33, RZ, 0x10, R27 ;  /* 0x00000010ff217819 */ /* 0x000fe2000001161b */
[----:B------:R-:W-:Y:S01]  /*8e90*/  IMAD.MOV.U32 R27, RZ, RZ, R8 ;  /* 0x000000ffff1b7224 */ /* 0x000fe200078e0008 */
[----:B------:R-:W-:Y:S01]  /*8ea0*/  SHF.R.U64 R45, R22, 0x10, R23 ;  /* 0x00000010162d7819 */ /* 0x000fe20000001217 */
[----:B------:R-:W-:Y:S01]  /*8eb0*/  IMAD.MOV.U32 R48, RZ, RZ, R22 ;  /* 0x000000ffff307224 */ /* 0x000fe200078e0016 */
[----:B------:R-:W-:Y:S01]  /*8ec0*/  SHF.R.U64 R41, R24, 0x10, R25 ;  /* 0x0000001018297819 */ /* 0x000fe20000001219 */
[----:B------:R-:W-:Y:S01]  /*8ed0*/  IMAD.MOV.U32 R44, RZ, RZ, R24 ;  /* 0x000000ffff2c7224 */ /* 0x000fe200078e0018 */
[----:B------:R-:W-:Y:S01]  /*8ee0*/  SHF.R.U32.HI R50, RZ, 0x10, R19 ;  /* 0x00000010ff327819 */ /* 0x000fe20000011613 */
[----:B------:R-:W-:Y:S01]  /*8ef0*/  IMAD.MOV.U32 R22, RZ, RZ, R11 ;  /* 0x000000ffff167224 */ /* 0x000fe200078e000b */
[----:B------:R-:W-:Y:S01]  /*8f00*/  SHF.R.U64 R24, R8, 0x10, R9 ;  /* 0x0000001008187819 */ /* 0x000fe20000001209 */
[--C-:B------:R-:W-:Y:S01]  /*8f10*/  IMAD.MOV.U32 R47, RZ, RZ, R23.reuse ;  /* 0x000000ffff2f7224 */ /* 0x100fe200078e0017 */
[----:B------:R-:W-:Y:S01]  /*8f20*/  PRMT R27, R27, 0x5410, R52 ;  /* 0x000054101b1b7816 */ /* 0x000fe20000000034 */
[----:B------:R-:W-:Y:S01]  /*8f30*/  IMAD.MOV.U32 R36, RZ, RZ, R28 ;  /* 0x000000ffff247224 */ /* 0x000fe200078e001c */
[----:B------:R-:W-:Y:S01]  /*8f40*/  SHF.R.U32.HI R42, RZ, 0x10, R23 ;  /* 0x00000010ff2a7819 */ /* 0x000fe20000011617 */
[----:B------:R-:W-:Y:S01]  /*8f50*/  IMAD.MOV.U32 R23, RZ, RZ, R10 ;  /* 0x000000ffff177224 */ /* 0x000fe200078e000a */
[----:B------:R-:W-:Y:S01]  /*8f60*/  PRMT R24, R24, 0x5410, R50 ;  /* 0x0000541018187816 */ /* 0x000fe20000000032 */
[----:B------:R-:W-:Y:S01]  /*8f70*/  IMAD.MOV.U32 R31, RZ, RZ, R6 ;  /* 0x000000ffff1f7224 */ /* 0x000fe200078e0006 */
[----:B------:R-:W-:Y:S01]  /*8f80*/  PRMT R22, R22, 0x5410, R27 ;  /* 0x0000541016167816 */ /* 0x000fe2000000001b */
[----:B------:R-:W-:Y:S01]  /*8f90*/  IMAD.MOV.U32 R30, RZ, RZ, R7 ;  /* 0x000000ffff1e7224 */ /* 0x000fe200078e0007 */
[----:B------:R-:W-:Y:S01]  /*8fa0*/  SHF.R.U64 R2, R10, 0x10, R11 ;  /* 0x000000100a027819 */ /* 0x000fe2000000120b */
[----:B------:R-:W-:Y:S01]  /*8fb0*/  IMAD.MOV.U32 R54, RZ, RZ, R19 ;  /* 0x000000ffff367224 */ /* 0x000fe200078e0013 */
[--C-:B------:R-:W-:Y:S01]  /*8fc0*/  PRMT R23, R23, 0x5410, R24.reuse ;  /* 0x0000541017177816 */ /* 0x100fe20000000018 */
[----:B------:R-:W-:Y:S01]  /*8fd0*/  IMAD.MOV.U32 R51, RZ, RZ, R21 ;  /* 0x000000ffff337224 */ /* 0x000fe200078e0015 */
[----:B------:R-:W-:Y:S01]  /*8fe0*/  PRMT R24, R22, 0x7610, R24 ;  /* 0x0000761016187816 */ /* 0x000fe20000000018 */
[--C-:B------:R-:W-:Y:S01]  /*8ff0*/  IMAD.MOV.U32 R35, RZ, RZ, R29.reuse ;  /* 0x000000ffff237224 */ /* 0x100fe200078e001d */
[----:B------:R-:W-:Y:S01]  /*9000*/  PRMT R22, R2, 0x7610, R22 ;  /* 0x0000761002167816 */ /* 0x000fe20000000016 */
[----:B------:R-:W-:Y:S01]  /*9010*/  IMAD R2, R237, -0x80, R34 ;  /* 0xffffff80ed027824 */ /* 0x000fe200078e0222 */
[----:B------:R-:W-:Y:S01]  /*9020*/  SHF.R.U64 R32, R28, 0x10, R29 ;  /* 0x000000101c207819 */ /* 0x000fe2000000121d */
[----:B------:R-:W-:Y:S01]  /*9030*/  IMAD.MOV.U32 R43, RZ, RZ, R25 ;  /* 0x000000ffff2b7224 */ /* 0x000fe200078e0019 */
[----:B------:R-:W-:Y:S01]  /*9040*/  SHF.R.U64 R28, R6, 0x10, R7 ;  /* 0x00000010061c7819 */ /* 0x000fe20000001207 */
[----:B------:R-:W-:Y:S01]  /*9050*/  IMAD.MOV.U32 R6, RZ, RZ, R16 ;  /* 0x000000ffff067224 */ /* 0x000fe200078e0010 */
[----:B------:R-:W-:Y:S01]  /*9060*/  SHF.R.U64 R3, R16, 0x10, R17 ;  /* 0x0000001010037819 */ /* 0x000fe20000001211 */
[----:B------:R-:W-:Y:S01]  /*9070*/  IMAD.MOV.U32 R40, RZ, RZ, R26 ;  /* 0x000000ffff287224 */ /* 0x000fe200078e001a */
[----:B------:R-:W-:Y:S01]  /*9080*/  IMNMX R16, R2, 0x80, PT ;  /* 0x0000008002107817 */ /* 0x000fe20003800200 */
[----:B------:R-:W-:Y:S01]  /*9090*/  IMAD.MOV.U32 R55, RZ, RZ, R18 ;  /* 0x000000ffff377224 */ /* 0x000fe200078e0012 */
[----:B------:R-:W-:Y:S01]  /*90a0*/  SHF.R.U64 R53, R18, 0x10, R19 ;  /* 0x0000001012357819 */ /* 0x000fe20000001213 */
[----:B------:R-:W-:Y:S01]  /*90b0*/  IMAD.MOV.U32 R19, RZ, RZ, R13 ;  /* 0x000000ffff137224 */ /* 0x000fe200078e000d */
[----:B------:R-:W-:Y:S01]  /*90c0*/  ISETP.GE.AND P0, PT, R209, R16, PT ;  /* 0x00000010d100720c */ /* 0x000fe20003f06270 */
[----:B------:R-:W-:Y:S01]  /*90d0*/  IMAD.MOV.U32 R26, RZ, RZ, R9 ;  /* 0x000000ffff1a7224 */ /* 0x000fe200078e0009 */
[----:B------:R-:W-:Y:S01]  /*90e0*/  SHF.R.U32.HI R38, RZ, 0x10, R25 ;  /* 0x00000010ff267819 */ /* 0x000fe20000011619 */
[----:B------:R-:W-:Y:S01]  /*90f0*/  IMAD.MOV.U32 R10, RZ, RZ, R14 ;  /* 0x000000ffff0a7224 */ /* 0x000fe200078e000e */
[----:B------:R-:W-:Y:S01]  /*9100*/  SHF.R.U32.HI R29, RZ, 0x10, R29 ;  /* 0x00000010ff1d7819 */ /* 0x000fe2000001161d */
[----:B------:R-:W-:Y:S01]  /*9110*/  IMAD.MOV.U32 R5, RZ, RZ, R17 ;  /* 0x000000ffff057224 */ /* 0x000fe200078e0011 */
[----:B------:R-:W-:Y:S01]  /*9120*/  SHF.R.U32.HI R46, RZ, 0x10, R21 ;  /* 0x00000010ff2e7819 */ /* 0x000fe20000011615 */
[----:B------:R-:W-:-:S04]  /*9130*/  DEPBAR.LE SB0, 0x1 ;  /* 0x000080400000791a */ /* 0x000fc80000000000 */
[----:B------:R-:W-:Y:S01]  /*9140*/  SHF.R.U32.HI R25, RZ, 0x10, R7 ;  /* 0x00000010ff197819 */ /* 0x000fe20000011607 */
[----:B------:R-:W-:Y:S01]  /*9150*/  BSSY B1, `(.L_x_228) ;  /* 0x0000125000017945 */ /* 0x000fe20003800000 */
[----:B------:R-:W-:Y:S02]  /*9160*/  PRMT R30, R30, 0x5410, R45 ;  /* 0x000054101e1e7816 */ /* 0x000fe4000000002d */
[----:B------:R-:W-:Y:S01]  /*9170*/  SHF.R.U64 R49, R20, 0x10, R21 ;  /* 0x0000001014317819 */ /* 0x000fe20000001215 */
[----:B------:R-:W-:Y:S01]  /*9180*/  IMAD.MOV.U32 R20, RZ, RZ, R12 ;  /* 0x000000ffff147224 */ /* 0x000fe200078e000c */
[----:B------:R-:W-:Y:S01]  /*9190*/  SHF.R.U32.HI R21, RZ, 0x10, R9 ;  /* 0x00000010ff157819 */ /* 0x000fe20000011609 */
[----:B------:R-:W-:Y:S01]  /*91a0*/  IMAD.MOV.U32 R9, RZ, RZ, R15 ;  /* 0x000000ffff097224 */ /* 0x000fe200078e000f */
[----:B------:R-:W-:Y:S02]  /*91b0*/  PRMT R29, R29, 0x5410, R51 ;  /* 0x000054101d1d7816 */ /* 0x000fe40000000033 */
[----:B------:R-:W-:-:S02]  /*91c0*/  PRMT R35, R35, 0x5410, R41 ;  /* 0x0000541023237816 */ /* 0x000fc40000000029 */
[----:B------:R-:W-:Y:S02]  /*91d0*/  SHF.R.U32.HI R18, RZ, 0x10, R11 ;  /* 0x00000010ff127819 */ /* 0x000fe4000001160b */
[----:B------:R-:W-:Y:S02]  /*91e0*/  PRMT R25, R25, 0x5410, R54 ;  /* 0x0000541019197816 */ /* 0x000fe40000000036 */
[----:B------:R-:W-:Y:S02]  /*91f0*/  PRMT R28, R28, 0x5410, R46 ;  /* 0x000054101c1c7816 */ /* 0x000fe4000000002e */
[----:B------:R-:W-:Y:S02]  /*9200*/  PRMT R31, R31, 0x5410, R48 ;  /* 0x000054101f1f7816 */ /* 0x000fe40000000030 */
[----:B------:R-:W-:Y:S02]  /*9210*/  PRMT R33, R33, 0x5410, R47 ;  /* 0x0000541021217816 */ /* 0x000fe4000000002f */
[----:B------:R-:W-:-:S02]  /*9220*/  PRMT R32, R32, 0x5410, R42 ;  /* 0x0000541020207816 */ /* 0x000fc4000000002a */
[----:B------:R-:W-:Y:S02]  /*9230*/  PRMT R19, R19, 0x5410, R30 ;  /* 0x0000541013137816 */ /* 0x000fe4000000001e */
[--C-:B------:R-:W-:Y:S02]  /*9240*/  SHF.R.U64 R11, R12, 0x10, R13.reuse ;  /* 0x000000100c0b7819 */ /* 0x100fe4000000120d */
[----:B------:R-:W-:Y:S02]  /*9250*/  SHF.R.U32.HI R8, RZ, 0x10, R13 ;  /* 0x00000010ff087819 */ /* 0x000fe4000001160d */
[--C-:B------:R-:W-:Y:S02]  /*9260*/  SHF.R.U64 R7, R14, 0x10, R15.reuse ;  /* 0x000000100e077819 */ /* 0x100fe4000000120f */
[----:B------:R-:W-:Y:S02]  /*9270*/  SHF.R.U32.HI R4, RZ, 0x10, R15 ;  /* 0x00000010ff047819 */ /* 0x000fe4000001160f */
[----:B------:R-:W-:-:S02]  /*9280*/  SHF.R.U32.HI R0, RZ, 0x10, R17 ;  /* 0x00000010ff007819 */ /* 0x000fc40000011611 */
[----:B------:R-:W-:Y:S02]  /*9290*/  PRMT R38, R38, 0x5410, R40 ;  /* 0x0000541026267816 */ /* 0x000fe40000000028 */
[----:B------:R-:W-:Y:S02]  /*92a0*/  PRMT R40, R29, 0x5410, R35 ;  /* 0x000054101d287816 */ /* 0x000fe40000000023 */
[----:B------:R-:W-:Y:S02]  /*92b0*/  PRMT R39, R33, 0x5410, R39 ;  /* 0x0000541021277816 */ /* 0x000fe40000000027 */
[----:B------:R-:W-:Y:S02]  /*92c0*/  PRMT R35, R32, 0x7610, R35 ;  /* 0x0000761020237816 */ /* 0x000fe40000000023 */
[----:B------:R-:W-:Y:S02]  /*92d0*/  PRMT R17, R31, 0x5410, R28 ;  /* 0x000054101f117816 */ /* 0x000fe4000000001c */
[----:B------:R-:W-:-:S02]  /*92e0*/  PRMT R18, R18, 0x5410, R25 ;  /* 0x0000541012127816 */ /* 0x000fc40000000019 */
        /* <DEDUP_REMOVED lines=14> */
[----:B------:R-:W-:Y:S01]  /*93d0*/  PRMT R33, R3, 0x7610, R33 ;  /* 0x0000761003217816 */ /* 0x000fe20000000021 */
[----:B------:R-:W-:Y:S06]  /*93e0*/  BAR.SYNC.DEFER_BLOCKING 0x0 ;  /* 0x0000000000007b1d */ /* 0x000fec0000010000 */
[----:B------:R-:W-:Y:S05]  /*93f0*/  @P0 BRA `(.L_x_229) ;  /* 0x00000fa000000947 */ /* 0x000fea0003800000 */
[----:B------:R-:W-:Y:S01]  /*9400*/  ISETP.GE.AND P0, PT, R106, c[0x0][0x27c], PT ;  /* 0x00009f006a007a0c */ /* 0x000fe20003f06270 */
[----:B------:R-:W-:-:S12]  /*9410*/  BSSY B0, `(.L_x_230) ;  /* 0x0000028000007945 */ /* 0x000fd80003800000 */
[----:B------:R-:W-:Y:S05]  /*9420*/  @P0 BRA `(.L_x_231) ;  /* 0x0000026000000947 */ /* 0x000fea0003800000 */
[----:B------:R-:W1:Y:S01]  /*9430*/  LDS.128 R4, [R200+0xc000] ;  /* 0x00c00000c8047984 */ /* 0x000e620000000c00 */
[--C-:B------:R-:W-:Y:S02]  /*9440*/  HADD2.F32 R9, -RZ, R17.reuse.H0_H0 ;  /* 0x20000011ff097230 */ /* 0x100fe40000004100 */
[----:B------:R-:W-:Y:S02]  /*9450*/  HADD2.F32 R0, -RZ, R17.H1_H1 ;  /* 0x30000011ff007230 */ /* 0x000fe40000004100 */
[----:B------:R-:W-:Y:S02]  /*9460*/  HADD2.F32 R3, -RZ, R21.H1_H1 ;  /* 0x30000015ff037230 */ /* 0x000fe40000004100 */
[----:B------:R-:W-:Y:S02]  /*9470*/  HADD2.F32 R2, -RZ, R20.H1_H1 ;  /* 0x30000014ff027230 */ /* 0x000fe40000004100 */
[--C-:B-1----:R-:W-:Y:S02]  /*9480*/  HADD2.F32 R10, -RZ, R4.reuse.H0_H0 ;  /* 0x20000004ff0a7230 */ /* 0x102fe40000004100 */
[----:B------:R-:W-:-:S02]  /*9490*/  HADD2.F32 R8, -RZ, R4.H1_H1 ;  /* 0x30000004ff087230 */ /* 0x000fc40000004100 */
[--C-:B------:R-:W-:Y:S01]  /*94a0*/  HADD2.F32 R4, -RZ, R5.reuse.H0_H0 ;  /* 0x20000005ff047230 */ /* 0x100fe20000004100 */
[-C--:B------:R-:W-:Y:S01]  /*94b0*/  FMUL.FTZ R13, R10, R9.reuse ;  /* 0x000000090a0d7220 */ /* 0x080fe20000410000 */
[----:B------:R-:W-:Y:S01]  /*94c0*/  HADD2.F32 R5, -RZ, R5.H1_H1 ;  /* 0x30000005ff057230 */ /* 0x000fe20000004100 */
[----:B------:R-:W-:Y:S01]  /*94d0*/  FMUL.FTZ R14, R8, R9 ;  /* 0x00000009080e7220 */ /* 0x000fe20000410000 */
[--C-:B------:R-:W-:Y:S02]  /*94e0*/  HADD2.F32 R12, -RZ, R6.reuse.H0_H0 ;  /* 0x20000006ff0c7230 */ /* 0x100fe40000004100 */
[----:B------:R-:W-:Y:S01]  /*94f0*/  HADD2.F32 R11, -RZ, R6.H1_H1 ;  /* 0x30000006ff0b7230 */ /* 0x000fe20000004100 */
[-C--:B------:R-:W-:Y:S01]  /*9500*/  FMUL.FTZ R9, R5, R0.reuse ;  /* 0x0000000005097220 */ /* 0x080fe20000410000 */
[--C-:B------:R-:W-:Y:S01]  /*9510*/  HADD2.F32 R6, -RZ, R7.reuse.H0_H0 ;  /* 0x20000007ff067230 */ /* 0x100fe20000004100 */
[----:B------:R-:W-:Y:S01]  /*9520*/  FMUL.FTZ R0, R4, R0 ;  /* 0x0000000004007220 */ /* 0x000fe20000410000 */
[----:B------:R-:W-:Y:S01]  /*9530*/  HADD2.F32 R7, -RZ, R7.H1_H1 ;  /* 0x30000007ff077230 */ /* 0x000fe20000004100 */
[----:B------:R-:W-:-:S02]  /*9540*/  FFMA.FTZ R15, R10, R3, -R14 ;  /* 0x000000030a0f7223 */ /* 0x000fc4000001080e */
[----:B------:R-:W-:Y:S01]  /*9550*/  FFMA.FTZ R14, R8, R3, R13 ;  /* 0x00000003080e7223 */ /* 0x000fe2000001000d */
[----:B------:R-:W-:Y:S01]  /*9560*/  HADD2.F32 R3, -RZ, R25.H1_H1 ;  /* 0x30000019ff037230 */ /* 0x000fe20000004100 */
[-C--:B------:R-:W-:Y:S01]  /*9570*/  FFMA.FTZ R13, R4, R2.reuse, -R9 ;  /* 0x00000002040d7223 */ /* 0x080fe20000010809 */
[----:B------:R-:W-:Y:S01]  /*9580*/  HADD2.F32 R4, -RZ, R19.H1_H1 ;  /* 0x30000013ff047230 */ /* 0x000fe20000004100 */
[----:B------:R-:W-:Y:S01]  /*9590*/  FFMA.FTZ R10, R5, R2, R0 ;  /* 0x00000002050a7223 */ /* 0x000fe20000010000 */
[----:B------:R-:W-:Y:S02]  /*95a0*/  HADD2.F32 R0, -RZ, R18.H1_H1 ;  /* 0x30000012ff007230 */ /* 0x000fe40000004100 */
[----:B------:R-:W-:Y:S01]  /*95b0*/  HADD2.F32 R2, -RZ, R24.H1_H1 ;  /* 0x30000018ff027230 */ /* 0x000fe20000004100 */
[----:B------:R-:W-:Y:S02]  /*95c0*/  FMUL.FTZ R9, R11, R4 ;  /* 0x000000040b097220 */ /* 0x000fe40000410000 */
[----:B------:R-:W-:-:S02]  /*95d0*/  FMUL.FTZ R8, R7, R0 ;  /* 0x0000000007087220 */ /* 0x000fc40000410000 */
[----:B------:R-:W-:Y:S02]  /*95e0*/  FMUL.FTZ R4, R12, R4 ;  /* 0x000000040c047220 */ /* 0x000fe40000410000 */
[----:B------:R-:W-:Y:S02]  /*95f0*/  FMUL.FTZ R5, R6, R0 ;  /* 0x0000000006057220 */ /* 0x000fe40000410000 */
[-C--:B------:R-:W-:Y:S02]  /*9600*/  FFMA.FTZ R9, R12, R3.reuse, -R9 ;  /* 0x000000030c097223 */ /* 0x080fe40000010809 */
[-C--:B------:R-:W-:Y:S02]  /*9610*/  FFMA.FTZ R0, R6, R2.reuse, -R8 ;  /* 0x0000000206007223 */ /* 0x080fe40000010808 */
[----:B------:R-:W-:Y:S01]  /*9620*/  FFMA.FTZ R3, R11, R3, R4 ;  /* 0x000000030b037223 */ /* 0x000fe20000010004 */
[----:B------:R-:W-:Y:S01]  /*9630*/  F2FP.PACK_AB R4, R14, R15 ;  /* 0x0000000f0e04723e */ /* 0x000fe200000000ff */
[----:B------:R-:W-:Y:S01]  /*9640*/  FFMA.FTZ R2, R7, R2, R5 ;  /* 0x0000000207027223 */ /* 0x000fe20000010005 */
[----:B------:R-:W-:-:S02]  /*9650*/  F2FP.PACK_AB R5, R10, R13 ;  /* 0x0000000d0a05723e */ /* 0x000fc400000000ff */
[----:B------:R-:W-:Y:S02]  /*9660*/  F2FP.PACK_AB R6, R3, R9 ;  /* 0x000000090306723e */ /* 0x000fe400000000ff */
[----:B------:R-:W-:-:S05]  /*9670*/  F2FP.PACK_AB R7, R2, R0 ;  /* 0x000000000207723e */ /* 0x000fca00000000ff */
[----:B------:R1:W-:Y:S02]  /*9680*/  STS.128 [R200+0xc000], R4 ;  /* 0x00c00004c8007388 */ /* 0x0003e40000000c00 */
.L_x_231:
[----:B------:R-:W-:Y:S05]  /*9690*/  BSYNC B0 ;  /* 0x0000000000007941 */ /* 0x000fea0003800000 */
.L_x_230:
[----:B------:R-:W-:Y:S01]  /*96a0*/  ISETP.GE.AND P0, PT, R143, c[0x0][0x27c], PT ;  /* 0x00009f008f007a0c */ /* 0x000fe20003f06270 */
[----:B------:R-:W-:-:S12]  /*96b0*/  BSSY B0, `(.L_x_232) ;  /* 0x0000028000007945 */ /* 0x000fd80003800000 */
[----:B------:R-:W-:Y:S05]  /*96c0*/  @P0 BRA `(.L_x_233) ;  /* 0x0000026000000947 */ /* 0x000fea0003800000 */
[----:B-1----:R-:W1:Y:S01]  /*96d0*/  LDS.128 R4, [R201+0xc000] ;  /* 0x00c00000c9047984 */ /* 0x002e620000000c00 */
[----:B------:R-:W-:Y:S02]  /*96e0*/  HADD2.F32 R9, -RZ, R22.H1_H1 ;  /* 0x30000016ff097230 */ /* 0x000fe40000004100 */
        /* <DEDUP_REMOVED lines=19> */
[----:B------:R-:W-:Y:S01]  /*9820*/  HADD2.F32 R4, -RZ, R26.H0_H0 ;  /* 0x2000001aff047230 */ /* 0x000fe20000004100 */
[----:B------:R-:W-:Y:S01]  /*9830*/  FFMA.FTZ R10, R5, R2, R0 ;  /* 0x00000002050a7223 */ /* 0x000fe20000010000 */
[----:B------:R-:W-:Y:S02]  /*9840*/  HADD2.F32 R0, -RZ, R21.H0_H0 ;  /* 0x20000015ff007230 */ /* 0x000fe40000004100 */
        /* <DEDUP_REMOVED lines=14> */
.L_x_233:
[----:B------:R-:W-:Y:S05]  /*9930*/  BSYNC B0 ;  /* 0x0000000000007941 */ /* 0x000fea0003800000 */
.L_x_232:
[----:B------:R-:W-:Y:S01]  /*9940*/  ISETP.GE.AND P0, PT, R140, c[0x0][0x27c], PT ;  /* 0x00009f008c007a0c */ /* 0x000fe20003f06270 */
[----:B------:R-:W-:-:S12]  /*9950*/  BSSY B0, `(.L_x_234) ;  /* 0x0000028000007945 */ /* 0x000fd80003800000 */
[----:B------:R-:W-:Y:S05]  /*9960*/  @P0 BRA `(.L_x_235) ;  /* 0x0000026000000947 */ /* 0x000fea0003800000 */
[----:B-1----:R-:W1:Y:S01]  /*9970*/  LDS.128 R4, [R200+0x10000] ;  /* 0x01000000c8047984 */ /* 0x002e620000000c00 */
[----:B------:R-:W-:Y:S02]  /*9980*/  HADD2.F32 R9, -RZ, R23.H0_H0 ;  /* 0x20000017ff097230 */ /* 0x000fe40000004100 */
[----:B------:R-:W-:Y:S02]  /*9990*/  HADD2.F32 R0, -RZ, R22.H0_H0 ;  /* 0x20000016ff007230 */ /* 0x000fe40000004100 */
        /* <DEDUP_REMOVED lines=35> */
.L_x_235:
[----:B------:R-:W-:Y:S05]  /*9bd0*/  BSYNC B0 ;  /* 0x0000000000007941 */ /* 0x000fea0003800000 */
.L_x_234:
        /* <DEDUP_REMOVED lines=27> */
[----:B------:R-:W-:Y:S01]  /*9d90*/  HADD2.F32 R2, -RZ, R38.H0_H0 ;  /* 0x20000026ff027230 */ /* 0x000fe20000004100 */
        /* <DEDUP_REMOVED lines=13> */
.L_x_237:
[----:B------:R-:W-:Y:S05]  /*9e70*/  BSYNC B0 ;  /* 0x0000000000007941 */ /* 0x000fea0003800000 */
.L_x_236:
[----:B------:R-:W-:Y:S01]  /*9e80*/  ISETP.GE.AND P0, PT, R105, c[0x0][0x27c], PT ;  /* 0x00009f0069007a0c */ /* 0x000fe20003f06270 */
[----:B------:R-:W-:-:S12]  /*9e90*/  BSSY B0, `(.L_x_238) ;  /* 0x0000028000007945 */ /* 0x000fd80003800000 */
[----:B------:R-:W-:Y:S05]  /*9ea0*/  @P0 BRA `(.L_x_239) ;  /* 0x0000026000000947 */ /* 0x000fea0003800000 */
[----:B-1----:R-:W1:Y:S01]  /*9eb0*/  LDS.128 R4, [R200+0x14000] ;  /* 0x01400000c8047984 */ /* 0x002e620000000c00 */
[----:B------:R-:W-:Y:S02]  /*9ec0*/  HADD2.F32 R9, -RZ, R28.H0_H0 ;  /* 0x2000001cff097230 */ /* 0x000fe40000004100 */
[----:B------:R-:W-:Y:S02]  /*9ed0*/  HADD2.F32 R0, -RZ, R29.H0_H0 ;  /* 0x2000001dff007230 */ /* 0x000fe40000004100 */
[----:B------:R-:W-:Y:S02]  /*9ee0*/  HADD2.F32 R3, -RZ, R38.H1_H1 ;  /* 0x30000026ff037230 */ /* 0x000fe40000004100 */
[----:B------:R-:W-:Y:S02]  /*9ef0*/  HADD2.F32 R2, -RZ, R37.H0_H0 ;  /* 0x20000025ff027230 */ /* 0x000fe40000004100 */
        /* <DEDUP_REMOVED lines=33> */
.L_x_239:
[----:B------:R-:W-:Y:S05]  /*a110*/  BSYNC B0 ;  /* 0x0000000000007941 */ /* 0x000fea0003800000 */
.L_x_238:
[----:B------:R-:W-:-:S13]  /*a120*/  ISETP.GE.AND P0, PT, R141, c[0x0][0x27c], PT ;  /* 0x00009f008d007a0c */ /* 0x000fda0003f06270 */
[----:B------:R-:W-:Y:S05]  /*a130*/  @P0 BRA `(.L_x_229) ;  /* 0x0000026000000947 */ /* 0x000fea0003800000 */
[----:B-1----:R-:W1:Y:S01]  /*a140*/  LDS.128 R4, [R201+0x14000] ;  /* 0x01400000c9047984 */ /* 0x002e620000000c00 */
[----:B------:R-:W-:Y:S02]  /*a150*/  HADD2.F32 R9, -RZ, R32.H0_H0 ;  /* 0x20000020ff097230 */ /* 0x000fe40000004100 */
[----:B------:R-:W-:Y:S02]  /*a160*/  HADD2.F32 R0, -RZ, R33.H0_H0 ;  /* 0x20000021ff007230 */ /* 0x000fe40000004100 */
[----:B------:R-:W-:Y:S02]  /*a170*/  HADD2.F32 R3, -RZ, R36.H0_H0 ;  /* 0x20000024ff037230 */ /* 0x000fe40000004100 */
        /* <DEDUP_REMOVED lines=17> */
[--C-:B------:R-:W-:Y:S01]  /*a290*/  HADD2.F32 R4, -RZ, R34.reuse.H1_H1 ;  /* 0x30000022ff047230 */ /* 0x100fe20000004100 */
        /* <DEDUP_REMOVED lines=16> */
.L_x_229:
[----:B------:R-:W-:Y:S05]  /*a3a0*/  BSYNC B1 ;  /* 0x0000000000017941 */ /* 0x000fea0003800000 */
.L_x_228:
[----:B------:R-:W-:-:S04]  /*a3b0*/  IADD3 R0, R209, 0x40, RZ ;  /* 0x00000040d1007810 */ /* 0x000fc80007ffe0ff */
[----:B------:R-:W-:-:S13]  /*a3c0*/  ISETP.GE.AND P0, PT, R0, R16, PT ;  /* 0x000000100000720c */ /* 0x000fda0003f06270 */
[----:B------:R-:W-:Y:S05]  /*a3d0*/  @P0 BRA `(.L_x_240) ;  /* 0x00003b9000000947 */ /* 0x000fea0003800000 */
[----:B------:R-:W-:Y:S01]  /*a3e0*/  ISETP.GE.AND P0, PT, R106, c[0x0][0x27c], PT ;  /* 0x00009f006a007a0c */ /* 0x000fe20003f06270 */
[----:B------:R-:W-:-:S12]  /*a3f0*/  BSSY B0, `(.L_x_241) ;  /* 0x0000028000007945 */ /* 0x000fd80003800000 */
[----:B------:R-:W-:Y:S05]  /*a400*/  @P0 BRA `(.L_x_242) ;  /* 0x0000026000000947 */ /* 0x000fea0003800000 */
[----:B-1----:R-:W1:Y:S01]  /*a410*/  LDS.128 R4, [R200+0xe000] ;  /* 0x00e00000c8047984 */ /* 0x002e620000000c00 */
[--C-:B------:R-:W-:Y:S02]  /*a420*/  HADD2.F32 R9, -RZ, R17.reuse.H0_H0 ;  /* 0x20000011ff097230 */ /* 0x100fe40000004100 */
[----:B------:R-:W-:Y:S02]  /*a430*/  HADD2.F32 R0, -RZ, R17.H1_H1 ;  /* 0x30000011ff007230 */ /* 0x000fe40000004100 */
[----:B------:R-:W-:Y:S02]  /*a440*/  HADD2.F32 R3, -RZ, R21.H1_H1 ;  /* 0x30000015ff037230 */ /* 0x000fe40000004100 */
[----:B------:R-:W-:Y:S02]  /*a450*/  HADD2.F32 R2, -RZ, R20.H1_H1 ;  /* 0x30000014ff027230 */ /* 0x000fe40000004100 */
[--C-:B-1----:R-:W-:Y:S02]  /*a460*/  HADD2.F32 R10, -RZ, R4.reuse.H0_H0 ;  /* 0x20000004ff0a7230 */ /* 0x102fe40000004100 */
[----:B------:R-:W-:-:S02]  /*a470*/  HADD2.F32 R8, -RZ, R4.H1_H1 ;  /* 0x30000004ff087230 */ /* 0x000fc40000004100 */
[--C-:B------:R-:W-:Y:S01]  /*a480*/  HADD2.F32 R4, -RZ, R5.reuse.H0_H0 ;  /* 0x20000005ff047230 */ /* 0x100fe20000004100 */
[C---:B------:R-:W-:Y:S01]  /*a490*/  FMUL.FTZ R13, R9.reuse, R10 ;  /* 0x0000000a090d7220 */ /* 0x040fe20000410000 */
[----:B------:R-:W-:Y:S01]  /*a4a0*/  HADD2.F32 R5, -RZ, R5.H1_H1 ;  /* 0x30000005ff057230 */ /* 0x000fe20000004100 */
[----:B------:R-:W-:Y:S01]  /*a4b0*/  FMUL.FTZ R14, R9, R8 ;  /* 0x00000008090e7220 */ /* 0x000fe20000410000 */
[--C-:B------:R-:W-:Y:S02]  /*a4c0*/  HADD2.F32 R12, -RZ, R6.reuse.H0_H0 ;  /* 0x20000006ff0c7230 */ /* 0x100fe40000004100 */
[----:B------:R-:W-:Y:S01]  /*a4d0*/  HADD2.F32 R11, -RZ, R6.H1_H1 ;  /* 0x30000006ff0b7230 */ /* 0x000fe20000004100 */
[C---:B------:R-:W-:Y:S01]  /*a4e0*/  FMUL.FTZ R9, R0.reuse, R5 ;  /* 0x0000000500097220 */ /* 0x040fe20000410000 */
[--C-:B------:R-:W-:Y:S01]  /*a4f0*/  HADD2.F32 R6, -RZ, R7.reuse.H0_H0 ;  /* 0x20000007ff067230 */ /* 0x100fe20000004100 */
[----:B------:R-:W-:Y:S01]  /*a500*/  FMUL.FTZ R0, R0, R4 ;  /* 0x0000000400007220 */ /* 0x000fe20000410000 */
[----:B------:R-:W-:Y:S01]  /*a510*/  HADD2.F32 R7, -RZ, R7.H1_H1 ;  /* 0x30000007ff077230 */ /* 0x000fe20000004100 */
[----:B------:R-:W-:-:S02]  /*a520*/  FFMA.FTZ R15, R3, R10, -R14 ;  /* 0x0000000a030f7223 */ /* 0x000fc4000001080e */
[----:B------:R-:W-:Y:S01]  /*a530*/  FFMA.FTZ R14, R3, R8, R13 ;  /* 0x00000008030e7223 */ /* 0x000fe2000001000d */
[----:B------:R-:W-:Y:S01]  /*a540*/  HADD2.F32 R3, -RZ, R25.H1_H1 ;  /* 0x30000019ff037230 */ /* 0x000fe20000004100 */
[C---:B------:R-:W-:Y:S01]  /*a550*/  FFMA.FTZ R13, R2.reuse, R4, -R9 ;  /* 0x00000004020d7223 */ /* 0x040fe20000010809 */
        /* <DEDUP_REMOVED lines=8> */
[C---:B------:R-:W-:Y:S02]  /*a5e0*/  FFMA.FTZ R9, R3.reuse, R12, -R9 ;  /* 0x0000000c03097223 */ /* 0x040fe40000010809 */
[----:B------:R-:W-:Y:S02]  /*a5f0*/  FFMA.FTZ R0, R2, R6, -R8 ;  /* 0x0000000602007223 */ /* 0x000fe40000010808 */
[----:B------:R-:W-:Y:S01]  /*a600*/  FFMA.FTZ R3, R3, R11, R4 ;  /* 0x0000000b03037223 */ /* 0x000fe20000010004 */
[----:B------:R-:W-:Y:S01]  /*a610*/  F2FP.PACK_AB R4, R14, R15 ;  /* 0x0000000f0e04723e */ /* 0x000fe200000000ff */
[----:B------:R-:W-:Y:S01]  /*a620*/  FFMA.FTZ R2, R2, R7, R5 ;  /* 0x0000000702027223 */ /* 0x000fe20000010005 */
[----:B------:R-:W-:-:S02]  /*a630*/  F2FP.PACK_AB R5, R10, R13 ;  /* 0x0000000d0a05723e */ /* 0x000fc400000000ff */
[----:B------:R-:W-:Y:S02]  /*a640*/  F2FP.PACK_AB R6, R3, R9 ;  /* 0x000000090306723e */ /* 0x000fe400000000ff */
[----:B------:R-:W-:-:S05]  /*a650*/  F2FP.PACK_AB R7, R2, R0 ;  /* 0x000000000207723e */ /* 0x000fca00000000ff */
[----:B------:R1:W-:Y:S02]  /*a660*/  STS.128 [R200+0xe000], R4 ;  /* 0x00e00004c8007388 */ /* 0x0003e40000000c00 */
.L_x_242:
[----:B------:R-:W-:Y:S05]  /*a670*/  BSYNC B0 ;  /* 0x0000000000007941 */ /* 0x000fea0003800000 */
.L_x_241:
        /* <DEDUP_REMOVED lines=41> */
.L_x_244:
[----:B------:R-:W-:Y:S05]  /*a910*/  BSYNC B0 ;  /* 0x0000000000007941 */ /* 0x000fea0003800000 */
.L_x_243:
        /* <DEDUP_REMOVED lines=41> */
.L_x_246:
[----:B------:R-:W-:Y:S05]  /*abb0*/  BSYNC B0 ;  /* 0x0000000000007941 */ /* 0x000fea0003800000 */
.L_x_245:
        /* <DEDUP_REMOVED lines=41> */
.L_x_248:
[----:B------:R-:W-:Y:S05]  /*ae50*/  BSYNC B0 ;  /* 0x0000000000007941 */ /* 0x000fea0003800000 */
.L_x_247:
        /* <DEDUP_REMOVED lines=41> */
.L_x_250:
[----:B------:R-:W-:Y:S05]  /*b0f0*/  BSYNC B0 ;  /* 0x0000000000007941 */ /* 0x000fea0003800000 */
.L_x_249:
        /* <DEDUP_REMOVED lines=39> */
[----:B------:R1:W-:Y:S01]  /*b370*/  STS.128 [R201+0x16000], R4 ;  /* 0x01600004c9007388 */ /* 0x0003e20000000c00 */
[----:B------:R-:W-:Y:S05]  /*b380*/  BRA `(.L_x_240) ;  /* 0x00002be000007947 */ /* 0x000fea0003800000 */
.L_x_225:
        /* <DEDUP_REMOVED lines=19> */
[C---:B-12-4-:R-:W-:Y:S01]  /*b4c0*/  ISETP.GE.AND P0, PT, R100.reuse, c[0x0][0x27c], PT ;  /* 0x00009f0064007a0c */ /* 0x056fe20003f06270 */
[----:B------:R-:W-:Y:S01]  /*b4d0*/  CS2R R22, SRZ ;  /* 0x0000000000167805 */ /* 0x000fe2000001ff00 */
[----:B------:R-:W-:Y:S01]  /*b4e0*/  IADD3 R5, R100, 0x20, RZ ;  /* 0x0000002064057810 */ /* 0x000fe20007ffe0ff */
[----:B------:R-:W-:Y:S01]  /*b4f0*/  CS2R R20, SRZ ;  /* 0x0000000000147805 */ /* 0x000fe2000001ff00 */
[----:B------:R-:W-:Y:S01]  /*b500*/  CS2R R10, SRZ ;  /* 0x00000000000a7805 */ /* 0x000fe2000001ff00 */
[----:B------:R-:W-:Y:S01]  /*b510*/  CS2R R8, SRZ ;  /* 0x0000000000087805 */ /* 0x000fe2000001ff00 */
[----:B------:R-:W-:Y:S01]  /*b520*/  ISETP.GE.AND P2, PT, R5, c[0x0][0x27c], PT ;  /* 0x00009f0005007a0c */ /* 0x000fe20003f46270 */
[----:B------:R-:W-:Y:S01]  /*b530*/  CS2R R26, SRZ ;  /* 0x00000000001a7805 */ /* 0x000fe2000001ff00 */
[----:B------:R-:W-:-:S05]  /*b540*/  CS2R R24, SRZ ;  /* 0x0000000000187805 */ /* 0x000fca000001ff00 */
[C---:B------:R-:W-:Y:S01]  /*b550*/  @!P0 IMAD.SHL.U32 R4, R100.reuse, 0x2, RZ ;  /* 0x0000000264048824 */ /* 0x040fe200078e00ff */
[----:B------:R-:W-:-:S04]  /*b560*/  @!P0 SHF.L.U64.HI R0, R100, 0x1, R101 ;  /* 0x0000000164008819 */ /* 0x000fc80000010265 */
[-C--:B------:R-:W-:Y:S02]  /*b570*/  @!P0 IADD3 R32, P1, R28, R4.reuse, RZ ;  /* 0x000000041c208210 */ /* 0x080fe40007f3e0ff */
[----:B------:R-:W-:Y:S02]  /*b580*/  @!P0 IADD3 R30, P3, R2, R4, RZ ;  /* 0x00000004021e8210 */ /* 0x000fe40007f7e0ff */
[----:B------:R-:W-:Y:S01]  /*b590*/  IADD3 R4, R100, 0x40, RZ ;  /* 0x0000004064047810 */ /* 0x000fe20007ffe0ff */
[----:B------:R-:W-:Y:S01]  /*b5a0*/  @!P0 IMAD.X R33, R29, 0x1, R0, P1 ;  /* 0x000000011d218824 */ /* 0x000fe200008e0600 */
[----:B------:R-:W-:Y:S02]  /*b5b0*/  @!P0 IADD3.X R31, R3, R0, RZ, P3, !PT ;  /* 0x00000000031f8210 */ /* 0x000fe40001ffe4ff */
[----:B------:R-:W-:Y:S01]  /*b5c0*/  ISETP.GE.AND P1, PT, R4, c[0x0][0x27c], PT ;  /* 0x00009f0004007a0c */ /* 0x000fe20003f26270 */
[----:B------:R-:W-:-:S04]  /*b5d0*/  @!P2 IMAD.SHL.U32 R4, R215, 0x8, RZ ;  /* 0x00000008d704a824 */ /* 0x000fc800078e00ff */
[----:B------:R-:W-:-:S04]  /*b5e0*/  @!P2 IMAD.WIDE R12, R4, 0x2, R28 ;  /* 0x00000002040ca825 */ /* 0x000fc800078e021c */
[----:B------:R-:W-:Y:S01]  /*b5f0*/  @!P2 IMAD.WIDE R6, R4, 0x2, R2 ;  /* 0x000000020406a825 */ /* 0x000fe200078e0202 */
[----:B------:R1:W5:Y:S03]  /*b600*/  @!P2 LD.E.128 R20, [R12.64] ;  /* 0x0000000a0c14a980 */ /* 0x000366000c101d00 */
[----:B------:R-:W-:Y:S01]  /*b610*/  @!P1 SHF.L.U32 R0, R214, 0x3, RZ ;  /* 0x00000003d6009819 */ /* 0x000fe200000006ff */
[----:B------:R2:W5:Y:S04]  /*b620*/  @!P2 LD.E.128 R8, [R6.64] ;  /* 0x0000000a0608a980 */ /* 0x000568000c101d00 */
[C---:B------:R-:W-:Y:S01]  /*b630*/  @!P1 IMAD.WIDE R4, R0.reuse, 0x2, R28 ;  /* 0x0000000200049825 */ /* 0x040fe200078e021c */
[----:B------:R-:W-:Y:S01]  /*b640*/  CS2R R14, SRZ ;  /* 0x00000000000e7805 */ /* 0x000fe2000001ff00 */
[----:B------:R-:W-:Y:S01]  /*b650*/  CS2R R18, SRZ ;  /* 0x0000000000127805 */ /* 0x000fe2000001ff00 */
[----:B------:R-:W-:Y:S01]  /*b660*/  CS2R R16, SRZ ;  /* 0x0000000000107805 */ /* 0x000fe2000001ff00 */
[----:B------:R-:W-:Y:S01]  /*b670*/  @!P1 IMAD.WIDE R2, R0, 0x2, R2 ;  /* 0x0000000200029825 */ /* 0x000fe200078e0202 */
[----:B------:R3:W5:Y:S04]  /*b680*/  @!P1 LD.E.128 R24, [R4.64] ;  /* 0x0000000a04189980 */ /* 0x000768000c101d00 */
[----:B------:R4:W5:Y:S01]  /*b690*/  @!P0 LD.E.128 R16, [R32.64] ;  /* 0x0000000a20108980 */ /* 0x000962000c101d00 */
[----:B-1----:R-:W-:Y:S01]  /*b6a0*/  CS2R R12, SRZ ;  /* 0x00000000000c7805 */ /* 0x002fe2000001ff00 */
[----:B--2---:R-:W-:-:S05]  /*b6b0*/  CS2R R6, SRZ ;  /* 0x0000000000067805 */ /* 0x004fca000001ff00 */
[----:B------:R4:W5:Y:S01]  /*b6c0*/  @!P1 LD.E.128 R12, [R2.64] ;  /* 0x0000000a020c9980 */ /* 0x000962000c101d00 */
[----:B---3--:R-:W-:-:S06]  /*b6d0*/  CS2R R4, SRZ ;  /* 0x0000000000047805 */ /* 0x008fcc000001ff00 */
[----:B------:R4:W5:Y:S02]  /*b6e0*/  @!P0 LD.E.128 R4, [R30.64] ;  /* 0x0000000a1e048980 */ /* 0x000964000c101d00 */
.L_x_252:
[----:B-12-4-:R-:W-:Y:S05]  /*b6f0*/  BSYNC B0 ;  /* 0x0000000000007941 */ /* 0x016fea0003800000 */
.L_x_251:
[----:B-----5:R-:W-:Y:S01]  /*b700*/  IMAD.MOV.U32 R51, RZ, RZ, R18 ;  /* 0x000000ffff337224 */ /* 0x020fe200078e0012 */
[----:B------:R-:W-:Y:S01]  /*b710*/  SHF.R.U64 R52, R16, 0x10, R17 ;  /* 0x0000001010347819 */ /* 0x000fe20000001211 */
[----:B------:R-:W-:Y:S01]  /*b720*/  IMAD.MOV.U32 R47, RZ, RZ, R20 ;  /* 0x000000ffff2f7224 */ /* 0x000fe200078e0014 */
[----:B------:R-:W-:Y:S01]  /*b730*/  SHF.R.U64 R44, R20, 0x10, R21 ;  /* 0x00000010142c7819 */ /* 0x000fe20000001215 */
[----:B------:R-:W-:Y:S01]  /*b740*/  IMAD.MOV.U32 R38, RZ, RZ, R25 ;  /* 0x000000ffff267224 */ /* 0x000fe200078e0019 */
[----:B------:R-:W-:Y:S01]  /*b750*/  SHF.R.U64 R2, R8, 0x10, R9 ;  /* 0x0000001008027819 */ /* 0x000fe20000001209 */
[----:B------:R-:W-:Y:S01]  /*b760*/  IMAD.MOV.U32 R54, RZ, RZ, R16 ;  /* 0x000000ffff367224 */ /* 0x000fe200078e0010 */
[----:B------:R-:W-:Y:S01]  /*b770*/  PRMT R44, R44, 0x5410, R52 ;  /* 0x000054102c2c7816 */ /* 0x000fe20000000034 */
[----:B------:R-:W-:Y:S01]  /*b780*/  IMAD.MOV.U32 R46, RZ, RZ, R21 ;  /* 0x000000ffff2e7224 */ /* 0x000fe200078e0015 */
[----:B------:R-:W-:Y:S01]  /*b790*/  PRMT R47, R47, 0x5410, R51 ;  /* 0x000054102f2f7816 */ /* 0x000fe20000000033 */
[----:B------:R-:W-:Y:S01]  /*b7a0*/  IMAD.MOV.U32 R43, RZ, RZ, R22 ;  /* 0x000000ffff2b7224 */ /* 0x000fe200078e0016 */
[----:B------:R-:W-:Y:S01]  /*b7b0*/  SHF.R.U32.HI R32, RZ, 0x10, R25 ;  /* 0x00000010ff207819 */ /* 0x000fe20000011619 */
[----:B------:R-:W-:Y:S01]  /*b7c0*/  IMAD.MOV.U32 R53, RZ, RZ, R17 ;  /* 0x000000ffff357224 */ /* 0x000fe200078e0011 */
[--C-:B------:R-:W-:Y:S01]  /*b7d0*/  PRMT R51, R47, 0x5410, R44.reuse ;  /* 0x000054102f337816 */ /* 0x100fe2000000002c */
[----:B------:R-:W-:Y:S01]  /*b7e0*/  IMAD.MOV.U32 R50, RZ, RZ, R19 ;  /* 0x000000ffff327224 */ /* 0x000fe200078e0013 */
[----:B------:R-:W-:Y:S01]  /*b7f0*/  PRMT R44, R2, 0x7610, R44 ;  /* 0x00007610022c7816 */ /* 0x000fe2000000002c */
[----:B------:R-:W-:Y:S01]  /*b800*/  IMAD R2, R237, -0x80, R34 ;  /* 0xffffff80ed027824 */ /* 0x000fe200078e0222 */
[----:B------:R-:W-:Y:S01]  /*b810*/  PRMT R61, R38, 0x5410, R32 ;  /* 0x00005410263d7816 */ /* 0x000fe20000000020 */
[----:B------:R-:W-:Y:S01]  /*b820*/  IMAD.MOV.U32 R42, RZ, RZ, R23 ;  /* 0x000000ffff2a7224 */ /* 0x000fe200078e0017 */
[----:B------:R-:W-:Y:S01]  /*b830*/  SHF.R.U32.HI R49, RZ, 0x10, R17 ;  /* 0x00000010ff317819 */ /* 0x000fe20000011611 */
        /* <DEDUP_REMOVED lines=11> */
[--C-:B------:R-:W-:Y:S01]  /*b8f0*/  SHF.R.U64 R40, R22, 0x10, R23.reuse ;  /* 0x0000001016287819 */ /* 0x100fe20000001217 */
[----:B------:R-:W-:Y:S01]  /*b900*/  IMAD.MOV.U32 R30, RZ, RZ, R4 ;  /* 0x000000ffff1e7224 */ /* 0x000fe200078e0004 */
[----:B------:R-:W-:Y:S01]  /*b910*/  SHF.R.U32.HI R37, RZ, 0x10, R23 ;  /* 0x00000010ff257819 */ /* 0x000fe20000011617 */
[----:B------:R-:W-:Y:S01]  /*b920*/  IMAD.MOV.U32 R22, RZ, RZ, R8 ;  /* 0x000000ffff167224 */ /* 0x000fe200078e0008 */
[----:B------:R-:W-:Y:S01]  /*b930*/  SHF.R.U64 R36, R24, 0x10, R25 ;  /* 0x0000001018247819 */ /* 0x000fe20000001219 */
[----:B------:R-:W-:Y:S01]  /*b940*/  IMAD.MOV.U32 R25, RZ, RZ, R7 ;  /* 0x000000ffff197224 */ /* 0x000fe200078e0007 */
[--C-:B------:R-:W-:Y:S01]  /*b950*/  SHF.R.U64 R31, R26, 0x10, R27.reuse ;  /* 0x000000101a1f7819 */ /* 0x100fe2000000121b */
[----:B------:R-:W-:Y:S01]  /*b960*/  IMAD.MOV.U32 R26, RZ, RZ, R6 ;  /* 0x000000ffff1a7224 */ /* 0x000fe200078e0006 */
[----:B------:R-:W-:Y:S01]  /*b970*/  SHF.R.U32.HI R28, RZ, 0x10, R27 ;  /* 0x00000010ff1c7819 */ /* 0x000fe2000001161b */
[----:B------:R-:W-:Y:S01]  /*b980*/  IMAD.MOV.U32 R18, RZ, RZ, R11 ;  /* 0x000000ffff127224 */ /* 0x000fe200078e000b */
[----:B------:R-:W-:Y:S01]  /*b990*/  SHF.R.U64 R27, R4, 0x10, R5 ;  /* 0x00000010041b7819 */ /* 0x000fe20000001205 */
[----:B------:R-:W-:-:S04]  /*b9a0*/  DEPBAR.LE SB0, 0x1 ;  /* 0x000080400000791a */ /* 0x000fc80000000000 */
[----:B------:R-:W-:Y:S01]  /*b9b0*/  SHF.R.U32.HI R24, RZ, 0x10, R5 ;  /* 0x00000010ff187819 */ /* 0x000fe20000011605 */
[----:B------:R-:W-:Y:S01]  /*b9c0*/  IMAD.MOV.U32 R5, RZ, RZ, R15 ;  /* 0x000000ffff057224 */ /* 0x000fe200078e000f */
[----:B------:R-:W-:Y:S01]  /*b9d0*/  SHF.R.U64 R23, R6, 0x10, R7 ;  /* 0x0000001006177819 */ /* 0x000fe20000001207 */
[----:B------:R-:W-:Y:S01]  /*b9e0*/  IMAD.MOV.U32 R6, RZ, RZ, R14 ;  /* 0x000000ffff067224 */ /* 0x000fe200078e000e */
[----:B------:R-:W-:Y:S01]  /*b9f0*/  SHF.R.U32.HI R17, RZ, 0x10, R9 ;  /* 0x00000010ff117819 */ /* 0x000fe20000011609 */
[----:B------:R-:W-:Y:S01]  /*ba00*/  IMAD.MOV.U32 R9, RZ, RZ, R13 ;  /* 0x000000ffff097224 */ /* 0x000fe200078e000d */
[----:B------:R-:W-:Y:S01]  /*ba10*/  SHF.R.U64 R16, R10, 0x10, R11 ;  /* 0x000000100a107819 */ /* 0x000fe2000000120b */
[----:B------:R-:W-:Y:S01]  /*ba20*/  IMAD.MOV.U32 R10, RZ, RZ, R12 ;  /* 0x000000ffff0a7224 */ /* 0x000fe200078e000c */
[----:B------:R-:W-:Y:S01]  /*ba30*/  SHF.R.U32.HI R20, RZ, 0x10, R7 ;  /* 0x00000010ff147819 */ /* 0x000fe20000011607 */
[----:B------:R-:W-:Y:S01]  /*ba40*/  BSSY B1, `(.L_x_253) ;  /* 0x0000133000017945 */ /* 0x000fe20003800000 */
[----:B------:R-:W-:-:S02]  /*ba50*/  PRMT R43, R43, 0x5410, R54 ;  /* 0x000054102b2b7816 */ /* 0x000fc40000000036 */
[----:B------:R-:W-:Y:S02]  /*ba60*/  PRMT R46, R46, 0x5410, R49 ;  /* 0x000054102e2e7816 */ /* 0x000fe40000000031 */
[----:B------:R-:W-:Y:S02]  /*ba70*/  SHF.R.U32.HI R8, RZ, 0x10, R11 ;  /* 0x00000010ff087819 */ /* 0x000fe4000001160b */
[--C-:B------:R-:W-:Y:S02]  /*ba80*/  SHF.R.U64 R7, R12, 0x10, R13.reuse ;  /* 0x000000100c077819 */ /* 0x100fe4000000120d */
[----:B------:R-:W-:Y:S02]  /*ba90*/  SHF.R.U32.HI R4, RZ, 0x10, R13 ;  /* 0x00000010ff047819 */ /* 0x000fe4000001160d */
[--C-:B------:R-:W-:Y:S02]  /*baa0*/  SHF.R.U64 R3, R14, 0x10, R15.reuse ;  /* 0x000000100e037819 */ /* 0x100fe4000000120f */
        /* <DEDUP_REMOVED lines=27> */
[----:B------:R-:W2:Y:S01]  /*bc60*/  LDL R67, [R1+0x24] ;  /* 0x0000240001437983 */ /* 0x000ea20000100800 */
[----:B------:R-:W-:Y:S01]  /*bc70*/  MOV R0, c[0x0][0x27c] ;  /* 0x00009f0000007a02 */ /* 0x000fe20000000f00 */
[----:B------:R-:W-:-:S03]  /*bc80*/  HADD2.F32 R13, -RZ, R43.H1_H1 ;  /* 0x3000002bff0d7230 */ /* 0x000fc60000004100 */
[----:B------:R-:W-:-:S04]  /*bc90*/  LEA.HI R0, R0, R235, RZ, 0x1d ;  /* 0x000000eb00007211 */ /* 0x000fc800078fe8ff */
[----:B------:R-:W-:Y:S02]  /*bca0*/  SHF.R.S32.HI R3, RZ, 0x1f, R0 ;  /* 0x0000001fff037819 */ /* 0x000fe40000011400 */
[----:B------:R-:W-:Y:S02]  /*bcb0*/  SHF.L.U32 R2, R0, 0x3, RZ ;  /* 0x0000000300027819 */ /* 0x000fe400000006ff */
[----:B------:R-:W-:Y:S02]  /*bcc0*/  LEA.HI R0, R3, R0, RZ, 0x3 ;  /* 0x0000000003007211 */ /* 0x000fe400078f18ff */
[----:B------:R-:W-:Y:S02]  /*bcd0*/  LOP3.LUT R2, R217, 0x38, R2, 0xf8, !PT ;  /* 0x00000038d9027812 */ /* 0x000fe400078ef802 */
[----:B------:R-:W-:Y:S02]  /*bce0*/  SHF.L.U32 R0, R0, 0xa, RZ ;  /* 0x0000000a00007819 */ /* 0x000fe400000006ff */
[----:B------:R-:W-:-:S02]  /*bcf0*/  LOP3.LUT R2, R2, R218, RZ, 0x3c, !PT ;  /* 0x000000da02027212 */ /* 0x000fc400078e3cff */
[----:B------:R-:W-:-:S04]  /*bd00*/  LOP3.LUT R0, R0, 0x7fffe000, RZ, 0xc0, !PT ;  /* 0x7fffe00000007812 */ /* 0x000fc800078ec0ff */
[----:B------:R-:W-:Y:S01]  /*bd10*/  IADD3 R0, R2, R0, R219 ;  /* 0x0000000002007210 */ /* 0x000fe20007ffe0db */
[----:B------:R-:W-:-:S03]  /*bd20*/  HADD2.F32 R2, -RZ, R39.H0_H0 ;  /* 0x20000027ff027230 */ /* 0x000fc60000004100 */
[----:B------:R-:W-:Y:S01]  /*bd30*/  SHF.L.U32 R25, R0, 0x1, RZ ;  /* 0x0000000100197819 */ /* 0x000fe200000006ff */
[----:B------:R-:W-:-:S04]  /*bd40*/  HADD2.F32 R0, -RZ, R39.H1_H1 ;  /* 0x30000027ff007230 */ /* 0x000fc80000004100 */
[----:B------:R-:W1:Y:S02]  /*bd50*/  LDS.128 R8, [R25+0xc100] ;  /* 0x00c1000019087984 */ /* 0x000e640000000c00 */
[--C-:B-1----:R-:W-:Y:S02]  /*bd60*/  HADD2.F32 R15, -RZ, R11.reuse.H0_H0 ;  /* 0x2000000bff0f7230 */ /* 0x102fe40000004100 */
[----:B------:R-:W-:Y:S02]  /*bd70*/  HADD2.F32 R14, -RZ, R11.H1_H1 ;  /* 0x3000000bff0e7230 */ /* 0x000fe40000004100 */
[----:B------:R-:W-:Y:S02]  /*bd80*/  HADD2.F32 R3, -RZ, R8.H1_H1 ;  /* 0x30000008ff037230 */ /* 0x000fe40000004100 */
[----:B------:R-:W-:Y:S02]  /*bd90*/  HADD2.F32 R11, -RZ, R44.H1_H1 ;  /* 0x3000002cff0b7230 */ /* 0x000fe40000004100 */
[----:B------:R-:W-:Y:S01]  /*bda0*/  HADD2.F32 R12, -RZ, R10.H1_H1 ;  /* 0x3000000aff0c7230 */ /* 0x000fe20000004100 */
[----:B------:R-:W-:Y:S01]  /*bdb0*/  FMUL.FTZ R33, R3, R0 ;  /* 0x0000000003217220 */ /* 0x000fe20000410000 */
[----:B--2---:R-:W1:Y:S02]  /*bdc0*/  LDS.128 R4, [R67] ;  /* 0x0000000043047984 */ /* 0x004e640000000c00 */
[----:B-1----:R-:W-:-:S02]  /*bdd0*/  HADD2.F32 R23, -RZ, R4.H0_H0 ;  /* 0x20000004ff177230 */ /* 0x002fc40000004100 */
[----:B------:R-:W-:Y:S02]  /*bde0*/  HADD2.F32 R22, -RZ, R4.H1_H1 ;  /* 0x30000004ff167230 */ /* 0x000fe40000004100 */
[----:B------:R-:W-:Y:S02]  /*bdf0*/  HADD2.F32 R4, -RZ, R8.H0_H0 ;  /* 0x20000008ff047230 */ /* 0x000fe40000004100 */
[--C-:B------:R-:W-:Y:S02]  /*be00*/  HADD2.F32 R17, -RZ, R7.reuse.H0_H0 ;  /* 0x20000007ff117230 */ /* 0x100fe40000004100 */
[----:B------:R-:W-:Y:S01]  /*be10*/  HADD2.F32 R16, -RZ, R7.H1_H1 ;  /* 0x30000007ff107230 */ /* 0x000fe20000004100 */
[-C--:B------:R-:W-:Y:S01]  /*be20*/  FMUL.FTZ R7, R23, R2.reuse ;  /* 0x0000000217077220 */ /* 0x080fe20000410000 */
[--C-:B------:R-:W-:Y:S01]  /*be30*/  HADD2.F32 R21, -RZ, R5.reuse.H0_H0 ;  /* 0x20000005ff157230 */ /* 0x100fe20000004100 */
[----:B------:R-:W-:Y:S01]  /*be40*/  FMUL.FTZ R34, R4, R2 ;  /* 0x0000000204227220 */ /* 0x000fe20000410000 */
[----:B------:R-:W-:Y:S01]  /*be50*/  HADD2.F32 R20, -RZ, R5.H1_H1 ;  /* 0x30000005ff147230 */ /* 0x000fe20000004100 */
[----:B------:R-:W-:Y:S01]  /*be60*/  FMUL.FTZ R2, R22, R0 ;  /* 0x0000000016027220 */ /* 0x000fe20000410000 */
[----:B------:R-:W-:Y:S01]  /*be70*/  HADD2.F32 R5, -RZ, R40.H0_H0 ;  /* 0x20000028ff057230 */ /* 0x000fe20000004100 */
[----:B------:R-:W-:Y:S01]  /*be80*/  FFMA.FTZ R37, R4, R13, R7 ;  /* 0x0000000d04257223 */ /* 0x000fe20000010007 */
[--C-:B------:R-:W-:Y:S01]  /*be90*/  HADD2.F32 R19, -RZ, R6.reuse.H0_H0 ;  /* 0x20000006ff137230 */ /* 0x100fe20000004100 */
[----:B------:R-:W-:Y:S01]  /*bea0*/  FFMA.FTZ R36, R3, R11, R2 ;  /* 0x0000000b03247223 */ /* 0x000fe20000010002 */
[----:B------:R-:W-:Y:S01]  /*beb0*/  HADD2.F32 R18, -RZ, R6.H1_H1 ;  /* 0x30000006ff127230 */ /* 0x000fe20000004100 */
[----:B------:R-:W-:Y:S01]  /*bec0*/  FMUL.FTZ R4, R21, R5 ;  /* 0x0000000515047220 */ /* 0x000fe20000410000 */
[----:B------:R-:W-:Y:S01]  /*bed0*/  HADD2.F32 R8, -RZ, R10.H0_H0 ;  /* 0x2000000aff087230 */ /* 0x000fe20000004100 */
[----:B------:R-:W-:Y:S01]  /*bee0*/  FFMA.FTZ R13, R23, R13, -R34 ;  /* 0x0000000d170d7223 */ /* 0x000fe20000010822 */
[----:B------:R-:W-:-:S02]  /*bef0*/  HADD2.F32 R6, -RZ, R9.H0_H0 ;  /* 0x20000009ff067230 */ /* 0x000fc40000004100 */
[----:B------:R-:W-:Y:S02]  /*bf00*/  HADD2.F32 R10, -RZ, R45.H1_H1 ;  /* 0x3000002dff0a7230 */ /* 0x000fe40000004100 */
[----:B------:R-:W-:Y:S01]  /*bf10*/  HADD2.F32 R2, -RZ, R40.H1_H1 ;  /* 0x30000028ff027230 */ /* 0x000fe20000004100 */
[C---:B------:R-:W-:Y:S01]  /*bf20*/  FMUL.FTZ R31, R6.reuse, R5 ;  /* 0x00000005061f7220 */ /* 0x040fe20000410000 */
[----:B------:R-:W-:Y:S01]  /*bf30*/  HADD2.F32 R0, -RZ, R41.H0_H0 ;  /* 0x20000029ff007230 */ /* 0x000fe20000004100 */
[----:B------:R-:W-:Y:S01]  /*bf40*/  FFMA.FTZ R35, R6, R10, R4 ;  /* 0x0000000a06237223 */ /* 0x000fe20000010004 */
[----:B------:R-:W-:Y:S01]  /*bf50*/  HADD2.F32 R9, -RZ, R9.H1_H1 ;  /* 0x30000009ff097230 */ /* 0x000fe20000004100 */
[----:B------:R-:W-:Y:S01]  /*bf60*/  FMUL.FTZ R5, R20, R2 ;  /* 0x0000000214057220 */ /* 0x000fe20000410000 */
[----:B------:R-:W-:Y:S01]  /*bf70*/  HADD2.F32 R7, -RZ, R46.H1_H1 ;  /* 0x3000002eff077230 */ /* 0x000fe20000004100 */
[----:B------:R-:W-:Y:S01]  /*bf80*/  FMUL.FTZ R4, R19, R0 ;  /* 0x0000000013047220 */ /* 0x000fe20000410000 */
[----:B------:R-:W-:Y:S01]  /*bf90*/  HADD2.F32 R6, -RZ, R47.H1_H1 ;  /* 0x3000002fff067230 */ /* 0x000fe20000004100 */
[C---:B------:R-:W-:Y:S01]  /*bfa0*/  FMUL.FTZ R29, R9.reuse, R2 ;  /* 0x00000002091d7220 */ /* 0x040fe20000410000 */
[----:B------:R-:W-:Y:S01]  /*bfb0*/  HADD2.F32 R3, -RZ, R41.H1_H1 ;  /* 0x30000029ff037230 */ /* 0x000fe20000004100 */
[----:B------:R-:W-:Y:S01]  /*bfc0*/  FFMA.FTZ R32, R9, R7, R5 ;  /* 0x0000000709207223 */ /* 0x000fe20000010005 */
[----:B------:R-:W-:Y:S01]  /*bfd0*/  HADD2.F32 R5, -RZ, R48.H0_H0 ;  /* 0x20000030ff057230 */ /* 0x000fe20000004100 */
[----:B------:R-:W-:Y:S01]  /*bfe0*/  FFMA.FTZ R30, R8, R6, R4 ;  /* 0x00000006081e7223 */ /* 0x000fe20000010004 */
[----:B------:R-:W-:Y:S01]  /*bff0*/  HADD2.F32 R2, -RZ, R42.H1_H1 ;  /* 0x3000002aff027230 */ /* 0x000fe20000004100 */
[----:B------:R-:W-:-:S02]  /*c000*/  FMUL.FTZ R4, R18, R3 ;  /* 0x0000000312047220 */ /* 0x000fc40000410000 */
[----:B------:R-:W-:Y:S01]  /*c010*/  FMUL.FTZ R27, R8, R0 ;  /* 0x00000000081b7220 */ /* 0x000fe20000410000 */
[----:B------:R-:W-:Y:S01]  /*c020*/  HADD2.F32 R0, -RZ, R42.H0_H0 ;  /* 0x2000002aff007230 */ /* 0x000fe20000004100 */
[C---:B------:R-:W-:Y:S01]  /*c030*/  FFMA.FTZ R28, R12.reuse, R5, R4 ;  /* 0x000000050c1c7223 */ /* 0x040fe20000010004 */
[----:B------:R-:W-:Y:S01]  /*c040*/  HADD2.F32 R4, -RZ, R50.H0_H0 ;  /* 0x20000032ff047230 */ /* 0x000fe20000004100 */
[----:B------:R-:W-:Y:S01]  /*c050*/  FMUL.FTZ R26, R12, R3 ;  /* 0x000000030c1a7220 */ /* 0x000fe20000410000 */
[----:B------:R-:W-:Y:S01]  /*c060*/  HADD2.F32 R3, -RZ, R45.H0_H0 ;  /* 0x2000002dff037230 */ /* 0x000fe20000004100 */
[----:B------:R-:W-:Y:S02]  /*c070*/  FMUL.FTZ R9, R17, R2 ;  /* 0x0000000211097220 */ /* 0x000fe40000410000 */
[----:B------:R-:W-:Y:S02]  /*c080*/  FMUL.FTZ R8, R16, R0 ;  /* 0x0000000010087220 */ /* 0x000fe40000410000 */
[----:B------:R-:W-:-:S02]  /*c090*/  FMUL.FTZ R24, R15, R2 ;  /* 0x000000020f187220 */ /* 0x000fc40000410000 */
[C---:B------:R-:W-:Y:S02]  /*c0a0*/  FMUL.FTZ R12, R14.reuse, R0 ;  /* 0x000000000e0c7220 */ /* 0x040fe40000410000 */
[----:B------:R-:W-:Y:S02]  /*c0b0*/  FFMA.FTZ R15, R15, R4, R9 ;  /* 0x000000040f0f7223 */ /* 0x000fe40000010009 */
[----:B------:R-:W-:Y:S02]  /*c0c0*/  FFMA.FTZ R14, R14, R3, R8 ;  /* 0x000000030e0e7223 */ /* 0x000fe40000010008 */
[----:B------:R-:W-:Y:S02]  /*c0d0*/  FFMA.FTZ R10, R21, R10, -R31 ;  /* 0x0000000a150a7223 */ /* 0x000fe4000001081f */
[----:B------:R-:W-:Y:S02]  /*c0e0*/  FFMA.FTZ R9, R20, R7, -R29 ;  /* 0x0000000714097223 */ /* 0x000fe4000001081d */
[----:B------:R-:W-:-:S02]  /*c0f0*/  FFMA.FTZ R8, R22, R11, -R33 ;  /* 0x0000000b16087223 */ /* 0x000fc40000010821 */
[----:B------:R-:W-:Y:S01]  /*c100*/  FFMA.FTZ R7, R19, R6, -R27 ;  /* 0x0000000613077223 */ /* 0x000fe2000001081b */
[----:B------:R-:W-:Y:S01]  /*c110*/  F2FP.PACK_AB R9, R9, R10 ;  /* 0x0000000a0909723e */ /* 0x000fe200000000ff */
[----:B------:R-:W-:Y:S01]  /*c120*/  FFMA.FTZ R2, R18, R5, -R26 ;  /* 0x0000000512027223 */ /* 0x000fe2000001081a */
[----:B------:R-:W-:Y:S01]  /*c130*/  F2FP.PACK_AB R8, R8, R13 ;  /* 0x0000000d0808723e */ /* 0x000fe200000000ff */
[----:B------:R-:W-:Y:S01]  /*c140*/  FFMA.FTZ R0, R17, R4, -R24 ;  /* 0x0000000411007223 */ /* 0x000fe20000010818 */
[----:B------:R-:W-:Y:S01]  /*c150*/  F2FP.PACK_AB R4, R36, R37 ;  /* 0x000000252404723e */ /* 0x000fe200000000ff */
[----:B------:R-:W-:Y:S01]  /*c160*/  FFMA.FTZ R3, R16, R3, -R12 ;  /* 0x0000000310037223 */ /* 0x000fe2000001080c */
[----:B------:R-:W-:Y:S02]  /*c170*/  F2FP.PACK_AB R10, R2, R7 ;  /* 0x00000007020a723e */ /* 0x000fe400000000ff */
[----:B------:R-:W-:Y:S02]  /*c180*/  F2FP.PACK_AB R5, R32, R35 ;  /* 0x000000232005723e */ /* 0x000fe400000000ff */
[----:B------:R-:W-:-:S02]  /*c190*/  F2FP.PACK_AB R11, R3, R0 ;  /* 0x00000000030b723e */ /* 0x000fc400000000ff */
[----:B------:R-:W-:Y:S02]  /*c1a0*/  F2FP.PACK_AB R6, R28, R30 ;  /* 0x0000001e1c06723e */ /* 0x000fe400000000ff */
[----:B------:R-:W-:Y:S01]  /*c1b0*/  F2FP.PACK_AB R7, R14, R15 ;  /* 0x0000000f0e07723e */ /* 0x000fe200000000ff */
[----:B------:R1:W-:Y:S04]  /*c1c0*/  STS.128 [R67], R8 ;  /* 0x0000000843007388 */ /* 0x0003e80000000c00 */
[----:B------:R1:W-:Y:S02]  /*c1d0*/  STS.128 [R25+0xc100], R4 ;  /* 0x00c1000419007388 */ /* 0x0003e40000000c00 */
.L_x_256:
[----:B------:R-:W-:Y:S05]  /*c1e0*/  BSYNC B0 ;  /* 0x0000000000007941 */ /* 0x000fea0003800000 */
.L_x_255:
[----:B------:R-:W-:Y:S01]  /*c1f0*/  IADD3 R0, R100, 0x20, RZ ;  /* 0x0000002064007810 */ /* 0x000fe20007ffe0ff */
[----:B------:R-:W-:Y:S03]  /*c200*/  BSSY B0, `(.L_x_257) ;  /* 0x000005b000007945 */ /* 0x000fe60003800000 */
[----:B------:R-:W-:-:S13]  /*c210*/  ISETP.GE.AND P0, PT, R0, c[0x0][0x27c], PT ;  /* 0x00009f0000007a0c */ /* 0x000fda0003f06270 */
[----:B------:R-:W-:Y:S05]  /*c220*/  @P0 BRA `(.L_x_258) ;  /* 0x0000058000000947 */ /* 0x000fea0003800000 */
[----:B-1----:R-:W2:Y:S01]  /*c230*/  LDL R67, [R1+0x20] ;  /* 0x0000200001437983 */ /* 0x002ea20000100800 */
[----:B------:R-:W-:Y:S01]  /*c240*/  MOV R0, c[0x0][0x27c] ;  /* 0x00009f0000007a02 */ /* 0x000fe20000000f00 */
[----:B------:R-:W-:-:S03]  /*c250*/  HADD2.F32 R13, -RZ, R51.H0_H0 ;  /* 0x20000033ff0d7230 */ /* 0x000fc60000004100 */
        /* <DEDUP_REMOVED lines=11> */
[----:B------:R-:W-:-:S04]  /*c310*/  HADD2.F32 R0, -RZ, R44.H0_H0 ;  /* 0x2000002cff007230 */ /* 0x000fc80000004100 */
        /* <DEDUP_REMOVED lines=27> */
[----:B------:R-:W-:Y:S02]  /*c4d0*/  HADD2.F32 R10, -RZ, R52.H0_H0 ;  /* 0x20000034ff0a7230 */ /* 0x000fe40000004100 */
[----:B------:R-:W-:Y:S01]  /*c4e0*/  HADD2.F32 R2, -RZ, R47.H0_H0 ;  /* 0x2000002fff027230 */ /* 0x000fe20000004100 */
[C---:B------:R-:W-:Y:S01]  /*c4f0*/  FMUL.FTZ R31, R6.reuse, R5 ;  /* 0x00000005061f7220 */ /* 0x040fe20000410000 */
[----:B------:R-:W-:Y:S01]  /*c500*/  HADD2.F32 R0, -RZ, R48.H1_H1 ;  /* 0x30000030ff007230 */ /* 0x000fe20000004100 */
[----:B------:R-:W-:Y:S01]  /*c510*/  FFMA.FTZ R35, R6, R10, R4 ;  /* 0x0000000a06237223 */ /* 0x000fe20000010004 */
[----:B------:R-:W-:Y:S01]  /*c520*/  HADD2.F32 R9, -RZ, R9.H1_H1 ;  /* 0x30000009ff097230 */ /* 0x000fe20000004100 */
[----:B------:R-:W-:Y:S01]  /*c530*/  FMUL.FTZ R5, R20, R2 ;  /* 0x0000000214057220 */ /* 0x000fe20000410000 */
[----:B------:R-:W-:Y:S01]  /*c540*/  HADD2.F32 R7, -RZ, R52.H1_H1 ;  /* 0x30000034ff077230 */ /* 0x000fe20000004100 */
[----:B------:R-:W-:Y:S01]  /*c550*/  FMUL.FTZ R4, R19, R0 ;  /* 0x0000000013047220 */ /* 0x000fe20000410000 */
[----:B------:R-:W-:Y:S01]  /*c560*/  HADD2.F32 R6, -RZ, R53.H0_H0 ;  /* 0x20000035ff067230 */ /* 0x000fe20000004100 */
[C---:B------:R-:W-:Y:S01]  /*c570*/  FMUL.FTZ R29, R9.reuse, R2 ;  /* 0x00000002091d7220 */ /* 0x040fe20000410000 */
[----:B------:R-:W-:Y:S01]  /*c580*/  HADD2.F32 R3, -RZ, R49.H0_H0 ;  /* 0x20000031ff037230 */ /* 0x000fe20000004100 */
[----:B------:R-:W-:Y:S01]  /*c590*/  FFMA.FTZ R32, R9, R7, R5 ;  /* 0x0000000709207223 */ /* 0x000fe20000010005 */
[----:B------:R-:W-:Y:S01]  /*c5a0*/  HADD2.F32 R5, -RZ, R53.H1_H1 ;  /* 0x30000035ff057230 */ /* 0x000fe20000004100 */
[----:B------:R-:W-:Y:S01]  /*c5b0*/  FFMA.FTZ R30, R8, R6, R4 ;  /* 0x00000006081e7223 */ /* 0x000fe20000010004 */
[----:B------:R-:W-:Y:S01]  /*c5c0*/  HADD2.F32 R2, -RZ, R50.H1_H1 ;  /* 0x30000032ff027230 */ /* 0x000fe20000004100 */
[----:B------:R-:W-:-:S02]  /*c5d0*/  FMUL.FTZ R4, R18, R3 ;  /* 0x0000000312047220 */ /* 0x000fc40000410000 */
[----:B------:R-:W-:Y:S01]  /*c5e0*/  FMUL.FTZ R27, R8, R0 ;  /* 0x00000000081b7220 */ /* 0x000fe20000410000 */
[----:B------:R-:W-:Y:S01]  /*c5f0*/  HADD2.F32 R0, -RZ, R49.H1_H1 ;  /* 0x30000031ff007230 */ /* 0x000fe20000004100 */
[C---:B------:R-:W-:Y:S01]  /*c600*/  FFMA.FTZ R28, R12.reuse, R5, R4 ;  /* 0x000000050c1c7223 */ /* 0x040fe20000010004 */
[--C-:B------:R-:W-:Y:S01]  /*c610*/  HADD2.F32 R4, -RZ, R54.reuse.H1_H1 ;  /* 0x30000036ff047230 */ /* 0x100fe20000004100 */
        /* <DEDUP_REMOVED lines=25> */
.L_x_258:
[----:B------:R-:W-:Y:S05]  /*c7b0*/  BSYNC B0 ;  /* 0x0000000000007941 */ /* 0x000fea0003800000 */
.L_x_257:
[----:B------:R-:W-:-:S04]  /*c7c0*/  IADD3 R0, R100, 0x40, RZ ;  /* 0x0000004064007810 */ /* 0x000fc80007ffe0ff */
        /* <DEDUP_REMOVED lines=53> */
[----:B------:R-:W-:Y:S01]  /*cb20*/  HADD2.F32 R6, -RZ, R62.H0_H0 ;  /* 0x2000003eff067230 */ /* 0x000fe20000004100 */
[C---:B------:R-:W-:Y:S01]  /*cb30*/  FMUL.FTZ R29, R9.reuse, R2 ;  /* 0x00000002091d7220 */ /* 0x040fe20000410000 */
[----:B------:R-:W-:Y:S01]  /*cb40*/  HADD2.F32 R3, -RZ, R58.H1_H1 ;  /* 0x3000003aff037230 */ /* 0x000fe20000004100 */
[----:B------:R-:W-:Y:S01]  /*cb50*/  FFMA.FTZ R32, R9, R7, R5 ;  /* 0x0000000709207223 */ /* 0x000fe20000010005 */
[----:B------:R-:W-:Y:S01]  /*cb60*/  HADD2.F32 R5, -RZ, R62.H1_H1 ;  /* 0x3000003eff057230 */ /* 0x000fe20000004100 */
[----:B------:R-:W-:Y:S01]  /*cb70*/  FFMA.FTZ R30, R8, R6, R4 ;  /* 0x00000006081e7223 */ /* 0x000fe20000010004 */
[----:B------:R-:W-:Y:S01]  /*cb80*/  HADD2.F32 R2, -RZ, R59.H1_H1 ;  /* 0x3000003bff027230 */ /* 0x000fe20000004100 */
[----:B------:R-:W-:-:S02]  /*cb90*/  FMUL.FTZ R4, R18, R3 ;  /* 0x0000000312047220 */ /* 0x000fc40000410000 */
[----:B------:R-:W-:Y:S01]  /*cba0*/  FMUL.FTZ R27, R8, R0 ;  /* 0x00000000081b7220 */ /* 0x000fe20000410000 */
[----:B------:R-:W-:Y:S01]  /*cbb0*/  HADD2.F32 R0, -RZ, R59.H0_H0 ;  /* 0x2000003bff007230 */ /* 0x000fe20000004100 */
        /* <DEDUP_REMOVED lines=27> */
.L_x_254:
[----:B------:R-:W-:Y:S05]  /*cd70*/  BSYNC B1 ;  /* 0x0000000000017941 */ /* 0x000fea0003800000 */
.L_x_253:
[----:B------:R-:W-:-:S04]  /*cd80*/  IADD3 R0, R209, 0x40, RZ ;  /* 0x00000040d1007810 */ /* 0x000fc80007ffe0ff */
[----:B------:R-:W-:-:S13]  /*cd90*/  ISETP.GE.AND P0, PT, R0, R38, PT ;  /* 0x000000260000720c */ /* 0x000fda0003f06270 */
[----:B------:R-:W-:Y:S05]  /*cda0*/  @P0 BRA `(.L_x_240) ;  /* 0x000011c000000947 */ /* 0x000fea0003800000 */
[----:B-1----:R1:W5:Y:S01]  /*cdb0*/  LDL R67, [R1+0x10] ;  /* 0x0000100001437983 */ /* 0x0023620000100800 */
[----:B------:R-:W-:Y:S01]  /*cdc0*/  ISETP.GE.AND P0, PT, R100, c[0x0][0x27c], PT ;  /* 0x00009f0064007a0c */ /* 0x000fe20003f06270 */
[----:B------:R-:W-:Y:S01]  /*cdd0*/  BSSY B0, `(.L_x_259) ;  /* 0x0000061000007945 */ /* 0x000fe20003800000 */
[C---:B------:R-:W-:Y:S02]  /*cde0*/  IADD3 R68, R209.reuse, 0x40, RZ ;  /* 0x00000040d1447810 */ /* 0x040fe40007ffe0ff */
[----:B------:R-:W-:-:S03]  /*cdf0*/  IADD3 R69, R209, 0x40, RZ ;  /* 0x00000040d1457810 */ /* 0x000fc60007ffe0ff */
[----:B------:R-:W-:Y:S02]  /*ce00*/  IMAD.SHL.U32 R68, R68, 0x40, RZ ;  /* 0x0000004044447824 */ /* 0x000fe400078e00ff */
[----:B------:R-:W-:-:S03]  /*ce10*/  IMAD.SHL.U32 R69, R69, 0x40, RZ ;  /* 0x0000004045457824 */ /* 0x000fc600078e00ff */
[----:B------:R-:W-:Y:S02]  /*ce20*/  LOP3.LUT R68, R68, 0x1c0, RZ, 0xc0, !PT ;  /* 0x000001c044447812 */ /* 0x000fe400078ec0ff */
[----:B------:R-:W-:Y:S02]  /*ce30*/  LOP3.LUT R69, R69, 0x1c0, RZ, 0xc0, !PT ;  /* 0x000001c045457812 */ /* 0x000fe400078ec0ff */
[----:B------:R-:W-:Y:S01]  /*ce40*/  SHF.R.U32.HI R68, RZ, 0x3, R68 ;  /* 0x00000003ff447819 */ /* 0x000fe20000011644 */
        /* <DEDUP_REMOVED lines=12> */
[----:B-----5:R-:W-:Y:S01]  /*cf10*/  IADD3 R0, R2, R0, R67 ;  /* 0x0000000002007210 */ /* 0x020fe20007ffe043 */
[----:B------:R-:W-:-:S03]  /*cf20*/  HADD2.F32 R2, -RZ, R39.H0_H0 ;  /* 0x20000027ff027230 */ /* 0x000fc60000004100 */
[----:B------:R-:W-:Y:S01]  /*cf30*/  SHF.L.U32 R25, R0, 0x1, RZ ;  /* 0x0000000100197819 */ /* 0x000fe200000006ff */
[----:B------:R-:W-:-:S04]  /*cf40*/  HADD2.F32 R0, -RZ, R39.H1_H1 ;  /* 0x30000027ff007230 */ /* 0x000fc80000004100 */
[----:B------:R-:W3:Y:S02]  /*cf50*/  LDS.128 R8, [R25+0xc100] ;  /* 0x00c1000019087984 */ /* 0x000ee40000000c00 */
[--C-:B---3--:R-:W-:Y:S02]  /*cf60*/  HADD2.F32 R15, -RZ, R11.reuse.H0_H0 ;  /* 0x2000000bff0f7230 */ /* 0x108fe40000004100 */
[----:B------:R-:W-:Y:S02]  /*cf70*/  HADD2.F32 R14, -RZ, R11.H1_H1 ;  /* 0x3000000bff0e7230 */ /* 0x000fe40000004100 */
[----:B------:R-:W-:Y:S02]  /*cf80*/  HADD2.F32 R3, -RZ, R8.H1_H1 ;  /* 0x30000008ff037230 */ /* 0x000fe40000004100 */
[----:B------:R-:W-:Y:S02]  /*cf90*/  HADD2.F32 R11, -RZ, R44.H1_H1 ;  /* 0x3000002cff0b7230 */ /* 0x000fe40000004100 */
[----:B------:R-:W-:Y:S01]  /*cfa0*/  HADD2.F32 R12, -RZ, R10.H1_H1 ;  /* 0x3000000aff0c7230 */ /* 0x000fe20000004100 */
[----:B------:R-:W-:Y:S01]  /*cfb0*/  FMUL.FTZ R33, R0, R3 ;  /* 0x0000000300217220 */ /* 0x000fe20000410000 */
[----:B--2---:R-:W2:Y:S02]  /*cfc0*/  LDS.128 R4, [R70] ;  /* 0x0000000046047984 */ /* 0x004ea40000000c00 */
[----:B--2---:R-:W-:-:S02]  /*cfd0*/  HADD2.F32 R23, -RZ, R4.H0_H0 ;  /* 0x20000004ff177230 */ /* 0x004fc40000004100 */
[----:B------:R-:W-:Y:S02]  /*cfe0*/  HADD2.F32 R22, -RZ, R4.H1_H1 ;  /* 0x30000004ff167230 */ /* 0x000fe40000004100 */
[----:B------:R-:W-:Y:S02]  /*cff0*/  HADD2.F32 R4, -RZ, R8.H0_H0 ;  /* 0x20000008ff047230 */ /* 0x000fe40000004100 */
[--C-:B------:R-:W-:Y:S02]  /*d000*/  HADD2.F32 R17, -RZ, R7.reuse.H0_H0 ;  /* 0x20000007ff117230 */ /* 0x100fe40000004100 */
[----:B------:R-:W-:Y:S01]  /*d010*/  HADD2.F32 R16, -RZ, R7.H1_H1 ;  /* 0x30000007ff107230 */ /* 0x000fe20000004100 */
[C---:B------:R-:W-:Y:S01]  /*d020*/  FMUL.FTZ R7, R2.reuse, R23 ;  /* 0x0000001702077220 */ /* 0x040fe20000410000 */
        /* <DEDUP_REMOVED lines=15> */
[-C--:B------:R-:W-:Y:S01]  /*d120*/  FMUL.FTZ R31, R5, R6.reuse ;  /* 0x00000006051f7220 */ /* 0x080fe20000410000 */
[----:B------:R-:W-:Y:S01]  /*d130*/  HADD2.F32 R0, -RZ, R41.H0_H0 ;  /* 0x20000029ff007230 */ /* 0x000fe20000004100 */
[----:B------:R-:W-:Y:S01]  /*d140*/  FFMA.FTZ R35, R10, R6, R4 ;  /* 0x000000060a237223 */ /* 0x000fe20000010004 */
[----:B------:R-:W-:Y:S01]  /*d150*/  HADD2.F32 R9, -RZ, R9.H1_H1 ;  /* 0x30000009ff097230 */ /* 0x000fe20000004100 */
[----:B------:R-:W-:Y:S01]  /*d160*/  FMUL.FTZ R5, R2, R20 ;  /* 0x0000001402057220 */ /* 0x000fe20000410000 */
[----:B------:R-:W-:Y:S01]  /*d170*/  HADD2.F32 R7, -RZ, R46.H1_H1 ;  /* 0x3000002eff077230 */ /* 0x000fe20000004100 */
[----:B------:R-:W-:Y:S01]  /*d180*/  FMUL.FTZ R4, R0, R19 ;  /* 0x0000001300047220 */ /* 0x000fe20000410000 */
[----:B------:R-:W-:Y:S01]  /*d190*/  HADD2.F32 R6, -RZ, R47.H1_H1 ;  /* 0x3000002fff067230 */ /* 0x000fe20000004100 */
[-C--:B------:R-:W-:Y:S01]  /*d1a0*/  FMUL.FTZ R29, R2, R9.reuse ;  /* 0x00000009021d7220 */ /* 0x080fe20000410000 */
        /* <DEDUP_REMOVED lines=8> */
[-C--:B------:R-:W-:Y:S01]  /*d230*/  FFMA.FTZ R28, R5, R12.reuse, R4 ;  /* 0x0000000c051c7223 */ /* 0x080fe20000010004 */
[----:B------:R-:W-:Y:S01]  /*d240*/  HADD2.F32 R4, -RZ, R50.H0_H0 ;  /* 0x20000032ff047230 */ /* 0x000fe20000004100 */
[----:B------:R-:W-:Y:S01]  /*d250*/  FMUL.FTZ R26, R3, R12 ;  /* 0x0000000c031a7220 */ /* 0x000fe20000410000 */
[----:B------:R-:W-:Y:S01]  /*d260*/  HADD2.F32 R3, -RZ, R45.H0_H0 ;  /* 0x2000002dff037230 */ /* 0x000fe20000004100 */
[----:B------:R-:W-:Y:S02]  /*d270*/  FMUL.FTZ R9, R2, R17 ;  /* 0x0000001102097220 */ /* 0x000fe40000410000 */
[----:B------:R-:W-:Y:S02]  /*d280*/  FMUL.FTZ R8, R0, R16 ;  /* 0x0000001000087220 */ /* 0x000fe40000410000 */
[----:B------:R-:W-:-:S02]  /*d290*/  FMUL.FTZ R24, R2, R15 ;  /* 0x0000000f02187220 */ /* 0x000fc40000410000 */
[-C--:B------:R-:W-:Y:S02]  /*d2a0*/  FMUL.FTZ R12, R0, R14.reuse ;  /* 0x0000000e000c7220 */ /* 0x080fe40000410000 */
        /* <DEDUP_REMOVED lines=19> */
.L_x_260:
[----:B------:R-:W-:Y:S05]  /*d3e0*/  BSYNC B0 ;  /* 0x0000000000007941 */ /* 0x000fea0003800000 */
.L_x_259:
[----:B------:R-:W-:Y:S01]  /*d3f0*/  IADD3 R0, R100, 0x20, RZ ;  /* 0x0000002064007810 */ /* 0x000fe20007ffe0ff */
[----:B------:R-:W-:Y:S03]  /*d400*/  BSSY B0, `(.L_x_261) ;  /* 0x000005b000007945 */ /* 0x000fe60003800000 */
[----:B------:R-:W-:-:S13]  /*d410*/  ISETP.GE.AND P0, PT, R0, c[0x0][0x27c], PT ;  /* 0x00009f0000007a0c */ /* 0x000fda0003f06270 */
[----:B------:R-:W-:Y:S05]  /*d420*/  @P0 BRA `(.L_x_262) ;  /* 0x0000058000000947 */ /* 0x000fea0003800000 */
[----:B------:R-:W3:Y:S01]  /*d430*/  LDL R38, [R1+0x1c] ;  /* 0x00001c0001267983 */ /* 0x000ee20000100800 */
        /* <DEDUP_REMOVED lines=12> */
[----:B--2---:R-:W-:Y:S01]  /*d500*/  SHF.L.U32 R25, R0, 0x1, RZ ;  /* 0x0000000100197819 */ /* 0x004fe200000006ff */
[----:B------:R-:W-:-:S04]  /*d510*/  HADD2.F32 R0, -RZ, R44.H0_H0 ;  /* 0x2000002cff007230 */ /* 0x000fc80000004100 */
[----:B------:R-:W2:Y:S02]  /*d520*/  LDS.128 R8, [R25+0xc100] ;  /* 0x00c1000019087984 */ /* 0x000ea40000000c00 */
[--C-:B--2---:R-:W-:Y:S02]  /*d530*/  HADD2.F32 R15, -RZ, R11.reuse.H0_H0 ;  /* 0x2000000bff0f7230 */ /* 0x104fe40000004100 */
[----:B------:R-:W-:Y:S02]  /*d540*/  HADD2.F32 R14, -RZ, R11.H1_H1 ;  /* 0x3000000bff0e7230 */ /* 0x000fe40000004100 */
[----:B------:R-:W-:Y:S02]  /*d550*/  HADD2.F32 R3, -RZ, R8.H1_H1 ;  /* 0x30000008ff037230 */ /* 0x000fe40000004100 */
[----:B------:R-:W-:Y:S02]  /*d560*/  HADD2.F32 R11, -RZ, R51.H1_H1 ;  /* 0x30000033ff0b7230 */ /* 0x000fe40000004100 */
[----:B------:R-:W-:Y:S01]  /*d570*/  HADD2.F32 R12, -RZ, R10.H1_H1 ;  /* 0x3000000aff0c7230 */ /* 0x000fe20000004100 */
[----:B------:R-:W-:Y:S01]  /*d580*/  FMUL.FTZ R33, R0, R3 ;  /* 0x0000000300217220 */ /* 0x000fe20000410000 */
[----:B---3--:R-:W2:Y:S02]  /*d590*/  LDS.128 R4, [R38] ;  /* 0x0000000026047984 */ /* 0x008ea40000000c00 */
        /* <DEDUP_REMOVED lines=21> */
[-C--:B------:R-:W-:Y:S01]  /*d6f0*/  FMUL.FTZ R31, R5, R6.reuse ;  /* 0x00000006051f7220 */ /* 0x080fe20000410000 */
[----:B------:R-:W-:Y:S01]  /*d700*/  HADD2.F32 R0, -RZ, R48.H1_H1 ;  /* 0x30000030ff007230 */ /* 0x000fe20000004100 */
[----:B------:R-:W-:Y:S01]  /*d710*/  FFMA.FTZ R35, R10, R6, R4 ;  /* 0x000000060a237223 */ /* 0x000fe20000010004 */
[----:B------:R-:W-:Y:S01]  /*d720*/  HADD2.F32 R9, -RZ, R9.H1_H1 ;  /* 0x30000009ff097230 */ /* 0x000fe20000004100 */
[----:B------:R-:W-:Y:S01]  /*d730*/  FMUL.FTZ R5, R2, R20 ;  /* 0x0000001402057220 */ /* 0x000fe20000410000 */
[----:B------:R-:W-:Y:S01]  /*d740*/  HADD2.F32 R7, -RZ, R52.H1_H1 ;  /* 0x30000034ff077230 */ /* 0x000fe20000004100 */
[----:B------:R-:W-:Y:S01]  /*d750*/  FMUL.FTZ R4, R0, R19 ;  /* 0x0000001300047220 */ /* 0x000fe20000410000 */
[----:B------:R-:W-:Y:S01]  /*d760*/  HADD2.F32 R6, -RZ, R53.H0_H0 ;  /* 0x20000035ff067230 */ /* 0x000fe20000004100 */
[-C--:B------:R-:W-:Y:S01]  /*d770*/  FMUL.FTZ R29, R2, R9.reuse ;  /* 0x00000009021d7220 */ /* 0x080fe20000410000 */
        /* <DEDUP_REMOVED lines=8> */
[-C--:B------:R-:W-:Y:S01]  /*d800*/  FFMA.FTZ R28, R5, R12.reuse, R4 ;  /* 0x0000000c051c7223 */ /* 0x080fe20000010004 */
[--C-:B------:R-:W-:Y:S01]  /*d810*/  HADD2.F32 R4, -RZ, R54.reuse.H1_H1 ;  /* 0x30000036ff047230 */ /* 0x100fe20000004100 */
        /* <DEDUP_REMOVED lines=25> */
.L_x_262:
[----:B------:R-:W-:Y:S05]  /*d9b0*/  BSYNC B0 ;  /* 0x0000000000007941 */ /* 0x000fea0003800000 */
.L_x_261:
[----:B------:R-:W-:-:S04]  /*d9c0*/  IADD3 R0, R100, 0x40, RZ ;  /* 0x0000004064007810 */ /* 0x000fc80007ffe0ff */
[----:B------:R-:W-:-:S13]  /*d9d0*/  ISETP.GE.AND P0, PT, R0, c[0x0][0x27c], PT ;  /* 0x00009f0000007a0c */ /* 0x000fda0003f06270 */
[----:B------:R-:W-:Y:S05]  /*d9e0*/  @P0 BRA `(.L_x_240) ;  /* 0x0000058000000947 */ /* 0x000fea0003800000 */
[----:B--2---:R-:W2:Y:S01]  /*d9f0*/  LDL R38, [R1+0x14] ;  /* 0x0000140001267983 */ /* 0x004ea20000100800 */
        /* <DEDUP_REMOVED lines=50> */
[----:B------:R-:W-:Y:S01]  /*dd20*/  HADD2.F32 R6, -RZ, R62.H0_H0 ;  /* 0x2000003eff067230 */ /* 0x000fe20000004100 */
[-C--:B------:R-:W-:Y:S01]  /*dd30*/  FMUL.FTZ R29, R2, R9.reuse ;  /* 0x00000009021d7220 */ /* 0x080fe20000410000 */
        /* <DEDUP_REMOVED lines=35> */
.L_x_240:
[----:B------:R-:W-:Y:S05]  /*df70*/  BSYNC B2 ;  /* 0x0000000000027941 */ /* 0x000fea0003800000 */
.L_x_224:
[----:B------:R-:W-:Y:S01]  /*df80*/  IMAD R0, R65, c[0x0][0x208], RZ ;  /* 0x0000820041007a24 */ /* 0x000fe200078e02ff */
[----:B------:R-:W-:Y:S01]  /*df90*/  SHF.L.U32 R85, R210, 0x1, RZ ;  /* 0x00000001d2557819 */ /* 0x000fe200000006ff */
[----:B------:R-:W-:Y:S01]  /*dfa0*/  IMAD.WIDE.U32 R2, R194, c[0x0][0x208], RZ ;  /* 0x00008200c2027a25 */ /* 0x000fe200078e00ff */
[----:B------:R-:W-:Y:S01]  /*dfb0*/  SHF.L.U64.HI R87, R210, 0x1, R211 ;  /* 0x00000001d2577819 */ /* 0x000fe200000102d3 */
[----:B------:R-:W-:-:S04]  /*dfc0*/  DEPBAR.LE SB0, 0x0 ;  /* 0x000080000000791a */ /* 0x000fc80000000000 */
[----:B------:R-:W-:Y:S01]  /*dfd0*/  IMAD R0, R194, c[0x0][0x20c], R0 ;  /* 0x00008300c2007a24 */ /* 0x000fe200078e0200 */
[----:B------:R-:W-:Y:S01]  /*dfe0*/  BAR.SYNC.DEFER_BLOCKING 0x0 ;  /* 0x0000000000007b1d */ /* 0x000fe20000010000 */
[----:B------:R-:W-:Y:S01]  /*dff0*/  IMAD.WIDE.U32 R226, R64, c[0x0][0x210], RZ ;  /* 0x0000840040e27a25 */ /* 0x000fe200078e00ff */
[----:B------:R-:W-:Y:S02]  /*e000*/  SHF.L.U32 R86, R207, 0x1, RZ ;  /* 0x00000001cf567819 */ /* 0x000fe400000006ff */
[----:B------:R-:W-:Y:S01]  /*e010*/  IADD3 R3, R3, R0, RZ ;  /* 0x0000000003037210 */ /* 0x000fe20007ffe0ff */
[----:B------:R-:W-:Y:S01]  /*e020*/  IMAD R0, R66, c[0x0][0x218], RZ ;  /* 0x0000860042007a24 */ /* 0x000fe200078e02ff */
[----:B------:R-:W-:Y:S01]  /*e030*/  SHF.L.U64.HI R88, R207, 0x1, R224 ;  /* 0x00000001cf587819 */ /* 0x000fe200000102e0 */
[----:B------:R-:W-:Y:S01]  /*e040*/  IMAD R225, R64, c[0x0][0x214], R227 ;  /* 0x0000850040e17a24 */ /* 0x000fe200078e02e3 */
[----:B------:R-:W-:Y:S01]  /*e050*/  ISETP.GE.AND P3, PT, R210, c[0x0][0x1d4], PT ;  /* 0x00007500d2007a0c */ /* 0x000fe20003f66270 */
[----:B------:R-:W-:Y:S01]  /*e060*/  IMAD.WIDE.U32 R2, R192, c[0x0][0x218], R2 ;  /* 0x00008600c0027a25 */ /* 0x000fe200078e0002 */
[C---:B------:R-:W-:Y:S01]  /*e070*/  SHF.L.U32 R89, R208.reuse, 0x1, RZ ;  /* 0x00000001d0597819 */ /* 0x040fe200000006ff */
[----:B------:R-:W-:Y:S01]  /*e080*/  BSSY B0, `(.L_x_263) ;  /* 0x000014e000007945 */ /* 0x000fe20003800000 */
[----:B------:R-:W-:Y:S01]  /*e090*/  SHF.L.U64.HI R90, R208, 0x1, R223 ;  /* 0x00000001d05a7819 */ /* 0x000fe200000102df */
[----:B-12---:R-:W-:Y:S01]  /*e0a0*/  IMAD R4, R192, c[0x0][0x21c], R0 ;  /* 0x00008700c0047a24 */ /* 0x006fe200078e0200 */
[----:B------:R-:W-:-:S04]  /*e0b0*/  IADD3 R0, P0, R2, R226, RZ ;  /* 0x000000e202007210 */ /* 0x000fc80007f1e0ff */
[----:B------:R-:W-:Y:S02]  /*e0c0*/  IADD3.X R2, R225, R3, R4, P0, !PT ;  /* 0x00000003e1027210 */ /* 0x000fe400007fe404 */
[----:B------:R-:W-:-:S04]  /*e0d0*/  LEA R3, P0, R0, c[0x0][0x1f8], 0x1 ;  /* 0x00007e0000037a11 */ /* 0x000fc800078008ff */
[----:B------:R-:W-:Y:S01]  /*e0e0*/  LEA.HI.X R4, R0, c[0x0][0x1fc], R2, 0x1, P0 ;  /* 0x00007f0000047a11 */ /* 0x000fe200000f0c02 */
[----:B------:R-:W-:Y:S04]  /*e0f0*/  LDSM.16.M88.4 R8, [R175] ;  /* 0x00000000af08783b */ /* 0x000fe80000000200 */
[----:B------:R-:W1:Y:S04]  /*e100*/  SHFL.IDX PT, R0, R3, RZ, 0x181f ;  /* 0x00181fff03007589 */ /* 0x000e6800000e0000 */
[----:B------:R-:W2:Y:S04]  /*e110*/  SHFL.IDX PT, R2, R4, RZ, 0x181f ;  /* 0x00181fff04027589 */ /* 0x000ea800000e0000 */
[----:B------:R-:W3:Y:S04]  /*e120*/  SHFL.IDX PT, R3, R3, 0x1, 0x181f ;  /* 0x00381f0003037f89 */ /* 0x000ee800000e0000 */
[----:B------:R-:W4:Y:S04]  /*e130*/  SHFL.IDX PT, R12, R4, 0x1, 0x181f ;  /* 0x00381f00040c7f89 */ /* 0x000f2800000e0000 */
[----:B------:R-:W4:Y:S04]  /*e140*/  LDSM.16.M88.4 R28, [R168] ;  /* 0x00000000a81c783b */ /* 0x000f280000000200 */
[----:B------:R-:W4:Y:S01]  /*e150*/  LDSM.16.M88.4 R24, [R168+0x800] ;  /* 0x00080000a818783b */ /* 0x000f220000000200 */
[----:B-1----:R-:W-:-:S03]  /*e160*/  IADD3 R22, P0, R0, R85, RZ ;  /* 0x0000005500167210 */ /* 0x002fc60007f1e0ff */
[----:B------:R-:W1:Y:S01]  /*e170*/  LDSM.16.M88.4 R32, [R168+0x1000] ;  /* 0x00100000a820783b */ /* 0x000e620000000200 */
[----:B------:R-:W-:Y:S02]  /*e180*/  IADD3 R16, P1, R0, R89, RZ ;  /* 0x0000005900107210 */ /* 0x000fe40007f3e0ff */
[C---:B--2---:R-:W-:Y:S01]  /*e190*/  IADD3.X R23, R2.reuse, R87, RZ, P0, !PT ;  /* 0x0000005702177210 */ /* 0x044fe200007fe4ff */
[----:B------:R-:W-:Y:S01]  /*e1a0*/  LDSM.16.M88.4 R48, [R168+0x1800] ;  /* 0x00180000a830783b */ /* 0x000fe20000000200 */
[----:B------:R-:W-:Y:S02]  /*e1b0*/  IADD3.X R17, R2, R90, RZ, P1, !PT ;  /* 0x0000005a02117210 */ /* 0x000fe40000ffe4ff */
[----:B---3--:R-:W-:Y:S01]  /*e1c0*/  IADD3 R18, P0, R3, R85, RZ ;  /* 0x0000005503127210 */ /* 0x008fe20007f1e0ff */
[----:B------:R-:W-:Y:S01]  /*e1d0*/  LDSM.16.M88.4 R4, [R176] ;  /* 0x00000000b004783b */ /* 0x000fe20000000200 */
[----:B------:R-:W-:Y:S02]  /*e1e0*/  ISETP.GE.AND P1, PT, R207, c[0x0][0x1d4], PT ;  /* 0x00007500cf007a0c */ /* 0x000fe40003f26270 */
[----:B----4-:R-:W-:Y:S01]  /*e1f0*/  IADD3.X R19, R12, R87, RZ, P0, !PT ;  /* 0x000000570c137210 */ /* 0x010fe200007fe4ff */
[----:B------:R-:W2:Y:S01]  /*e200*/  LDSM.16.M88.4 R52, [R179] ;  /* 0x00000000b334783b */ /* 0x000ea20000000200 */
[----:B------:R-:W-:-:S02]  /*e210*/  IADD3 R14, P0, R3, R86, RZ ;  /* 0x00000056030e7210 */ /* 0x000fc40007f1e0ff */
[----:B------:R-:W-:Y:S01]  /*e220*/  IADD3 R20, P2, R0, R86, RZ ;  /* 0x0000005600147210 */ /* 0x000fe20007f5e0ff */
[----:B-----5:R-:W3:Y:S01]  /*e230*/  LDSM.16.M88.4 R64, [R190] ;  /* 0x00000000be40783b */ /* 0x020ee20000000200 */
[-C--:B------:R-:W-:Y:S02]  /*e240*/  IADD3.X R15, R12, R88.reuse, RZ, P0, !PT ;  /* 0x000000580c0f7210 */ /* 0x080fe400007fe4ff */
[----:B------:R-:W-:Y:S01]  /*e250*/  ISETP.LT.OR P0, PT, R56, 0x1, P3 ;  /* 0x000000013800780c */ /* 0x000fe20001f01670 */
[----:B------:R-:W4:Y:S01]  /*e260*/  LDSM.16.M88.4 R68, [R189] ;  /* 0x00000000bd44783b */ /* 0x000f220000000200 */
[----:B------:R-:W-:Y:S02]  /*e270*/  IADD3.X R21, R2, R88, RZ, P2, !PT ;  /* 0x0000005802157210 */ /* 0x000fe400017fe4ff */
[----:B------:R-:W-:Y:S01]  /*e280*/  ISETP.GE.AND P2, PT, R208, c[0x0][0x1d4], PT ;  /* 0x00007500d0007a0c */ /* 0x000fe20003f46270 */
[----:B------:R-:W1:Y:S01]  /*e290*/  LDSM.16.M88.4 R72, [R188] ;  /* 0x00000000bc48783b */ /* 0x000e620000000200 */
[C---:B------:R-:W-:Y:S01]  /*e2a0*/  ISETP.LT.OR P3, PT, R56.reuse, 0x21, P3 ;  /* 0x000000213800780c */ /* 0x040fe20001f61670 */
[----:B------:R-:W-:Y:S06]  /*e2b0*/  HMMA.16816.F32 R44, R8, R28, RZ ;  /* 0x0000001c082c723c */ /* 0x000fec00000018ff */
[----:B------:R-:W-:Y:S01]  /*e2c0*/  @!PT LDS RZ, [RZ] ;  /* 0x00000000fffff984 */ /* 0x000fe20000000800 */
[----:B------:R-:W-:Y:S01]  /*e2d0*/  @!PT LDS RZ, [RZ] ;  /* 0x00000000fffff984 */ /* 0x000fe20000000800 */
[----:B------:R-:W-:Y:S01]  /*e2e0*/  @!PT LDS RZ, [RZ] ;  /* 0x00000000fffff984 */ /* 0x000fe20000000800 */
[----:B------:R1:W-:Y:S01]  /*e2f0*/  LDGSTS.E.BYPASS.LTC128B.128 [R191+0x100], [R22.64], !P0 ;  /* 0x0010000016bf7fae */ /* 0x0003e2000c101d4a */
[----:B------:R-:W-:-:S02]  /*e300*/  ISETP.LT.OR P0, PT, R56, 0x1, P1 ;  /* 0x000000013800780c */ /* 0x000fc40000f01670 */
[C---:B------:R-:W-:Y:S01]  /*e310*/  ISETP.LT.OR P1, PT, R56.reuse, 0x21, P1 ;  /* 0x000000213800780c */ /* 0x040fe20000f21670 */
[C---:B------:R-:W-:Y:S10]  /*e320*/  HMMA.16816.F32 R36, R8.reuse, R24, RZ ;  /* 0x000000180824723c */ /* 0x040ff400000018ff */
[----:B------:R2:W-:Y:S01]  /*e330*/  LDGSTS.E.BYPASS.LTC128B.128 [R191+0x2100], [R20.64], !P0 ;  /* 0x0210000014bf7fae */ /* 0x0005e2000c101d4a */
[----:B------:R-:W-:Y:S01]  /*e340*/  ISETP.LT.OR P0, PT, R56, 0x1, P2 ;  /* 0x000000013800780c */ /* 0x000fe20001701670 */
[C---:B------:R-:W-:Y:S08]  /*e350*/  HMMA.16816.F32 R40, R8.reuse, R30, RZ ;  /* 0x0000001e0828723c */ /* 0x040ff000000018ff */
[----:B------:R-:W-:Y:S04]  /*e360*/  HMMA.16816.F32 R28, R8, R26, RZ ;  /* 0x0000001a081c723c */ /* 0x000fe800000018ff */
[----:B------:R3:W-:Y:S01]  /*e370*/  LDGSTS.E.BYPASS.LTC128B.128 [R191+0x4100], [R16.64], !P0 ;  /* 0x0410000010bf7fae */ /* 0x0007e2000c101d4a */
[----:B------:R-:W-:-:S03]  /*e380*/  IADD3 R2, P0, R3, R89, RZ ;  /* 0x0000005903027210 */ /* 0x000fc60007f1e0ff */
[----:B------:R4:W-:Y:S01]  /*e390*/  LDGSTS.E.BYPASS.LTC128B.128 [R191+0x1100], [R18.64], !P3 ;  /* 0x0110000012bf7fae */ /* 0x0009e2000d901d4a */
[----:B------:R-:W-:Y:S01]  /*e3a0*/  IADD3.X R3, R12, R90, RZ, P0, !PT ;  /* 0x0000005a0c037210 */ /* 0x000fe200007fe4ff */
[C---:B-1----:R-:W-:Y:S01]  /*e3b0*/  HMMA.16816.F32 R24, R8.reuse, R32, RZ ;  /* 0x000000200818723c */ /* 0x042fe200000018ff */
[----:B------:R-:W-:Y:S01]  /*e3c0*/  ISETP.LT.OR P0, PT, R56, 0x21, P2 ;  /* 0x000000213800780c */ /* 0x000fe20001701670 */
[----:B------:R1:W-:Y:S06]  /*e3d0*/  LDGSTS.E.BYPASS.LTC128B.128 [R191+0x3100], [R14.64], !P1 ;  /* 0x031000000ebf7fae */ /* 0x0003ec000c901d4a */
[----:B--2---:R-:W-:Y:S06]  /*e3e0*/  HMMA.16816.F32 R20, R8, R34, RZ ;  /* 0x000000220814723c */ /* 0x004fec00000018ff */
[----:B------:R2:W-:Y:S01]  /*e3f0*/  LDGSTS.E.BYPASS.LTC128B.128 [R191+0x5100], [R2.64], !P0 ;  /* 0x0510000002bf7fae */ /* 0x0005e2000c101d4a */
[----:B------:R-:W-:Y:S01]  /*e400*/  ISETP.GT.AND P0, PT, R91, R216, PT ;  /* 0x000000d85b00720c */ /* 0x000fe20003f04270 */
[C---:B------:R-:W-:Y:S02]  /*e410*/  HMMA.16816.F32 R60, R4.reuse, R52, R44 ;  /* 0x00000034043c723c */ /* 0x040fe4000000182c */
[----:B------:R-:W-:Y:S04]  /*e420*/  LDSM.16.M88.4 R76, [R174] ;  /* 0x00000000ae4c783b */ /* 0x000fe80000000200 */
[----:B------:R-:W-:Y:S02]  /*e430*/  LDSM.16.M88.4 R80, [R174+0x800] ;  /* 0x00080000ae50783b */ /* 0x000fe40000000200 */
[----:B---3--:R-:W-:Y:S02]  /*e440*/  HMMA.16816.F32 R56, R4, R64, R36 ;  /* 0x000000400438723c */ /* 0x008fe40000001824 */
[----:B------:R-:W-:Y:S04]  /*e450*/  LDSM.16.M88.4 R36, [R174+0x1000] ;  /* 0x00100000ae24783b */ /* 0x000fe80000000200 */
[----:B-1----:R-:W1:Y:S02]  /*e460*/  LDSM.16.M88.4 R12, [R178] ;  /* 0x00000000b20c783b */ /* 0x002e640000000200 */
[C---:B----4-:R-:W-:Y:S02]  /*e470*/  HMMA.16816.F32 R16, R8.reuse, R48, RZ ;  /* 0x000000300810723c */ /* 0x050fe400000018ff */
[----:B------:R-:W0:Y:S06]  /*e480*/  LDGDEPBAR ;  /* 0x00000000000079af */ /* 0x000e2c0000000000 */
[----:B------:R-:W-:Y:S08]  /*e490*/  HMMA.16816.F32 R8, R8, R50, RZ ;  /* 0x000000320808723c */ /* 0x000ff000000018ff */
[C---:B------:R-:W-:Y:S08]  /*e4a0*/  HMMA.16816.F32 R52, R4.reuse, R54, R40 ;  /* 0x000000360434723c */ /* 0x040ff00000001828 */
[C---:B------:R-:W-:Y:S01]  /*e4b0*/  HMMA.16816.F32 R48, R4.reuse, R66, R28 ;  /* 0x000000420430723c */ /* 0x040fe2000000181c */
[----:B------:R-:W3:Y:S07]  /*e4c0*/  LDSM.16.M88.4 R28, [R174+0x1800] ;  /* 0x00180000ae1c783b */ /* 0x000eee0000000200 */
[C---:B------:R-:W-:Y:S08]  /*e4d0*/  HMMA.16816.F32 R44, R4.reuse, R68, R24 ;  /* 0x00000044042c723c */ /* 0x040ff00000001818 */
[C---:B------:R-:W-:Y:S01]  /*e4e0*/  HMMA.16816.F32 R40, R4.reuse, R70, R20 ;  /* 0x000000460428723c */ /* 0x040fe20000001814 */
[----:B------:R-:W-:Y:S07]  /*e4f0*/  LDSM.16.M88.4 R20, [R171] ;  /* 0x00000000ab14783b */ /* 0x000fee0000000200 */
[C---:B------:R-:W-:Y:S01]  /*e500*/  HMMA.16816.F32 R24, R4.reuse, R74, R8 ;  /* 0x0000004a0418723c */ /* 0x040fe20000001808 */
[----:B------:R-:W4:Y:S07]  /*e510*/  LDSM.16.M88.4 R8, [R177] ;  /* 0x00000000b108783b */ /* 0x000f2e0000000200 */
[----:B------:R-:W-:Y:S01]  /*e520*/  HMMA.16816.F32 R32, R4, R72, R16 ;  /* 0x000000480420723c */ /* 0x000fe20000001810 */
[----:B------:R-:W2:Y:S07]  /*e530*/  LDSM.16.M88.4 R72, [R171+0x800] ;  /* 0x00080000ab48783b */ /* 0x000eae0000000200 */
[C---:B-1----:R-:W-:Y:S08]  /*e540*/  HMMA.16816.F32 R16, R12.reuse, R76, R60 ;  /* 0x0000004c0c10723c */ /* 0x042ff0000000183c */
[C---:B------:R-:W-:Y:S01]  /*e550*/  HMMA.16816.F32 R4, R12.reuse, R78, R52 ;  /* 0x0000004e0c04723c */ /* 0x040fe20000001834 */
[----:B------:R-:W1:Y:S07]  /*e560*/  LDSM.16.M88.4 R76, [R171+0x1000] ;  /* 0x00100000ab4c783b */ /* 0x000e6e0000000200 */
[C---:B------:R-:W-:Y:S08]  /*e570*/  HMMA.16816.F32 R56, R12.reuse, R80, R56 ;  /* 0x000000500c38723c */ /* 0x040ff00000001838 */
[C---:B------:R-:W-:Y:S01]  /*e580*/  HMMA.16816.F32 R52, R12.reuse, R82, R48 ;  /* 0x000000520c34723c */ /* 0x040fe20000001830 */
[----:B------:R-:W1:Y:S07]  /*e590*/  LDSM.16.M88.4 R80, [R171+0x1800] ;  /* 0x00180000ab50783b */ /* 0x000e6e0000000200 */
[C---:B------:R-:W-:Y:S01]  /*e5a0*/  HMMA.16816.F32 R64, R12.reuse, R36, R44 ;  /* 0x000000240c40723c */ /* 0x040fe2000000182c */
[----:B------:R-:W-:Y:S07]  /*e5b0*/  LDSM.16.M88.4 R44, [R168+0x2000] ;  /* 0x00200000a82c783b */ /* 0x000fee0000000200 */
[C---:B------:R-:W-:Y:S01]  /*e5c0*/  HMMA.16816.F32 R36, R12.reuse, R38, R40 ;  /* 0x000000260c24723c */ /* 0x040fe20000001828 */
[----:B------:R-:W-:Y:S07]  /*e5d0*/  LDSM.16.M88.4 R40, [R168+0x2800] ;  /* 0x00280000a828783b */ /* 0x000fee0000000200 */
[----:B---3--:R-:W-:Y:S08]  /*e5e0*/  HMMA.16816.F32 R60, R12, R28, R32 ;  /* 0x0000001c0c3c723c */ /* 0x008ff00000001820 */
[----:B----4-:R-:W-:Y:S01]  /*e5f0*/  HMMA.16816.F32 R32, R8, R22, R4 ;  /* 0x000000160820723c */ /* 0x010fe20000001804 */
[----:B------:R-:W3:Y:S07]  /*e600*/  LDSM.16.M88.4 R4, [R175+0x4000] ;  /* 0x00400000af04783b */ /* 0x000eee0000000200 */
[----:B------:R-:W-:Y:S01]  /*e610*/  HMMA.16816.F32 R68, R12, R30, R24 ;  /* 0x0000001e0c44723c */ /* 0x000fe20000001818 */
[----:B------:R-:W-:Y:S07]  /*e620*/  LDSM.16.M88.4 R12, [R176+0x4000] ;  /* 0x00400000b00c783b */ /* 0x000fee0000000200 */
[C---:B------:R-:W-:Y:S08]  /*e630*/  HMMA.16816.F32 R48, R8.reuse, R20, R16 ;  /* 0x000000140830723c */ /* 0x040ff00000001810 */
[C---:B--2---:R-:W-:Y:S01]  /*e640*/  HMMA.16816.F32 R28, R8.reuse, R72, R56 ;  /* 0x00000048081c723c */ /* 0x044fe20000001838 */
[----:B------:R-:W-:Y:S07]  /*e650*/  LDSM.16.M88.4 R56, [R168+0x3800] ;  /* 0x00380000a838783b */ /* 0x000fee0000000200 */
[C---:B-1----:R-:W-:Y:S01]  /*e660*/  HMMA.16816.F32 R16, R8.reuse, R78, R36 ;  /* 0x0000004e0810723c */ /* 0x042fe20000001824 */
[----:B------:R-:W1:Y:S07]  /*e670*/  LDSM.16.M88.4 R36, [R168+0x3000] ;  /* 0x00300000a824783b */ /* 0x000e6e0000000200 */
[C---:B------:R-:W-:Y:S01]  /*e680*/  HMMA.16816.F32 R24, R8.reuse, R74, R52 ;  /* 0x0000004a0818723c */ /* 0x040fe20000001834 */
[----:B------:R-:W2:Y:S07]  /*e690*/  LDSM.16.M88.4 R72, [R187] ;  /* 0x00000000bb48783b */ /* 0x000eae0000000200 */
[C---:B------:R-:W-:Y:S01]  /*e6a0*/  HMMA.16816.F32 R20, R8.reuse, R76, R64 ;  /* 0x0000004c0814723c */ /* 0x040fe20000001840 */
[----:B------:R-:W-:Y:S07]  /*e6b0*/  LDSM.16.M88.4 R76, [R185] ;  /* 0x00000000b94c783b */ /* 0x000fee0000000200 */
[C---:B------:R-:W-:Y:S08]  /*e6c0*/  HMMA.16816.F32 R52, R8.reuse, R80, R60 ;  /* 0x000000500834723c */ /* 0x040ff0000000183c */
[----:B------:R-:W-:Y:S01]  /*e6d0*/  HMMA.16816.F32 R8, R8, R82, R68 ;  /* 0x000000520808723c */ /* 0x000fe20000001844 */
[----:B------:R-:W4:Y:S04]  /*e6e0*/  LDSM.16.M88.4 R68, [R186] ;  /* 0x00000000ba44783b */ /* 0x000f280000000200 */
[----:B------:R-:W-:Y:S03]  /*e6f0*/  LDSM.16.M88.4 R80, [R174+0x3800] ;  /* 0x00380000ae50783b */ /* 0x000fe60000000200 */
[C---:B---3--:R-:W-:Y:S08]  /*e700*/  HMMA.16816.F32 R64, R4.reuse, R46, R32 ;  /* 0x0000002e0440723c */ /* 0x048ff00000001820 */
[C---:B------:R-:W-:Y:S08]  /*e710*/  HMMA.16816.F32 R48, R4.reuse, R44, R48 ;  /* 0x0000002c0430723c */ /* 0x040ff00000001830 */
[C---:B------:R-:W-:Y:S01]  /*e720*/  HMMA.16816.F32 R60, R4.reuse, R40, R28 ;  /* 0x00000028043c723c */ /* 0x040fe2000000181c */
[----:B------:R-:W3:Y:S07]  /*e730*/  LDSM.16.M88.4 R28, [R184] ;  /* 0x00000000b81c783b */ /* 0x000eee0000000200 */
[C---:B------:R-:W-:Y:S08]  /*e740*/  HMMA.16816.F32 R44, R4.reuse, R42, R24 ;  /* 0x0000002a042c723c */ /* 0x040ff00000001818 */
[C---:B-1----:R-:W-:Y:S01]  /*e750*/  HMMA.16816.F32 R40, R4.reuse, R36, R20 ;  /* 0x000000240428723c */ /* 0x042fe20000001814 */
[----:B------:R-:W-:Y:S07]  /*e760*/  LDSM.16.M88.4 R20, [R174+0x2000] ;  /* 0x00200000ae14783b */ /* 0x000fee0000000200 */
[C---:B------:R-:W-:Y:S01]  /*e770*/  HMMA.16816.F32 R24, R4.reuse, R58, R8 ;  /* 0x0000003a0418723c */ /* 0x040fe20000001808 */
[----:B------:R-:W1:Y:S07]  /*e780*/  LDSM.16.M88.4 R8, [R178+0x4000] ;  /* 0x00400000b208783b */ /* 0x000e6e0000000200 */
[C---:B------:R-:W-:Y:S08]  /*e790*/  HMMA.16816.F32 R36, R4.reuse, R38, R16 ;  /* 0x000000260424723c */ /* 0x040ff00000001810 */
[----:B------:R-:W-:Y:S08]  /*e7a0*/  HMMA.16816.F32 R32, R4, R56, R52 ;  /* 0x000000380420723c */ /* 0x000ff00000001834 */
[C---:B--2---:R-:W-:Y:S01]  /*e7b0*/  HMMA.16816.F32 R4, R12.reuse, R74, R64 ;  /* 0x0000004a0c04723c */ /* 0x044fe20000001840 */
[----:B------:R-:W2:Y:S07]  /*e7c0*/  LDSM.16.M88.4 R64, [R174+0x2800] ;  /* 0x00280000ae40783b */ /* 0x000eae0000000200 */
[C---:B------:R-:W-:Y:S01]  /*e7d0*/  HMMA.16816.F32 R16, R12.reuse, R72, R48 ;  /* 0x000000480c10723c */ /* 0x040fe20000001830 */
[----:B------:R-:W-:Y:S07]  /*e7e0*/  LDSM.16.M88.4 R72, [R168+0x4000] ;  /* 0x00400000a848783b */ /* 0x000fee0000000200 */
[C---:B----4-:R-:W-:Y:S08]  /*e7f0*/  HMMA.16816.F32 R60, R12.reuse, R68, R60 ;  /* 0x000000440c3c723c */ /* 0x050ff0000000183c */
[C---:B------:R-:W-:Y:S01]  /*e800*/  HMMA.16816.F32 R56, R12.reuse, R70, R44 ;  /* 0x000000460c38723c */ /* 0x040fe2000000182c */
[----:B------:R-:W4:Y:S07]  /*e810*/  LDSM.16.M88.4 R68, [R174+0x3000] ;  /* 0x00300000ae44783b */ /* 0x000f2e0000000200 */
[C---:B------:R-:W-:Y:S08]  /*e820*/  HMMA.16816.F32 R44, R12.reuse, R76, R40 ;  /* 0x0000004c0c2c723c */ /* 0x040ff00000001828 */
[C---:B---3--:R-:W-:Y:S08]  /*e830*/  HMMA.16816.F32 R40, R12.reuse, R30, R24 ;  /* 0x0000001e0c28723c */ /* 0x048ff00000001818 */
[----:B------:R-:W-:Y:S01]  /*e840*/  HMMA.16816.F32 R48, R12, R28, R32 ;  /* 0x0000001c0c30723c */ /* 0x000fe20000001820 */
[----:B------:R-:W-:Y:S04]  /*e850*/  LDSM.16.M88.4 R32, [R171+0x2000] ;  /* 0x00200000ab20783b */ /* 0x000fe80000000200 */
[----:B------:R-:W-:Y:S03]  /*e860*/  LDSM.16.M88.4 R28, [R171+0x2800] ;  /* 0x00280000ab1c783b */ /* 0x000fe60000000200 */
[----:B-1----:R-:W-:Y:S01]  /*e870*/  HMMA.16816.F32 R24, R8, R22, R4 ;  /* 0x000000160818723c */ /* 0x002fe20000001804 */
[----:B------:R-:W1:Y:S07]  /*e880*/  LDSM.16.M88.4 R4, [R177+0x4000] ;  /* 0x00400000b104783b */ /* 0x000e6e0000000200 */
[----:B------:R-:W-:Y:S08]  /*e890*/  HMMA.16816.F32 R52, R12, R78, R36 ;  /* 0x0000004e0c34723c */ /* 0x000ff00000001824 */
[C---:B------:R-:W-:Y:S01]  /*e8a0*/  HMMA.16816.F32 R36, R8.reuse, R20, R16 ;  /* 0x000000140824723c */ /* 0x040fe20000001810 */
[----:B------:R-:W-:Y:S07]  /*e8b0*/  LDSM.16.M88.4 R16, [R175+0x8000] ;  /* 0x00800000af10783b */ /* 0x000fee0000000200 */
[C---:B--2---:R-:W-:Y:S01]  /*e8c0*/  HMMA.16816.F32 R20, R8.reuse, R64, R60 ;  /* 0x000000400814723c */ /* 0x044fe2000000183c */
[----:B------:R-:W2:Y:S07]  /*e8d0*/  LDSM.16.M88.4 R60, [R171+0x3000] ;  /* 0x00300000ab3c783b */ /* 0x000eae0000000200 */
[C---:B------:R-:W-:Y:S08]  /*e8e0*/  HMMA.16816.F32 R12, R8.reuse, R66, R56 ;  /* 0x00000042080c723c */ /* 0x040ff00000001838 */
[C---:B----4-:R-:W-:Y:S08]  /*e8f0*/  HMMA.16816.F32 R44, R8.reuse, R68, R44 ;  /* 0x00000044082c723c */ /* 0x050ff0000000182c */
[----:B------:R-:W-:Y:S01]  /*e900*/  HMMA.16816.F32 R52, R8, R70, R52 ;  /* 0x000000460834723c */ /* 0x000fe20000001834 */
[----:B------:R-:W3:Y:S07]  /*e910*/  LDSM.16.M88.4 R68, [R171+0x3800] ;  /* 0x00380000ab44783b */ /* 0x000eee0000000200 */
[----:B-1----:R-:W-:Y:S08]  /*e920*/  HMMA.16816.F32 R36, R4, R32, R36 ;  /* 0x000000200424723c */ /* 0x002ff00000001824 */
[C---:B------:R-:W-:Y:S08]  /*e930*/  HMMA.16816.F32 R56, R8.reuse, R80, R48 ;  /* 0x000000500838723c */ /* 0x040ff00000001830 */
[----:B------:R-:W-:Y:S08]  /*e940*/  HMMA.16816.F32 R8, R8, R82, R40 ;  /* 0x000000520808723c */ /* 0x000ff00000001828 */
[C---:B------:R-:W-:Y:S08]  /*e950*/  HMMA.16816.F32 R40, R4.reuse, R34, R24 ;  /* 0x000000220428723c */ /* 0x040ff00000001818 */
[C---:B------:R-:W-:Y:S08]  /*e960*/  HMMA.16816.F32 R32, R4.reuse, R28, R20 ;  /* 0x0000001c0420723c */ /* 0x040ff00000001814 */
[C---:B------:R-:W-:Y:S01]  /*e970*/  HMMA.16816.F32 R24, R4.reuse, R30, R12 ;  /* 0x0000001e0418723c */ /* 0x040fe2000000180c */
[----:B------:R-:W1:Y:S04]  /*e980*/  LDSM.16.M88.4 R28, [R168+0x4800] ;  /* 0x00480000a81c783b */ /* 0x000e680000000200 */
[----:B------:R-:W-:Y:S03]  /*e990*/  LDSM.16.M88.4 R12, [R176+0x8000] ;  /* 0x00800000b00c783b */ /* 0x000fe60000000200 */
[C---:B--2---:R-:W-:Y:S01]  /*e9a0*/  HMMA.16816.F32 R48, R4.reuse, R60, R44 ;  /* 0x0000003c0430723c */ /* 0x044fe2000000182c */
[----:B------:R-:W2:Y:S07]  /*e9b0*/  LDSM.16.M88.4 R44, [R183] ;  /* 0x00000000b72c783b */ /* 0x000eae0000000200 */
[----:B------:R-:W-:Y:S01]  /*e9c0*/  HMMA.16816.F32 R64, R4, R62, R52 ;  /* 0x0000003e0440723c */ /* 0x000fe20000001834 */
[----:B------:R-:W4:Y:S04]  /*e9d0*/  LDSM.16.M88.4 R52, [R168+0x5000] ;  /* 0x00500000a834783b */ /* 0x000f280000000200 */
[----:B------:R-:W-:Y:S03]  /*e9e0*/  LDSM.16.M88.4 R60, [R174+0x4000] ;  /* 0x00400000ae3c783b */ /* 0x000fe60000000200 */
[----:B------:R-:W-:Y:S08]  /*e9f0*/  HMMA.16816.F32 R20, R16, R72, R36 ;  /* 0x000000481014723c */ /* 0x000ff00000001824 */
[----:B---3--:R-:W-:Y:S01]  /*ea00*/  HMMA.16816.F32 R80, R4, R70, R8 ;  /* 0x000000460450723c */ /* 0x008fe20000001808 */
[----:B------:R-:W3:Y:S07]  /*ea10*/  LDSM.16.M88.4 R8, [R178+0x8000] ;  /* 0x00800000b208783b */ /* 0x000eee0000000200 */
[C---:B------:R-:W-:Y:S08]  /*ea20*/  HMMA.16816.F32 R40, R16.reuse, R74, R40 ;  /* 0x0000004a1028723c */ /* 0x040ff00000001828 */
[C---:B-1----:R-:W-:Y:S08]  /*ea30*/  HMMA.16816.F32 R32, R16.reuse, R28, R32 ;  /* 0x0000001c1020723c */ /* 0x042ff00000001820 */
[----:B------:R-:W-:Y:S01]  /*ea40*/  HMMA.16816.F32 R36, R16, R30, R24 ;  /* 0x0000001e1024723c */ /* 0x000fe20000001818 */
[----:B------:R-:W1:Y:S07]  /*ea50*/  LDSM.16.M88.4 R28, [R182] ;  /* 0x00000000b61c783b */ /* 0x000e6e0000000200 */
[----:B--2---:R-:W-:Y:S08]  /*ea60*/  HMMA.16816.F32 R20, R12, R44, R20 ;  /* 0x0000002c0c14723c */ /* 0x004ff00000001814 */
[----:B------:R-:W-:Y:S01]  /*ea70*/  HMMA.16816.F32 R76, R4, R68, R56 ;  /* 0x00000044044c723c */ /* 0x000fe20000001838 */
[----:B------:R-:W-:Y:S07]  /*ea80*/  LDSM.16.M88.4 R4, [R177+0x8000] ;  /* 0x00800000b104783b */ /* 0x000fee0000000200 */
[----:B----4-:R-:W-:Y:S01]  /*ea90*/  HMMA.16816.F32 R56, R16, R52, R48 ;  /* 0x000000341038723c */ /* 0x010fe20000001830 */
[----:B------:R-:W2:Y:S07]  /*eaa0*/  LDSM.16.M88.4 R48, [R171+0x4000] ;  /* 0x00400000ab30783b */ /* 0x000eae0000000200 */
[----:B------:R-:W-:Y:S01]  /*eab0*/  HMMA.16816.F32 R24, R12, R46, R40 ;  /* 0x0000002e0c18723c */ /* 0x000fe20000001828 */
[----:B------:R-:W-:Y:S04]  /*eac0*/  LDSM.16.M88.4 R40, [R174+0x4800] ;  /* 0x00480000ae28783b */ /* 0x000fe80000000200 */
[----:B------:R-:W-:Y:S03]  /*ead0*/  LDSM.16.M88.4 R44, [R171+0x4800] ;  /* 0x00480000ab2c783b */ /* 0x000fe60000000200 */
[----:B------:R-:W-:Y:S01]  /*eae0*/  HMMA.16816.F32 R72, R16, R54, R64 ;  /* 0x000000361048723c */ /* 0x000fe20000001840 */
[----:B------:R-:W4:Y:S04]  /*eaf0*/  LDSM.16.M88.4 R64, [R181] ;  /* 0x00000000b540783b */ /* 0x000f280000000200 */
[----:B------:R-:W4:Y:S03]  /*eb00*/  LDSM.16.M88.4 R52, [R168+0x5800] ;  /* 0x00580000a834783b */ /* 0x000f260000000200 */
[----:B---3--:R-:W-:Y:S08]  /*eb10*/  HMMA.16816.F32 R20, R8, R60, R20 ;  /* 0x0000003c0814723c */ /* 0x008ff00000001814 */
[C---:B-1----:R-:W-:Y:S08]  /*eb20*/  HMMA.16816.F32 R32, R12.reuse, R28, R32 ;  /* 0x0000001c0c20723c */ /* 0x042ff00000001820 */
[----:B------:R-:W-:Y:S08]  /*eb30*/  HMMA.16816.F32 R36, R12, R30, R36 ;  /* 0x0000001e0c24723c */ /* 0x000ff00000001824 */
[----:B------:R-:W-:Y:S08]  /*eb40*/  HMMA.16816.F32 R28, R8, R62, R24 ;  /* 0x0000003e081c723c */ /* 0x000ff00000001818 */
[----:B--2---:R-:W-:Y:S08]  /*eb50*/  HMMA.16816.F32 R20, R4, R48, R20 ;  /* 0x000000300414723c */ /* 0x004ff00000001814 */
[----:B----4-:R-:W-:Y:S01]  /*eb60*/  HMMA.16816.F32 R60, R12, R64, R56 ;  /* 0x000000400c3c723c */ /* 0x010fe20000001838 */
[----:B------:R-:W1:Y:S07]  /*eb70*/  LDSM.16.M88.4 R56, [R174+0x5000] ;  /* 0x00500000ae38783b */ /* 0x000e6e0000000200 */
[----:B------:R-:W-:Y:S08]  /*eb80*/  HMMA.16816.F32 R24, R8, R40, R32 ;  /* 0x000000280818723c */ /* 0x000ff00000001820 */
[----:B------:R-:W-:Y:S01]  /*eb90*/  HMMA.16816.F32 R28, R4, R50, R28 ;  /* 0x00000032041c723c */ /* 0x000fe2000000181c */
[----:B------:R-:W-:Y:S01]  /*eba0*/  FMUL.FTZ R0, R20, c[0x0][0x320] ;  /* 0x0000c80014007a20 */ /* 0x000fe20000410000 */
[----:B------:R-:W-:Y:S03]  /*ebb0*/  LDSM.16.M88.4 R48, [R171+0x5000] ;  /* 0x00500000ab30783b */ /* 0x000fe60000000200 */
[----:B------:R2:W3:Y:S03]  /*ebc0*/  MUFU.TANH R84, R0 ;  /* 0x0000000000547308 */ /* 0x0004e60000002400 */
[----:B------:R-:W-:Y:S01]  /*ebd0*/  HMMA.16816.F32 R32, R8, R42, R36 ;  /* 0x0000002a0820723c */ /* 0x000fe20000001824 */
[----:B------:R-:W4:Y:S07]  /*ebe0*/  LDSM.16.M88.4 R40, [R180] ;  /* 0x00000000b428783b */ /* 0x000f2e0000000200 */
[----:B------:R-:W-:Y:S01]  /*ebf0*/  HMMA.16816.F32 R68, R16, R52, R76 ;  /* 0x000000341044723c */ /* 0x000fe2000000184c */
[----:B--2---:R-:W-:-:S07]  /*ec00*/  FMUL.FTZ R0, R21, c[0x0][0x320] ;  /* 0x0000c80015007a20 */ /* 0x004fce0000410000 */
[----:B------:R-:W-:Y:S01]  /*ec10*/  HMMA.16816.F32 R36, R4, R44, R24 ;  /* 0x0000002c0424723c */ /* 0x000fe20000001818 */
[----:B------:R2:W1:Y:S07]  /*ec20*/  MUFU.TANH R79, R0 ;  /* 0x00000000004f7308 */ /* 0x00046e0000002400 */
[----:B------:R-:W-:Y:S08]  /*ec30*/  HMMA.16816.F32 R52, R16, R54, R80 ;  /* 0x000000361034723c */ /* 0x000ff00000001850 */
[----:B------:R-:W-:Y:S01]  /*ec40*/  HMMA.16816.F32 R24, R4, R46, R32 ;  /* 0x0000002e0418723c */ /* 0x000fe20000001820 */
[----:B--2---:R-:W-:Y:S01]  /*ec50*/  FMUL.FTZ R0, R22, c[0x0][0x320] ;  /* 0x0000c80016007a20 */ /* 0x004fe20000410000 */
[----:B------:R-:W2:Y:S03]  /*ec60*/  LDSM.16.M88.4 R44, [R174+0x5800] ;  /* 0x00580000ae2c783b */ /* 0x000ea60000000200 */
[----:B------:R3:W2:Y:S03]  /*ec70*/  MUFU.TANH R78, R0 ;  /* 0x00000000004e7308 */ /* 0x0006a60000002400 */
[----:B-1----:R-:W-:Y:S08]  /*ec80*/  HMMA.16816.F32 R16, R8, R56, R60 ;  /* 0x000000380810723c */ /* 0x002ff0000000183c */
[----:B----4-:R-:W-:Y:S01]  /*ec90*/  HMMA.16816.F32 R32, R12, R40, R68 ;  /* 0x000000280c20723c */ /* 0x010fe20000001844 */
[----:B---3--:R-:W-:-:S07]  /*eca0*/  FMUL.FTZ R0, R23, c[0x0][0x320] ;  /* 0x0000c80017007a20 */ /* 0x008fce0000410000 */
[C---:B------:R-:W-:Y:S01]  /*ecb0*/  HMMA.16816.F32 R20, R12.reuse, R66, R72 ;  /* 0x000000420c14723c */ /* 0x040fe20000001848 */
[----:B------:R1:W3:Y:S07]  /*ecc0*/  MUFU.TANH R76, R0 ;  /* 0x00000000004c7308 */ /* 0x0002ee0000002400 */
[----:B------:R-:W-:Y:S01]  /*ecd0*/  HMMA.16816.F32 R12, R12, R42, R52 ;  /* 0x0000002a0c0c723c */ /* 0x000fe20000001834 */
[----:B-1----:R-:W-:-:S04]  /*ece0*/  FMUL.FTZ R0, R28, c[0x0][0x320] ;  /* 0x0000c8001c007a20 */ /* 0x002fc80000410000 */
[----:B------:R1:W4:Y:S11]  /*ecf0*/  MUFU.TANH R77, R0 ;  /* 0x00000000004d7308 */ /* 0x0003360000002400 */
[----:B------:R-:W-:Y:S01]  /*ed00*/  HMMA.16816.F32 R20, R8, R58, R20 ;  /* 0x0000003a0814723c */ /* 0x000fe20000001814 */
[----:B-1----:R-:W-:-:S04]  /*ed10*/  FMUL.FTZ R0, R29, c[0x0][0x320] ;  /* 0x0000c8001d007a20 */ /* 0x002fc80000410000 */
[----:B------:R1:W1:Y:S11]  /*ed20*/  MUFU.TANH R65, R0 ;  /* 0x0000000000417308 */ /* 0x0002760000002400 */
[----:B------:R-:W-:Y:S08]  /*ed30*/  @!UPT UIADD3 URZ, URZ, URZ, URZ ;  /* 0x0000003f3f3ff290 */ /* 0x000ff0000fffe03f */
[----:B------:R-:W-:Y:S01]  /*ed40*/  HMMA.16816.F32 R20, R4, R50, R20 ;  /* 0x000000320414723c */ /* 0x000fe20000001814 */
[----:B-1----:R-:W-:-:S04]  /*ed50*/  FMUL.FTZ R0, R30, c[0x0][0x320] ;  /* 0x0000c8001e007a20 */ /* 0x002fc80000410000 */
[----:B------:R1:W1:Y:S02]  /*ed60*/  MUFU.TANH R64, R0 ;  /* 0x0000000000407308 */ /* 0x0002640000002400 */
[----:B-1----:R-:W-:Y:S02]  /*ed70*/  FMUL.FTZ R0, R31, c[0x0][0x320] ;  /* 0x0000c8001f007a20 */ /* 0x002fe40000410000 */
[----:B------:R-:W-:Y:S04]  /*ed80*/  HMMA.16816.F32 R28, R4, R48, R16 ;  /* 0x00000030041c723c */ /* 0x000fe80000001810 */
[----:B------:R1:W1:Y:S04]  /*ed90*/  MUFU.TANH R62, R0 ;  /* 0x00000000003e7308 */ /* 0x0002680000002400 */
[C---:B--2---:R-:W-:Y:S08]  /*eda0*/  HMMA.16816.F32 R16, R8.reuse, R44, R32 ;  /* 0x0000002c0810723c */ /* 0x044ff00000001820 */
[----:B------:R-:W-:Y:S01]  /*edb0*/  HMMA.16816.F32 R8, R8, R46, R12 ;  /* 0x0000002e0808723c */ /* 0x000fe2000000180c */
[----:B-1----:R-:W-:-:S04]  /*edc0*/  FMUL.FTZ R0, R36, c[0x0][0x320] ;  /* 0x0000c80024007a20 */ /* 0x002fc80000410000 */
[----:B------:R1:W2:Y:S02]  /*edd0*/  MUFU.TANH R61, R0 ;  /* 0x00000000003d7308 */ /* 0x0002a40000002400 */
[----:B-1----:R-:W-:-:S06]  /*ede0*/  FMUL.FTZ R0, R37, c[0x0][0x320] ;  /* 0x0000c80025007a20 */ /* 0x002fcc0000410000 */
[----:B------:R1:W1:Y:S02]  /*edf0*/  MUFU.TANH R60, R0 ;  /* 0x00000000003c7308 */ /* 0x0002640000002400 */
[----:B-1----:R-:W-:-:S06]  /*ee00*/  FMUL.FTZ R0, R38, c[0x0][0x320] ;  /* 0x0000c80026007a20 */ /* 0x002fcc0000410000 */
[----:B------:R1:W1:Y:S02]  /*ee10*/  MUFU.TANH R57, R0 ;  /* 0x0000000000397308 */ /* 0x0002640000002400 */
[----:B-1----:R-:W-:Y:S02]  /*ee20*/  FMUL.FTZ R0, R39, c[0x0][0x320] ;  /* 0x0000c80027007a20 */ /* 0x002fe40000410000 */
[----:B------:R-:W1:Y:S01]  /*ee30*/  LDSM.16.M88.4 R36, [R171+0x5800] ;  /* 0x00580000ab24783b */ /* 0x000e620000000200 */
[----:B------:R-:W-:-:S04]  /*ee40*/  DEPBAR.LE SB0, 0x0 ;  /* 0x000080000000791a */ /* 0x000fc80000000000 */
[----:B------:R2:W1:Y:S02]  /*ee50*/  MUFU.TANH R56, R0 ;  /* 0x0000000000387308 */ /* 0x0004640000002400 */
[----:B--2---:R-:W-:-:S06]  /*ee60*/  FMUL.FTZ R0, R24, c[0x0][0x320] ;  /* 0x0000c80018007a20 */ /* 0x004fcc0000410000 */
[----:B------:R2:W2:Y:S01]  /*ee70*/  MUFU.TANH R48, R0 ;  /* 0x0000000000307308 */ /* 0x0004a20000002400 */
[----:B-1----:R-:W-:Y:S01]  /*ee80*/  HMMA.16816.F32 R12, R4, R36, R16 ;  /* 0x00000024040c723c */ /* 0x002fe20000001810 */
[----:B--2---:R-:W-:-:S06]  /*ee90*/  FMUL.FTZ R0, R25, c[0x0][0x320] ;  /* 0x0000c80019007a20 */ /* 0x004fcc0000410000 */
[----:B------:R1:W2:Y:S01]  /*eea0*/  MUFU.TANH R49, R0 ;  /* 0x0000000000317308 */ /* 0x0002a20000002400 */
[----:B------:R-:W-:Y:S01]  /*eeb0*/  HMMA.16816.F32 R4, R4, R38, R8 ;  /* 0x000000260404723c */ /* 0x000fe20000001808 */
        /* <DEDUP_REMOVED lines=38> */
[----:B--234-:R-:W-:Y:S01]  /*f120*/  IMAD R2, R91, 0x40, R234 ;  /* 0x000000405b027824 */ /* 0x01cfe200078e02ea */
[----:B------:R-:W-:Y:S01]  /*f130*/  ISETP.GT.AND P0, PT, R213, 0x3f, PT ;  /* 0x0000003fd500780c */ /* 0x000fe20003f04270 */
        /* <DEDUP_REMOVED lines=10> */
[----:B------:R-:W-:-:S04]  /*f1e0*/  IMAD.MOV R0, RZ, RZ, -R0 ;  /* 0x000000ffff007224 */ /* 0x000fc800078e0a00 */
        /* <DEDUP_REMOVED lines=16> */
.L_x_346:
[----:B------:R-:W-:Y:S05]  /*f2f0*/  BRA.DIV ~URZ, `(.L_x_266) ;  /* 0x00009cf27f007947 */ /* 0x000fea000b800000 */
[----:B------:R-:W3:Y:S01]  /*f300*/  SHFL.IDX PT, R0, R10, RZ, 0x181f ;  /* 0x00181fff0a007589 */ /* 0x000ee200000e0000 */
[----:B------:R-:W-:Y:S02]  /*f310*/  LOP3.LUT P3, RZ, R212, 0x10, RZ, 0xc0, !PT ;  /* 0x00000010d4ff7812 */ /* 0x000fe4000786c0ff */
[C---:B---3--:R-:W-:Y:S02]  /*f320*/  IADD3 R2, P2, R0.reuse, R85, RZ ;  /* 0x0000005500027210 */ /* 0x048fe40007f5e0ff */
[C---:B------:R-:W-:Y:S02]  /*f330*/  IADD3 R8, P1, R0.reuse, R86, RZ ;  /* 0x0000005600087210 */ /* 0x040fe40007f3e0ff */
[----:B------:R-:W-:Y:S01]  /*f340*/  IADD3 R6, P0, R0, R89, RZ ;  /* 0x0000005900067210 */ /* 0x000fe20007f1e0ff */
[C---:B--2---:R-:W-:Y:S01]  /*f350*/  IMAD.X R3, R4.reuse, 0x1, R87, P2 ;  /* 0x0000000104037824 */ /* 0x044fe200010e0657 */
[----:B------:R-:W2:Y:S01]  /*f360*/  SHFL.IDX PT, R0, R10, 0x1, 0x181f ;  /* 0x00381f000a007f89 */ /* 0x000ea200000e0000 */
[----:B------:R-:W-:-:S02]  /*f370*/  IMAD.X R9, R4, 0x1, R88, P1 ;  /* 0x0000000104097824 */ /* 0x000fc400008e0658 */
[----:B------:R-:W-:Y:S02]  /*f380*/  IMAD.X R7, R4, 0x1, R90, P0 ;  /* 0x0000000104077824 */ /* 0x000fe400000e065a */
[----:B------:R-:W-:Y:S01]  /*f390*/  @!PT LDS RZ, [RZ] ;  /* 0x00000000fffff984 */ /* 0x000fe20000000800 */
[----:B------:R3:W-:Y:S04]  /*f3a0*/  LDGSTS.E.BYPASS.LTC128B.128 [R191+0x6100], [R2.64], !P3 ;  /* 0x0610000002bf7fae */ /* 0x0007e8000d901d4a */
[----:B------:R3:W-:Y:S04]  /*f3b0*/  LDGSTS.E.BYPASS.LTC128B.128 [R191+0x8100], [R8.64], !P4 ;  /* 0x0810000008bf7fae */ /* 0x0007e8000e101d4a */
[----:B------:R4:W1:Y:S04]  /*f3c0*/  SHFL.IDX PT, R4, R5, 0x1, 0x181f ;  /* 0x00381f0005047f89 */ /* 0x00086800000e0000 */
[----:B------:R5:W-:Y:S01]  /*f3d0*/  LDGSTS.E.BYPASS.LTC128B.128 [R191+0xa100], [R6.64], !P5 ;  /* 0x0a10000006bf7fae */ /* 0x000be2000e901d4a */
[----:B-1--4-:R-:W-:Y:S01]  /*f3e0*/  SEL R5, RZ, 0x10, P3 ;  /* 0x00000010ff057807 */ /* 0x012fe20001800000 */
[----:B-----5:R-:W-:Y:S01]  /*f3f0*/  IMAD.MOV.U32 R7, RZ, RZ, R92 ;  /* 0x000000ffff077224 */ /* 0x020fe200078e005c */
[----:B------:R-:W-:-:S02]  /*f400*/  SEL R6, RZ, 0x10, P4 ;  /* 0x00000010ff067807 */ /* 0x000fc40002000000 */
.L_x_347:
[----:B--23--:R-:W-:Y:S02]  /*f410*/  IADD3 R3, -R5, 0x10, RZ ;  /* 0x0000001005037810 */ /* 0x00cfe40007ffe1ff */
[----:B------:R-:W-:-:S02]  /*f420*/  IADD3 R2, -R6, 0x10, RZ ;  /* 0x0000001006027810 */ /* 0x000fc40007ffe1ff */
[----:B------:R-:W-:Y:S02]  /*f430*/  LOP3.LUT R3, R3, 0xf, RZ, 0xc0, !PT ;  /* 0x0000000f03037812 */ /* 0x000fe400078ec0ff */
[----:B------:R-:W-:Y:S02]  /*f440*/  ISETP.NE.U32.AND P5, PT, R5, RZ, PT ;  /* 0x000000ff0500720c */ /* 0x000fe40003fa5070 */
[----:B------:R-:W-:Y:S02]  /*f450*/  LOP3.LUT R2, R2, 0xf, RZ, 0xc0, !PT ;  /* 0x0000000f02027812 */ /* 0x000fe400078ec0ff */
[----:B------:R-:W-:Y:S02]  /*f460*/  IADD3 R8, P3, P2, R3, R0, R85 ;  /* 0x0000000003087210 */ /* 0x000fe40007a7e055 */
[----:B------:R-:W-:Y:S02]  /*f470*/  IADD3 R5, -R7, 0x10, RZ ;  /* 0x0000001007057810 */ /* 0x000fe40007ffe1ff */
[----:B------:R-:W-:-:S02]  /*f480*/  ISETP.NE.U32.AND P4, PT, R6, RZ, PT ;  /* 0x000000ff0600720c */ /* 0x000fc40003f85070 */
[----:B------:R-:W-:Y:S02]  /*f490*/  IADD3 R6, P1, P0, R2, R0, R86 ;  /* 0x0000000002067210 */ /* 0x000fe4000783e056 */
[-C--:B------:R-:W-:Y:S02]  /*f4a0*/  IADD3.X R9, RZ, R4.reuse, R87, P3, P2 ;  /* 0x00000004ff097210 */ /* 0x080fe40001fe4457 */
[----:B------:R-:W-:Y:S02]  /*f4b0*/  LOP3.LUT R2, R5, 0xf, RZ, 0xc0, !PT ;  /* 0x0000000f05027812 */ /* 0x000fe400078ec0ff */
[----:B------:R-:W-:Y:S01]  /*f4c0*/  ISETP.NE.U32.AND P2, PT, R7, RZ, PT ;  /* 0x000000ff0700720c */ /* 0x000fe20003f45070 */
[----:B------:R-:W-:Y:S01]  /*f4d0*/  @!PT LDS RZ, [RZ] ;  /* 0x00000000fffff984 */ /* 0x000fe20000000800 */
[----:B------:R-:W-:Y:S01]  /*f4e0*/  @!PT LDS RZ, [RZ] ;  /* 0x00000000fffff984 */ /* 0x000fe20000000800 */
[----:B------:R-:W-:Y:S01]  /*f4f0*/  @!PT LDS RZ, [RZ] ;  /* 0x00000000fffff984 */ /* 0x000fe20000000800 */
[----:B------:R1:W-:Y:S01]  /*f500*/  LDGSTS.E.BYPASS.LTC128B.128.ZFILL [R191+0x7100], [R8.64], P5 ;  /* 0x0710000008bf7fae */ /* 0x0003e2000a941d4a */
[----:B------:R-:W-:Y:S02]  /*f510*/  IADD3.X R7, RZ, R4, R88, P1, P0 ;  /* 0x00000004ff077210 */ /* 0x000fe40000fe0458 */
[----:B------:R-:W-:-:S03]  /*f520*/  IADD3 R2, P1, P0, R2, R0, R89 ;  /* 0x0000000002027210 */ /* 0x000fc6000783e059 */
[----:B------:R1:W-:Y:S01]  /*f530*/  LDGSTS.E.BYPASS.LTC128B.128.ZFILL [R191+0x9100], [R6.64], P4 ;  /* 0x0910000006bf7fae */ /* 0x0003e2000a141d4a */
[----:B------:R-:W-:-:S05]  /*f540*/  IADD3.X R3, RZ, R4, R90, P1, P0 ;  /* 0x00000004ff037210 */ /* 0x000fca0000fe045a */
[----:B------:R1:W-:Y:S04]  /*f550*/  LDGSTS.E.BYPASS.LTC128B.128.ZFILL [R191+0xb100], [R2.64], P2 ;  /* 0x0b10000002bf7fae */ /* 0x0003e80009141d4a */
.L_x_264:
[----:B--234-:R-:W-:Y:S05]  /*f560*/  BSYNC B0 ;  /* 0x0000000000007941 */ /* 0x01cfea0003800000 */
.L_x_263:
[----:B-1----:R-:W-:Y:S01]  /*f570*/  IMAD.IADD R0, R127, 0x1, -R247 ;  /* 0x000000017f007824 */ /* 0x002fe200078e0af7 */
[----:B------:R-:W0:Y:S04]  /*f580*/  LDGDEPBAR ;  /* 0x00000000000079af */ /* 0x000e280000000000 */
[C---:B------:R-:W-:Y:S02]  /*f590*/  ISETP.GT.AND P4, PT, R0.reuse, RZ, PT ;  /* 0x000000ff0000720c */ /* 0x040fe40003f84270 */
[C---:B------:R-:W-:Y:S02]  /*f5a0*/  ISETP.GT.AND P3, PT, R0.reuse, 0x1, PT ;  /* 0x000000010000780c */ /* 0x040fe40003f64270 */
[----:B------:R-:W-:Y:S02]  /*f5b0*/  ISETP.GT.AND P2, PT, R0, 0x8, PT ;  /* 0x000000080000780c */ /* 0x000fe40003f44270 */
[----:B------:R-:W-:-:S02]  /*f5c0*/  FSEL R6, R84, -INF , P4 ;  /* 0xff80000054067808 */ /* 0x000fc40002000000 */
[----:B------:R-:W-:Y:S02]  /*f5d0*/  FSEL R7, R79, -INF , P3 ;  /* 0xff8000004f077808 */ /* 0x000fe40001800000 */
[----:B------:R-:W-:Y:S02]  /*f5e0*/  FSEL R10, R78, -INF , P4 ;  /* 0xff8000004e0a7808 */ /* 0x000fe40002000000 */
[----:B------:R-:W-:Y:S02]  /*f5f0*/  FSEL R12, R76, -INF , P3 ;  /* 0xff8000004c0c7808 */ /* 0x000fe40001800000 */
        /* <DEDUP_REMOVED lines=15> */
[----:B------:R-:W-:Y:S02]  /*f6f0*/  FSEL R17, R60, -INF , P4 ;  /* 0xff8000003c117808 */ /* 0x000fe40002000000 */
[----:B------:R-:W-:Y:S02]  /*f700*/  ISETP.GT.AND P3, PT, R0, 0x18, PT ;  /* 0x000000180000780c */ /* 0x000fe40003f64270 */
[----:B------:R-:W-:Y:S02]  /*f710*/  FMNMX.FTZ R2, R11, R2, !PT ;  /* 0x000000020b027209 */ /* 0x000fe40007810000 */
[----:B------:R-:W-:Y:S02]  /*f720*/  FSEL R20, R56, -INF , P4 ;  /* 0xff80000038147808 */ /* 0x000fe40002000000 */
[----:B------:R-:W-:Y:S02]  /*f730*/  FMNMX.FTZ R3, R19, R3, !PT ;  /* 0x0000000313037209 */ /* 0x000fe40007810000 */
[----:B------:R-:W-:-:S02]  /*f740*/  FSEL R14, R48, -INF , P3 ;  /* 0xff800000300e7808 */ /* 0x000fc40001800000 */
[----:B------:R-:W-:Y:S02]  /*f750*/  ISETP.GT.AND P2, PT, R0, 0x19, PT ;  /* 0x000000190000780c */ /* 0x000fe40003f44270 */
[----:B------:R-:W-:Y:S02]  /*f760*/  FMNMX.FTZ R2, R17, R2, !PT ;  /* 0x0000000211027209 */ /* 0x000fe40007810000 */
[----:B------:R-:W-:Y:S02]  /*f770*/  FSEL R21, R43, -INF , P3 ;  /* 0xff8000002b157808 */ /* 0x000fe40001800000 */
[----:B------:R-:W-:Y:S02]  /*f780*/  FMNMX.FTZ R3, R20, R3, !PT ;  /* 0x0000000314037209 */ /* 0x000fe40007810000 */
[----:B------:R-:W-:Y:S02]  /*f790*/  FSEL R18, R49, -INF , P2 ;  /* 0xff80000031127808 */ /* 0x000fe40001000000 */
[----:B------:R-:W-:-:S02]  /*f7a0*/  ISETP.GT.AND P1, PT, R0, 0x20, PT ;  /* 0x000000200000780c */ /* 0x000fc40003f24270 */
[----:B------:R-:W-:Y:S02]  /*f7b0*/  FMNMX.FTZ R2, R14, R2, !PT ;  /* 0x000000020e027209 */ /* 0x000fe40007810000 */
[----:B------:R-:W-:Y:S02]  /*f7c0*/  FSEL R52, R42, -INF , P2 ;  /* 0xff8000002a347808 */ /* 0x000fe40001000000 */
[----:B------:R-:W-:Y:S02]  /*f7d0*/  FMNMX.FTZ R3, R21, R3, !PT ;  /* 0x0000000315037209 */ /* 0x000fe40007810000 */
[----:B------:R-:W-:Y:S02]  /*f7e0*/  FSEL R75, R40, -INF , P1 ;  /* 0xff800000284b7808 */ /* 0x000fe40000800000 */
[----:B------:R-:W-:Y:S02]  /*f7f0*/  FMNMX.FTZ R2, R18, R2, !PT ;  /* 0x0000000212027209 */ /* 0x000fe40007810000 */
[----:B------:R-:W-:-:S02]  /*f800*/  ISETP.GT.AND P6, PT, R0, 0x21, PT ;  /* 0x000000210000780c */ /* 0x000fc40003fc4270 */
[----:B------:R-:W-:Y:S02]  /*f810*/  FSEL R83, R35, -INF , P1 ;  /* 0xff80000023537808 */ /* 0x000fe40000800000 */
[----:B------:R-:W-:Y:S02]  /*f820*/  FMNMX.FTZ R3, R52, R3, !PT ;  /* 0x0000000334037209 */ /* 0x000fe40007810000 */
[C---:B------:R-:W-:Y:S02]  /*f830*/  ISETP.GT.AND P5, PT, R0.reuse, 0x28, PT ;  /* 0x000000280000780c */ /* 0x040fe40003fa4270 */
[C---:B------:R-:W-:Y:S02]  /*f840*/  ISETP.GT.AND P4, PT, R0.reuse, 0x29, PT ;  /* 0x000000290000780c */ /* 0x040fe40003f84270 */
[C---:B------:R-:W-:Y:S02]  /*f850*/  ISETP.GT.AND P3, PT, R0.reuse, 0x30, PT ;  /* 0x000000300000780c */ /* 0x040fe40003f64270 */
[----:B------:R-:W-:-:S02]  /*f860*/  ISETP.GT.AND P2, PT, R0, 0x31, PT ;  /* 0x000000310000780c */ /* 0x000fc40003f44270 */
[C---:B------:R-:W-:Y:S02]  /*f870*/  ISETP.GT.AND P1, PT, R0.reuse, 0x38, PT ;  /* 0x000000380000780c */ /* 0x040fe40003f24270 */
[----:B------:R-:W-:Y:S02]  /*f880*/  ISETP.GT.AND P0, PT, R0, 0x39, PT ;  /* 0x000000390000780c */ /* 0x000fe40003f04270 */
[----:B------:R-:W-:Y:S02]  /*f890*/  FMNMX.FTZ R0, R75, R2, !PT ;  /* 0x000000024b007209 */ /* 0x000fe40007810000 */
[----:B------:R-:W-:Y:S02]  /*f8a0*/  FSEL R82, R34, -INF , P6 ;  /* 0xff80000022527808 */ /* 0x000fe40003000000 */
[----:B------:R-:W-:Y:S02]  /*f8b0*/  FSEL R74, R41, -INF , P6 ;  /* 0xff800000294a7808 */ /* 0x000fe40003000000 */
        /* <DEDUP_REMOVED lines=25> */
[----:B------:R-:W-:Y:S02]  /*fa50*/  FMNMX.FTZ R4, R68, R0, !PT ;  /* 0x0000000044047209 */ /* 0x000fe40007810000 */
[----:B------:R-:W-:Y:S01]  /*fa60*/  FMNMX.FTZ R5, R76, R2, !PT ;  /* 0x000000024c057209 */ /* 0x000fe20007810000 */
[----:B------:R-:W-:Y:S05]  /*fa70*/  BRA.DIV ~URZ, `(.L_x_267) ;  /* 0x000097827f007947 */ /* 0x000fea000b800000 */
[----:B------:R-:W1:Y:S04]  /*fa80*/  SHFL.BFLY PT, R0, R4, 0x2, 0x1f ;  /* 0x0c401f0004007f89 */ /* 0x000e6800000e0000 */
[----:B------:R-:W2:Y:S01]  /*fa90*/  SHFL.BFLY PT, R3, R5, 0x2, 0x1f ;  /* 0x0c401f0005037f89 */ /* 0x000ea200000e0000 */
[----:B-1----:R-:W-:Y:S02]  /*faa0*/  FMNMX.FTZ R0, R4, R0, !PT ;  /* 0x0000000004007209 */ /* 0x002fe40007810000 */
[----:B--2---:R-:W-:-:S03]  /*fab0*/  FMNMX.FTZ R4, R5, R3, !PT ;  /* 0x0000000305047209 */ /* 0x004fc60007810000 */
[----:B------:R-:W1:Y:S04]  /*fac0*/  SHFL.BFLY PT, R2, R0, 0x1, 0x1f ;  /* 0x0c201f0000027f89 */ /* 0x000e6800000e0000 */
[----:B------:R2:W3:Y:S01]  /*fad0*/  SHFL.BFLY PT, R3, R4, 0x1, 0x1f ;  /* 0x0c201f0004037f89 */ /* 0x0004e200000e0000 */
[----:B-1----:R-:W-:-:S05]  /*fae0*/  FMNMX.FTZ R102, R0, R2, !PT ;  /* 0x0000000200667209 */ /* 0x002fca0007810000 */
.L_x_348:
[C---:B------:R-:W-:Y:S01]  /*faf0*/  FMUL.FTZ R2, R102.reuse, c[0x0][0x2d0] ;  /* 0x0000b40066027a20 */ /* 0x040fe20000410000 */
[----:B------:R-:W-:Y:S01]  /*fb00*/  FSETP.NEU.FTZ.AND P0, PT, R102, -INF , PT ;  /* 0xff8000006600780b */ /* 0x000fe20003f1d000 */
[----:B------:R-:W-:Y:S01]  /*fb10*/  WARPSYNC 0xffffffff ;  /* 0xffffffff00007948 */ /* 0x000fe20003800000 */
[----:B---3--:R-:W-:Y:S01]  /*fb20*/  FMNMX.FTZ R16, R3, R4, !PT ;  /* 0x0000000403107209 */ /* 0x008fe20007810000 */
[----:B------:R-:W-:Y:S01]  /*fb30*/  LDSM.16.MT88.4 R32, [R170+0x800] ;  /* 0x00080000aa20783b */ /* 0x000fe20000004200 */
[----:B------:R-:W-:-:S02]  /*fb40*/  FSEL R2, R2, RZ, P0 ;  /* 0x000000ff02027208 */ /* 0x000fc40000000000 */
[----:B------:R-:W-:Y:S01]  /*fb50*/  FSETP.NEU.FTZ.AND P0, PT, R16, -INF , PT ;  /* 0xff8000001000780b */ /* 0x000fe20003f1d000 */
[----:B------:R-:W-:Y:S02]  /*fb60*/  LDSM.16.MT88.4 R40, [R172] ;  /* 0x00000000ac28783b */ /* 0x000fe40000004200 */
[--C-:B------:R-:W-:Y:S02]  /*fb70*/  FFMA.FTZ R0, R6, c[0x0][0x2d0], -R2.reuse ;  /* 0x0000b40006007a23 */ /* 0x100fe40000010802 */
[--C-:B------:R-:W-:Y:S01]  /*fb80*/  FFMA.FTZ R3, R9, c[0x0][0x2d0], -R2.reuse ;  /* 0x0000b40009037a23 */ /* 0x100fe20000010802 */
[----:B------:R-:W-:Y:S01]  /*fb90*/  LDSM.16.MT88.4 R48, [R173] ;  /* 0x00000000ad30783b */ /* 0x000fe20000004200 */
        /* <DEDUP_REMOVED lines=8> */
[----:B------:R2:W4:Y:S01]  /*fc20*/  MUFU.EX2 R84, R0 ;  /* 0x0000000000547308 */ /* 0x0005220000000800 */
[----:B---3--:R-:W-:-:S07]  /*fc30*/  FFMA.FTZ R3, R11, c[0x0][0x2d0], -R2 ;  /* 0x0000b4000b037a23 */ /* 0x008fce0000010802 */
[----:B------:R-:W-:Y:S01]  /*fc40*/  MUFU.EX2 R95, R3 ;  /* 0x00000003005f7308 */ /* 0x000fe20000000800 */
[----:B--2---:R-:W-:-:S07]  /*fc50*/  FFMA.FTZ R0, R8, c[0x0][0x2d0], -R2 ;  /* 0x0000b40008007a23 */ /* 0x004fce0000010802 */
[----:B------:R2:W-:Y:S02]  /*fc60*/  MUFU.EX2 R88, R0 ;  /* 0x0000000000587308 */ /* 0x0005e40000000800 */
[----:B--2---:R-:W-:-:S05]  /*fc70*/  FMUL.FTZ R0, R16, c[0x0][0x2d0] ;  /* 0x0000b40010007a20 */ /* 0x004fca0000410000 */
[----:B------:R-:W-:-:S05]  /*fc80*/  FSEL R0, R0, RZ, P0 ;  /* 0x000000ff00007208 */ /* 0x000fca0000000000 */
[--C-:B------:R-:W-:Y:S02]  /*fc90*/  FFMA.FTZ R3, R10, c[0x0][0x2d0], -R0.reuse ;  /* 0x0000b4000a037a23 */ /* 0x100fe40000010800 */
[----:B------:R-:W2:Y:S02]  /*fca0*/  LDSM.16.MT88.4 R8, [R169] ;  /* 0x00000000a908783b */ /* 0x000ea40000004200 */
[----:B------:R3:W-:Y:S02]  /*fcb0*/  MUFU.EX2 R87, R3 ;  /* 0x0000000300577308 */ /* 0x0007e40000000800 */
[----:B---3--:R-:W-:Y:S01]  /*fcc0*/  FFMA.FTZ R3, R12, c[0x0][0x2d0], -R0 ;  /* 0x0000b4000c037a23 */ /* 0x008fe20000010800 */
[----:B----4-:R-:W-:-:S05]  /*fcd0*/  F2FP.PACK_AB R12, R84, R86 ;  /* 0x00000056540c723e */ /* 0x010fca00000000ff */
[----:B------:R3:W4:Y:S02]  /*fce0*/  MUFU.EX2 R85, R3 ;  /* 0x0000000300557308 */ /* 0x0007240000000800 */
[----:B---3--:R-:W-:Y:S01]  /*fcf0*/  FFMA.FTZ R3, R13, c[0x0][0x2d0], -R0 ;  /* 0x0000b4000d037a23 */ /* 0x008fe20000010800 */
[----:B----4-:R-:W-:-:S05]  /*fd00*/  F2FP.PACK_AB R13, R85, R87 ;  /* 0x00000057550d723e */ /* 0x010fca00000000ff */
[----:B------:R3:W-:Y:S02]  /*fd10*/  MUFU.EX2 R89, R3 ;  /* 0x0000000300597308 */ /* 0x0007e40000000800 */
[----:B---3--:R-:W-:-:S06]  /*fd20*/  FFMA.FTZ R3, R15, c[0x0][0x2d0], -R0 ;  /* 0x0000b4000f037a23 */ /* 0x008fcc0000010800 */
[----:B------:R3:W4:Y:S02]  /*fd30*/  MUFU.EX2 R92, R3 ;  /* 0x00000003005c7308 */ /* 0x0007240000000800 */
[----:B---3--:R-:W-:Y:S01]  /*fd40*/  FFMA.FTZ R3, R17, c[0x0][0x2d0], -R2 ;  /* 0x0000b40011037a23 */ /* 0x008fe20000010802 */
[----:B----4-:R-:W-:Y:S01]  /*fd50*/  F2FP.PACK_AB R15, R92, R89 ;  /* 0x000000595c0f723e */ /* 0x010fe200000000ff */
[----:B------:R-:W-:-:S04]  /*fd60*/  FADD.FTZ R17, R87, R85 ;  /* 0x0000005557117221 */ /* 0x000fc80000010000 */
[----:B------:R3:W4:Y:S01]  /*fd70*/  MUFU.EX2 R93, R3 ;  /* 0x00000003005d7308 */ /* 0x0007220000000800 */
[----:B------:R-:W-:Y:S02]  /*fd80*/  FADD.FTZ R17, R89, R17 ;  /* 0x0000001159117221 */ /* 0x000fe40000010000 */
[----:B---3--:R-:W-:Y:S01]  /*fd90*/  FFMA.FTZ R3, R14, c[0x0][0x2d0], -R2 ;  /* 0x0000b4000e037a23 */ /* 0x008fe20000010802 */
[----:B------:R-:W-:-:S04]  /*fda0*/  F2FP.PACK_AB R14, R90, R88 ;  /* 0x000000585a0e723e */ /* 0x000fc800000000ff */
[----:B------:R3:W-:Y:S03]  /*fdb0*/  MUFU.EX2 R96, R3 ;  /* 0x0000000300607308 */ /* 0x0007e60000000800 */
[C---:B-1----:R-:W-:Y:S08]  /*fdc0*/  HMMA.16816.F32 R24, R12.reuse, R4, RZ ;  /* 0x000000040c18723c */ /* 0x042ff000000018ff */
[----:B--2---:R-:W-:Y:S01]  /*fdd0*/  HMMA.16816.F32 R44, R12, R8, RZ ;  /* 0x000000080c2c723c */ /* 0x004fe200000018ff */
[----:B---3--:R-:W-:-:S02]  /*fde0*/  FFMA.FTZ R3, R18, c[0x0][0x2d0], -R2 ;  /* 0x0000b40012037a23 */ /* 0x008fc40000010802 */
[----:B------:R-:W-:-:S04]  /*fdf0*/  FFMA.FTZ R18, R73, c[0x0][0x2d0], -R2 ;  /* 0x0000b40049127a23 */ /* 0x000fc80000010802 */
[----:B----4-:R-:W-:Y:S01]  /*fe00*/  F2FP.PACK_AB R8, R93, R95 ;  /* 0x0000005f5d08723e */ /* 0x010fe200000000ff */
[----:B------:R1:W2:Y:S01]  /*fe10*/  MUFU.EX2 R99, R3 ;  /* 0x0000000300637308 */ /* 0x0002a20000000800 */
[----:B------:R-:W-:Y:S01]  /*fe20*/  HMMA.16816.F32 R28, R12, R10, RZ ;  /* 0x0000000a0c1c723c */ /* 0x000fe200000018ff */
[----:B-1----:R-:W-:-:S06]  /*fe30*/  FFMA.FTZ R3, R19, c[0x0][0x2d0], -R0 ;  /* 0x0000b40013037a23 */ /* 0x002fcc0000010800 */
[----:B--2---:R-:W-:Y:S01]  /*fe40*/  F2FP.PACK_AB R10, R99, R96 ;  /* 0x00000060630a723e */ /* 0x004fe200000000ff */
[----:B------:R-:W-:Y:S01]  /*fe50*/  FFMA.FTZ R19, R74, c[0x0][0x2d0], -R2 ;  /* 0x0000b4004a137a23 */ /* 0x000fe20000010802 */
[----:B------:R1:W-:Y:S02]  /*fe60*/  MUFU.EX2 R94, R3 ;  /* 0x00000003005e7308 */ /* 0x0003e40000000800 */
[----:B-1----:R-:W-:-:S06]  /*fe70*/  FFMA.FTZ R3, R20, c[0x0][0x2d0], -R0 ;  /* 0x0000b40014037a23 */ /* 0x002fcc0000010800 */
[----:B------:R1:W2:Y:S02]  /*fe80*/  MUFU.EX2 R97, R3 ;  /* 0x0000000300617308 */ /* 0x0002a40000000800 */
[--C-:B-1----:R-:W-:Y:S01]  /*fe90*/  FFMA.FTZ R3, R21, c[0x0][0x2d0], -R0.reuse ;  /* 0x0000b40015037a23 */ /* 0x102fe20000010800 */
[----:B--2---:R-:W-:Y:S01]  /*fea0*/  F2FP.PACK_AB R9, R97, R94 ;  /* 0x0000005e6109723e */ /* 0x004fe200000000ff */
[C---:B------:R-:W-:Y:S04]  /*feb0*/  HMMA.16816.F32 R20, R12.reuse, R6, RZ ;  /* 0x000000060c14723c */ /* 0x040fe800000018ff */
[----:B------:R1:W-:Y:S04]  /*fec0*/  MUFU.EX2 R98, R3 ;  /* 0x0000000300627308 */ /* 0x0003e80000000800 */
[----:B------:R-:W-:Y:S01]  /*fed0*/  HMMA.16816.F32 R4, R12, R48, RZ ;  /* 0x000000300c04723c */ /* 0x000fe200000018ff */
[----:B-1----:R-:W-:-:S02]  /*fee0*/  FFMA.FTZ R3, R52, c[0x0][0x2d0], -R0 ;  /* 0x0000b40034037a23 */ /* 0x002fc40000010800 */
[----:B------:R-:W1:Y:S02]  /*fef0*/  LDSM.16.MT88.4 R52, [R172+0x800] ;  /* 0x00080000ac34783b */ /* 0x000e640000004200 */
[----:B------:R-:W2:Y:S02]  /*ff00*/  MUFU.EX2 R103, R3 ;  /* 0x0000000300677308 */ /* 0x000ea40000000800 */
[----:B--2---:R-:W-:Y:S01]  /*ff10*/  F2FP.PACK_AB R11, R103, R98 ;  /* 0x00000062670b723e */ /* 0x004fe200000000ff */
[----:B------:R-:W-:-:S04]  /*ff20*/  FADD.FTZ R3, R86, R84 ;  /* 0x0000005456037221 */ /* 0x000fc80000010000 */
[----:B------:R-:W-:Y:S02]  /*ff30*/  FADD.FTZ R3, R88, R3 ;  /* 0x0000000358037221 */ /* 0x000fe40000010000 */
[----:B------:R-:W-:Y:S02]  /*ff40*/  HMMA.16816.F32 R160, R8, R32, R24 ;  /* 0x0000002008a0723c */ /* 0x000fe40000001818 */
[----:B------:R-:W-:-:S04]  /*ff50*/  FADD.FTZ R3, R90, R3 ;  /* 0x000000035a037221 */ /* 0x000fc80000010000 */
[----:B------:R-:W-:Y:S02]  /*ff60*/  FADD.FTZ R3, R95, R3 ;  /* 0x000000035f037221 */ /* 0x000fe40000010000 */
[----:B------:R-:W-:Y:S01]  /*ff70*/  HMMA.16816.F32 R120, R8, R34, R20 ;  /* 0x000000220878723c */ /* 0x000fe20000001814 */
[----:B------:R-:W-:Y:S01]  /*ff80*/  LDSM.16.MT88.4 R32, [R170+0x2800] ;  /* 0x00280000aa20783b */ /* 0x000fe20000004200 */
[----:B------:R-:W-:-:S06]  /*ff90*/  FADD.FTZ R3, R93, R3 ;  /* 0x000000035d037221 */ /* 0x000fcc0000010000 */
[C---:B------:R-:W-:Y:S08]  /*ffa0*/  HMMA.16816.F32 R24, R12.reuse, R40, RZ ;  /* 0x000000280c18723c */ /* 0x040ff000000018ff */
[----:B------:R-:W-:Y:S01]  /*ffb0*/  HMMA.16816.F32 R20, R12, R42, RZ ;  /* 0x0000002a0c14723c */ /* 0x000fe200000018ff */
[----:B------:R-:W2:Y:S07]  /*ffc0*/  LDSM.16.MT88.4 R40, [R170+0x2000] ;  /* 0x00200000aa28783b */ /* 0x000eae0000004200 */
[C---:B------:R-:W-:Y:S01]  /*ffd0*/  HMMA.16816.F32 R136, R8.reuse, R36, R44 ;  /* 0x000000240888723c */ /* 0x040fe2000000182c */
[----:B------:R-:W3:Y:S07]  /*ffe0*/  LDSM.16.MT88.4 R44, [R173+0x2000] ;  /* 0x00200000ad2c783b */ /* 0x000eee0000004200 */
[----:B------:R-:W-:Y:S08]  /*fff0*/  HMMA.16816.F32 R156, R8, R56, R4 ;  /* 0x00000038089c723c */ /* 0x000ff00000001804 */
[----:B------:R-:W-:Y:S08]  /*10000*/  HMMA.16816.F32 R4, R12, R60, RZ ;  /* 0x0000003c0c04723c */ /* 0x000ff000000018ff */
[----:B------:R-:W-:Y:S01]  /*10010*/  HMMA.16816.F32 R128, R8, R38, R28 ;  /* 0x000000260880723c */ /* 0x000fe2000000181c */
[----:B------:R-:W4:Y:S07]  /*10020*/  LDSM.16.MT88.4 R36, [R173+0x2800] ;  /* 0x00280000ad24783b */ /* 0x000f2e0000004200 */
[----:B------:R-:W-:Y:S08]  /*10030*/  HMMA.16816.F32 R28, R12, R50, RZ ;  /* 0x000000320c1c723c */ /* 0x000ff000000018ff */
[C---:B-1----:R-:W-:Y:S08]  /*10040*/  HMMA.16816.F32 R152, R8.reuse, R52, R24 ;  /* 0x000000340898723c */ /* 0x042ff00000001818 */
[----:B------:R-:W-:Y:S08]  /*10050*/  HMMA.16816.F32 R132, R8, R54, R20 ;  /* 0x000000360884723c */ /* 0x000ff00000001814 */
[C---:B--2---:R-:W-:Y:S08]  /*10060*/  HMMA.16816.F32 R24, R12.reuse, R40, RZ ;  /* 0x000000280c18723c */ /* 0x044ff000000018ff */
[----:B------:R-:W-:Y:S01]  /*10070*/  HMMA.16816.F32 R20, R12, R42, RZ ;  /* 0x0000002a0c14723c */ /* 0x000fe200000018ff */
[----:B------:R-:W1:Y:S07]  /*10080*/  LDSM.16.MT88.4 R40, [R172+0x2000] ;  /* 0x00200000ac28783b */ /* 0x000e6e0000004200 */
[----:B------:R-:W-:Y:S08]  /*10090*/  HMMA.16816.F32 R148, R8, R64, R4 ;  /* 0x000000400894723c */ /* 0x000ff00000001804 */
[----:B---3--:R-:W-:Y:S08]  /*100a0*/  HMMA.16816.F32 R4, R12, R44, RZ ;  /* 0x0000002c0c04723c */ /* 0x008ff000000018ff */
[C---:B------:R-:W-:Y:S08]  /*100b0*/  HMMA.16816.F32 R112, R8.reuse, R58, R28 ;  /* 0x0000003a0870723c */ /* 0x040ff0000000181c */
[----:B------:R-:W-:Y:S01]  /*100c0*/  HMMA.16816.F32 R56, R8, R32, R24 ;  /* 0x000000200838723c */ /* 0x000fe20000001818 */
[----:B------:R-:W2:Y:S06]  /*100d0*/  LDSM.16.MT88.4 R24, [R172+0x2800] ;  /* 0x00280000ac18783b */ /* 0x000eac0000004200 */
[--C-:B------:R-:W-:Y:S01]  /*100e0*/  FFMA.FTZ R32, R78, c[0x0][0x2d0], -R0.reuse ;  /* 0x0000b4004e207a23 */ /* 0x100fe20000010800 */
[----:B------:R-:W-:Y:S01]  /*100f0*/  HMMA.16816.F32 R28, R12, R62, RZ ;  /* 0x0000003e0c1c723c */ /* 0x000fe200000018ff */
[----:B------:R-:W-:-:S07]  /*10100*/  FFMA.FTZ R33, R76, c[0x0][0x2d0], -R0 ;  /* 0x0000b4004c217a23 */ /* 0x000fce0000010800 */
[----:B----4-:R-:W-:Y:S07]  /*10110*/  HMMA.16816.F32 R124, R8, R36, R4 ;  /* 0x00000024087c723c */ /* 0x010fee0000001804 */
[--C-:B------:R-:W-:Y:S01]  /*10120*/  FFMA.FTZ R36, R69, c[0x0][0x2d0], -R2.reuse ;  /* 0x0000b40045247a23 */ /* 0x100fe20000010802 */
[----:B-1----:R-:W-:Y:S08]  /*10130*/  HMMA.16816.F32 R4, R12, R40, RZ ;  /* 0x000000280c04723c */ /* 0x002ff000000018ff */
[C---:B------:R-:W-:Y:S07]  /*10140*/  HMMA.16816.F32 R60, R8.reuse, R34, R20 ;  /* 0x00000022083c723c */ /* 0x040fee0000001814 */
[----:B------:R-:W-:Y:S01]  /*10150*/  FFMA.FTZ R35, R68, c[0x0][0x2d0], -R2 ;  /* 0x0000b40044237a23 */ /* 0x000fe20000010802 */
[----:B------:R-:W-:Y:S01]  /*10160*/  HMMA.16816.F32 R52, R8, R66, R28 ;  /* 0x000000420834723c */ /* 0x000fe2000000181c */
[----:B------:R-:W1:Y:S01]  /*10170*/  LDSM.16.MT88.4 R28, [R169+0x4000] ;  /* 0x00400000a91c783b */ /* 0x000e620000004200 */
[----:B------:R-:W-:-:S06]  /*10180*/  FFMA.FTZ R34, R77, c[0x0][0x2d0], -R0 ;  /* 0x0000b4004d227a23 */ /* 0x000fcc0000010800 */
[----:B------:R-:W-:Y:S08]  /*10190*/  HMMA.16816.F32 R20, R12, R46, RZ ;  /* 0x0000002e0c14723c */ /* 0x000ff000000018ff */
[----:B--2---:R-:W-:Y:S08]  /*101a0*/  HMMA.16816.F32 R116, R8, R24, R4 ;  /* 0x000000180874723c */ /* 0x004ff00000001804 */
[----:B------:R-:W-:Y:S08]  /*101b0*/  HMMA.16816.F32 R4, R12, R42, RZ ;  /* 0x0000002a0c04723c */ /* 0x000ff000000018ff */
[C---:B------:R-:W-:Y:S01]  /*101c0*/  HMMA.16816.F32 R108, R8.reuse, R38, R20 ;  /* 0x00000026086c723c */ /* 0x040fe20000001814 */
[----:B------:R-:W2:Y:S11]  /*101d0*/  LDSM.16.MT88.4 R20, [R169+0x4800] ;  /* 0x00480000a914783b */ /* 0x000eb60000004200 */
[----:B------:R-:W-:Y:S04]  /*101e0*/  @!UPT UIADD3 URZ, URZ, URZ, URZ ;  /* 0x0000003f3f3ff290 */ /* 0x000fe8000fffe03f */
[----:B------:R-:W-:Y:S01]  /*101f0*/  HMMA.16816.F32 R64, R8, R26, R4 ;  /* 0x0000001a0840723c */ /* 0x000fe20000001804 */
[----:B------:R-:W-:Y:S07]  /*10200*/  LDSM.16.MT88.4 R24, [R170+0x4800] ;  /* 0x00480000aa18783b */ /* 0x000fee0000004200 */
[----:B-1----:R-:W-:Y:S07]  /*10210*/  HMMA.16816.F32 R4, R12, R28, RZ ;  /* 0x0000001c0c04723c */ /* 0x002fee00000018ff */
[--C-:B------:R-:W-:Y:S11]  /*10220*/  FFMA.FTZ R28, R75, c[0x0][0x2d0], -R2.reuse ;  /* 0x0000b4004b1c7a23 */ /* 0x100ff60000010802 */
[----:B------:R-:W-:Y:S06]  /*10230*/  @!UPT UIADD3 URZ, URZ, URZ, URZ ;  /* 0x0000003f3f3ff290 */ /* 0x000fec000fffe03f */
[----:B--2---:R-:W-:Y:S08]  /*10240*/  HMMA.16816.F32 R84, R8, R20, R4 ;  /* 0x000000140854723c */ /* 0x004ff00000001804 */
[----:B------:R-:W-:Y:S07]  /*10250*/  HMMA.16816.F32 R4, R12, R30, RZ ;  /* 0x0000001e0c04723c */ /* 0x000fee00000018ff */
[----:B------:R-:W-:-:S02]  /*10260*/  FFMA.FTZ R30, R71, c[0x0][0x2d0], -R2 ;  /* 0x0000b400471e7a23 */ /* 0x000fc40000010802 */
[--C-:B------:R-:W-:Y:S11]  /*10270*/  FFMA.FTZ R31, R70, c[0x0][0x2d0], -R2.reuse ;  /* 0x0000b400461f7a23 */ /* 0x100ff60000010802 */
[----:B------:R-:W-:Y:S04]  /*10280*/  @!UPT UIADD3 URZ, URZ, URZ, URZ ;  /* 0x0000003f3f3ff290 */ /* 0x000fe8000fffe03f */
[----:B------:R-:W-:Y:S01]  /*10290*/  HMMA.16816.F32 R88, R8, R22, R4 ;  /* 0x000000160858723c */ /* 0x000fe20000001804 */
[----:B------:R-:W1:Y:S06]  /*102a0*/  LDSM.16.MT88.4 R20, [R170+0x4000] ;  /* 0x00400000aa14783b */ /* 0x000e6c0000004200 */
[----:B------:R-:W-:Y:S02]  /*102b0*/  FADD.FTZ R4, R92, R17 ;  /* 0x000000115c047221 */ /* 0x000fe40000010000 */
[----:B------:R-:W-:Y:S02]  /*102c0*/  FFMA.FTZ R17, R72, c[0x0][0x2d0], -R2 ;  /* 0x0000b40048117a23 */ /* 0x000fe40000010802 */
[----:B------:R-:W-:-:S02]  /*102d0*/  FADD.FTZ R29, R94, R4 ;  /* 0x000000045e1d7221 */ /* 0x000fc40000010000 */
[----:B------:R-:W-:Y:S02]  /*102e0*/  FADD.FTZ R2, R96, R3 ;  /* 0x0000000360027221 */ /* 0x000fe40000010000 */
[----:B------:R-:W-:Y:S02]  /*102f0*/  FADD.FTZ R3, R97, R29 ;  /* 0x0000001d61037221 */ /* 0x000fe40000010000 */
[----:B------:R-:W-:Y:S02]  /*10300*/  FADD.FTZ R2, R99, R2 ;  /* 0x0000000263027221 */ /* 0x000fe40000010000 */
[----:B------:R-:W-:Y:S01]  /*10310*/  FADD.FTZ R3, R98, R3 ;  /* 0x0000000362037221 */ /* 0x000fe20000010000 */
[----:B-1----:R-:W-:Y:S01]  /*10320*/  HMMA.16816.F32 R4, R12, R20, RZ ;  /* 0x000000140c04723c */ /* 0x002fe200000018ff */
[----:B------:R-:W-:Y:S08]  /*10330*/  MUFU.EX2 R21, R30 ;  /* 0x0000001e00157308 */ /* 0x000ff00000000800 */
[----:B------:R-:W1:Y:S11]  /*10340*/  MUFU.EX2 R20, R31 ;  /* 0x0000001f00147308 */ /* 0x000e760000000800 */
[----:B------:R-:W-:Y:S04]  /*10350*/  @!UPT UIADD3 URZ, URZ, URZ, URZ ;  /* 0x0000003f3f3ff290 */ /* 0x000fe8000fffe03f */
[----:B------:R-:W-:Y:S01]  /*10360*/  HMMA.16816.F32 R92, R8, R24, R4 ;  /* 0x00000018085c723c */ /* 0x000fe20000001804 */
[----:B------:R2:W-:Y:S01]  /*10370*/  MUFU.EX2 R25, R28 ;  /* 0x0000001c00197308 */ /* 0x0005e20000000800 */
[----:B-1----:R-:W-:-:S06]  /*10380*/  F2FP.PACK_AB R96, R20, R21 ;  /* 0x000000151460723e */ /* 0x002fcc00000000ff */
[----:B------:R-:W-:Y:S01]  /*10390*/  HMMA.16816.F32 R4, R12, R22, RZ ;  /* 0x000000160c04723c */ /* 0x000fe200000018ff */
[----:B------:R1:W3:Y:S01]  /*103a0*/  MUFU.EX2 R23, R19 ;  /* 0x0000001300177308 */ /* 0x0002e20000000800 */
[----:B--2---:R-:W2:Y:S07]  /*103b0*/  LDSM.16.MT88.4 R28, [R173+0x4000] ;  /* 0x00400000ad1c783b */ /* 0x004eae0000004200 */
[----:B------:R4:W-:Y:S01]  /*103c0*/  MUFU.EX2 R24, R18 ;  /* 0x0000001200187308 */ /* 0x0009e20000000800 */
[----:B-1----:R-:W-:-:S07]  /*103d0*/  FFMA.FTZ R19, R83, c[0x0][0x2d0], -R0 ;  /* 0x0000b40053137a23 */ /* 0x002fce0000010800 */
[----:B------:R-:W1:Y:S07]  /*103e0*/  MUFU.EX2 R22, R17 ;  /* 0x0000001100167308 */ /* 0x000e6e0000000800 */
[----:B------:R-:W-:Y:S01]  /*103f0*/  HMMA.16816.F32 R144, R8, R26, R4 ;  /* 0x0000001a0890723c */ /* 0x000fe20000001804 */
[----:B----4-:R-:W-:-:S06]  /*10400*/  FFMA.FTZ R18, R82, c[0x0][0x2d0], -R0 ;  /* 0x0000b40052127a23 */ /* 0x010fcc0000010800 */
[--C-:B------:R-:W-:Y:S01]  /*10410*/  FFMA.FTZ R7, R80, c[0x0][0x2d0], -R0.reuse ;  /* 0x0000b40050077a23 */ /* 0x100fe20000010800 */
[----:B---3--:R-:W-:Y:S01]  /*10420*/  F2FP.PACK_AB R4, R23, R25 ;  /* 0x000000191704723e */ /* 0x008fe200000000ff */
[--C-:B------:R-:W-:Y:S01]  /*10430*/  FFMA.FTZ R5, R79, c[0x0][0x2d0], -R0.reuse ;  /* 0x0000b4004f057a23 */ /* 0x100fe20000010800 */
[----:B-1----:R-:W-:Y:S01]  /*10440*/  F2FP.PACK_AB R6, R22, R24 ;  /* 0x000000181606723e */ /* 0x002fe200000000ff */
[----:B------:R-:W-:Y:S01]  /*10450*/  FFMA.FTZ R17, R81, c[0x0][0x2d0], -R0 ;  /* 0x0000b40051117a23 */ /* 0x000fe20000010800 */
[----:B------:R-:W-:Y:S01]  /*10460*/  MUFU.EX2 R18, R18 ;  /* 0x0000001200127308 */ /* 0x000fe20000000800 */
[----:B------:R-:W-:Y:S02]  /*10470*/  FADD.FTZ R0, R25, R2 ;  /* 0x0000000219007221 */ /* 0x000fe40000010000 */
[----:B------:R-:W-:Y:S02]  /*10480*/  FADD.FTZ R2, R103, R3 ;  /* 0x0000000367027221 */ /* 0x000fe40000010000 */
[----:B------:R-:W-:-:S03]  /*10490*/  FADD.FTZ R0, R23, R0 ;  /* 0x0000000017007221 */ /* 0x000fc60000010000 */
[----:B------:R-:W-:Y:S01]  /*104a0*/  MUFU.EX2 R7, R7 ;  /* 0x0000000700077308 */ /* 0x000fe20000000800 */
[----:B------:R-:W-:Y:S02]  /*104b0*/  FADD.FTZ R0, R24, R0 ;  /* 0x0000000018007221 */ /* 0x000fe40000010000 */
[----:B------:R-:W1:Y:S02]  /*104c0*/  LDSM.16.MT88.4 R24, [R173+0x4800] ;  /* 0x00480000ad18783b */ /* 0x000e640000004200 */
[----:B------:R-:W-:-:S04]  /*104d0*/  FADD.FTZ R0, R22, R0 ;  /* 0x0000000016007221 */ /* 0x000fc80000010000 */
[----:B------:R-:W-:-:S04]  /*104e0*/  FADD.FTZ R0, R21, R0 ;  /* 0x0000000015007221 */ /* 0x000fc80000010000 */
[----:B------:R-:W-:Y:S02]  /*104f0*/  FADD.FTZ R3, R20, R0 ;  /* 0x0000000014037221 */ /* 0x000fe40000010000 */
[----:B--2---:R-:W-:Y:S01]  /*10500*/  HMMA.16816.F32 R20, R12, R28, RZ ;  /* 0x0000001c0c14723c */ /* 0x004fe200000018ff */
[----:B------:R-:W-:Y:S08]  /*10510*/  MUFU.EX2 R29, R36 ;  /* 0x00000024001d7308 */ /* 0x000ff00000000800 */
[----:B------:R-:W2:Y:S02]  /*10520*/  MUFU.EX2 R28, R35 ;  /* 0x00000023001c7308 */ /* 0x000ea40000000800 */
[----:B--2---:R-:W-:Y:S11]  /*10530*/  F2FP.PACK_AB R98, R28, R29 ;  /* 0x0000001d1c62723e */ /* 0x004ff600000000ff */
[----:B------:R-:W-:Y:S02]  /*10540*/  @!UPT UIADD3 URZ, URZ, URZ, URZ ;  /* 0x0000003f3f3ff290 */ /* 0x000fe4000fffe03f */
[----:B-1----:R-:W-:Y:S01]  /*10550*/  HMMA.16816.F32 R48, R8, R24, R20 ;  /* 0x000000180830723c */ /* 0x002fe20000001814 */
[----:B------:R-:W1:Y:S07]  /*10560*/  MUFU.EX2 R25, R19 ;  /* 0x0000001300197308 */ /* 0x000e6e0000000800 */
[----:B------:R-:W-:Y:S01]  /*10570*/  HMMA.16816.F32 R20, R12, R30, RZ ;  /* 0x0000001e0c14723c */ /* 0x000fe200000018ff */
[----:B------:R-:W2:Y:S01]  /*10580*/  MUFU.EX2 R24, R17 ;  /* 0x0000001100187308 */ /* 0x000ea20000000800 */
[----:B-1----:R-:W-:-:S07]  /*10590*/  FADD.FTZ R0, R25, R2 ;  /* 0x0000000219007221 */ /* 0x002fce0000010000 */
[----:B------:R1:W3:Y:S01]  /*105a0*/  MUFU.EX2 R19, R5 ;  /* 0x0000000500137308 */ /* 0x0002e20000000800 */
[----:B------:R-:W-:Y:S02]  /*105b0*/  FADD.FTZ R2, R18, R0 ;  /* 0x0000000012027221 */ /* 0x000fe40000010000 */
[----:B------:R-:W-:Y:S02]  /*105c0*/  FADD.FTZ R0, R29, R3 ;  /* 0x000000031d007221 */ /* 0x000fe40000010000 */
[----:B--2---:R-:W-:-:S03]  /*105d0*/  FADD.FTZ R2, R24, R2 ;  /* 0x0000000218027221 */ /* 0x004fc60000010000 */
[----:B------:R-:W2:Y:S01]  /*105e0*/  MUFU.EX2 R17, R32 ;  /* 0x0000002000117308 */ /* 0x000ea20000000800 */
[----:B------:R-:W-:Y:S02]  /*105f0*/  FADD.FTZ R206, R28, R0 ;  /* 0x000000001cce7221 */ /* 0x000fe40000010000 */
[C---:B------:R-:W-:Y:S01]  /*10600*/  FADD.FTZ R0, R7.reuse, R2 ;  /* 0x0000000207007221 */ /* 0x040fe20000010000 */
[----:B------:R-:W-:-:S03]  /*10610*/  F2FP.PACK_AB R7, R7, R24 ;  /* 0x000000180707723e */ /* 0x000fc600000000ff */
[----:B------:R-:W-:Y:S01]  /*10620*/  HMMA.16816.F32 R40, R8, R26, R20 ;  /* 0x0000001a0828723c */ /* 0x000fe20000001814 */
[----:B------:R-:W4:Y:S01]  /*10630*/  LDSM.16.MT88.4 R20, [R172+0x4000] ;  /* 0x00400000ac14783b */ /* 0x000f220000004200 */
[----:B-1----:R-:W-:Y:S01]  /*10640*/  F2FP.PACK_AB R5, R18, R25 ;  /* 0x000000191205723e */ /* 0x002fe200000000ff */
[----:B------:R-:W1:Y:S01]  /*10650*/  MUFU.EX2 R3, R34 ;  /* 0x0000002200037308 */ /* 0x000e620000000800 */
[----:B---3--:R-:W-:Y:S01]  /*10660*/  FADD.FTZ R0, R19, R0 ;  /* 0x0000000013007221 */ /* 0x008fe20000010000 */
[----:B--2---:R-:W-:-:S06]  /*10670*/  F2FP.PACK_AB R97, R17, R19 ;  /* 0x000000131161723e */ /* 0x004fcc00000000ff */
[----:B------:R-:W2:Y:S01]  /*10680*/  MUFU.EX2 R2, R33 ;  /* 0x0000002100027308 */ /* 0x000ea20000000800 */
[----:B------:R-:W-:-:S04]  /*10690*/  FADD.FTZ R0, R17, R0 ;  /* 0x0000000011007221 */ /* 0x000fc80000010000 */
[----:B-1----:R-:W-:Y:S01]  /*106a0*/  FADD.FTZ R0, R3, R0 ;  /* 0x0000000003007221 */ /* 0x002fe20000010000 */
[----:B--2---:R-:W-:-:S03]  /*106b0*/  F2FP.PACK_AB R99, R2, R3 ;  /* 0x000000030263723e */ /* 0x004fc600000000ff */
[----:B------:R-:W-:Y:S01]  /*106c0*/  FADD.FTZ R202, R2, R0 ;  /* 0x0000000002ca7221 */ /* 0x000fe20000010000 */
[----:B------:R-:W-:-:S04]  /*106d0*/  IADD3 R0, R104, -0x2, RZ ;  /* 0xfffffffe68007810 */ /* 0x000fc80007ffe0ff */
[----:B------:R-:W-:Y:S01]  /*106e0*/  ISETP.GE.AND P0, PT, R0, R216, PT ;  /* 0x000000d80000720c */ /* 0x000fe20003f06270 */
[C---:B----4-:R-:W-:Y:S08]  /*106f0*/  HMMA.16816.F32 R24, R12.reuse, R20, RZ ;  /* 0x000000140c18723c */ /* 0x050ff000000018ff */
[----:B------:R-:W-:Y:S01]  /*10700*/  HMMA.16816.F32 R12, R12, R22, RZ ;  /* 0x000000160c0c723c */ /* 0x000fe200000018ff */
[----:B------:R-:W1:Y:S11]  /*10710*/  LDSM.16.MT88.4 R20, [R172+0x4800] ;  /* 0x00480000ac14783b */ /* 0x000e760000004200 */
[----:B------:R-:W-:Y:S04]  /*10720*/  @!UPT UIADD3 URZ, URZ, URZ, URZ ;  /* 0x0000003f3f3ff290 */ /* 0x000fe8000fffe03f */
[C---:B-1----:R-:W-:Y:S08]  /*10730*/  HMMA.16816.F32 R24, R8.reuse, R20, R24 ;  /* 0x000000140818723c */ /* 0x042ff00000001818 */
[----:B------:R-:W-:Y:S01]  /*10740*/  HMMA.16816.F32 R12, R8, R22, R12 ;  /* 0x00000016080c723c */ /* 0x000fe2000000180c */
        /* <DEDUP_REMOVED lines=13> */
[----:B------:R-:W2:Y:S03]  /*10820*/  LDSM.16.MT88.4 R132, [R169+0x1800] ;  /* 0x00180000a984783b */ /* 0x000ea60000004200 */
[C---:B-1----:R-:W-:Y:S08]  /*10830*/  HMMA.16816.F32 R44, R4.reuse, R8, R148 ;  /* 0x00000008042c723c */ /* 0x042ff00000001894 */
[----:B------:R-:W-:Y:S01]  /*10840*/  HMMA.16816.F32 R52, R4, R10, R52 ;  /* 0x0000000a0434723c */ /* 0x000fe20000001834 */
[----:B------:R-:W1:Y:S07]  /*10850*/  LDSM.16.MT88.4 R8, [R170+0x3000] ;  /* 0x00300000aa08783b */ /* 0x000e6e0000004200 */
[C---:B--2---:R-:W-:Y:S08]  /*10860*/  HMMA.16816.F32 R136, R96.reuse, R132, R136 ;  /* 0x000000846088723c */ /* 0x044ff00000001888 */
[----:B------:R-:W-:Y:S08]  /*10870*/  HMMA.16816.F32 R132, R96, R134, R20 ;  /* 0x000000866084723c */ /* 0x000ff00000001814 */
[C---:B-1----:R-:W-:Y:S08]  /*10880*/  HMMA.16816.F32 R56, R4.reuse, R8, R56 ;  /* 0x000000080438723c */ /* 0x042ff00000001838 */
[C---:B------:R-:W-:Y:S01]  /*10890*/  HMMA.16816.F32 R60, R4.reuse, R10, R60 ;  /* 0x0000000a043c723c */ /* 0x040fe2000000183c */
[----:B------:R-:W1:Y:S07]  /*108a0*/  LDSM.16.MT88.4 R8, [R173+0x3000] ;  /* 0x00300000ad08783b */ /* 0x000e6e0000004200 */
[C---:B-1----:R-:W-:Y:S01]  /*108b0*/  HMMA.16816.F32 R68, R4.reuse, R8, R124 ;  /* 0x000000080444723c */ /* 0x042fe2000000187c */
[----:B------:R-:W1:Y:S07]  /*108c0*/  LDSM.16.MT88.4 R124, [R170+0x1800] ;  /* 0x00180000aa7c783b */ /* 0x000e6e0000004200 */
[----:B------:R-:W-:Y:S01]  /*108d0*/  HMMA.16816.F32 R72, R4, R10, R108 ;  /* 0x0000000a0448723c */ /* 0x000fe2000000186c */
[----:B------:R-:W2:Y:S04]  /*108e0*/  LDSM.16.MT88.4 R8, [R172+0x3000] ;  /* 0x00300000ac08783b */ /* 0x000ea80000004200 */
[----:B------:R-:W3:Y:S03]  /*108f0*/  LDSM.16.MT88.4 R108, [R172+0x1800] ;  /* 0x00180000ac6c783b */ /* 0x000ee60000004200 */
[----:B-1----:R-:W-:Y:S08]  /*10900*/  HMMA.16816.F32 R128, R96, R124, R128 ;  /* 0x0000007c6080723c */ /* 0x002ff00000001880 */
[C---:B--2---:R-:W-:Y:S01]  /*10910*/  HMMA.16816.F32 R76, R4.reuse, R8, R116 ;  /* 0x00000008044c723c */ /* 0x044fe20000001874 */
[----:B------:R-:W1:Y:S07]  /*10920*/  LDSM.16.MT88.4 R116, [R173+0x1800] ;  /* 0x00180000ad74783b */ /* 0x000e6e0000004200 */
[----:B------:R-:W-:Y:S01]  /*10930*/  HMMA.16816.F32 R80, R4, R10, R64 ;  /* 0x0000000a0450723c */ /* 0x000fe20000001840 */
[----:B------:R-:W2:Y:S04]  /*10940*/  LDSM.16.MT88.4 R8, [R169+0x5000] ;  /* 0x00500000a908783b */ /* 0x000ea80000004200 */
[----:B------:R-:W-:Y:S03]  /*10950*/  LDSM.16.MT88.4 R64, [R172+0x3800] ;  /* 0x00380000ac40783b */ /* 0x000fe60000004200 */
[C---:B---3--:R-:W-:Y:S08]  /*10960*/  HMMA.16816.F32 R112, R96.reuse, R108, R112 ;  /* 0x0000006c6070723c */ /* 0x048ff00000001870 */
[C---:B------:R-:W-:Y:S08]  /*10970*/  HMMA.16816.F32 R108, R96.reuse, R110, R36 ;  /* 0x0000006e606c723c */ /* 0x040ff00000001824 */
[C---:B------:R-:W-:Y:S08]  /*10980*/  HMMA.16816.F32 R124, R96.reuse, R126, R28 ;  /* 0x0000007e607c723c */ /* 0x040ff0000000181c */
[----:B-1----:R-:W-:Y:S08]  /*10990*/  HMMA.16816.F32 R120, R96, R116, R120 ;  /* 0x000000746078723c */ /* 0x002ff00000001878 */
[C---:B--2---:R-:W-:Y:S08]  /*109a0*/  HMMA.16816.F32 R84, R4.reuse, R8, R84 ;  /* 0x000000080454723c */ /* 0x044ff00000001854 */
[----:B------:R-:W-:Y:S01]  /*109b0*/  HMMA.16816.F32 R88, R4, R10, R88 ;  /* 0x0000000a0458723c */ /* 0x000fe20000001858 */
[----:B------:R-:W1:Y:S07]  /*109c0*/  LDSM.16.MT88.4 R8, [R170+0x5000] ;  /* 0x00500000aa08783b */ /* 0x000e6e0000004200 */
        /* <DEDUP_REMOVED lines=9> */
[C---:B-1----:R-:W-:Y:S08]  /*10a60*/  HMMA.16816.F32 R36, R96.reuse, R40, R44 ;  /* 0x000000286024723c */ /* 0x042ff0000000182c */
[C---:B--2---:R-:W-:Y:S01]  /*10a70*/  HMMA.16816.F32 R44, R96.reuse, R48, R56 ;  /* 0x00000030602c723c */ /* 0x044fe20000001838 */
[----:B------:R-:W1:Y:S07]  /*10a80*/  LDSM.16.MT88.4 R56, [R173+0x3800] ;  /* 0x00380000ad38783b */ /* 0x000e6e0000004200 */
[C---:B------:R-:W-:Y:S08]  /*10a90*/  HMMA.16816.F32 R40, R96.reuse, R42, R52 ;  /* 0x0000002a6028723c */ /* 0x040ff00000001834 */
[C---:B------:R-:W-:Y:S08]  /*10aa0*/  HMMA.16816.F32 R48, R96.reuse, R50, R60 ;  /* 0x000000326030723c */ /* 0x040ff0000000183c */
[C---:B------:R-:W-:Y:S08]  /*10ab0*/  HMMA.16816.F32 R60, R96.reuse, R64, R76 ;  /* 0x00000040603c723c */ /* 0x040ff0000000184c */
[----:B------:R-:W-:Y:S01]  /*10ac0*/  HMMA.16816.F32 R64, R96, R66, R80 ;  /* 0x000000426040723c */ /* 0x000fe20000001850 */
[----:B------:R-:W2:Y:S07]  /*10ad0*/  LDSM.16.MT88.4 R80, [R170+0x5800] ;  /* 0x00580000aa50783b */ /* 0x000eae0000004200 */
[----:B---3--:R-:W-:Y:S08]  /*10ae0*/  HMMA.16816.F32 R24, R4, R8, R24 ;  /* 0x000000080418723c */ /* 0x008ff00000001818 */
[C---:B-1----:R-:W-:Y:S08]  /*10af0*/  HMMA.16816.F32 R52, R96.reuse, R56, R68 ;  /* 0x000000386034723c */ /* 0x042ff00000001844 */
[----:B------:R-:W-:Y:S01]  /*10b00*/  HMMA.16816.F32 R56, R96, R58, R72 ;  /* 0x0000003a6038723c */ /* 0x000fe20000001848 */
[----:B------:R-:W1:Y:S07]  /*10b10*/  LDSM.16.MT88.4 R72, [R169+0x5800] ;  /* 0x00580000a948783b */ /* 0x000e6e0000004200 */
[----:B------:R-:W-:Y:S01]  /*10b20*/  HMMA.16816.F32 R12, R4, R10, R12 ;  /* 0x0000000a040c723c */ /* 0x000fe2000000180c */
[----:B------:R-:W3:Y:S07]  /*10b30*/  LDSM.16.MT88.4 R4, [R172+0x5800] ;  /* 0x00580000ac04783b */ /* 0x000eee0000004200 */
[C---:B--2---:R-:W-:Y:S08]  /*10b40*/  HMMA.16816.F32 R76, R96.reuse, R80, R92 ;  /* 0x00000050604c723c */ /* 0x044ff0000000185c */
[C---:B------:R-:W-:Y:S08]  /*10b50*/  HMMA.16816.F32 R80, R96.reuse, R82, R144 ;  /* 0x000000526050723c */ /* 0x040ff00000001890 */
[C---:B-1----:R-:W-:Y:S08]  /*10b60*/  HMMA.16816.F32 R68, R96.reuse, R72, R84 ;  /* 0x000000486044723c */ /* 0x042ff00000001854 */
[C---:B------:R-:W-:Y:S01]  /*10b70*/  HMMA.16816.F32 R72, R96.reuse, R74, R88 ;  /* 0x0000004a6048723c */ /* 0x040fe20000001858 */
[----:B------:R-:W1:Y:S07]  /*10b80*/  LDSM.16.MT88.4 R88, [R173+0x5800] ;  /* 0x00580000ad58783b */ /* 0x000e6e0000004200 */
[C---:B---3--:R-:W-:Y:S08]  /*10b90*/  HMMA.16816.F32 R92, R96.reuse, R4, R24 ;  /* 0x00000004605c723c */ /* 0x048ff00000001818 */
[C---:B-1----:R-:W-:Y:S08]  /*10ba0*/  HMMA.16816.F32 R84, R96.reuse, R88, R152 ;  /* 0x000000586054723c */ /* 0x042ff00000001898 */
[C---:B------:R-:W-:Y:S08]  /*10bb0*/  HMMA.16816.F32 R88, R96.reuse, R90, R148 ;  /* 0x0000005a6058723c */ /* 0x040ff00000001894 */
[----:B------:R-:W-:Y:S01]  /*10bc0*/  HMMA.16816.F32 R96, R96, R6, R12 ;  /* 0x000000066060723c */ /* 0x000fe2000000180c */
[----:B------:R-:W-:Y:S07]  /*10bd0*/  @!UPT UIADD3 URZ, URZ, URZ, URZ ;  /* 0x0000003f3f3ff290 */ /* 0x000fee000fffe03f */
[----:B------:R-:W-:Y:S11]  /*10be0*/  @!P0 BRA `(.L_x_268) ;  /* 0x0000303000008947 */ /* 0x000ff60003800000 */
[----:B------:R-:W-:Y:S02]  /*10bf0*/  MOV R195, R0 ;  /* 0x0000000000c37202 */ /* 0x000fe40000000f00 */
[----:B------:R-:W-:-:S02]  /*10c00*/  MOV R104, R16 ;  /* 0x0000001000687202 */ /* 0x000fc40000000f00 */
[----:B------:R-:W-:Y:S02]  /*10c10*/  MOV R103, R102 ;  /* 0x0000006600677202 */ /* 0x000fe40000000f00 */
.L_x_275:
[----:B------:R-:W-:Y:S04]  /*10c20*/  DEPBAR.LE SB0, 0x0 ;  /* 0x000080000000791a */ /* 0x000fe80000000000 */
[----:B------:R-:W-:Y:S01]  /*10c30*/  WARPSYNC 0xffffffff ;  /* 0xffffffff00007948 */ /* 0x000fe20003800000 */
[----:B------:R-:W-:Y:S01]  /*10c40*/  BAR.SYNC.DEFER_BLOCKING 0x0 ;  /* 0x0000000000007b1d */ /* 0x000fe20000010000 */
[----:B------:R-:W-:Y:S01]  /*10c50*/  SHF.R.S32.HI R0, RZ, 0x1f, R194 ;  /* 0x0000001fff007819 */ /* 0x000fe200000114c2 */
[----:B------:R-:W-:Y:S01]  /*10c60*/  IMAD.WIDE.U32 R2, R194, c[0x0][0x208], RZ ;  /* 0x00008200c2027a25 */ /* 0x000fe200078e00ff */
[----:B------:R-:W-:Y:S02]  /*10c70*/  ISETP.GE.AND P4, PT, R208, c[0x0][0x1d4], PT ;  /* 0x00007500d0007a0c */ /* 0x000fe40003f86270 */
[C---:B------:R-:W-:Y:S01]  /*10c80*/  ISETP.GE.AND P3, PT, R207.reuse, c[0x0][0x1d4], PT ;  /* 0x00007500cf007a0c */ /* 0x040fe20003f66270 */
[----:B------:R-:W-:Y:S01]  /*10c90*/  IMAD R0, R0, c[0x0][0x208], RZ ;  /* 0x0000820000007a24 */ /* 0x000fe200078e02ff */
[C---:B------:R-:W-:Y:S01]  /*10ca0*/  SHF.L.U64.HI R30, R208.reuse, 0x1, R223 ;  /* 0x00000001d01e7819 */ /* 0x040fe200000102df */
[----:B------:R-:W-:Y:S01]  /*10cb0*/  IMAD.SHL.U32 R23, R208, 0x2, RZ ;  /* 0x00000002d0177824 */ /* 0x000fe200078e00ff */
[C---:B------:R-:W-:Y:S01]  /*10cc0*/  SHF.L.U64.HI R22, R207.reuse, 0x1, R224 ;  /* 0x00000001cf167819 */ /* 0x040fe200000102e0 */
[----:B------:R-:W-:Y:S01]  /*10cd0*/  IMAD R0, R194, c[0x0][0x20c], R0 ;  /* 0x00008300c2007a24 */ /* 0x000fe200078e0200 */
[C---:B------:R-:W-:Y:S01]  /*10ce0*/  SHF.L.U64.HI R14, R210.reuse, 0x1, R211 ;  /* 0x00000001d20e7819 */ /* 0x040fe200000102d3 */
[----:B------:R-:W-:Y:S02]  /*10cf0*/  IMAD.SHL.U32 R15, R207, 0x2, RZ ;  /* 0x00000002cf0f7824 */ /* 0x000fe400078e00ff */
[----:B------:R-:W-:Y:S01]  /*10d00*/  IMAD.IADD R3, R3, 0x1, R0 ;  /* 0x0000000103037824 */ /* 0x000fe200078e0200 */
[----:B------:R-:W-:Y:S01]  /*10d10*/  SHF.R.S32.HI R0, RZ, 0x1f, R192 ;  /* 0x0000001fff007819 */ /* 0x000fe200000114c0 */
[----:B------:R-:W-:Y:S02]  /*10d20*/  IMAD.SHL.U32 R13, R210, 0x2, RZ ;  /* 0x00000002d20d7824 */ /* 0x000fe400078e00ff */
[----:B------:R-:W-:Y:S04]  /*10d30*/  IMAD.WIDE.U32 R2, R192, c[0x0][0x218], R2 ;  /* 0x00008600c0027a25 */ /* 0x000fe800078e0002 */
[----:B------:R-:W-:Y:S01]  /*10d40*/  IMAD R4, R0, c[0x0][0x218], RZ ;  /* 0x0000860000047a24 */ /* 0x000fe200078e02ff */
[----:B------:R-:W-:Y:S01]  /*10d50*/  IADD3 R0, P0, R226, R2, RZ ;  /* 0x00000002e2007210 */ /* 0x000fe20007f1e0ff */
[----:B------:R1:W2:Y:S02]  /*10d60*/  LDSM.16.M88.4 R32, [R175] ;  /* 0x00000000af20783b */ /* 0x0002a40000000200 */
[----:B------:R-:W-:Y:S02]  /*10d70*/  IMAD R4, R192, c[0x0][0x21c], R4 ;  /* 0x00008700c0047a24 */ /* 0x000fe400078e0204 */
[----:B------:R1:W3:Y:S03]  /*10d80*/  LDSM.16.M88.4 R8, [R168] ;  /* 0x00000000a808783b */ /* 0x0002e60000000200 */
[----:B------:R-:W-:Y:S01]  /*10d90*/  IADD3.X R2, R225, R3, R4, P0, !PT ;  /* 0x00000003e1027210 */ /* 0x000fe200007fe404 */
[----:B------:R1:W4:Y:S01]  /*10da0*/  LDSM.16.M88.4 R16, [R168+0x800] ;  /* 0x00080000a810783b */ /* 0x0003220000000200 */
[C---:B------:R-:W-:Y:S03]  /*10db0*/  LEA R5, P0, R0.reuse, c[0x0][0x1f8], 0x1 ;  /* 0x00007e0000057a11 */ /* 0x040fe600078008ff */
[----:B------:R1:W1:Y:S01]  /*10dc0*/  LDSM.16.M88.4 R24, [R168+0x1000] ;  /* 0x00100000a818783b */ /* 0x0002620000000200 */
[----:B------:R-:W-:Y:S03]  /*10dd0*/  LEA.HI.X R4, R0, c[0x0][0x1fc], R2, 0x1, P0 ;  /* 0x00007f0000047a11 */ /* 0x000fe600000f0c02 */
[----:B------:R1:W1:Y:S04]  /*10de0*/  LDSM.16.M88.4 R144, [R168+0x1800] ;  /* 0x00180000a890783b */ /* 0x0002680000000200 */
[----:B------:R1:W1:Y:S04]  /*10df0*/  LDSM.16.M88.4 R148, [R176] ;  /* 0x00000000b094783b */ /* 0x0002680000000200 */
[----:B------:R1:W1:Y:S04]  /*10e00*/  LDSM.16.M88.4 R152, [R179] ;  /* 0x00000000b398783b */ /* 0x0002680000000200 */
[----:B------:R1:W1:Y:S04]  /*10e10*/  LDSM.16.M88.4 R156, [R190] ;  /* 0x00000000be9c783b */ /* 0x0002680000000200 */
[----:B------:R1:W1:Y:S04]  /*10e20*/  LDSM.16.M88.4 R160, [R189] ;  /* 0x00000000bda0783b */ /* 0x0002680000000200 */
[----:B------:R1:W1:Y:S01]  /*10e30*/  LDSM.16.M88.4 R164, [R188] ;  /* 0x00000000bca4783b */ /* 0x0002620000000200 */
[----:B------:R-:W-:-:S05]  /*10e40*/  BRA.DIV ~URZ, `(.L_x_269) ;  /* 0x000084d27f007947 */ /* 0x000fca000b800000 */
[----:B------:R4:W3:Y:S02]  /*10e50*/  SHFL.IDX PT, R0, R4, RZ, 0x181f ;  /* 0x00181fff04007589 */ /* 0x0008e400000e0000 */
.L_x_349:
[----:B------:R-:W5:Y:S01]  /*10e60*/  SHFL.IDX PT, R3, R5, RZ, 0x181f ;  /* 0x00181fff05037589 */ /* 0x000f6200000e0000 */
[----:B------:R-:W-:Y:S01]  /*10e70*/  LOP3.LUT P1, RZ, R212, 0x10, RZ, 0xc0, !PT ;  /* 0x00000010d4ff7812 */ /* 0x000fe2000782c0ff */
[----:B------:R-:W-:Y:S03]  /*10e80*/  BSSY B0, `(.L_x_270) ;  /* 0x000013e000007945 */ /* 0x000fe60003800000 */
[----:B------:R-:W-:Y:S03]  /*10e90*/  SEL R102, RZ, 0x10, P1 ;  /* 0x00000010ff667807 */ /* 0x000fe60000800000 */
[----:B------:R4:W-:Y:S08]  /*10ea0*/  SHFL.IDX PT, R12, R4, 0x1, 0x181f ;  /* 0x00381f00040c7f89 */ /* 0x0009f000000e0000 */
[----:B------:R3:W2:Y:S01]  /*10eb0*/  SHFL.IDX PT, R2, R5, 0x1, 0x181f ;  /* 0x00381f0005027f89 */ /* 0x0006a200000e0000 */
[C---:B-----5:R-:W-:Y:S04]  /*10ec0*/  IADD3 R6, P0, R3.reuse, R13, RZ ;  /* 0x0000000d03067210 */ /* 0x060fe80007f1e0ff */
[C---:B---3--:R-:W-:Y:S02]  /*10ed0*/  IADD3.X R7, R0.reuse, R14, RZ, P0, !PT ;  /* 0x0000000e00077210 */ /* 0x048fe400007fe4ff */
[----:B----4-:R-:W-:Y:S03]  /*10ee0*/  IADD3 R4, P0, R3, R15, RZ ;  /* 0x0000000f03047210 */ /* 0x010fe60007f1e0ff */
[----:B------:R3:W-:Y:S01]  /*10ef0*/  LDGSTS.E.BYPASS.LTC128B.128 [R191+0x100], [R6.64], !P1 ;  /* 0x0010000006bf7fae */ /* 0x0007e2000c901d4a */
[----:B------:R-:W-:Y:S07]  /*10f00*/  IADD3.X R5, R0, R22, RZ, P0, !PT ;  /* 0x0000001600057210 */ /* 0x000fee00007fe4ff */
[----:B------:R4:W-:Y:S02]  /*10f10*/  LDGSTS.E.BYPASS.LTC128B.128 [R191+0x2100], [R4.64], !P3 ;  /* 0x0210000004bf7fae */ /* 0x0009e4000d901d4a */
[----:B----4-:R-:W-:Y:S02]  /*10f20*/  IADD3 R5, -R102, 0x10, RZ ;  /* 0x0000001066057810 */ /* 0x010fe40007ffe1ff */
[----:B------:R-:W-:Y:S02]  /*10f30*/  SEL R4, RZ, 0x10, P3 ;  /* 0x00000010ff047807 */ /* 0x000fe40001800000 */
[----:B------:R-:W-:Y:S02]  /*10f40*/  LOP3.LUT R5, R5, 0xf, RZ, 0xc0, !PT ;  /* 0x0000000f05057812 */ /* 0x000fe400078ec0ff */
[C---:B------:R-:W-:Y:S02]  /*10f50*/  ISETP.NE.U32.AND P5, PT, R4.reuse, RZ, PT ;  /* 0x000000ff0400720c */ /* 0x040fe40003fa5070 */
[----:B--2---:R-:W-:Y:S02]  /*10f60*/  IADD3 R20, P1, P0, R5, R2, R13 ;  /* 0x0000000205147210 */ /* 0x004fe4000783e00d */
[----:B------:R-:W-:Y:S02]  /*10f70*/  IADD3 R4, -R4, 0x10, RZ ;  /* 0x0000001004047810 */ /* 0x000fe40007ffe1ff */
[----:B------:R-:W-:Y:S02]  /*10f80*/  IADD3.X R21, RZ, R12, R14, P1, P0 ;  /* 0x0000000cff157210 */ /* 0x000fe40000fe040e */
[----:B------:R-:W-:Y:S02]  /*10f90*/  IADD3 R14, P2, R3, R23, RZ ;  /* 0x00000017030e7210 */ /* 0x000fe40007f5e0ff */
[----:B------:R-:W-:Y:S02]  /*10fa0*/  LOP3.LUT R4, R4, 0xf, RZ, 0xc0, !PT ;  /* 0x0000000f04047812 */ /* 0x000fe400078ec0ff */
[----:B------:R-:W-:Y:S02]  /*10fb0*/  SEL R13, RZ, 0x10, P4 ;  /* 0x00000010ff0d7807 */ /* 0x000fe40002000000 */
[----:B------:R-:W-:Y:S02]  /*10fc0*/  IADD3 R28, P1, P0, R4, R2, R15 ;  /* 0x00000002041c7210 */ /* 0x000fe4000783e00f */
[----:B------:R-:W-:Y:S02]  /*10fd0*/  IADD3.X R15, R0, R30, RZ, P2, !PT ;  /* 0x0000001e000f7210 */ /* 0x000fe400017fe4ff */
[C---:B------:R-:W-:Y:S02]  /*10fe0*/  IADD3 R4, -R13.reuse, 0x10, RZ ;  /* 0x000000100d047810 */ /* 0x040fe40007ffe1ff */
[----:B------:R-:W-:Y:S01]  /*10ff0*/  ISETP.NE.U32.AND P2, PT, R102, RZ, PT ;  /* 0x000000ff6600720c */ /* 0x000fe20003f45070 */
[----:B------:R2:W-:Y:S01]  /*11000*/  LDGSTS.E.BYPASS.LTC128B.128 [R191+0x4100], [R14.64], !P4 ;  /* 0x041000000ebf7fae */ /* 0x0005e2000e101d4a */
[----:B------:R-:W-:Y:S02]  /*11010*/  LOP3.LUT R4, R4, 0xf, RZ, 0xc0, !PT ;  /* 0x0000000f04047812 */ /* 0x000fe400078ec0ff */
[----:B------:R-:W-:Y:S02]  /*11020*/  IADD3.X R29, RZ, R12, R22, P1, P0 ;  /* 0x0000000cff1d7210 */ /* 0x000fe40000fe0416 */
[----:B------:R-:W-:Y:S02]  /*11030*/  IADD3 R2, P1, P0, R4, R2, R23 ;  /* 0x0000000204027210 */ /* 0x000fe4000783e017 */
[C---:B---3--:R-:W-:Y:S03]  /*11040*/  HMMA.16816.F32 R4, R32.reuse, R8, RZ ;  /* 0x000000082004723c */ /* 0x048fe600000018ff */
[----:B------:R-:W-:Y:S02]  /*11050*/  IADD3.X R3, RZ, R12, R30, P1, P0 ;  /* 0x0000000cff037210 */ /* 0x000fe40000fe041e */
[----:B------:R3:W-:Y:S01]  /*11060*/  LDGSTS.E.BYPASS.LTC128B.128.ZFILL [R191+0x1100], [R20.64], P2 ;  /* 0x0110000014bf7fae */ /* 0x0007e20009141d4a */
[----:B------:R-:W-:Y:S02]  /*11070*/  ISETP.NE.U32.AND P0, PT, R13, RZ, PT ;  /* 0x000000ff0d00720c */ /* 0x000fe40003f05070 */
[C---:B------:R-:W-:Y:S05]  /*11080*/  HMMA.16816.F32 R8, R32.reuse, R10, RZ ;  /* 0x0000000a2008723c */ /* 0x040fea00000018ff */
[----:B------:R4:W-:Y:S03]  /*11090*/  LDGSTS.E.BYPASS.LTC128B.128.ZFILL [R191+0x3100], [R28.64], P5 ;  /* 0x031000001cbf7fae */ /* 0x0009e6000a941d4a */
[C---:B--2---:R-:W-:Y:S05]  /*110a0*/  HMMA.16816.F32 R12, R32.reuse, R16, RZ ;  /* 0x00000010200c723c */ /* 0x044fea00000018ff */
[----:B------:R2:W-:Y:S01]  /*110b0*/  LDGSTS.E.BYPASS.LTC128B.128.ZFILL [R191+0x5100], [R2.64], P0 ;  /* 0x0510000002bf7fae */ /* 0x0005e20008141d4a */
[----:B------:R-:W-:Y:S02]  /*110c0*/  ISETP.GT.AND P0, PT, R195, R216, PT ;  /* 0x000000d8c300720c */ /* 0x000fe40003f04270 */
[C---:B------:R-:W-:Y:S05]  /*110d0*/  HMMA.16816.F32 R16, R32.reuse, R18, RZ ;  /* 0x000000122010723c */ /* 0x040fea00000018ff */
[----:B------:R-:W0:Y:S03]  /*110e0*/  LDGDEPBAR ;  /* 0x00000000000079af */ /* 0x000e260000000000 */
[C---:B-1-3--:R-:W-:Y:S08]  /*110f0*/  HMMA.16816.F32 R20, R32.reuse, R24, RZ ;  /* 0x000000182014723c */ /* 0x04aff000000018ff */
[C---:B------:R-:W-:Y:S08]  /*11100*/  HMMA.16816.F32 R24, R32.reuse, R26, RZ ;  /* 0x0000001a2018723c */ /* 0x040ff000000018ff */
[C---:B----4-:R-:W-:Y:S08]  /*11110*/  HMMA.16816.F32 R28, R32.reuse, R144, RZ ;  /* 0x00000090201c723c */ /* 0x050ff000000018ff */
[----:B------:R-:W-:Y:S01]  /*11120*/  HMMA.16816.F32 R32, R32, R146, RZ ;  /* 0x000000922020723c */ /* 0x000fe200000018ff */
[----:B------:R-:W-:Y:S07]  /*11130*/  LDSM.16.M88.4 R144, [R178] ;  /* 0x00000000b290783b */ /* 0x000fee0000000200 */
[C---:B------:R-:W-:Y:S08]  /*11140*/  HMMA.16816.F32 R4, R148.reuse, R152, R4 ;  /* 0x000000989404723c */ /* 0x040ff00000001804 */
[C---:B------:R-:W-:Y:S01]  /*11150*/  HMMA.16816.F32 R8, R148.reuse, R154, R8 ;  /* 0x0000009a9408723c */ /* 0x040fe20000001808 */
[----:B------:R-:W1:Y:S07]  /*11160*/  LDSM.16.M88.4 R152, [R174] ;  /* 0x00000000ae98783b */ /* 0x000e6e0000000200 */
[C---:B------:R-:W-:Y:S08]  /*11170*/  HMMA.16816.F32 R12, R148.reuse, R156, R12 ;  /* 0x0000009c940c723c */ /* 0x040ff0000000180c */
[C---:B------:R-:W-:Y:S01]  /*11180*/  HMMA.16816.F32 R16, R148.reuse, R158, R16 ;  /* 0x0000009e9410723c */ /* 0x040fe20000001810 */
[----:B------:R-:W3:Y:S07]  /*11190*/  LDSM.16.M88.4 R156, [R174+0x800] ;  /* 0x00080000ae9c783b */ /* 0x000eee0000000200 */
[C---:B------:R-:W-:Y:S08]  /*111a0*/  HMMA.16816.F32 R20, R148.reuse, R160, R20 ;  /* 0x000000a09414723c */ /* 0x040ff00000001814 */
[C---:B------:R-:W-:Y:S01]  /*111b0*/  HMMA.16816.F32 R24, R148.reuse, R162, R24 ;  /* 0x000000a29418723c */ /* 0x040fe20000001818 */
[----:B------:R-:W-:Y:S07]  /*111c0*/  LDSM.16.M88.4 R160, [R174+0x1800] ;  /* 0x00180000aea0783b */ /* 0x000fee0000000200 */
[C---:B------:R-:W-:Y:S08]  /*111d0*/  HMMA.16816.F32 R28, R148.reuse, R164, R28 ;  /* 0x000000a4941c723c */ /* 0x040ff0000000181c */
[----:B------:R-:W-:Y:S01]  /*111e0*/  HMMA.16816.F32 R32, R148, R166, R32 ;  /* 0x000000a69420723c */ /* 0x000fe20000001820 */
[----:B------:R-:W4:Y:S07]  /*111f0*/  LDSM.16.M88.4 R148, [R174+0x1000] ;  /* 0x00100000ae94783b */ /* 0x000f2e0000000200 */
[C---:B-1----:R-:W-:Y:S08]  /*11200*/  HMMA.16816.F32 R4, R144.reuse, R152, R4 ;  /* 0x000000989004723c */ /* 0x042ff00000001804 */
[C---:B------:R-:W-:Y:S01]  /*11210*/  HMMA.16816.F32 R8, R144.reuse, R154, R8 ;  /* 0x0000009a9008723c */ /* 0x040fe20000001808 */
[----:B------:R-:W-:Y:S07]  /*11220*/  LDSM.16.M88.4 R152, [R171] ;  /* 0x00000000ab98783b */ /* 0x000fee0000000200 */
[C---:B---3--:R-:W-:Y:S08]  /*11230*/  HMMA.16816.F32 R12, R144.reuse, R156, R12 ;  /* 0x0000009c900c723c */ /* 0x048ff0000000180c */
[C---:B------:R-:W-:Y:S01]  /*11240*/  HMMA.16816.F32 R16, R144.reuse, R158, R16 ;  /* 0x0000009e9010723c */ /* 0x040fe20000001810 */
[----:B------:R-:W-:Y:S07]  /*11250*/  LDSM.16.M88.4 R156, [R171+0x800] ;  /* 0x00080000ab9c783b */ /* 0x000fee0000000200 */
[C---:B----4-:R-:W-:Y:S08]  /*11260*/  HMMA.16816.F32 R20, R144.reuse, R148, R20 ;  /* 0x000000949014723c */ /* 0x050ff00000001814 */
[C---:B------:R-:W-:Y:S01]  /*11270*/  HMMA.16816.F32 R24, R144.reuse, R150, R24 ;  /* 0x000000969018723c */ /* 0x040fe20000001818 */
[----:B------:R-:W1:Y:S07]  /*11280*/  LDSM.16.M88.4 R148, [R177] ;  /* 0x00000000b194783b */ /* 0x000e6e0000000200 */
[C---:B------:R-:W-:Y:S08]  /*11290*/  HMMA.16816.F32 R28, R144.reuse, R160, R28 ;  /* 0x000000a0901c723c */ /* 0x040ff0000000181c */
[----:B------:R-:W-:Y:S01]  /*112a0*/  HMMA.16816.F32 R32, R144, R162, R32 ;  /* 0x000000a29020723c */ /* 0x000fe20000001820 */
[----:B------:R-:W3:Y:S08]  /*112b0*/  LDSM.16.M88.4 R144, [R171+0x1000] ;  /* 0x00100000ab90783b */ /* 0x000ef00000000200 */
[----:B------:R-:W4:Y:S01]  /*112c0*/  LDSM.16.M88.4 R160, [R171+0x1800] ;  /* 0x00180000aba0783b */ /* 0x000f220000000200 */
[C---:B-1----:R-:W-:Y:S08]  /*112d0*/  HMMA.16816.F32 R4, R148.reuse, R152, R4 ;  /* 0x000000989404723c */ /* 0x042ff00000001804 */
[C---:B------:R-:W-:Y:S01]  /*112e0*/  HMMA.16816.F32 R8, R148.reuse, R154, R8 ;  /* 0x0000009a9408723c */ /* 0x040fe20000001808 */
[----:B------:R-:W-:Y:S07]  /*112f0*/  LDSM.16.M88.4 R152, [R168+0x2000] ;  /* 0x00200000a898783b */ /* 0x000fee0000000200 */
[C---:B------:R-:W-:Y:S08]  /*11300*/  HMMA.16816.F32 R12, R148.reuse, R156, R12 ;  /* 0x0000009c940c723c */ /* 0x040ff0000000180c */
[C---:B------:R-:W-:Y:S01]  /*11310*/  HMMA.16816.F32 R16, R148.reuse, R158, R16 ;  /* 0x0000009e9410723c */ /* 0x040fe20000001810 */
[----:B------:R-:W-:Y:S07]  /*11320*/  LDSM.16.M88.4 R156, [R168+0x2800] ;  /* 0x00280000a89c783b */ /* 0x000fee0000000200 */
[C---:B---3--:R-:W-:Y:S08]  /*11330*/  HMMA.16816.F32 R20, R148.reuse, R144, R20 ;  /* 0x000000909414723c */ /* 0x048ff00000001814 */
[C---:B------:R-:W-:Y:S01]  /*11340*/  HMMA.16816.F32 R24, R148.reuse, R146, R24 ;  /* 0x000000929418723c */ /* 0x040fe20000001818 */
[----:B------:R-:W1:Y:S07]  /*11350*/  LDSM.16.M88.4 R144, [R175+0x4000] ;  /* 0x00400000af90783b */ /* 0x000e6e0000000200 */
[C---:B----4-:R-:W-:Y:S08]  /*11360*/  HMMA.16816.F32 R28, R148.reuse, R160, R28 ;  /* 0x000000a0941c723c */ /* 0x050ff0000000181c */
[----:B------:R-:W-:Y:S01]  /*11370*/  HMMA.16816.F32 R32, R148, R162, R32 ;  /* 0x000000a29420723c */ /* 0x000fe20000001820 */
[----:B------:R-:W3:Y:S08]  /*11380*/  LDSM.16.M88.4 R148, [R168+0x3000] ;  /* 0x00300000a894783b */ /* 0x000ef00000000200 */
[----:B------:R-:W4:Y:S01]  /*11390*/  LDSM.16.M88.4 R160, [R168+0x3800] ;  /* 0x00380000a8a0783b */ /* 0x000f220000000200 */
[C---:B-1----:R-:W-:Y:S08]  /*113a0*/  HMMA.16816.F32 R4, R144.reuse, R152, R4 ;  /* 0x000000989004723c */ /* 0x042ff00000001804 */
[C---:B------:R-:W-:Y:S01]  /*113b0*/  HMMA.16816.F32 R8, R144.reuse, R154, R8 ;  /* 0x0000009a9008723c */ /* 0x040fe20000001808 */
[----:B------:R-:W-:Y:S07]  /*113c0*/  LDSM.16.M88.4 R152, [R187] ;  /* 0x00000000bb98783b */ /* 0x000fee0000000200 */
[C---:B------:R-:W-:Y:S08]  /*113d0*/  HMMA.16816.F32 R12, R144.reuse, R156, R12 ;  /* 0x0000009c900c723c */ /* 0x040ff0000000180c */
[C---:B------:R-:W-:Y:S01]  /*113e0*/  HMMA.16816.F32 R16, R144.reuse, R158, R16 ;  /* 0x0000009e9010723c */ /* 0x040fe20000001810 */
[----:B------:R-:W-:Y:S07]  /*113f0*/  LDSM.16.M88.4 R156, [R186] ;  /* 0x00000000ba9c783b */ /* 0x000fee0000000200 */
[C---:B---3--:R-:W-:Y:S08]  /*11400*/  HMMA.16816.F32 R20, R144.reuse, R148, R20 ;  /* 0x000000949014723c */ /* 0x048ff00000001814 */
[C---:B------:R-:W-:Y:S01]  /*11410*/  HMMA.16816.F32 R24, R144.reuse, R150, R24 ;  /* 0x000000969018723c */ /* 0x040fe20000001818 */
[----:B------:R-:W1:Y:S07]  /*11420*/  LDSM.16.M88.4 R148, [R176+0x4000] ;  /* 0x00400000b094783b */ /* 0x000e6e0000000200 */
[C---:B----4-:R-:W-:Y:S08]  /*11430*/  HMMA.16816.F32 R28, R144.reuse, R160, R28 ;  /* 0x000000a0901c723c */ /* 0x050ff0000000181c */
[----:B------:R-:W-:Y:S01]  /*11440*/  HMMA.16816.F32 R32, R144, R162, R32 ;  /* 0x000000a29020723c */ /* 0x000fe20000001820 */
[----:B------:R-:W3:Y:S08]  /*11450*/  LDSM.16.M88.4 R144, [R185] ;  /* 0x00000000b990783b */ /* 0x000ef00000000200 */
[----:B------:R-:W4:Y:S01]  /*11460*/  LDSM.16.M88.4 R160, [R184] ;  /* 0x00000000b8a0783b */ /* 0x000f220000000200 */
        /* <DEDUP_REMOVED lines=51> */
[----:B------:R-:W-:Y:S01]  /*117a0*/  LDSM.16.M88.4 R160, [R174+0x4000] ;  /* 0x00400000aea0783b */ /* 0x000fe20000000200 */
[C---:B-1----:R-:W-:Y:S08]  /*117b0*/  HMMA.16816.F32 R4, R148.reuse, R152, R4 ;  /* 0x000000989404723c */ /* 0x042ff00000001804 */
[C---:B------:R-:W-:Y:S01]  /*117c0*/  HMMA.16816.F32 R8, R148.reuse, R154, R8 ;  /* 0x0000009a9408723c */ /* 0x040fe20000001808 */
[----:B------:R-:W1:Y:S07]  /*117d0*/  LDSM.16.M88.4 R152, [R180] ;  /* 0x00000000b498783b */ /* 0x000e6e0000000200 */
[C---:B------:R-:W-:Y:S08]  /*117e0*/  HMMA.16816.F32 R12, R148.reuse, R156, R12 ;  /* 0x0000009c940c723c */ /* 0x040ff0000000180c */
[C---:B------:R-:W-:Y:S01]  /*117f0*/  HMMA.16816.F32 R16, R148.reuse, R158, R16 ;  /* 0x0000009e9410723c */ /* 0x040fe20000001810 */
[----:B------:R-:W4:Y:S07]  /*11800*/  LDSM.16.M88.4 R156, [R178+0x8000] ;  /* 0x00800000b29c783b */ /* 0x000f2e0000000200 */
[C---:B---3--:R-:W-:Y:S08]  /*11810*/  HMMA.16816.F32 R20, R148.reuse, R144, R20 ;  /* 0x000000909414723c */ /* 0x048ff00000001814 */
[C---:B------:R-:W-:Y:S01]  /*11820*/  HMMA.16816.F32 R24, R148.reuse, R146, R24 ;  /* 0x000000929418723c */ /* 0x040fe20000001818 */
[----:B------:R-:W3:Y:S07]  /*11830*/  LDSM.16.M88.4 R144, [R174+0x4800] ;  /* 0x00480000ae90783b */ /* 0x000eee0000000200 */
[C---:B-1----:R-:W-:Y:S08]  /*11840*/  HMMA.16816.F32 R28, R148.reuse, R152, R28 ;  /* 0x00000098941c723c */ /* 0x042ff0000000181c */
[----:B------:R-:W-:Y:S01]  /*11850*/  HMMA.16816.F32 R32, R148, R154, R32 ;  /* 0x0000009a9420723c */ /* 0x000fe20000001820 */
[----:B------:R-:W1:Y:S07]  /*11860*/  LDSM.16.M88.4 R148, [R174+0x5000] ;  /* 0x00500000ae94783b */ /* 0x000e6e0000000200 */
[C---:B----4-:R-:W-:Y:S01]  /*11870*/  HMMA.16816.F32 R4, R156.reuse, R160, R4 ;  /* 0x000000a09c04723c */ /* 0x050fe20000001804 */
[----:B------:R-:W4:Y:S07]  /*11880*/  LDSM.16.M88.4 R152, [R174+0x5800] ;  /* 0x00580000ae98783b */ /* 0x000f2e0000000200 */
[C---:B------:R-:W-:Y:S01]  /*11890*/  HMMA.16816.F32 R8, R156.reuse, R162, R8 ;  /* 0x000000a29c08723c */ /* 0x040fe20000001808 */
[----:B------:R-:W-:Y:S07]  /*118a0*/  LDSM.16.M88.4 R160, [R171+0x4000] ;  /* 0x00400000aba0783b */ /* 0x000fee0000000200 */
[C---:B---3--:R-:W-:Y:S08]  /*118b0*/  HMMA.16816.F32 R12, R156.reuse, R144, R12 ;  /* 0x000000909c0c723c */ /* 0x048ff0000000180c */
[C---:B------:R-:W-:Y:S01]  /*118c0*/  HMMA.16816.F32 R16, R156.reuse, R146, R16 ;  /* 0x000000929c10723c */ /* 0x040fe20000001810 */
[----:B------:R-:W3:Y:S07]  /*118d0*/  LDSM.16.M88.4 R144, [R177+0x8000] ;  /* 0x00800000b190783b */ /* 0x000eee0000000200 */
[C---:B-1----:R-:W-:Y:S08]  /*118e0*/  HMMA.16816.F32 R20, R156.reuse, R148, R20 ;  /* 0x000000949c14723c */ /* 0x042ff00000001814 */
[C---:B------:R-:W-:Y:S01]  /*118f0*/  HMMA.16816.F32 R24, R156.reuse, R150, R24 ;  /* 0x000000969c18723c */ /* 0x040fe20000001818 */
[----:B------:R-:W1:Y:S07]  /*11900*/  LDSM.16.M88.4 R148, [R171+0x4800] ;  /* 0x00480000ab94783b */ /* 0x000e6e0000000200 */
[C---:B----4-:R-:W-:Y:S08]  /*11910*/  HMMA.16816.F32 R28, R156.reuse, R152, R28 ;  /* 0x000000989c1c723c */ /* 0x050ff0000000181c */
[----:B------:R-:W-:Y:S08]  /*11920*/  HMMA.16816.F32 R32, R156, R154, R32 ;  /* 0x0000009a9c20723c */ /* 0x000ff00000001820 */
[C---:B---3--:R-:W-:Y:S08]  /*11930*/  HMMA.16816.F32 R4, R144.reuse, R160, R4 ;  /* 0x000000a09004723c */ /* 0x048ff00000001804 */
[C---:B------:R-:W-:Y:S08]  /*11940*/  HMMA.16816.F32 R8, R144.reuse, R162, R8 ;  /* 0x000000a29008723c */ /* 0x040ff00000001808 */
[C---:B-1----:R-:W-:Y:S08]  /*11950*/  HMMA.16816.F32 R12, R144.reuse, R148, R12 ;  /* 0x00000094900c723c */ /* 0x042ff0000000180c */
[----:B------:R-:W-:Y:S01]  /*11960*/  FMUL.FTZ R0, R4, c[0x0][0x320] ;  /* 0x0000c80004007a20 */ /* 0x000fe20000410000 */
[C---:B------:R-:W-:Y:S03]  /*11970*/  HMMA.16816.F32 R16, R144.reuse, R150, R16 ;  /* 0x000000969010723c */ /* 0x040fe60000001810 */
[----:B------:R1:W3:Y:S04]  /*11980*/  MUFU.TANH R161, R0 ;  /* 0x0000000000a17308 */ /* 0x0002e80000002400 */
[----:B------:R-:W-:Y:S02]  /*11990*/  FMUL.FTZ R10, R10, c[0x0][0x320] ;  /* 0x0000c8000a0a7a20 */ /* 0x000fe40000410000 */
[----:B--2---:R-:W-:Y:S04]  /*119a0*/  FMUL.FTZ R3, R11, c[0x0][0x320] ;  /* 0x0000c8000b037a20 */ /* 0x004fe80000410000 */
[----:B------:R-:W2:Y:S02]  /*119b0*/  MUFU.TANH R165, R10 ;  /* 0x0000000a00a57308 */ /* 0x000ea40000002400 */
[----:B------:R-:W-:Y:S08]  /*119c0*/  FMUL.FTZ R2, R12, c[0x0][0x320] ;  /* 0x0000c8000c027a20 */ /* 0x000ff00000410000 */
[----:B------:R-:W4:Y:S01]  /*119d0*/  MUFU.TANH R157, R2 ;  /* 0x00000002009d7308 */ /* 0x000f220000002400 */
[----:B-1----:R-:W-:Y:S09]  /*119e0*/  FMUL.FTZ R0, R5, c[0x0][0x320] ;  /* 0x0000c80005007a20 */ /* 0x002ff20000410000 */
[----:B------:R1:W1:Y:S10]  /*119f0*/  MUFU.TANH R164, R0 ;  /* 0x0000000000a47308 */ /* 0x0002740000002400 */
[----:B------:R5:W2:Y:S01]  /*11a00*/  MUFU.TANH R163, R3 ;  /* 0x0000000300a37308 */ /* 0x000aa20000002400 */
[----:B-1----:R-:W-:Y:S09]  /*11a10*/  FMUL.FTZ R0, R6, c[0x0][0x320] ;  /* 0x0000c80006007a20 */ /* 0x002ff20000410000 */
[----:B------:R1:W1:Y:S01]  /*11a20*/  MUFU.TANH R166, R0 ;  /* 0x0000000000a67308 */ /* 0x0002620000002400 */
[----:B-----5:R-:W-:Y:S09]  /*11a30*/  FMUL.FTZ R3, R19, c[0x0][0x320] ;  /* 0x0000c80013037a20 */ /* 0x020ff20000410000 */
[----:B------:R-:W2:Y:S01]  /*11a40*/  MUFU.TANH R153, R3 ;  /* 0x0000000300997308 */ /* 0x000ea20000002400 */
[----:B-1----:R-:W-:Y:S02]  /*11a50*/  FMUL.FTZ R0, R7, c[0x0][0x320] ;  /* 0x0000c80007007a20 */ /* 0x002fe40000410000 */
[----:B------:R-:W1:Y:S07]  /*11a60*/  LDSM.16.M88.4 R4, [R171+0x5000] ;  /* 0x00500000ab04783b */ /* 0x000e6e0000000200 */
[----:B------:R5:W1:Y:S02]  /*11a70*/  MUFU.TANH R167, R0 ;  /* 0x0000000000a77308 */ /* 0x000a640000002400 */
[----:B-----5:R-:W-:Y:S08]  /*11a80*/  FMUL.FTZ R0, R8, c[0x0][0x320] ;  /* 0x0000c80008007a20 */ /* 0x020ff00000410000 */
[----:B------:R5:W2:Y:S01]  /*11a90*/  MUFU.TANH R162, R0 ;  /* 0x0000000000a27308 */ /* 0x000aa20000002400 */
[C---:B-1----:R-:W-:Y:S07]  /*11aa0*/  HMMA.16816.F32 R20, R144.reuse, R4, R20 ;  /* 0x000000049014723c */ /* 0x042fee0000001814 */
[----:B------:R-:W-:Y:S01]  /*11ab0*/  FMUL.FTZ R4, R18, c[0x0][0x320] ;  /* 0x0000c80012047a20 */ /* 0x000fe20000410000 */
[C---:B------:R-:W-:Y:S03]  /*11ac0*/  HMMA.16816.F32 R24, R144.reuse, R6, R24 ;  /* 0x000000069018723c */ /* 0x040fe60000001818 */
[----:B------:R-:W1:Y:S01]  /*11ad0*/  MUFU.TANH R154, R4 ;  /* 0x00000004009a7308 */ /* 0x000e620000002400 */
[----:B-----5:R-:W-:Y:S02]  /*11ae0*/  FMUL.FTZ R0, R9, c[0x0][0x320] ;  /* 0x0000c80009007a20 */ /* 0x020fe40000410000 */
[----:B------:R-:W5:Y:S02]  /*11af0*/  LDSM.16.M88.4 R8, [R171+0x5800] ;  /* 0x00580000ab08783b */ /* 0x000f640000000200 */
[----:B------:R-:W-:Y:S05]  /*11b00*/  DEPBAR.LE SB0, 0x0 ;  /* 0x000080000000791a */ /* 0x000fea0000000000 */
[----:B------:R1:W1:Y:S01]  /*11b10*/  MUFU.TANH R160, R0 ;  /* 0x0000000000a07308 */ /* 0x0002620000002400 */
[----:B------:R-:W-:Y:S02]  /*11b20*/  BAR.SYNC.DEFER_BLOCKING 0x0 ;  /* 0x0000000000007b1d */ /* 0x000fe40000010000 */
[----:B------:R-:W-:Y:S07]  /*11b30*/  FMUL.FTZ R2, R21, c[0x0][0x320] ;  /* 0x0000c80015027a20 */ /* 0x000fee0000410000 */
[----:B------:R-:W2:Y:S01]  /*11b40*/  MUFU.TANH R148, R2 ;  /* 0x0000000200947308 */ /* 0x000ea20000002400 */
[----:B-1----:R-:W-:Y:S09]  /*11b50*/  FMUL.FTZ R0, R13, c[0x0][0x320] ;  /* 0x0000c8000d007a20 */ /* 0x002ff20000410000 */
[----:B------:R1:W1:Y:S01]  /*11b60*/  MUFU.TANH R156, R0 ;  /* 0x00000000009c7308 */ /* 0x0002620000002400 */
[C---:B-----5:R-:W-:Y:S08]  /*11b70*/  HMMA.16816.F32 R28, R144.reuse, R8, R28 ;  /* 0x00000008901c723c */ /* 0x060ff0000000181c */
[----:B------:R-:W-:Y:S04]  /*11b80*/  HMMA.16816.F32 R32, R144, R10, R32 ;  /* 0x0000000a9020723c */ /* 0x000fe80000001820 */
[----:B-1----:R-:W-:Y:S04]  /*11b90*/  FMUL.FTZ R0, R14, c[0x0][0x320] ;  /* 0x0000c8000e007a20 */ /* 0x002fe80000410000 */
        /* <DEDUP_REMOVED lines=39> */
[----:B------:R-:W-:Y:S01]  /*11e10*/  ISETP.GT.AND P0, PT, R213, 0x3f, PT ;  /* 0x0000003fd500780c */ /* 0x000fe20003f04270 */
[----:B------:R-:W-:Y:S01]  /*11e20*/  IMAD R2, R195, 0x40, R234 ;  /* 0x00000040c3027824 */ /* 0x000fe200078e02ea */
[----:B------:R-:W-:Y:S01]  /*11e30*/  SHF.L.U64.HI R14, R208, 0x1, R223 ;  /* 0x00000001d00e7819 */ /* 0x000fe200000102df */
[----:B------:R-:W-:Y:S01]  /*11e40*/  IMAD.MOV.U32 R192, RZ, RZ, RZ ;  /* 0x000000ffffc07224 */ /* 0x000fe200078e00ff */
[----:B------:R-:W-:Y:S01]  /*11e50*/  ISETP.NE.AND P1, PT, R0, c[0x0][0x2b8], PT ;  /* 0x0000ae0000007a0c */ /* 0x000fe20003f25270 */
[----:B------:R-:W-:Y:S01]  /*11e60*/  IMAD.SHL.U32 R12, R208, 0x2, RZ ;  /* 0x00000002d00c7824 */ /* 0x000fe200078e00ff */
[----:B------:R-:W-:Y:S01]  /*11e70*/  IADD3 R2, R2, -0x40, R213 ;  /* 0xffffffc002027810 */ /* 0x000fe20007ffe0d5 */
[C---:B------:R-:W-:Y:S01]  /*11e80*/  IMAD.SHL.U32 R11, R207.reuse, 0x2, RZ ;  /* 0x00000002cf0b7824 */ /* 0x040fe200078e00ff */
[----:B------:R-:W-:Y:S01]  /*11e90*/  SHF.L.U64.HI R13, R207, 0x1, R224 ;  /* 0x00000001cf0d7819 */ /* 0x000fe200000102e0 */
[C---:B------:R-:W-:Y:S01]  /*11ea0*/  IMAD.SHL.U32 R9, R210.reuse, 0x2, RZ ;  /* 0x00000002d2097824 */ /* 0x040fe200078e00ff */
[----:B------:R-:W-:Y:S01]  /*11eb0*/  SHF.L.U64.HI R10, R210, 0x1, R211 ;  /* 0x00000001d20a7819 */ /* 0x000fe200000102d3 */
[----:B------:R-:W-:Y:S06]  /*11ec0*/  IMAD.MOV.U32 R0, RZ, RZ, R2 ;  /* 0x000000ffff007224 */ /* 0x000fec00078e0002 */
        /* <DEDUP_REMOVED lines=8> */
[----:B------:R-:W-:Y:S01]  /*11f50*/  IMAD.WIDE.U32 R2, R194, c[0x0][0x1e0], RZ ;  /* 0x00007800c2027a25 */ /* 0x000fe200078e00ff */
        /* <DEDUP_REMOVED lines=15> */
.L_x_350:
        /* <DEDUP_REMOVED lines=18> */
.L_x_351:
[C---:B---3--:R-:W-:Y:S02]  /*12170*/  IADD3 R2, -R102.reuse, 0x10, RZ ;  /* 0x0000001066027810 */ /* 0x048fe40007ffe1ff */
[----:B------:R-:W-:Y:S02]  /*12180*/  ISETP.NE.U32.AND P0, PT, R102, RZ, PT ;  /* 0x000000ff6600720c */ /* 0x000fe40003f05070 */
[----:B------:R-:W-:Y:S04]  /*12190*/  LOP3.LUT R2, R2, 0xf, RZ, 0xc0, !PT ;  /* 0x0000000f02027812 */ /* 0x000fe800078ec0ff */
[----:B--2---:R-:W-:Y:S04]  /*121a0*/  IADD3 R2, P2, P1, R2, R0, R9 ;  /* 0x0000000002027210 */ /* 0x004fe8000795e009 */
[----:B----4-:R-:W-:Y:S02]  /*121b0*/  IADD3.X R3, RZ, R4, R10, P2, P1 ;  /* 0x00000004ff037210 */ /* 0x010fe400017e240a */
[----:B------:R-:W-:Y:S03]  /*121c0*/  IADD3 R6, P1, R0, R11, RZ ;  /* 0x0000000b00067210 */ /* 0x000fe60007f3e0ff */
[----:B------:R-:W-:Y:S01]  /*121d0*/  @!PT LDS RZ, [RZ] ;  /* 0x00000000fffff984 */ /* 0x000fe20000000800 */
[----:B------:R-:W-:Y:S01]  /*121e0*/  @!PT LDS RZ, [RZ] ;  /* 0x00000000fffff984 */ /* 0x000fe20000000800 */
[----:B------:R-:W-:Y:S01]  /*121f0*/  @!PT LDS RZ, [RZ] ;  /* 0x00000000fffff984 */ /* 0x000fe20000000800 */
[----:B------:R2:W-:Y:S02]  /*12200*/  LDGSTS.E.BYPASS.LTC128B.128.ZFILL [R191+0x7100], [R2.64], P0 ;  /* 0x0710000002bf7fae */ /* 0x0005e40008141d4a */
[----:B------:R-:W-:Y:S05]  /*12210*/  IMAD.X R7, R4, 0x1, R13, P1 ;  /* 0x0000000104077824 */ /* 0x000fea00008e060d */
[----:B------:R3:W-:Y:S01]  /*12220*/  LDGSTS.E.BYPASS.LTC128B.128 [R191+0x9100], [R6.64], !P3 ;  /* 0x0910000006bf7fae */ /* 0x0007e2000d901d4a */
[----:B--2---:R-:W-:Y:S05]  /*12230*/  IADD3 R2, P0, R0, R12, RZ ;  /* 0x0000000c00027210 */ /* 0x004fea0007f1e0ff */
[----:B------:R-:W-:Y:S05]  /*12240*/  IMAD.X R3, R4, 0x1, R14, P0 ;  /* 0x0000000104037824 */ /* 0x000fea00000e060e */
[----:B------:R3:W-:Y:S03]  /*12250*/  LDGSTS.E.BYPASS.LTC128B.128 [R191+0xb100], [R2.64], !P4 ;  /* 0x0b10000002bf7fae */ /* 0x0007e6000e101d4a */
.L_x_271:
[----:B--234-:R-:W-:Y:S05]  /*12260*/  BSYNC B0 ;  /* 0x0000000000007941 */ /* 0x01cfea0003800000 */
.L_x_270:
        /* <DEDUP_REMOVED lines=34> */
[----:B------:R-:W1:Y:S02]  /*12490*/  SHFL.BFLY PT, R0, R4, 0x2, 0x1f ;  /* 0x0c401f0004007f89 */ /* 0x000e6400000e0000 */
[----:B-1----:R-:W-:Y:S05]  /*124a0*/  FMNMX.FTZ R0, R4, R0, !PT ;  /* 0x0000000004007209 */ /* 0x002fea0007810000 */
[----:B------:R-:W1:Y:S02]  /*124b0*/  SHFL.BFLY PT, R2, R0, 0x1, 0x1f ;  /* 0x0c201f0000027f89 */ /* 0x000e6400000e0000 */
[----:B-1----:R-:W-:Y:S02]  /*124c0*/  FMNMX.FTZ R102, R0, R2, !PT ;  /* 0x0000000200667209 */ /* 0x002fe40007810000 */
[----:B------:R-:W1:Y:S02]  /*124d0*/  SHFL.BFLY PT, R0, R5, 0x2, 0x1f ;  /* 0x0c401f0005007f89 */ /* 0x000e6400000e0000 */
[----:B-1----:R-:W-:Y:S05]  /*124e0*/  FMNMX.FTZ R4, R5, R0, !PT ;  /* 0x0000000005047209 */ /* 0x002fea0007810000 */
[----:B------:R1:W2:Y:S02]  /*124f0*/  SHFL.BFLY PT, R0, R4, 0x1, 0x1f ;  /* 0x0c201f0004007f89 */ /* 0x0002a400000e0000 */
.L_x_352:
[----:B--2---:R-:W-:Y:S01]  /*12500*/  FMNMX.FTZ R3, R0, R4, !PT ;  /* 0x0000000400037209 */ /* 0x004fe20007810000 */
[C---:B------:R-:W-:Y:S01]  /*12510*/  FADD.FTZ R0, -R102.reuse, R103 ;  /* 0x0000006766007221 */ /* 0x040fe20000010100 */
[----:B------:R-:W-:Y:S01]  /*12520*/  WARPSYNC 0xffffffff ;  /* 0xffffffff00007948 */ /* 0x000fe20003800000 */
[----:B-1----:R-:W-:Y:S01]  /*12530*/  FMUL.FTZ R4, R102, c[0x0][0x2d0] ;  /* 0x0000b40066047a20 */ /* 0x002fe20000410000 */
[----:B------:R-:W-:Y:S01]  /*12540*/  ISETP.GT.AND P0, PT, R195, R216, PT ;  /* 0x000000d8c300720c */ /* 0x000fe20003f04270 */
[----:B------:R-:W-:Y:S02]  /*12550*/  FMUL.FTZ R0, R0, c[0x0][0x2d0] ;  /* 0x0000b40000007a20 */ /* 0x000fe40000410000 */
[--C-:B------:R-:W-:Y:S02]  /*12560*/  FFMA.FTZ R7, R161, c[0x0][0x2d0], -R4.reuse ;  /* 0x0000b400a1077a23 */ /* 0x100fe40000010804 */
[--C-:B------:R-:W-:Y:S01]  /*12570*/  FFMA.FTZ R155, R155, c[0x0][0x2d0], -R4.reuse ;  /* 0x0000b4009b9b7a23 */ /* 0x100fe20000010804 */
        /* <DEDUP_REMOVED lines=16> */
[----:B------:R-:W-:Y:S03]  /*12680*/  FFMA.FTZ R156, R156, c[0x0][0x2d0], -R4 ;  /* 0x0000b4009c9c7a23 */ /* 0x000fe60000010804 */
[----:B------:R-:W-:Y:S10]  /*12690*/  MUFU.EX2 R4, R7 ;  /* 0x0000000700047308 */ /* 0x000ff40000000800 */
[----:B------:R-:W1:Y:S02]  /*126a0*/  MUFU.EX2 R6, R6 ;  /* 0x0000000600067308 */ /* 0x000e640000000800 */
[----:B-1----:R-:W-:Y:S01]  /*126b0*/  F2FP.PACK_AB R144, R6, R4 ;  /* 0x000000040690723e */ /* 0x002fe200000000ff */
[----:B------:R-:W-:Y:S01]  /*126c0*/  FFMA.FTZ R0, R2, R206, R4 ;  /* 0x000000ce02007223 */ /* 0x000fe20000010004 */
[----:B------:R-:W-:Y:S01]  /*126d0*/  F2FP.PACK_AB R146, R8, R9 ;  /* 0x000000090892723e */ /* 0x000fe200000000ff */
[C---:B------:R-:W-:Y:S02]  /*126e0*/  FMUL.FTZ R4, R3.reuse, c[0x0][0x2d0] ;  /* 0x0000b40003047a20 */ /* 0x040fe40000410000 */
[----:B------:R-:W-:Y:S02]  /*126f0*/  FADD.FTZ R7, R6, R0 ;  /* 0x0000000006077221 */ /* 0x000fe40000010000 */
[----:B------:R-:W-:Y:S02]  /*12700*/  FADD.FTZ R0, -R3, R104 ;  /* 0x0000006803007221 */ /* 0x000fe40000010100 */
[----:B------:R-:W-:Y:S02]  /*12710*/  FMUL.FTZ R32, R2, R108 ;  /* 0x0000006c02207220 */ /* 0x000fe40000410000 */
[----:B------:R-:W-:Y:S02]  /*12720*/  FMUL.FTZ R0, R0, c[0x0][0x2d0] ;  /* 0x0000b40000007a20 */ /* 0x000fe40000410000 */
[----:B------:R-:W-:Y:S02]  /*12730*/  FMUL.FTZ R33, R2, R109 ;  /* 0x0000006d02217220 */ /* 0x000fe40000410000 */
[--C-:B------:R-:W-:Y:S02]  /*12740*/  FFMA.FTZ R5, R166, c[0x0][0x2d0], -R4.reuse ;  /* 0x0000b400a6057a23 */ /* 0x100fe40000010804 */
[----:B------:R-:W1:Y:S01]  /*12750*/  MUFU.EX2 R0, R0 ;  /* 0x0000000000007308 */ /* 0x000e620000000800 */
[--C-:B------:R-:W-:Y:S02]  /*12760*/  FFMA.FTZ R6, R167, c[0x0][0x2d0], -R4.reuse ;  /* 0x0000b400a7067a23 */ /* 0x100fe40000010804 */
[--C-:B------:R-:W-:Y:S02]  /*12770*/  FFMA.FTZ R103, R165, c[0x0][0x2d0], -R4.reuse ;  /* 0x0000b400a5677a23 */ /* 0x100fe40000010804 */
[--C-:B------:R-:W-:Y:S02]  /*12780*/  FFMA.FTZ R104, R163, c[0x0][0x2d0], -R4.reuse ;  /* 0x0000b400a3687a23 */ /* 0x100fe40000010804 */
[--C-:B------:R-:W-:Y:S02]  /*12790*/  FFMA.FTZ R160, R25, c[0x0][0x2d0], -R4.reuse ;  /* 0x0000b40019a07a23 */ /* 0x100fe40000010804 */
[--C-:B------:R-:W-:Y:S01]  /*127a0*/  FFMA.FTZ R163, R21, c[0x0][0x2d0], -R4.reuse ;  /* 0x0000b40015a37a23 */ /* 0x100fe20000010804 */
[----:B------:R2:W-:Y:S01]  /*127b0*/  MUFU.EX2 R10, R5 ;  /* 0x00000005000a7308 */ /* 0x0005e20000000800 */
[--C-:B------:R-:W-:Y:S02]  /*127c0*/  FFMA.FTZ R151, R159, c[0x0][0x2d0], -R4.reuse ;  /* 0x0000b4009f977a23 */ /* 0x100fe40000010804 */
[--C-:B------:R-:W-:Y:S02]  /*127d0*/  FFMA.FTZ R159, R26, c[0x0][0x2d0], -R4.reuse ;  /* 0x0000b4001a9f7a23 */ /* 0x100fe40000010804 */
[--C-:B------:R-:W-:Y:S02]  /*127e0*/  FFMA.FTZ R148, R158, c[0x0][0x2d0], -R4.reuse ;  /* 0x0000b4009e947a23 */ /* 0x100fe40000010804 */
[--C-:B------:R-:W-:Y:S02]  /*127f0*/  FFMA.FTZ R154, R154, c[0x0][0x2d0], -R4.reuse ;  /* 0x0000b4009a9a7a23 */ /* 0x100fe40000010804 */
[--C-:B------:R-:W-:Y:S02]  /*12800*/  FFMA.FTZ R153, R153, c[0x0][0x2d0], -R4.reuse ;  /* 0x0000b40099997a23 */ /* 0x100fe40000010804 */
[--C-:B------:R-:W-:Y:S02]  /*12810*/  FFMA.FTZ R158, R150, c[0x0][0x2d0], -R4.reuse ;  /* 0x0000b400969e7a23 */ /* 0x100fe40000010804 */
[--C-:B------:R-:W-:Y:S02]  /*12820*/  FFMA.FTZ R150, R149, c[0x0][0x2d0], -R4.reuse ;  /* 0x0000b40095967a23 */ /* 0x100fe40000010804 */
[C---:B-1----:R-:W-:Y:S02]  /*12830*/  FMUL.FTZ R34, R0.reuse, R110 ;  /* 0x0000006e00227220 */ /* 0x042fe40000410000 */
[----:B------:R-:W-:Y:S02]  /*12840*/  FMUL.FTZ R35, R0, R111 ;  /* 0x0000006f00237220 */ /* 0x000fe40000410000 */
[----:B------:R-:W1:Y:S01]  /*12850*/  LDSM.16.MT88.4 R108, [R169] ;  /* 0x00000000a96c783b */ /* 0x000e620000004200 */
[--C-:B------:R-:W-:Y:S02]  /*12860*/  FFMA.FTZ R165, R20, c[0x0][0x2d0], -R4.reuse ;  /* 0x0000b40014a57a23 */ /* 0x100fe40000010804 */
[--C-:B------:R-:W-:Y:S02]  /*12870*/  FFMA.FTZ R166, R19, c[0x0][0x2d0], -R4.reuse ;  /* 0x0000b40013a67a23 */ /* 0x100fe40000010804 */
[----:B------:R-:W-:Y:S02]  /*12880*/  FFMA.FTZ R167, R18, c[0x0][0x2d0], -R4 ;  /* 0x0000b40012a77a23 */ /* 0x000fe40000010804 */
[----:B------:R-:W-:Y:S02]  /*12890*/  FADD.FTZ R4, R9, R7 ;  /* 0x0000000709047221 */ /* 0x000fe40000010000 */
[----:B------:R-:W3:Y:S01]  /*128a0*/  MUFU.EX2 R7, R6 ;  /* 0x0000000600077308 */ /* 0x000ee20000000800 */
[C---:B------:R-:W-:Y:S02]  /*128b0*/  FMUL.FTZ R18, R0.reuse, R126 ;  /* 0x0000007e00127220 */ /* 0x040fe40000410000 */
[----:B------:R-:W-:Y:S02]  /*128c0*/  FMUL.FTZ R19, R0, R127 ;  /* 0x0000007f00137220 */ /* 0x000fe40000410000 */
[----:B------:R-:W-:Y:S02]  /*128d0*/  FADD.FTZ R149, R8, R4 ;  /* 0x0000000408957221 */ /* 0x000fe40000010000 */
[C---:B------:R-:W-:Y:S02]  /*128e0*/  FMUL.FTZ R4, R2.reuse, R136 ;  /* 0x0000008802047220 */ /* 0x040fe40000410000 */
[C---:B--2---:R-:W-:Y:S01]  /*128f0*/  FMUL.FTZ R5, R2.reuse, R137 ;  /* 0x0000008902057220 */ /* 0x044fe20000410000 */
[----:B------:R-:W-:Y:S01]  /*12900*/  MUFU.EX2 R126, R103 ;  /* 0x00000067007e7308 */ /* 0x000fe20000000800 */
[C---:B------:R-:W-:Y:S02]  /*12910*/  FMUL.FTZ R17, R2.reuse, R125 ;  /* 0x0000007d02117220 */ /* 0x040fe40000410000 */
[C---:B------:R-:W-:Y:S02]  /*12920*/  FMUL.FTZ R8, R2.reuse, R132 ;  /* 0x0000008402087220 */ /* 0x040fe40000410000 */
[----:B------:R-:W-:Y:S02]  /*12930*/  FMUL.FTZ R9, R2, R133 ;  /* 0x0000008502097220 */ /* 0x000fe40000410000 */
[----:B------:R-:W-:Y:S02]  /*12940*/  FMUL.FTZ R11, R0, R135 ;  /* 0x00000087000b7220 */ /* 0x000fe40000410000 */
[C---:B------:R-:W-:Y:S01]  /*12950*/  FMUL.FTZ R12, R2.reuse, R128 ;  /* 0x00000080020c7220 */ /* 0x040fe20000410000 */
[----:B------:R-:W2:Y:S01]  /*12960*/  MUFU.EX2 R127, R104 ;  /* 0x00000068007f7308 */ /* 0x000ea20000000800 */
[----:B------:R-:W-:Y:S02]  /*12970*/  FMUL.FTZ R13, R2, R129 ;  /* 0x00000081020d7220 */ /* 0x000fe40000410000 */
[C---:B------:R-:W-:Y:S01]  /*12980*/  FMUL.FTZ R14, R0.reuse, R130 ;  /* 0x00000082000e7220 */ /* 0x040fe20000410000 */
[C---:B---3--:R-:W-:Y:S01]  /*12990*/  F2FP.PACK_AB R145, R7.reuse, R10 ;  /* 0x0000000a0791723e */ /* 0x048fe200000000ff */
[C---:B------:R-:W-:Y:S02]  /*129a0*/  FFMA.FTZ R6, R0.reuse, R202, R10 ;  /* 0x000000ca00067223 */ /* 0x040fe4000001000a */
[C---:B------:R-:W-:Y:S02]  /*129b0*/  FMUL.FTZ R10, R0.reuse, R134 ;  /* 0x00000086000a7220 */ /* 0x040fe40000410000 */
[----:B------:R-:W-:Y:S01]  /*129c0*/  FADD.FTZ R125, R7, R6 ;  /* 0x00000006077d7221 */ /* 0x000fe20000010000 */
[----:B------:R-:W-:Y:S01]  /*129d0*/  LDSM.16.MT88.4 R132, [R169+0x1800] ;  /* 0x00180000a984783b */ /* 0x000fe20000004200 */
[C---:B------:R-:W-:Y:S01]  /*129e0*/  FMUL.FTZ R6, R0.reuse, R138 ;  /* 0x0000008a00067220 */ /* 0x040fe20000410000 */
[----:B------:R-:W-:Y:S01]  /*129f0*/  MUFU.EX2 R104, R152 ;  /* 0x0000009800687308 */ /* 0x000fe20000000800 */
[C---:B------:R-:W-:Y:S02]  /*12a00*/  FMUL.FTZ R7, R0.reuse, R139 ;  /* 0x0000008b00077220 */ /* 0x040fe40000410000 */
[----:B------:R-:W-:Y:S02]  /*12a10*/  FMUL.FTZ R15, R0, R131 ;  /* 0x00000083000f7220 */ /* 0x000fe40000410000 */
[C---:B------:R-:W-:Y:S02]  /*12a20*/  FMUL.FTZ R16, R2.reuse, R124 ;  /* 0x0000007c02107220 */ /* 0x040fe40000410000 */
[----:B------:R-:W-:Y:S02]  /*12a30*/  FMUL.FTZ R21, R2, R121 ;  /* 0x0000007902157220 */ /* 0x000fe40000410000 */
[C---:B------:R-:W-:Y:S01]  /*12a40*/  FMUL.FTZ R22, R0.reuse, R122 ;  /* 0x0000007a00167220 */ /* 0x040fe20000410000 */
[----:B------:R-:W-:Y:S01]  /*12a50*/  MUFU.EX2 R124, R196 ;  /* 0x000000c4007c7308 */ /* 0x000fe20000000800 */
[----:B------:R-:W-:Y:S01]  /*12a60*/  FMUL.FTZ R23, R0, R123 ;  /* 0x0000007b00177220 */ /* 0x000fe20000410000 */
[----:B--2---:R-:W-:Y:S01]  /*12a70*/  F2FP.PACK_AB R147, R127, R126 ;  /* 0x0000007e7f93723e */ /* 0x004fe200000000ff */
[----:B------:R-:W-:Y:S02]  /*12a80*/  FMUL.FTZ R25, R2, R117 ;  /* 0x0000007502197220 */ /* 0x000fe40000410000 */
[C---:B------:R-:W-:Y:S02]  /*12a90*/  FMUL.FTZ R26, R0.reuse, R118 ;  /* 0x00000076001a7220 */ /* 0x040fe40000410000 */
[----:B------:R-:W-:Y:S02]  /*12aa0*/  FMUL.FTZ R27, R0, R119 ;  /* 0x00000077001b7220 */ /* 0x000fe40000410000 */
[C---:B-1----:R-:W-:Y:S01]  /*12ab0*/  HMMA.16816.F32 R4, R144.reuse, R108, R4 ;  /* 0x0000006c9004723c */ /* 0x042fe20000001804 */
[----:B------:R-:W-:Y:S04]  /*12ac0*/  MUFU.EX2 R152, R150 ;  /* 0x0000009600987308 */ /* 0x000fe80000000800 */
[C---:B------:R-:W-:Y:S02]  /*12ad0*/  FMUL.FTZ R28, R2.reuse, R112 ;  /* 0x00000070021c7220 */ /* 0x040fe40000410000 */
[----:B------:R-:W-:Y:S01]  /*12ae0*/  FMUL.FTZ R29, R2, R113 ;  /* 0x00000071021d7220 */ /* 0x000fe20000410000 */
[C---:B------:R-:W-:Y:S01]  /*12af0*/  HMMA.16816.F32 R8, R144.reuse, R110, R8 ;  /* 0x0000006e9008723c */ /* 0x040fe20000001808 */
[----:B------:R-:W1:Y:S02]  /*12b00*/  LDSM.16.MT88.4 R108, [R170] ;  /* 0x00000000aa6c783b */ /* 0x000e640000004200 */
[----:B------:R-:W-:Y:S01]  /*12b10*/  MUFU.EX2 R150, R160 ;  /* 0x000000a000967308 */ /* 0x000fe20000000800 */
[C---:B------:R-:W-:Y:S02]  /*12b20*/  FMUL.FTZ R30, R0.reuse, R114 ;  /* 0x00000072001e7220 */ /* 0x040fe40000410000 */
[----:B------:R-:W-:Y:S02]  /*12b30*/  FMUL.FTZ R31, R0, R115 ;  /* 0x00000073001f7220 */ /* 0x000fe40000410000 */
[C---:B------:R-:W-:Y:S01]  /*12b40*/  FMUL.FTZ R20, R2.reuse, R120 ;  /* 0x0000007802147220 */ /* 0x040fe20000410000 */
[----:B------:R-:W-:Y:S03]  /*12b50*/  LDSM.16.MT88.4 R112, [R169+0x800] ;  /* 0x00080000a970783b */ /* 0x000fe60000004200 */
        /* <DEDUP_REMOVED lines=15> */
[----:B------:R-:W-:Y:S02]  /*12c50*/  FMUL.FTZ R47, R0, R47 ;  /* 0x0000002f002f7220 */ /* 0x000fe40000410000 */
[C---:B------:R-:W-:Y:S02]  /*12c60*/  FMUL.FTZ R48, R2.reuse, R48 ;  /* 0x0000003002307220 */ /* 0x040fe40000410000 */
[----:B------:R-:W-:Y:S01]  /*12c70*/  FMUL.FTZ R49, R2, R49 ;  /* 0x0000003102317220 */ /* 0x000fe20000410000 */
[C---:B-1----:R-:W-:Y:S02]  /*12c80*/  HMMA.16816.F32 R12, R144.reuse, R108, R12 ;  /* 0x0000006c900c723c */ /* 0x042fe4000000180c */
[----:B------:R-:W-:Y:S01]  /*12c90*/  MUFU.EX2 R157, R151 ;  /* 0x00000097009d7308 */ /* 0x000fe20000000800 */
[C---:B------:R-:W-:Y:S02]  /*12ca0*/  FMUL.FTZ R50, R0.reuse, R50 ;  /* 0x0000003200327220 */ /* 0x040fe40000410000 */
[----:B------:R-:W-:Y:S02]  /*12cb0*/  FMUL.FTZ R51, R0, R51 ;  /* 0x0000003300337220 */ /* 0x000fe40000410000 */
[C---:B------:R-:W-:Y:S01]  /*12cc0*/  FMUL.FTZ R52, R2.reuse, R52 ;  /* 0x0000003402347220 */ /* 0x040fe20000410000 */
[C---:B------:R-:W-:Y:S01]  /*12cd0*/  HMMA.16816.F32 R16, R144.reuse, R110, R16 ;  /* 0x0000006e9010723c */ /* 0x040fe20000001810 */
[----:B------:R-:W1:Y:S03]  /*12ce0*/  LDSM.16.MT88.4 R108, [R173] ;  /* 0x00000000ad6c783b */ /* 0x000e660000004200 */
[----:B------:R-:W-:Y:S01]  /*12cf0*/  FMUL.FTZ R53, R2, R53 ;  /* 0x0000003502357220 */ /* 0x000fe20000410000 */
[----:B------:R-:W-:Y:S01]  /*12d00*/  MUFU.EX2 R151, R159 ;  /* 0x0000009f00977308 */ /* 0x000fe20000000800 */
[C---:B------:R-:W-:Y:S02]  /*12d10*/  FMUL.FTZ R54, R0.reuse, R54 ;  /* 0x0000003600367220 */ /* 0x040fe40000410000 */
[----:B------:R-:W-:Y:S04]  /*12d20*/  FMUL.FTZ R55, R0, R55 ;  /* 0x0000003700377220 */ /* 0x000fe80000410000 */
[C---:B------:R-:W-:Y:S02]  /*12d30*/  FMUL.FTZ R56, R2.reuse, R56 ;  /* 0x0000003802387220 */ /* 0x040fe40000410000 */
[----:B------:R-:W-:Y:S01]  /*12d40*/  FMUL.FTZ R57, R2, R57 ;  /* 0x0000003902397220 */ /* 0x000fe20000410000 */
        /* <DEDUP_REMOVED lines=12> */
[----:B------:R-:W-:Y:S01]  /*12e10*/  MUFU.EX2 R153, R158 ;  /* 0x0000009e00997308 */ /* 0x000fe20000000800 */
        /* <DEDUP_REMOVED lines=8> */
[----:B------:R-:W1:Y:S03]  /*12ea0*/  LDSM.16.MT88.4 R108, [R172] ;  /* 0x00000000ac6c783b */ /* 0x000e660000004200 */
[C---:B------:R-:W-:Y:S02]  /*12eb0*/  FMUL.FTZ R74, R0.reuse, R74 ;  /* 0x0000004a004a7220 */ /* 0x040fe40000410000 */
[----:B------:R-:W-:Y:S02]  /*12ec0*/  FMUL.FTZ R75, R0, R75 ;  /* 0x0000004b004b7220 */ /* 0x000fe40000410000 */
[C---:B------:R-:W-:Y:S04]  /*12ed0*/  FMUL.FTZ R76, R2.reuse, R76 ;  /* 0x0000004c024c7220 */ /* 0x040fe80000410000 */
[----:B------:R-:W-:Y:S02]  /*12ee0*/  FMUL.FTZ R77, R2, R77 ;  /* 0x0000004d024d7220 */ /* 0x000fe40000410000 */
[C---:B------:R-:W-:Y:S02]  /*12ef0*/  FMUL.FTZ R78, R0.reuse, R78 ;  /* 0x0000004e004e7220 */ /* 0x040fe40000410000 */
        /* <DEDUP_REMOVED lines=12> */
[----:B------:R-:W-:Y:S01]  /*12fc0*/  FMUL.FTZ R91, R0, R91 ;  /* 0x0000005b005b7220 */ /* 0x000fe20000410000 */
[C---:B-1----:R-:W-:Y:S03]  /*12fd0*/  HMMA.16816.F32 R28, R144.reuse, R108, R28 ;  /* 0x0000006c901c723c */ /* 0x042fe6000000181c */
[C---:B------:R-:W-:Y:S02]  /*12fe0*/  FMUL.FTZ R92, R2.reuse, R92 ;  /* 0x0000005c025c7220 */ /* 0x040fe40000410000 */
[C---:B------:R-:W-:Y:S02]  /*12ff0*/  FMUL.FTZ R93, R2.reuse, R93 ;  /* 0x0000005d025d7220 */ /* 0x040fe40000410000 */
[C---:B------:R-:W-:Y:S01]  /*13000*/  FMUL.FTZ R96, R2.reuse, R96 ;  /* 0x0000006002607220 */ /* 0x040fe20000410000 */
[C---:B------:R-:W-:Y:S01]  /*13010*/  HMMA.16816.F32 R32, R144.reuse, R110, R32 ;  /* 0x0000006e9020723c */ /* 0x040fe20000001820 */
[----:B------:R-:W1:Y:S03]  /*13020*/  LDSM.16.MT88.4 R108, [R169+0x2000] ;  /* 0x00200000a96c783b */ /* 0x000e660000004200 */
[----:B------:R-:W-:Y:S02]  /*13030*/  FMUL.FTZ R97, R2, R97 ;  /* 0x0000006102617220 */ /* 0x000fe40000410000 */
[----:B------:R-:W3:Y:S01]  /*13040*/  MUFU.EX2 R2, R156 ;  /* 0x0000009c00027308 */ /* 0x000ee20000000800 */
[C---:B------:R-:W-:Y:S02]  /*13050*/  FMUL.FTZ R94, R0.reuse, R94 ;  /* 0x0000005e005e7220 */ /* 0x040fe40000410000 */
[C---:B------:R-:W-:Y:S03]  /*13060*/  FMUL.FTZ R95, R0.reuse, R95 ;  /* 0x0000005f005f7220 */ /* 0x040fe60000410000 */
[C---:B------:R-:W-:Y:S02]  /*13070*/  FMUL.FTZ R98, R0.reuse, R98 ;  /* 0x0000006200627220 */ /* 0x040fe40000410000 */
[----:B------:R-:W-:Y:S02]  /*13080*/  FMUL.FTZ R99, R0, R99 ;  /* 0x0000006300637220 */ /* 0x000fe40000410000 */
[----:B--2---:R-:W-:Y:S01]  /*13090*/  FADD.FTZ R0, R103, R149 ;  /* 0x0000009567007221 */ /* 0x004fe20000010000 */
[----:B------:R-:W2:Y:S10]  /*130a0*/  MUFU.EX2 R156, R148 ;  /* 0x00000094009c7308 */ /* 0x000eb40000000800 */
[----:B------:R-:W-:Y:S01]  /*130b0*/  MUFU.EX2 R149, R163 ;  /* 0x000000a300957308 */ /* 0x000fe20000000800 */
[----:B---3--:R-:W-:Y:S04]  /*130c0*/  FADD.FTZ R0, R2, R0 ;  /* 0x0000000002007221 */ /* 0x008fe80000010000 */
[----:B------:R-:W-:Y:S05]  /*130d0*/  FADD.FTZ R0, R116, R0 ;  /* 0x0000000074007221 */ /* 0x000fea0000010000 */
[----:B------:R-:W3:Y:S01]  /*130e0*/  MUFU.EX2 R148, R165 ;  /* 0x000000a500947308 */ /* 0x000ee20000000800 */
[----:B------:R-:W-:Y:S01]  /*130f0*/  FADD.FTZ R0, R104, R0 ;  /* 0x0000000068007221 */ /* 0x000fe20000010000 */
        /* <DEDUP_REMOVED lines=21> */
[C---:B-1----:R-:W-:Y:S07]  /*13250*/  HMMA.16816.F32 R92, R144.reuse, R108, R92 ;  /* 0x0000006c905c723c */ /* 0x042fee000000185c */
[----:B------:R-:W-:Y:S01]  /*13260*/  F2FP.PACK_AB R108, R2, R103 ;  /* 0x00000067026c723e */ /* 0x000fe200000000ff */
[----:B------:R-:W-:Y:S01]  /*13270*/  HMMA.16816.F32 R96, R144, R110, R96 ;  /* 0x0000006e9060723c */ /* 0x000fe20000001860 */
[----:B------:R-:W1:Y:S03]  /*13280*/  MUFU.EX2 R103, R193 ;  /* 0x000000c100677308 */ /* 0x000e660000000800 */
[----:B--2---:R-:W-:Y:S03]  /*13290*/  F2FP.PACK_AB R109, R156, R157 ;  /* 0x0000009d9c6d723e */ /* 0x004fe600000000ff */
[----:B------:R-:W-:Y:S02]  /*132a0*/  F2FP.PACK_AB R110, R104, R116 ;  /* 0x00000074686e723e */ /* 0x000fe400000000ff */
[----:B------:R-:W2:Y:S02]  /*132b0*/  LDSM.16.MT88.4 R116, [R170+0x800] ;  /* 0x00080000aa74783b */ /* 0x000ea40000004200 */
[----:B------:R-:W4:Y:S01]  /*132c0*/  MUFU.EX2 R2, R164 ;  /* 0x000000a400027308 */ /* 0x000f220000000800 */
[----:B------:R-:W-:Y:S02]  /*132d0*/  F2FP.PACK_AB R111, R154, R155 ;  /* 0x0000009b9a6f723e */ /* 0x000fe400000000ff */
[----:B---3--:R-:W-:Y:S05]  /*132e0*/  F2FP.PACK_AB R145, R148, R149 ;  /* 0x000000959491723e */ /* 0x008fea00000000ff */
[C---:B------:R-:W-:Y:S02]  /*132f0*/  HMMA.16816.F32 R4, R108.reuse, R112, R4 ;  /* 0x000000706c04723c */ /* 0x040fe40000001804 */
[----:B------:R-:W3:Y:S03]  /*13300*/  MUFU.EX2 R104, R161 ;  /* 0x000000a100687308 */ /* 0x000ee60000000800 */
[----:B-1----:R-:W-:Y:S03]  /*13310*/  FADD.FTZ R0, R103, R0 ;  /* 0x0000000067007221 */ /* 0x002fe60000010000 */
[C---:B------:R-:W-:Y:S01]  /*13320*/  HMMA.16816.F32 R8, R108.reuse, R114, R8 ;  /* 0x000000726c08723c */ /* 0x040fe20000001808 */
[----:B------:R-:W1:Y:S03]  /*13330*/  LDSM.16.MT88.4 R112, [R173+0x800] ;  /* 0x00080000ad70783b */ /* 0x000e660000004200 */
[----:B----4-:R-:W-:Y:S04]  /*13340*/  FADD.FTZ R0, R2, R0 ;  /* 0x0000000002007221 */ /* 0x010fe80000010000 */
[----:B------:R-:W-:Y:S04]  /*13350*/  FADD.FTZ R0, R120, R0 ;  /* 0x0000000078007221 */ /* 0x000fe80000010000 */
[----:B---3--:R-:W-:Y:S01]  /*13360*/  FADD.FTZ R0, R104, R0 ;  /* 0x0000000068007221 */ /* 0x008fe20000010000 */
[C---:B--2---:R-:W-:Y:S03]  /*13370*/  HMMA.16816.F32 R12, R108.reuse, R116, R12 ;  /* 0x000000746c0c723c */ /* 0x044fe6000000180c */
[----:B------:R-:W-:Y:S05]  /*13380*/  FADD.FTZ R0, R124, R0 ;  /* 0x000000007c007221 */ /* 0x000fea0000010000 */
        /* <DEDUP_REMOVED lines=30> */
[----:B------:R-:W-:Y:S01]  /*13570*/  HMMA.16816.F32 R96, R108, R118, R96 ;  /* 0x000000766c60723c */ /* 0x000fe20000001860 */
[----:B------:R-:W2:Y:S06]  /*13580*/  LDSM.16.MT88.4 R116, [R170+0x1000] ;  /* 0x00100000aa74783b */ /* 0x000eac0000004200 */
[----:B------:R-:W-:Y:S02]  /*13590*/  F2FP.PACK_AB R110, R104, R120 ;  /* 0x00000078686e723e */ /* 0x000fe400000000ff */
[----:B------:R-:W3:Y:S01]  /*135a0*/  LDSM.16.MT88.4 R120, [R173+0x1000] ;  /* 0x00100000ad78783b */ /* 0x000ee20000004200 */
[----:B------:R-:W-:Y:S02]  /*135b0*/  MUFU.EX2 R104, R199 ;  /* 0x000000c700687308 */ /* 0x000fe40000000800 */
[----:B------:R-:W-:Y:S02]  /*135c0*/  F2FP.PACK_AB R108, R2, R103 ;  /* 0x00000067026c723e */ /* 0x000fe400000000ff */
[----:B------:R-:W-:Y:S02]  /*135d0*/  F2FP.PACK_AB R109, R152, R153 ;  /* 0x00000099986d723e */ /* 0x000fe400000000ff */
[----:B------:R-:W-:Y:S04]  /*135e0*/  F2FP.PACK_AB R111, R150, R151 ;  /* 0x00000097966f723e */ /* 0x000fe800000000ff */
[----:B------:R-:W4:Y:S03]  /*135f0*/  MUFU.EX2 R2, R197 ;  /* 0x000000c500027308 */ /* 0x000f260000000800 */
[C---:B-1----:R-:W-:Y:S07]  /*13600*/  HMMA.16816.F32 R4, R108.reuse, R112, R4 ;  /* 0x000000706c04723c */ /* 0x042fee0000001804 */
[----:B------:R-:W1:Y:S01]  /*13610*/  MUFU.EX2 R103, R198 ;  /* 0x000000c600677308 */ /* 0x000e620000000800 */
[C---:B------:R-:W-:Y:S01]  /*13620*/  HMMA.16816.F32 R8, R108.reuse, R114, R8 ;  /* 0x000000726c08723c */ /* 0x040fe20000001808 */
[----:B------:R-:W5:Y:S07]  /*13630*/  LDSM.16.MT88.4 R112, [R172+0x1000] ;  /* 0x00100000ac70783b */ /* 0x000f6e0000004200 */
[C---:B--2---:R-:W-:Y:S04]  /*13640*/  HMMA.16816.F32 R12, R108.reuse, R116, R12 ;  /* 0x000000746c0c723c */ /* 0x044fe8000000180c */
[C---:B----4-:R-:W-:Y:S01]  /*13650*/  F2FP.PACK_AB R144, R2.reuse, R124 ;  /* 0x0000007c0290723e */ /* 0x050fe200000000ff */
[----:B------:R-:W-:Y:S02]  /*13660*/  FADD.FTZ R0, R2, R0 ;  /* 0x0000000002007221 */ /* 0x000fe40000010000 */
[----:B------:R-:W-:Y:S01]  /*13670*/  FADD.FTZ R2, R126, R125 ;  /* 0x0000007d7e027221 */ /* 0x000fe20000010000 */
[C---:B------:R-:W-:Y:S01]  /*13680*/  HMMA.16816.F32 R16, R108.reuse, R118, R16 ;  /* 0x000000766c10723c */ /* 0x040fe20000001810 */
[----:B------:R-:W2:Y:S03]  /*13690*/  LDSM.16.MT88.4 R116, [R169+0x3000] ;  /* 0x00300000a974783b */ /* 0x000ea60000004200 */
[----:B------:R-:W-:Y:S01]  /*136a0*/  FADD.FTZ R0, R104, R0 ;  /* 0x0000000068007221 */ /* 0x000fe20000010000 */
[C---:B-1----:R-:W-:Y:S02]  /*136b0*/  F2FP.PACK_AB R146, R103.reuse, R104 ;  /* 0x000000686792723e */ /* 0x042fe400000000ff */
[----:B------:R-:W-:Y:S01]  /*136c0*/  MUFU.EX2 R104, R166 ;  /* 0x000000a600687308 */ /* 0x000fe20000000800 */
[C---:B---3--:R-:W-:Y:S04]  /*136d0*/  HMMA.16816.F32 R20, R108.reuse, R120, R20 ;  /* 0x000000786c14723c */ /* 0x048fe80000001814 */
[----:B------:R-:W-:Y:S02]  /*136e0*/  FADD.FTZ R206, R103, R0 ;  /* 0x0000000067ce7221 */ /* 0x000fe40000010000 */
[----:B------:R-:W-:Y:S02]  /*136f0*/  FADD.FTZ R0, R127, R2 ;  /* 0x000000027f007221 */ /* 0x000fe40000010000 */
[C---:B------:R-:W-:Y:S01]  /*13700*/  HMMA.16816.F32 R24, R108.reuse, R122, R24 ;  /* 0x0000007a6c18723c */ /* 0x040fe20000001818 */
[----:B------:R-:W1:Y:S01]  /*13710*/  LDSM.16.MT88.4 R120, [R170+0x3000] ;  /* 0x00300000aa78783b */ /* 0x000e620000004200 */
[----:B------:R-:W3:Y:S02]  /*13720*/  MUFU.EX2 R103, R167 ;  /* 0x000000a700677308 */ /* 0x000ee40000000800 */
[----:B------:R-:W-:Y:S04]  /*13730*/  FADD.FTZ R0, R157, R0 ;  /* 0x000000009d007221 */ /* 0x000fe80000010000 */
[C---:B-----5:R-:W-:Y:S01]  /*13740*/  HMMA.16816.F32 R28, R108.reuse, R112, R28 ;  /* 0x000000706c1c723c */ /* 0x060fe2000000181c */
[----:B------:R-:W-:Y:S03]  /*13750*/  LDSM.16.MT88.4 R124, [R170+0x1800] ;  /* 0x00180000aa7c783b */ /* 0x000fe60000004200 */
[----:B------:R-:W-:Y:S04]  /*13760*/  FADD.FTZ R0, R156, R0 ;  /* 0x000000009c007221 */ /* 0x000fe80000010000 */
[C---:B------:R-:W-:Y:S01]  /*13770*/  HMMA.16816.F32 R32, R108.reuse, R114, R32 ;  /* 0x000000726c20723c */ /* 0x040fe20000001820 */
[----:B------:R-:W4:Y:S03]  /*13780*/  LDSM.16.MT88.4 R112, [R173+0x3000] ;  /* 0x00300000ad70783b */ /* 0x000f260000004200 */
[----:B------:R-:W-:Y:S04]  /*13790*/  FADD.FTZ R0, R155, R0 ;  /* 0x000000009b007221 */ /* 0x000fe80000010000 */
[----:B------:R-:W-:Y:S01]  /*137a0*/  FADD.FTZ R0, R154, R0 ;  /* 0x000000009a007221 */ /* 0x000fe20000010000 */
[C---:B--2---:R-:W-:Y:S03]  /*137b0*/  HMMA.16816.F32 R36, R108.reuse, R116, R36 ;  /* 0x000000746c24723c */ /* 0x044fe60000001824 */
[----:B---3--:R-:W-:Y:S01]  /*137c0*/  F2FP.PACK_AB R147, R103, R104 ;  /* 0x000000686793723e */ /* 0x008fe200000000ff */
[----:B------:R-:W-:Y:S04]  /*137d0*/  FADD.FTZ R0, R153, R0 ;  /* 0x0000000099007221 */ /* 0x000fe80000010000 */
        /* <DEDUP_REMOVED lines=8> */
[C---:B----4-:R-:W-:Y:S04]  /*13860*/  HMMA.16816.F32 R52, R108.reuse, R112, R52 ;  /* 0x000000706c34723c */ /* 0x050fe80000001834 */
[----:B------:R-:W-:Y:S04]  /*13870*/  FADD.FTZ R0, R149, R0 ;  /* 0x0000000095007221 */ /* 0x000fe80000010000 */
[C---:B------:R-:W-:Y:S01]  /*13880*/  HMMA.16816.F32 R56, R108.reuse, R114, R56 ;  /* 0x000000726c38723c */ /* 0x040fe20000001838 */
[----:B------:R-:W3:Y:S03]  /*13890*/  LDSM.16.MT88.4 R112, [R170+0x5000] ;  /* 0x00500000aa70783b */ /* 0x000ee60000004200 */
[----:B------:R-:W-:Y:S04]  /*138a0*/  FADD.FTZ R0, R148, R0 ;  /* 0x0000000094007221 */ /* 0x000fe80000010000 */
[----:B------:R-:W-:Y:S01]  /*138b0*/  FADD.FTZ R2, R104, R0 ;  /* 0x0000000068027221 */ /* 0x000fe20000010000 */
[C---:B--2---:R-:W-:Y:S03]  /*138c0*/  HMMA.16816.F32 R60, R108.reuse, R116, R60 ;  /* 0x000000746c3c723c */ /* 0x044fe6000000183c */
[----:B------:R-:W-:Y:S01]  /*138d0*/  IADD3 R0, R195, -0x1, RZ ;  /* 0xffffffffc3007810 */ /* 0x000fe20007ffe0ff */
[----:B------:R-:W-:Y:S01]  /*138e0*/  FADD.FTZ R202, R103, R2 ;  /* 0x0000000267ca7221 */ /* 0x000fe20000010000 */
[----:B------:R-:W-:Y:S02]  /*138f0*/  MOV R103, R102 ;  /* 0x0000006600677202 */ /* 0x000fe40000000f00 */
[----:B------:R-:W-:Y:S01]  /*13900*/  MOV R195, R0 ;  /* 0x0000000000c37202 */ /* 0x000fe20000000f00 */
[C---:B------:R-:W-:Y:S01]  /*13910*/  HMMA.16816.F32 R64, R108.reuse, R118, R64 ;  /* 0x000000766c40723c */ /* 0x040fe20000001840 */
[----:B------:R-:W2:Y:S03]  /*13920*/  LDSM.16.MT88.4 R116, [R173+0x5000] ;  /* 0x00500000ad74783b */ /* 0x000ea60000004200 */
[-C--:B------:R-:W-:Y:S04]  /*13930*/  MOV R104, R3.reuse ;  /* 0x0000000300687202 */ /* 0x080fe80000000f00 */
[C---:B-1----:R-:W-:Y:S08]  /*13940*/  HMMA.16816.F32 R68, R108.reuse, R120, R68 ;  /* 0x000000786c44723c */ /* 0x042ff00000001844 */
[C---:B------:R-:W-:Y:S01]  /*13950*/  HMMA.16816.F32 R72, R108.reuse, R122, R72 ;  /* 0x0000007a6c48723c */ /* 0x040fe20000001848 */
[----:B------:R-:W1:Y:S07]  /*13960*/  LDSM.16.MT88.4 R120, [R172+0x5000] ;  /* 0x00500000ac78783b */ /* 0x000e6e0000004200 */
[C---:B---3--:R-:W-:Y:S08]  /*13970*/  HMMA.16816.F32 R76, R108.reuse, R112, R76 ;  /* 0x000000706c4c723c */ /* 0x048ff0000000184c */
[C---:B------:R-:W-:Y:S08]  /*13980*/  HMMA.16816.F32 R80, R108.reuse, R114, R80 ;  /* 0x000000726c50723c */ /* 0x040ff00000001850 */
[C---:B--2---:R-:W-:Y:S08]  /*13990*/  HMMA.16816.F32 R84, R108.reuse, R116, R84 ;  /* 0x000000746c54723c */ /* 0x044ff00000001854 */
[C---:B------:R-:W-:Y:S01]  /*139a0*/  HMMA.16816.F32 R88, R108.reuse, R118, R88 ;  /* 0x000000766c58723c */ /* 0x040fe20000001858 */
[----:B------:R-:W2:Y:S07]  /*139b0*/  LDSM.16.MT88.4 R116, [R173+0x1800] ;  /* 0x00180000ad74783b */ /* 0x000eae0000004200 */
[C---:B-1----:R-:W-:Y:S08]  /*139c0*/  HMMA.16816.F32 R92, R108.reuse, R120, R92 ;  /* 0x000000786c5c723c */ /* 0x042ff0000000185c */
[----:B------:R-:W-:Y:S01]  /*139d0*/  HMMA.16816.F32 R96, R108, R122, R96 ;  /* 0x0000007a6c60723c */ /* 0x000fe20000001860 */
[----:B------:R-:W1:Y:S07]  /*139e0*/  LDSM.16.MT88.4 R108, [R172+0x1800] ;  /* 0x00180000ac6c783b */ /* 0x000e6e0000004200 */
        /* <DEDUP_REMOVED lines=8> */
[C---:B--2---:R-:W-:Y:S08]  /*13a70*/  HMMA.16816.F32 R120, R144.reuse, R116, R20 ;  /* 0x000000749078723c */ /* 0x044ff00000001814 */
[C---:B------:R-:W-:Y:S08]  /*13a80*/  HMMA.16816.F32 R116, R144.reuse, R118, R24 ;  /* 0x000000769074723c */ /* 0x040ff00000001818 */
[C---:B-1----:R-:W-:Y:S08]  /*13a90*/  HMMA.16816.F32 R112, R144.reuse, R108, R28 ;  /* 0x0000006c9070723c */ /* 0x042ff0000000181c */
        /* <DEDUP_REMOVED lines=13> */
[C---:B-1----:R-:W-:Y:S08]  /*13b70*/  HMMA.16816.F32 R68, R144.reuse, R4, R68 ;  /* 0x000000049044723c */ /* 0x042ff00000001844 */
[C---:B------:R-:W-:Y:S08]  /*13b80*/  HMMA.16816.F32 R72, R144.reuse, R6, R72 ;  /* 0x000000069048723c */ /* 0x040ff00000001848 */
[C---:B--2---:R-:W-:Y:S08]  /*13b90*/  HMMA.16816.F32 R76, R144.reuse, R8, R76 ;  /* 0x00000008904c723c */ /* 0x044ff0000000184c */
[C---:B------:R-:W-:Y:S08]  /*13ba0*/  HMMA.16816.F32 R80, R144.reuse, R10, R80 ;  /* 0x0000000a9050723c */ /* 0x040ff00000001850 */
[C---:B---3--:R-:W-:Y:S08]  /*13bb0*/  HMMA.16816.F32 R84, R144.reuse, R12, R84 ;  /* 0x0000000c9054723c */ /* 0x048ff00000001854 */
[C---:B------:R-:W-:Y:S08]  /*13bc0*/  HMMA.16816.F32 R88, R144.reuse, R14, R88 ;  /* 0x0000000e9058723c */ /* 0x040ff00000001858 */
[C---:B----4-:R-:W-:Y:S07]  /*13bd0*/  HMMA.16816.F32 R92, R144.reuse, R16, R92 ;  /* 0x00000010905c723c */ /* 0x050fee000000185c */
[----:B------:R-:W-:Y:S01]  /*13be0*/  MOV R16, R3 ;  /* 0x0000000300107202 */ /* 0x000fe20000000f00 */
[----:B------:R-:W-:Y:S01]  /*13bf0*/  HMMA.16816.F32 R96, R144, R18, R96 ;  /* 0x000000129060723c */ /* 0x000fe20000001860 */
[----:B------:R-:W-:Y:S07]  /*13c00*/  @!UPT UIADD3 URZ, URZ, URZ, URZ ;  /* 0x0000003f3f3ff290 */ /* 0x000fee000fffe03f */
[----:B------:R-:W-:-:S11]  /*13c10*/  @P0 BRA `(.L_x_275) ;  /* 0xffffd00000000947 */ /* 0x000fd6000383ffff */
.L_x_268:
[----:B------:R-:W-:Y:S05]  /*13c20*/  BRA.DIV ~URZ, `(.L_x_276) ;  /* 0x00005ad27f007947 */ /* 0x000fea000b800000 */
[----:B------:R1:W2:Y:S02]  /*13c30*/  SHFL.BFLY PT, R0, R206, 0x2, 0x1f ;  /* 0x0c401f00ce007f89 */ /* 0x0002a400000e0000 */
.L_x_353:
[----:B--2---:R-:W-:Y:S01]  /*13c40*/  FADD.FTZ R5, R0, R206 ;  /* 0x000000ce00057221 */ /* 0x004fe20000010000 */
[----:B------:R-:W-:Y:S05]  /*13c50*/  BRA.DIV ~URZ, `(.L_x_277) ;  /* 0x00005af27f007947 */ /* 0x000fea000b800000 */
[----:B------:R-:W2:Y:S02]  /*13c60*/  SHFL.BFLY PT, R0, R5, 0x1, 0x1f ;  /* 0x0c201f0005007f89 */ /* 0x000ea400000e0000 */
[----:B--2---:R-:W-:-:S02]  /*13c70*/  FADD.FTZ R5, R5, R0 ;  /* 0x0000000005057221 */ /* 0x004fc40000010000 */
[----:B------:R-:W2:Y:S02]  /*13c80*/  SHFL.BFLY PT, R0, R202, 0x2, 0x1f ;  /* 0x0c401f00ca007f89 */ /* 0x000ea400000e0000 */
[----:B--2---:R-:W-:-:S05]  /*13c90*/  FADD.FTZ R4, R0, R202 ;  /* 0x000000ca00047221 */ /* 0x004fca0000010000 */
[----:B------:R2:W3:Y:S02]  /*13ca0*/  SHFL.BFLY PT, R3, R4, 0x1, 0x1f ;  /* 0x0c201f0004037f89 */ /* 0x0004e400000e0000 */
.L_x_354:
[----:B------:R-:W-:Y:S01]  /*13cb0*/  FSETP.NE.FTZ.AND P0, PT, R5, RZ, PT ;  /* 0x000000ff0500720b */ /* 0x000fe20003f15000 */
[----:B---3--:R-:W-:Y:S01]  /*13cc0*/  FADD.FTZ R3, R3, R4 ;  /* 0x0000000403037221 */ /* 0x008fe20000010000 */
[----:B------:R-:W-:Y:S02]  /*13cd0*/  MOV R2, RZ ;  /* 0x000000ff00027202 */ /* 0x000fe40000000f00 */
[----:B------:R-:W-:Y:S02]  /*13ce0*/  MOV R18, 0xff800000 ;  /* 0xff80000000127802 */ /* 0x000fe40000000f00 */
[----:B------:R-:W-:-:S07]  /*13cf0*/  MOV R15, 0xff800000 ;  /* 0xff800000000f7802 */ /* 0x000fce0000000f00 */
[----:B------:R-:W3:Y:S08]  /*13d00*/  @P0 MUFU.LG2 R0, R5 ;  /* 0x0000000500000308 */ /* 0x000ef00000000c00 */
[----:B------:R4:W5:Y:S01]  /*13d10*/  @P0 MUFU.RCP R2, R5 ;  /* 0x0000000500020308 */ /* 0x0009620000001000 */
[----:B--23--:R-:W-:Y:S01]  /*13d20*/  @P0 FMUL.FTZ R4, R0, 0.69314718246459960938 ;  /* 0x3f31721800040820 */ /* 0x00cfe20000410000 */
[----:B----4-:R-:W-:Y:S01]  /*13d30*/  @P0 MOV R5, 0x3f317218 ;  /* 0x3f31721800050802 */ /* 0x010fe20000000f00 */
[----:B-----5:R-:W-:-:S02]  /*13d40*/  FMUL.FTZ R34, R2, R116 ;  /* 0x0000007402227220 */ /* 0x020fc40000410000 */
[C---:B------:R-:W-:Y:S02]  /*13d50*/  FMUL.FTZ R35, R2.reuse, R117 ;  /* 0x0000007502237220 */ /* 0x040fe40000410000 */
[----:B------:R-:W-:Y:S02]  /*13d60*/  @P0 FMUL.FTZ R0, R5, c[0x0][0x2d0] ;  /* 0x0000b40005000a20 */ /* 0x000fe40000410000 */
[----:B------:R-:W-:Y:S02]  /*13d70*/  FMUL.FTZ R103, R2, R113 ;  /* 0x0000007102677220 */ /* 0x000fe40000410000 */
[----:B------:R-:W-:Y:S01]  /*13d80*/  @P0 FFMA.FTZ R18, R0, R102, R4 ;  /* 0x0000006600120223 */ /* 0x000fe20000010004 */
[----:B------:R-:W-:Y:S01]  /*13d90*/  FSETP.NE.FTZ.AND P0, PT, R3, RZ, PT ;  /* 0x000000ff0300720b */ /* 0x000fe20003f15000 */
[C---:B------:R-:W-:Y:S01]  /*13da0*/  FMUL.FTZ R102, R2.reuse, R112 ;  /* 0x0000007002667220 */ /* 0x040fe20000410000 */
[----:B------:R-:W-:Y:S01]  /*13db0*/  MOV R0, RZ ;  /* 0x000000ff00007202 */ /* 0x000fe20000000f00 */
[----:B------:R-:W-:-:S02]  /*13dc0*/  FMUL.FTZ R116, R2, R88 ;  /* 0x0000005802747220 */ /* 0x000fc40000410000 */
[C---:B------:R-:W-:Y:S02]  /*13dd0*/  FMUL.FTZ R117, R2.reuse, R89 ;  /* 0x0000005902757220 */ /* 0x040fe40000410000 */
[C---:B------:R-:W-:Y:S02]  /*13de0*/  FMUL.FTZ R112, R2.reuse, R68 ;  /* 0x0000004402707220 */ /* 0x040fe40000410000 */
[C---:B------:R-:W-:Y:S02]  /*13df0*/  FMUL.FTZ R113, R2.reuse, R69 ;  /* 0x0000004502717220 */ /* 0x040fe40000410000 */
[C---:B------:R-:W-:Y:S02]  /*13e00*/  FMUL.FTZ R24, R2.reuse, R132 ;  /* 0x0000008402187220 */ /* 0x040fe40000410000 */
[----:B------:R-:W2:Y:S01]  /*13e10*/  @P0 MUFU.RCP R0, R3 ;  /* 0x0000000300000308 */ /* 0x000ea20000001000 */
[----:B------:R-:W-:Y:S01]  /*13e20*/  @P0 MOV R4, 0x3f317218 ;  /* 0x3f31721800040802 */ /* 0x000fe20000000f00 */
[----:B------:R-:W-:-:S02]  /*13e30*/  FMUL.FTZ R25, R2, R133 ;  /* 0x0000008502197220 */ /* 0x000fc40000410000 */
[C---:B------:R-:W-:Y:S02]  /*13e40*/  FMUL.FTZ R68, R2.reuse, R72 ;  /* 0x0000004802447220 */ /* 0x040fe40000410000 */
[C---:B------:R-:W-:Y:S02]  /*13e50*/  FMUL.FTZ R69, R2.reuse, R73 ;  /* 0x0000004902457220 */ /* 0x040fe40000410000 */
[----:B------:R-:W3:Y:S01]  /*13e60*/  @P0 MUFU.LG2 R3, R3 ;  /* 0x0000000300030308 */ /* 0x000ee20000000c00 */
[C---:B------:R-:W-:Y:S02]  /*13e70*/  FMUL.FTZ R20, R2.reuse, R96 ;  /* 0x0000006002147220 */ /* 0x040fe40000410000 */
[----:B------:R-:W-:Y:S02]  /*13e80*/  FMUL.FTZ R21, R2, R97 ;  /* 0x0000006102157220 */ /* 0x000fe40000410000 */
[----:B------:R-:W-:Y:S02]  /*13e90*/  @P0 FMUL.FTZ R4, R4, c[0x0][0x2d0] ;  /* 0x0000b40004040a20 */ /* 0x000fe40000410000 */
[----:B------:R-:W-:-:S02]  /*13ea0*/  FMUL.FTZ R72, R2, R76 ;  /* 0x0000004c02487220 */ /* 0x000fc40000410000 */
[C---:B--2---:R-:W-:Y:S02]  /*13eb0*/  FMUL.FTZ R88, R0.reuse, R122 ;  /* 0x0000007a00587220 */ /* 0x044fe40000410000 */
[C---:B------:R-:W-:Y:S02]  /*13ec0*/  FMUL.FTZ R89, R0.reuse, R123 ;  /* 0x0000007b00597220 */ /* 0x040fe40000410000 */
[C---:B------:R-:W-:Y:S02]  /*13ed0*/  FMUL.FTZ R122, R0.reuse, R38 ;  /* 0x00000026007a7220 */ /* 0x040fe40000410000 */
[----:B------:R-:W-:Y:S02]  /*13ee0*/  FMUL.FTZ R123, R0, R39 ;  /* 0x00000027007b7220 */ /* 0x000fe40000410000 */
[----:B---3--:R-:W-:Y:S02]  /*13ef0*/  @P0 FMUL.FTZ R3, R3, 0.69314718246459960938 ;  /* 0x3f31721803030820 */ /* 0x008fe40000410000 */
        /* <DEDUP_REMOVED lines=58> */
[----:B------:R-:W-:Y:S02]  /*142a0*/  @P0 FFMA.FTZ R15, R4, R16, R3 ;  /* 0x00000010040f0223 */ /* 0x000fe40000010003 */
        /* <DEDUP_REMOVED lines=19> */
[----:B------:R-:W-:Y:S02]  /*143e0*/  FMUL.FTZ R65, R2, R65 ;  /* 0x0000004102417220 */ /* 0x000fe40000410000 */
.L_x_210:
[----:B------:R-:W2:Y:S01]  /*143f0*/  S2R R2, SR_TID.X ;  /* 0x0000000000027919 */ /* 0x000ea20000002100 */
[----:B------:R-:W-:Y:S01]  /*14400*/  BSSY B0, `(.L_x_278) ;  /* 0x0000010000007945 */ /* 0x000fe20003800000 */
[----:B--2---:R-:W-:-:S13]  /*14410*/  LOP3.LUT P0, RZ, R2, 0xff, RZ, 0xc0, !PT ;  /* 0x000000ff02ff7812 */ /* 0x004fda000780c0ff */
[----:B------:R-:W-:Y:S05]  /*14420*/  @P0 BRA `(.L_x_279) ;  /* 0x000000d000000947 */ /* 0x000fea0003800000 */
[----:B------:R-:W2:Y:S01]  /*14430*/  S2R R2, SR_LANEID ;  /* 0x0000000000027919 */ /* 0x000ea20000000000 */
[----:B------:R-:W-:Y:S01]  /*14440*/  VOTEU.ANY UR4, UPT, PT ;  /* 0x0000000000047886 */ /* 0x000fe200038e0100 */
[----:B------:R-:W-:Y:S01]  /*14450*/  IMAD.MOV.U32 R4, RZ, RZ, c[0x0][0x560] ;  /* 0x00015800ff047624 */ /* 0x000fe200078e00ff */
[----:B------:R-:W2:Y:S01]  /*14460*/  FLO.U32 R3, UR4 ;  /* 0x0000000400037d00 */ /* 0x000ea200080e0000 */
[----:B------:R-:W-:Y:S01]  /*14470*/  IMAD.MOV.U32 R5, RZ, RZ, c[0x0][0x564] ;  /* 0x00015900ff057624 */ /* 0x000fe200078e00ff */
[----:B--2---:R-:W-:-:S06]  /*14480*/  ISETP.EQ.U32.AND P0, PT, R3, R2, PT ;  /* 0x000000020300720c */ /* 0x004fcc0003f02070 */
[----:B------:R-:W2:Y:S07]  /*14490*/  POPC R2, UR4 ;  /* 0x0000000400027d09 */ /* 0x000eae0008000000 */
[----:B--2---:R2:W3:Y:S04]  /*144a0*/  @P0 ATOMG.E.ADD.STRONG.GPU PT, R2, [R4.64], R2 ;  /* 0x00000002040209a8 */ /* 0x0044e800081ee1ca */
[----:B--2---:R-:W2:Y:S04]  /*144b0*/  S2R R4, SR_LTMASK ;  /* 0x0000000000047919 */ /* 0x004ea80000003900 */
[----:B---3--:R2:W3:Y:S02]  /*144c0*/  SHFL.IDX PT, R3, R2, R3, 0x1f ;  /* 0x00001f0302037589 */ /* 0x0084e400000e0000 */
[----:B--2---:R-:W-:-:S06]  /*144d0*/  LOP3.LUT R2, R4, UR4, RZ, 0xc0, !PT ;  /* 0x0000000404027c12 */ /* 0x004fcc000f8ec0ff */
[----:B------:R-:W3:Y:S02]  /*144e0*/  POPC R2, R2 ;  /* 0x0000000200027309 */ /* 0x000ee40000000000 */
[----:B---3--:R-:W-:-:S06]  /*144f0*/  IADD3 R236, R3, c[0x0][0xc], R2 ;  /* 0x0000030003ec7a10 */ /* 0x008fcc0007ffe002 */
.L_x_279:
[----:B------:R-:W-:Y:S05]  /*14500*/  BSYNC B0 ;  /* 0x0000000000007941 */ /* 0x000fea0003800000 */
.L_x_278:
[----:B------:R-:W-:Y:S01]  /*14510*/  PRMT R0, R0, 0x9910, RZ ;  /* 0x0000991000007816 */ /* 0x000fe200000000ff */
[----:B------:R-:W-:Y:S01]  /*14520*/  BSSY B1, `(.L_x_280) ;  /* 0x0000381000017945 */ /* 0x000fe20003800000 */
[----:B------:R-:W-:Y:S02]  /*14530*/  IMAD.MOV.U32 R29, RZ, RZ, R236 ;  /* 0x000000ffff1d7224 */ /* 0x000fe400078e00ec */
[----:B------:R-:W-:-:S13]  /*14540*/  ISETP.NE.AND P0, PT, R0, RZ, PT ;  /* 0x000000ff0000720c */ /* 0x000fda0003f05270 */
[----:B------:R-:W-:Y:S05]  /*14550*/  @!P0 BRA `(.L_x_281) ;  /* 0x00002bf000008947 */ /* 0x000fea0003800000 */
[----:B------:R-:W2:Y:S04]  /*14560*/  LDL R6, [R1+0xc] ;  /* 0x00000c0001067983 */ /* 0x000ea80000100800 */
[----:B------:R-:W3:Y:S04]  /*14570*/  LDL R5, [R1+0x4] ;  /* 0x0000040001057983 */ /* 0x000ee80000100800 */
[----:B------:R-:W4:Y:S04]  /*14580*/  LDL R4, [R1+0x8] ;  /* 0x0000080001047983 */ /* 0x000f280000100800 */
[----:B------:R-:W3:Y:S01]  /*14590*/  LDL R3, [R1] ;  /* 0x0000000001037983 */ /* 0x000ee20000100800 */
[----:B------:R-:W-:Y:S01]  /*145a0*/  WARPSYNC 0xffffffff ;  /* 0xffffffff00007948 */ /* 0x000fe20003800000 */
[----:B------:R-:W-:Y:S01]  /*145b0*/  F2FP.PACK_AB R2, R23, R22 ;  /* 0x000000161702723e */ /* 0x000fe200000000ff */
[----:B------:R-:W-:Y:S01]  /*145c0*/  IMAD.MOV.U32 R14, RZ, RZ, c[0x0][0x388] ;  /* 0x0000e200ff0e7624 */ /* 0x000fe200078e00ff */
[----:B------:R-:W-:Y:S01]  /*145d0*/  BAR.SYNC.DEFER_BLOCKING 0x1, 0x100 ;  /* 0x0044000000007b1d */ /* 0x000fe20000010000 */
[----:B------:R-:W-:-:S02]  /*145e0*/  F2FP.PACK_AB R0, R93, R92 ;  /* 0x0000005c5d00723e */ /* 0x000fc400000000ff */
[----:B------:R-:W-:-:S04]  /*145f0*/  ISETP.NE.U32.AND P0, PT, RZ, c[0x0][0x508], PT ;  /* 0x00014200ff007a0c */ /* 0x000fc80003f05070 */
[----:B------:R-:W-:Y:S01]  /*14600*/  ISETP.NE.AND.EX P1, PT, RZ, c[0x0][0x50c], PT, P0 ;  /* 0x00014300ff007a0c */ /* 0x000fe20003f25300 */
[----:B------:R1:W-:Y:S04]  /*14610*/  STS [R248], R2 ;  /* 0x00000002f8007388 */ /* 0x0003e80000000800 */
[----:B------:R1:W-:Y:S02]  /*14620*/  STS [R248+0x400], R0 ;  /* 0x00040000f8007388 */ /* 0x0003e40000000800 */
[----:B-1----:R-:W-:Y:S02]  /*14630*/  F2FP.PACK_AB R2, R25, R24 ;  /* 0x000000181902723e */ /* 0x002fe400000000ff */
[----:B------:R-:W-:-:S03]  /*14640*/  F2FP.PACK_AB R0, R85, R84 ;  /* 0x000000545500723e */ /* 0x000fc600000000ff */
        /* <DEDUP_REMOVED lines=11> */
[----:B------:R-:W-:Y:S02]  /*14700*/  F2FP.PACK_AB R0, R89, R88 ;  /* 0x000000585900723e */ /* 0x000fe400000000ff */
[----:B------:R-:W-:-:S04]  /*14710*/  ISETP.NE.U32.AND P2, PT, RZ, c[0x0][0x500], PT ;  /* 0x00014000ff007a0c */ /* 0x000fc80003f45070 */
[----:B------:R-:W-:Y:S01]  /*14720*/  ISETP.NE.AND.EX P2, PT, RZ, c[0x0][0x504], PT, P2 ;  /* 0x00014100ff007a0c */ /* 0x000fe20003f45320 */
[----:B--2---:R1:W-:Y:S04]  /*14730*/  STS [R6], R2 ;  /* 0x0000000206007388 */ /* 0x0043e80000000800 */
[----:B------:R2:W-:Y:S01]  /*14740*/  STS [R6+0x400], R0 ;  /* 0x0004000006007388 */ /* 0x0005e20000000800 */
[----:B-1----:R-:W-:Y:S02]  /*14750*/  F2FP.PACK_AB R2, R35, R34 ;  /* 0x000000222302723e */ /* 0x002fe400000000ff */
[----:B--2---:R-:W-:-:S03]  /*14760*/  F2FP.PACK_AB R0, R119, R118 ;  /* 0x000000767700723e */ /* 0x004fc600000000ff */
[----:B---3--:R1:W-:Y:S04]  /*14770*/  STS [R5], R2 ;  /* 0x0000000205007388 */ /* 0x0083e80000000800 */
[----:B------:R2:W-:Y:S01]  /*14780*/  STS [R5+0x400], R0 ;  /* 0x0004000005007388 */ /* 0x0005e20000000800 */
[----:B-1----:R-:W-:Y:S02]  /*14790*/  F2FP.PACK_AB R2, R103, R102 ;  /* 0x000000666702723e */ /* 0x002fe400000000ff */
[----:B--2---:R-:W-:-:S03]  /*147a0*/  F2FP.PACK_AB R0, R115, R114 ;  /* 0x000000727300723e */ /* 0x004fc600000000ff */
[----:B----4-:R1:W-:Y:S04]  /*147b0*/  STS [R4], R2 ;  /* 0x0000000204007388 */ /* 0x0103e80000000800 */
[----:B------:R2:W-:Y:S01]  /*147c0*/  STS [R4+0x400], R0 ;  /* 0x0004000004007388 */ /* 0x0005e20000000800 */
[----:B-1----:R-:W-:Y:S02]  /*147d0*/  F2FP.PACK_AB R2, R109, R108 ;  /* 0x0000006c6d02723e */ /* 0x002fe400000000ff */
[----:B--2---:R-:W-:-:S03]  /*147e0*/  F2FP.PACK_AB R0, R97, R96 ;  /* 0x000000606100723e */ /* 0x004fc600000000ff */
[----:B------:R1:W-:Y:S04]  /*147f0*/  STS [R3], R2 ;  /* 0x0000000203007388 */ /* 0x0003e80000000800 */
[----:B------:R2:W-:Y:S01]  /*14800*/  STS [R3+0x400], R0 ;  /* 0x0004000003007388 */ /* 0x0005e20000000800 */
[----:B-1----:R-:W-:Y:S02]  /*14810*/  F2FP.PACK_AB R2, R37, R36 ;  /* 0x000000242502723e */ /* 0x002fe400000000ff */
[----:B--2---:R-:W-:-:S03]  /*14820*/  F2FP.PACK_AB R0, R123, R122 ;  /* 0x0000007a7b00723e */ /* 0x004fc600000000ff */
[----:B------:R1:W-:Y:S04]  /*14830*/  STS [R248+0x4000], R2 ;  /* 0x00400002f8007388 */ /* 0x0003e80000000800 */
        /* <DEDUP_REMOVED lines=60> */
[----:B------:R2:W-:Y:S04]  /*14c00*/  STS [R3+0x8400], R0 ;  /* 0x0084000003007388 */ /* 0x0005e80000000800 */
[----:B------:R-:W-:Y:S01]  /*14c10*/  BAR.SYNC.DEFER_BLOCKING 0x1, 0x100 ;  /* 0x0044000000007b1d */ /* 0x000fe20000010000 */
[----:B-1----:R-:W-:-:S04]  /*14c20*/  @P1 IADD3 R2, P0, R240, c[0x0][0x508], RZ ;  /* 0x00014200f0021a10 */ /* 0x002fc80007f1e0ff */
[----:B--2---:R-:W-:Y:S02]  /*14c30*/  @P1 IADD3.X R3, R241, c[0x0][0x50c], RZ, P0, !PT ;  /* 0x00014300f1031a10 */ /* 0x004fe400007fe4ff */
[----:B------:R-:W-:-:S03]  /*14c40*/  IADD3 R4, P0, R240, c[0x0][0x500], RZ ;  /* 0x00014000f0047a10 */ /* 0x000fc60007f1e0ff */
[----:B------:R1:W5:Y:S01]  /*14c50*/  @P1 LDG.E R14, [R2.64] ;  /* 0x0000000a020e1981 */ /* 0x000362000c1e1900 */
[----:B------:R-:W-:Y:S01]  /*14c60*/  IADD3.X R5, R241, c[0x0][0x504], RZ, P0, !PT ;  /* 0x00014100f1057a10 */ /* 0x000fe200007fe4ff */
[----:B-1----:R-:W-:-:S06]  /*14c70*/  IMAD.MOV.U32 R2, RZ, RZ, RZ ;  /* 0x000000ffff027224 */ /* 0x002fcc00078e00ff */
[----:B------:R1:W5:Y:S01]  /*14c80*/  @P2 LDG.E R2, [R4.64] ;  /* 0x0000000a04022981 */ /* 0x000362000c1e1900 */
[----:B------:R-:W-:-:S04]  /*14c90*/  ISETP.NE.AND P0, PT, R244, RZ, PT ;  /* 0x000000fff400720c */ /* 0x000fc80003f05270 */
[----:B------:R-:W-:Y:S01]  /*14ca0*/  SEL R0, R244, c[0x0][0x3d4], P0 ;  /* 0x0000f500f4007a07 */ /* 0x000fe20000000000 */
[----:B------:R-:W-:Y:S05]  /*14cb0*/  @P1 BRA `(.L_x_282) ;  /* 0x0000004000001947 */ /* 0x000fea0003800000 */
[----:B------:R-:W-:Y:S05]  /*14cc0*/  @!P2 BRA `(.L_x_282) ;  /* 0x000000300000a947 */ /* 0x000fea0003800000 */
[----:B-----5:R2:W3:Y:S04]  /*14cd0*/  LDG.E R14, [R4.64] ;  /* 0x0000000a040e7981 */ /* 0x0204e8000c1e1900 */
[----:B-12---:R-:W3:Y:S02]  /*14ce0*/  LDG.E R4, [R4.64+0x4] ;  /* 0x0000040a04047981 */ /* 0x006ee4000c1e1900 */
[----:B---3--:R-:W-:Y:S02]  /*14cf0*/  IADD3 R14, -R14, R4, RZ ;  /* 0x000000040e0e7210 */ /* 0x008fe40007ffe1ff */
.L_x_282:
[----:B------:R-:W2:Y:S01]  /*14d00*/  LDL R19, [R1+0x58] ;  /* 0x0000580001137983 */ /* 0x000ea20000100800 */
[----:B------:R-:W-:Y:S01]  /*14d10*/  IMAD.MOV.U32 R13, RZ, RZ, 0x368 ;  /* 0x00000368ff0d7424 */ /* 0x000fe200078e00ff */
[----:B------:R-:W-:Y:S02]  /*14d20*/  ISETP.GT.AND P2, PT, R0, 0x1, PT ;  /* 0x000000010000780c */ /* 0x000fe40003f44270 */
[----:B------:R-:W-:-:S02]  /*14d30*/  ISETP.NE.U32.AND P0, PT, RZ, c[0x0][0x500], PT ;  /* 0x00014000ff007a0c */ /* 0x000fc40003f05070 */
[----:B------:R-:W-:Y:S02]  /*14d40*/  SEL R13, R13, 0x328, P2 ;  /* 0x000003280d0d7807 */ /* 0x000fe40001000000 */
[----:B------:R-:W-:Y:S02]  /*14d50*/  ISETP.NE.AND.EX P0, PT, RZ, c[0x0][0x504], PT, P0 ;  /* 0x00014100ff007a0c */ /* 0x000fe40003f05300 */
[----:B------:R-:W3:Y:S01]  /*14d60*/  LDC.64 R6, c[0x0][R13+0x170] ;  /* 0x00005c000d067b82 */ /* 0x000ee20000000a00 */
[----:B-1----:R-:W-:Y:S02]  /*14d70*/  LOP3.LUT R5, R238, 0xffff, RZ, 0xc0, !PT ;  /* 0x0000ffffee057812 */ /* 0x002fe400078ec0ff */
[----:B------:R-:W-:Y:S02]  /*14d80*/  SEL R0, R242, RZ, !P0 ;  /* 0x000000fff2007207 */ /* 0x000fe40004000000 */
[----:B------:R-:W-:-:S03]  /*14d90*/  SEL R4, R243, RZ, !P0 ;  /* 0x000000fff3047207 */ /* 0x000fc60004000000 */
[----:B------:R-:W1:Y:S08]  /*14da0*/  LDC.64 R10, c[0x0][R13+0x168] ;  /* 0x00005a000d0a7b82 */ /* 0x000e700000000a00 */
[----:B------:R-:W4:Y:S01]  /*14db0*/  LDC.64 R16, c[0x0][R13+0x178] ;  /* 0x00005e000d107b82 */ /* 0x000f220000000a00 */
[----:B---3--:R-:W-:-:S04]  /*14dc0*/  IMAD R3, R7, R0, RZ ;  /* 0x0000000007037224 */ /* 0x008fc800078e02ff */
[C---:B------:R-:W-:Y:S02]  /*14dd0*/  IMAD R4, R6.reuse, R4, R3 ;  /* 0x0000000406047224 */ /* 0x040fe400078e0203 */
[----:B------:R-:W-:-:S04]  /*14de0*/  IMAD.WIDE.U32 R6, R6, R0, RZ ;  /* 0x0000000006067225 */ /* 0x000fc800078e00ff */
[----:B-1----:R-:W-:-:S04]  /*14df0*/  IMAD.WIDE.U32 R8, R10, R5, RZ ;  /* 0x000000050a087225 */ /* 0x002fc800078e00ff */
[----:B------:R-:W-:Y:S01]  /*14e00*/  IMAD.IADD R4, R7, 0x1, R4 ;  /* 0x0000000107047824 */ /* 0x000fe200078e0204 */
[--C-:B-----5:R-:W-:Y:S01]  /*14e10*/  IADD3 R12, P1, P0, R6, R8, R2.reuse ;  /* 0x00000008060c7210 */ /* 0x120fe2000783e002 */
[----:B------:R-:W-:Y:S01]  /*14e20*/  IMAD R3, R11, R5, RZ ;  /* 0x000000050b037224 */ /* 0x000fe200078e02ff */
[----:B------:R-:W-:Y:S02]  /*14e30*/  SEL R6, R245, RZ, P2 ;  /* 0x000000fff5067207 */ /* 0x000fe40001000000 */
[----:B------:R-:W-:Y:S01]  /*14e40*/  SHF.R.S32.HI R8, RZ, 0x1f, R2 ;  /* 0x0000001fff087819 */ /* 0x000fe20000011402 */
[----:B------:R-:W-:Y:S02]  /*14e50*/  IMAD.IADD R9, R9, 0x1, R3 ;  /* 0x0000000109097824 */ /* 0x000fe400078e0203 */
[-C--:B----4-:R-:W-:Y:S02]  /*14e60*/  IMAD R10, R17, R6.reuse, RZ ;  /* 0x00000006110a7224 */ /* 0x090fe400078e02ff */
[----:B------:R-:W-:Y:S01]  /*14e70*/  IMAD.WIDE.U32 R6, R16, R6, RZ ;  /* 0x0000000610067225 */ /* 0x000fe200078e00ff */
[----:B------:R-:W-:Y:S01]  /*14e80*/  IADD3.X R11, R4, R9, R8, P1, P0 ;  /* 0x00000009040b7210 */ /* 0x000fe20000fe0408 */
[----:B------:R-:W3:Y:S02]  /*14e90*/  LDL R16, [R1+0x54] ;  /* 0x0000540001107983 */ /* 0x000ee40000100800 */
[----:B------:R-:W-:-:S05]  /*14ea0*/  IMAD.MOV.U32 R3, RZ, RZ, c[0x0][0x4e8] ;  /* 0x00013a00ff037624 */ /* 0x000fca00078e00ff */
[----:B------:R-:W-:Y:S01]  /*14eb0*/  ISETP.NE.AND P3, PT, R3, 0x1, PT ;  /* 0x000000010300780c */ /* 0x000fe20003f65270 */
[----:B------:R-:W-:Y:S01]  /*14ec0*/  IMAD.IADD R10, R7, 0x1, R10 ;  /* 0x00000001070a7824 */ /* 0x000fe200078e020a */
[----:B------:R-:W1:Y:S01]  /*14ed0*/  S2R R28, SR_TID.X ;  /* 0x00000000001c7919 */ /* 0x000e620000002100 */
[----:B--2---:R-:W-:-:S10]  /*14ee0*/  IMAD R3, R237, 0x80, R19 ;  /* 0x00000080ed037824 */ /* 0x004fd400078e0213 */
[----:B------:R-:W-:-:S04]  /*14ef0*/  @P3 IMAD.HI.U32 R9, R3, c[0x0][0x4ec], RZ ;  /* 0x00013b0003093a27 */ /* 0x000fc800078e00ff */
[----:B------:R-:W-:Y:S01]  /*14f00*/  IMAD.MOV.U32 R4, RZ, RZ, R3 ;  /* 0x000000ffff047224 */ /* 0x000fe200078e0003 */
[----:B------:R-:W-:-:S04]  /*14f10*/  @P3 SHF.R.U32.HI R4, RZ, c[0x0][0x4f0], R9 ;  /* 0x00013c00ff043a19 */ /* 0x000fc80000011609 */
[----:B------:R-:W-:Y:S02]  /*14f20*/  IADD3 R6, P1, P0, R4, R12, R6 ;  /* 0x0000000c04067210 */ /* 0x000fe4000783e006 */
[----:B------:R-:W-:-:S04]  /*14f30*/  SHF.R.S32.HI R7, RZ, 0x1f, R4 ;  /* 0x0000001fff077819 */ /* 0x000fc80000011404 */
[----:B------:R-:W-:Y:S02]  /*14f40*/  IADD3.X R7, R7, R11, R10, P1, P0 ;  /* 0x0000000b07077210 */ /* 0x000fe40000fe040a */
[----:B------:R-:W2:Y:S01]  /*14f50*/  LDC.64 R10, c[0x0][R13+0x160] ;  /* 0x000058000d0a7b82 */ /* 0x000ea20000000a00 */
[----:B------:R-:W-:-:S04]  /*14f60*/  IMAD.MOV R4, RZ, RZ, -R4 ;  /* 0x000000ffff047224 */ /* 0x000fc800078e0a04 */
[----:B------:R-:W-:-:S05]  /*14f70*/  IMAD R4, R4, c[0x0][0x4e8], R3 ;  /* 0x00013a0004047a24 */ /* 0x000fca00078e0203 */
[----:B------:R-:W-:Y:S02]  /*14f80*/  SHF.R.S32.HI R9, RZ, 0x1f, R4 ;  /* 0x0000001fff097819 */ /* 0x000fe40000011404 */
[----:B-1----:R-:W-:-:S04]  /*14f90*/  SHF.R.S32.HI R19, RZ, 0x1f, R28 ;  /* 0x0000001fff137819 */ /* 0x002fc8000001141c */
[----:B------:R-:W-:-:S04]  /*14fa0*/  LEA.HI R19, R19, R28, RZ, 0x5 ;  /* 0x0000001c13137211 */ /* 0x000fc800078f28ff */
[----:B------:R-:W-:Y:S01]  /*14fb0*/  LOP3.LUT R19, R19, 0xffffffe0, RZ, 0xc0, !PT ;  /* 0xffffffe013137812 */ /* 0x000fe200078ec0ff */
[----:B--2---:R-:W-:-:S04]  /*14fc0*/  IMAD.WIDE.U32 R6, R10, R4, R6 ;  /* 0x000000040a067225 */ /* 0x004fc800078e0006 */
[----:B------:R-:W-:-:S04]  /*14fd0*/  IMAD R4, R11, R4, RZ ;  /* 0x000000040b047224 */ /* 0x000fc800078e02ff */
[----:B------:R-:W-:Y:S02]  /*14fe0*/  IMAD R4, R10, R9, R4 ;  /* 0x000000090a047224 */ /* 0x000fe400078e0204 */
[----:B------:R-:W-:Y:S02]  /*14ff0*/  IMAD.MOV.U32 R10, RZ, RZ, c[0x0][0x4a8] ;  /* 0x00012a00ff0a7624 */ /* 0x000fe400078e00ff */
[----:B------:R-:W-:-:S03]  /*15000*/  IMAD.MOV.U32 R9, RZ, RZ, c[0x0][0x4ac] ;  /* 0x00012b00ff097624 */ /* 0x000fc600078e00ff */
[----:B------:R-:W-:Y:S01]  /*15010*/  SEL R10, R10, c[0x0][0x450], P2 ;  /* 0x000114000a0a7a07 */ /* 0x000fe20001000000 */
[----:B------:R-:W-:Y:S01]  /*15020*/  IMAD.IADD R4, R7, 0x1, R4 ;  /* 0x0000000107047824 */ /* 0x000fe200078e0204 */
[----:B------:R-:W-:Y:S02]  /*15030*/  SEL R9, R9, c[0x0][0x454], P2 ;  /* 0x0001150009097a07 */ /* 0x000fe40001000000 */
[----:B------:R-:W-:-:S04]  /*15040*/  LEA R10, P0, R6, R10, 0x2 ;  /* 0x0000000a060a7211 */ /* 0x000fc800078010ff */
[----:B------:R-:W-:Y:S01]  /*15050*/  LEA.HI.X R6, R6, R9, R4, 0x2, P0 ;  /* 0x0000000906067211 */ /* 0x000fe200000f1404 */
[----:B------:R-:W-:Y:S01]  /*15060*/  SHFL.IDX PT, R12, R10, RZ, 0x1c1f ;  /* 0x001c1fff0a0c7589 */ /* 0x000fe200000e0000 */
[----:B------:R-:W-:-:S03]  /*15070*/  IMAD.IADD R19, R28, 0x1, -R19 ;  /* 0x000000011c137824 */ /* 0x000fc600078e0a13 */
[----:B------:R-:W1:Y:S01]  /*15080*/  SHFL.IDX PT, R13, R6, RZ, 0x1c1f ;  /* 0x001c1fff060d7589 */ /* 0x000e6200000e0000 */
[----:B------:R-:W-:-:S03]  /*15090*/  IMAD R4, R14, c[0x0][0x4e8], RZ ;  /* 0x00013a000e047a24 */ /* 0x000fc600078e02ff */
[----:B------:R-:W-:Y:S01]  /*150a0*/  SHFL.IDX PT, R10, R10, 0x1, 0x1c1f ;  /* 0x003c1f000a0a7f89 */ /* 0x000fe200000e0000 */
[----:B------:R-:W-:-:S03]  /*150b0*/  LOP3.LUT P0, RZ, R19, 0x3, RZ, 0xc0, !PT ;  /* 0x0000000313ff7812 */ /* 0x000fc6000780c0ff */
[----:B------:R3:W2:Y:S02]  /*150c0*/  SHFL.IDX PT, R11, R6, 0x1, 0x1c1f ;  /* 0x003c1f00060b7f89 */ /* 0x0006a400000e0000 */
[----:B---3--:R-:W-:-:S05]  /*150d0*/  IMAD R6, R237, 0x80, R16 ;  /* 0x00000080ed067824 */ /* 0x008fca00078e0210 */
[C---:B------:R-:W-:Y:S02]  /*150e0*/  IADD3 R7, R6.reuse, 0x8, RZ ;  /* 0x0000000806077810 */ /* 0x040fe40007ffe0ff */
[-C--:B------:R-:W-:Y:S02]  /*150f0*/  ISETP.GE.OR P1, PT, R6, R4.reuse, P0 ;  /* 0x000000040600720c */ /* 0x080fe40000726670 */
[----:B------:R-:W-:-:S11]  /*15100*/  ISETP.GE.OR P0, PT, R7, R4, P0 ;  /* 0x000000040700720c */ /* 0x000fd60000706670 */
[----:B-1----:R1:W-:Y:S01]  /*15110*/  @!P1 ST.E [R12.64], R18 ;  /* 0x000000120c009985 */ /* 0x0023e2000c10190a */
[----:B------:R-:W-:-:S03]  /*15120*/  ISETP.GE.AND P1, PT, R7, R4, PT ;  /* 0x000000040700720c */ /* 0x000fc60003f26270 */
[----:B--2---:R2:W-:Y:S01]  /*15130*/  @!P0 ST.E [R10.64], R15 ;  /* 0x0000000f0a008985 */ /* 0x0045e2000c10190a */
[----:B------:R-:W-:Y:S02]  /*15140*/  ISETP.GE.AND P0, PT, R6, R4, PT ;  /* 0x000000040600720c */ /* 0x000fe40003f06270 */
[----:B-1----:R-:W-:Y:S01]  /*15150*/  P2R R13, PR, RZ, 0x2 ;  /* 0x00000002ff0d7803 */ /* 0x002fe20000000000 */
[----:B------:R-:W-:Y:S05]  /*15160*/  @P2 BRA `(.L_x_283) ;  /* 0x000007c000002947 */ /* 0x000fea0003800000 */
[----:B------:R-:W-:Y:S01]  /*15170*/  IMAD R8, R8, c[0x0][0x3a0], RZ ;  /* 0x0000e80008087a24 */ /* 0x000fe200078e02ff */
[----:B------:R-:W-:Y:S01]  /*15180*/  SHF.R.S32.HI R9, RZ, 0x1f, R0 ;  /* 0x0000001fff097819 */ /* 0x000fe20000011400 */
[C---:B------:R-:W-:Y:S01]  /*15190*/  IMAD.WIDE.U32 R6, R2.reuse, c[0x0][0x3a0], RZ ;  /* 0x0000e80002067a25 */ /* 0x040fe200078e00ff */
[----:B------:R1:W3:Y:S03]  /*151a0*/  LDS.128 R24, [R191+0x80] ;  /* 0x00008000bf187984 */ /* 0x0002e60000000c00 */
[----:B------:R-:W-:Y:S01]  /*151b0*/  IMAD R2, R2, c[0x0][0x3a4], R8 ;  /* 0x0000e90002027a24 */ /* 0x000fe200078e0208 */
[----:B------:R-:W-:Y:S01]  /*151c0*/  LEA R8, R237, R213, 0x7 ;  /* 0x000000d5ed087211 */ /* 0x000fe200078e38ff */
[----:B------:R1:W4:Y:S03]  /*151d0*/  LDS.128 R40, [R191+0x1080] ;  /* 0x00108000bf287984 */ /* 0x0003260000000c00 */
[----:B------:R-:W-:Y:S01]  /*151e0*/  IADD3 R3, R7, R2, RZ ;  /* 0x0000000207037210 */ /* 0x000fe20007ffe0ff */
[----:B------:R1:W2:Y:S01]  /*151f0*/  LDS.128 R52, [R191+0x2080] ;  /* 0x00208000bf347984 */ /* 0x0002a20000000c00 */
[----:B------:R-:W-:-:S03]  /*15200*/  MOV R2, R6 ;  /* 0x0000000600027202 */ /* 0x000fc60000000f00 */
[----:B------:R1:W1:Y:S02]  /*15210*/  LDS.128 R60, [R191+0x3080] ;  /* 0x00308000bf3c7984 */ /* 0x0002640000000c00 */
[----:B------:R-:W-:Y:S01]  /*15220*/  IMAD.WIDE.U32 R6, R5, c[0x0][0x3e8], R2 ;  /* 0x0000fa0005067a25 */ /* 0x000fe200078e0002 */
[----:B------:R-:W-:Y:S01]  /*15230*/  MOV R2, R8 ;  /* 0x0000000800027202 */ /* 0x000fe20000000f00 */
[----:B------:R1:W1:Y:S02]  /*15240*/  LDS.128 R20, [R191+0x4080] ;  /* 0x00408000bf147984 */ /* 0x0002640000000c00 */
[----:B------:R-:W-:Y:S02]  /*15250*/  IMAD R3, R9, c[0x0][0x3f0], RZ ;  /* 0x0000fc0009037a24 */ /* 0x000fe400078e02ff */
[----:B------:R-:W-:Y:S01]  /*15260*/  @P3 IMAD.HI.U32 R9, R8, c[0x0][0x4ec], RZ ;  /* 0x00013b0008093a27 */ /* 0x000fe200078e00ff */
[----:B------:R1:W1:Y:S03]  /*15270*/  LDS.128 R36, [R191+0x5080] ;  /* 0x00508000bf247984 */ /* 0x0002660000000c00 */
[----:B------:R-:W-:Y:S01]  /*15280*/  IMAD R7, R5, c[0x0][0x3ec], R7 ;  /* 0x0000fb0005077a24 */ /* 0x000fe200078e0207 */
[----:B------:R1:W1:Y:S01]  /*15290*/  LDS.128 R48, [R191+0x6080] ;  /* 0x00608000bf307984 */ /* 0x0002620000000c00 */
[----:B------:R-:W-:Y:S01]  /*152a0*/  @P3 SHF.R.U32.HI R2, RZ, c[0x0][0x4f0], R9 ;  /* 0x00013c00ff023a19 */ /* 0x000fe20000011609 */
[----:B------:R-:W-:-:S02]  /*152b0*/  IMAD R5, R0, c[0x0][0x3f4], R3 ;  /* 0x0000fd0000057a24 */ /* 0x000fc400078e0203 */
[----:B------:R1:W1:Y:S01]  /*152c0*/  LDS.128 R56, [R191+0x7080] ;  /* 0x00708000bf387984 */ /* 0x0002620000000c00 */
[----:B------:R-:W-:Y:S01]  /*152d0*/  IMAD.WIDE.U32 R6, R0, c[0x0][0x3f0], R6 ;  /* 0x0000fc0000067a25 */ /* 0x000fe200078e0006 */
[----:B------:R-:W-:Y:S02]  /*152e0*/  SHF.R.S32.HI R3, RZ, 0x1f, R2 ;  /* 0x0000001fff037819 */ /* 0x000fe40000011402 */
[----:B------:R1:W1:Y:S01]  /*152f0*/  LDS.128 R16, [R191+0x8080] ;  /* 0x00808000bf107984 */ /* 0x0002620000000c00 */
[----:B------:R-:W-:Y:S02]  /*15300*/  IADD3 R0, -R2, RZ, RZ ;  /* 0x000000ff02007210 */ /* 0x000fe40007ffe1ff */
[----:B------:R-:W-:Y:S01]  /*15310*/  IADD3 R7, R7, R5, RZ ;  /* 0x0000000507077210 */ /* 0x000fe20007ffe0ff */
[----:B------:R1:W1:Y:S01]  /*15320*/  LDS.128 R32, [R191+0x9080] ;  /* 0x00908000bf207984 */ /* 0x0002620000000c00 */
[----:B------:R-:W-:Y:S02]  /*15330*/  IMAD R3, R3, c[0x0][0x3e0], RZ ;  /* 0x0000f80003037a24 */ /* 0x000fe400078e02ff */
[----:B------:R-:W-:Y:S01]  /*15340*/  IMAD R0, R0, c[0x0][0x4e8], R8 ;  /* 0x00013a0000007a24 */ /* 0x000fe200078e0208 */
[----:B------:R1:W1:Y:S01]  /*15350*/  LDS.128 R44, [R191+0xa080] ;  /* 0x00a08000bf2c7984 */ /* 0x0002620000000c00 */
[----:B------:R-:W-:-:S02]  /*15360*/  IMAD R8, R2, c[0x0][0x3e4], R3 ;  /* 0x0000f90002087a24 */ /* 0x000fc400078e0203 */
[----:B------:R-:W-:Y:S01]  /*15370*/  IMAD.WIDE.U32 R2, R2, c[0x0][0x3e0], R6 ;  /* 0x0000f80002027a25 */ /* 0x000fe200078e0006 */
[----:B------:R1:W1:Y:S01]  /*15380*/  LDS.128 R64, [R191+0xb080] ;  /* 0x00b08000bf407984 */ /* 0x0002620000000c00 */
[----:B------:R-:W-:-:S03]  /*15390*/  SHF.R.S32.HI R5, RZ, 0x1f, R0 ;  /* 0x0000001fff057819 */ /* 0x000fc60000011400 */
[----:B------:R-:W-:Y:S02]  /*153a0*/  IADD3 R3, R3, R8, RZ ;  /* 0x0000000803037210 */ /* 0x000fe40007ffe0ff */
[----:B------:R-:W-:-:S03]  /*153b0*/  IMAD R5, R5, c[0x0][0x3d8], RZ ;  /* 0x0000f60005057a24 */ /* 0x000fc600078e02ff */
[----:B------:R-:W-:-:S04]  /*153c0*/  IMAD.WIDE.U32 R2, R0, c[0x0][0x3d8], R2 ;  /* 0x0000f60000027a25 */ /* 0x000fc800078e0002 */
[----:B------:R-:W-:Y:S01]  /*153d0*/  IMAD R0, R0, c[0x0][0x3dc], R5 ;  /* 0x0000f70000007a24 */ /* 0x000fe200078e0205 */
[----:B------:R-:W-:Y:S02]  /*153e0*/  LEA R12, P0, R2, c[0x0][0x380], 0x1 ;  /* 0x0000e000020c7a11 */ /* 0x000fe400078008ff */
[----:B------:R-:W-:Y:S02]  /*153f0*/  LEA R5, R237, R246, 0x7 ;  /* 0x000000f6ed057211 */ /* 0x000fe400078e38ff */
[----:B------:R-:W-:-:S04]  /*15400*/  IADD3 R0, R3, R0, RZ ;  /* 0x0000000003007210 */ /* 0x000fc80007ffe0ff */
[----:B------:R-:W-:Y:S01]  /*15410*/  LEA.HI.X R6, R2, c[0x0][0x384], R0, 0x1, P0 ;  /* 0x0000e10002067a11 */ /* 0x000fe200000f0c00 */
[----:B------:R-:W-:Y:S05]  /*15420*/  BRA.DIV ~URZ, `(.L_x_284) ;  /* 0x000044127f007947 */ /* 0x000fea000b800000 */
[----:B--234-:R2:W3:Y:S02]  /*15430*/  SHFL.IDX PT, R7, R6, RZ, 0x181f ;  /* 0x00181fff06077589 */ /* 0x01c4e400000e0000 */
.L_x_355:
[----:B------:R-:W-:Y:S05]  /*15440*/  BRA.DIV ~URZ, `(.L_x_285) ;  /* 0x000044627f007947 */ /* 0x000fea000b800000 */
[----:B------:R4:W2:Y:S02]  /*15450*/  SHFL.IDX PT, R0, R12, RZ, 0x181f ;  /* 0x00181fff0c007589 */ /* 0x0008a400000e0000 */
.L_x_356:
[----:B------:R-:W-:Y:S01]  /*15460*/  ISETP.GE.AND P0, PT, R5, R4, PT ;  /* 0x000000040500720c */ /* 0x000fe20003f06270 */
[----:B------:R-:W-:-:S12]  /*15470*/  BSSY B0, `(.L_x_286) ;  /* 0x000000e000007945 */ /* 0x000fd80003800000 */
[----:B------:R-:W-:Y:S05]  /*15480*/  @P0 BRA `(.L_x_287) ;  /* 0x000000c000000947 */ /* 0x000fea0003800000 */
[----:B------:R-:W-:Y:S02]  /*15490*/  ISETP.GE.AND P2, PT, R210, c[0x0][0x3c8], PT ;  /* 0x0000f200d2007a0c */ /* 0x000fe40003f46270 */
[----:B------:R-:W-:Y:S02]  /*154a0*/  ISETP.GE.AND P1, PT, R207, c[0x0][0x3c8], PT ;  /* 0x0000f200cf007a0c */ /* 0x000fe40003f26270 */
[----:B------:R-:W-:-:S09]  /*154b0*/  ISETP.GE.AND P0, PT, R208, c[0x0][0x3c8], PT ;  /* 0x0000f200d0007a0c */ /* 0x000fd20003f06270 */
        /* <DEDUP_REMOVED lines=9> */
.L_x_287:
[----:B------:R-:W-:Y:S05]  /*15550*/  BSYNC B0 ;  /* 0x0000000000007941 */ /* 0x000fea0003800000 */
.L_x_286:
[----:B------:R-:W-:Y:S05]  /*15560*/  BRA.DIV ~URZ, `(.L_x_288) ;  /* 0x000043a27f007947 */ /* 0x000fea000b800000 */
[----:B---3--:R3:W4:Y:S04]  /*15570*/  SHFL.IDX PT, R7, R6, 0x1, 0x181f ;  /* 0x00381f0006077f89 */ /* 0x00872800000e0000 */
[----:B--2---:R3:W2:Y:S02]  /*15580*/  SHFL.IDX PT, R0, R12, 0x1, 0x181f ;  /* 0x00381f000c007f89 */ /* 0x0046a400000e0000 */
.L_x_357:
[----:B------:R-:W-:Y:S01]  /*15590*/  IADD3 R2, R5, 0x20, RZ ;  /* 0x0000002005027810 */ /* 0x000fe20007ffe0ff */
[----:B------:R-:W-:Y:S03]  /*155a0*/  BSSY B0, `(.L_x_289) ;  /* 0x000000f000007945 */ /* 0x000fe60003800000 */
[----:B------:R-:W-:-:S13]  /*155b0*/  ISETP.GE.AND P0, PT, R2, R4, PT ;  /* 0x000000040200720c */ /* 0x000fda0003f06270 */
[----:B------:R-:W-:Y:S05]  /*155c0*/  @P0 BRA `(.L_x_290) ;  /* 0x000000c000000947 */ /* 0x000fea0003800000 */
[----:B------:R-:W-:Y:S02]  /*155d0*/  ISETP.GE.AND P2, PT, R210, c[0x0][0x3c8], PT ;  /* 0x0000f200d2007a0c */ /* 0x000fe40003f46270 */
[----:B------:R-:W-:Y:S02]  /*155e0*/  ISETP.GE.AND P1, PT, R207, c[0x0][0x3c8], PT ;  /* 0x0000f200cf007a0c */ /* 0x000fe40003f26270 */
[----:B------:R-:W-:-:S09]  /*155f0*/  ISETP.GE.AND P0, PT, R208, c[0x0][0x3c8], PT ;  /* 0x0000f200d0007a0c */ /* 0x000fd20003f06270 */
        /* <DEDUP_REMOVED lines=9> */
.L_x_290:
[----:B------:R-:W-:Y:S05]  /*15690*/  BSYNC B0 ;  /* 0x0000000000007941 */ /* 0x000fea0003800000 */
.L_x_289:
[----:B------:R-:W-:Y:S05]  /*156a0*/  BRA.DIV ~URZ, `(.L_x_291) ;  /* 0x000043227f007947 */ /* 0x000fea000b800000 */
[----:B----4-:R4:W3:Y:S02]  /*156b0*/  SHFL.IDX PT, R7, R6, 0x2, 0x181f ;  /* 0x00581f0006077f89 */ /* 0x0108e400000e0000 */
.L_x_358:
[----:B------:R-:W-:Y:S05]  /*156c0*/  BRA.DIV ~URZ, `(.L_x_292) ;  /* 0x000043727f007947 */ /* 0x000fea000b800000 */
[----:B--2---:R2:W4:Y:S02]  /*156d0*/  SHFL.IDX PT, R0, R12, 0x2, 0x181f ;  /* 0x00581f000c007f89 */ /* 0x00452400000e0000 */
.L_x_359:
[----:B------:R-:W-:Y:S01]  /*156e0*/  IADD3 R2, R5, 0x40, RZ ;  /* 0x0000004005027810 */ /* 0x000fe20007ffe0ff */
[----:B------:R-:W-:Y:S03]  /*156f0*/  BSSY B0, `(.L_x_293) ;  /* 0x000000f000007945 */ /* 0x000fe60003800000 */
[----:B------:R-:W-:-:S13]  /*15700*/  ISETP.GE.AND P0, PT, R2, R4, PT ;  /* 0x000000040200720c */ /* 0x000fda0003f06270 */
[----:B------:R-:W-:Y:S05]  /*15710*/  @P0 BRA `(.L_x_294) ;  /* 0x000000c000000947 */ /* 0x000fea0003800000 */
[----:B------:R-:W-:Y:S02]  /*15720*/  ISETP.GE.AND P2, PT, R210, c[0x0][0x3c8], PT ;  /* 0x0000f200d2007a0c */ /* 0x000fe40003f46270 */
[----:B------:R-:W-:Y:S02]  /*15730*/  ISETP.GE.AND P1, PT, R207, c[0x0][0x3c8], PT ;  /* 0x0000f200cf007a0c */ /* 0x000fe40003f26270 */
[----:B------:R-:W-:-:S09]  /*15740*/  ISETP.GE.AND P0, PT, R208, c[0x0][0x3c8], PT ;  /* 0x0000f200d0007a0c */ /* 0x000fd20003f06270 */
        /* <DEDUP_REMOVED lines=9> */
.L_x_294:
[----:B------:R-:W-:Y:S05]  /*157e0*/  BSYNC B0 ;  /* 0x0000000000007941 */ /* 0x000fea0003800000 */
.L_x_293:
[----:B------:R-:W-:Y:S05]  /*157f0*/  BRA.DIV ~URZ, `(.L_x_295) ;  /* 0x000042a27f007947 */ /* 0x000fea000b800000 */
[----:B---34-:R-:W3:Y:S04]  /*15800*/  SHFL.IDX PT, R6, R6, 0x3, 0x181f ;  /* 0x00781f0006067f89 */ /* 0x018ee800000e0000 */
[----:B------:R4:W2:Y:S02]  /*15810*/  SHFL.IDX PT, R0, R12, 0x3, 0x181f ;  /* 0x00781f000c007f89 */ /* 0x0008a400000e0000 */
.L_x_360:
[----:B------:R-:W-:-:S04]  /*15820*/  IADD3 R2, R5, 0x60, RZ ;  /* 0x0000006005027810 */ /* 0x000fc80007ffe0ff */
[----:B------:R-:W-:-:S13]  /*15830*/  ISETP.GE.AND P0, PT, R2, R4, PT ;  /* 0x000000040200720c */ /* 0x000fda0003f06270 */
[----:B------:R-:W-:Y:S05]  /*15840*/  @P0 BRA `(.L_x_296) ;  /* 0x000024e000000947 */ /* 0x000fea0003800000 */
[----:B------:R-:W-:Y:S02]  /*15850*/  ISETP.GE.AND P1, PT, R210, c[0x0][0x3c8], PT ;  /* 0x0000f200d2007a0c */ /* 0x000fe40003f26270 */
[----:B------:R-:W-:-:S11]  /*15860*/  ISETP.GE.AND P0, PT, R207, c[0x0][0x3c8], PT ;  /* 0x0000f200cf007a0c */ /* 0x000fd60003f06270 */
[CC--:B--2---:R-:W-:Y:S02]  /*15870*/  @!P1 LEA R4, P3, R210.reuse, R0.reuse, 0x1 ;  /* 0x00000000d2049211 */ /* 0x0c4fe400078608ff */
[C---:B------:R-:W-:Y:S02]  /*15880*/  @!P0 LEA R2, P2, R207.reuse, R0, 0x1 ;  /* 0x00000000cf028211 */ /* 0x040fe400078408ff */
[-C--:B---3--:R-:W-:Y:S02]  /*15890*/  @!P1 LEA.HI.X R5, R210, R6.reuse, R211, 0x1, P3 ;  /* 0x00000006d2059211 */ /* 0x088fe400018f0cd3 */
[----:B------:R-:W-:-:S03]  /*158a0*/  @!P0 LEA.HI.X R3, R207, R6, R224, 0x1, P2 ;  /* 0x00000006cf038211 */ /* 0x000fc600010f0ce0 */
[----:B-1----:R1:W-:Y:S04]  /*158b0*/  @!P1 ST.E.128 [R4.64], R60 ;  /* 0x0000003c04009985 */ /* 0x0023e8000c101d0a */
[----:B------:R1:W-:Y:S01]  /*158c0*/  @!P0 ST.E.128 [R2.64], R56 ;  /* 0x0000003802008985 */ /* 0x0003e2000c101d0a */
[----:B------:R-:W-:-:S13]  /*158d0*/  ISETP.GE.AND P0, PT, R208, c[0x0][0x3c8], PT ;  /* 0x0000f200d0007a0c */ /* 0x000fda0003f06270 */
[----:B------:R-:W-:Y:S05]  /*158e0*/  @P0 BRA `(.L_x_296) ;  /* 0x0000244000000947 */ /* 0x000fea0003800000 */
[----:B-1----:R-:W-:-:S04]  /*158f0*/  LEA R2, P0, R208, R0, 0x1 ;  /* 0x00000000d0027211 */ /* 0x002fc800078008ff */
[----:B------:R-:W-:-:S05]  /*15900*/  LEA.HI.X R3, R208, R6, R223, 0x1, P0 ;  /* 0x00000006d0037211 */ /* 0x000fca00000f0cdf */
[----:B------:R1:W-:Y:S01]  /*15910*/  ST.E.128 [R2.64], R64 ;  /* 0x0000004002007985 */ /* 0x0003e2000c101d0a */
[----:B------:R-:W-:Y:S05]  /*15920*/  BRA `(.L_x_296) ;  /* 0x0000240000007947 */ /* 0x000fea0003800000 */
.L_x_283:
[----:B------:R-:W-:Y:S02]  /*15930*/  IMAD R8, R8, c[0x0][0x408], RZ ;  /* 0x0001020008087a24 */ /* 0x000fe400078e02ff */
[----:B------:R-:W-:-:S04]  /*15940*/  IMAD.WIDE.U32 R6, R2, c[0x0][0x408], RZ ;  /* 0x0001020002067a25 */ /* 0x000fc800078e00ff */
[----:B------:R-:W-:Y:S01]  /*15950*/  IMAD R8, R2, c[0x0][0x40c], R8 ;  /* 0x0001030002087a24 */ /* 0x000fe200078e0208 */
[----:B------:R-:W-:-:S04]  /*15960*/  SHF.R.S32.HI R2, RZ, 0x1f, R0 ;  /* 0x0000001fff027819 */ /* 0x000fc80000011400 */
[----:B------:R-:W-:Y:S01]  /*15970*/  IADD3 R7, R7, R8, RZ ;  /* 0x0000000807077210 */ /* 0x000fe20007ffe0ff */
[----:B------:R-:W-:-:S04]  /*15980*/  IMAD R2, R2, c[0x0][0x440], RZ ;  /* 0x0001100002027a24 */ /* 0x000fc800078e02ff */
[----:B------:R-:W-:-:S04]  /*15990*/  IMAD.WIDE.U32 R6, R5, c[0x0][0x438], R6 ;  /* 0x00010e0005067a25 */ /* 0x000fc800078e0006 */
[----:B------:R-:W-:Y:S01]  /*159a0*/  IMAD R5, R5, c[0x0][0x43c], R7 ;  /* 0x00010f0005057a24 */ /* 0x000fe200078e0207 */
[----:B------:R-:W-:Y:S01]  /*159b0*/  MOV R4, R6 ;  /* 0x0000000600047202 */ /* 0x000fe20000000f00 */
[----:B------:R-:W-:-:S04]  /*159c0*/  IMAD R2, R0, c[0x0][0x444], R2 ;  /* 0x0001110000027a24 */ /* 0x000fc800078e0202 */
[----:B------:R-:W-:Y:S01]  /*159d0*/  IMAD.WIDE.U32 R4, R0, c[0x0][0x440], R4 ;  /* 0x0001100000047a25 */ /* 0x000fe200078e0004 */
[----:B------:R-:W-:-:S04]  /*159e0*/  MOV R0, R3 ;  /* 0x0000000300007202 */ /* 0x000fc80000000f00 */
[----:B------:R-:W-:Y:S01]  /*159f0*/  IADD3 R5, R5, R2, RZ ;  /* 0x0000000205057210 */ /* 0x000fe20007ffe0ff */
[----:B------:R-:W-:-:S04]  /*15a00*/  @P3 IMAD.HI.U32 R2, R3, c[0x0][0x4ec], RZ ;  /* 0x00013b0003023a27 */ /* 0x000fc800078e00ff */
[----:B------:R-:W-:Y:S01]  /*15a10*/  IMAD.WIDE.U32 R4, R245, c[0x0][0x448], R4 ;  /* 0x00011200f5047a25 */ /* 0x000fe200078e0004 */
[----:B------:R-:W-:-:S03]  /*15a20*/  @P3 SHF.R.U32.HI R0, RZ, c[0x0][0x4f0], R2 ;  /* 0x00013c00ff003a19 */ /* 0x000fc60000011602 */
[----:B------:R-:W-:Y:S01]  /*15a30*/  IMAD R5, R245, c[0x0][0x44c], R5 ;  /* 0x00011300f5057a24 */ /* 0x000fe200078e0205 */
[----:B------:R-:W-:-:S03]  /*15a40*/  SHF.R.S32.HI R2, RZ, 0x1f, R0 ;  /* 0x0000001fff027819 */ /* 0x000fc60000011400 */
[----:B------:R-:W-:-:S04]  /*15a50*/  IMAD.WIDE.U32 R4, R0, c[0x0][0x430], R4 ;  /* 0x00010c0000047a25 */ /* 0x000fc800078e0004 */
[----:B------:R-:W-:-:S04]  /*15a60*/  IMAD R2, R2, c[0x0][0x430], RZ ;  /* 0x00010c0002027a24 */ /* 0x000fc800078e02ff */
[C---:B------:R-:W-:Y:S01]  /*15a70*/  IMAD R2, R0.reuse, c[0x0][0x434], R2 ;  /* 0x00010d0000027a24 */ /* 0x040fe200078e0202 */
[----:B------:R-:W-:-:S05]  /*15a80*/  IADD3 R0, -R0, RZ, RZ ;  /* 0x000000ff00007210 */ /* 0x000fca0007ffe1ff */
[----:B------:R-:W-:Y:S01]  /*15a90*/  IMAD R0, R0, c[0x0][0x4e8], R3 ;  /* 0x00013a0000007a24 */ /* 0x000fe200078e0203 */
[----:B------:R-:W-:Y:S02]  /*15aa0*/  IADD3 R3, R5, R2, RZ ;  /* 0x0000000205037210 */ /* 0x000fe40007ffe0ff */
[----:B------:R-:W-:Y:S02]  /*15ab0*/  MOV R2, R4 ;  /* 0x0000000400027202 */ /* 0x000fe40000000f00 */
[----:B------:R-:W-:-:S03]  /*15ac0*/  SHF.R.S32.HI R4, RZ, 0x1f, R0 ;  /* 0x0000001fff047819 */ /* 0x000fc60000011400 */
[----:B------:R-:W-:-:S04]  /*15ad0*/  IMAD.WIDE.U32 R2, R0, c[0x0][0x428], R2 ;  /* 0x00010a0000027a25 */ /* 0x000fc800078e0002 */
[----:B------:R-:W-:Y:S01]  /*15ae0*/  IMAD R4, R4, c[0x0][0x428], RZ ;  /* 0x00010a0004047a24 */ /* 0x000fe200078e02ff */
[----:B------:R-:W-:-:S03]  /*15af0*/  LEA R12, P1, R2, c[0x0][0x400], 0x2 ;  /* 0x00010000020c7a11 */ /* 0x000fc600078210ff */
[----:B------:R-:W-:-:S05]  /*15b00*/  IMAD R0, R0, c[0x0][0x42c], R4 ;  /* 0x00010b0000007a24 */ /* 0x000fca00078e0204 */
[----:B------:R-:W-:-:S04]  /*15b10*/  IADD3 R0, R3, R0, RZ ;  /* 0x0000000003007210 */ /* 0x000fc80007ffe0ff */
[----:B------:R-:W-:Y:S01]  /*15b20*/  LEA.HI.X R5, R2, c[0x0][0x404], R0, 0x2, P1 ;  /* 0x0001010002057a11 */ /* 0x000fe200008f1400 */
[----:B------:R-:W-:Y:S05]  /*15b30*/  BRA.DIV ~URZ, `(.L_x_297) ;  /* 0x000040227f007947 */ /* 0x000fea000b800000 */
[----:B------:R1:W3:Y:S02]  /*15b40*/  SHFL.IDX PT, R4, R5, RZ, 0x1c1f ;  /* 0x001c1fff05047589 */ /* 0x0002e400000e0000 */
.L_x_361:
[----:B------:R-:W-:Y:S05]  /*15b50*/  BRA.DIV ~URZ, `(.L_x_298) ;  /* 0x000040727f007947 */ /* 0x000fea000b800000 */
[----:B------:R4:W1:Y:S02]  /*15b60*/  SHFL.IDX PT, R0, R12, RZ, 0x1c1f ;  /* 0x001c1fff0c007589 */ /* 0x00086400000e0000 */
.L_x_362:
[----:B------:R-:W-:Y:S01]  /*15b70*/  BSSY B0, `(.L_x_299) ;  /* 0x00000a6000007945 */ /* 0x000fe20003800000 */
[----:B------:R-:W-:Y:S05]  /*15b80*/  @P0 BRA `(.L_x_300) ;  /* 0x00000a4000000947 */ /* 0x000fea0003800000 */
[C---:B------:R-:W-:Y:S02]  /*15b90*/  ISETP.GE.AND P0, PT, R247.reuse, c[0x0][0x3c8], PT ;  /* 0x0000f200f7007a0c */ /* 0x040fe40003f06270 */
[C---:B------:R-:W-:Y:S02]  /*15ba0*/  IADD3 R7, R247.reuse, 0x8, RZ ;  /* 0x00000008f7077810 */ /* 0x040fe40007ffe0ff */
[----:B------:R-:W-:Y:S02]  /*15bb0*/  IADD3 R6, R247, 0x10, RZ ;  /* 0x00000010f7067810 */ /* 0x000fe40007ffe0ff */
[----:B------:R-:W-:Y:S02]  /*15bc0*/  ISETP.GE.AND P1, PT, R7, c[0x0][0x3c8], PT ;  /* 0x0000f20007007a0c */ /* 0x000fe40003f26270 */
[----:B------:R-:W-:-:S02]  /*15bd0*/  IADD3 R9, R247, 0x8, RZ ;  /* 0x00000008f7097810 */ /* 0x000fc40007ffe0ff */
[----:B------:R-:W-:Y:S02]  /*15be0*/  ISETP.GE.AND P2, PT, R6, c[0x0][0x3c8], PT ;  /* 0x0000f20006007a0c */ /* 0x000fe40003f46270 */
[----:B------:R-:W-:Y:S01]  /*15bf0*/  SHF.R.S32.HI R9, RZ, 0x1f, R9 ;  /* 0x0000001fff097819 */ /* 0x000fe20000011409 */
[----:B-1----:R-:W-:Y:S01]  /*15c00*/  @!P0 IMAD.MOV.U32 R2, RZ, RZ, R0 ;  /* 0x000000ffff028224 */ /* 0x002fe200078e0000 */
[C---:B------:R-:W-:Y:S01]  /*15c10*/  IADD3 R8, R247.reuse, 0x18, RZ ;  /* 0x00000018f7087810 */ /* 0x040fe20007ffe0ff */
[----:B---3--:R-:W-:Y:S01]  /*15c20*/  @!P0 IMAD.MOV.U32 R3, RZ, RZ, R4 ;  /* 0x000000ffff038224 */ /* 0x008fe200078e0004 */
[C---:B--2---:R-:W-:Y:S02]  /*15c30*/  IADD3 R10, R247.reuse, 0x30, RZ ;  /* 0x00000030f70a7810 */ /* 0x044fe40007ffe0ff */
[C---:B------:R-:W-:Y:S01]  /*15c40*/  IADD3 R14, R247.reuse, 0x40, RZ ;  /* 0x00000040f70e7810 */ /* 0x040fe20007ffe0ff */
[----:B------:R-:W-:Y:S01]  /*15c50*/  @!P0 IMAD.WIDE R2, R247, 0x4, R2 ;  /* 0x00000004f7028825 */ /* 0x000fe200078e0202 */
[----:B------:R-:W-:-:S02]  /*15c60*/  ISETP.GE.AND P3, PT, R10, c[0x0][0x3c8], PT ;  /* 0x0000f2000a007a0c */ /* 0x000fc40003f66270 */
[C---:B------:R-:W-:Y:S02]  /*15c70*/  IADD3 R15, R247.reuse, 0x30, RZ ;  /* 0x00000030f70f7810 */ /* 0x040fe40007ffe0ff */
[----:B------:R1:W-:Y:S01]  /*15c80*/  @!P0 ST.E.64 [R2.64], R22 ;  /* 0x0000001602008985 */ /* 0x0003e2000c101b0a */
[----:B------:R-:W-:Y:S02]  /*15c90*/  ISETP.GE.AND P4, PT, R14, c[0x0][0x3c8], PT ;  /* 0x0000f2000e007a0c */ /* 0x000fe40003f86270 */
[C---:B------:R-:W-:Y:S02]  /*15ca0*/  IADD3 R11, R247.reuse, 0x38, RZ ;  /* 0x00000038f70b7810 */ /* 0x040fe40007ffe0ff */
[----:B------:R-:W-:Y:S02]  /*15cb0*/  SHF.R.S32.HI R15, RZ, 0x1f, R15 ;  /* 0x0000001fff0f7819 */ /* 0x000fe4000001140f */
[----:B------:R-:W-:Y:S02]  /*15cc0*/  SHF.R.S32.HI R11, RZ, 0x1f, R11 ;  /* 0x0000001fff0b7819 */ /* 0x000fe4000001140b */
[----:B------:R-:W-:-:S02]  /*15cd0*/  IADD3 R16, R247, 0x60, RZ ;  /* 0x00000060f7107810 */ /* 0x000fc40007ffe0ff */
[C---:B------:R-:W-:Y:S02]  /*15ce0*/  IADD3 R17, R247.reuse, 0x80, RZ ;  /* 0x00000080f7117810 */ /* 0x040fe40007ffe0ff */
[----:B------:R-:W-:Y:S02]  /*15cf0*/  SHF.R.S32.HI R16, RZ, 0x1f, R16 ;  /* 0x0000001fff107819 */ /* 0x000fe40000011410 */
[----:B------:R-:W-:Y:S02]  /*15d00*/  SHF.R.S32.HI R17, RZ, 0x1f, R17 ;  /* 0x0000001fff117819 */ /* 0x000fe40000011411 */
[----:B------:R-:W-:-:S04]  /*15d10*/  IADD3 R18, R247, 0xa8, RZ ;  /* 0x000000a8f7127810 */ /* 0x000fc80007ffe0ff */
[----:B------:R-:W-:Y:S02]  /*15d20*/  SHF.R.S32.HI R18, RZ, 0x1f, R18 ;  /* 0x0000001fff127819 */ /* 0x000fe40000011412 */
[----:B-1----:R-:W-:-:S04]  /*15d30*/  @!P1 LEA R2, P0, R7, R0, 0x2 ;  /* 0x0000000007029211 */ /* 0x002fc800078010ff */
[----:B------:R-:W-:Y:S02]  /*15d40*/  @!P1 LEA.HI.X R3, R7, R4, R9, 0x2, P0 ;  /* 0x0000000407039211 */ /* 0x000fe400000f1409 */
[C---:B------:R-:W-:Y:S02]  /*15d50*/  IADD3 R9, R247.reuse, 0x10, RZ ;  /* 0x00000010f7097810 */ /* 0x040fe40007ffe0ff */
[----:B------:R-:W-:Y:S01]  /*15d60*/  IADD3 R7, R247, 0x20, RZ ;  /* 0x00000020f7077810 */ /* 0x000fe20007ffe0ff */
[----:B------:R1:W-:Y:S01]  /*15d70*/  @!P1 ST.E.64 [R2.64], R24 ;  /* 0x0000001802009985 */ /* 0x0003e2000c101b0a */
[----:B------:R-:W-:Y:S02]  /*15d80*/  ISETP.GE.AND P1, PT, R8, c[0x0][0x3c8], PT ;  /* 0x0000f20008007a0c */ /* 0x000fe40003f26270 */
[----:B------:R-:W-:Y:S02]  /*15d90*/  SHF.R.S32.HI R9, RZ, 0x1f, R9 ;  /* 0x0000001fff097819 */ /* 0x000fe40000011409 */
[----:B-1----:R-:W-:-:S04]  /*15da0*/  @!P2 LEA R2, P0, R6, R0, 0x2 ;  /* 0x000000000602a211 */ /* 0x002fc800078010ff */
[----:B------:R-:W-:Y:S02]  /*15db0*/  @!P2 LEA.HI.X R3, R6, R4, R9, 0x2, P0 ;  /* 0x000000040603a211 */ /* 0x000fe400000f1409 */
[C---:B------:R-:W-:Y:S02]  /*15dc0*/  IADD3 R9, R247.reuse, 0x18, RZ ;  /* 0x00000018f7097810 */ /* 0x040fe40007ffe0ff */
[----:B------:R-:W-:Y:S01]  /*15dd0*/  IADD3 R6, R247, 0x28, RZ ;  /* 0x00000028f7067810 */ /* 0x000fe20007ffe0ff */
[----:B------:R1:W-:Y:S01]  /*15de0*/  @!P2 ST.E.64 [R2.64], R26 ;  /* 0x0000001a0200a985 */ /* 0x0003e2000c101b0a */
[----:B------:R-:W-:Y:S02]  /*15df0*/  SHF.R.S32.HI R9, RZ, 0x1f, R9 ;  /* 0x0000001fff097819 */ /* 0x000fe40000011409 */
[----:B------:R-:W-:Y:S02]  /*15e00*/  ISETP.GE.AND P2, PT, R7, c[0x0][0x3c8], PT ;  /* 0x0000f20007007a0c */ /* 0x000fe40003f46270 */
        /* <DEDUP_REMOVED lines=16> */
[----:B------:R-:W-:-:S03]  /*15f10*/  @!P3 LEA R6, P5, R10, R0, 0x2 ;  /* 0x000000000a06b211 */ /* 0x000fc600078a10ff */
[----:B------:R1:W-:Y:S01]  /*15f20*/  @!P1 ST.E.64 [R2.64], R34 ;  /* 0x0000002202009985 */ /* 0x0003e2000c101b0a */
[----:B------:R-:W-:Y:S02]  /*15f30*/  ISETP.GE.AND P1, PT, R9, c[0x0][0x3c8], PT ;  /* 0x0000f20009007a0c */ /* 0x000fe40003f26270 */
[----:B------:R-:W-:Y:S02]  /*15f40*/  @!P3 LEA.HI.X R7, R10, R4, R15, 0x2, P5 ;  /* 0x000000040a07b211 */ /* 0x000fe400028f140f */
[C---:B------:R-:W-:Y:S02]  /*15f50*/  IADD3 R10, R247.reuse, 0x50, RZ ;  /* 0x00000050f70a7810 */ /* 0x040fe40007ffe0ff */
[----:B------:R-:W-:Y:S01]  /*15f60*/  IADD3 R15, R247, 0x40, RZ ;  /* 0x00000040f70f7810 */ /* 0x000fe20007ffe0ff */
[----:B------:R2:W-:Y:S01]  /*15f70*/  @!P3 ST.E.64 [R6.64], R102 ;  /* 0x000000660600b985 */ /* 0x0005e2000c101b0a */
[----:B------:R-:W-:Y:S02]  /*15f80*/  ISETP.GE.AND P3, PT, R10, c[0x0][0x3c8], PT ;  /* 0x0000f2000a007a0c */ /* 0x000fe40003f66270 */
[----:B------:R-:W-:-:S02]  /*15f90*/  SHF.R.S32.HI R15, RZ, 0x1f, R15 ;  /* 0x0000001fff0f7819 */ /* 0x000fc4000001140f */
[----:B-1----:R-:W-:-:S04]  /*15fa0*/  @!P2 LEA R2, P0, R8, R0, 0x2 ;  /* 0x000000000802a211 */ /* 0x002fc800078010ff */
[----:B------:R-:W-:Y:S02]  /*15fb0*/  @!P2 LEA.HI.X R3, R8, R4, R11, 0x2, P0 ;  /* 0x000000040803a211 */ /* 0x000fe400000f140b */
[C---:B------:R-:W-:Y:S02]  /*15fc0*/  IADD3 R8, R247.reuse, 0x58, RZ ;  /* 0x00000058f7087810 */ /* 0x040fe40007ffe0ff */
[----:B------:R-:W-:Y:S01]  /*15fd0*/  IADD3 R11, R247, 0x48, RZ ;  /* 0x00000048f70b7810 */ /* 0x000fe20007ffe0ff */
[----:B------:R1:W-:Y:S01]  /*15fe0*/  @!P2 ST.E.64 [R2.64], R108 ;  /* 0x0000006c0200a985 */ /* 0x0003e2000c101b0a */
[----:B--2---:R-:W-:Y:S02]  /*15ff0*/  @!P4 LEA R6, P5, R14, R0, 0x2 ;  /* 0x000000000e06c211 */ /* 0x004fe400078a10ff */
[----:B------:R-:W-:Y:S02]  /*16000*/  ISETP.GE.AND P2, PT, R8, c[0x0][0x3c8], PT ;  /* 0x0000f20008007a0c */ /* 0x000fe40003f46270 */
[----:B------:R-:W-:-:S02]  /*16010*/  SHF.R.S32.HI R11, RZ, 0x1f, R11 ;  /* 0x0000001fff0b7819 */ /* 0x000fc4000001140b */
        /* <DEDUP_REMOVED lines=11> */
[----:B------:R-:W-:Y:S02]  /*160d0*/  ISETP.GE.AND P1, PT, R9, c[0x0][0x3c8], PT ;  /* 0x0000f20009007a0c */ /* 0x000fe40003f26270 */
[----:B--2---:R-:W-:Y:S02]  /*160e0*/  @!P3 LEA R6, P5, R10, R0, 0x2 ;  /* 0x000000000a06b211 */ /* 0x004fe400078a10ff */
[----:B------:R-:W-:-:S02]  /*160f0*/  SHF.R.S32.HI R11, RZ, 0x1f, R11 ;  /* 0x0000001fff0b7819 */ /* 0x000fc4000001140b */
[----:B------:R-:W-:Y:S02]  /*16100*/  @!P3 LEA.HI.X R7, R10, R4, R14, 0x2, P5 ;  /* 0x000000040a07b211 */ /* 0x000fe400028f140e */
[C---:B------:R-:W-:Y:S02]  /*16110*/  IADD3 R10, R247.reuse, 0x70, RZ ;  /* 0x00000070f70a7810 */ /* 0x040fe40007ffe0ff */
[----:B------:R-:W-:Y:S01]  /*16120*/  IADD3 R14, R247, 0x80, RZ ;  /* 0x00000080f70e7810 */ /* 0x000fe20007ffe0ff */
[----:B------:R2:W-:Y:S01]  /*16130*/  @!P3 ST.E.64 [R6.64], R44 ;  /* 0x0000002c0600b985 */ /* 0x0005e2000c101b0a */
[----:B------:R-:W-:Y:S02]  /*16140*/  ISETP.GE.AND P3, PT, R10, c[0x0][0x3c8], PT ;  /* 0x0000f2000a007a0c */ /* 0x000fe40003f66270 */
        /* <DEDUP_REMOVED lines=23> */
[----:B------:R-:W-:Y:S02]  /*162c0*/  ISETP.GE.AND P6, PT, R11, c[0x0][0x3c8], PT ;  /* 0x0000f2000b007a0c */ /* 0x000fe40003fc6270 */
[C---:B------:R-:W-:Y:S01]  /*162d0*/  IADD3 R16, R247.reuse, 0x88, RZ ;  /* 0x00000088f7107810 */ /* 0x040fe20007ffe0ff */
[----:B------:R2:W-:Y:S01]  /*162e0*/  @!P3 ST.E.64 [R6.64], R60 ;  /* 0x0000003c0600b985 */ /* 0x0005e2000c101b0a */
[----:B------:R-:W-:Y:S02]  /*162f0*/  IADD3 R10, R247, 0x98, RZ ;  /* 0x00000098f70a7810 */ /* 0x000fe40007ffe0ff */
[----:B------:R-:W-:Y:S02]  /*16300*/  SHF.R.S32.HI R16, RZ, 0x1f, R16 ;  /* 0x0000001fff107819 */ /* 0x000fe40000011410 */
[----:B------:R-:W-:-:S02]  /*16310*/  ISETP.GE.AND P5, PT, R10, c[0x0][0x3c8], PT ;  /* 0x0000f2000a007a0c */ /* 0x000fc40003fa6270 */
[----:B-1----:R-:W-:-:S04]  /*16320*/  @!P2 LEA R2, P0, R8, R0, 0x2 ;  /* 0x000000000802a211 */ /* 0x002fc800078010ff */
[----:B------:R-:W-:Y:S02]  /*16330*/  @!P2 LEA.HI.X R3, R8, R4, R9, 0x2, P0 ;  /* 0x000000040803a211 */ /* 0x000fe400000f1409 */
[----:B------:R-:W-:-:S03]  /*16340*/  @!P4 LEA R8, P0, R14, R0, 0x2 ;  /* 0x000000000e08c211 */ /* 0x000fc600078010ff */
[----:B------:R1:W-:Y:S01]  /*16350*/  @!P2 ST.E.64 [R2.64], R64 ;  /* 0x000000400200a985 */ /* 0x0003e2000c101b0a */
[----:B------:R-:W-:Y:S02]  /*16360*/  @!P4 LEA.HI.X R9, R14, R4, R17, 0x2, P0 ;  /* 0x000000040e09c211 */ /* 0x000fe400000f1411 */
[----:B------:R-:W-:Y:S02]  /*16370*/  IADD3 R14, R247, 0xa0, RZ ;  /* 0x000000a0f70e7810 */ /* 0x000fe40007ffe0ff */
[-C--:B--2---:R-:W-:Y:S01]  /*16380*/  @!P6 LEA R6, P0, R11, R0.reuse, 0x2 ;  /* 0x000000000b06e211 */ /* 0x084fe200078010ff */
[----:B------:R-:W-:Y:S01]  /*16390*/  @!P4 ST.E.64 [R8.64], R112 ;  /* 0x000000700800c985 */ /* 0x000fe2000c101b0a */
[----:B------:R-:W-:Y:S02]  /*163a0*/  ISETP.GE.AND P4, PT, R14, c[0x0][0x3c8], PT ;  /* 0x0000f2000e007a0c */ /* 0x000fe40003f86270 */
[----:B------:R-:W-:Y:S02]  /*163b0*/  IADD3 R17, R247, 0xa8, RZ ;  /* 0x000000a8f7117810 */ /* 0x000fe40007ffe0ff */
[----:B-1----:R-:W-:-:S04]  /*163c0*/  @!P1 LEA R2, P2, R15, R0, 0x2 ;  /* 0x000000000f029211 */ /* 0x002fc800078410ff */
[-C--:B------:R-:W-:Y:S02]  /*163d0*/  @!P1 LEA.HI.X R3, R15, R4.reuse, R16, 0x2, P2 ;  /* 0x000000040f039211 */ /* 0x080fe400010f1410 */
[C---:B------:R-:W-:Y:S02]  /*163e0*/  IADD3 R16, R247.reuse, 0x90, RZ ;  /* 0x00000090f7107810 */ /* 0x040fe40007ffe0ff */
[----:B------:R-:W-:Y:S01]  /*163f0*/  IADD3 R15, R247, 0xb0, RZ ;  /* 0x000000b0f70f7810 */ /* 0x000fe20007ffe0ff */
[----:B------:R1:W-:Y:S01]  /*16400*/  @!P1 ST.E.64 [R2.64], R68 ;  /* 0x0000004402009985 */ /* 0x0003e2000c101b0a */
[----:B------:R-:W-:Y:S02]  /*16410*/  SHF.R.S32.HI R16, RZ, 0x1f, R16 ;  /* 0x0000001fff107819 */ /* 0x000fe40000011410 */
[----:B------:R-:W-:Y:S02]  /*16420*/  ISETP.GE.AND P2, PT, R17, c[0x0][0x3c8], PT ;  /* 0x0000f20011007a0c */ /* 0x000fe40003f46270 */
[----:B------:R-:W-:-:S02]  /*16430*/  @!P6 LEA.HI.X R7, R11, R4, R16, 0x2, P0 ;  /* 0x000000040b07e211 */ /* 0x000fc400000f1410 */
[----:B------:R-:W-:Y:S02]  /*16440*/  IADD3 R11, R247, 0x98, RZ ;  /* 0x00000098f70b7810 */ /* 0x000fe40007ffe0ff */
[----:B------:R-:W-:Y:S01]  /*16450*/  ISETP.GE.AND P1, PT, R15, c[0x0][0x3c8], PT ;  /* 0x0000f2000f007a0c */ /* 0x000fe20003f26270 */
[----:B------:R2:W-:Y:S01]  /*16460*/  @!P6 ST.E.64 [R6.64], R72 ;  /* 0x000000480600e985 */ /* 0x0005e2000c101b0a */
[----:B------:R-:W-:Y:S02]  /*16470*/  SHF.R.S32.HI R11, RZ, 0x1f, R11 ;  /* 0x0000001fff0b7819 */ /* 0x000fe4000001140b */
[----:B------:R-:W-:Y:S02]  /*16480*/  IADD3 R16, R247, 0xa0, RZ ;  /* 0x000000a0f7107810 */ /* 0x000fe40007ffe0ff */
[----:B------:R-:W-:Y:S02]  /*16490*/  ISETP.GE.AND P0, PT, R252, c[0x0][0x3c8], PT ;  /* 0x0000f200fc007a0c */ /* 0x000fe40003f06270 */
[----:B------:R-:W-:-:S02]  /*164a0*/  SHF.R.S32.HI R16, RZ, 0x1f, R16 ;  /* 0x0000001fff107819 */ /* 0x000fc40000011410 */
[----:B-1----:R-:W-:-:S04]  /*164b0*/  @!P5 LEA R2, P3, R10, R0, 0x2 ;  /* 0x000000000a02d211 */ /* 0x002fc800078610ff */
[----:B------:R-:W-:Y:S02]  /*164c0*/  @!P5 LEA.HI.X R3, R10, R4, R11, 0x2, P3 ;  /* 0x000000040a03d211 */ /* 0x000fe400018f140b */
[CC--:B------:R-:W-:Y:S02]  /*164d0*/  @!P4 LEA R10, P6, R14.reuse, R0.reuse, 0x2 ;  /* 0x000000000e0ac211 */ /* 0x0c0fe400078c10ff */
[----:B------:R-:W-:Y:S01]  /*164e0*/  @!P2 LEA R8, P3, R17, R0, 0x2 ;  /* 0x000000001108a211 */ /* 0x000fe200078610ff */
[----:B------:R1:W-:Y:S01]  /*164f0*/  @!P5 ST.E.64 [R2.64], R76 ;  /* 0x0000004c0200d985 */ /* 0x0003e2000c101b0a */
[----:B------:R-:W-:Y:S02]  /*16500*/  @!P4 LEA.HI.X R11, R14, R4, R16, 0x2, P6 ;  /* 0x000000040e0bc211 */ /* 0x000fe400030f1410 */
[----:B------:R-:W-:Y:S02]  /*16510*/  IADD3 R16, R247, 0xb0, RZ ;  /* 0x000000b0f7107810 */ /* 0x000fe40007ffe0ff */
[----:B--2---:R-:W-:Y:S01]  /*16520*/  @!P1 LEA R6, P5, R15, R0, 0x2 ;  /* 0x000000000f069211 */ /* 0x004fe200078a10ff */
[----:B------:R2:W-:Y:S01]  /*16530*/  @!P4 ST.E.64 [R10.64], R124 ;  /* 0x0000007c0a00c985 */ /* 0x0005e2000c101b0a */
[----:B------:R-:W-:-:S02]  /*16540*/  SHF.R.S32.HI R16, RZ, 0x1f, R16 ;  /* 0x0000001fff107819 */ /* 0x000fc40000011410 */
[-C--:B------:R-:W-:Y:S02]  /*16550*/  @!P2 LEA.HI.X R9, R17, R4.reuse, R18, 0x2, P3 ;  /* 0x000000041109a211 */ /* 0x080fe400018f1412 */
[----:B------:R-:W-:Y:S02]  /*16560*/  SHF.R.S32.HI R14, RZ, 0x1f, R252 ;  /* 0x0000001fff0e7819 */ /* 0x000fe400000114fc */
[----:B------:R-:W-:Y:S01]  /*16570*/  @!P1 LEA.HI.X R7, R15, R4, R16, 0x2, P5 ;  /* 0x000000040f079211 */ /* 0x000fe200028f1410 */
[----:B------:R2:W-:Y:S04]  /*16580*/  @!P2 ST.E.64 [R8.64], R116 ;  /* 0x000000740800a985 */ /* 0x0005e8000c101b0a */
[----:B------:R2:W-:Y:S01]  /*16590*/  @!P1 ST.E.64 [R6.64], R80 ;  /* 0x0000005006009985 */ /* 0x0005e2000c101b0a */
[----:B-1----:R-:W-:-:S04]  /*165a0*/  @!P0 LEA R2, P3, R252, R0, 0x2 ;  /* 0x00000000fc028211 */ /* 0x002fc800078610ff */
[----:B------:R-:W-:-:S05]  /*165b0*/  @!P0 LEA.HI.X R3, R252, R4, R14, 0x2, P3 ;  /* 0x00000004fc038211 */ /* 0x000fca00018f140e */
[----:B------:R2:W-:Y:S04]  /*165c0*/  @!P0 ST.E.64 [R2.64], R20 ;  /* 0x0000001402008985 */ /* 0x0005e8000c101b0a */
.L_x_300:
[----:B------:R-:W-:Y:S05]  /*165d0*/  BSYNC B0 ;  /* 0x0000000000007941 */ /* 0x000fea0003800000 */
.L_x_299:
[----:B------:R-:W-:Y:S05]  /*165e0*/  BRA.DIV ~URZ, `(.L_x_301) ;  /* 0x000036427f007947 */ /* 0x000fea000b800000 */
[----:B---3--:R3:W2:Y:S04]  /*165f0*/  SHFL.IDX PT, R4, R5, 0x1, 0x1c1f ;  /* 0x003c1f0005047f89 */ /* 0x0086a800000e0000 */
[----:B-1----:R3:W1:Y:S02]  /*16600*/  SHFL.IDX PT, R0, R12, 0x1, 0x1c1f ;  /* 0x003c1f000c007f89 */ /* 0x00266400000e0000 */
.L_x_363:
[----:B------:R-:W-:-:S13]  /*16610*/  ISETP.NE.AND P0, PT, R13, RZ, PT ;  /* 0x000000ff0d00720c */ /* 0x000fda0003f05270 */
[----:B------:R-:W-:Y:S05]  /*16620*/  @P0 BRA `(.L_x_296) ;  /* 0x0000170000000947 */ /* 0x000fea0003800000 */
[C---:B------:R-:W-:Y:S02]  /*16630*/  ISETP.GE.AND P4, PT, R247.reuse, c[0x0][0x3c8], PT ;  /* 0x0000f200f7007a0c */ /* 0x040fe40003f86270 */
[C---:B--2---:R-:W-:Y:S02]  /*16640*/  IADD3 R15, R247.reuse, 0x18, RZ ;  /* 0x00000018f70f7810 */ /* 0x044fe40007ffe0ff */
[----:B------:R-:W-:Y:S02]  /*16650*/  IADD3 R8, R247, 0x8, RZ ;  /* 0x00000008f7087810 */ /* 0x000fe40007ffe0ff */
[----:B------:R-:W-:Y:S02]  /*16660*/  ISETP.GE.AND P1, PT, R15, c[0x0][0x3c8], PT ;  /* 0x0000f2000f007a0c */ /* 0x000fe40003f26270 */
[----:B------:R-:W-:Y:S02]  /*16670*/  ISETP.GE.AND P3, PT, R8, c[0x0][0x3c8], PT ;  /* 0x0000f20008007a0c */ /* 0x000fe40003f66270 */
[----:B---3--:R-:W-:-:S02]  /*16680*/  IADD3 R5, R247, 0x10, RZ ;  /* 0x00000010f7057810 */ /* 0x008fc40007ffe0ff */
[----:B------:R-:W-:Y:S01]  /*16690*/  IADD3 R9, R247, 0x8, RZ ;  /* 0x00000008f7097810 */ /* 0x000fe20007ffe0ff */
[----:B-1----:R-:W-:Y:S01]  /*166a0*/  @!P4 IMAD.MOV.U32 R6, RZ, RZ, R0 ;  /* 0x000000ffff06c224 */ /* 0x002fe200078e0000 */
[----:B------:R-:W-:Y:S01]  /*166b0*/  ISETP.GE.AND P2, PT, R5, c[0x0][0x3c8], PT ;  /* 0x0000f20005007a0c */ /* 0x000fe20003f46270 */
[----:B------:R-:W-:Y:S01]  /*166c0*/  @!P4 IMAD.MOV.U32 R7, RZ, RZ, R4 ;  /* 0x000000ffff07c224 */ /* 0x000fe200078e0004 */
[----:B------:R-:W-:Y:S02]  /*166d0*/  SHF.R.S32.HI R9, RZ, 0x1f, R9 ;  /* 0x0000001fff097819 */ /* 0x000fe40000011409 */
[C---:B------:R-:W-:Y:S01]  /*166e0*/  IADD3 R10, R247.reuse, 0x20, RZ ;  /* 0x00000020f70a7810 */ /* 0x040fe20007ffe0ff */
[C---:B------:R-:W-:Y:S01]  /*166f0*/  @!P4 IMAD.WIDE R6, R247.reuse, 0x4, R6 ;  /* 0x00000004f706c825 */ /* 0x040fe200078e0206 */
[----:B----4-:R-:W-:Y:S02]  /*16700*/  IADD3 R12, R247, 0x10, RZ ;  /* 0x00000010f70c7810 */ /* 0x010fe40007ffe0ff */
[----:B------:R-:W-:-:S02]  /*16710*/  @!P3 LEA R2, P5, R8, R0, 0x2 ;  /* 0x000000000802b211 */ /* 0x000fc400078a10ff */
[----:B------:R1:W-:Y:S01]  /*16720*/  @!P4 ST.E.64 [R6.64], R92 ;  /* 0x0000005c0600c985 */ /* 0x0003e2000c101b0a */
[----:B------:R-:W-:Y:S02]  /*16730*/  ISETP.GE.AND P0, PT, R10, c[0x0][0x3c8], PT ;  /* 0x0000f2000a007a0c */ /* 0x000fe40003f06270 */
[----:B------:R-:W-:Y:S02]  /*16740*/  @!P3 LEA.HI.X R3, R8, R4, R9, 0x2, P5 ;  /* 0x000000040803b211 */ /* 0x000fe400028f1409 */
[----:B------:R-:W-:Y:S02]  /*16750*/  SHF.R.S32.HI R12, RZ, 0x1f, R12 ;  /* 0x0000001fff0c7819 */ /* 0x000fe4000001140c */
[----:B------:R-:W-:Y:S01]  /*16760*/  IADD3 R16, R247, 0x18, RZ ;  /* 0x00000018f7107810 */ /* 0x000fe20007ffe0ff */
[----:B------:R2:W-:Y:S01]  /*16770*/  @!P3 ST.E.64 [R2.64], R84 ;  /* 0x000000540200b985 */ /* 0x0005e2000c101b0a */
[----:B------:R-:W-:Y:S02]  /*16780*/  @!P2 LEA R8, P3, R5, R0, 0x2 ;  /* 0x000000000508a211 */ /* 0x000fe400078610ff */
[----:B------:R-:W-:-:S02]  /*16790*/  SHF.R.S32.HI R16, RZ, 0x1f, R16 ;  /* 0x0000001fff107819 */ /* 0x000fc40000011410 */
[----:B------:R-:W-:Y:S02]  /*167a0*/  @!P2 LEA.HI.X R9, R5, R4, R12, 0x2, P3 ;  /* 0x000000040509a211 */ /* 0x000fe400018f140c */
[C---:B------:R-:W-:Y:S02]  /*167b0*/  IADD3 R5, R247.reuse, 0x38, RZ ;  /* 0x00000038f7057810 */ /* 0x040fe40007ffe0ff */
[C---:B------:R-:W-:Y:S01]  /*167c0*/  IADD3 R12, R247.reuse, 0x20, RZ ;  /* 0x00000020f70c7810 */ /* 0x040fe20007ffe0ff */
[----:B------:R3:W-:Y:S01]  /*167d0*/  @!P2 ST.E.64 [R8.64], R130 ;  /* 0x000000820800a985 */ /* 0x0007e2000c101b0a */
[C---:B------:R-:W-:Y:S02]  /*167e0*/  IADD3 R11, R247.reuse, 0x28, RZ ;  /* 0x00000028f70b7810 */ /* 0x040fe40007ffe0ff */
[----:B------:R-:W-:Y:S02]  /*167f0*/  SHF.R.S32.HI R12, RZ, 0x1f, R12 ;  /* 0x0000001fff0c7819 */ /* 0x000fe4000001140c */
[----:B------:R-:W-:-:S02]  /*16800*/  IADD3 R14, R247, 0x30, RZ ;  /* 0x00000030f70e7810 */ /* 0x000fc40007ffe0ff */
[----:B------:R-:W-:Y:S02]  /*16810*/  ISETP.GE.AND P5, PT, R11, c[0x0][0x3c8], PT ;  /* 0x0000f2000b007a0c */ /* 0x000fe40003fa6270 */
[----:B------:R-:W-:Y:S02]  /*16820*/  ISETP.GE.AND P4, PT, R14, c[0x0][0x3c8], PT ;  /* 0x0000f2000e007a0c */ /* 0x000fe40003f86270 */
[----:B-1----:R-:W-:Y:S02]  /*16830*/  @!P1 LEA R6, P6, R15, R0, 0x2 ;  /* 0x000000000f069211 */ /* 0x002fe400078c10ff */
[----:B------:R-:W-:-:S04]  /*16840*/  IADD3 R13, R247, 0x30, RZ ;  /* 0x00000030f70d7810 */ /* 0x000fc80007ffe0ff */
[----:B------:R-:W-:-:S07]  /*16850*/  SHF.R.S32.HI R13, RZ, 0x1f, R13 ;  /* 0x0000001fff0d7819 */ /* 0x000fce000001140d */
[----:B--2---:R-:W-:-:S04]  /*16860*/  P2R R2, PR, RZ, 0x40 ;  /* 0x00000040ff027803 */ /* 0x004fc80000000000 */
[----:B------:R-:W-:Y:S02]  /*16870*/  ISETP.NE.AND P3, PT, R2, RZ, PT ;  /* 0x000000ff0200720c */ /* 0x000fe40003f65270 */
[C---:B------:R-:W-:Y:S02]  /*16880*/  @!P0 LEA R2, P6, R10.reuse, R0, 0x2 ;  /* 0x000000000a028211 */ /* 0x040fe400078c10ff */
[-C--:B------:R-:W-:Y:S02]  /*16890*/  @!P1 LEA.HI.X R7, R15, R4.reuse, R16, 0x2, P3 ;  /* 0x000000040f079211 */ /* 0x080fe400018f1410 */
[----:B------:R-:W-:Y:S02]  /*168a0*/  ISETP.GE.AND P3, PT, R5, c[0x0][0x3c8], PT ;  /* 0x0000f20005007a0c */ /* 0x000fe40003f66270 */
[----:B------:R-:W-:Y:S01]  /*168b0*/  @!P0 LEA.HI.X R3, R10, R4, R12, 0x2, P6 ;  /* 0x000000040a038211 */ /* 0x000fe200030f140c */
[----:B------:R1:W-:Y:S01]  /*168c0*/  @!P1 ST.E.64 [R6.64], R120 ;  /* 0x0000007806009985 */ /* 0x0003e2000c101b0a */
[----:B------:R-:W-:-:S02]  /*168d0*/  IADD3 R12, R247, 0x28, RZ ;  /* 0x00000028f70c7810 */ /* 0x000fc40007ffe0ff */
[----:B------:R-:W-:Y:S01]  /*168e0*/  IADD3 R15, R247, 0x48, RZ ;  /* 0x00000048f70f7810 */ /* 0x000fe20007ffe0ff */
[----:B------:R2:W-:Y:S01]  /*168f0*/  @!P0 ST.E.64 [R2.64], R88 ;  /* 0x0000005802008985 */ /* 0x0005e2000c101b0a */
[----:B---3--:R-:W-:Y:S02]  /*16900*/  @!P5 LEA R8, P0, R11, R0, 0x2 ;  /* 0x000000000b08d211 */ /* 0x008fe400078010ff */
[----:B------:R-:W-:Y:S02]  /*16910*/  SHF.R.S32.HI R12, RZ, 0x1f, R12 ;  /* 0x0000001fff0c7819 */ /* 0x000fe4000001140c */
[----:B------:R-:W-:Y:S02]  /*16920*/  IADD3 R10, R247, 0x40, RZ ;  /* 0x00000040f70a7810 */ /* 0x000fe40007ffe0ff */
[----:B------:R-:W-:Y:S02]  /*16930*/  @!P5 LEA.HI.X R9, R11, R4, R12, 0x2, P0 ;  /* 0x000000040b09d211 */ /* 0x000fe400000f140c */
[----:B------:R-:W-:-:S02]  /*16940*/  IADD3 R12, R247, 0x38, RZ ;  /* 0x00000038f70c7810 */ /* 0x000fc40007ffe0ff */
[----:B------:R-:W-:Y:S01]  /*16950*/  ISETP.GE.AND P2, PT, R10, c[0x0][0x3c8], PT ;  /* 0x0000f2000a007a0c */ /* 0x000fe20003f46270 */
[----:B------:R3:W-:Y:S01]  /*16960*/  @!P5 ST.E.64 [R8.64], R118 ;  /* 0x000000760800d985 */ /* 0x0007e2000c101b0a */
[----:B------:R-:W-:Y:S02]  /*16970*/  SHF.R.S32.HI R12, RZ, 0x1f, R12 ;  /* 0x0000001fff0c7819 */ /* 0x000fe4000001140c */
[C---:B------:R-:W-:Y:S02]  /*16980*/  IADD3 R11, R247.reuse, 0x50, RZ ;  /* 0x00000050f70b7810 */ /* 0x040fe40007ffe0ff */
[----:B------:R-:W-:Y:S02]  /*16990*/  IADD3 R16, R247, 0x88, RZ ;  /* 0x00000088f7107810 */ /* 0x000fe40007ffe0ff */
[----:B------:R-:W-:Y:S02]  /*169a0*/  ISETP.GE.AND P0, PT, R11, c[0x0][0x3c8], PT ;  /* 0x0000f2000b007a0c */ /* 0x000fe40003f06270 */
[----:B------:R-:W-:-:S02]  /*169b0*/  SHF.R.S32.HI R16, RZ, 0x1f, R16 ;  /* 0x0000001fff107819 */ /* 0x000fc40000011410 */
[CC--:B-1----:R-:W-:Y:S02]  /*169c0*/  @!P4 LEA R6, P6, R14.reuse, R0.reuse, 0x2 ;  /* 0x000000000e06c211 */ /* 0x0c2fe400078c10ff */
[----:B--2---:R-:W-:Y:S02]  /*169d0*/  @!P3 LEA R2, P1, R5, R0, 0x2 ;  /* 0x000000000502b211 */ /* 0x004fe400078210ff */
[----:B------:R-:W-:Y:S02]  /*169e0*/  @!P4 LEA.HI.X R7, R14, R4, R13, 0x2, P6 ;  /* 0x000000040e07c211 */ /* 0x000fe400030f140d */
[C---:B------:R-:W-:Y:S02]  /*169f0*/  IADD3 R14, R247.reuse, 0x60, RZ ;  /* 0x00000060f70e7810 */ /* 0x040fe40007ffe0ff */
[----:B------:R-:W-:Y:S01]  /*16a00*/  IADD3 R13, R247, 0x48, RZ ;  /* 0x00000048f70d7810 */ /* 0x000fe20007ffe0ff */
[----:B------:R1:W-:Y:S01]  /*16a10*/  @!P4 ST.E.64 [R6.64], R114 ;  /* 0x000000720600c985 */ /* 0x0003e2000c101b0a */
[----:B------:R-:W-:-:S02]  /*16a20*/  ISETP.GE.AND P4, PT, R14, c[0x0][0x3c8], PT ;  /* 0x0000f2000e007a0c */ /* 0x000fc40003f86270 */
[----:B------:R-:W-:-:S03]  /*16a30*/  SHF.R.S32.HI R13, RZ, 0x1f, R13 ;  /* 0x0000001fff0d7819 */ /* 0x000fc6000001140d */
[----:B------:R-:W-:Y:S02]  /*16a40*/  P2R R3, PR, RZ, 0x2 ;  /* 0x00000002ff037803 */ /* 0x000fe40000000000 */
[----:B------:R-:W-:Y:S02]  /*16a50*/  ISETP.GE.AND P1, PT, R15, c[0x0][0x3c8], PT ;  /* 0x0000f2000f007a0c */ /* 0x000fe40003f26270 */
[----:B------:R-:W-:-:S04]  /*16a60*/  ISETP.NE.AND P6, PT, R3, RZ, PT ;  /* 0x000000ff0300720c */ /* 0x000fc80003fc5270 */
[----:B------:R-:W-:Y:S02]  /*16a70*/  @!P3 LEA.HI.X R3, R5, R4, R12, 0x2, P6 ;  /* 0x000000040503b211 */ /* 0x000fe400030f140c */
[C---:B------:R-:W-:Y:S02]  /*16a80*/  IADD3 R12, R247.reuse, 0x40, RZ ;  /* 0x00000040f70c7810 */ /* 0x040fe40007ffe0ff */
[----:B------:R-:W-:Y:S01]  /*16a90*/  IADD3 R5, R247, 0x58, RZ ;  /* 0x00000058f7057810 */ /* 0x000fe20007ffe0ff */
[----:B------:R2:W-:Y:S01]  /*16aa0*/  @!P3 ST.E.64 [R2.64], R96 ;  /* 0x000000600200b985 */ /* 0x0005e2000c101b0a */
[----:B---3--:R-:W-:Y:S02]  /*16ab0*/  @!P2 LEA R8, P3, R10, R0, 0x2 ;  /* 0x000000000a08a211 */ /* 0x008fe400078610ff */
[----:B------:R-:W-:Y:S02]  /*16ac0*/  SHF.R.S32.HI R12, RZ, 0x1f, R12 ;  /* 0x0000001fff0c7819 */ /* 0x000fe4000001140c */
[----:B------:R-:W-:-:S02]  /*16ad0*/  ISETP.GE.AND P5, PT, R5, c[0x0][0x3c8], PT ;  /* 0x0000f20005007a0c */ /* 0x000fc40003fa6270 */
[----:B------:R-:W-:Y:S02]  /*16ae0*/  @!P2 LEA.HI.X R9, R10, R4, R12, 0x2, P3 ;  /* 0x000000040a09a211 */ /* 0x000fe400018f140c */
[----:B------:R-:W-:Y:S02]  /*16af0*/  IADD3 R12, R247, 0x50, RZ ;  /* 0x00000050f70c7810 */ /* 0x000fe40007ffe0ff */
[----:B-1----:R-:W-:Y:S01]  /*16b00*/  @!P1 LEA R6, P6, R15, R0, 0x2 ;  /* 0x000000000f069211 */ /* 0x002fe200078c10ff */
[----:B------:R1:W-:Y:S01]  /*16b10*/  @!P2 ST.E.64 [R8.64], R122 ;  /* 0x0000007a0800a985 */ /* 0x0003e2000c101b0a */
[----:B------:R-:W-:Y:S02]  /*16b20*/  SHF.R.S32.HI R12, RZ, 0x1f, R12 ;  /* 0x0000001fff0c7819 */ /* 0x000fe4000001140c */
[----:B------:R-:W-:-:S09]  /*16b30*/  IADD3 R10, R247, 0x68, RZ ;  /* 0x00000068f70a7810 */ /* 0x000fd20007ffe0ff */
[----:B--2---:R-:W-:-:S04]  /*16b40*/  P2R R2, PR, RZ, 0x40 ;  /* 0x00000040ff027803 */ /* 0x004fc80000000000 */
[----:B------:R-:W-:Y:S02]  /*16b50*/  ISETP.NE.AND P3, PT, R2, RZ, PT ;  /* 0x000000ff0200720c */ /* 0x000fe40003f65270 */
[----:B------:R-:W-:Y:S02]  /*16b60*/  @!P0 LEA R2, P6, R11, R0, 0x2 ;  /* 0x000000000b028211 */ /* 0x000fe400078c10ff */
[-C--:B------:R-:W-:Y:S02]  /*16b70*/  @!P1 LEA.HI.X R7, R15, R4.reuse, R13, 0x2, P3 ;  /* 0x000000040f079211 */ /* 0x080fe400018f140d */
[----:B------:R-:W-:Y:S02]  /*16b80*/  @!P0 LEA.HI.X R3, R11, R4, R12, 0x2, P6 ;  /* 0x000000040b038211 */ /* 0x000fe400030f140c */
[C---:B------:R-:W-:Y:S01]  /*16b90*/  IADD3 R13, R247.reuse, 0x58, RZ ;  /* 0x00000058f70d7810 */ /* 0x040fe20007ffe0ff */
[----:B------:R2:W-:Y:S01]  /*16ba0*/  @!P1 ST.E.64 [R6.64], R110 ;  /* 0x0000006e06009985 */ /* 0x0005e2000c101b0a */
[----:B------:R-:W-:-:S02]  /*16bb0*/  IADD3 R12, R247, 0x78, RZ ;  /* 0x00000078f70c7810 */ /* 0x000fc40007ffe0ff */
[----:B------:R-:W-:Y:S01]  /*16bc0*/  ISETP.GE.AND P3, PT, R10, c[0x0][0x3c8], PT ;  /* 0x0000f2000a007a0c */ /* 0x000fe20003f66270 */
[----:B------:R3:W-:Y:S01]  /*16bd0*/  @!P0 ST.E.64 [R2.64], R38 ;  /* 0x0000002602008985 */ /* 0x0007e2000c101b0a */
[----:B-1----:R-:W-:Y:S02]  /*16be0*/  @!P5 LEA R8, P0, R5, R0, 0x2 ;  /* 0x000000000508d211 */ /* 0x002fe400078010ff */
[----:B------:R-:W-:Y:S02]  /*16bf0*/  SHF.R.S32.HI R13, RZ, 0x1f, R13 ;  /* 0x0000001fff0d7819 */ /* 0x000fe4000001140d */
[----:B------:R-:W-:Y:S02]  /*16c00*/  IADD3 R15, R247, 0x60, RZ ;  /* 0x00000060f70f7810 */ /* 0x000fe40007ffe0ff */
[----:B------:R-:W-:Y:S02]  /*16c10*/  ISETP.GE.AND P1, PT, R12, c[0x0][0x3c8], PT ;  /* 0x0000f2000c007a0c */ /* 0x000fe40003f26270 */
[----:B------:R-:W-:-:S02]  /*16c20*/  @!P5 LEA.HI.X R9, R5, R4, R13, 0x2, P0 ;  /* 0x000000040509d211 */ /* 0x000fc400000f140d */
[----:B------:R-:W-:Y:S02]  /*16c30*/  SHF.R.S32.HI R15, RZ, 0x1f, R15 ;  /* 0x0000001fff0f7819 */ /* 0x000fe4000001140f */
[C---:B------:R-:W-:Y:S01]  /*16c40*/  IADD3 R11, R247.reuse, 0x70, RZ ;  /* 0x00000070f70b7810 */ /* 0x040fe20007ffe0ff */
[----:B------:R1:W-:Y:S01]  /*16c50*/  @!P5 ST.E.64 [R8.64], R128 ;  /* 0x000000800800d985 */ /* 0x0003e2000c101b0a */
[----:B------:R-:W-:Y:S02]  /*16c60*/  IADD3 R13, R247, 0x68, RZ ;  /* 0x00000068f70d7810 */ /* 0x000fe40007ffe0ff */
[----:B------:R-:W-:Y:S02]  /*16c70*/  ISETP.GE.AND P2, PT, R11, c[0x0][0x3c8], PT ;  /* 0x0000f2000b007a0c */ /* 0x000fe40003f46270 */
[----:B------:R-:W-:Y:S02]  /*16c80*/  SHF.R.S32.HI R13, RZ, 0x1f, R13 ;  /* 0x0000001fff0d7819 */ /* 0x000fe4000001140d */
[----:B------:R-:W-:-:S02]  /*16c90*/  IADD3 R5, R247, 0x80, RZ ;  /* 0x00000080f7057810 */ /* 0x000fc40007ffe0ff */
[----:B--2---:R-:W-:-:S13]  /*16ca0*/  @!P4 LEA R6, P6, R14, R0, 0x2 ;  /* 0x000000000e06c211 */ /* 0x004fda00078c10ff */
[----:B---3--:R-:W-:-:S04]  /*16cb0*/  P2R R2, PR, RZ, 0x40 ;  /* 0x00000040ff027803 */ /* 0x008fc80000000000 */
[----:B------:R-:W-:Y:S02]  /*16cc0*/  ISETP.NE.AND P0, PT, R2, RZ, PT ;  /* 0x000000ff0200720c */ /* 0x000fe40003f05270 */
[----:B------:R-:W-:Y:S02]  /*16cd0*/  @!P3 LEA R2, P6, R10, R0, 0x2 ;  /* 0x000000000a02b211 */ /* 0x000fe400078c10ff */
[-C--:B------:R-:W-:Y:S02]  /*16ce0*/  @!P4 LEA.HI.X R7, R14, R4.reuse, R15, 0x2, P0 ;  /* 0x000000040e07c211 */ /* 0x080fe400000f140f */
[----:B------:R-:W-:Y:S02]  /*16cf0*/  @!P3 LEA.HI.X R3, R10, R4, R13, 0x2, P6 ;  /* 0x000000040a03b211 */ /* 0x000fe400030f140d */
[----:B------:R-:W-:Y:S01]  /*16d00*/  IADD3 R13, R247, 0x70, RZ ;  /* 0x00000070f70d7810 */ /* 0x000fe20007ffe0ff */
[----:B------:R2:W-:Y:S01]  /*16d10*/  @!P4 ST.E.64 [R6.64], R54 ;  /* 0x000000360600c985 */ /* 0x0005e2000c101b0a */
[----:B------:R-:W-:-:S02]  /*16d20*/  ISETP.GE.AND P0, PT, R5, c[0x0][0x3c8], PT ;  /* 0x0000f20005007a0c */ /* 0x000fc40003f06270 */
[----:B------:R-:W-:Y:S01]  /*16d30*/  SHF.R.S32.HI R13, RZ, 0x1f, R13 ;  /* 0x0000001fff0d7819 */ /* 0x000fe2000001140d */
[----:B------:R3:W-:Y:S01]  /*16d40*/  @!P3 ST.E.64 [R2.64], R42 ;  /* 0x0000002a0200b985 */ /* 0x0007e2000c101b0a */
[----:B-1----:R-:W-:Y:S02]  /*16d50*/  @!P2 LEA R8, P3, R11, R0, 0x2 ;  /* 0x000000000b08a211 */ /* 0x002fe400078610ff */
[----:B------:R-:W-:Y:S02]  /*16d60*/  IADD3 R14, R247, 0x88, RZ ;  /* 0x00000088f70e7810 */ /* 0x000fe40007ffe0ff */
[----:B------:R-:W-:Y:S02]  /*16d70*/  @!P2 LEA.HI.X R9, R11, R4, R13, 0x2, P3 ;  /* 0x000000040b09a211 */ /* 0x000fe400018f140d */
[C---:B------:R-:W-:Y:S02]  /*16d80*/  IADD3 R13, R247.reuse, 0x78, RZ ;  /* 0x00000078f70d7810 */ /* 0x040fe40007ffe0ff */
[----:B------:R-:W-:Y:S01]  /*16d90*/  IADD3 R11, R247, 0x80, RZ ;  /* 0x00000080f70b7810 */ /* 0x000fe20007ffe0ff */
[----:B------:R-:W-:Y:S01]  /*16da0*/  @!P2 ST.E.64 [R8.64], R132 ;  /* 0x000000840800a985 */ /* 0x000fe2000c101b0a */
[----:B------:R-:W-:-:S02]  /*16db0*/  ISETP.GE.AND P5, PT, R14, c[0x0][0x3c8], PT ;  /* 0x0000f2000e007a0c */ /* 0x000fc40003fa6270 */
[C---:B------:R-:W-:Y:S02]  /*16dc0*/  IADD3 R10, R247.reuse, 0x90, RZ ;  /* 0x00000090f70a7810 */ /* 0x040fe40007ffe0ff */
[----:B------:R-:W-:Y:S02]  /*16dd0*/  SHF.R.S32.HI R13, RZ, 0x1f, R13 ;  /* 0x0000001fff0d7819 */ /* 0x000fe4000001140d */
[----:B------:R-:W-:Y:S02]  /*16de0*/  SHF.R.S32.HI R11, RZ, 0x1f, R11 ;  /* 0x0000001fff0b7819 */ /* 0x000fe4000001140b */
[----:B------:R-:W-:-:S04]  /*16df0*/  IADD3 R15, R247, 0xa0, RZ ;  /* 0x000000a0f70f7810 */ /* 0x000fc80007ffe0ff */
[----:B------:R-:W-:Y:S02]  /*16e00*/  ISETP.GE.AND P2, PT, R15, c[0x0][0x3c8], PT ;  /* 0x0000f2000f007a0c */ /* 0x000fe40003f46270 */
[-C--:B--2---:R-:W-:Y:S02]  /*16e10*/  @!P1 LEA R6, P4, R12, R0.reuse, 0x2 ;  /* 0x000000000c069211 */ /* 0x084fe400078810ff */
[----:B---3--:R-:W-:-:S11]  /*16e20*/  @!P0 LEA R2, P6, R5, R0, 0x2 ;  /* 0x0000000005028211 */ /* 0x008fd600078c10ff */
[----:B------:R-:W-:Y:S02]  /*16e30*/  P2R R3, PR, RZ, 0x10 ;  /* 0x00000010ff037803 */ /* 0x000fe40000000000 */
[----:B------:R-:W-:Y:S02]  /*16e40*/  ISETP.GE.AND P4, PT, R10, c[0x0][0x3c8], PT ;  /* 0x0000f2000a007a0c */ /* 0x000fe40003f86270 */
[----:B------:R-:W-:Y:S02]  /*16e50*/  ISETP.NE.AND P3, PT, R3, RZ, PT ;  /* 0x000000ff0300720c */ /* 0x000fe40003f65270 */
[-C--:B------:R-:W-:Y:S02]  /*16e60*/  @!P0 LEA.HI.X R3, R5, R4.reuse, R11, 0x2, P6 ;  /* 0x0000000405038211 */ /* 0x080fe400030f140b */
[----:B------:R-:W-:Y:S02]  /*16e70*/  @!P1 LEA.HI.X R7, R12, R4, R13, 0x2, P3 ;  /* 0x000000040c079211 */ /* 0x000fe400018f140d */
[----:B------:R-:W-:-:S02]  /*16e80*/  IADD3 R12, R247, 0x98, RZ ;  /* 0x00000098f70c7810 */ /* 0x000fc40007ffe0ff */
[C---:B------:R-:W-:Y:S01]  /*16e90*/  IADD3 R11, R247.reuse, 0x90, RZ ;  /* 0x00000090f70b7810 */ /* 0x040fe20007ffe0ff */
[----:B------:R1:W-:Y:S01]  /*16ea0*/  @!P1 ST.E.64 [R6.64], R62 ;  /* 0x0000003e06009985 */ /* 0x0003e2000c101b0a */
[----:B------:R-:W-:Y:S02]  /*16eb0*/  ISETP.GE.AND P3, PT, R12, c[0x0][0x3c8], PT ;  /* 0x0000f2000c007a0c */ /* 0x000fe40003f66270 */
[----:B------:R-:W-:Y:S01]  /*16ec0*/  SHF.R.S32.HI R11, RZ, 0x1f, R11 ;  /* 0x0000001fff0b7819 */ /* 0x000fe2000001140b */
[----:B------:R2:W-:Y:S01]  /*16ed0*/  @!P0 ST.E.64 [R2.64], R46 ;  /* 0x0000002e02008985 */ /* 0x0005e2000c101b0a */
[C---:B------:R-:W-:Y:S02]  /*16ee0*/  IADD3 R13, R247.reuse, 0xa8, RZ ;  /* 0x000000a8f70d7810 */ /* 0x040fe40007ffe0ff */
[----:B------:R-:W-:Y:S02]  /*16ef0*/  IADD3 R5, R247, 0xb0, RZ ;  /* 0x000000b0f7057810 */ /* 0x000fe40007ffe0ff */
[----:B------:R-:W-:-:S02]  /*16f00*/  ISETP.GE.AND P1, PT, R13, c[0x0][0x3c8], PT ;  /* 0x0000f2000d007a0c */ /* 0x000fc40003f26270 */
[----:B-1----:R-:W-:-:S04]  /*16f10*/  @!P5 LEA R6, P0, R14, R0, 0x2 ;  /* 0x000000000e06d211 */ /* 0x002fc800078010ff */
[----:B------:R-:W-:Y:S02]  /*16f20*/  @!P5 LEA.HI.X R7, R14, R4, R16, 0x2, P0 ;  /* 0x000000040e07d211 */ /* 0x000fe400000f1410 */
[C---:B--2---:R-:W-:Y:S02]  /*16f30*/  @!P4 LEA R2, P6, R10.reuse, R0, 0x2 ;  /* 0x000000000a02c211 */ /* 0x044fe400078c10ff */
[----:B------:R-:W-:Y:S01]  /*16f40*/  IADD3 R14, R247, 0x98, RZ ;  /* 0x00000098f70e7810 */ /* 0x000fe20007ffe0ff */
[----:B------:R-:W-:Y:S01]  /*16f50*/  @!P5 ST.E.64 [R6.64], R66 ;  /* 0x000000420600d985 */ /* 0x000fe2000c101b0a */
[----:B------:R-:W-:Y:S02]  /*16f60*/  @!P4 LEA.HI.X R3, R10, R4, R11, 0x2, P6 ;  /* 0x000000040a03c211 */ /* 0x000fe400030f140b */
[----:B------:R-:W-:Y:S02]  /*16f70*/  @!P3 LEA R10, P5, R12, R0, 0x2 ;  /* 0x000000000c0ab211 */ /* 0x000fe400078a10ff */
[----:B------:R-:W-:Y:S01]  /*16f80*/  ISETP.GE.AND P0, PT, R5, c[0x0][0x3c8], PT ;  /* 0x0000f20005007a0c */ /* 0x000fe20003f06270 */
[----:B------:R1:W-:Y:S01]  /*16f90*/  @!P4 ST.E.64 [R2.64], R70 ;  /* 0x000000460200c985 */ /* 0x0003e2000c101b0a */
[----:B------:R-:W-:-:S02]  /*16fa0*/  SHF.R.S32.HI R14, RZ, 0x1f, R14 ;  /* 0x0000001fff0e7819 */ /* 0x000fc4000001140e */
[----:B------:R-:W-:Y:S02]  /*16fb0*/  IADD3 R16, R247, 0xa0, RZ ;  /* 0x000000a0f7107810 */ /* 0x000fe40007ffe0ff */
[----:B------:R-:W-:Y:S02]  /*16fc0*/  @!P2 LEA R8, P6, R15, R0, 0x2 ;  /* 0x000000000f08a211 */ /* 0x000fe400078c10ff */
[----:B------:R-:W-:-:S04]  /*16fd0*/  SHF.R.S32.HI R16, RZ, 0x1f, R16 ;  /* 0x0000001fff107819 */ /* 0x000fc80000011410 */
[----:B------:R-:W-:Y:S02]  /*16fe0*/  @!P2 LEA.HI.X R9, R15, R4, R16, 0x2, P6 ;  /* 0x000000040f09a211 */ /* 0x000fe400030f1410 */
[----:B-1----:R-:W-:Y:S02]  /*16ff0*/  P2R R2, PR, RZ, 0x20 ;  /* 0x00000020ff027803 */ /* 0x002fe40000000000 */
[----:B------:R-:W-:Y:S02]  /*17000*/  @!P1 LEA R6, P5, R13, R0, 0x2 ;  /* 0x000000000d069211 */ /* 0x000fe400078a10ff */
[----:B------:R-:W-:-:S04]  /*17010*/  ISETP.NE.AND P4, PT, R2, RZ, PT ;  /* 0x000000ff0200720c */ /* 0x000fc80003f85270 */
[----:B------:R-:W-:Y:S02]  /*17020*/  @!P3 LEA.HI.X R11, R12, R4, R14, 0x2, P4 ;  /* 0x000000040c0bb211 */ /* 0x000fe400020f140e */
[C---:B------:R-:W-:Y:S02]  /*17030*/  IADD3 R14, R247.reuse, 0xa8, RZ ;  /* 0x000000a8f70e7810 */ /* 0x040fe40007ffe0ff */
[----:B------:R-:W-:Y:S01]  /*17040*/  IADD3 R12, R247, 0xb0, RZ ;  /* 0x000000b0f70c7810 */ /* 0x000fe20007ffe0ff */
[----:B------:R1:W-:Y:S01]  /*17050*/  @!P3 ST.E.64 [R10.64], R82 ;  /* 0x000000520a00b985 */ /* 0x0003e2000c101b0a */
[----:B------:R-:W-:Y:S02]  /*17060*/  SHF.R.S32.HI R14, RZ, 0x1f, R14 ;  /* 0x0000001fff0e7819 */ /* 0x000fe4000001140e */
[----:B------:R-:W-:Y:S01]  /*17070*/  SHF.R.S32.HI R12, RZ, 0x1f, R12 ;  /* 0x0000001fff0c7819 */ /* 0x000fe2000001140c */
[----:B------:R1:W-:Y:S01]  /*17080*/  @!P2 ST.E.64 [R8.64], R78 ;  /* 0x0000004e0800a985 */ /* 0x0003e2000c101b0a */
[----:B------:R-:W-:-:S02]  /*17090*/  @!P0 LEA R2, P4, R5, R0, 0x2 ;  /* 0x0000000005028211 */ /* 0x000fc400078810ff */
[-C--:B------:R-:W-:Y:S02]  /*170a0*/  @!P1 LEA.HI.X R7, R13, R4.reuse, R14, 0x2, P5 ;  /* 0x000000040d079211 */ /* 0x080fe400028f140e */
[----:B------:R-:W-:-:S03]  /*170b0*/  @!P0 LEA.HI.X R3, R5, R4, R12, 0x2, P4 ;  /* 0x0000000405038211 */ /* 0x000fc600020f140c */
[----:B------:R1:W-:Y:S04]  /*170c0*/  @!P1 ST.E.64 [R6.64], R74 ;  /* 0x0000004a06009985 */ /* 0x0003e8000c101b0a */
[----:B------:R1:W-:Y:S01]  /*170d0*/  @!P0 ST.E.64 [R2.64], R58 ;  /* 0x0000003a02008985 */ /* 0x0003e2000c101b0a */
[----:B------:R-:W-:-:S13]  /*170e0*/  ISETP.GE.AND P0, PT, R252, c[0x0][0x3c8], PT ;  /* 0x0000f200fc007a0c */ /* 0x000fda0003f06270 */
[----:B------:R-:W-:Y:S05]  /*170f0*/  @P0 BRA `(.L_x_296) ;  /* 0x00000c3000000947 */ /* 0x000fea0003800000 */
[----:B------:R-:W-:Y:S02]  /*17100*/  SHF.R.S32.HI R5, RZ, 0x1f, R252 ;  /* 0x0000001fff057819 */ /* 0x000fe400000114fc */
[----:B-1----:R-:W-:-:S04]  /*17110*/  LEA R2, P0, R252, R0, 0x2 ;  /* 0x00000000fc027211 */ /* 0x002fc800078010ff */
[----:B------:R-:W-:-:S05]  /*17120*/  LEA.HI.X R3, R252, R4, R5, 0x2, P0 ;  /* 0x00000004fc037211 */ /* 0x000fca00000f1405 */
[----:B------:R1:W-:Y:S01]  /*17130*/  ST.E.64 [R2.64], R50 ;  /* 0x0000003202007985 */ /* 0x0003e2000c101b0a */
[----:B------:R-:W-:Y:S05]  /*17140*/  BRA `(.L_x_296) ;  /* 0x00000be000007947 */ /* 0x000fea0003800000 */
.L_x_281:
        /* <DEDUP_REMOVED lines=16> */
[----:B--2---:R2:W3:Y:S04]  /*17250*/  LDG.E R4, [R2.64] ;  /* 0x0000000a02047981 */ /* 0x0044e8000c1e1900 */
[----:B--2---:R-:W3:Y:S02]  /*17260*/  LDG.E R2, [R2.64+0x4] ;  /* 0x0000040a02027981 */ /* 0x004ee4000c1e1900 */
[----:B---3-5:R-:W-:Y:S02]  /*17270*/  IADD3 R19, -R4, R2, RZ ;  /* 0x0000000204137210 */ /* 0x028fe40007ffe1ff */
.L_x_302:
        /* <DEDUP_REMOVED lines=31> */
[-C--:B-----5:R-:W-:Y:S01]  /*17470*/  IMAD R10, R17, R5.reuse, RZ ;  /* 0x00000005110a7224 */ /* 0x0a0fe200078e02ff */
[----:B------:R-:W-:Y:S02]  /*17480*/  @P0 SHF.R.U32.HI R2, RZ, c[0x0][0x4f0], R20 ;  /* 0x00013c00ff020a19 */ /* 0x000fe40000011614 */
[----:B------:R-:W-:Y:S01]  /*17490*/  IADD3 R20, P1, P0, R6, R8, R0 ;  /* 0x0000000806147210 */ /* 0x000fe2000783e000 */
[----:B------:R-:W-:Y:S01]  /*174a0*/  IMAD.WIDE.U32 R8, R16, R5, RZ ;  /* 0x0000000510087225 */ /* 0x000fe200078e00ff */
[--C-:B------:R-:W-:Y:S02]  /*174b0*/  SHF.R.S32.HI R5, RZ, 0x1f, R2.reuse ;  /* 0x0000001fff057819 */ /* 0x100fe40000011402 */
[----:B------:R-:W-:Y:S01]  /*174c0*/  IADD3.X R11, R7, R11, R15, P1, P0 ;  /* 0x0000000b070b7210 */ /* 0x000fe20000fe040f */
[----:B------:R-:W-:Y:S01]  /*174d0*/  IMAD.MOV R6, RZ, RZ, -R2 ;  /* 0x000000ffff067224 */ /* 0x000fe200078e0a02 */
[----:B------:R-:W-:Y:S01]  /*174e0*/  IADD3 R9, R9, R10, RZ ;  /* 0x0000000a09097210 */ /* 0x000fe20007ffe0ff */
[----:B------:R-:W-:Y:S01]  /*174f0*/  IMAD.MOV.U32 R10, RZ, RZ, c[0x0][0x4a8] ;  /* 0x00012a00ff0a7624 */ /* 0x000fe200078e00ff */
[----:B------:R-:W-:Y:S01]  /*17500*/  IADD3 R8, P1, P0, R2, R20, R8 ;  /* 0x0000001402087210 */ /* 0x000fe2000783e008 */
[----:B------:R-:W-:-:S03]  /*17510*/  IMAD R6, R6, c[0x0][0x4e8], R14 ;  /* 0x00013a0006067a24 */ /* 0x000fc600078e020e */
[----:B------:R-:W-:Y:S01]  /*17520*/  IADD3.X R9, R5, R11, R9, P1, P0 ;  /* 0x0000000b05097210 */ /* 0x000fe20000fe0409 */
[----:B-1----:R-:W-:Y:S01]  /*17530*/  IMAD R2, R13, R6, RZ ;  /* 0x000000060d027224 */ /* 0x002fe200078e02ff */
[----:B------:R-:W-:Y:S02]  /*17540*/  SHF.R.S32.HI R7, RZ, 0x1f, R6 ;  /* 0x0000001fff077819 */ /* 0x000fe40000011406 */
[----:B------:R-:W-:-:S03]  /*17550*/  MOV R5, c[0x0][0x4ac] ;  /* 0x00012b0000057a02 */ /* 0x000fc60000000f00 */
[C---:B------:R-:W-:Y:S01]  /*17560*/  IMAD R2, R12.reuse, R7, R2 ;  /* 0x000000070c027224 */ /* 0x040fe200078e0202 */
[----:B------:R-:W-:Y:S01]  /*17570*/  SEL R5, R5, c[0x0][0x454], P2 ;  /* 0x0001150005057a07 */ /* 0x000fe20001000000 */
[----:B------:R-:W-:Y:S01]  /*17580*/  IMAD.WIDE.U32 R6, R12, R6, R8 ;  /* 0x000000060c067225 */ /* 0x000fe200078e0008 */
[----:B------:R-:W-:-:S03]  /*17590*/  SEL R8, R10, c[0x0][0x450], P2 ;  /* 0x000114000a087a07 */ /* 0x000fc60001000000 */
[----:B------:R-:W-:Y:S01]  /*175a0*/  IMAD.IADD R2, R7, 0x1, R2 ;  /* 0x0000000107027824 */ /* 0x000fe200078e0202 */
[----:B------:R-:W-:-:S04]  /*175b0*/  LEA R8, P0, R6, R8, 0x2 ;  /* 0x0000000806087211 */ /* 0x000fc800078010ff */
[----:B------:R-:W-:Y:S02]  /*175c0*/  LEA.HI.X R9, R6, R5, R2, 0x2, P0 ;  /* 0x0000000506097211 */ /* 0x000fe400000f1402 */
[----:B------:R-:W-:-:S05]  /*175d0*/  MOV R2, 0xff800000 ;  /* 0xff80000000027802 */ /* 0x000fca0000000f00 */
[----:B------:R1:W-:Y:S02]  /*175e0*/  STG.E [R8.64], R2 ;  /* 0x0000000208007986 */ /* 0x0003e4000c10190a */
.L_x_304:
[----:B------:R-:W-:Y:S05]  /*175f0*/  BSYNC B0 ;  /* 0x0000000000007941 */ /* 0x000fea0003800000 */
.L_x_303:
[----:B------:R-:W-:-:S13]  /*17600*/  ISETP.GT.AND P0, PT, R18, 0x1, PT ;  /* 0x000000011200780c */ /* 0x000fda0003f04270 */
[----:B------:R-:W-:Y:S05]  /*17610*/  @P0 BRA `(.L_x_296) ;  /* 0x0000071000000947 */ /* 0x000fea0003800000 */
[----:B------:R-:W-:Y:S01]  /*17620*/  MOV R5, c[0x0][0x4e8] ;  /* 0x00013a0000057a02 */ /* 0x000fe20000000f00 */
[----:B-1----:R-:W-:Y:S01]  /*17630*/  IMAD R2, R15, c[0x0][0x3a0], RZ ;  /* 0x0000e8000f027a24 */ /* 0x002fe200078e02ff */
[----:B------:R-:W-:Y:S01]  /*17640*/  LEA R11, R237, R246, 0x7 ;  /* 0x000000f6ed0b7211 */ /* 0x000fe200078e38ff */
[----:B------:R-:W-:Y:S01]  /*17650*/  IMAD.WIDE.U32 R6, R0, c[0x0][0x3a0], RZ ;  /* 0x0000e80000067a25 */ /* 0x000fe200078e00ff */
[----:B------:R-:W-:-:S03]  /*17660*/  ISETP.NE.AND P0, PT, R5, 0x1, PT ;  /* 0x000000010500780c */ /* 0x000fc60003f05270 */
[----:B------:R-:W-:Y:S01]  /*17670*/  IMAD R0, R0, c[0x0][0x3a4], R2 ;  /* 0x0000e90000007a24 */ /* 0x000fe200078e0202 */
[----:B------:R-:W-:Y:S01]  /*17680*/  LEA R2, R237, R213, 0x7 ;  /* 0x000000d5ed027211 */ /* 0x000fe200078e38ff */
[----:B------:R-:W-:-:S03]  /*17690*/  IMAD R8, R21, c[0x0][0x3f0], RZ ;  /* 0x0000fc0015087a24 */ /* 0x000fc600078e02ff */
[----:B------:R-:W-:Y:S01]  /*176a0*/  IADD3 R7, R7, R0, RZ ;  /* 0x0000000007077210 */ /* 0x000fe20007ffe0ff */
[----:B------:R-:W-:Y:S01]  /*176b0*/  IMAD R9, R3, c[0x0][0x3f4], R8 ;  /* 0x0000fd0003097a24 */ /* 0x000fe200078e0208 */
[----:B------:R-:W-:-:S03]  /*176c0*/  MOV R0, R2 ;  /* 0x0000000200007202 */ /* 0x000fc60000000f00 */
[----:B------:R-:W-:-:S04]  /*176d0*/  @P0 IMAD.HI.U32 R5, R2, c[0x0][0x4ec], RZ ;  /* 0x00013b0002050a27 */ /* 0x000fc800078e00ff */
[----:B------:R-:W-:Y:S01]  /*176e0*/  IMAD.WIDE.U32 R6, R4, c[0x0][0x3e8], R6 ;  /* 0x0000fa0004067a25 */ /* 0x000fe200078e0006 */
[----:B------:R-:W-:-:S03]  /*176f0*/  @P0 SHF.R.U32.HI R0, RZ, c[0x0][0x4f0], R5 ;  /* 0x00013c00ff000a19 */ /* 0x000fc60000011605 */
[----:B------:R-:W-:Y:S01]  /*17700*/  IMAD R5, R4, c[0x0][0x3ec], R7 ;  /* 0x0000fb0004057a24 */ /* 0x000fe200078e0207 */
[----:B------:R-:W-:Y:S02]  /*17710*/  MOV R4, R6 ;  /* 0x0000000600047202 */ /* 0x000fe40000000f00 */
[----:B------:R-:W-:-:S03]  /*17720*/  SHF.R.S32.HI R8, RZ, 0x1f, R0 ;  /* 0x0000001fff087819 */ /* 0x000fc60000011400 */
[----:B------:R-:W-:Y:S01]  /*17730*/  IMAD.WIDE.U32 R6, R3, c[0x0][0x3f0], R4 ;  /* 0x0000fc0003067a25 */ /* 0x000fe200078e0004 */
[----:B------:R-:W-:-:S03]  /*17740*/  IADD3 R4, -R0, RZ, RZ ;  /* 0x000000ff00047210 */ /* 0x000fc60007ffe1ff */
[----:B------:R-:W-:Y:S01]  /*17750*/  IMAD R5, R8, c[0x0][0x3e0], RZ ;  /* 0x0000f80008057a24 */ /* 0x000fe200078e02ff */
[----:B------:R-:W-:Y:S01]  /*17760*/  IADD3 R3, R7, R9, RZ ;  /* 0x0000000907037210 */ /* 0x000fe20007ffe0ff */
[----:B------:R-:W-:Y:S01]  /*17770*/  IMAD R4, R4, c[0x0][0x4e8], R2 ;  /* 0x00013a0004047a24 */ /* 0x000fe200078e0202 */
[----:B------:R-:W-:Y:S01]  /*17780*/  MOV R2, R6 ;  /* 0x0000000600027202 */ /* 0x000fe20000000f00 */
[----:B------:R-:W-:-:S04]  /*17790*/  IMAD R5, R0, c[0x0][0x3e4], R5 ;  /* 0x0000f90000057a24 */ /* 0x000fc800078e0205 */
        /* <DEDUP_REMOVED lines=11> */
.L_x_364:
[----:B------:R-:W-:Y:S05]  /*17850*/  BRA.DIV ~URZ, `(.L_x_306) ;  /* 0x000025027f007947 */ /* 0x000fea000b800000 */
[----:B------:R3:W4:Y:S02]  /*17860*/  SHFL.IDX PT, R0, R12, RZ, 0x181f ;  /* 0x00181fff0c007589 */ /* 0x00072400000e0000 */
.L_x_365:
[----:B------:R-:W-:Y:S01]  /*17870*/  IMAD R10, R19, c[0x0][0x4e8], RZ ;  /* 0x00013a00130a7a24 */ /* 0x000fe200078e02ff */
[----:B------:R-:W-:Y:S04]  /*17880*/  BSSY B0, `(.L_x_307) ;  /* 0x000000f000007945 */ /* 0x000fe80003800000 */
        /* <DEDUP_REMOVED lines=14> */
.L_x_308:
[----:B------:R-:W-:Y:S05]  /*17970*/  BSYNC B0 ;  /* 0x0000000000007941 */ /* 0x000fea0003800000 */
.L_x_307:
[----:B------:R-:W-:Y:S05]  /*17980*/  BRA.DIV ~URZ, `(.L_x_309) ;  /* 0x000024327f007947 */ /* 0x000fea000b800000 */
[----:B--2---:R2:W1:Y:S04]  /*17990*/  SHFL.IDX PT, R4, R5, 0x1, 0x181f ;  /* 0x00381f0005047f89 */ /* 0x00446800000e0000 */
[----:B----4-:R2:W4:Y:S02]  /*179a0*/  SHFL.IDX PT, R0, R12, 0x1, 0x181f ;  /* 0x00381f000c007f89 */ /* 0x01052400000e0000 */
.L_x_366:
        /* <DEDUP_REMOVED lines=16> */
.L_x_311:
[----:B------:R-:W-:Y:S05]  /*17ab0*/  BSYNC B0 ;  /* 0x0000000000007941 */ /* 0x000fea0003800000 */
.L_x_310:
[----:B------:R-:W-:Y:S05]  /*17ac0*/  BRA.DIV ~URZ, `(.L_x_312) ;  /* 0x000023b27f007947 */ /* 0x000fea000b800000 */
[----:B-1----:R1:W2:Y:S02]  /*17ad0*/  SHFL.IDX PT, R4, R5, 0x2, 0x181f ;  /* 0x00581f0005047f89 */ /* 0x0022a400000e0000 */
.L_x_367:
[----:B------:R-:W-:Y:S05]  /*17ae0*/  BRA.DIV ~URZ, `(.L_x_313) ;  /* 0x000024027f007947 */ /* 0x000fea000b800000 */
[----:B----4-:R4:W1:Y:S02]  /*17af0*/  SHFL.IDX PT, R0, R12, 0x2, 0x181f ;  /* 0x00581f000c007f89 */ /* 0x01086400000e0000 */
.L_x_368:
[----:B------:R-:W-:Y:S01]  /*17b00*/  IADD3 R2, R11, 0x40, RZ ;  /* 0x000000400b027810 */ /* 0x000fe20007ffe0ff */
[----:B------:R-:W-:Y:S03]  /*17b10*/  BSSY B0, `(.L_x_314) ;  /* 0x000000f000007945 */ /* 0x000fe60003800000 */
[----:B------:R-:W-:-:S13]  /*17b20*/  ISETP.GE.AND P0, PT, R2, R10, PT ;  /* 0x0000000a0200720c */ /* 0x000fda0003f06270 */
[----:B------:R-:W-:Y:S05]  /*17b30*/  @P0 BRA `(.L_x_315) ;  /* 0x000000c000000947 */ /* 0x000fea0003800000 */
[----:B------:R-:W-:Y:S02]  /*17b40*/  ISETP.GE.AND P2, PT, R210, c[0x0][0x3c8], PT ;  /* 0x0000f200d2007a0c */ /* 0x000fe40003f46270 */
[----:B------:R-:W-:Y:S02]  /*17b50*/  ISETP.GE.AND P1, PT, R207, c[0x0][0x3c8], PT ;  /* 0x0000f200cf007a0c */ /* 0x000fe40003f26270 */
[----:B------:R-:W-:-:S09]  /*17b60*/  ISETP.GE.AND P0, PT, R208, c[0x0][0x3c8], PT ;  /* 0x0000f200d0007a0c */ /* 0x000fd20003f06270 */
        /* <DEDUP_REMOVED lines=9> */
.L_x_315:
[----:B------:R-:W-:Y:S05]  /*17c00*/  BSYNC B0 ;  /* 0x0000000000007941 */ /* 0x000fea0003800000 */
.L_x_314:
[----:B------:R-:W-:Y:S05]  /*17c10*/  BRA.DIV ~URZ, `(.L_x_316) ;  /* 0x000023327f007947 */ /* 0x000fea000b800000 */
[----:B--2---:R2:W3:Y:S04]  /*17c20*/  SHFL.IDX PT, R4, R5, 0x3, 0x181f ;  /* 0x00781f0005047f89 */ /* 0x0044e800000e0000 */
[----:B-1----:R2:W1:Y:S02]  /*17c30*/  SHFL.IDX PT, R0, R12, 0x3, 0x181f ;  /* 0x00781f000c007f89 */ /* 0x00246400000e0000 */
.L_x_369:
[----:B------:R-:W-:-:S04]  /*17c40*/  IADD3 R11, R11, 0x60, RZ ;  /* 0x000000600b0b7810 */ /* 0x000fc80007ffe0ff */
        /* <DEDUP_REMOVED lines=8> */
[-C--:B---3--:R-:W-:Y:S02]  /*17cd0*/  @!P2 LEA.HI.X R9, R210, R4.reuse, R211, 0x1, P5 ;  /* 0x00000004d209a211 */ /* 0x088fe400028f0cd3 */
[-C--:B------:R-:W-:Y:S02]  /*17ce0*/  @!P1 LEA.HI.X R7, R207, R4.reuse, R224, 0x1, P4 ;  /* 0x00000004cf079211 */ /* 0x080fe400020f0ce0 */
[----:B------:R-:W-:Y:S01]  /*17cf0*/  @!P0 LEA.HI.X R3, R208, R4, R223, 0x1, P3 ;  /* 0x00000004d0038211 */ /* 0x000fe200018f0cdf */
[----:B------:R1:W-:Y:S04]  /*17d00*/  @!P2 ST.E.128 [R8.64], RZ ;  /* 0x000000ff0800a985 */ /* 0x0003e8000c101d0a */
[----:B------:R1:W-:Y:S04]  /*17d10*/  @!P1 ST.E.128 [R6.64], RZ ;  /* 0x000000ff06009985 */ /* 0x0003e8000c101d0a */
[----:B------:R1:W-:Y:S02]  /*17d20*/  @!P0 ST.E.128 [R2.64], RZ ;  /* 0x000000ff02008985 */ /* 0x0003e4000c101d0a */
.L_x_296:
[----:B------:R-:W-:Y:S05]  /*17d30*/  BSYNC B1 ;  /* 0x0000000000017941 */ /* 0x000fea0003800000 */
.L_x_280:
[----:B------:R-:W-:-:S13]  /*17d40*/  ISETP.NE.AND P0, PT, RZ, UR9, PT ;  /* 0x00000009ff007c0c */ /* 0x000fda000bf05270 */
[----:B------:R-:W-:Y:S01]  /*17d50*/  @P0 WARPSYNC 0xffffffff ;  /* 0xffffffff00000948 */ /* 0x000fe20003800000 */
[----:B------:R-:W-:Y:S06]  /*17d60*/  @P0 BAR.SYNC.DEFER_BLOCKING 0x5, 0x100 ;  /* 0x0144000000000b1d */ /* 0x000fec0000010000 */
[----:B------:R-:W4:Y:S04]  /*17d70*/  @P0 LDS.128 R236, [0x18100] ;  /* 0x01810000ffec0984 */ /* 0x000f280000000c00 */
[----:B------:R-:W-:Y:S06]  /*17d80*/  @P0 BAR.ARV 0x4, 0x100 ;  /* 0x0104000000000b1d */ /* 0x000fec0000002000 */
[----:B------:R-:W-:Y:S05]  /*17d90*/  @P0 BRA `(.L_x_317) ;  /* 0x00000ae000000947 */ /* 0x000fea0003800000 */
[----:B-12---:R-:W1:Y:S01]  /*17da0*/  S2R R0, SR_TID.X ;  /* 0x0000000000007919 */ /* 0x006e620000002100 */
[----:B------:R-:W-:Y:S01]  /*17db0*/  IMAD.MOV.U32 R8, RZ, RZ, RZ ;  /* 0x000000ffff087224 */ /* 0x000fe200078e00ff */
[----:B-1----:R-:W-:-:S04]  /*17dc0*/  LOP3.LUT R14, R0, 0x1f, RZ, 0xc0, !PT ;  /* 0x0000001f000e7812 */ /* 0x002fc800078ec0ff */
[----:B------:R-:W-:Y:S01]  /*17dd0*/  ISETP.NE.AND P6, PT, R14, 0x1f, PT ;  /* 0x0000001f0e00780c */ /* 0x000fe20003fc5270 */
[----:B------:R-:W-:Y:S10]  /*17de0*/  BRA.DIV ~URZ, `(.L_x_318) ;  /* 0x000022227f007947 */ /* 0x000ff4000b800000 */
[----:B------:R1:W2:Y:S02]  /*17df0*/  SHFL.IDX PT, R9, R29, RZ, 0x1f ;  /* 0x00001fff1d097589 */ /* 0x0002a400000e0000 */
.L_x_370:
[----:B------:R-:W-:Y:S05]  /*17e00*/  BRA.DIV ~URZ, `(.L_x_319) ;  /* 0x000022727f007947 */ /* 0x000fea000b800000 */
[----:B---3--:R3:W1:Y:S02]  /*17e10*/  SHFL.IDX PT, R6, R29, 0x1, 0x1f ;  /* 0x00201f001d067f89 */ /* 0x00866400000e0000 */
.L_x_371:
[----:B----4-:R-:W-:Y:S02]  /*17e20*/  IMAD.IADD R0, R239, 0x1, R14 ;  /* 0x00000001ef007824 */ /* 0x010fe400078e020e */
[----:B------:R-:W-:-:S03]  /*17e30*/  IMAD.MOV.U32 R7, RZ, RZ, RZ ;  /* 0x000000ffff077224 */ /* 0x000fc600078e00ff */
[----:B------:R-:W-:-:S13]  /*17e40*/  ISETP.GE.OR P0, PT, R0, c[0x0][0x53c], !P6 ;  /* 0x00014f0000007a0c */ /* 0x000fda0007706670 */
[----:B------:R-:W-:Y:S01]  /*17e50*/  @!P0 MOV R2, 0x4 ;  /* 0x0000000400028802 */ /* 0x000fe20000000f00 */
[----:B------:R-:W-:-:S04]  /*17e60*/  @!P0 IMAD.MOV.U32 R4, RZ, RZ, 0x4 ;  /* 0x00000004ff048424 */ /* 0x000fc800078e00ff */
[----:B------:R-:W-:-:S04]  /*17e70*/  @!P0 IMAD.WIDE R4, R0, R4, c[0x0][0x580] ;  /* 0x0001600000048625 */ /* 0x000fc800078e0204 */
[----:B------:R-:W-:Y:S01]  /*17e80*/  @!P0 IMAD.WIDE R2, R0, R2, c[0x0][0x578] ;  /* 0x00015e0000028625 */ /* 0x000fe200078e0202 */
[----:B------:R-:W4:Y:S04]  /*17e90*/  @!P0 LDG.E R7, [R4.64] ;  /* 0x0000000a04078981 */ /* 0x000f28000c1e1900 */
[----:B------:R-:W4:Y:S01]  /*17ea0*/  @!P0 LDG.E R8, [R2.64] ;  /* 0x0000000a02088981 */ /* 0x000f22000c1e1900 */
[C---:B------:R-:W-:Y:S02]  /*17eb0*/  ISETP.GE.U32.AND P4, PT, R14.reuse, 0x10, PT ;  /* 0x000000100e00780c */ /* 0x040fe40003f86070 */
[C---:B------:R-:W-:Y:S02]  /*17ec0*/  ISETP.GE.U32.AND P3, PT, R14.reuse, 0x8, PT ;  /* 0x000000080e00780c */ /* 0x040fe40003f66070 */
[----:B------:R-:W-:-:S02]  /*17ed0*/  ISETP.GE.U32.AND P2, PT, R14, 0x4, PT ;  /* 0x000000040e00780c */ /* 0x000fc40003f46070 */
[C---:B------:R-:W-:Y:S02]  /*17ee0*/  ISETP.GE.U32.AND P1, PT, R14.reuse, 0x2, PT ;  /* 0x000000020e00780c */ /* 0x040fe40003f26070 */
[----:B------:R-:W-:Y:S02]  /*17ef0*/  ISETP.NE.AND P5, PT, R14, RZ, PT ;  /* 0x000000ff0e00720c */ /* 0x000fe40003fa5270 */
[----:B------:R-:W-:Y:S01]  /*17f00*/  MOV R13, RZ ;  /* 0x000000ff000d7202 */ /* 0x000fe20000000f00 */
[----:B----4-:R-:W-:Y:S01]  /*17f10*/  IMAD R0, R8, R7, RZ ;  /* 0x0000000708007224 */ /* 0x010fe200078e02ff */
[----:B------:R-:W-:Y:S07]  /*17f20*/  BRA.DIV ~URZ, `(.L_x_320) ;  /* 0x000021c27f007947 */ /* 0x000fee000b800000 */
[----:B------:R4:W3:Y:S02]  /*17f30*/  SHFL.UP PT, R4, R0, 0x1, RZ ;  /* 0x0420000000047989 */ /* 0x0008e400000e00ff */
.L_x_372:
[----:B---3--:R-:W-:-:S04]  /*17f40*/  SEL R4, R4, RZ, P5 ;  /* 0x000000ff04047207 */ /* 0x008fc80002800000 */
[----:B----4-:R-:W-:Y:S01]  /*17f50*/  IADD3 R0, R0, R4, RZ ;  /* 0x0000000400007210 */ /* 0x010fe20007ffe0ff */
[----:B------:R-:W-:Y:S05]  /*17f60*/  BRA.DIV ~URZ, `(.L_x_321) ;  /* 0x000021c27f007947 */ /* 0x000fea000b800000 */
        /* <DEDUP_REMOVED lines=12> */
[----:B------:R3:W4:Y:S02]  /*18030*/  SHFL.IDX PT, R0, R4, 0x1f, 0x1f ;  /* 0x03e01f0004007f89 */ /* 0x00072400000e0000 */
.L_x_373:
[----:B----4-:R-:W-:Y:S01]  /*18040*/  IMAD R0, R0, c[0x0][0x538], RZ ;  /* 0x00014e0000007a24 */ /* 0x010fe200078e02ff */
[----:B------:R-:W-:Y:S04]  /*18050*/  BSSY B1, `(.L_x_322) ;  /* 0x000007d000017945 */ /* 0x000fe80003800000 */
[----:B-1----:R-:W-:-:S04]  /*18060*/  IADD3 R6, R0, R6, RZ ;  /* 0x0000000600067210 */ /* 0x002fc80007ffe0ff */
[----:B--2---:R-:W-:-:S13]  /*18070*/  ISETP.GT.AND P0, PT, R6, R9, PT ;  /* 0x000000090600720c */ /* 0x004fda0003f04270 */
[----:B------:R-:W-:Y:S05]  /*18080*/  @P0 BRA `(.L_x_323) ;  /* 0x0000025000000947 */ /* 0x000fea0003800000 */
.L_x_327:
        /* <DEDUP_REMOVED lines=8> */
[----:B---3--:R-:W-:Y:S01]  /*18110*/  @!P0 MOV R4, 0x4 ;  /* 0x0000000400048802 */ /* 0x008fe20000000f00 */
[----:B------:R-:W-:-:S04]  /*18120*/  @!P0 IMAD.MOV.U32 R2, RZ, RZ, 0x4 ;  /* 0x00000004ff028424 */ /* 0x000fc800078e00ff */
[----:B------:R-:W-:-:S04]  /*18130*/  @!P0 IMAD.WIDE R4, R0, R4, c[0x0][0x580] ;  /* 0x0001600000048625 */ /* 0x000fc800078e0204 */
[----:B------:R-:W-:Y:S01]  /*18140*/  @!P0 IMAD.WIDE R2, R0, R2, c[0x0][0x578] ;  /* 0x00015e0000028625 */ /* 0x000fe200078e0202 */
[----:B------:R-:W2:Y:S04]  /*18150*/  @!P0 LDG.E R7, [R4.64] ;  /* 0x0000000a04078981 */ /* 0x000ea8000c1e1900 */
[----:B------:R-:W2:Y:S02]  /*18160*/  @!P0 LDG.E R8, [R2.64] ;  /* 0x0000000a02088981 */ /* 0x000ea4000c1e1900 */
[----:B--2---:R-:W-:Y:S01]  /*18170*/  IMAD R0, R8, R7, RZ ;  /* 0x0000000708007224 */ /* 0x004fe200078e02ff */
[----:B------:R-:W-:Y:S05]  /*18180*/  BRA.DIV ~URZ, `(.L_x_325) ;  /* 0x000021427f007947 */ /* 0x000fea000b800000 */
[----:B------:R1:W2:Y:S02]  /*18190*/  SHFL.UP PT, R2, R0, 0x1, RZ ;  /* 0x0420000000027989 */ /* 0x0002a400000e00ff */
.L_x_374:
        /* <DEDUP_REMOVED lines=16> */
.L_x_375:
[----:B--2---:R-:W-:-:S05]  /*182a0*/  IMAD R0, R0, c[0x0][0x538], RZ ;  /* 0x00014e0000007a24 */ /* 0x004fca00078e02ff */
[----:B------:R-:W-:-:S04]  /*182b0*/  IADD3 R6, R0, R6, RZ ;  /* 0x0000000600067210 */ /* 0x000fc80007ffe0ff */
[----:B------:R-:W-:-:S13]  /*182c0*/  ISETP.GT.AND P0, PT, R6, R9, PT ;  /* 0x000000090600720c */ /* 0x000fda0003f04270 */
[----:B-1----:R-:W-:Y:S05]  /*182d0*/  @!P0 BRA `(.L_x_327) ;  /* 0xfffffdb000008947 */ /* 0x002fea000383ffff */
.L_x_323:
[----:B------:R-:W-:-:S05]  /*182e0*/  IADD3 R12, -R0, R6, RZ ;  /* 0x00000006000c7210 */ /* 0x000fca0007ffe1ff */
[----:B------:R-:W-:-:S05]  /*182f0*/  IMAD R0, R4, c[0x0][0x538], R12 ;  /* 0x00014e0004007a24 */ /* 0x000fca00078e020c */
[----:B------:R-:W-:Y:S01]  /*18300*/  ISETP.GT.AND P0, PT, R0, R9, PT ;  /* 0x000000090000720c */ /* 0x000fe20003f04270 */
[----:B------:R-:W-:-:S12]  /*18310*/  BRA.DIV ~URZ, `(.L_x_328) ;  /* 0x000021a27f007947 */ /* 0x000fd8000b800000 */
[----:B------:R-:W-:-:S04]  /*18320*/  VOTE.ANY R10, PT, !P0 ;  /* 0x00000000000a7806 */ /* 0x000fc800040e0100 */
.L_x_376:
[----:B------:R1:W2:Y:S01]  /*18330*/  POPC R6, R10 ;  /* 0x0000000a00067309 */ /* 0x0002a20000000000 */
[----:B------:R-:W-:Y:S05]  /*18340*/  BRA.DIV ~URZ, `(.L_x_329) ;  /* 0x000021c27f007947 */ /* 0x000fea000b800000 */
[----:B--2---:R2:W4:Y:S04]  /*18350*/  SHFL.IDX PT, R7, R7, R6, 0x1f ;  /* 0x00001f0607077589 */ /* 0x00452800000e0000 */
[----:B------:R2:W1:Y:S02]  /*18360*/  SHFL.IDX PT, R5, R8, R6, 0x1f ;  /* 0x00001f0608057589 */ /* 0x00046400000e0000 */
.L_x_377:
[----:B------:R-:W-:Y:S01]  /*18370*/  ISETP.NE.AND P0, PT, R10, RZ, PT ;  /* 0x000000ff0a00720c */ /* 0x000fe20003f05270 */
[----:B------:R-:W-:-:S12]  /*18380*/  BSSY B0, `(.L_x_330) ;  /* 0x0000005000007945 */ /* 0x000fd80003800000 */
[----:B------:R-:W-:Y:S05]  /*18390*/  @!P0 BRA `(.L_x_331) ;  /* 0x0000003000008947 */ /* 0x000fea0003800000 */
[----:B------:R-:W-:Y:S01]  /*183a0*/  IADD3 R28, R6, -0x1, RZ ;  /* 0xffffffff061c7810 */ /* 0x000fe20007ffe0ff */
[----:B------:R-:W-:Y:S05]  /*183b0*/  BRA.DIV ~URZ, `(.L_x_332) ;  /* 0x000022227f007947 */ /* 0x000fea000b800000 */
[----:B------:R2:W3:Y:S02]  /*183c0*/  SHFL.IDX PT, R13, R4, R28, 0x1f ;  /* 0x00001f1c040d7589 */ /* 0x0004e400000e0000 */
.L_x_331:
[----:B------:R-:W-:Y:S05]  /*183d0*/  BSYNC B0 ;  /* 0x0000000000007941 */ /* 0x000fea0003800000 */
.L_x_330:
[----:B----4-:R-:W-:Y:S01]  /*183e0*/  IABS R2, R7 ;  /* 0x0000000700027213 */ /* 0x010fe20000000000 */
[----:B---3--:R-:W-:Y:S01]  /*183f0*/  IMAD R236, R13, c[0x0][0x538], R12 ;  /* 0x00014e000dec7a24 */ /* 0x008fe200078e020c */
[----:B-1----:R-:W-:Y:S01]  /*18400*/  IABS R3, R5 ;  /* 0x0000000500037213 */ /* 0x002fe20000000000 */
[----:B------:R-:W-:Y:S01]  /*18410*/  IMAD.IADD R239, R6, 0x1, R239 ;  /* 0x0000000106ef7824 */ /* 0x000fe200078e02ef */
[----:B------:R-:W1:Y:S01]  /*18420*/  I2F.RP R10, R2 ;  /* 0x00000002000a7306 */ /* 0x000e620000209400 */
[----:B------:R-:W-:-:S05]  /*18430*/  IMAD.IADD R12, R9, 0x1, -R236 ;  /* 0x00000001090c7824 */ /* 0x000fca00078e0aec */
[----:B--2---:R-:W-:Y:S02]  /*18440*/  IABS R8, R12 ;  /* 0x0000000c00087213 */ /* 0x004fe40000000000 */
[----:B------:R-:W-:Y:S08]  /*18450*/  I2F.RP R9, R3 ;  /* 0x0000000300097306 */ /* 0x000ff00000209400 */
[----:B-1----:R-:W1:Y:S02]  /*18460*/  MUFU.RCP R10, R10 ;  /* 0x0000000a000a7308 */ /* 0x002e640000001000 */
[----:B-1----:R-:W-:-:S06]  /*18470*/  IADD3 R10, R10, 0xffffffe, RZ ;  /* 0x0ffffffe0a0a7810 */ /* 0x002fcc0007ffe0ff */
[----:B------:R-:W1:Y:S02]  /*18480*/  F2I.FTZ.U32.TRUNC.NTZ R11, R10 ;  /* 0x0000000a000b7305 */ /* 0x000e64000021f000 */
[----:B-1----:R-:W-:Y:S01]  /*18490*/  IMAD.MOV R0, RZ, RZ, -R11 ;  /* 0x000000ffff007224 */ /* 0x002fe200078e0a0b */
[----:B------:R-:W-:-:S03]  /*184a0*/  MOV R10, RZ ;  /* 0x000000ff000a7202 */ /* 0x000fc60000000f00 */
        /* <DEDUP_REMOVED lines=12> */
[-C--:B------:R-:W-:Y:S01]  /*18570*/  @!P0 IADD3 R4, R4, -R2.reuse, RZ ;  /* 0x8000000204048210 */ /* 0x080fe20007ffe0ff */
[----:B------:R-:W1:Y:S01]  /*18580*/  F2I.FTZ.U32.TRUNC.NTZ R9, R8 ;  /* 0x0000000800097305 */ /* 0x000e62000021f000 */
[----:B------:R-:W-:Y:S02]  /*18590*/  @!P0 IADD3 R0, R0, 0x1, RZ ;  /* 0x0000000100008810 */ /* 0x000fe40007ffe0ff */
[----:B------:R-:W-:Y:S02]  /*185a0*/  ISETP.GE.U32.AND P2, PT, R4, R2, PT ;  /* 0x000000020400720c */ /* 0x000fe40003f46070 */
[----:B------:R-:W-:Y:S02]  /*185b0*/  LOP3.LUT R2, R12, R7, RZ, 0x3c, !PT ;  /* 0x000000070c027212 */ /* 0x000fe400078e3cff */
[----:B------:R-:W-:Y:S02]  /*185c0*/  ISETP.NE.AND P0, PT, R7, RZ, PT ;  /* 0x000000ff0700720c */ /* 0x000fe40003f05270 */
[----:B------:R-:W-:-:S07]  /*185d0*/  ISETP.GE.AND P1, PT, R2, RZ, PT ;  /* 0x000000ff0200720c */ /* 0x000fce0003f26270 */
[----:B------:R-:W-:Y:S01]  /*185e0*/  @P2 IADD3 R0, R0, 0x1, RZ ;  /* 0x0000000100002810 */ /* 0x000fe20007ffe0ff */
[----:B-1----:R-:W-:Y:S02]  /*185f0*/  IMAD.MOV R2, RZ, RZ, -R9 ;  /* 0x000000ffff027224 */ /* 0x002fe400078e0a09 */
[----:B------:R-:W-:Y:S02]  /*18600*/  IMAD.MOV.U32 R8, RZ, RZ, RZ ;  /* 0x000000ffff087224 */ /* 0x000fe400078e00ff */
[----:B------:R-:W-:Y:S01]  /*18610*/  IMAD.MOV.U32 R4, RZ, RZ, R2 ;  /* 0x000000ffff047224 */ /* 0x000fe200078e0002 */
[----:B------:R-:W-:Y:S01]  /*18620*/  IABS R2, R5 ;  /* 0x0000000500027213 */ /* 0x000fe20000000000 */
[----:B------:R-:W-:Y:S01]  /*18630*/  @!P1 IMAD.MOV R0, RZ, RZ, -R0 ;  /* 0x000000ffff009224 */ /* 0x000fe200078e0a00 */
[----:B------:R-:W-:Y:S01]  /*18640*/  @!P0 LOP3.LUT R0, RZ, R7, RZ, 0x33, !PT ;  /* 0x00000007ff008212 */ /* 0x000fe200078e33ff */
[----:B------:R-:W-:Y:S01]  /*18650*/  IMAD R4, R4, R3, RZ ;  /* 0x0000000304047224 */ /* 0x000fe200078e02ff */
[----:B------:R-:W-:-:S02]  /*18660*/  IADD3 R10, RZ, -R2, RZ ;  /* 0x80000002ff0a7210 */ /* 0x000fc40007ffe0ff */
[----:B------:R-:W-:Y:S01]  /*18670*/  IABS R11, R0 ;  /* 0x00000000000b7213 */ /* 0x000fe20000000000 */
[----:B------:R-:W-:Y:S01]  /*18680*/  IMAD.HI.U32 R2, R9, R4, R8 ;  /* 0x0000000409027227 */ /* 0x000fe200078e0008 */
[----:B------:R-:W-:-:S03]  /*18690*/  MOV R8, R10 ;  /* 0x0000000a00087202 */ /* 0x000fc60000000f00 */
[----:B------:R-:W-:Y:S02]  /*186a0*/  IMAD.MOV.U32 R4, RZ, RZ, R11 ;  /* 0x000000ffff047224 */ /* 0x000fe400078e000b */
[----:B------:R-:W-:Y:S02]  /*186b0*/  IMAD R7, R0, R7, RZ ;  /* 0x0000000700077224 */ /* 0x000fe400078e02ff */
[----:B------:R-:W-:-:S03]  /*186c0*/  IMAD.HI.U32 R2, R2, R4, RZ ;  /* 0x0000000402027227 */ /* 0x000fc600078e00ff */
[----:B------:R-:W-:Y:S01]  /*186d0*/  IADD3 R237, R12, -R7, RZ ;  /* 0x800000070ced7210 */ /* 0x000fe20007ffe0ff */
        /* <DEDUP_REMOVED lines=16> */
.L_x_324:
[----:B------:R-:W-:Y:S01]  /*187e0*/  IMAD.MOV.U32 R236, RZ, RZ, R9 ;  /* 0x000000ffffec7224 */ /* 0x000fe200078e0009 */
[----:B------:R-:W-:Y:S01]  /*187f0*/  MOV R238, RZ ;  /* 0x000000ff00ee7202 */ /* 0x000fe20000000f00 */
[----:B------:R-:W-:Y:S01]  /*18800*/  IMAD.MOV.U32 R237, RZ, RZ, RZ ;  /* 0x000000ffffed7224 */ /* 0x000fe200078e00ff */
[----:B------:R-:W-:Y:S02]  /*18810*/  MOV R239, c[0x0][0x53c] ;  /* 0x00014f0000ef7a02 */ /* 0x000fe40000000f00 */
.L_x_333:
[----:B------:R-:W-:Y:S05]  /*18820*/  BSYNC B1 ;  /* 0x0000000000017941 */ /* 0x000fea0003800000 */
.L_x_322:
[----:B------:R-:W-:Y:S01]  /*18830*/  WARPSYNC 0xffffffff ;  /* 0xffffffff00007948 */ /* 0x000fe20003800000 */
[----:B------:R-:W-:Y:S01]  /*18840*/  BAR.SYNC.DEFER_BLOCKING 0x4, 0x100 ;  /* 0x0104000000007b1d */ /* 0x000fe20000010000 */
[----:B------:R-:W-:-:S13]  /*18850*/  ISETP.NE.AND P0, PT, R14, RZ, PT ;  /* 0x000000ff0e00720c */ /* 0x000fda0003f05270 */
[----:B------:R1:W-:Y:S04]  /*18860*/  @!P0 STS.128 [0x18100], R236 ;  /* 0x018100ecff008388 */ /* 0x0003e80000000c00 */
[----:B------:R-:W-:Y:S06]  /*18870*/  BAR.ARV 0x5, 0x100 ;  /* 0x0144000000007b1d */ /* 0x000fec0000002000 */
.L_x_317:
[----:B----4-:R-:W-:-:S13]  /*18880*/  ISETP.GE.AND P0, PT, R239, c[0x0][0x53c], PT ;  /* 0x00014f00ef007a0c */ /* 0x010fda0003f06270 */
[----:B-123--:R-:W-:Y:S01]  /*18890*/  @P0 CALL.REL.NOINC `(.L_x_334) ;  /* 0x0000001000000944 */ /* 0x00efe20003c00000 */
[----:B------:R-:W-:Y:S05]  /*188a0*/  BRA `(.L_x_335) ;  /* 0xfffe942000007947 */ /* 0x000fea000383ffff */
.L_x_334:
[----:B------:R-:W-:Y:S05]  /*188b0*/  EXIT ;  /* 0x000000000000794d */ /* 0x000fea0003800000 */
.L_x_168:
[----:B------:R-:W-:Y:S01]  /*188c0*/  IMAD.MOV.U32 R0, RZ, RZ, R5 ;  /* 0x000000ffff007224 */ /* 0x000fe200078e0005 */
[----:B------:R-:W-:Y:S02]  /*188d0*/  MOV R3, 0x1 ;  /* 0x0000000100037802 */ /* 0x000fe40000000f00 */
[----:B------:R-:W-:Y:S02]  /*188e0*/  MOV R2, 0x18900 ;  /* 0x0001890000027802 */ /* 0x000fe40000000f00 */
[----:B-1----:R-:W-:Y:S05]  /*188f0*/  CALL.REL.NOINC `($__internal_6_$__cuda_sm70_shflsync_up_p) ;  /* 0x00001df000007944 */ /* 0x002fea0003c00000 */
[----:B------:R-:W-:Y:S01]  /*18900*/  MOV R0, R4 ;  /* 0x0000000400007202 */ /* 0x000fe20000000f00 */
[----:B------:R-:W-:Y:S05]  /*18910*/  BRA `(.L_x_336) ;  /* 0xfffe7b3000007947 */ /* 0x000fea000383ffff */
.L_x_169:
[----:B------:R-:W-:Y:S01]  /*18920*/  IMAD.MOV.U32 R0, RZ, RZ, R5 ;  /* 0x000000ffff007224 */ /* 0x000fe200078e0005 */
[----:B------:R-:W-:Y:S02]  /*18930*/  MOV R3, 0x2 ;  /* 0x0000000200037802 */ /* 0x000fe40000000f00 */
[----:B------:R-:W-:Y:S02]  /*18940*/  MOV R2, 0x18960 ;  /* 0x0001896000027802 */ /* 0x000fe40000000f00 */
[----:B-1----:R-:W-:Y:S05]  /*18950*/  CALL.REL.NOINC `($__internal_6_$__cuda_sm70_shflsync_up_p) ;  /* 0x00001d9000007944 */ /* 0x002fea0003c00000 */
[----:B------:R-:W-:Y:S01]  /*18960*/  SEL R4, R4, RZ, P4 ;  /* 0x000000ff04047207 */ /* 0x000fe20002000000 */
[----:B------:R-:W-:Y:S01]  /*18970*/  IMAD.MOV.U32 R3, RZ, RZ, 0x4 ;  /* 0x00000004ff037424 */ /* 0x000fe200078e00ff */
[----:B------:R-:W-:-:S03]  /*18980*/  MOV R2, 0x189b0 ;  /* 0x000189b000027802 */ /* 0x000fc60000000f00 */
[----:B------:R-:W-:Y:S02]  /*18990*/  IMAD.IADD R0, R5, 0x1, R4 ;  /* 0x0000000105007824 */ /* 0x000fe400078e0204 */
[----:B------:R-:W-:Y:S05]  /*189a0*/  CALL.REL.NOINC `($__internal_6_$__cuda_sm70_shflsync_up_p) ;  /* 0x00001d4000007944 */ /* 0x000fea0003c00000 */
        /* <DEDUP_REMOVED lines=12> */
[----:B------:R-:W-:Y:S02]  /*18a70*/  MOV R3, 0x1f ;  /* 0x0000001f00037802 */ /* 0x000fe40000000f00 */
[----:B------:R-:W-:Y:S01]  /*18a80*/  MOV R2, 0x18ac0 ;  /* 0x00018ac000027802 */ /* 0x000fe20000000f00 */
[----:B------:R-:W-:-:S04]  /*18a90*/  IMAD.IADD R4, R0, 0x1, R4 ;  /* 0x0000000100047824 */ /* 0x000fc800078e0204 */
[----:B------:R-:W-:Y:S02]  /*18aa0*/  IMAD.MOV.U32 R0, RZ, RZ, R4 ;  /* 0x000000ffff007224 */ /* 0x000fe400078e0004 */
[----:B------:R-:W-:Y:S05]  /*18ab0*/  CALL.REL.NOINC `($__internal_5_$__cuda_sm70_shflsync_idx_p) ;  /* 0x00001be000007944 */ /* 0x000fea0003c00000 */
[----:B------:R-:W-:Y:S05]  /*18ac0*/  BRA `(.L_x_337) ;  /* 0xfffe7a8000007947 */ /* 0x000fea000383ffff */
.L_x_171:
[----:B------:R-:W-:Y:S02]  /*18ad0*/  SEL R0, RZ, 0x1, P0 ;  /* 0x00000001ff007807 */ /* 0x000fe40000000000 */
[----:B------:R-:W-:Y:S02]  /*18ae0*/  MOV R2, 0x18b00 ;  /* 0x00018b0000027802 */ /* 0x000fe40000000f00 */
[----:B-1----:R-:W-:Y:S05]  /*18af0*/  CALL.REL.NOINC `($__internal_7_$__cuda_sm70_votesync_ballot) ;  /* 0x00001c5000007944 */ /* 0x002fea0003c00000 */
[----:B------:R-:W-:Y:S01]  /*18b00*/  MOV R5, R0 ;  /* 0x0000000000057202 */ /* 0x000fe20000000f00 */
[----:B------:R-:W-:Y:S05]  /*18b10*/  BRA `(.L_x_338) ;  /* 0xfffe7ac000007947 */ /* 0x000fea000383ffff */
.L_x_172:
[----:B------:R-:W-:Y:S01]  /*18b20*/  IMAD.MOV.U32 R0, RZ, RZ, R8 ;  /* 0x000000ffff007224 */ /* 0x000fe200078e0008 */
[----:B---3--:R-:W-:Y:S01]  /*18b30*/  MOV R28, R13 ;  /* 0x0000000d001c7202 */ /* 0x008fe20000000f00 */
[----:B------:R-:W-:Y:S01]  /*18b40*/  IMAD.MOV.U32 R3, RZ, RZ, 0x1f ;  /* 0x0000001fff037424 */ /* 0x000fe200078e00ff */
[----:B------:R-:W-:Y:S02]  /*18b50*/  MOV R2, 0x18b70 ;  /* 0x00018b7000027802 */ /* 0x000fe40000000f00 */
[----:B-12---:R-:W-:Y:S05]  /*18b60*/  CALL.REL.NOINC `($__internal_5_$__cuda_sm70_shflsync_idx_p) ;  /* 0x00001b3000007944 */ /* 0x006fea0003c00000 */
[----:B------:R-:W-:Y:S01]  /*18b70*/  IMAD.MOV.U32 R11, RZ, RZ, R0 ;  /* 0x000000ffff0b7224 */ /* 0x000fe200078e0000 */
[----:B------:R-:W-:Y:S01]  /*18b80*/  MOV R0, R7 ;  /* 0x0000000700007202 */ /* 0x000fe20000000f00 */
[----:B------:R-:W-:Y:S01]  /*18b90*/  IMAD.MOV.U32 R6, RZ, RZ, RZ ;  /* 0x000000ffff067224 */ /* 0x000fe200078e00ff */
[----:B------:R-:W-:Y:S01]  /*18ba0*/  MOV R28, R13 ;  /* 0x0000000d001c7202 */ /* 0x000fe20000000f00 */
[----:B------:R-:W-:Y:S01]  /*18bb0*/  IMAD.MOV.U32 R3, RZ, RZ, 0x1f ;  /* 0x0000001fff037424 */ /* 0x000fe200078e00ff */
[----:B------:R-:W-:-:S02]  /*18bc0*/  MOV R2, 0x18be0 ;  /* 0x00018be000027802 */ /* 0x000fc40000000f00 */
[----:B------:R-:W-:Y:S05]  /*18bd0*/  CALL.REL.NOINC `($__internal_5_$__cuda_sm70_shflsync_idx_p) ;  /* 0x00001ac000007944 */ /* 0x000fea0003c00000 */
[----:B------:R-:W-:Y:S01]  /*18be0*/  MOV R10, R0 ;  /* 0x00000000000a7202 */ /* 0x000fe20000000f00 */
[----:B------:R-:W-:Y:S05]  /*18bf0*/  BRA `(.L_x_339) ;  /* 0xfffe7a3000007947 */ /* 0x000fea000383ffff */
.L_x_175:
[----:B------:R-:W-:Y:S01]  /*18c00*/  IMAD.MOV.U32 R0, RZ, RZ, R4 ;  /* 0x000000ffff007224 */ /* 0x000fe200078e0004 */
[----:B------:R-:W-:-:S02]  /*18c10*/  MOV R3, 0x1f ;  /* 0x0000001f00037802 */ /* 0x000fc40000000f00 */
[----:B------:R-:W-:Y:S02]  /*18c20*/  MOV R2, 0x18c40 ;  /* 0x00018c4000027802 */ /* 0x000fe40000000f00 */
[----:B-1234-:R-:W-:Y:S05]  /*18c30*/  CALL.REL.NOINC `($__internal_5_$__cuda_sm70_shflsync_idx_p) ;  /* 0x00001a6000007944 */ /* 0x01efea0003c00000 */
[----:B------:R-:W-:Y:S01]  /*18c40*/  MOV R6, R0 ;  /* 0x0000000000067202 */ /* 0x000fe20000000f00 */
[----:B------:R-:W-:Y:S05]  /*18c50*/  BRA `(.L_x_174) ;  /* 0xfffe7a3000007947 */ /* 0x000fea000383ffff */
.L_x_211:
[----:B------:R-:W-:Y:S01]  /*18c60*/  IMAD.MOV.U32 R0, RZ, RZ, R5 ;  /* 0x000000ffff007224 */ /* 0x000fe200078e0005 */
[----:B------:R-:W-:Y:S01]  /*18c70*/  MOV R28, RZ ;  /* 0x000000ff001c7202 */ /* 0x000fe20000000f00 */
[----:B------:R-:W-:Y:S01]  /*18c80*/  IMAD.MOV.U32 R3, RZ, RZ, 0x181f ;  /* 0x0000181fff037424 */ /* 0x000fe200078e00ff */
[----:B------:R-:W-:Y:S02]  /*18c90*/  MOV R2, 0x18cb0 ;  /* 0x00018cb000027802 */ /* 0x000fe40000000f00 */
[----:B-----5:R-:W-:Y:S05]  /*18ca0*/  CALL.REL.NOINC `($__internal_5_$__cuda_sm70_shflsync_idx_p) ;  /* 0x000019f000007944 */ /* 0x020fea0003c00000 */
[----:B------:R-:W-:Y:S01]  /*18cb0*/  MOV R6, R0 ;  /* 0x0000000000067202 */ /* 0x000fe20000000f00 */
[----:B------:R-:W-:Y:S05]  /*18cc0*/  BRA `(.L_x_340) ;  /* 0xfffef1a000007947 */ /* 0x000fea000383ffff */
.L_x_212:
[----:B------:R-:W-:Y:S01]  /*18cd0*/  IMAD.MOV.U32 R0, RZ, RZ, R7 ;  /* 0x000000ffff007224 */ /* 0x000fe200078e0007 */
[----:B------:R-:W-:Y:S01]  /*18ce0*/  MOV R28, RZ ;  /* 0x000000ff001c7202 */ /* 0x000fe20000000f00 */
[----:B------:R-:W-:Y:S01]  /*18cf0*/  IMAD.MOV.U32 R3, RZ, RZ, 0x181f ;  /* 0x0000181fff037424 */ /* 0x000fe200078e00ff */
[----:B------:R-:W-:Y:S02]  /*18d00*/  MOV R2, 0x18d20 ;  /* 0x00018d2000027802 */ /* 0x000fe40000000f00 */
[----:B-12--5:R-:W-:Y:S05]  /*18d10*/  CALL.REL.NOINC `($__internal_5_$__cuda_sm70_shflsync_idx_p) ;  /* 0x0000198000007944 */ /* 0x026fea0003c00000 */
[----:B------:R-:W-:Y:S05]  /*18d20*/  BRA `(.L_x_341) ;  /* 0xfffef16000007947 */ /* 0x000fea000383ffff */
.L_x_215:
[----:B----4-:R-:W-:Y:S01]  /*18d30*/  IMAD.MOV.U32 R0, RZ, RZ, R5 ;  /* 0x000000ffff007224 */ /* 0x010fe200078e0005 */
[----:B------:R-:W-:Y:S01]  /*18d40*/  MOV R28, 0x1 ;  /* 0x00000001001c7802 */ /* 0x000fe20000000f00 */
[----:B--2---:R-:W-:Y:S01]  /*18d50*/  IMAD.MOV.U32 R3, RZ, RZ, 0x181f ;  /* 0x0000181fff037424 */ /* 0x004fe200078e00ff */
[----:B------:R-:W-:-:S02]  /*18d60*/  MOV R2, 0x18d80 ;  /* 0x00018d8000027802 */ /* 0x000fc40000000f00 */
[----:B-1-3-5:R-:W-:Y:S05]  /*18d70*/  CALL.REL.NOINC `($__internal_5_$__cuda_sm70_shflsync_idx_p) ;  /* 0x0000192000007944 */ /* 0x02afea0003c00000 */
[----:B------:R-:W-:Y:S01]  /*18d80*/  IMAD.MOV.U32 R6, RZ, RZ, R0 ;  /* 0x000000ffff067224 */ /* 0x000fe200078e0000 */
[----:B------:R-:W-:Y:S01]  /*18d90*/  MOV R28, 0x1 ;  /* 0x00000001001c7802 */ /* 0x000fe20000000f00 */
[----:B------:R-:W-:Y:S01]  /*18da0*/  IMAD.MOV.U32 R0, RZ, RZ, R7 ;  /* 0x000000ffff007224 */ /* 0x000fe200078e0007 */
[----:B------:R-:W-:-:S02]  /*18db0*/  MOV R3, 0x181f ;  /* 0x0000181f00037802 */ /* 0x000fc40000000f00 */
[----:B------:R-:W-:Y:S02]  /*18dc0*/  MOV R2, 0x18de0 ;  /* 0x00018de000027802 */ /* 0x000fe40000000f00 */
[----:B------:R-:W-:Y:S05]  /*18dd0*/  CALL.REL.NOINC `($__internal_5_$__cuda_sm70_shflsync_idx_p) ;  /* 0x000018c000007944 */ /* 0x000fea0003c00000 */
[----:B------:R-:W-:Y:S05]  /*18de0*/  BRA `(.L_x_342) ;  /* 0xfffef1e000007947 */ /* 0x000fea000383ffff */
.L_x_218:
[----:B----4-:R-:W-:Y:S01]  /*18df0*/  IMAD.MOV.U32 R0, RZ, RZ, R5 ;  /* 0x000000ffff007224 */ /* 0x010fe200078e0005 */
[----:B------:R-:W-:Y:S01]  /*18e00*/  MOV R28, 0x2 ;  /* 0x00000002001c7802 */ /* 0x000fe20000000f00 */
[----:B-1----:R-:W-:Y:S01]  /*18e10*/  IMAD.MOV.U32 R3, RZ, RZ, 0x181f ;  /* 0x0000181fff037424 */ /* 0x002fe200078e00ff */
[----:B------:R-:W-:Y:S02]  /*18e20*/  MOV R2, 0x18e40 ;  /* 0x00018e4000027802 */ /* 0x000fe40000000f00 */
[----:B--23-5:R-:W-:Y:S05]  /*18e30*/  CALL.REL.NOINC `($__internal_5_$__cuda_sm70_shflsync_idx_p) ;  /* 0x0000186000007944 */ /* 0x02cfea0003c00000 */
[----:B------:R-:W-:Y:S01]  /*18e40*/  MOV R6, R0 ;  /* 0x0000000000067202 */ /* 0x000fe20000000f00 */
[----:B------:R-:W-:Y:S05]  /*18e50*/  BRA `(.L_x_343) ;  /* 0xfffef2a000007947 */ /* 0x000fea000383ffff */
.L_x_219:
[----:B----4-:R-:W-:Y:S01]  /*18e60*/  IMAD.MOV.U32 R0, RZ, RZ, R7 ;  /* 0x000000ffff007224 */ /* 0x010fe200078e0007 */
[----:B------:R-:W-:Y:S01]  /*18e70*/  MOV R28, 0x2 ;  /* 0x00000002001c7802 */ /* 0x000fe20000000f00 */
[----:B------:R-:W-:Y:S01]  /*18e80*/  IMAD.MOV.U32 R3, RZ, RZ, 0x181f ;  /* 0x0000181fff037424 */ /* 0x000fe200078e00ff */
[----:B------:R-:W-:Y:S02]  /*18e90*/  MOV R2, 0x18eb0 ;  /* 0x00018eb000027802 */ /* 0x000fe40000000f00 */
[----:B-123-5:R-:W-:Y:S05]  /*18ea0*/  CALL.REL.NOINC `($__internal_5_$__cuda_sm70_shflsync_idx_p) ;  /* 0x000017f000007944 */ /* 0x02efea0003c00000 */
[----:B------:R-:W-:Y:S05]  /*18eb0*/  BRA `(.L_x_344) ;  /* 0xfffef26000007947 */ /* 0x000fea000383ffff */
.L_x_222:
[----:B-1----:R-:W-:Y:S01]  /*18ec0*/  IMAD.MOV.U32 R0, RZ, RZ, R5 ;  /* 0x000000ffff007224 */ /* 0x002fe200078e0005 */
[----:B------:R-:W-:Y:S01]  /*18ed0*/  MOV R28, 0x3 ;  /* 0x00000003001c7802 */ /* 0x000fe20000000f00 */
[----:B------:R-:W-:Y:S01]  /*18ee0*/  IMAD.MOV.U32 R3, RZ, RZ, 0x181f ;  /* 0x0000181fff037424 */ /* 0x000fe200078e00ff */
[----:B------:R-:W-:-:S02]  /*18ef0*/  MOV R2, 0x18f10 ;  /* 0x00018f1000027802 */ /* 0x000fc40000000f00 */
[----:B--2345:R-:W-:Y:S05]  /*18f00*/  CALL.REL.NOINC `($__internal_5_$__cuda_sm70_shflsync_idx_p) ;  /* 0x0000179000007944 */ /* 0x03cfea0003c00000 */
[----:B------:R-:W-:Y:S01]  /*18f10*/  IMAD.MOV.U32 R5, RZ, RZ, R0 ;  /* 0x000000ffff057224 */ /* 0x000fe200078e0000 */
[----:B------:R-:W-:Y:S01]  /*18f20*/  MOV R28, 0x3 ;  /* 0x00000003001c7802 */ /* 0x000fe20000000f00 */
[----:B------:R-:W-:Y:S01]  /*18f30*/  IMAD.MOV.U32 R0, RZ, RZ, R7 ;  /* 0x000000ffff007224 */ /* 0x000fe200078e0007 */
[----:B------:R-:W-:-:S02]  /*18f40*/  MOV R3, 0x181f ;  /* 0x0000181f00037802 */ /* 0x000fc40000000f00 */
[----:B------:R-:W-:Y:S02]  /*18f50*/  MOV R2, 0x18f70 ;  /* 0x00018f7000027802 */ /* 0x000fe40000000f00 */
[----:B------:R-:W-:Y:S05]  /*18f60*/  CALL.REL.NOINC `($__internal_5_$__cuda_sm70_shflsync_idx_p) ;  /* 0x0000173000007944 */ /* 0x000fea0003c00000 */
[----:B------:R-:W-:Y:S05]  /*18f70*/  BRA `(.L_x_345) ;  /* 0xfffef2e000007947 */ /* 0x000fea000383ffff */
.L_x_265:
[----:B------:R-:W-:Y:S01]  /*18f80*/  IMAD.MOV.U32 R0, RZ, RZ, R5 ;  /* 0x000000ffff007224 */ /* 0x000fe200078e0005 */
[----:B------:R-:W-:Y:S01]  /*18f90*/  MOV R28, RZ ;  /* 0x000000ff001c7202 */ /* 0x000fe20000000f00 */
[----:B------:R-:W-:Y:S01]  /*18fa0*/  IMAD.MOV.U32 R3, RZ, RZ, 0x181f ;  /* 0x0000181fff037424 */ /* 0x000fe200078e00ff */
[----:B------:R-:W-:Y:S02]  /*18fb0*/  MOV R2, 0x18fd0 ;  /* 0x00018fd000027802 */ /* 0x000fe40000000f00 */
[----:B------:R-:W-:Y:S05]  /*18fc0*/  CALL.REL.NOINC `($__internal_5_$__cuda_sm70_shflsync_idx_p) ;  /* 0x000016d000007944 */ /* 0x000fea0003c00000 */
[----:B------:R-:W-:Y:S01]  /*18fd0*/  MOV R4, R0 ;  /* 0x0000000000047202 */ /* 0x000fe20000000f00 */
[----:B------:R-:W-:Y:S05]  /*18fe0*/  BRA `(.L_x_346) ;  /* 0xffff630000007947 */ /* 0x000fea000383ffff */
.L_x_266:
[----:B------:R-:W-:Y:S01]  /*18ff0*/  IMAD.MOV.U32 R0, RZ, RZ, R10 ;  /* 0x000000ffff007224 */ /* 0x000fe200078e000a */
[----:B------:R-:W-:Y:S01]  /*19000*/  MOV R28, RZ ;  /* 0x000000ff001c7202 */ /* 0x000fe20000000f00 */
[----:B------:R-:W-:Y:S01]  /*19010*/  IMAD.MOV.U32 R3, RZ, RZ, 0x181f ;  /* 0x0000181fff037424 */ /* 0x000fe200078e00ff */
[----:B------:R-:W-:Y:S02]  /*19020*/  MOV R2, 0x19040 ;  /* 0x0001904000027802 */ /* 0x000fe40000000f00 */
[----:B-12---:R-:W-:Y:S05]  /*19030*/  CALL.REL.NOINC `($__internal_5_$__cuda_sm70_shflsync_idx_p) ;  /* 0x0000166000007944 */ /* 0x006fea0003c00000 */
[----:B------:R-:W-:Y:S01]  /*19040*/  LOP3.LUT P1, RZ, R212, 0x10, RZ, 0xc0, !PT ;  /* 0x00000010d4ff7812 */ /* 0x000fe2000782c0ff */
[----:B------:R-:W-:Y:S01]  /*19050*/  IMAD.MOV.U32 R7, RZ, RZ, R92 ;  /* 0x000000ffff077224 */ /* 0x000fe200078e005c */
[----:B------:R-:W-:Y:S01]  /*19060*/  IADD3 R2, P0, R0, R85, RZ ;  /* 0x0000005500027210 */ /* 0x000fe20007f1e0ff */
[----:B------:R-:W-:Y:S01]  /*19070*/  IMAD.MOV.U32 R28, RZ, RZ, 0x1 ;  /* 0x00000001ff1c7424 */ /* 0x000fe200078e00ff */
[----:B------:R-:W-:-:S03]  /*19080*/  SEL R6, RZ, 0x10, P4 ;  /* 0x00000010ff067807 */ /* 0x000fc60002000000 */
[----:B------:R-:W-:-:S06]  /*19090*/  IMAD.X R3, R4, 0x1, R87, P0 ;  /* 0x0000000104037824 */ /* 0x000fcc00000e0657 */
[----:B------:R-:W-:Y:S01]  /*190a0*/  @!PT LDS RZ, [RZ] ;  /* 0x00000000fffff984 */ /* 0x000fe20000000800 */
[----:B------:R-:W-:Y:S01]  /*190b0*/  @!PT LDS RZ, [RZ] ;  /* 0x00000000fffff984 */ /* 0x000fe20000000800 */
[----:B------:R-:W-:Y:S01]  /*190c0*/  @!PT LDS RZ, [RZ] ;  /* 0x00000000fffff984 */ /* 0x000fe20000000800 */
[----:B------:R1:W-:Y:S02]  /*190d0*/  LDGSTS.E.BYPASS.LTC128B.128 [R191+0x6100], [R2.64], !P1 ;  /* 0x0610000002bf7fae */ /* 0x0003e4000c901d4a */
[----:B-1----:R-:W-:-:S05]  /*190e0*/  IADD3 R2, P0, R0, R86, RZ ;  /* 0x0000005600027210 */ /* 0x002fca0007f1e0ff */
[----:B------:R-:W-:-:S05]  /*190f0*/  IMAD.X R3, R4, 0x1, R88, P0 ;  /* 0x0000000104037824 */ /* 0x000fca00000e0658 */
[----:B------:R1:W-:Y:S02]  /*19100*/  LDGSTS.E.BYPASS.LTC128B.128 [R191+0x8100], [R2.64], !P4 ;  /* 0x0810000002bf7fae */ /* 0x0003e4000e101d4a */
[----:B-1----:R-:W-:Y:S01]  /*19110*/  IADD3 R2, P0, R0, R89, RZ ;  /* 0x0000005900027210 */ /* 0x002fe20007f1e0ff */
[----:B------:R-:W-:Y:S01]  /*19120*/  IMAD.MOV.U32 R0, RZ, RZ, R5 ;  /* 0x000000ffff007224 */ /* 0x000fe200078e0005 */
[----:B------:R-:W-:-:S03]  /*19130*/  SEL R5, RZ, 0x10, P1 ;  /* 0x00000010ff057807 */ /* 0x000fc60000800000 */
[----:B------:R-:W-:-:S05]  /*19140*/  IMAD.X R3, R4, 0x1, R90, P0 ;  /* 0x0000000104037824 */ /* 0x000fca00000e065a */
[----:B------:R1:W-:Y:S02]  /*19150*/  LDGSTS.E.BYPASS.LTC128B.128 [R191+0xa100], [R2.64], !P5 ;  /* 0x0a10000002bf7fae */ /* 0x0003e4000e901d4a */
[----:B-1----:R-:W-:Y:S01]  /*19160*/  IMAD.MOV.U32 R3, RZ, RZ, 0x181f ;  /* 0x0000181fff037424 */ /* 0x002fe200078e00ff */
[----:B------:R-:W-:Y:S02]  /*19170*/  MOV R2, 0x19190 ;  /* 0x0001919000027802 */ /* 0x000fe40000000f00 */
[----:B------:R-:W-:Y:S05]  /*19180*/  CALL.REL.NOINC `($__internal_5_$__cuda_sm70_shflsync_idx_p) ;  /* 0x0000151000007944 */ /* 0x000fea0003c00000 */
[----:B------:R-:W-:Y:S01]  /*19190*/  IMAD.MOV.U32 R4, RZ, RZ, R0 ;  /* 0x000000ffff047224 */ /* 0x000fe200078e0000 */
[----:B------:R-:W-:Y:S01]  /*191a0*/  MOV R28, 0x1 ;  /* 0x00000001001c7802 */ /* 0x000fe20000000f00 */
[----:B------:R-:W-:Y:S01]  /*191b0*/  IMAD.MOV.U32 R0, RZ, RZ, R10 ;  /* 0x000000ffff007224 */ /* 0x000fe200078e000a */
[----:B------:R-:W-:Y:S02]  /*191c0*/  MOV R3, 0x181f ;  /* 0x0000181f00037802 */ /* 0x000fe40000000f00 */
[----:B------:R-:W-:Y:S02]  /*191d0*/  MOV R2, 0x191f0 ;  /* 0x000191f000027802 */ /* 0x000fe40000000f00 */
[----:B------:R-:W-:Y:S05]  /*191e0*/  CALL.REL.NOINC `($__internal_5_$__cuda_sm70_shflsync_idx_p) ;  /* 0x000014b000007944 */ /* 0x000fea0003c00000 */
[----:B------:R-:W-:Y:S05]  /*191f0*/  BRA `(.L_x_347) ;  /* 0xffff621000007947 */ /* 0x000fea000383ffff */
.L_x_267:
[----:B------:R-:W-:Y:S02]  /*19200*/  MOV R0, 0x2 ;  /* 0x0000000200007802 */ /* 0x000fe40000000f00 */
[----:B------:R-:W-:-:S02]  /*19210*/  MOV R2, 0x19230 ;  /* 0x0001923000027802 */ /* 0x000fc40000000f00 */
[----:B------:R-:W-:Y:S05]  /*19220*/  CALL.REL.NOINC `($__internal_4_$__cuda_sm70_shflsync_bfly_p) ;  /* 0x0000141000007944 */ /* 0x000fea0003c00000 */
[----:B------:R-:W-:Y:S01]  /*19230*/  FMNMX.FTZ R4, R4, R0, !PT ;  /* 0x0000000004047209 */ /* 0x000fe20007810000 */
[----:B------:R-:W-:Y:S01]  /*19240*/  IMAD.MOV.U32 R0, RZ, RZ, 0x1 ;  /* 0x00000001ff007424 */ /* 0x000fe200078e00ff */
[----:B------:R-:W-:-:S02]  /*19250*/  MOV R2, 0x19270 ;  /* 0x0001927000027802 */ /* 0x000fc40000000f00 */
[----:B------:R-:W-:Y:S05]  /*19260*/  CALL.REL.NOINC `($__internal_4_$__cuda_sm70_shflsync_bfly_p) ;  /* 0x000013d000007944 */ /* 0x000fea0003c00000 */
[----:B------:R-:W-:Y:S01]  /*19270*/  FMNMX.FTZ R102, R4, R0, !PT ;  /* 0x0000000004667209 */ /* 0x000fe20007810000 */
[----:B------:R-:W-:Y:S01]  /*19280*/  IMAD.MOV.U32 R4, RZ, RZ, R5 ;  /* 0x000000ffff047224 */ /* 0x000fe200078e0005 */
[----:B------:R-:W-:Y:S01]  /*19290*/  MOV R2, 0x192c0 ;  /* 0x000192c000027802 */ /* 0x000fe20000000f00 */
[----:B------:R-:W-:-:S02]  /*192a0*/  IMAD.MOV.U32 R0, RZ, RZ, 0x2 ;  /* 0x00000002ff007424 */ /* 0x000fc400078e00ff */
[----:B------:R-:W-:Y:S05]  /*192b0*/  CALL.REL.NOINC `($__internal_4_$__cuda_sm70_shflsync_bfly_p) ;  /* 0x0000138000007944 */ /* 0x000fea0003c00000 */
[----:B------:R-:W-:Y:S01]  /*192c0*/  FMNMX.FTZ R4, R5, R0, !PT ;  /* 0x0000000005047209 */ /* 0x000fe20007810000 */
[----:B------:R-:W-:Y:S01]  /*192d0*/  IMAD.MOV.U32 R0, RZ, RZ, 0x1 ;  /* 0x00000001ff007424 */ /* 0x000fe200078e00ff */
[----:B------:R-:W-:-:S02]  /*192e0*/  MOV R2, 0x19300 ;  /* 0x0001930000027802 */ /* 0x000fc40000000f00 */
[----:B------:R-:W-:Y:S05]  /*192f0*/  CALL.REL.NOINC `($__internal_4_$__cuda_sm70_shflsync_bfly_p) ;  /* 0x0000134000007944 */ /* 0x000fea0003c00000 */
[----:B------:R-:W-:Y:S01]  /*19300*/  MOV R3, R0 ;  /* 0x0000000000037202 */ /* 0x000fe20000000f00 */
[----:B------:R-:W-:Y:S05]  /*19310*/  BRA `(.L_x_348) ;  /* 0xffff67d000007947 */ /* 0x000fea000383ffff */
.L_x_269:
[----:B------:R-:W-:Y:S01]  /*19320*/  MOV R28, RZ ;  /* 0x000000ff001c7202 */ /* 0x000fe20000000f00 */
[----:B------:R-:W-:Y:S01]  /*19330*/  IMAD.MOV.U32 R0, RZ, RZ, R4 ;  /* 0x000000ffff007224 */ /* 0x000fe200078e0004 */
[----:B------:R-:W-:Y:S01]  /*19340*/  MOV R2, 0x19370 ;  /* 0x0001937000027802 */ /* 0x000fe20000000f00 */
[----:B------:R-:W-:Y:S02]  /*19350*/  IMAD.MOV.U32 R3, RZ, RZ, 0x181f ;  /* 0x0000181fff037424 */ /* 0x000fe400078e00ff */
[----:B-1234-:R-:W-:Y:S05]  /*19360*/  CALL.REL.NOINC `($__internal_5_$__cuda_sm70_shflsync_idx_p) ;  /* 0x0000133000007944 */ /* 0x01efea0003c00000 */
[----:B------:R-:W-:-:S05]  /*19370*/  BRA `(.L_x_349) ;  /* 0xffff7ae000007947 */ /* 0x000fca000383ffff */
.L_x_272:
[----:B------:R-:W-:Y:S01]  /*19380*/  MOV R28, RZ ;  /* 0x000000ff001c7202 */ /* 0x000fe20000000f00 */
[----:B------:R-:W-:Y:S01]  /*19390*/  IMAD.MOV.U32 R0, RZ, RZ, R5 ;  /* 0x000000ffff007224 */ /* 0x000fe200078e0005 */
[----:B------:R-:W-:Y:S01]  /*193a0*/  MOV R2, 0x193d0 ;  /* 0x000193d000027802 */ /* 0x000fe20000000f00 */
[----:B------:R-:W-:Y:S02]  /*193b0*/  IMAD.MOV.U32 R3, RZ, RZ, 0x181f ;  /* 0x0000181fff037424 */ /* 0x000fe400078e00ff */
[----:B------:R-:W-:Y:S05]  /*193c0*/  CALL.REL.NOINC `($__internal_5_$__cuda_sm70_shflsync_idx_p) ;  /* 0x000012d000007944 */ /* 0x000fea0003c00000 */
[----:B------:R-:W-:Y:S01]  /*193d0*/  MOV R4, R0 ;  /* 0x0000000000047202 */ /* 0x000fe20000000f00 */
[----:B------:R-:W-:-:S05]  /*193e0*/  BRA `(.L_x_350) ;  /* 0xffff8c6000007947 */ /* 0x000fca000383ffff */
.L_x_273:
[----:B------:R-:W-:Y:S01]  /*193f0*/  MOV R28, RZ ;  /* 0x000000ff001c7202 */ /* 0x000fe20000000f00 */
[----:B------:R-:W-:Y:S01]  /*19400*/  IMAD.MOV.U32 R0, RZ, RZ, R8 ;  /* 0x000000ffff007224 */ /* 0x000fe200078e0008 */
[----:B------:R-:W-:Y:S01]  /*19410*/  MOV R2, 0x19440 ;  /* 0x0001944000027802 */ /* 0x000fe20000000f00 */
[----:B------:R-:W-:Y:S02]  /*19420*/  IMAD.MOV.U32 R3, RZ, RZ, 0x181f ;  /* 0x0000181fff037424 */ /* 0x000fe400078e00ff */
[----:B-12---:R-:W-:Y:S05]  /*19430*/  CALL.REL.NOINC `($__internal_5_$__cuda_sm70_shflsync_idx_p) ;  /* 0x0000126000007944 */ /* 0x006fea0003c00000 */
        /* <DEDUP_REMOVED lines=10> */
[----:B------:R-:W-:Y:S05]  /*194e0*/  IADD3 R6, P0, R0, R11, RZ ;  /* 0x0000000b00067210 */ /* 0x000fea0007f1e0ff */
[----:B------:R-:W-:Y:S05]  /*194f0*/  IMAD.X R7, R4, 0x1, R13, P0 ;  /* 0x0000000104077824 */ /* 0x000fea00000e060d */
[----:B------:R2:W-:Y:S01]  /*19500*/  LDGSTS.E.BYPASS.LTC128B.128 [R191+0x8100], [R6.64], !P3 ;  /* 0x0810000006bf7fae */ /* 0x0005e2000d901d4a */
[----:B-1----:R-:W-:Y:S01]  /*19510*/  IADD3 R2, P0, R0, R12, RZ ;  /* 0x0000000c00027210 */ /* 0x002fe20007f1e0ff */
[----:B------:R-:W-:Y:S04]  /*19520*/  IMAD.MOV.U32 R0, RZ, RZ, R5 ;  /* 0x000000ffff007224 */ /* 0x000fe800078e0005 */
[----:B------:R-:W-:Y:S05]  /*19530*/  IMAD.X R3, R4, 0x1, R14, P0 ;  /* 0x0000000104037824 */ /* 0x000fea00000e060e */
[----:B------:R1:W-:Y:S02]  /*19540*/  LDGSTS.E.BYPASS.LTC128B.128 [R191+0xa100], [R2.64], !P4 ;  /* 0x0a10000002bf7fae */ /* 0x0003e4000e101d4a */
[----:B-1----:R-:W-:Y:S01]  /*19550*/  MOV R2, 0x19580 ;  /* 0x0001958000027802 */ /* 0x002fe20000000f00 */
[----:B------:R-:W-:Y:S02]  /*19560*/  IMAD.MOV.U32 R3, RZ, RZ, 0x181f ;  /* 0x0000181fff037424 */ /* 0x000fe400078e00ff */
[----:B--2---:R-:W-:Y:S05]  /*19570*/  CALL.REL.NOINC `($__internal_5_$__cuda_sm70_shflsync_idx_p) ;  /* 0x0000112000007944 */ /* 0x004fea0003c00000 */
[----:B------:R-:W-:Y:S01]  /*19580*/  MOV R28, 0x1 ;  /* 0x00000001001c7802 */ /* 0x000fe20000000f00 */
[----:B------:R-:W-:Y:S01]  /*19590*/  IMAD.MOV.U32 R4, RZ, RZ, R0 ;  /* 0x000000ffff047224 */ /* 0x000fe200078e0000 */
[----:B------:R-:W-:Y:S01]  /*195a0*/  MOV R3, 0x181f ;  /* 0x0000181f00037802 */ /* 0x000fe20000000f00 */
[----:B------:R-:W-:Y:S01]  /*195b0*/  IMAD.MOV.U32 R0, RZ, RZ, R8 ;  /* 0x000000ffff007224 */ /* 0x000fe200078e0008 */
[----:B------:R-:W-:Y:S02]  /*195c0*/  MOV R2, 0x195e0 ;  /* 0x000195e000027802 */ /* 0x000fe40000000f00 */
[----:B------:R-:W-:Y:S05]  /*195d0*/  CALL.REL.NOINC `($__internal_5_$__cuda_sm70_shflsync_idx_p) ;  /* 0x000010c000007944 */ /* 0x000fea0003c00000 */
[----:B------:R-:W-:-:S05]  /*195e0*/  BRA `(.L_x_351) ;  /* 0xffff8b8000007947 */ /* 0x000fca000383ffff */
.L_x_274:
[----:B------:R-:W-:Y:S02]  /*195f0*/  MOV R0, 0x2 ;  /* 0x0000000200007802 */ /* 0x000fe40000000f00 */
[----:B------:R-:W-:Y:S02]  /*19600*/  MOV R2, 0x19620 ;  /* 0x0001962000027802 */ /* 0x000fe40000000f00 */
[----:B------:R-:W-:Y:S05]  /*19610*/  CALL.REL.NOINC `($__internal_4_$__cuda_sm70_shflsync_bfly_p) ;  /* 0x0000102000007944 */ /* 0x000fea0003c00000 */
[----:B------:R-:W-:Y:S01]  /*19620*/  FMNMX.FTZ R4, R4, R0, !PT ;  /* 0x0000000004047209 */ /* 0x000fe20007810000 */
[----:B------:R-:W-:Y:S01]  /*19630*/  IMAD.MOV.U32 R0, RZ, RZ, 0x1 ;  /* 0x00000001ff007424 */ /* 0x000fe200078e00ff */
[----:B------:R-:W-:Y:S02]  /*19640*/  MOV R2, 0x19660 ;  /* 0x0001966000027802 */ /* 0x000fe40000000f00 */
[----:B------:R-:W-:Y:S05]  /*19650*/  CALL.REL.NOINC `($__internal_4_$__cuda_sm70_shflsync_bfly_p) ;  /* 0x00000fe000007944 */ /* 0x000fea0003c00000 */
[----:B------:R-:W-:Y:S01]  /*19660*/  FMNMX.FTZ R102, R4, R0, !PT ;  /* 0x0000000004667209 */ /* 0x000fe20007810000 */
[----:B------:R-:W-:Y:S01]  /*19670*/  IMAD.MOV.U32 R4, RZ, RZ, R5 ;  /* 0x000000ffff047224 */ /* 0x000fe200078e0005 */
[----:B------:R-:W-:Y:S01]  /*19680*/  MOV R2, 0x196b0 ;  /* 0x000196b000027802 */ /* 0x000fe20000000f00 */
[----:B------:R-:W-:Y:S02]  /*19690*/  IMAD.MOV.U32 R0, RZ, RZ, 0x2 ;  /* 0x00000002ff007424 */ /* 0x000fe400078e00ff */
[----:B------:R-:W-:Y:S05]  /*196a0*/  CALL.REL.NOINC `($__internal_4_$__cuda_sm70_shflsync_bfly_p) ;  /* 0x00000f9000007944 */ /* 0x000fea0003c00000 */
[----:B------:R-:W-:Y:S01]  /*196b0*/  FMNMX.FTZ R4, R5, R0, !PT ;  /* 0x0000000005047209 */ /* 0x000fe20007810000 */
[----:B------:R-:W-:Y:S01]  /*196c0*/  IMAD.MOV.U32 R0, RZ, RZ, 0x1 ;  /* 0x00000001ff007424 */ /* 0x000fe200078e00ff */
[----:B------:R-:W-:Y:S02]  /*196d0*/  MOV R2, 0x196f0 ;  /* 0x000196f000027802 */ /* 0x000fe40000000f00 */
[----:B------:R-:W-:Y:S05]  /*196e0*/  CALL.REL.NOINC `($__internal_4_$__cuda_sm70_shflsync_bfly_p) ;  /* 0x00000f5000007944 */ /* 0x000fea0003c00000 */
[----:B------:R-:W-:-:S05]  /*196f0*/  BRA `(.L_x_352) ;  /* 0xffff8e0000007947 */ /* 0x000fca000383ffff */
.L_x_276:
[----:B------:R-:W-:Y:S01]  /*19700*/  IMAD.MOV.U32 R4, RZ, RZ, R206 ;  /* 0x000000ffff047224 */ /* 0x000fe200078e00ce */
[----:B------:R-:W-:-:S02]  /*19710*/  MOV R0, 0x2 ;  /* 0x0000000200007802 */ /* 0x000fc40000000f00 */
[----:B------:R-:W-:Y:S02]  /*19720*/  MOV R2, 0x19740 ;  /* 0x0001974000027802 */ /* 0x000fe40000000f00 */
[----:B------:R-:W-:Y:S05]  /*19730*/  CALL.REL.NOINC `($__internal_4_$__cuda_sm70_shflsync_bfly_p) ;  /* 0x00000f0000007944 */ /* 0x000fea0003c00000 */
[----:B------:R-:W-:Y:S05]  /*19740*/  BRA `(.L_x_353) ;  /* 0xffffa4f000007947 */ /* 0x000fea000383ffff */
.L_x_277:
[----:B------:R-:W-:Y:S01]  /*19750*/  IMAD.MOV.U32 R4, RZ, RZ, R5 ;  /* 0x000000ffff047224 */ /* 0x000fe200078e0005 */
[----:B------:R-:W-:Y:S02]  /*19760*/  MOV R0, 0x1 ;  /* 0x0000000100007802 */ /* 0x000fe40000000f00 */
[----:B------:R-:W-:Y:S02]  /*19770*/  MOV R2, 0x19790 ;  /* 0x0001979000027802 */ /* 0x000fe40000000f00 */
[----:B-1----:R-:W-:Y:S05]  /*19780*/  CALL.REL.NOINC `($__internal_4_$__cuda_sm70_shflsync_bfly_p) ;  /* 0x00000eb000007944 */ /* 0x002fea0003c00000 */
[----:B------:R-:W-:Y:S01]  /*19790*/  FADD.FTZ R5, R5, R0 ;  /* 0x0000000005057221 */ /* 0x000fe20000010000 */
[----:B------:R-:W-:Y:S02]  /*197a0*/  MOV R4, R202 ;  /* 0x000000ca00047202 */ /* 0x000fe40000000f00 */
[----:B------:R-:W-:Y:S02]  /*197b0*/  MOV R0, 0x2 ;  /* 0x0000000200007802 */ /* 0x000fe40000000f00 */
[----:B------:R-:W-:Y:S02]  /*197c0*/  MOV R2, 0x197e0 ;  /* 0x000197e000027802 */ /* 0x000fe40000000f00 */
[----:B------:R-:W-:Y:S05]  /*197d0*/  CALL.REL.NOINC `($__internal_4_$__cuda_sm70_shflsync_bfly_p) ;  /* 0x00000e6000007944 */ /* 0x000fea0003c00000 */
[----:B------:R-:W-:Y:S01]  /*197e0*/  FADD.FTZ R4, R202, R0 ;  /* 0x00000000ca047221 */ /* 0x000fe20000010000 */
[----:B------:R-:W-:Y:S02]  /*197f0*/  MOV R0, 0x1 ;  /* 0x0000000100007802 */ /* 0x000fe40000000f00 */
[----:B------:R-:W-:-:S02]  /*19800*/  MOV R2, 0x19820 ;  /* 0x0001982000027802 */ /* 0x000fc40000000f00 */
[----:B------:R-:W-:Y:S05]  /*19810*/  CALL.REL.NOINC `($__internal_4_$__cuda_sm70_shflsync_bfly_p) ;  /* 0x00000e2000007944 */ /* 0x000fea0003c00000 */
[----:B------:R-:W-:Y:S01]  /*19820*/  MOV R3, R0 ;  /* 0x0000000000037202 */ /* 0x000fe20000000f00 */
[----:B------:R-:W-:Y:S05]  /*19830*/  BRA `(.L_x_354) ;  /* 0xffffa47000007947 */ /* 0x000fea000383ffff */
.L_x_284:
[----:B--234-:R-:W-:Y:S01]  /*19840*/  IMAD.MOV.U32 R0, RZ, RZ, R6 ;  /* 0x000000ffff007224 */ /* 0x01cfe200078e0006 */
[----:B------:R-:W-:Y:S01]  /*19850*/  MOV R28, RZ ;  /* 0x000000ff001c7202 */ /* 0x000fe20000000f00 */
[----:B------:R-:W-:Y:S01]  /*19860*/  IMAD.MOV.U32 R3, RZ, RZ, 0x181f ;  /* 0x0000181fff037424 */ /* 0x000fe200078e00ff */
[----:B------:R-:W-:-:S02]  /*19870*/  MOV R2, 0x19890 ;  /* 0x0001989000027802 */ /* 0x000fc40000000f00 */
[----:B-1----:R-:W-:Y:S05]  /*19880*/  CALL.REL.NOINC `($__internal_5_$__cuda_sm70_shflsync_idx_p) ;  /* 0x00000e1000007944 */ /* 0x002fea0003c00000 */
[----:B------:R-:W-:Y:S01]  /*19890*/  MOV R7, R0 ;  /* 0x0000000000077202 */ /* 0x000fe20000000f00 */
[----:B------:R-:W-:Y:S05]  /*198a0*/  BRA `(.L_x_355) ;  /* 0xffffbb9000007947 */ /* 0x000fea000383ffff */
.L_x_285:
[----:B------:R-:W-:Y:S01]  /*198b0*/  IMAD.MOV.U32 R0, RZ, RZ, R12 ;  /* 0x000000ffff007224 */ /* 0x000fe200078e000c */
[----:B------:R-:W-:Y:S01]  /*198c0*/  MOV R28, RZ ;  /* 0x000000ff001c7202 */ /* 0x000fe20000000f00 */
[----:B------:R-:W-:Y:S01]  /*198d0*/  IMAD.MOV.U32 R3, RZ, RZ, 0x181f ;  /* 0x0000181fff037424 */ /* 0x000fe200078e00ff */
[----:B------:R-:W-:-:S02]  /*198e0*/  MOV R2, 0x19900 ;  /* 0x0001990000027802 */ /* 0x000fc40000000f00 */
[----:B-123--:R-:W-:Y:S05]  /*198f0*/  CALL.REL.NOINC `($__internal_5_$__cuda_sm70_shflsync_idx_p) ;  /* 0x00000da000007944 */ /* 0x00efea0003c00000 */
[----:B------:R-:W-:Y:S05]  /*19900*/  BRA `(.L_x_356) ;  /* 0xffffbb5000007947 */ /* 0x000fea000383ffff */
.L_x_288:
[----:B--2---:R-:W-:Y:S01]  /*19910*/  IMAD.MOV.U32 R0, RZ, RZ, R6 ;  /* 0x000000ffff007224 */ /* 0x004fe200078e0006 */
[----:B------:R-:W-:Y:S01]  /*19920*/  MOV R28, 0x1 ;  /* 0x00000001001c7802 */ /* 0x000fe20000000f00 */
[----:B------:R-:W-:Y:S01]  /*19930*/  IMAD.MOV.U32 R3, RZ, RZ, 0x181f ;  /* 0x0000181fff037424 */ /* 0x000fe200078e00ff */
[----:B------:R-:W-:-:S02]  /*19940*/  MOV R2, 0x19960 ;  /* 0x0001996000027802 */ /* 0x000fc40000000f00 */
[----:B-1-34-:R-:W-:Y:S05]  /*19950*/  CALL.REL.NOINC `($__internal_5_$__cuda_sm70_shflsync_idx_p) ;  /* 0x00000d4000007944 */ /* 0x01afea0003c00000 */
[----:B------:R-:W-:Y:S01]  /*19960*/  IMAD.MOV.U32 R7, RZ, RZ, R0 ;  /* 0x000000ffff077224 */ /* 0x000fe200078e0000 */
[----:B------:R-:W-:Y:S01]  /*19970*/  MOV R28, 0x1 ;  /* 0x00000001001c7802 */ /* 0x000fe20000000f00 */
[----:B------:R-:W-:Y:S01]  /*19980*/  IMAD.MOV.U32 R0, RZ, RZ, R12 ;  /* 0x000000ffff007224 */ /* 0x000fe200078e000c */
[----:B------:R-:W-:-:S02]  /*19990*/  MOV R3, 0x181f ;  /* 0x0000181f00037802 */ /* 0x000fc40000000f00 */
[----:B------:R-:W-:Y:S02]  /*199a0*/  MOV R2, 0x199c0 ;  /* 0x000199c000027802 */ /* 0x000fe40000000f00 */
[----:B------:R-:W-:Y:S05]  /*199b0*/  CALL.REL.NOINC `($__internal_5_$__cuda_sm70_shflsync_idx_p) ;  /* 0x00000ce000007944 */ /* 0x000fea0003c00000 */
[----:B------:R-:W-:Y:S05]  /*199c0*/  BRA `(.L_x_357) ;  /* 0xffffbbc000007947 */ /* 0x000fea000383ffff */
.L_x_291:
[----:B--2---:R-:W-:Y:S01]  /*199d0*/  IMAD.MOV.U32 R0, RZ, RZ, R6 ;  /* 0x000000ffff007224 */ /* 0x004fe200078e0006 */
[----:B------:R-:W-:Y:S01]  /*199e0*/  MOV R28, 0x2 ;  /* 0x00000002001c7802 */ /* 0x000fe20000000f00 */
[----:B------:R-:W-:Y:S01]  /*199f0*/  IMAD.MOV.U32 R3, RZ, RZ, 0x181f ;  /* 0x0000181fff037424 */ /* 0x000fe200078e00ff */
[----:B------:R-:W-:Y:S02]  /*19a00*/  MOV R2, 0x19a20 ;  /* 0x00019a2000027802 */ /* 0x000fe40000000f00 */
[----:B-1-34-:R-:W-:Y:S05]  /*19a10*/  CALL.REL.NOINC `($__internal_5_$__cuda_sm70_shflsync_idx_p) ;  /* 0x00000c8000007944 */ /* 0x01afea0003c00000 */
[----:B------:R-:W-:Y:S01]  /*19a20*/  MOV R7, R0 ;  /* 0x0000000000077202 */ /* 0x000fe20000000f00 */
[----:B------:R-:W-:Y:S05]  /*19a30*/  BRA `(.L_x_358) ;  /* 0xffffbc8000007947 */ /* 0x000fea000383ffff */
.L_x_292:
[----:B--2---:R-:W-:Y:S01]  /*19a40*/  IMAD.MOV.U32 R0, RZ, RZ, R12 ;  /* 0x000000ffff007224 */ /* 0x004fe200078e000c */
[----:B------:R-:W-:Y:S01]  /*19a50*/  MOV R28, 0x2 ;  /* 0x00000002001c7802 */ /* 0x000fe20000000f00 */
[----:B------:R-:W-:Y:S01]  /*19a60*/  IMAD.MOV.U32 R3, RZ, RZ, 0x181f ;  /* 0x0000181fff037424 */ /* 0x000fe200078e00ff */
[----:B------:R-:W-:Y:S02]  /*19a70*/  MOV R2, 0x19a90 ;  /* 0x00019a9000027802 */ /* 0x000fe40000000f00 */
[----:B-1-34-:R-:W-:Y:S05]  /*19a80*/  CALL.REL.NOINC `($__internal_5_$__cuda_sm70_shflsync_idx_p) ;  /* 0x00000c1000007944 */ /* 0x01afea0003c00000 */
[----:B------:R-:W-:Y:S05]  /*19a90*/  BRA `(.L_x_359) ;  /* 0xffffbc4000007947 */ /* 0x000fea000383ffff */
.L_x_295:
[----:B----4-:R-:W-:Y:S01]  /*19aa0*/  IMAD.MOV.U32 R0, RZ, RZ, R6 ;  /* 0x000000ffff007224 */ /* 0x010fe200078e0006 */
[----:B------:R-:W-:Y:S01]  /*19ab0*/  MOV R28, 0x3 ;  /* 0x00000003001c7802 */ /* 0x000fe20000000f00 */
[----:B---3--:R-:W-:Y:S01]  /*19ac0*/  IMAD.MOV.U32 R3, RZ, RZ, 0x181f ;  /* 0x0000181fff037424 */ /* 0x008fe200078e00ff */
[----:B------:R-:W-:-:S02]  /*19ad0*/  MOV R2, 0x19af0 ;  /* 0x00019af000027802 */ /* 0x000fc40000000f00 */
[----:B-12---:R-:W-:Y:S05]  /*19ae0*/  CALL.REL.NOINC `($__internal_5_$__cuda_sm70_shflsync_idx_p) ;  /* 0x00000bb000007944 */ /* 0x006fea0003c00000 */
[----:B------:R-:W-:Y:S01]  /*19af0*/  IMAD.MOV.U32 R6, RZ, RZ, R0 ;  /* 0x000000ffff067224 */ /* 0x000fe200078e0000 */
[----:B------:R-:W-:Y:S01]  /*19b00*/  MOV R28, 0x3 ;  /* 0x00000003001c7802 */ /* 0x000fe20000000f00 */
[----:B------:R-:W-:Y:S01]  /*19b10*/  IMAD.MOV.U32 R0, RZ, RZ, R12 ;  /* 0x000000ffff007224 */ /* 0x000fe200078e000c */
[----:B------:R-:W-:-:S02]  /*19b20*/  MOV R3, 0x181f ;  /* 0x0000181f00037802 */ /* 0x000fc40000000f00 */
[----:B------:R-:W-:Y:S02]  /*19b30*/  MOV R2, 0x19b50 ;  /* 0x00019b5000027802 */ /* 0x000fe40000000f00 */
[----:B------:R-:W-:Y:S05]  /*19b40*/  CALL.REL.NOINC `($__internal_5_$__cuda_sm70_shflsync_idx_p) ;  /* 0x00000b5000007944 */ /* 0x000fea0003c00000 */
[----:B------:R-:W-:Y:S05]  /*19b50*/  BRA `(.L_x_360) ;  /* 0xffffbcc000007947 */ /* 0x000fea000383ffff */
.L_x_297:
[----:B------:R-:W-:Y:S01]  /*19b60*/  IMAD.MOV.U32 R0, RZ, RZ, R5 ;  /* 0x000000ffff007224 */ /* 0x000fe200078e0005 */
[----:B------:R-:W-:Y:S01]  /*19b70*/  MOV R28, RZ ;  /* 0x000000ff001c7202 */ /* 0x000fe20000000f00 */
[----:B------:R-:W-:Y:S01]  /*19b80*/  IMAD.MOV.U32 R3, RZ, RZ, 0x1c1f ;  /* 0x00001c1fff037424 */ /* 0x000fe200078e00ff */
[----:B------:R-:W-:Y:S02]  /*19b90*/  MOV R2, 0x19bb0 ;  /* 0x00019bb000027802 */ /* 0x000fe40000000f00 */
[----:B--2---:R-:W-:Y:S05]  /*19ba0*/  CALL.REL.NOINC `($__internal_5_$__cuda_sm70_shflsync_idx_p) ;  /* 0x00000af000007944 */ /* 0x004fea0003c00000 */
[----:B------:R-:W-:Y:S01]  /*19bb0*/  MOV R4, R0 ;  /* 0x0000000000047202 */ /* 0x000fe20000000f00 */
[----:B------:R-:W-:Y:S05]  /*19bc0*/  BRA `(.L_x_361) ;  /* 0xffffbf8000007947 */ /* 0x000fea000383ffff */
.L_x_298:
[----:B------:R-:W-:Y:S01]  /*19bd0*/  IMAD.MOV.U32 R0, RZ, RZ, R12 ;  /* 0x000000ffff007224 */ /* 0x000fe200078e000c */
[----:B------:R-:W-:Y:S01]  /*19be0*/  MOV R28, RZ ;  /* 0x000000ff001c7202 */ /* 0x000fe20000000f00 */
[----:B------:R-:W-:Y:S01]  /*19bf0*/  IMAD.MOV.U32 R3, RZ, RZ, 0x1c1f ;  /* 0x00001c1fff037424 */ /* 0x000fe200078e00ff */
[----:B------:R-:W-:Y:S02]  /*19c00*/  MOV R2, 0x19c20 ;  /* 0x00019c2000027802 */ /* 0x000fe40000000f00 */
[----:B-123--:R-:W-:Y:S05]  /*19c10*/  CALL.REL.NOINC `($__internal_5_$__cuda_sm70_shflsync_idx_p) ;  /* 0x00000a8000007944 */ /* 0x00efea0003c00000 */
[----:B------:R-:W-:Y:S05]  /*19c20*/  BRA `(.L_x_362) ;  /* 0xffffbf4000007947 */ /* 0x000fea000383ffff */
.L_x_301:
[----:B-1----:R-:W-:Y:S01]  /*19c30*/  IMAD.MOV.U32 R0, RZ, RZ, R5 ;  /* 0x000000ffff007224 */ /* 0x002fe200078e0005 */
[----:B------:R-:W-:Y:S01]  /*19c40*/  MOV R28, 0x1 ;  /* 0x00000001001c7802 */ /* 0x000fe20000000f00 */
[----:B--2---:R-:W-:Y:S01]  /*19c50*/  IMAD.MOV.U32 R3, RZ, RZ, 0x1c1f ;  /* 0x00001c1fff037424 */ /* 0x004fe200078e00ff */
[----:B------:R-:W-:-:S02]  /*19c60*/  MOV R2, 0x19c80 ;  /* 0x00019c8000027802 */ /* 0x000fc40000000f00 */
[----:B---34-:R-:W-:Y:S05]  /*19c70*/  CALL.REL.NOINC `($__internal_5_$__cuda_sm70_shflsync_idx_p) ;  /* 0x00000a2000007944 */ /* 0x018fea0003c00000 */
[----:B------:R-:W-:Y:S01]  /*19c80*/  IMAD.MOV.U32 R4, RZ, RZ, R0 ;  /* 0x000000ffff047224 */ /* 0x000fe200078e0000 */
[----:B------:R-:W-:Y:S01]  /*19c90*/  MOV R28, 0x1 ;  /* 0x00000001001c7802 */ /* 0x000fe20000000f00 */
[----:B------:R-:W-:Y:S01]  /*19ca0*/  IMAD.MOV.U32 R0, RZ, RZ, R12 ;  /* 0x000000ffff007224 */ /* 0x000fe200078e000c */
[----:B------:R-:W-:-:S02]  /*19cb0*/  MOV R3, 0x1c1f ;  /* 0x00001c1f00037802 */ /* 0x000fc40000000f00 */
[----:B------:R-:W-:Y:S02]  /*19cc0*/  MOV R2, 0x19ce0 ;  /* 0x00019ce000027802 */ /* 0x000fe40000000f00 */
[----:B------:R-:W-:Y:S05]  /*19cd0*/  CALL.REL.NOINC `($__internal_5_$__cuda_sm70_shflsync_idx_p) ;  /* 0x000009c000007944 */ /* 0x000fea0003c00000 */
[----:B------:R-:W-:Y:S05]  /*19ce0*/  BRA `(.L_x_363) ;  /* 0xffffc92000007947 */ /* 0x000fea000383ffff */
.L_x_305:
[----:B------:R-:W-:Y:S01]  /*19cf0*/  IMAD.MOV.U32 R0, RZ, RZ, R5 ;  /* 0x000000ffff007224 */ /* 0x000fe200078e0005 */
[----:B------:R-:W-:Y:S01]  /*19d00*/  MOV R28, RZ ;  /* 0x000000ff001c7202 */ /* 0x000fe20000000f00 */
[----:B------:R-:W-:Y:S01]  /*19d10*/  IMAD.MOV.U32 R3, RZ, RZ, 0x181f ;  /* 0x0000181fff037424 */ /* 0x000fe200078e00ff */
[----:B------:R-:W-:Y:S02]  /*19d20*/  MOV R2, 0x19d40 ;  /* 0x00019d4000027802 */ /* 0x000fe40000000f00 */
[----:B------:R-:W-:Y:S05]  /*19d30*/  CALL.REL.NOINC `($__internal_5_$__cuda_sm70_shflsync_idx_p) ;  /* 0x0000096000007944 */ /* 0x000fea0003c00000 */
[----:B------:R-:W-:Y:S01]  /*19d40*/  MOV R4, R0 ;  /* 0x0000000000047202 */ /* 0x000fe20000000f00 */
[----:B------:R-:W-:Y:S05]  /*19d50*/  BRA `(.L_x_364) ;  /* 0xffffdaf000007947 */ /* 0x000fea000383ffff */
.L_x_306:
[----:B------:R-:W-:Y:S01]  /*19d60*/  IMAD.MOV.U32 R0, RZ, RZ, R12 ;  /* 0x000000ffff007224 */ /* 0x000fe200078e000c */
[----:B------:R-:W-:Y:S01]  /*19d70*/  MOV R28, RZ ;  /* 0x000000ff001c7202 */ /* 0x000fe20000000f00 */
[----:B------:R-:W-:Y:S01]  /*19d80*/  IMAD.MOV.U32 R3, RZ, RZ, 0x181f ;  /* 0x0000181fff037424 */ /* 0x000fe200078e00ff */
[----:B------:R-:W-:Y:S02]  /*19d90*/  MOV R2, 0x19db0 ;  /* 0x00019db000027802 */ /* 0x000fe40000000f00 */
[----:B-12---:R-:W-:Y:S05]  /*19da0*/  CALL.REL.NOINC `($__internal_5_$__cuda_sm70_shflsync_idx_p) ;  /* 0x000008f000007944 */ /* 0x006fea0003c00000 */
[----:B------:R-:W-:Y:S05]  /*19db0*/  BRA `(.L_x_365) ;  /* 0xffffdab000007947 */ /* 0x000fea000383ffff */
.L_x_309:
[----:B----4-:R-:W-:Y:S01]  /*19dc0*/  IMAD.MOV.U32 R0, RZ, RZ, R5 ;  /* 0x000000ffff007224 */ /* 0x010fe200078e0005 */
[----:B------:R-:W-:Y:S01]  /*19dd0*/  MOV R28, 0x1 ;  /* 0x00000001001c7802 */ /* 0x000fe20000000f00 */
[----:B--2---:R-:W-:Y:S01]  /*19de0*/  IMAD.MOV.U32 R3, RZ, RZ, 0x181f ;  /* 0x0000181fff037424 */ /* 0x004fe200078e00ff */
[----:B------:R-:W-:-:S02]  /*19df0*/  MOV R2, 0x19e10 ;  /* 0x00019e1000027802 */ /* 0x000fc40000000f00 */
[----:B-1-3--:R-:W-:Y:S05]  /*19e00*/  CALL.REL.NOINC `($__internal_5_$__cuda_sm70_shflsync_idx_p) ;  /* 0x0000089000007944 */ /* 0x00afea0003c00000 */
[----:B------:R-:W-:Y:S01]  /*19e10*/  IMAD.MOV.U32 R4, RZ, RZ, R0 ;  /* 0x000000ffff047224 */ /* 0x000fe200078e0000 */
[----:B------:R-:W-:Y:S01]  /*19e20*/  MOV R28, 0x1 ;  /* 0x00000001001c7802 */ /* 0x000fe20000000f00 */
[----:B------:R-:W-:Y:S01]  /*19e30*/  IMAD.MOV.U32 R0, RZ, RZ, R12 ;  /* 0x000000ffff007224 */ /* 0x000fe200078e000c */
[----:B------:R-:W-:-:S02]  /*19e40*/  MOV R3, 0x181f ;  /* 0x0000181f00037802 */ /* 0x000fc40000000f00 */
[----:B------:R-:W-:Y:S02]  /*19e50*/  MOV R2, 0x19e70 ;  /* 0x00019e7000027802 */ /* 0x000fe40000000f00 */
[----:B------:R-:W-:Y:S05]  /*19e60*/  CALL.REL.NOINC `($__internal_5_$__cuda_sm70_shflsync_idx_p) ;  /* 0x0000083000007944 */ /* 0x000fea0003c00000 */
[----:B------:R-:W-:Y:S05]  /*19e70*/  BRA `(.L_x_366) ;  /* 0xffffdb3000007947 */ /* 0x000fea000383ffff */
.L_x_312:
[----:B----4-:R-:W-:Y:S01]  /*19e80*/  IMAD.MOV.U32 R0, RZ, RZ, R5 ;  /* 0x000000ffff007224 */ /* 0x010fe200078e0005 */
[----:B------:R-:W-:Y:S01]  /*19e90*/  MOV R28, 0x2 ;  /* 0x00000002001c7802 */ /* 0x000fe20000000f00 */
[----:B-1----:R-:W-:Y:S01]  /*19ea0*/  IMAD.MOV.U32 R3, RZ, RZ, 0x181f ;  /* 0x0000181fff037424 */ /* 0x002fe200078e00ff */
[----:B------:R-:W-:Y:S02]  /*19eb0*/  MOV R2, 0x19ed0 ;  /* 0x00019ed000027802 */ /* 0x000fe40000000f00 */
[----:B--23--:R-:W-:Y:S05]  /*19ec0*/  CALL.REL.NOINC `($__internal_5_$__cuda_sm70_shflsync_idx_p) ;  /* 0x000007d000007944 */ /* 0x00cfea0003c00000 */
[----:B------:R-:W-:Y:S01]  /*19ed0*/  MOV R4, R0 ;  /* 0x0000000000047202 */ /* 0x000fe20000000f00 */
[----:B------:R-:W-:Y:S05]  /*19ee0*/  BRA `(.L_x_367) ;  /* 0xffffdbf000007947 */ /* 0x000fea000383ffff */
.L_x_313:
[----:B----4-:R-:W-:Y:S01]  /*19ef0*/  IMAD.MOV.U32 R0, RZ, RZ, R12 ;  /* 0x000000ffff007224 */ /* 0x010fe200078e000c */
[----:B------:R-:W-:Y:S01]  /*19f00*/  MOV R28, 0x2 ;  /* 0x00000002001c7802 */ /* 0x000fe20000000f00 */
[----:B------:R-:W-:Y:S01]  /*19f10*/  IMAD.MOV.U32 R3, RZ, RZ, 0x181f ;  /* 0x0000181fff037424 */ /* 0x000fe200078e00ff */
[----:B------:R-:W-:Y:S02]  /*19f20*/  MOV R2, 0x19f40 ;  /* 0x00019f4000027802 */ /* 0x000fe40000000f00 */
[----:B-123--:R-:W-:Y:S05]  /*19f30*/  CALL.REL.NOINC `($__internal_5_$__cuda_sm70_shflsync_idx_p) ;  /* 0x0000076000007944 */ /* 0x00efea0003c00000 */
[----:B------:R-:W-:Y:S05]  /*19f40*/  BRA `(.L_x_368) ;  /* 0xffffdbb000007947 */ /* 0x000fea000383ffff */
.L_x_316:
[----:B-1----:R-:W-:Y:S01]  /*19f50*/  IMAD.MOV.U32 R0, RZ, RZ, R5 ;  /* 0x000000ffff007224 */ /* 0x002fe200078e0005 */
[----:B------:R-:W-:Y:S01]  /*19f60*/  MOV R28, 0x3 ;  /* 0x00000003001c7802 */ /* 0x000fe20000000f00 */
[----:B------:R-:W-:Y:S01]  /*19f70*/  IMAD.MOV.U32 R3, RZ, RZ, 0x181f ;  /* 0x0000181fff037424 */ /* 0x000fe200078e00ff */
[----:B------:R-:W-:-:S02]  /*19f80*/  MOV R2, 0x19fa0 ;  /* 0x00019fa000027802 */ /* 0x000fc40000000f00 */
[----:B--234-:R-:W-:Y:S05]  /*19f90*/  CALL.REL.NOINC `($__internal_5_$__cuda_sm70_shflsync_idx_p) ;  /* 0x0000070000007944 */ /* 0x01cfea0003c00000 */
[----:B------:R-:W-:Y:S01]  /*19fa0*/  IMAD.MOV.U32 R4, RZ, RZ, R0 ;  /* 0x000000ffff047224 */ /* 0x000fe200078e0000 */
[----:B------:R-:W-:Y:S01]  /*19fb0*/  MOV R28, 0x3 ;  /* 0x00000003001c7802 */ /* 0x000fe20000000f00 */
[----:B------:R-:W-:Y:S01]  /*19fc0*/  IMAD.MOV.U32 R0, RZ, RZ, R12 ;  /* 0x000000ffff007224 */ /* 0x000fe200078e000c */
[----:B------:R-:W-:-:S02]  /*19fd0*/  MOV R3, 0x181f ;  /* 0x0000181f00037802 */ /* 0x000fc40000000f00 */
[----:B------:R-:W-:Y:S02]  /*19fe0*/  MOV R2, 0x1a000 ;  /* 0x0001a00000027802 */ /* 0x000fe40000000f00 */
[----:B------:R-:W-:Y:S05]  /*19ff0*/  CALL.REL.NOINC `($__internal_5_$__cuda_sm70_shflsync_idx_p) ;  /* 0x000006a000007944 */ /* 0x000fea0003c00000 */
[----:B------:R-:W-:Y:S05]  /*1a000*/  BRA `(.L_x_369) ;  /* 0xffffdc3000007947 */ /* 0x000fea000383ffff */
.L_x_318:
[----:B------:R-:W-:Y:S01]  /*1a010*/  IMAD.MOV.U32 R0, RZ, RZ, R29 ;  /* 0x000000ffff007224 */ /* 0x000fe200078e001d */
[----:B------:R-:W-:Y:S01]  /*1a020*/  MOV R28, RZ ;  /* 0x000000ff001c7202 */ /* 0x000fe20000000f00 */
[----:B------:R-:W-:Y:S01]  /*1a030*/  IMAD.MOV.U32 R3, RZ, RZ, 0x1f ;  /* 0x0000001fff037424 */ /* 0x000fe200078e00ff */
[----:B------:R-:W-:Y:S02]  /*1a040*/  MOV R2, 0x1a060 ;  /* 0x0001a06000027802 */ /* 0x000fe40000000f00 */
[----:B---34-:R-:W-:Y:S05]  /*1a050*/  CALL.REL.NOINC `($__internal_5_$__cuda_sm70_shflsync_idx_p) ;  /* 0x0000064000007944 */ /* 0x018fea0003c00000 */
[----:B------:R-:W-:Y:S01]  /*1a060*/  MOV R9, R0 ;  /* 0x0000000000097202 */ /* 0x000fe20000000f00 */
[----:B------:R-:W-:Y:S05]  /*1a070*/  BRA `(.L_x_370) ;  /* 0xffffdd8000007947 */ /* 0x000fea000383ffff */
.L_x_319:
[----:B------:R-:W-:Y:S01]  /*1a080*/  IMAD.MOV.U32 R0, RZ, RZ, R29 ;  /* 0x000000ffff007224 */ /* 0x000fe200078e001d */
[----:B------:R-:W-:Y:S01]  /*1a090*/  MOV R28, 0x1 ;  /* 0x00000001001c7802 */ /* 0x000fe20000000f00 */
[----:B------:R-:W-:Y:S01]  /*1a0a0*/  IMAD.MOV.U32 R3, RZ, RZ, 0x1f ;  /* 0x0000001fff037424 */ /* 0x000fe200078e00ff */
[----:B------:R-:W-:Y:S02]  /*1a0b0*/  MOV R2, 0x1a0d0 ;  /* 0x0001a0d000027802 */ /* 0x000fe40000000f00 */
[----:B-1234-:R-:W-:Y:S05]  /*1a0c0*/  CALL.REL.NOINC `($__internal_5_$__cuda_sm70_shflsync_idx_p) ;  /* 0x000005d000007944 */ /* 0x01efea0003c00000 */
[----:B------:R-:W-:Y:S01]  /*1a0d0*/  MOV R6, R0 ;  /* 0x0000000000067202 */ /* 0x000fe20000000f00 */
[----:B------:R-:W-:Y:S05]  /*1a0e0*/  BRA `(.L_x_371) ;  /* 0xffffdd3000007947 */ /* 0x000fea000383ffff */
.L_x_320:
[----:B------:R-:W-:Y:S02]  /*1a0f0*/  MOV R3, 0x1 ;  /* 0x0000000100037802 */ /* 0x000fe40000000f00 */
[----:B------:R-:W-:-:S02]  /*1a100*/  MOV R2, 0x1a120 ;  /* 0x0001a12000027802 */ /* 0x000fc40000000f00 */
[----:B-123--:R-:W-:Y:S05]  /*1a110*/  CALL.REL.NOINC `($__internal_6_$__cuda_sm70_shflsync_up_p) ;  /* 0x000005d000007944 */ /* 0x00efea0003c00000 */
[----:B------:R-:W-:Y:S05]  /*1a120*/  BRA `(.L_x_372) ;  /* 0xffffde1000007947 */ /* 0x000fea000383ffff */
.L_x_321:
[----:B------:R-:W-:Y:S02]  /*1a130*/  MOV R3, 0x2 ;  /* 0x0000000200037802 */ /* 0x000fe40000000f00 */
[----:B------:R-:W-:-:S02]  /*1a140*/  MOV R2, 0x1a160 ;  /* 0x0001a16000027802 */ /* 0x000fc40000000f00 */
[----:B-12---:R-:W-:Y:S05]  /*1a150*/  CALL.REL.NOINC `($__internal_6_$__cuda_sm70_shflsync_up_p) ;  /* 0x0000059000007944 */ /* 0x006fea0003c00000 */
[----:B------:R-:W-:Y:S02]  /*1a160*/  SEL R3, R4, RZ, P1 ;  /* 0x000000ff04037207 */ /* 0x000fe40000800000 */
[----:B------:R-:W-:-:S03]  /*1a170*/  MOV R2, 0x1a1b0 ;  /* 0x0001a1b000027802 */ /* 0x000fc60000000f00 */
[----:B------:R-:W-:Y:S02]  /*1a180*/  IMAD.IADD R0, R0, 0x1, R3 ;  /* 0x0000000100007824 */ /* 0x000fe400078e0203 */
[----:B------:R-:W-:Y:S02]  /*1a190*/  IMAD.MOV.U32 R3, RZ, RZ, 0x4 ;  /* 0x00000004ff037424 */ /* 0x000fe400078e00ff */
        /* <DEDUP_REMOVED lines=19> */
.L_x_325:
[----:B------:R-:W-:Y:S02]  /*1a2d0*/  MOV R3, 0x1 ;  /* 0x0000000100037802 */ /* 0x000fe40000000f00 */
[----:B------:R-:W-:Y:S02]  /*1a2e0*/  MOV R2, 0x1a300 ;  /* 0x0001a30000027802 */ /* 0x000fe40000000f00 */
[----:B------:R-:W-:Y:S05]  /*1a2f0*/  CALL.REL.NOINC `($__internal_6_$__cuda_sm70_shflsync_up_p) ;  /* 0x000003f000007944 */ /* 0x000fea0003c00000 */
[----:B------:R-:W-:Y:S01]  /*1a300*/  MOV R2, R4 ;  /* 0x0000000400027202 */ /* 0x000fe20000000f00 */
[----:B------:R-:W-:Y:S05]  /*1a310*/  BRA `(.L_x_374) ;  /* 0xffffde8000007947 */ /* 0x000fea000383ffff */
.L_x_326:
[----:B------:R-:W-:Y:S02]  /*1a320*/  MOV R3, 0x2 ;  /* 0x0000000200037802 */ /* 0x000fe40000000f00 */
[----:B------:R-:W-:Y:S02]  /*1a330*/  MOV R2, 0x1a350 ;  /* 0x0001a35000027802 */ /* 0x000fe40000000f00 */
        /* <DEDUP_REMOVED lines=24> */
.L_x_328:
[----:B------:R-:W-:Y:S02]  /*1a4c0*/  SEL R0, RZ, 0x1, P0 ;  /* 0x00000001ff007807 */ /* 0x000fe40000000000 */
[----:B------:R-:W-:Y:S02]  /*1a4d0*/  MOV R2, 0x1a4f0 ;  /* 0x0001a4f000027802 */ /* 0x000fe40000000f00 */
[----:B---3--:R-:W-:Y:S05]  /*1a4e0*/  CALL.REL.NOINC `($__internal_7_$__cuda_sm70_votesync_ballot) ;  /* 0x0000026000007944 */ /* 0x008fea0003c00000 */
[----:B------:R-:W-:Y:S01]  /*1a4f0*/  MOV R10, R0 ;  /* 0x00000000000a7202 */ /* 0x000fe20000000f00 */
[----:B------:R-:W-:Y:S05]  /*1a500*/  BRA `(.L_x_376) ;  /* 0xffffde2000007947 */ /* 0x000fea000383ffff */
.L_x_329:
[----:B------:R-:W-:Y:S01]  /*1a510*/  IMAD.MOV.U32 R0, RZ, RZ, R7 ;  /* 0x000000ffff007224 */ /* 0x000fe200078e0007 */
[----:B--2---:R-:W-:Y:S01]  /*1a520*/  MOV R28, R6 ;  /* 0x00000006001c7202 */ /* 0x004fe20000000f00 */
[----:B------:R-:W-:Y:S01]  /*1a530*/  IMAD.MOV.U32 R3, RZ, RZ, 0x1f ;  /* 0x0000001fff037424 */ /* 0x000fe200078e00ff */
[----:B------:R-:W-:Y:S02]  /*1a540*/  MOV R2, 0x1a560 ;  /* 0x0001a56000027802 */ /* 0x000fe40000000f00 */
[----:B-1-3--:R-:W-:Y:S05]  /*1a550*/  CALL.REL.NOINC `($__internal_5_$__cuda_sm70_shflsync_idx_p) ;  /* 0x0000014000007944 */ /* 0x00afea0003c00000 */
[----:B------:R-:W-:Y:S01]  /*1a560*/  IMAD.MOV.U32 R7, RZ, RZ, R0 ;  /* 0x000000ffff077224 */ /* 0x000fe200078e0000 */
[----:B------:R-:W-:Y:S01]  /*1a570*/  MOV R28, R6 ;  /* 0x00000006001c7202 */ /* 0x000fe20000000f00 */
[----:B------:R-:W-:Y:S01]  /*1a580*/  IMAD.MOV.U32 R0, RZ, RZ, R8 ;  /* 0x000000ffff007224 */ /* 0x000fe200078e0008 */
[----:B------:R-:W-:Y:S02]  /*1a590*/  MOV R3, 0x1f ;  /* 0x0000001f00037802 */ /* 0x000fe40000000f00 */
[----:B------:R-:W-:-:S02]  /*1a5a0*/  MOV R2, 0x1a5c0 ;  /* 0x0001a5c000027802 */ /* 0x000fc40000000f00 */
[----:B------:R-:W-:Y:S05]  /*1a5b0*/  CALL.REL.NOINC `($__internal_5_$__cuda_sm70_shflsync_idx_p) ;  /* 0x000000e000007944 */ /* 0x000fea0003c00000 */
[----:B------:R-:W-:Y:S01]  /*1a5c0*/  MOV R5, R0 ;  /* 0x0000000000057202 */ /* 0x000fe20000000f00 */
[----:B------:R-:W-:Y:S05]  /*1a5d0*/  BRA `(.L_x_377) ;  /* 0xffffdd9000007947 */ /* 0x000fea000383ffff */
.L_x_332:
[----:B------:R-:W-:Y:S01]  /*1a5e0*/  IMAD.MOV.U32 R0, RZ, RZ, R4 ;  /* 0x000000ffff007224 */ /* 0x000fe200078e0004 */
[----:B------:R-:W-:-:S02]  /*1a5f0*/  MOV R3, 0x1f ;  /* 0x0000001f00037802 */ /* 0x000fc40000000f00 */
[----:B------:R-:W-:Y:S02]  /*1a600*/  MOV R2, 0x1a620 ;  /* 0x0001a62000027802 */ /* 0x000fe40000000f00 */
[----:B-1234-:R-:W-:Y:S05]  /*1a610*/  CALL.REL.NOINC `($__internal_5_$__cuda_sm70_shflsync_idx_p) ;  /* 0x0000008000007944 */ /* 0x01efea0003c00000 */
[----:B------:R-:W-:Y:S01]  /*1a620*/  MOV R13, R0 ;  /* 0x00000000000d7202 */ /* 0x000fe20000000f00 */
[----:B------:R-:W-:Y:S05]  /*1a630*/  BRA `(.L_x_331) ;  /* 0xffffdd9000007947 */ /* 0x000fea000383ffff */
        .weak           $__internal_4_$__cuda_sm70_shflsync_bfly_p
        .type           $__internal_4_$__cuda_sm70_shflsync_bfly_p,@function
        .size           $__internal_4_$__cuda_sm70_shflsync_bfly_p,($__internal_5_$__cuda_sm70_shflsync_idx_p - $__internal_4_$__cuda_sm70_shflsync_bfly_p)
$__internal_4_$__cuda_sm70_shflsync_bfly_p:
[----:B------:R-:W-:Y:S02]  /*1a640*/  MOV R27, 0xffffffff ;  /* 0xffffffff001b7802 */ /* 0x000fe40000000f00 */
[----:B------:R-:W-:Y:S02]  /*1a650*/  MOV R3, 0x1f ;  /* 0x0000001f00037802 */ /* 0x000fe40000000f00 */
[----:B------:R-:W-:Y:S04]  /*1a660*/  WARPSYNC R27 ;  /* 0x0000001b00007348 */ /* 0x000fe80003800000 */
[----:B------:R1:W2:Y:S02]  /*1a670*/  SHFL.BFLY PT, R0, R4, R0, R3 ;  /* 0x0c00000004007389 */ /* 0x0002a400000e0003 */
[----:B-1----:R-:W-:-:S04]  /*1a680*/  MOV R3, 0x0 ;  /* 0x0000000000037802 */ /* 0x002fc80000000f00 */
[----:B--2---:R-:W-:Y:S05]  /*1a690*/  RET.REL.NODEC R2 `(_ZN7cutlass13device_kernelIN5flash19enable_sm80_to_sm89INS1_16FlashAttnFwdSm80INS1_25CollectiveMainloopFwdSm80ILi8ELi1ELb0EN4cute5tupleIJNS5_1CILi128EEENS7_ILi64EEENS7_ILi192EEEEEELi192ENS_6half_tEfNS_4arch4Sm80ELb0ELb0ELb1ELb1ELb1ELb1ELb1ELb1EEENS1_21CollectiveEpilogueFwdINS6_IJS8_SA_S9_EEENS6_IJNS7_ILi1EEESI_SI_EEESC_SE_Li256ELb1ELb1ELb1ELb0EEENS1_36VarlenDynamicPersistentTileSchedulerILi128ELi64ELi256ELi256ELb1ELb1ELb0ELb0ELb1ELb1EEEEEEEEEvNT_6ParamsE) ;  /* 0xfffe596002007950 */ /* 0x004fea0003c3ffff */
        .weak           $__internal_5_$__cuda_sm70_shflsync_idx_p
        .type           $__internal_5_$__cuda_sm70_shflsync_idx_p,@function
        .size           $__internal_5_$__cuda_sm70_shflsync_idx_p,($__internal_6_$__cuda_sm70_shflsync_up_p - $__internal_5_$__cuda_sm70_shflsync_idx_p)
$__internal_5_$__cuda_sm70_shflsync_idx_p:
[----:B------:R-:W-:-:S04]  /*1a6a0*/  MOV R193, 0xffffffff ;  /* 0xffffffff00c17802 */ /* 0x000fc80000000f00 */
[----:B------:R-:W-:Y:S04]  /*1a6b0*/  WARPSYNC R193 ;  /* 0x000000c100007348 */ /* 0x000fe80003800000 */
[----:B------:R1:W2:Y:S02]  /*1a6c0*/  SHFL.IDX PT, R0, R0, R28, R3 ;  /* 0x0000001c00007389 */ /* 0x0002a400000e0003 */
[----:B-1----:R-:W-:-:S04]  /*1a6d0*/  MOV R3, 0x0 ;  /* 0x0000000000037802 */ /* 0x002fc80000000f00 */
[----:B--2---:R-:W-:Y:S05]  /*1a6e0*/  RET.REL.NODEC R2 `(_ZN7cutlass13device_kernelIN5flash19enable_sm80_to_sm89INS1_16FlashAttnFwdSm80INS1_25CollectiveMainloopFwdSm80ILi8ELi1ELb0EN4cute5tupleIJNS5_1CILi128EEENS7_ILi64EEENS7_ILi192EEEEEELi192ENS_6half_tEfNS_4arch4Sm80ELb0ELb0ELb1ELb1ELb1ELb1ELb1ELb1EEENS1_21CollectiveEpilogueFwdINS6_IJS8_SA_S9_EEENS6_IJNS7_ILi1EEESI_SI_EEESC_SE_Li256ELb1ELb1ELb1ELb0EEENS1_36VarlenDynamicPersistentTileSchedulerILi128ELi64ELi256ELi256ELb1ELb1ELb0ELb0ELb1ELb1EEEEEEEEEvNT_6ParamsE) ;  /* 0xfffe591002007950 */ /* 0x004fea0003c3ffff */
        .weak           $__internal_6_$__cuda_sm70_shflsync_up_p
        .type           $__internal_6_$__cuda_sm70_shflsync_up_p,@function
        .size           $__internal_6_$__cuda_sm70_shflsync_up_p,($__internal_7_$__cuda_sm70_votesync_ballot - $__internal_6_$__cuda_sm70_shflsync_up_p)
$__internal_6_$__cuda_sm70_shflsync_up_p:
[----:B------:R-:W-:Y:S02]  /*1a6f0*/  MOV R4, RZ ;  /* 0x000000ff00047202 */ /* 0x000fe40000000f00 */
[----:B------:R-:W-:-:S04]  /*1a700*/  MOV R10, 0xffffffff ;  /* 0xffffffff000a7802 */ /* 0x000fc80000000f00 */
[----:B------:R-:W-:Y:S04]  /*1a710*/  WARPSYNC R10 ;  /* 0x0000000a00007348 */ /* 0x000fe80003800000 */
[----:B------:R1:W2:Y:S02]  /*1a720*/  SHFL.UP PT, R4, R0, R3, R4 ;  /* 0x0400000300047389 */ /* 0x0002a400000e0004 */
[----:B-1----:R-:W-:-:S04]  /*1a730*/  MOV R3, 0x0 ;  /* 0x0000000000037802 */ /* 0x002fc80000000f00 */
[----:B--2---:R-:W-:Y:S05]  /*1a740*/  RET.REL.NODEC R2 `(_ZN7cutlass13device_kernelIN5flash19enable_sm80_to_sm89INS1_16FlashAttnFwdSm80INS1_25CollectiveMainloopFwdSm80ILi8ELi1ELb0EN4cute5tupleIJNS5_1CILi128EEENS7_ILi64EEENS7_ILi192EEEEEELi192ENS_6half_tEfNS_4arch4Sm80ELb0ELb0ELb1ELb1ELb1ELb1ELb1ELb1EEENS1_21CollectiveEpilogueFwdINS6_IJS8_SA_S9_EEENS6_IJNS7_ILi1EEESI_SI_EEESC_SE_Li256ELb1ELb1ELb1ELb0EEENS1_36VarlenDynamicPersistentTileSchedulerILi128ELi64ELi256ELi256ELb1ELb1ELb0ELb0ELb1ELb1EEEEEEEEEvNT_6ParamsE) ;  /* 0xfffe58b002007950 */ /* 0x004fea0003c3ffff */
        .weak           $__internal_7_$__cuda_sm70_votesync_ballot
        .type           $__internal_7_$__cuda_sm70_votesync_ballot,@function
        .size           $__internal_7_$__cuda_sm70_votesync_ballot,(.L_x_6176 - $__internal_7_$__cuda_sm70_votesync_ballot)
$__internal_7_$__cuda_sm70_votesync_ballot:
[----:B------:R-:W-:Y:S01]  /*1a750*/  ISETP.NE.U32.AND P0, PT, R0, 0x1, PT ;  /* 0x000000010000780c */ /* 0x000fe20003f05070 */
[----:B------:R-:W-:-:S04]  /*1a760*/  IMAD.MOV.U32 R3, RZ, RZ, -0x1 ;  /* 0xffffffffff037424 */ /* 0x000fc800078e00ff */
[----:B------:R-:W-:Y:S08]  /*1a770*/  WARPSYNC R3 ;  /* 0x0000000300007348 */ /* 0x000ff00003800000 */
[----:B------:R-:W-:-:S04]  /*1a780*/  VOTE.ANY R0, PT, !P0 ;  /* 0x0000000000007806 */ /* 0x000fc800040e0100 */
[----:B------:R-:W-:Y:S01]  /*1a790*/  LOP3.LUT R0, R0, R3, RZ, 0xc0, !PT ;  /* 0x0000000300007212 */ /* 0x000fe200078ec0ff */
[----:B------:R-:W-:-:S04]  /*1a7a0*/  IMAD.MOV.U32 R3, RZ, RZ, 0x0 ;  /* 0x00000000ff037424 */ /* 0x000fc800078e00ff */
[----:B------:R-:W-:Y:S05]  /*1a7b0*/  RET.REL.NODEC R2 `(_ZN7cutlass13device_kernelIN5flash19enable_sm80_to_sm89INS1_16FlashAttnFwdSm80INS1_25CollectiveMainloopFwdSm80ILi8ELi1ELb0EN4cute5tupleIJNS5_1CILi128EEENS7_ILi64EEENS7_ILi192EEEEEELi192ENS_6half_tEfNS_4arch4Sm80ELb0ELb0ELb1ELb1ELb1ELb1ELb1ELb1EEENS1_21CollectiveEpilogueFwdINS6_IJS8_SA_S9_EEENS6_IJNS7_ILi1EEESI_SI_EEESC_SE_Li256ELb1ELb1ELb1ELb0EEENS1_36VarlenDynamicPersistentTileSchedulerILi128ELi64ELi256ELi256ELb1ELb1ELb0ELb0ELb1ELb1EEEEEEEEEvNT_6ParamsE) ;  /* 0xfffe584002007950 */ /* 0x000fea0003c3ffff */
.L_x_378:
        /* <DEDUP_REMOVED lines=12> */
.L_x_6176:


//--------------------- .text._ZN7cutlass13device_kernelIN5flash19enable_sm80_to_sm89INS1_16FlashAttnFwdSm80INS1_25CollectiveMainloopFwdSm80ILi8ELi1ELb0EN4cute5tupleIJNS5_1CILi128EEENS7_ILi64EEENS7_ILi192EEEEEELi192ENS_6half_tEfNS_4arch4Sm80ELb0ELb1ELb1ELb0ELb1ELb0ELb1ELb1EEENS1_21CollectiveEpilogueFwdINS6_IJS8_SA_S9_EEENS6_IJNS7_ILi1EEESI_SI_EEESC_SE_Li256ELb0ELb1ELb1ELb0EEENS1_19SingleTileSchedulerILb0ELb1ELb1ELi128EEEEEEEEEvNT_6ParamsE --------------------------
	.section	.text._ZN7cutlass13device_kernelIN5flash19enable_sm80_to_sm89INS1_16FlashAttnFwdSm80INS1_25CollectiveMainloopFwdSm80ILi8ELi1ELb0EN4cute5tupleIJNS5_1CILi128EEENS7_ILi64EEENS7_ILi192EEEEEELi192ENS_6half_tEfNS_4arch4Sm80ELb0ELb1ELb1ELb0ELb1ELb0ELb1ELb1EEENS1_21CollectiveEpilogueFwdINS6_IJS8_SA_S9_EEENS6_IJNS7_ILi1EEESI_SI_EEESC_SE_Li256ELb0ELb1ELb1ELb0EEENS1_19SingleTileSchedulerILb0ELb1ELb1ELi128EEEEEEEEEvNT_6ParamsE,"ax",@progbits
	.sectioninfo	@"SHI_REGISTERS=255"
	.align	128
.text._ZN7cutlass13device_kernelIN5flash19enable_sm80_to_sm89INS1_16FlashAttnFwdSm80INS1_25CollectiveMainloopFwdSm80ILi8ELi1ELb0EN4cute5tupleIJNS5_1CILi128EEENS7_ILi64EEENS7_ILi192EEEEEELi192ENS_6half_tEfNS_4arch4Sm80ELb0ELb1ELb1ELb0ELb1ELb0ELb1ELb1EEENS1_21CollectiveEpilogueFwdINS6_IJS8_SA_S9_EEENS6_IJNS7_ILi1EEESI_SI_EEESC_SE_Li256ELb0ELb1ELb1ELb0EEENS1_19SingleTileSchedulerILb0ELb1ELb1ELi128EEEEEEEEEvNT_6ParamsE:
        .type           _ZN7cutlass13device_kernelIN5flash19enable_sm80_to_sm89INS1_16FlashAttnFwdSm80INS1_25CollectiveMainloopFwdSm80ILi8ELi1ELb0EN4cute5tupleIJNS5_1CILi128EEENS7_ILi64EEENS7_ILi192EEEEEELi192ENS_6half_tEfNS_4arch4Sm80ELb0ELb1ELb1ELb0ELb1ELb0ELb1ELb1EEENS1_21CollectiveEpilogueFwdINS6_IJS8_SA_S9_EEENS6_IJNS7_ILi1EEESI_SI_EEESC_SE_Li256ELb0ELb1ELb1ELb0EEENS1_19SingleTileSchedulerILb0ELb1ELb1ELi128EEEEEEEEEvNT_6ParamsE,@function
        .size           _ZN7cutlass13device_kernelIN5flash19enable_sm80_to_sm89INS1_16FlashAttnFwdSm80INS1_25CollectiveMainloopFwdSm80ILi8ELi1ELb0EN4cute5tupleIJNS5_1CILi128EEENS7_ILi64EEENS7_ILi192EEEEEELi192ENS_6half_tEfNS_4arch4Sm80ELb0ELb1ELb1ELb0ELb1ELb0ELb1ELb1EEENS1_21CollectiveEpilogueFwdINS6_IJS8_SA_S9_EEENS6_IJNS7_ILi1EEESI_SI_EEESC_SE_Li256ELb0ELb1ELb1ELb0EEENS1_19SingleTileSchedulerILb0ELb1ELb1ELi128EEEEEEEEEvNT_6ParamsE,(.L_x_6181 - _ZN7cutlass13device_kernelIN5flash19enable_sm80_to_sm89INS1_16FlashAttnFwdSm80INS1_25CollectiveMainloopFwdSm80ILi8ELi1ELb0EN4cute5tupleIJNS5_1CILi128EEENS7_ILi64EEENS7_ILi192EEEEEELi192ENS_6half_tEfNS_4arch4Sm80ELb0ELb1ELb1ELb0ELb1ELb0ELb1ELb1EEENS1_21CollectiveEpilogueFwdINS6_IJS8_SA_S9_EEENS6_IJNS7_ILi1EEESI_SI_EEESC_SE_Li256ELb0ELb1ELb1ELb0EEENS1_19SingleTileSchedulerILb0ELb1ELb1ELi128EEEEEEEEEvNT_6ParamsE)
        .other          _ZN7cutlass13device_kernelIN5flash19enable_sm80_to_sm89INS1_16FlashAttnFwdSm80INS1_25CollectiveMainloopFwdSm80ILi8ELi1ELb0EN4cute5tupleIJNS5_1CILi128EEENS7_ILi64EEENS7_ILi192EEEEEELi192ENS_6half_tEfNS_4arch4Sm80ELb0ELb1ELb1ELb0ELb1ELb0ELb1ELb1EEENS1_21CollectiveEpilogueFwdINS6_IJS8_SA_S9_EEENS6_IJNS7_ILi1EEESI_SI_EEESC_SE_Li256ELb0ELb1ELb1ELb0EEENS1_19SingleTileSchedulerILb0ELb1ELb1ELi128EEEEEEEEEvNT_6ParamsE,@"STO_CUDA_ENTRY STV_DEFAULT"
_ZN7cutlass13device_kernelIN5flash19enable_sm80_to_sm89INS1_16FlashAttnFwdSm80INS1_25CollectiveMainloopFwdSm80ILi8ELi1ELb0EN4cute5tupleIJNS5_1CILi128EEENS7_ILi64EEENS7_ILi192EEEEEELi192ENS_6half_tEfNS_4arch4Sm80ELb0ELb1ELb1ELb0ELb1ELb0ELb1ELb1EEENS1_21CollectiveEpilogueFwdINS6_IJS8_SA_S9_EEENS6_IJNS7_ILi1EEESI_SI_EEESC_SE_Li256ELb0ELb1ELb1ELb0EEENS1_19SingleTileSchedulerILb0ELb1ELb1ELi128EEEEEEEEEvNT_6ParamsE:
        /* <DEDUP_REMOVED lines=17> */
.L_x_379:
[----:B------:R-:W-:Y:S02]  /*0110*/  ULDC.64 UR4, c[0x0][0x550] ;  /* 0x0001540000047ab9 */ /* 0x000fe40000000a00 */
[----:B------:R-:W-:Y:S02]  /*0120*/  UISETP.NE.AND UP0, UPT, UR4, 0x1, UPT ;  /* 0x000000010400788c */ /* 0x000fe4000bf05270 */
[----:B------:R-:W-:-:S02]  /*0130*/  UIMAD.WIDE.U32 UR8, UR7, UR5, URZ ;  /* 0x00000005070872a5 */ /* 0x000fc4000f8e003f */
[----:B------:R-:W-:Y:S02]  /*0140*/  ULDC UR4, c[0x0][0x558] ;  /* 0x0001560000047ab9 */ /* 0x000fe40000000800 */
[----:B------:R-:W-:-:S05]  /*0150*/  UMOV UR13, UR7 ;  /* 0x00000007000d7c82 */ /* 0x000fca0008000000 */
[----:B------:R-:W-:-:S03]  /*0160*/  @UP0 USHF.R.U32.HI UR13, URZ, UR4, UR9 ;  /* 0x000000043f0d0299 */ /* 0x000fc60008011609 */
.L_x_380:
        /* <DEDUP_REMOVED lines=16> */
[----:B------:R-:W1:Y:S01]  /*0270*/  S2UR UR24, SR_CTAID.X ;  /* 0x00000000001879c3 */ /* 0x000e620000002500 */
[----:B------:R-:W-:Y:S02]  /*0280*/  ULDC UR4, c[0x0][0x2c4] ;  /* 0x0000b10000047ab9 */ /* 0x000fe40000000800 */
[----:B------:R-:W-:Y:S02]  /*0290*/  UISETP.NE.AND UP1, UPT, UR4, 0x1, UPT ;  /* 0x000000010400788c */ /* 0x000fe4000bf25270 */
[----:B------:R-:W-:Y:S02]  /*02a0*/  UMOV UR12, URZ ;  /* 0x0000003f000c7c82 */ /* 0x000fe40008000000 */
[----:B------:R-:W-:Y:S02]  /*02b0*/  ULDC.64 UR4, c[0x0][0x2c8] ;  /* 0x0000b20000047ab9 */ /* 0x000fe40000000a00 */
[----:B-1----:R-:W-:-:S05]  /*02c0*/  USHF.L.U32 UR24, UR24, 0x7, URZ ;  /* 0x0000000718187899 */ /* 0x002fca000800063f */
[----:B------:R-:W-:Y:S02]  /*02d0*/  @UP1 UIADD3 UR10, UR24, 0x7f, URZ ;  /* 0x0000007f180a1890 */ /* 0x000fe4000fffe03f */
[----:B------:R-:W-:Y:S02]  /*02e0*/  UIADD3 UR8, UR24, 0x7f, URZ ;  /* 0x0000007f18087890 */ /* 0x000fe4000fffe03f */
[----:B------:R-:W-:-:S03]  /*02f0*/  UIMAD.WIDE.U32 UR10, UR10, UR4, URZ ;  /* 0x000000040a0a72a5 */ /* 0x000fc6000f8e003f */
[----:B------:R-:W-:-:S04]  /*0300*/  ULDC UR4, c[0x0][0x2ac] ;  /* 0x0000ab0000047ab9 */ /* 0x000fc80000000800 */
[----:B------:R-:W-:Y:S02]  /*0310*/  @UP1 UMOV UR9, UR11 ;  /* 0x0000000b00091c82 */ /* 0x000fe40008000000 */
[----:B------:R-:W-:Y:S02]  /*0320*/  ULDC UR10, c[0x0][0x1d0] ;  /* 0x00007400000a7ab9 */ /* 0x000fe40000000800 */
[----:B------:R-:W-:Y:S02]  /*0330*/  @UP1 USHF.R.U32.HI UR8, URZ, UR5, UR9 ;  /* 0x000000053f081299 */ /* 0x000fe40008011609 */
[----:B------:R-:W-:Y:S02]  /*0340*/  UIMAD UR10, UR4, UR10, URZ ;  /* 0x0000000a040a72a4 */ /* 0x000fe4000f8e023f */
[----:B------:R-:W-:Y:S02]  /*0350*/  UMOV UR9, 0x1 ;  /* 0x0000000100097882 */ /* 0x000fe40000000000 */
[----:B------:R-:W-:-:S02]  /*0360*/  ULDC.64 UR4, c[0x0][0x328] ;  /* 0x0000ca0000047ab9 */ /* 0x000fc40000000a00 */
[----:B------:R-:W-:Y:S02]  /*0370*/  UISETP.LE.AND UP0, UPT, UR9, UR5, UPT ;  /* 0x000000050900728c */ /* 0x000fe4000bf03270 */
[----:B------:R-:W-:Y:S02]  /*0380*/  ULDC UR11, c[0x0][0x168] ;  /* 0x00005a00000b7ab9 */ /* 0x000fe40000000800 */
[----:B------:R-:W-:-:S04]  /*0390*/  UIADD3 UR11, UR10, -UR11, UR9 ;  /* 0x8000000b0a0b7290 */ /* 0x000fc8000fffe009 */
[----:B------:R-:W-:-:S04]  /*03a0*/  UIADD3 UR5, UR11, UR8, URZ ;  /* 0x000000080b057290 */ /* 0x000fc8000fffe03f */
[----:B------:R-:W-:Y:S01]  /*03b0*/  UIADD3 UR8, UR5, UR4, URZ ;  /* 0x0000000405087290 */ /* 0x000fe2000fffe03f */
[----:B--2---:R1:W2:Y:S01]  /*03c0*/  @P0 R2UR UR12, R2 ;  /* 0x00000000020c03c2 */ /* 0x0042a200000e0000 */
[----:B------:R-:W-:-:S13]  /*03d0*/  PLOP3.LUT P0, PT, PT, PT, UP0, 0x40, 0x0 ;  /* 0x000000000000781c */ /* 0x000fda0003f0e808 */
[----:B------:R-:W-:Y:S05]  /*03e0*/  @P0 BRA `(.L_x_381) ;  /* 0x0000016000000947 */ /* 0x000fea0003800000 */
[----:B------:R-:W-:Y:S01]  /*03f0*/  ISETP.LT.AND P0, PT, RZ, UR5, PT ;  /* 0x00000005ff007c0c */ /* 0x000fe2000bf01270 */
[----:B------:R-:W-:-:S12]  /*0400*/  UIADD3 UR11, UR5, -0x1, URZ ;  /* 0xffffffff050b7890 */ /* 0x000fd8000fffe03f */
[----:B------:R-:W-:Y:S05]  /*0410*/  @P0 BRA `(.L_x_382) ;  /* 0x0000009000000947 */ /* 0x000fea0003800000 */
[----:B------:R-:W-:Y:S02]  /*0420*/  ULDC UR4, c[0x0][0x32c] ;  /* 0x0000cb0000047ab9 */ /* 0x000fe40000000800 */
[----:B------:R-:W-:Y:S02]  /*0430*/  UISETP.NE.AND UP2, UPT, UR9, UR4, UPT ;  /* 0x000000040900728c */ /* 0x000fe4000bf45270 */
[----:B------:R-:W-:-:S03]  /*0440*/  UIADD3 UR11, -UR5, URZ, URZ ;  /* 0x0000003f050b7290 */ /* 0x000fc6000fffe13f */
[----:B------:R-:W-:Y:S02]  /*0450*/  ULDC.64 UR4, c[0x0][0x330] ;  /* 0x0000cc0000047ab9 */ /* 0x000fe40000000a00 */
[----:B------:R-:W-:-:S07]  /*0460*/  UIMAD.WIDE.U32 UR14, UR11, UR4, URZ ;  /* 0x000000040b0e72a5 */ /* 0x000fce000f8e003f */
[----:B------:R-:W-:Y:S02]  /*0470*/  @UP2 UMOV UR9, UR15 ;  /* 0x0000000f00092c82 */ /* 0x000fe40008000000 */
[----:B------:R-:W-:-:S04]  /*0480*/  @UP2 USHF.R.U32.HI UR11, URZ, UR5, UR9 ;  /* 0x000000053f0b2299 */ /* 0x000fc80008011609 */
[----:B------:R-:W-:Y:S01]  /*0490*/  ULOP3.LUT UR11, URZ, UR11, URZ, 0x33, !UPT ;  /* 0x0000000b3f0b7292 */ /* 0x000fe2000f8e333f */
[----:B------:R-:W-:Y:S05]  /*04a0*/  BRA `(.L_x_383) ;  /* 0x0000006000007947 */ /* 0x000fea0003800000 */
.L_x_382:
[----:B------:R-:W-:Y:S02]  /*04b0*/  ULDC UR4, c[0x0][0x32c] ;  /* 0x0000cb0000047ab9 */ /* 0x000fe40000000800 */
[----:B------:R-:W-:-:S03]  /*04c0*/  UISETP.NE.AND UP2, UPT, UR9, UR4, UPT ;  /* 0x000000040900728c */ /* 0x000fc6000bf45270 */
[----:B------:R-:W-:Y:S02]  /*04d0*/  ULDC.64 UR4, c[0x0][0x330] ;  /* 0x0000cc0000047ab9 */ /* 0x000fe40000000a00 */
[----:B------:R-:W-:-:S07]  /*04e0*/  UIMAD.WIDE.U32 UR14, UR11, UR4, URZ ;  /* 0x000000040b0e72a5 */ /* 0x000fce000f8e003f */
[----:B------:R-:W-:Y:S02]  /*04f0*/  @UP2 UMOV UR9, UR15 ;  /* 0x0000000f00092c82 */ /* 0x000fe40008000000 */
[----:B------:R-:W-:Y:S02]  /*0500*/  @UP2 USHF.R.U32.HI UR11, URZ, UR5, UR9 ;  /* 0x000000053f0b2299 */ /* 0x000fe40008011609 */
.L_x_383:
[----:B------:R-:W-:Y:S02]  /*0510*/  ULDC UR4, c[0x0][0x32c] ;  /* 0x0000cb0000047ab9 */ /* 0x000fe40000000800 */
[----:B------:R-:W-:-:S04]  /*0520*/  UIMAD UR4, UR11, UR4, UR4 ;  /* 0x000000040b0472a4 */ /* 0x000fc8000f8e0204 */
[----:B------:R-:W-:-:S04]  /*0530*/  UISETP.LT.AND UP2, UPT, UR8, UR4, UPT ;  /* 0x000000040800728c */ /* 0x000fc8000bf41270 */
[----:B------:R-:W-:Y:S02]  /*0540*/  USEL UR8, UR8, UR4, UP2 ;  /* 0x0000000408087287 */ /* 0x000fe40009000000 */
.L_x_381:
[----:B------:R-:W-:Y:S01]  /*0550*/  UIADD3 UR9, UR10, 0x3f, URZ ;  /* 0x0000003f0a097890 */ /* 0x000fe2000fffe03f */
[----:B------:R-:W-:Y:S01]  /*0560*/  PLOP3.LUT P0, PT, PT, PT, UP0, 0x40, 0x0 ;  /* 0x000000000000781c */ /* 0x000fe20003f0e808 */
[----:B------:R-:W-:Y:S02]  /*0570*/  UIADD3 UR11, UR8, 0x3f, URZ ;  /* 0x0000003f080b7890 */ /* 0x000fe4000fffe03f */
[----:B------:R-:W-:Y:S02]  /*0580*/  ULDC.64 UR4, c[0x0][0x2c8] ;  /* 0x0000b20000047ab9 */ /* 0x000fe40000000a00 */
[----:B------:R-:W-:Y:S02]  /*0590*/  UIMAD.WIDE.U32 UR16, UR24, UR4, URZ ;  /* 0x00000004181072a5 */ /* 0x000fe4000f8e003f */
[----:B------:R-:W-:Y:S02]  /*05a0*/  USHF.R.S32.HI UR14, URZ, 0x1f, UR9 ;  /* 0x0000001f3f0e7899 */ /* 0x000fe40008011409 */
[----:B------:R-:W-:-:S02]  /*05b0*/  USHF.R.S32.HI UR8, URZ, 0x1f, UR11 ;  /* 0x0000001f3f087899 */ /* 0x000fc4000801140b */
[----:B------:R-:W-:Y:S02]  /*05c0*/  UMOV UR4, UR24 ;  /* 0x0000001800047c82 */ /* 0x000fe40008000000 */
[----:B------:R-:W-:Y:S02]  /*05d0*/  @UP1 USHF.R.U32.HI UR4, URZ, UR5, UR17 ;  /* 0x000000053f041299 */ /* 0x000fe40008011611 */
[----:B------:R-:W-:Y:S02]  /*05e0*/  ULEA.HI UR5, UR14, UR9, URZ, 0x6 ;  /* 0x000000090e057291 */ /* 0x000fe4000f8f303f */
[----:B------:R-:W-:Y:S02]  /*05f0*/  ULEA.HI UR20, UR8, UR11, URZ, 0x6 ;  /* 0x0000000b08147291 */ /* 0x000fe4000f8f303f */
[----:B------:R-:W-:Y:S02]  /*0600*/  ULDC UR21, c[0x0][0x168] ;  /* 0x00005a0000157ab9 */ /* 0x000fe40000000800 */
[----:B------:R-:W-:-:S02]  /*0610*/  USHF.R.S32.HI UR5, URZ, 0x6, UR5 ;  /* 0x000000063f057899 */ /* 0x000fc40008011405 */
[----:B------:R-:W-:Y:S02]  /*0620*/  USHF.R.S32.HI UR20, URZ, 0x6, UR20 ;  /* 0x000000063f147899 */ /* 0x000fe40008011414 */
[----:B------:R-:W-:Y:S02]  /*0630*/  UIADD3 UR21, UR10, -UR21, URZ ;  /* 0x800000150a157290 */ /* 0x000fe4000fffe03f */
[----:B------:R-:W-:Y:S02]  /*0640*/  UISETP.LT.AND UP2, UPT, UR5, UR20, UPT ;  /* 0x000000140500728c */ /* 0x000fe4000bf41270 */
[----:B------:R-:W-:Y:S02]  /*0650*/  UIADD3 UR4, UR21, UR4, URZ ;  /* 0x0000000415047290 */ /* 0x000fe4000fffe03f */
[----:B------:R-:W-:Y:S02]  /*0660*/  ULDC UR8, c[0x0][0x324] ;  /* 0x0000c90000087ab9 */ /* 0x000fe40000000800 */
[----:B------:R-:W-:-:S02]  /*0670*/  USEL UR20, UR5, UR20, UP2 ;  /* 0x0000001405147287 */ /* 0x000fc40009000000 */
[----:B------:R-:W-:Y:S01]  /*0680*/  UIADD3 UR8, UR4, -UR8, URZ ;  /* 0x8000000804087290 */ /* 0x000fe2000fffe03f */
[----:B------:R-:W-:Y:S05]  /*0690*/  @P0 BRA `(.L_x_384) ;  /* 0x0000017000000947 */ /* 0x000fea0003800000 */
[----:B------:R-:W-:Y:S02]  /*06a0*/  UMOV UR9, UR4 ;  /* 0x0000000400097c82 */ /* 0x000fe40008000000 */
[----:B------:R-:W-:-:S06]  /*06b0*/  UISETP.GT.AND UP2, UPT, UR9, -0x1, UPT ;  /* 0xffffffff0900788c */ /* 0x000fcc000bf44270 */
[----:B------:R-:W-:-:S13]  /*06c0*/  PLOP3.LUT P0, PT, PT, PT, UP2, 0x80, 0x0 ;  /* 0x000000000000781c */ /* 0x000fda0003f0f028 */
[----:B------:R-:W-:Y:S05]  /*06d0*/  @P0 BRA `(.L_x_385) ;  /* 0x0000009000000947 */ /* 0x000fea0003800000 */
[----:B------:R-:W-:Y:S02]  /*06e0*/  ULDC UR4, c[0x0][0x32c] ;  /* 0x0000cb0000047ab9 */ /* 0x000fe40000000800 */
[----:B------:R-:W-:Y:S02]  /*06f0*/  UISETP.NE.AND UP2, UPT, UR4, 0x1, UPT ;  /* 0x000000010400788c */ /* 0x000fe4000bf45270 */
[----:B------:R-:W-:Y:S02]  /*0700*/  ULOP3.LUT UR9, URZ, UR9, URZ, 0x33, !UPT ;  /* 0x000000093f097292 */ /* 0x000fe4000f8e333f */
[----:B------:R-:W-:Y:S02]  /*0710*/  ULDC.64 UR4, c[0x0][0x330] ;  /* 0x0000cc0000047ab9 */ /* 0x000fe40000000a00 */
[----:B------:R-:W-:-:S07]  /*0720*/  UIMAD.WIDE.U32 UR14, UR9, UR4, URZ ;  /* 0x00000004090e72a5 */ /* 0x000fce000f8e003f */
[----:B------:R-:W-:Y:S02]  /*0730*/  @UP2 UMOV UR11, UR15 ;  /* 0x0000000f000b2c82 */ /* 0x000fe40008000000 */
[----:B------:R-:W-:-:S04]  /*0740*/  @UP2 USHF.R.U32.HI UR9, URZ, UR5, UR11 ;  /* 0x000000053f092299 */ /* 0x000fc8000801160b */
[----:B------:R-:W-:Y:S01]  /*0750*/  ULOP3.LUT UR9, URZ, UR9, URZ, 0x33, !UPT ;  /* 0x000000093f097292 */ /* 0x000fe2000f8e333f */
[----:B------:R-:W-:Y:S05]  /*0760*/  BRA `(.L_x_386) ;  /* 0x0000006000007947 */ /* 0x000fea0003800000 */
.L_x_385:
[----:B------:R-:W-:Y:S02]  /*0770*/  ULDC UR4, c[0x0][0x32c] ;  /* 0x0000cb0000047ab9 */ /* 0x000fe40000000800 */
[----:B------:R-:W-:-:S03]  /*0780*/  UISETP.NE.AND UP2, UPT, UR4, 0x1, UPT ;  /* 0x000000010400788c */ /* 0x000fc6000bf45270 */
[----:B------:R-:W-:Y:S02]  /*0790*/  ULDC.64 UR4, c[0x0][0x330] ;  /* 0x0000cc0000047ab9 */ /* 0x000fe40000000a00 */
[----:B------:R-:W-:-:S07]  /*07a0*/  UIMAD.WIDE.U32 UR14, UR9, UR4, URZ ;  /* 0x00000004090e72a5 */ /* 0x000fce000f8e003f */
[----:B------:R-:W-:Y:S02]  /*07b0*/  @UP2 UMOV UR11, UR15 ;  /* 0x0000000f000b2c82 */ /* 0x000fe40008000000 */
[----:B------:R-:W-:Y:S02]  /*07c0*/  @UP2 USHF.R.U32.HI UR9, URZ, UR5, UR11 ;  /* 0x000000053f092299 */ /* 0x000fe4000801160b */
.L_x_386:
[----:B------:R-:W-:Y:S02]  /*07d0*/  ULDC UR4, c[0x0][0x32c] ;  /* 0x0000cb0000047ab9 */ /* 0x000fe40000000800 */
[----:B------:R-:W-:-:S04]  /*07e0*/  UIMAD UR4, UR9, UR4, URZ ;  /* 0x00000004090472a4 */ /* 0x000fc8000f8e023f */
[----:B------:R-:W-:-:S04]  /*07f0*/  UISETP.LT.AND UP2, UPT, UR8, UR4, UPT ;  /* 0x000000040800728c */ /* 0x000fc8000bf41270 */
[----:B------:R-:W-:-:S04]  /*0800*/  USEL UR8, UR8, UR4, !UP2 ;  /* 0x0000000408087287 */ /* 0x000fc8000d000000 */
.L_x_384:
[----:B------:R-:W-:Y:S02]  /*0810*/  USHF.R.S32.HI UR4, URZ, 0x1f, UR8 ;  /* 0x0000001f3f047899 */ /* 0x000fe40008011408 */
[----:B------:R-:W-:Y:S02]  /*0820*/  ULDC UR5, c[0x0][0x338] ;  /* 0x0000ce0000057ab9 */ /* 0x000fe40000000800 */
[----:B------:R-:W-:-:S04]  /*0830*/  ULEA.HI UR4, UR4, UR8, URZ, 0x6 ;  /* 0x0000000804047291 */ /* 0x000fc8000f8f303f */
[----:B------:R-:W-:Y:S02]  /*0840*/  USHF.R.S32.HI UR9, URZ, 0x6, UR4 ;  /* 0x000000063f097899 */ /* 0x000fe40008011404 */
[----:B------:R-:W-:Y:S02]  /*0850*/  USHF.R.U32.HI UR4, URZ, 0x10, UR7 ;  /* 0x000000103f047899 */ /* 0x000fe40008011607 */
[----:B------:R-:W-:Y:S02]  /*0860*/  UISETP.LT.AND UP2, UPT, URZ, UR9, UPT ;  /* 0x000000093f00728c */ /* 0x000fe4000bf41270 */
[----:B------:R-:W-:Y:S02]  /*0870*/  UISETP.NE.AND UP3, UPT, UR4, URZ, UPT ;  /* 0x0000003f0400728c */ /* 0x000fe4000bf65270 */
[----:B------:R-:W-:Y:S02]  /*0880*/  USEL UR9, URZ, UR9, !UP2 ;  /* 0x000000093f097287 */ /* 0x000fe4000d000000 */
[----:B------:R-:W-:-:S02]  /*0890*/  USEL UR5, UR4, UR5, UP3 ;  /* 0x0000000504057287 */ /* 0x000fc40009800000 */
[----:B------:R-:W-:Y:S02]  /*08a0*/  UISETP.GT.AND UP2, UPT, UR20, UR9, UPT ;  /* 0x000000091400728c */ /* 0x000fe4000bf44270 */
[----:B------:R-:W-:-:S04]  /*08b0*/  UMOV UR4, URZ ;  /* 0x0000003f00047c82 */ /* 0x000fc80008000000 */
[----:B------:R-:W-:-:S13]  /*08c0*/  PLOP3.LUT P0, PT, PT, PT, UP2, 0x80, 0x0 ;  /* 0x000000000000781c */ /* 0x000fda0003f0f028 */
[----:B------:R-:W-:Y:S05]  /*08d0*/  @!P0 BRA `(.L_x_387) ;  /* 0x0000021000008947 */ /* 0x000fea0003800000 */
[----:B------:R-:W-:Y:S01]  /*08e0*/  IMAD.U32 R0, RZ, RZ, UR5 ;  /* 0x00000005ff007e24 */ /* 0x000fe2000f8e00ff */
[----:B------:R-:W-:Y:S02]  /*08f0*/  UIADD3 UR15, UR5, -0x1, UR20 ;  /* 0xffffffff050f7890 */ /* 0x000fe4000fffe014 */
[----:B------:R-:W-:Y:S02]  /*0900*/  UMOV UR16, URZ ;  /* 0x0000003f00107c82 */ /* 0x000fe40008000000 */
[-C--:B-1----:R-:W-:Y:S01]  /*0910*/  IABS R2, R0.reuse ;  /* 0x0000000000027213 */ /* 0x082fe20000000000 */
[----:B------:R-:W-:Y:S01]  /*0920*/  UIADD3 UR15, -UR9, UR15, URZ ;  /* 0x0000000f090f7290 */ /* 0x000fe2000fffe13f */
[----:B------:R-:W-:Y:S02]  /*0930*/  IABS R0, R0 ;  /* 0x0000000000007213 */ /* 0x000fe40000000000 */
[----:B------:R1:W3:Y:S03]  /*0940*/  R2UR UR14, R2 ;  /* 0x00000000020e73c2 */ /* 0x0002e600000e0000 */
[----:B------:R-:W-:Y:S01]  /*0950*/  IMAD.U32 R4, RZ, RZ, UR15 ;  /* 0x0000000fff047e24 */ /* 0x000fe2000f8e00ff */
[----:B------:R-:W-:Y:S01]  /*0960*/  ULOP3.LUT UR15, UR15, UR5, URZ, 0x3c, !UPT ;  /* 0x000000050f0f7292 */ /* 0x000fe2000f8e3c3f */
[----:B------:R-:W-:-:S04]  /*0970*/  IMAD.MOV R0, RZ, RZ, -R0 ;  /* 0x000000ffff007224 */ /* 0x000fc800078e0a00 */
[----:B------:R-:W4:Y:S01]  /*0980*/  R2UR UR8, R0 ;  /* 0x00000000000873c2 */ /* 0x000f2200000e0000 */
[----:B-1----:R-:W-:Y:S01]  /*0990*/  IABS R2, R4 ;  /* 0x0000000400027213 */ /* 0x002fe20000000000 */
[----:B---3--:R-:W1:Y:S06]  /*09a0*/  I2F.RP R5, UR14 ;  /* 0x0000000e00057d06 */ /* 0x008e6c0008209400 */
[----:B------:R-:W3:Y:S02]  /*09b0*/  R2UR UR11, R2 ;  /* 0x00000000020b73c2 */ /* 0x000ee400000e0000 */
[----:B-1----:R-:W1:Y:S02]  /*09c0*/  MUFU.RCP R3, R5 ;  /* 0x0000000500037308 */ /* 0x002e640000001000 */
[----:B-1----:R-:W-:-:S06]  /*09d0*/  IADD3 R3, R3, 0xffffffe, RZ ;  /* 0x0ffffffe03037810 */ /* 0x002fcc0007ffe0ff */
[----:B------:R-:W1:Y:S02]  /*09e0*/  F2I.FTZ.U32.TRUNC.NTZ R3, R3 ;  /* 0x0000000300037305 */ /* 0x000e64000021f000 */
[----:B-1----:R-:W1:Y:S02]  /*09f0*/  R2UR UR17, R3 ;  /* 0x00000000031173c2 */ /* 0x002e6400000e0000 */
[----:B-1----:R-:W-:-:S04]  /*0a00*/  UIADD3 UR4, URZ, -UR17, URZ ;  /* 0x800000113f047290 */ /* 0x002fc8000fffe03f */
[----:B------:R-:W-:-:S04]  /*0a10*/  UIMAD UR4, UR4, UR14, URZ ;  /* 0x0000000e040472a4 */ /* 0x000fc8000f8e023f */
[----:B------:R-:W-:-:S04]  /*0a20*/  UIMAD.WIDE.U32 UR16, UR17, UR4, UR16 ;  /* 0x00000004111072a5 */ /* 0x000fc8000f8e0010 */
[----:B---3--:R-:W-:-:S04]  /*0a30*/  UIMAD.WIDE.U32 UR16, UR17, UR11, URZ ;  /* 0x0000000b111072a5 */ /* 0x008fc8000f8e003f */
[----:B----4-:R-:W-:-:S04]  /*0a40*/  UIMAD UR8, UR17, UR8, UR11 ;  /* 0x00000008110872a4 */ /* 0x010fc8000f8e020b */
[----:B------:R-:W-:-:S11]  /*0a50*/  UISETP.GT.U32.AND UP2, UPT, UR14, UR8, UPT ;  /* 0x000000080e00728c */ /* 0x000fd6000bf44070 */
[----:B------:R-:W-:Y:S02]  /*0a60*/  @!UP2 UIADD3 UR8, UR8, -UR14, URZ ;  /* 0x8000000e0808a290 */ /* 0x000fe4000fffe03f */
[----:B------:R-:W-:Y:S02]  /*0a70*/  @!UP2 UIADD3 UR17, UR17, 0x1, URZ ;  /* 0x000000011111a890 */ /* 0x000fe4000fffe03f */
[----:B------:R-:W-:Y:S02]  /*0a80*/  UISETP.GE.U32.AND UP3, UPT, UR8, UR14, UPT ;  /* 0x0000000e0800728c */ /* 0x000fe4000bf66070 */
[----:B------:R-:W-:-:S09]  /*0a90*/  UISETP.GE.AND UP2, UPT, UR15, URZ, UPT ;  /* 0x0000003f0f00728c */ /* 0x000fd2000bf46270 */
[----:B------:R-:W-:Y:S02]  /*0aa0*/  @UP3 UIADD3 UR17, UR17, 0x1, URZ ;  /* 0x0000000111113890 */ /* 0x000fe4000fffe03f */
[----:B------:R-:W-:-:S05]  /*0ab0*/  UISETP.NE.AND UP3, UPT, UR5, URZ, UPT ;  /* 0x0000003f0500728c */ /* 0x000fca000bf65270 */
[----:B------:R-:W-:Y:S02]  /*0ac0*/  UMOV UR4, UR17 ;  /* 0x0000001100047c82 */ /* 0x000fe40008000000 */
[----:B------:R-:W-:-:S04]  /*0ad0*/  @!UP2 UIADD3 UR4, -UR4, URZ, URZ ;  /* 0x0000003f0404a290 */ /* 0x000fc8000fffe13f */
[----:B------:R-:W-:Y:S02]  /*0ae0*/  @!UP3 ULOP3.LUT UR4, URZ, UR5, URZ, 0x33, !UPT ;  /* 0x000000053f04b292 */ /* 0x000fe4000f8e333f */
.L_x_387:
[----:B------:R-:W-:Y:S01]  /*0af0*/  ULOP3.LUT UR7, UR7, 0xffff, URZ, 0xc0, !UPT ;  /* 0x0000ffff07077892 */ /* 0x000fe2000f8ec03f */
[----:B------:R-:W-:Y:S01]  /*0b00*/  PLOP3.LUT P2, PT, PT, PT, PT, 0x80, 0x0 ;  /* 0x000000000000781c */ /* 0x000fe20003f4f070 */
[----:B------:R-:W-:Y:S01]  /*0b10*/  IMAD.MOV.U32 R7, RZ, RZ, RZ ;  /* 0x000000ffff077224 */ /* 0x000fe200078e00ff */
[----:B------:R-:W-:Y:S01]  /*0b20*/  CS2R R96, SRZ ;  /* 0x0000000000607805 */ /* 0x000fe2000001ff00 */
[----:B------:R-:W-:Y:S01]  /*0b30*/  UIMAD UR9, UR7, UR4, UR9 ;  /* 0x00000004070972a4 */ /* 0x000fe2000f8e0209 */
        /* <DEDUP_REMOVED lines=8> */
[----:B-1----:R-:W-:Y:S01]  /*0bc0*/  CS2R R2, SRZ ;  /* 0x0000000000027805 */ /* 0x002fe2000001ff00 */
        /* <DEDUP_REMOVED lines=54> */
[----:B------:R-:W-:Y:S01]  /*0f30*/  SHF.R.S32.HI R87, RZ, 0x1f, R84 ;  /* 0x0000001fff577819 */ /* 0x000fe20000011454 */
[----:B------:R-:W-:Y:S01]  /*0f40*/  USHF.R.S32.HI UR7, URZ, 0x1f, UR13 ;  /* 0x0000001f3f077899 */ /* 0x000fe2000801140d */
[----:B------:R-:W-:Y:S01]  /*0f50*/  PLOP3.LUT P1, PT, PT, PT, UP1, 0x80, 0x0 ;  /* 0x000000000000781c */ /* 0x000fe20003f2f018 */
[----:B------:R-:W-:Y:S01]  /*0f60*/  ULDC.64 UR4, c[0x0][0x1b8] ;  /* 0x00006e0000047ab9 */ /* 0x000fe20000000a00 */
[----:B------:R1:W3:Y:S01]  /*0f70*/  @P2 LDG.E R3, [R2.64] ;  /* 0x0000001202032981 */ /* 0x0002e2000c1e1900 */
[CC--:B------:R-:W-:Y:S01]  /*0f80*/  LEA.HI R8, R87.reuse, R84.reuse, RZ, 0x3 ;  /* 0x0000005457087211 */ /* 0x0c0fe200078f18ff */
[----:B------:R-:W-:Y:S01]  /*0f90*/  UIMAD UR7, UR7, UR4, URZ ;  /* 0x00000004070772a4 */ /* 0x000fe2000f8e023f */
[----:B------:R-:W-:Y:S01]  /*0fa0*/  PLOP3.LUT P0, PT, PT, PT, UP1, 0x80, 0x0 ;  /* 0x000000000000781c */ /* 0x000fe20003f0f018 */
[----:B------:R-:W-:Y:S01]  /*0fb0*/  UIMAD.WIDE.U32 UR14, UR13, UR4, URZ ;  /* 0x000000040d0e72a5 */ /* 0x000fe2000f8e003f */
[----:B------:R-:W-:Y:S01]  /*0fc0*/  LOP3.LUT R5, R8, 0xfffffff8, RZ, 0xc0, !PT ;  /* 0xfffffff808057812 */ /* 0x000fe200078ec0ff */
[----:B------:R-:W-:Y:S01]  /*0fd0*/  UIMAD UR7, UR13, UR5, UR7 ;  /* 0x000000050d0772a4 */ /* 0x000fe2000f8e0207 */
[----:B------:R-:W-:Y:S01]  /*0fe0*/  SHF.R.S32.HI R8, RZ, 0x3, R8 ;  /* 0x00000003ff087819 */ /* 0x000fe20000011408 */
[----:B------:R-:W-:Y:S01]  /*0ff0*/  USHF.R.S32.HI UR8, URZ, 0x1f, UR6 ;  /* 0x0000001f3f087899 */ /* 0x000fe20008011406 */
[----:B------:R-:W-:Y:S01]  /*1000*/  LEA.HI R12, R87, R84, RZ, 0x6 ;  /* 0x00000054570c7211 */ /* 0x000fe200078f30ff */
[----:B------:R-:W-:Y:S01]  /*1010*/  IMAD.IADD R0, R84, 0x1, -R5 ;  /* 0x0000000154007824 */ /* 0x000fe200078e0a05 */
[----:B------:R-:W-:Y:S01]  /*1020*/  ULDC.64 UR4, c[0x0][0x1c0] ;  /* 0x0000700000047ab9 */ /* 0x000fe20000000a00 */
[----:B------:R-:W-:Y:S01]  /*1030*/  IMAD.SHL.U32 R207, R8, 0x40, RZ ;  /* 0x0000004008cf7824 */ /* 0x000fe200078e00ff */
[----:B------:R-:W-:Y:S01]  /*1040*/  UIADD3 UR15, UR15, UR7, URZ ;  /* 0x000000070f0f7290 */ /* 0x000fe2000fffe03f */
[C---:B------:R-:W-:Y:S01]  /*1050*/  IMAD R210, R0.reuse, 0x20, R8 ;  /* 0x0000002000d27824 */ /* 0x040fe200078e0208 */
[----:B------:R-:W-:Y:S01]  /*1060*/  UIMAD UR8, UR8, UR4, URZ ;  /* 0x00000004080872a4 */ /* 0x000fe2000f8e023f */
[----:B------:R-:W-:Y:S01]  /*1070*/  IMAD.SHL.U32 R218, R0, 0x8, RZ ;  /* 0x0000000800da7824 */ /* 0x000fe200078e00ff */
[----:B------:R-:W-:Y:S01]  /*1080*/  UIMAD.WIDE.U32 UR14, UR6, UR4, UR14 ;  /* 0x00000004060e72a5 */ /* 0x000fe2000f8e000e */
[----:B------:R-:W-:Y:S01]  /*1090*/  LOP3.LUT R207, R207, 0x1c0, RZ, 0xc0, !PT ;  /* 0x000001c0cfcf7812 */ /* 0x000fe200078ec0ff */
[----:B------:R-:W-:Y:S01]  /*10a0*/  UIMAD UR5, UR6, UR5, UR8 ;  /* 0x00000005060572a4 */ /* 0x000fe2000f8e0208 */
[----:B------:R-:W-:Y:S01]  /*10b0*/  IMAD.SHL.U32 R12, R12, 0x8, RZ ;  /* 0x000000080c0c7824 */ /* 0x000fe200078e00ff */
[----:B------:R-:W-:Y:S01]  /*10c0*/  ULDC UR4, c[0x0][0x168] ;  /* 0x00005a0000047ab9 */ /* 0x000fe20000000800 */
[----:B------:R-:W-:Y:S01]  /*10d0*/  ISETP.GE.AND P3, PT, R218, c[0x0][0x198], PT ;  /* 0x00006600da007a0c */ /* 0x000fe20003f66270 */
[----:B------:R-:W-:Y:S01]  /*10e0*/  UIADD3 UR5, UR15, UR5, URZ ;  /* 0x000000050f057290 */ /* 0x000fe2000fffe03f */
[----:B------:R-:W-:Y:S01]  /*10f0*/  IMAD.U32 R11, RZ, RZ, UR15 ;  /* 0x0000000fff0b7e24 */ /* 0x000fe2000f8e00ff */
[----:B-1----:R-:W-:Y:S01]  /*1100*/  IADD3 R2, R210, UR24, RZ ;  /* 0x00000018d2027c10 */ /* 0x002fe2000fffe0ff */
[----:B------:R-:W-:Y:S01]  /*1110*/  IMAD.U32 R10, RZ, RZ, UR14 ;  /* 0x0000000eff0a7e24 */ /* 0x000fe2000f8e00ff */
[----:B------:R-:W-:Y:S02]  /*1120*/  BSSY B0, `(.L_x_389) ;  /* 0x000003f000007945 */ /* 0x000fe40003800000 */
[----:B------:R-:W-:Y:S01]  /*1130*/  IMAD.U32 R11, RZ, RZ, UR5 ;  /* 0x00000005ff0b7e24 */ /* 0x000fe2000f8e00ff */
[----:B------:R-:W-:Y:S01]  /*1140*/  ULDC UR5, c[0x0][0x2c4] ;  /* 0x0000b10000057ab9 */ /* 0x000fe20000000800 */
[----:B------:R-:W-:Y:S01]  /*1150*/  @P1 IMAD.HI.U32 R4, R2, c[0x0][0x2c8], RZ ;  /* 0x0000b20002041a27 */ /* 0x000fe200078e00ff */
[----:B------:R-:W-:-:S03]  /*1160*/  UIMAD UR4, UR5, UR4, URZ ;  /* 0x00000004050472a4 */ /* 0x000fc6000f8e023f */
[----:B------:R-:W-:Y:S01]  /*1170*/  IMAD.MOV.U32 R7, RZ, RZ, R2 ;  /* 0x000000ffff077224 */ /* 0x000fe200078e0002 */
[----:B------:R-:W-:-:S04]  /*1180*/  @P0 SHF.R.U32.HI R7, RZ, c[0x0][0x2cc], R4 ;  /* 0x0000b300ff070a19 */ /* 0x000fc80000011604 */
[--C-:B------:R-:W-:Y:S01]  /*1190*/  SHF.R.S32.HI R4, RZ, 0x1f, R7.reuse ;  /* 0x0000001fff047819 */ /* 0x100fe20000011407 */
[----:B------:R-:W-:Y:S02]  /*11a0*/  IMAD.MOV R5, RZ, RZ, -R7 ;  /* 0x000000ffff057224 */ /* 0x000fe400078e0a07 */
[----:B------:R-:W-:-:S04]  /*11b0*/  IMAD.WIDE.U32 R10, R7, c[0x0][0x1b0], R10 ;  /* 0x00006c00070a7a25 */ /* 0x000fc800078e000a */
[----:B------:R-:W-:Y:S02]  /*11c0*/  IMAD R5, R5, c[0x0][0x2c4], R2 ;  /* 0x0000b10005057a24 */ /* 0x000fe400078e0202 */
[----:B------:R-:W-:Y:S02]  /*11d0*/  IMAD R4, R4, c[0x0][0x1b0], RZ ;  /* 0x00006c0004047a24 */ /* 0x000fe400078e02ff */
[----:B------:R-:W-:Y:S01]  /*11e0*/  IMAD.MOV.U32 R6, RZ, RZ, R10 ;  /* 0x000000ffff067224 */ /* 0x000fe200078e000a */
[----:B------:R-:W-:Y:S01]  /*11f0*/  SHF.R.S32.HI R2, RZ, 0x1f, R5 ;  /* 0x0000001fff027819 */ /* 0x000fe20000011405 */
[----:B------:R-:W-:Y:S01]  /*1200*/  IMAD R7, R7, c[0x0][0x1b4], R4 ;  /* 0x00006d0007077a24 */ /* 0x000fe200078e0204 */
[----:B------:R-:W-:Y:S02]  /*1210*/  SHF.R.U32.HI R4, RZ, 0x3, R207 ;  /* 0x00000003ff047819 */ /* 0x000fe400000116cf */
[----:B------:R-:W-:Y:S01]  /*1220*/  LOP3.LUT R207, R207, 0x38, R218, 0xf8, !PT ;  /* 0x00000038cfcf7812 */ /* 0x000fe200078ef8da */
[----:B------:R-:W-:-:S02]  /*1230*/  IMAD.IADD R7, R11, 0x1, R7 ;  /* 0x000000010b077824 */ /* 0x000fc400078e0207 */
[----:B------:R-:W-:Y:S01]  /*1240*/  IMAD R2, R2, c[0x0][0x1a8], RZ ;  /* 0x00006a0002027a24 */ /* 0x000fe200078e02ff */
[----:B------:R-:W-:Y:S01]  /*1250*/  LOP3.LUT R207, R207, R4, RZ, 0x3c, !PT ;  /* 0x00000004cfcf7212 */ /* 0x000fe200078e3cff */
[----:B------:R-:W-:Y:S01]  /*1260*/  IMAD.WIDE.U32 R6, R5, c[0x0][0x1a8], R6 ;  /* 0x00006a0005067a25 */ /* 0x000fe200078e0006 */
[----:B------:R-:W-:Y:S02]  /*1270*/  IADD3 R4, R218, 0x40, RZ ;  /* 0x00000040da047810 */ /* 0x000fe40007ffe0ff */
[----:B------:R-:W-:Y:S01]  /*1280*/  LOP3.LUT R207, R207, 0xfffffe00, R12, 0xf8, !PT ;  /* 0xfffffe00cfcf7812 */ /* 0x000fe200078ef80c */
[----:B------:R-:W-:Y:S01]  /*1290*/  IMAD R11, R5, c[0x0][0x1ac], R2 ;  /* 0x00006b00050b7a24 */ /* 0x000fe200078e0202 */
[----:B------:R-:W-:Y:S02]  /*12a0*/  LEA.HI R5, R87, R84, RZ, 0x4 ;  /* 0x0000005457057211 */ /* 0x000fe400078f20ff */
[----:B------:R-:W-:Y:S01]  /*12b0*/  LEA R15, P0, R6, c[0x0][0x160], 0x1 ;  /* 0x00005800060f7a11 */ /* 0x000fe200078008ff */
[----:B------:R-:W-:Y:S01]  /*12c0*/  IMAD.IADD R10, R7, 0x1, R11 ;  /* 0x00000001070a7824 */ /* 0x000fe200078e020b */
[----:B------:R-:W-:-:S02]  /*12d0*/  LOP3.LUT R9, R5, 0xfffffff0, RZ, 0xc0, !PT ;  /* 0xfffffff005097812 */ /* 0x000fc400078ec0ff */
[----:B------:R-:W-:Y:S01]  /*12e0*/  ISETP.GE.AND P4, PT, R4, c[0x0][0x198], PT ;  /* 0x0000660004007a0c */ /* 0x000fe20003f86270 */
[----:B------:R1:W4:Y:S01]  /*12f0*/  SHFL.IDX PT, R16, R15, RZ, 0x181f ;  /* 0x00181fff0f107589 */ /* 0x00032200000e0000 */
[----:B------:R-:W-:Y:S01]  /*1300*/  LEA.HI.X R10, R6, c[0x0][0x164], R10, 0x1, P0 ;  /* 0x00005900060a7a11 */ /* 0x000fe200000f0c0a */
[----:B------:R-:W-:Y:S01]  /*1310*/  IMAD.IADD R2, R84, 0x1, -R9 ;  /* 0x0000000154027824 */ /* 0x000fe200078e0a09 */
[----:B------:R-:W-:Y:S02]  /*1320*/  IADD3 R6, R8, UR24, RZ ;  /* 0x0000001808067c10 */ /* 0x000fe4000fffe0ff */
[----:B------:R-:W-:Y:S01]  /*1330*/  IADD3 R9, R218, 0x80, RZ ;  /* 0x00000080da097810 */ /* 0x000fe20007ffe0ff */
[----:B------:R1:W2:Y:S01]  /*1340*/  SHFL.IDX PT, R17, R10, RZ, 0x181f ;  /* 0x00181fff0a117589 */ /* 0x0002a200000e0000 */
[----:B------:R-:W-:Y:S02]  /*1350*/  SHF.R.S32.HI R7, RZ, 0x1f, R2 ;  /* 0x0000001fff077819 */ /* 0x000fe40000011402 */
[----:B------:R-:W-:-:S02]  /*1360*/  ISETP.GE.AND P5, PT, R6, UR4, PT ;  /* 0x0000000406007c0c */ /* 0x000fc4000bfa6270 */
[----:B------:R-:W-:Y:S02]  /*1370*/  LEA.HI R7, R7, R2, RZ, 0x3 ;  /* 0x0000000207077211 */ /* 0x000fe400078f18ff */
[----:B------:R-:W-:Y:S02]  /*1380*/  ISETP.GE.AND P0, PT, R9, c[0x0][0x198], PT ;  /* 0x0000660009007a0c */ /* 0x000fe40003f06270 */
[----:B------:R-:W-:-:S05]  /*1390*/  LOP3.LUT R11, R7, 0xfffffff8, RZ, 0xc0, !PT ;  /* 0xfffffff8070b7812 */ /* 0x000fca00078ec0ff */
[----:B------:R-:W-:Y:S02]  /*13a0*/  IMAD.IADD R11, R2, 0x1, -R11 ;  /* 0x00000001020b7824 */ /* 0x000fe400078e0a0b */
[----:B------:R-:W-:Y:S01]  /*13b0*/  IMAD.MOV.U32 R2, RZ, RZ, 0x10 ;  /* 0x00000010ff027424 */ /* 0x000fe200078e00ff */
[----:B---3--:R3:W5:Y:S02]  /*13c0*/  @P2 R2UR UR7, R3 ;  /* 0x00000000030723c2 */ /* 0x00876400000e0000 */
[----:B------:R-:W-:Y:S01]  /*13d0*/  R2P PR, R11, 0x6 ;  /* 0x000000060b007804 */ /* 0x000fe20000000000 */
[----:B-----5:R-:W-:-:S04]  /*13e0*/  @!UP2 UMOV UR7, UR6 ;  /* 0x000000060007ac82 */ /* 0x020fc80008000000 */
[----:B------:R-:W-:Y:S01]  /*13f0*/  SEL R2, R2, 0xfffffff0, !P1 ;  /* 0xfffffff002027807 */ /* 0x000fe20004800000 */
[----:B---3--:R-:W-:-:S05]  /*1400*/  IMAD.MOV.U32 R3, RZ, RZ, 0x20 ;  /* 0x00000020ff037424 */ /* 0x008fca00078e00ff */
[----:B------:R-:W-:Y:S01]  /*1410*/  SEL R3, R3, 0xffffffe0, !P2 ;  /* 0xffffffe003037807 */ /* 0x000fe20005000000 */
[----:B------:R-:W-:Y:S05]  /*1420*/  @P5 BRA `(.L_x_390) ;  /* 0x000000e000005947 */ /* 0x000fea0003800000 */
[----:B-12-4-:R-:W-:Y:S01]  /*1430*/  SHF.R.S32.HI R13, RZ, 0x1f, R4 ;  /* 0x0000001fff0d7819 */ /* 0x016fe20000011404 */
[----:B------:R-:W-:Y:S01]  /*1440*/  IMAD.SHL.U32 R14, R207, 0x2, RZ ;  /* 0x00000002cf0e7824 */ /* 0x000fe200078e00ff */
[----:B------:R-:W-:Y:S01]  /*1450*/  SHF.R.S32.HI R12, RZ, 0x1f, R9 ;  /* 0x0000001fff0c7819 */ /* 0x000fe20000011409 */
[----:B------:R-:W-:Y:S01]  /*1460*/  IMAD.WIDE R18, R218, 0x2, R16 ;  /* 0x00000002da127825 */ /* 0x000fe200078e0210 */
[----:B------:R-:W-:Y:S02]  /*1470*/  LEA.HI R13, R13, R4, RZ, 0x3 ;  /* 0x000000040d0d7211 */ /* 0x000fe400078f18ff */
[----:B------:R-:W-:Y:S02]  /*1480*/  LEA.HI R12, R12, R9, RZ, 0x3 ;  /* 0x000000090c0c7211 */ /* 0x000fe400078f18ff */
[----:B------:R-:W-:Y:S01]  /*1490*/  LOP3.LUT R13, R13, 0xfffffff8, RZ, 0xc0, !PT ;  /* 0xfffffff80d0d7812 */ /* 0x000fe200078ec0ff */
[----:B------:R-:W-:Y:S01]  /*14a0*/  @!PT LDS RZ, [RZ] ;  /* 0x00000000fffff984 */ /* 0x000fe20000000800 */
[----:B------:R1:W-:Y:S01]  /*14b0*/  LDGSTS.E.BYPASS.LTC128B.128 [R14+0xc100], [R18.64], !P3 ;  /* 0x0c100000120e7fae */ /* 0x0003e2000d901d52 */
[----:B------:R-:W-:-:S03]  /*14c0*/  LOP3.LUT R12, R12, 0xfffffff8, RZ, 0xc0, !PT ;  /* 0xfffffff80c0c7812 */ /* 0x000fc600078ec0ff */
[----:B------:R-:W-:-:S04]  /*14d0*/  IMAD.WIDE R20, R13, 0x2, R16 ;  /* 0x000000020d147825 */ /* 0x000fc800078e0210 */
[----:B------:R-:W-:Y:S01]  /*14e0*/  IMAD.WIDE R12, R12, 0x2, R16 ;  /* 0x000000020c0c7825 */ /* 0x000fe200078e0210 */
[----:B------:R1:W-:Y:S04]  /*14f0*/  LDGSTS.E.BYPASS.LTC128B.128 [R14+0x10100], [R20.64], !P4 ;  /* 0x10100000140e7fae */ /* 0x0003e8000e101d52 */
[----:B------:R1:W-:Y:S02]  /*1500*/  LDGSTS.E.BYPASS.LTC128B.128 [R14+0x14100], [R12.64], !P0 ;  /* 0x141000000c0e7fae */ /* 0x0003e4000c101d52 */
.L_x_390:
[----:B-12-4-:R-:W-:Y:S05]  /*1510*/  BSYNC B0 ;  /* 0x0000000000007941 */ /* 0x016fea0003800000 */
.L_x_389:
[----:B------:R-:W-:Y:S01]  /*1520*/  IADD3 R12, R6, 0x20, RZ ;  /* 0x00000020060c7810 */ /* 0x000fe20007ffe0ff */
[----:B------:R1:W2:Y:S01]  /*1530*/  SHFL.IDX PT, R17, R10, 0x1, 0x181f ;  /* 0x00381f000a117f89 */ /* 0x0002a200000e0000 */
[----:B------:R-:W-:Y:S02]  /*1540*/  BSSY B0, `(.L_x_391) ;  /* 0x0000012000007945 */ /* 0x000fe40003800000 */
[----:B------:R-:W-:Y:S01]  /*1550*/  ISETP.GE.AND P1, PT, R12, UR4, PT ;  /* 0x000000040c007c0c */ /* 0x000fe2000bf26270 */
[----:B------:R1:W3:-:S12]  /*1560*/  SHFL.IDX PT, R16, R15, 0x1, 0x181f ;  /* 0x00381f000f107f89 */ /* 0x0002d800000e0000 */
[----:B------:R-:W-:Y:S05]  /*1570*/  @P1 BRA `(.L_x_392) ;  /* 0x000000e000001947 */ /* 0x000fea0003800000 */
[----:B------:R-:W-:Y:S01]  /*1580*/  SHF.R.S32.HI R13, RZ, 0x1f, R4 ;  /* 0x0000001fff0d7819 */ /* 0x000fe20000011404 */
[----:B------:R-:W-:Y:S01]  /*1590*/  IMAD.SHL.U32 R14, R207, 0x2, RZ ;  /* 0x00000002cf0e7824 */ /* 0x000fe200078e00ff */
[----:B------:R-:W-:Y:S01]  /*15a0*/  SHF.R.S32.HI R12, RZ, 0x1f, R9 ;  /* 0x0000001fff0c7819 */ /* 0x000fe20000011409 */
[----:B--23--:R-:W-:Y:S01]  /*15b0*/  IMAD.WIDE R18, R218, 0x2, R16 ;  /* 0x00000002da127825 */ /* 0x00cfe200078e0210 */
        /* <DEDUP_REMOVED lines=10> */
.L_x_392:
[----:B------:R-:W-:Y:S05]  /*1660*/  BSYNC B0 ;  /* 0x0000000000007941 */ /* 0x000fea0003800000 */
.L_x_391:
[----:B--2---:R-:W-:Y:S01]  /*1670*/  IADD3 R12, R6, 0x40, RZ ;  /* 0x00000040060c7810 */ /* 0x004fe20007ffe0ff */
[----:B------:R2:W4:Y:S01]  /*1680*/  SHFL.IDX PT, R17, R10, 0x2, 0x181f ;  /* 0x00581f000a117f89 */ /* 0x00052200000e0000 */
[----:B------:R-:W-:Y:S02]  /*1690*/  BSSY B0, `(.L_x_393) ;  /* 0x0000012000007945 */ /* 0x000fe40003800000 */
[----:B------:R-:W-:Y:S01]  /*16a0*/  ISETP.GE.AND P1, PT, R12, UR4, PT ;  /* 0x000000040c007c0c */ /* 0x000fe2000bf26270 */
[----:B---3--:R2:W3:-:S12]  /*16b0*/  SHFL.IDX PT, R16, R15, 0x2, 0x181f ;  /* 0x00581f000f107f89 */ /* 0x0084d800000e0000 */
[----:B------:R-:W-:Y:S05]  /*16c0*/  @P1 BRA `(.L_x_394) ;  /* 0x000000e000001947 */ /* 0x000fea0003800000 */
[----:B------:R-:W-:Y:S01]  /*16d0*/  SHF.R.S32.HI R13, RZ, 0x1f, R4 ;  /* 0x0000001fff0d7819 */ /* 0x000fe20000011404 */
[----:B------:R-:W-:Y:S01]  /*16e0*/  IMAD.SHL.U32 R14, R207, 0x2, RZ ;  /* 0x00000002cf0e7824 */ /* 0x000fe200078e00ff */
[----:B------:R-:W-:Y:S01]  /*16f0*/  SHF.R.S32.HI R12, RZ, 0x1f, R9 ;  /* 0x0000001fff0c7819 */ /* 0x000fe20000011409 */
[----:B---34-:R-:W-:Y:S01]  /*1700*/  IMAD.WIDE R18, R218, 0x2, R16 ;  /* 0x00000002da127825 */ /* 0x018fe200078e0210 */
        /* <DEDUP_REMOVED lines=10> */
.L_x_394:
[----:B------:R-:W-:Y:S05]  /*17b0*/  BSYNC B0 ;  /* 0x0000000000007941 */ /* 0x000fea0003800000 */
.L_x_393:
[----:B---3--:R-:W-:Y:S01]  /*17c0*/  SHFL.IDX PT, R16, R15, 0x3, 0x181f ;  /* 0x00781f000f107f89 */ /* 0x008fe200000e0000 */
[----:B------:R-:W-:Y:S01]  /*17d0*/  IMAD.MOV.U32 R12, RZ, RZ, c[0x0][0x2b8] ;  /* 0x0000ae00ff0c7624 */ /* 0x000fe200078e00ff */
[----:B------:R-:W-:Y:S01]  /*17e0*/  UIADD3 UR25, UR20, -0x1, URZ ;  /* 0xffffffff14197890 */ /* 0x000fe2000fffe03f */
[----:B------:R-:W-:Y:S01]  /*17f0*/  SHF.R.S32.HI R217, RZ, 0x1f, R4 ;  /* 0x0000001fffd97819 */ /* 0x000fe20000011404 */
[----:B----4-:R-:W3:Y:S01]  /*1800*/  SHFL.IDX PT, R17, R10, 0x3, 0x181f ;  /* 0x00781f000a117f89 */ /* 0x010ee200000e0000 */
[----:B------:R-:W-:Y:S01]  /*1810*/  SHF.R.S32.HI R216, RZ, 0x1f, R9 ;  /* 0x0000001fffd87819 */ /* 0x000fe20000011409 */
[----:B------:R-:W-:Y:S01]  /*1820*/  USHF.L.U32 UR11, UR25, 0x6, URZ ;  /* 0x00000006190b7899 */ /* 0x000fe2000800063f */
[----:B------:R-:W-:Y:S01]  /*1830*/  ISETP.NE.AND P2, PT, R12, 0x1, PT ;  /* 0x000000010c00780c */ /* 0x000fe20003f45270 */
[----:B------:R-:W-:Y:S01]  /*1840*/  IMAD.SHL.U32 R207, R207, 0x2, RZ ;  /* 0x00000002cfcf7824 */ /* 0x000fe200078e00ff */
[----:B------:R-:W-:Y:S01]  /*1850*/  IADD3 R12, R6, 0x60, RZ ;  /* 0x00000060060c7810 */ /* 0x000fe20007ffe0ff */
[----:B------:R-:W-:Y:S01]  /*1860*/  USHF.R.S32.HI UR6, URZ, 0x1f, UR7 ;  /* 0x0000001f3f067899 */ /* 0x000fe20008011407 */
[----:B------:R-:W-:Y:S01]  /*1870*/  LEA.HI R217, R217, R4, RZ, 0x3 ;  /* 0x00000004d9d97211 */ /* 0x000fe200078f18ff */
[----:B------:R-:W-:Y:S01]  /*1880*/  IMAD.MOV.U32 R208, RZ, RZ, RZ ;  /* 0x000000ffffd07224 */ /* 0x000fe200078e00ff */
[----:B------:R-:W-:Y:S01]  /*1890*/  ISETP.GE.AND P5, PT, R12, UR4, PT ;  /* 0x000000040c007c0c */ /* 0x000fe2000bfa6270 */
[----:B------:R-:W-:Y:S01]  /*18a0*/  ULDC.64 UR4, c[0x0][0x2b0] ;  /* 0x0000ac0000047ab9 */ /* 0x000fe20000000a00 */
[----:B------:R-:W-:Y:S01]  /*18b0*/  LEA.HI R216, R216, R9, RZ, 0x3 ;  /* 0x00000009d8d87211 */ /* 0x000fe200078f18ff */
[----:B------:R-:W-:Y:S01]  /*18c0*/  UIMAD UR6, UR6, UR4, URZ ;  /* 0x00000004060672a4 */ /* 0x000fe2000f8e023f */
[----:B------:R-:W-:Y:S01]  /*18d0*/  LOP3.LUT R217, R217, 0xfffffff8, RZ, 0xc0, !PT ;  /* 0xfffffff8d9d97812 */ /* 0x000fe200078ec0ff */
[----:B------:R-:W-:Y:S01]  /*18e0*/  UIMAD.WIDE.U32 UR16, UR7, UR4, URZ ;  /* 0x00000004071072a5 */ /* 0x000fe2000f8e003f */
[----:B------:R-:W-:Y:S01]  /*18f0*/  LOP3.LUT R216, R216, 0xfffffff8, RZ, 0xc0, !PT ;  /* 0xfffffff8d8d87812 */ /* 0x000fe200078ec0ff */
[----:B------:R-:W-:Y:S01]  /*1900*/  UIMAD UR5, UR7, UR5, UR6 ;  /* 0x00000005070572a4 */ /* 0x000fe2000f8e0206 */
[----:B------:R-:W-:-:S03]  /*1910*/  IADD3 R6, R210, UR11, RZ ;  /* 0x0000000bd2067c10 */ /* 0x000fc6000fffe0ff */
[----:B------:R-:W-:Y:S01]  /*1920*/  UIADD3 UR8, UR17, UR5, URZ ;  /* 0x0000000511087290 */ /* 0x000fe2000fffe03f */
[C---:B------:R-:W-:Y:S02]  /*1930*/  ISETP.GE.AND P6, PT, R6.reuse, UR10, PT ;  /* 0x0000000a06007c0c */ /* 0x040fe4000bfc6270 */
[----:B------:R-:W-:Y:S01]  /*1940*/  IADD3 R209, R6, UR12, RZ ;  /* 0x0000000c06d17c10 */ /* 0x000fe2000fffe0ff */
[----:B-123--:R-:W-:Y:S01]  /*1950*/  @!P5 IMAD.WIDE R14, R218, 0x2, R16 ;  /* 0x00000002da0ed825 */ /* 0x00efe200078e0210 */
[----:B------:R-:W-:-:S03]  /*1960*/  ISETP.GT.OR P6, PT, R210, 0x3f, P6 ;  /* 0x0000003fd200780c */ /* 0x000fc600037c4670 */
[--C-:B------:R-:W-:Y:S01]  /*1970*/  @!P5 IMAD.WIDE R18, R217, 0x2, R16.reuse ;  /* 0x00000002d912d825 */ /* 0x100fe200078e0210 */
[----:B------:R-:W-:Y:S01]  /*1980*/  @!PT LDS RZ, [RZ] ;  /* 0x00000000fffff984 */ /* 0x000fe20000000800 */
[----:B------:R1:W-:Y:S01]  /*1990*/  @!P5 LDGSTS.E.BYPASS.LTC128B.128 [R207+0xf100], [R14.64], !P3 ;  /* 0x0f1000000ecfdfae */ /* 0x0003e2000d901d52 */
[----:B------:R-:W-:Y:S02]  /*19a0*/  USHF.R.S32.HI UR6, URZ, 0x1f, UR13 ;  /* 0x0000001f3f067899 */ /* 0x000fe4000801140d */
[----:B------:R-:W-:Y:S01]  /*19b0*/  @!P5 IMAD.WIDE R16, R216, 0x2, R16 ;  /* 0x00000002d810d825 */ /* 0x000fe200078e0210 */
[----:B------:R2:W-:Y:S01]  /*19c0*/  @!P5 LDGSTS.E.BYPASS.LTC128B.128 [R207+0x13100], [R18.64], !P4 ;  /* 0x1310000012cfdfae */ /* 0x0005e2000e101d52 */
[----:B------:R-:W-:Y:S02]  /*19d0*/  ULDC.64 UR4, c[0x0][0x1e8] ;  /* 0x00007a0000047ab9 */ /* 0x000fe40000000a00 */
[----:B------:R-:W-:Y:S01]  /*19e0*/  @P2 IMAD.HI.U32 R12, R209, c[0x0][0x2bc], RZ ;  /* 0x0000af00d10c2a27 */ /* 0x000fe200078e00ff */
[----:B------:R3:W-:Y:S03]  /*19f0*/  @!P5 LDGSTS.E.BYPASS.LTC128B.128 [R207+0x17100], [R16.64], !P0 ;  /* 0x1710000010cfdfae */ /* 0x0007e6000c101d52 */
[----:B------:R-:W-:Y:S01]  /*1a00*/  IMAD.MOV.U32 R6, RZ, RZ, R209 ;  /* 0x000000ffff067224 */ /* 0x000fe200078e00d1 */
[----:B------:R-:W0:Y:S01]  /*1a10*/  LDGDEPBAR ;  /* 0x00000000000079af */ /* 0x000e220000000000 */
[----:B------:R-:W-:-:S04]  /*1a20*/  @P2 SHF.R.U32.HI R6, RZ, c[0x0][0x2c0], R12 ;  /* 0x0000b000ff062a19 */ /* 0x000fc8000001160c */
[----:B------:R-:W-:-:S04]  /*1a30*/  @!P6 IADD3 R13, P1, R6, UR16, RZ ;  /* 0x00000010060dec10 */ /* 0x000fc8000ff3e0ff */
[----:B------:R-:W-:Y:S02]  /*1a40*/  @!P6 LEA.HI.X.SX32 R10, R6, UR8, 0x1, P1 ;  /* 0x00000008060aec11 */ /* 0x000fe400088f0eff */
[----:B------:R-:W-:-:S04]  /*1a50*/  @!P6 LEA R12, P1, R13, c[0x0][0x2a0], 0x2 ;  /* 0x0000a8000d0cea11 */ /* 0x000fc800078210ff */
[----:B------:R-:W-:Y:S01]  /*1a60*/  @!P6 LEA.HI.X R13, R13, c[0x0][0x2a4], R10, 0x2, P1 ;  /* 0x0000a9000d0dea11 */ /* 0x000fe200008f140a */
[----:B------:R-:W-:Y:S06]  /*1a70*/  BAR.SYNC.DEFER_BLOCKING 0x0 ;  /* 0x0000000000007b1d */ /* 0x000fec0000010000 */
[----:B------:R4:W5:Y:S01]  /*1a80*/  @!P6 LDG.E R208, [R12.64] ;  /* 0x000000120cd0e981 */ /* 0x000962000c1e1900 */
[----:B------:R-:W-:Y:S01]  /*1a90*/  IMAD.MOV R6, RZ, RZ, -R6 ;  /* 0x000000ffff067224 */ /* 0x000fe200078e0a06 */
[----:B------:R-:W-:Y:S01]  /*1aa0*/  UIMAD UR7, UR6, UR4, URZ ;  /* 0x00000004060772a4 */ /* 0x000fe2000f8e023f */
[----:B-1----:R-:W-:Y:S01]  /*1ab0*/  IMAD.SHL.U32 R15, R0, 0x40, RZ ;  /* 0x00000040000f7824 */ /* 0x002fe200078e00ff */
[----:B------:R-:W-:Y:S01]  /*1ac0*/  UIMAD.WIDE.U32 UR14, UR13, UR4, URZ ;  /* 0x000000040d0e72a5 */ /* 0x000fe2000f8e003f */
[----:B------:R-:W-:Y:S01]  /*1ad0*/  IMAD R209, R6, c[0x0][0x2b8], R209 ;  /* 0x0000ae0006d17a24 */ /* 0x000fe200078e02d1 */
[----:B------:R-:W-:Y:S01]  /*1ae0*/  UIMAD UR7, UR13, UR5, UR7 ;  /* 0x000000050d0772a4 */ /* 0x000fe2000f8e0207 */
[----:B------:R-:W-:Y:S01]  /*1af0*/  IMAD.SHL.U32 R10, R8, 0x8, RZ ;  /* 0x00000008080a7824 */ /* 0x000fe200078e00ff */
[----:B------:R-:W-:Y:S01]  /*1b00*/  LOP3.LUT R15, R15, 0x1c0, RZ, 0xc0, !PT ;  /* 0x000001c00f0f7812 */ /* 0x000fe200078ec0ff */
[----:B------:R-:W-:Y:S01]  /*1b10*/  IMAD.WIDE.U32 R20, R209, c[0x0][0x1e0], RZ ;  /* 0x00007800d1147a25 */ /* 0x000fe200078e00ff */
[----:B------:R-:W-:Y:S01]  /*1b20*/  SHF.R.S32.HI R14, RZ, 0x1f, R209 ;  /* 0x0000001fff0e7819 */ /* 0x000fe200000114d1 */
[----:B------:R-:W-:Y:S01]  /*1b30*/  UIADD3 UR7, UR15, UR7, URZ ;  /* 0x000000070f077290 */ /* 0x000fe2000fffe03f */
[----:B------:R-:W-:Y:S01]  /*1b40*/  LOP3.LUT R10, R15, 0x8, R10, 0xf8, !PT ;  /* 0x000000080f0a7812 */ /* 0x000fe200078ef80a */
[C---:B---3--:R-:W-:Y:S01]  /*1b50*/  IMAD.WIDE.U32 R16, R209.reuse, c[0x0][0x208], RZ ;  /* 0x00008200d1107a25 */ /* 0x048fe200078e00ff */
[----:B------:R-:W-:Y:S01]  /*1b60*/  SHF.R.U32.HI R15, RZ, 0x3, R15 ;  /* 0x00000003ff0f7819 */ /* 0x000fe2000001160f */
[----:B------:R-:W-:Y:S01]  /*1b70*/  ULDC.64 UR4, c[0x0][0x210] ;  /* 0x0000840000047ab9 */ /* 0x000fe20000000a00 */
[----:B------:R-:W-:Y:S01]  /*1b80*/  LOP3.LUT P3, RZ, R0, 0x2, RZ, 0xc0, !PT ;  /* 0x0000000200ff7812 */ /* 0x000fe2000786c0ff */
[C---:B------:R-:W-:Y:S01]  /*1b90*/  IMAD R6, R14.reuse, c[0x0][0x1e0], RZ ;  /* 0x000078000e067a24 */ /* 0x040fe200078e02ff */
[----:B------:R-:W-:Y:S01]  /*1ba0*/  UIMAD UR6, UR6, UR4, URZ ;  /* 0x00000004060672a4 */ /* 0x000fe2000f8e023f */
[----:B------:R-:W-:Y:S01]  /*1bb0*/  IMAD R14, R14, c[0x0][0x208], RZ ;  /* 0x000082000e0e7a24 */ /* 0x000fe200078e02ff */
[----:B------:R-:W-:Y:S01]  /*1bc0*/  LOP3.LUT R10, R10, R15, RZ, 0x3c, !PT ;  /* 0x0000000f0a0a7212 */ /* 0x000fe200078e3cff */
[----:B--2---:R-:W-:Y:S01]  /*1bd0*/  IMAD R18, R209, c[0x0][0x1e4], R6 ;  /* 0x00007900d1127a24 */ /* 0x004fe200078e0206 */
[----:B------:R-:W-:Y:S01]  /*1be0*/  UIMAD.WIDE.U32 UR22, UR13, UR4, URZ ;  /* 0x000000040d1672a5 */ /* 0x000fe2000f8e003f */
[----:B------:R-:W-:Y:S01]  /*1bf0*/  IMAD.U32 R85, RZ, RZ, UR11 ;  /* 0x0000000bff557e24 */ /* 0x000fe2000f8e00ff */
[----:B------:R-:W-:Y:S01]  /*1c00*/  UIMAD UR6, UR13, UR5, UR6 ;  /* 0x000000050d0672a4 */ /* 0x000fe2000f8e0206 */
[----:B------:R-:W-:Y:S01]  /*1c10*/  IMAD.IADD R19, R21, 0x1, R18 ;  /* 0x0000000115137824 */ /* 0x000fe200078e0212 */
[----:B----4-:R-:W-:Y:S01]  /*1c20*/  SHF.R.S32.HI R12, RZ, 0x4, R5 ;  /* 0x00000004ff0c7819 */ /* 0x010fe20000011405 */
[----:B------:R-:W-:Y:S01]  /*1c30*/  IMAD.MOV.U32 R18, RZ, RZ, R20 ;  /* 0x000000ffff127224 */ /* 0x000fe200078e0014 */
[----:B------:R-:W-:Y:S01]  /*1c40*/  UIADD3 UR6, UR23, UR6, URZ ;  /* 0x0000000617067290 */ /* 0x000fe2000fffe03f */
[----:B------:R-:W-:Y:S01]  /*1c50*/  IMAD R13, R209, c[0x0][0x20c], R14 ;  /* 0x00008300d10d7a24 */ /* 0x000fe200078e020e */
[----:B------:R-:W-:Y:S01]  /*1c60*/  LEA.HI R5, R5, R12, RZ, 0x1 ;  /* 0x0000000c05057211 */ /* 0x000fe200078f08ff */
[----:B------:R-:W-:Y:S01]  /*1c70*/  IMAD.SHL.U32 R90, R7, 0x40, RZ ;  /* 0x00000040075a7824 */ /* 0x000fe200078e00ff */
[----:B------:R-:W-:Y:S01]  /*1c80*/  IADD3 R8, -R8, UR10, -R85 ;  /* 0x0000000a08087c10 */ /* 0x000fe2000fffe955 */
[----:B------:R-:W-:Y:S01]  /*1c90*/  IMAD.IADD R13, R17, 0x1, R13 ;  /* 0x00000001110d7824 */ /* 0x000fe200078e020d */
[----:B------:R-:W-:Y:S01]  /*1ca0*/  LOP3.LUT R5, R5, 0xfffffffe, RZ, 0xc0, !PT ;  /* 0xfffffffe05057812 */ /* 0x000fe200078ec0ff */
[----:B------:R-:W-:Y:S01]  /*1cb0*/  UISETP.GT.AND UP2, UPT, UR25, UR9, UPT ;  /* 0x000000091900728c */ /* 0x000fe2000bf44270 */
[----:B------:R-:W-:-:S02]  /*1cc0*/  ISETP.GE.AND P1, PT, R8, 0x1, PT ;  /* 0x000000010800780c */ /* 0x000fc40003f26270 */
[----:B------:R-:W-:Y:S01]  /*1cd0*/  ISETP.GE.AND P5, PT, R218, c[0x0][0x1d4], PT ;  /* 0x00007500da007a0c */ /* 0x000fe20003fa6270 */
[----:B------:R-:W-:Y:S01]  /*1ce0*/  IMAD.IADD R5, R12, 0x1, -R5 ;  /* 0x000000010c057824 */ /* 0x000fe200078e0a05 */
[----:B------:R-:W-:Y:S01]  /*1cf0*/  ISETP.GE.AND P4, PT, R4, c[0x0][0x1d4], PT ;  /* 0x0000750004007a0c */ /* 0x000fe20003f86270 */
[----:B------:R-:W-:Y:S01]  /*1d00*/  IMAD.MOV.U32 R12, RZ, RZ, R16 ;  /* 0x000000ffff0c7224 */ /* 0x000fe200078e0010 */
[----:B------:R-:W-:Y:S01]  /*1d10*/  LEA.HI R88, R87, R84, RZ, 0x5 ;  /* 0x0000005457587211 */ /* 0x000fe200078f28ff */
[----:B------:R-:W-:Y:S01]  /*1d20*/  IMAD.SHL.U32 R16, R11, 0x40, RZ ;  /* 0x000000400b107824 */ /* 0x000fe200078e00ff */
[----:B------:R-:W-:Y:S01]  /*1d30*/  LOP3.LUT R90, R90, 0xfffffe00, RZ, 0xc0, !PT ;  /* 0xfffffe005a5a7812 */ /* 0x000fe200078ec0ff */
[C---:B------:R-:W-:Y:S01]  /*1d40*/  IMAD R205, R5.reuse, 0x200, R10 ;  /* 0x0000020005cd7824 */ /* 0x040fe200078e020a */
[----:B------:R-:W-:Y:S01]  /*1d50*/  SHF.R.S32.HI R86, RZ, 0x5, R88 ;  /* 0x00000005ff567819 */ /* 0x000fe20000011458 */
[----:B------:R-:W-:Y:S01]  /*1d60*/  IMAD.SHL.U32 R89, R5, 0x8, RZ ;  /* 0x0000000805597824 */ /* 0x000fe200078e00ff */
[----:B------:R-:W-:Y:S01]  /*1d70*/  LOP3.LUT R16, R16, 0x1c0, RZ, 0xc0, !PT ;  /* 0x000001c010107812 */ /* 0x000fe200078ec0ff */
[----:B------:R-:W-:Y:S01]  /*1d80*/  IMAD.SHL.U32 R205, R205, 0x2, RZ ;  /* 0x00000002cdcd7824 */ /* 0x000fe200078e00ff */
[----:B------:R-:W-:Y:S01]  /*1d90*/  SHF.R.S32.HI R133, RZ, 0x1f, R218 ;  /* 0x0000001fff857819 */ /* 0x000fe200000114da */
[----:B------:R-:W-:Y:S01]  /*1da0*/  IMAD R206, R86, 0x400, R90 ;  /* 0x0000040056ce7824 */ /* 0x000fe200078e025a */
[----:B------:R-:W-:-:S02]  /*1db0*/  LOP3.LUT R89, R16, 0x8, R89, 0xf8, !PT ;  /* 0x0000000810597812 */ /* 0x000fc400078ef859 */
[----:B------:R-:W-:Y:S02]  /*1dc0*/  IADD3 R204, R205, 0x6120, RZ ;  /* 0x00006120cdcc7810 */ /* 0x000fe40007ffe0ff */
[----:B------:R-:W-:Y:S02]  /*1dd0*/  SHF.R.U32.HI R16, RZ, 0x3, R16 ;  /* 0x00000003ff107819 */ /* 0x000fe40000011610 */
[----:B------:R-:W-:Y:S02]  /*1de0*/  IADD3 R213, R207, 0x100, RZ ;  /* 0x00000100cfd57810 */ /* 0x000fe40007ffe0ff */
[----:B------:R-:W-:Y:S02]  /*1df0*/  LOP3.LUT R89, R89, R16, RZ, 0x3c, !PT ;  /* 0x0000001059597212 */ /* 0x000fe400078e3cff */
[----:B------:R-:W-:Y:S02]  /*1e00*/  SHF.R.S32.HI R220, RZ, 0x1f, R217 ;  /* 0x0000001fffdc7819 */ /* 0x000fe400000114d9 */
[----:B------:R-:W-:Y:S01]  /*1e10*/  SHF.R.S32.HI R219, RZ, 0x1f, R216 ;  /* 0x0000001fffdb7819 */ /* 0x000fe200000114d8 */
[----:B------:R-:W-:-:S04]  /*1e20*/  IMAD.IADD R206, R89, 0x1, R206 ;  /* 0x0000000159ce7824 */ /* 0x000fc800078e02ce */
[----:B------:R-:W-:-:S04]  /*1e30*/  IMAD.SHL.U32 R206, R206, 0x2, RZ ;  /* 0x00000002cece7824 */ /* 0x000fc800078e00ff */
[--C-:B------:R-:W-:Y:S02]  /*1e40*/  IMAD R202, R2, 0x2, R206.reuse ;  /* 0x0000000202ca7824 */ /* 0x100fe400078e02ce */
[C---:B------:R-:W-:Y:S02]  /*1e50*/  IMAD R201, R3.reuse, 0x2, R206 ;  /* 0x0000000203c97824 */ /* 0x040fe400078e02ce */
[----:B------:R-:W-:Y:S01]  /*1e60*/  IMAD R199, R3, 0x2, R202 ;  /* 0x0000000203c77824 */ /* 0x000fe200078e02ca */
[----:B-----5:R-:W-:Y:S01]  /*1e70*/  SHF.R.S32.HI R6, RZ, 0x1f, R208 ;  /* 0x0000001fff067819 */ /* 0x020fe200000114d0 */
[----:B------:R-:W-:-:S04]  /*1e80*/  IMAD.WIDE.U32 R18, R208, c[0x0][0x1f0], R18 ;  /* 0x00007c00d0127a25 */ /* 0x000fc800078e0012 */
[----:B------:R-:W-:Y:S01]  /*1e90*/  IMAD R21, R6, c[0x0][0x1f0], RZ ;  /* 0x00007c0006157a24 */ /* 0x000fe200078e02ff */
[----:B------:R-:W-:Y:S01]  /*1ea0*/  IADD3 R17, P0, R18, UR14, RZ ;  /* 0x0000000e12117c10 */ /* 0x000fe2000ff1e0ff */
[----:B------:R-:W-:Y:S02]  /*1eb0*/  IMAD R11, R6, c[0x0][0x218], RZ ;  /* 0x00008600060b7a24 */ /* 0x000fe400078e02ff */
[C---:B------:R-:W-:Y:S02]  /*1ec0*/  IMAD R14, R208.reuse, c[0x0][0x1f4], R21 ;  /* 0x00007d00d00e7a24 */ /* 0x040fe400078e0215 */
[----:B------:R-:W-:-:S03]  /*1ed0*/  IMAD R5, R208, c[0x0][0x21c], R11 ;  /* 0x00008700d0057a24 */ /* 0x000fc600078e020b */
[----:B------:R-:W-:Y:S02]  /*1ee0*/  IADD3.X R14, R19, UR7, R14, P0, !PT ;  /* 0x00000007130e7c10 */ /* 0x000fe400087fe40e */
[----:B------:R-:W-:-:S04]  /*1ef0*/  LEA R18, P0, R17, c[0x0][0x1c8], 0x1 ;  /* 0x0000720011127a11 */ /* 0x000fc800078008ff */
[----:B------:R-:W-:Y:S01]  /*1f00*/  LEA.HI.X R17, R17, c[0x0][0x1cc], R14, 0x1, P0 ;  /* 0x0000730011117a11 */ /* 0x000fe200000f0c0e */
[----:B------:R-:W-:Y:S01]  /*1f10*/  IMAD.WIDE.U32 R14, R208, c[0x0][0x218], R12 ;  /* 0x00008600d00e7a25 */ /* 0x000fe200078e000c */
[----:B------:R-:W-:Y:S04]  /*1f20*/  SHFL.IDX PT, R10, R18, 0x1, 0x181f ;  /* 0x00381f00120a7f89 */ /* 0x000fe800000e0000 */
[----:B------:R-:W-:Y:S01]  /*1f30*/  SHFL.IDX PT, R12, R18, RZ, 0x181f ;  /* 0x00181fff120c7589 */ /* 0x000fe200000e0000 */
[----:B------:R-:W-:-:S03]  /*1f40*/  IADD3 R6, P0, R14, UR22, RZ ;  /* 0x000000160e067c10 */ /* 0x000fc6000ff1e0ff */
[----:B------:R-:W1:Y:S01]  /*1f50*/  SHFL.IDX PT, R13, R17, RZ, 0x181f ;  /* 0x00181fff110d7589 */ /* 0x000e6200000e0000 */
[----:B------:R-:W-:Y:S02]  /*1f60*/  IADD3.X R5, R15, UR6, R5, P0, !PT ;  /* 0x000000060f057c10 */ /* 0x000fe400087fe405 */
[----:B------:R-:W-:Y:S01]  /*1f70*/  IADD3 R15, R205, 0x6100, RZ ;  /* 0x00006100cd0f7810 */ /* 0x000fe20007ffe0ff */
[----:B------:R-:W2:Y:S01]  /*1f80*/  SHFL.IDX PT, R11, R17, 0x1, 0x181f ;  /* 0x00381f00110b7f89 */ /* 0x000ea200000e0000 */
[C---:B------:R-:W-:Y:S02]  /*1f90*/  LEA R14, P0, R6.reuse, c[0x0][0x1f8], 0x1 ;  /* 0x00007e00060e7a11 */ /* 0x040fe400078008ff */
[----:B------:R-:W-:Y:S02]  /*1fa0*/  @P3 IADD3 R204, R15, -0x20, RZ ;  /* 0xffffffe00fcc3810 */ /* 0x000fe40007ffe0ff */
[----:B------:R-:W-:Y:S01]  /*1fb0*/  LEA.HI.X R15, R6, c[0x0][0x1fc], R5, 0x1, P0 ;  /* 0x00007f00060f7a11 */ /* 0x000fe200000f0c05 */
[----:B------:R-:W3:Y:S01]  /*1fc0*/  SHFL.IDX PT, R16, R14, RZ, 0x181f ;  /* 0x00181fff0e107589 */ /* 0x000ee200000e0000 */
[----:B------:R-:W-:-:S02]  /*1fd0*/  ISETP.GT.AND P0, PT, R8, 0x20, PT ;  /* 0x000000200800780c */ /* 0x000fc40003f04270 */
[----:B------:R-:W-:Y:S01]  /*1fe0*/  ISETP.GE.AND P3, PT, R9, c[0x0][0x1d4], PT ;  /* 0x0000750009007a0c */ /* 0x000fe20003f66270 */
[----:B------:R-:W4:Y:S01]  /*1ff0*/  SHFL.IDX PT, R40, R14, 0x1, 0x181f ;  /* 0x00381f000e287f89 */ /* 0x000f2200000e0000 */
[C---:B------:R-:W-:Y:S02]  /*2000*/  IADD3 R195, R204.reuse, 0x800, RZ ;  /* 0x00000800ccc37810 */ /* 0x040fe40007ffe0ff */
[----:B------:R-:W-:Y:S01]  /*2010*/  SEL R221, RZ, 0x10, P3 ;  /* 0x00000010ffdd7807 */ /* 0x000fe20001800000 */
[----:B------:R-:W5:Y:S01]  /*2020*/  SHFL.IDX PT, R6, R15, RZ, 0x181f ;  /* 0x00181fff0f067589 */ /* 0x000f6200000e0000 */
[C---:B------:R-:W-:Y:S02]  /*2030*/  IADD3 R194, R204.reuse, 0x1000, RZ ;  /* 0x00001000ccc27810 */ /* 0x040fe40007ffe0ff */
[C---:B------:R-:W-:Y:S01]  /*2040*/  IADD3 R193, R204.reuse, 0x1800, RZ ;  /* 0x00001800ccc17810 */ /* 0x040fe20007ffe0ff */
[----:B------:R3:W3:Y:S01]  /*2050*/  SHFL.IDX PT, R5, R15, 0x1, 0x181f ;  /* 0x00381f000f057f89 */ /* 0x0006e200000e0000 */
[----:B------:R-:W-:Y:S01]  /*2060*/  IADD3 R191, R204, 0x2000, RZ ;  /* 0x00002000ccbf7810 */ /* 0x000fe20007ffe0ff */
[----:B-1----:R-:W-:Y:S01]  /*2070*/  @P1 IMAD.WIDE R20, R218, 0x2, R12 ;  /* 0x00000002da141825 */ /* 0x002fe200078e020c */
[----:B------:R-:W-:-:S02]  /*2080*/  IADD3 R190, R204, 0x2800, RZ ;  /* 0x00002800ccbe7810 */ /* 0x000fc40007ffe0ff */
[C---:B------:R-:W-:Y:S01]  /*2090*/  IADD3 R189, R204.reuse, 0x3000, RZ ;  /* 0x00003000ccbd7810 */ /* 0x040fe20007ffe0ff */
[--C-:B------:R-:W-:Y:S01]  /*20a0*/  @P1 IMAD.WIDE R18, R217, 0x2, R12.reuse ;  /* 0x00000002d9121825 */ /* 0x100fe200078e020c */
[----:B------:R1:W-:Y:S01]  /*20b0*/  @P1 LDGSTS.E.BYPASS.LTC128B.128 [R207+0x6100], [R20.64], !P5 ;  /* 0x0610000014cf1fae */ /* 0x0003e2000e901d52 */
[----:B------:R-:W-:Y:S02]  /*20c0*/  IADD3 R188, R204, 0x3800, RZ ;  /* 0x00003800ccbc7810 */ /* 0x000fe40007ffe0ff */
[----:B------:R-:W-:Y:S01]  /*20d0*/  @P1 IMAD.WIDE R22, R216, 0x2, R12 ;  /* 0x00000002d8161825 */ /* 0x000fe200078e020c */
[----:B------:R1:W-:Y:S01]  /*20e0*/  @P1 LDGSTS.E.BYPASS.LTC128B.128 [R207+0x8100], [R18.64], !P4 ;  /* 0x0810000012cf1fae */ /* 0x0003e2000e101d52 */
[----:B------:R-:W-:Y:S02]  /*20f0*/  IADD3 R187, R204, 0x4000, RZ ;  /* 0x00004000ccbb7810 */ /* 0x000fe40007ffe0ff */
[----:B--2---:R-:W-:Y:S01]  /*2100*/  @P0 IMAD.WIDE R12, R218, 0x2, R10 ;  /* 0x00000002da0c0825 */ /* 0x004fe200078e020a */
[----:B------:R2:W-:Y:S01]  /*2110*/  @P1 LDGSTS.E.BYPASS.LTC128B.128 [R207+0xa100], [R22.64], !P3 ;  /* 0x0a10000016cf1fae */ /* 0x0005e2000d901d52 */
[----:B------:R-:W-:-:S02]  /*2120*/  IADD3 R186, R204, 0x4800, RZ ;  /* 0x00004800ccba7810 */ /* 0x000fc40007ffe0ff */
[C-C-:B------:R-:W-:Y:S01]  /*2130*/  @P0 IMAD.WIDE R24, R217.reuse, 0x2, R10.reuse ;  /* 0x00000002d9180825 */ /* 0x140fe200078e020a */
[----:B------:R2:W-:Y:S01]  /*2140*/  @P0 LDGSTS.E.BYPASS.LTC128B.128 [R207+0x7100], [R12.64], !P5 ;  /* 0x071000000ccf0fae */ /* 0x0005e2000e901d52 */
[----:B------:R-:W-:Y:S02]  /*2150*/  IADD3 R185, R204, 0x5000, RZ ;  /* 0x00005000ccb97810 */ /* 0x000fe40007ffe0ff */
[----:B------:R-:W-:Y:S01]  /*2160*/  @P0 IMAD.WIDE R26, R216, 0x2, R10 ;  /* 0x00000002d81a0825 */ /* 0x000fe200078e020a */
[----:B------:R2:W-:Y:S01]  /*2170*/  @P0 LDGSTS.E.BYPASS.LTC128B.128 [R207+0x9100], [R24.64], !P4 ;  /* 0x0910000018cf0fae */ /* 0x0005e2000e101d52 */
[----:B------:R-:W-:Y:S02]  /*2180*/  IADD3 R184, R204, 0x5800, RZ ;  /* 0x00005800ccb87810 */ /* 0x000fe40007ffe0ff */
[----:B------:R-:W-:Y:S01]  /*2190*/  IMAD.WIDE R10, R218, 0x2, RZ ;  /* 0x00000002da0a7825 */ /* 0x000fe200078e02ff */
[----:B------:R2:W-:Y:S03]  /*21a0*/  @P0 LDGSTS.E.BYPASS.LTC128B.128 [R207+0xb100], [R26.64], !P3 ;  /* 0x0b1000001acf0fae */ /* 0x0005e6000d901d52 */
[----:B---3--:R-:W-:Y:S01]  /*21b0*/  IMAD.WIDE R14, R217, 0x2, RZ ;  /* 0x00000002d90e7825 */ /* 0x008fe200078e02ff */
[----:B------:R-:W0:Y:S01]  /*21c0*/  LDGDEPBAR ;  /* 0x00000000000079af */ /* 0x000e220000000000 */
[----:B------:R-:W-:-:S02]  /*21d0*/  IADD3 R48, P0, R16, R10, RZ ;  /* 0x0000000a10307210 */ /* 0x000fc40007f1e0ff */
[----:B----4-:R-:W-:-:S03]  /*21e0*/  IADD3 R10, P1, R10, R40, RZ ;  /* 0x000000280a0a7210 */ /* 0x010fc60007f3e0ff */
[----:B-----5:R-:W-:Y:S01]  /*21f0*/  IMAD.X R49, R6, 0x1, R11, P0 ;  /* 0x0000000106317824 */ /* 0x020fe200000e060b */
[----:B------:R-:W-:Y:S01]  /*2200*/  IADD3 R42, P0, R14, R40, RZ ;  /* 0x000000280e2a7210 */ /* 0x000fe20007f1e0ff */
[----:B------:R-:W-:Y:S01]  /*2210*/  IMAD.X R11, R11, 0x1, R5, P1 ;  /* 0x000000010b0b7824 */ /* 0x000fe200008e0605 */
[----:B-1----:R-:W-:-:S03]  /*2220*/  IADD3 R18, P6, R16, R14, RZ ;  /* 0x0000000e10127210 */ /* 0x002fc60007fde0ff */
[----:B------:R-:W-:Y:S02]  /*2230*/  IMAD.X R43, R15, 0x1, R5, P0 ;  /* 0x000000010f2b7824 */ /* 0x000fe400000e0605 */
[----:B------:R-:W-:Y:S01]  /*2240*/  IMAD.X R19, R6, 0x1, R15, P6 ;  /* 0x0000000106137824 */ /* 0x000fe200030e060f */
[----:B------:R-:W-:Y:S01]  /*2250*/  ISETP.GE.AND P6, PT, R4, c[0x0][0x1d4], PT ;  /* 0x0000750004007a0c */ /* 0x000fe20003fc6270 */
[----:B--2---:R-:W-:-:S05]  /*2260*/  IMAD.WIDE R12, R216, 0x2, RZ ;  /* 0x00000002d80c7825 */ /* 0x004fca00078e02ff */
[----:B------:R-:W-:Y:S02]  /*2270*/  IADD3 R16, P1, R16, R12, RZ ;  /* 0x0000000c10107210 */ /* 0x000fe40007f3e0ff */
[----:B------:R-:W-:Y:S01]  /*2280*/  IADD3 R40, P0, R12, R40, RZ ;  /* 0x000000280c287210 */ /* 0x000fe20007f1e0ff */
[----:B------:R-:W-:-:S04]  /*2290*/  DEPBAR.LE SB0, 0x1 ;  /* 0x000080400000791a */ /* 0x000fc80000000000 */
[----:B------:R-:W-:-:S04]  /*22a0*/  DEPBAR.LE SB0, 0x0 ;  /* 0x000080000000791a */ /* 0x000fc80000000000 */
[----:B------:R-:W-:Y:S01]  /*22b0*/  BAR.SYNC.DEFER_BLOCKING 0x0 ;  /* 0x0000000000007b1d */ /* 0x000fe20000010000 */
[----:B------:R-:W-:Y:S01]  /*22c0*/  IMAD.X R17, R6, 0x1, R13, P1 ;  /* 0x0000000106117824 */ /* 0x000fe200008e060d */
[----:B------:R-:W-:Y:S01]  /*22d0*/  ISETP.GE.AND P1, PT, R218, c[0x0][0x1d4], PT ;  /* 0x00007500da007a0c */ /* 0x000fe20003f26270 */
[----:B------:R-:W-:-:S03]  /*22e0*/  IMAD.X R41, R13, 0x1, R5, P0 ;  /* 0x000000010d297824 */ /* 0x000fc600000e0605 */
[C---:B------:R-:W-:Y:S02]  /*22f0*/  ISETP.LT.OR P0, PT, R8.reuse, 0x1, P1 ;  /* 0x000000010800780c */ /* 0x040fe40000f01670 */
[----:B------:R-:W-:Y:S01]  /*2300*/  ISETP.GE.AND P1, PT, R9, c[0x0][0x1d4], PT ;  /* 0x0000750009007a0c */ /* 0x000fe20003f26270 */
[----:B------:R-:W-:Y:S04]  /*2310*/  LDSM.16.M88.4 R28, [R206+0xc100] ;  /* 0x00c10000ce1c783b */ /* 0x000fe80000000200 */
[----:B------:R-:W-:Y:S04]  /*2320*/  LDSM.16.M88.4 R12, [R202+0xc100] ;  /* 0x00c10000ca0c783b */ /* 0x000fe80000000200 */
[----:B------:R-:W1:Y:S04]  /*2330*/  LDSM.16.M88.4 R20, [R205+0x6100] ;  /* 0x00610000cd14783b */ /* 0x000e680000000200 */
[----:B------:R-:W-:Y:S04]  /*2340*/  LDSM.16.M88.4 R64, [R205+0x6900] ;  /* 0x00690000cd40783b */ /* 0x000fe80000000200 */
[----:B------:R-:W2:Y:S04]  /*2350*/  LDSM.16.M88.4 R56, [R205+0x7100] ;  /* 0x00710000cd38783b */ /* 0x000ea80000000200 */
[----:B------:R-:W3:Y:S04]  /*2360*/  LDSM.16.M88.4 R32, [R205+0x7900] ;  /* 0x00790000cd20783b */ /* 0x000ee80000000200 */
[----:B------:R-:W4:Y:S04]  /*2370*/  LDSM.16.M88.4 R4, [R204] ;  /* 0x00000000cc04783b */ /* 0x000f280000000200 */
[----:B------:R-:W5:Y:S04]  /*2380*/  LDSM.16.M88.4 R80, [R204+0x800] ;  /* 0x00080000cc50783b */ /* 0x000f680000000200 */
[----:B------:R-:W3:Y:S04]  /*2390*/  LDSM.16.M88.4 R44, [R204+0x1000] ;  /* 0x00100000cc2c783b */ /* 0x000ee80000000200 */
[----:B------:R-:W3:Y:S04]  /*23a0*/  LDSM.16.M88.4 R36, [R204+0x1800] ;  /* 0x00180000cc24783b */ /* 0x000ee80000000200 */
        /* <DEDUP_REMOVED lines=9> */
[----:B------:R-:W-:Y:S01]  /*2440*/  HMMA.16816.F32 R20, R28, R22, RZ ;  /* 0x000000161c14723c */ /* 0x000fe200000018ff */
[----:B------:R-:W-:-:S07]  /*2450*/  ISETP.LT.OR P1, PT, R8, 0x21, P1 ;  /* 0x000000210800780c */ /* 0x000fce0000f21670 */
[----:B--2---:R-:W-:Y:S04]  /*2460*/  HMMA.16816.F32 R60, R28, R56, RZ ;  /* 0x000000381c3c723c */ /* 0x004fe800000018ff */
[----:B------:R1:W-:Y:S01]  /*2470*/  LDGSTS.E.BYPASS.LTC128B.128 [R207+0x4100], [R16.64], !P0 ;  /* 0x0410000010cf7fae */ /* 0x0003e2000c101d52 */
[----:B------:R-:W-:-:S03]  /*2480*/  ISETP.GE.AND P0, PT, R218, c[0x0][0x1d4], PT ;  /* 0x00007500da007a0c */ /* 0x000fc60003f06270 */
[----:B------:R-:W-:Y:S01]  /*2490*/  HMMA.16816.F32 R56, R28, R58, RZ ;  /* 0x0000003a1c38723c */ /* 0x000fe200000018ff */
[----:B------:R-:W-:-:S07]  /*24a0*/  ISETP.LT.OR P0, PT, R8, 0x21, P0 ;  /* 0x000000210800780c */ /* 0x000fce0000701670 */
[----:B---3--:R-:W-:Y:S06]  /*24b0*/  HMMA.16816.F32 R52, R28, R32, RZ ;  /* 0x000000201c34723c */ /* 0x008fec00000018ff */
[----:B------:R2:W-:Y:S01]  /*24c0*/  LDGSTS.E.BYPASS.LTC128B.128 [R207+0x1100], [R10.64], !P0 ;  /* 0x011000000acf7fae */ /* 0x0005e2000c101d52 */
[----:B------:R-:W-:Y:S01]  /*24d0*/  LOP3.LUT P0, RZ, R0, 0x4, RZ, 0xc0, !PT ;  /* 0x0000000400ff7812 */ /* 0x000fe2000780c0ff */
[----:B------:R-:W-:Y:S01]  /*24e0*/  IMAD.MOV.U32 R0, RZ, RZ, 0x40 ;  /* 0x00000040ff007424 */ /* 0x000fe200078e00ff */
[----:B----4-:R-:W-:Y:S01]  /*24f0*/  HMMA.16816.F32 R24, R12, R4, R24 ;  /* 0x000000040c18723c */ /* 0x010fe20000001818 */
[----:B------:R3:W-:Y:S03]  /*2500*/  LDGSTS.E.BYPASS.LTC128B.128 [R207+0x3100], [R42.64], !P6 ;  /* 0x031000002acf7fae */ /* 0x0007e6000f101d52 */
[----:B------:R-:W-:Y:S01]  /*2510*/  SEL R0, R0, 0xffffffc0, !P0 ;  /* 0xffffffc000007807 */ /* 0x000fe20004000000 */
[----:B------:R3:W-:Y:S01]  /*2520*/  LDGSTS.E.BYPASS.LTC128B.128 [R207+0x5100], [R40.64], !P1 ;  /* 0x0510000028cf7fae */ /* 0x0007e2000c901d52 */
[----:B------:R-:W-:-:S02]  /*2530*/  PLOP3.LUT P0, PT, PT, PT, UP2, 0x40, 0x0 ;  /* 0x000000000000781c */ /* 0x000fc40003f0e828 */
[C---:B-1----:R-:W-:Y:S01]  /*2540*/  HMMA.16816.F32 R16, R28.reuse, R64, RZ ;  /* 0x000000401c10723c */ /* 0x042fe200000018ff */
[----:B------:R-:W-:Y:S01]  /*2550*/  IMAD.IADD R200, R205, 0x1, R0 ;  /* 0x00000001cdc87824 */ /* 0x000fe200078e0200 */
[----:B------:R-:W-:Y:S01]  /*2560*/  LDSM.16.M88.4 R48, [R201+0xc100] ;  /* 0x00c10000c930783b */ /* 0x000fe20000000200 */
[----:B------:R-:W-:Y:S01]  /*2570*/  IMAD.IADD R192, R0, 0x1, R204 ;  /* 0x0000000100c07824 */ /* 0x000fe200078e02cc */
[----:B------:R-:W-:Y:S02]  /*2580*/  ISETP.GT.AND P1, PT, R210, 0x3f, PT ;  /* 0x0000003fd200780c */ /* 0x000fe40003f24270 */
[----:B------:R-:W-:Y:S02]  /*2590*/  LDSM.16.M88.4 R76, [R200+0x6900] ;  /* 0x00690000c84c783b */ /* 0x000fe40000000200 */
[C---:B------:R-:W-:Y:S02]  /*25a0*/  HMMA.16816.F32 R64, R28.reuse, R66, RZ ;  /* 0x000000421c40723c */ /* 0x040fe400000018ff */
[----:B------:R-:W-:Y:S04]  /*25b0*/  LDSM.16.M88.4 R72, [R200+0x7100] ;  /* 0x00710000c848783b */ /* 0x000fe80000000200 */
[----:B------:R-:W-:Y:S02]  /*25c0*/  LDSM.16.M88.4 R68, [R192+0x800] ;  /* 0x00080000c044783b */ /* 0x000fe40000000200 */
[----:B------:R-:W-:Y:S02]  /*25d0*/  HMMA.16816.F32 R28, R28, R34, RZ ;  /* 0x000000221c1c723c */ /* 0x000fe400000018ff */
[----:B--2---:R-:W1:Y:S04]  /*25e0*/  LDSM.16.M88.4 R8, [R200+0x6100] ;  /* 0x00610000c808783b */ /* 0x004e680000000200 */
[----:B------:R-:W-:Y:S02]  /*25f0*/  LDSM.16.M88.4 R32, [R199+0xc100] ;  /* 0x00c10000c720783b */ /* 0x000fe40000000200 */
[C---:B------:R-:W-:Y:S02]  /*2600*/  HMMA.16816.F32 R20, R12.reuse, R6, R20 ;  /* 0x000000060c14723c */ /* 0x040fe40000001814 */
[----:B---3--:R-:W2:Y:S04]  /*2610*/  LDSM.16.M88.4 R40, [R200+0x7900] ;  /* 0x00790000c828783b */ /* 0x008ea80000000200 */
[----:B------:R-:W3:Y:S02]  /*2620*/  LDSM.16.M88.4 R4, [R192] ;  /* 0x00000000c004783b */ /* 0x000ee40000000200 */
[C---:B-----5:R-:W-:Y:S02]  /*2630*/  HMMA.16816.F32 R16, R12.reuse, R80, R16 ;  /* 0x000000500c10723c */ /* 0x060fe40000001810 */
[----:B------:R-:W0:Y:S06]  /*2640*/  LDGDEPBAR ;  /* 0x00000000000079af */ /* 0x000e2c0000000000 */
[C---:B------:R-:W-:Y:S01]  /*2650*/  HMMA.16816.F32 R64, R12.reuse, R82, R64 ;  /* 0x000000520c40723c */ /* 0x040fe20000001840 */
[----:B------:R-:W-:Y:S07]  /*2660*/  LDSM.16.M88.4 R80, [R205+0x8900] ;  /* 0x00890000cd50783b */ /* 0x000fee0000000200 */
[C---:B------:R-:W-:Y:S08]  /*2670*/  HMMA.16816.F32 R60, R12.reuse, R44, R60 ;  /* 0x0000002c0c3c723c */ /* 0x040ff0000000183c */
[C---:B------:R-:W-:Y:S01]  /*2680*/  HMMA.16816.F32 R56, R12.reuse, R46, R56 ;  /* 0x0000002e0c38723c */ /* 0x040fe20000001838 */
[----:B------:R-:W4:Y:S07]  /*2690*/  LDSM.16.M88.4 R44, [R192+0x1000] ;  /* 0x00100000c02c783b */ /* 0x000f2e0000000200 */
[C---:B------:R-:W-:Y:S08]  /*26a0*/  HMMA.16816.F32 R52, R12.reuse, R36, R52 ;  /* 0x000000240c34723c */ /* 0x040ff00000001834 */
[----:B------:R-:W-:Y:S01]  /*26b0*/  HMMA.16816.F32 R28, R12, R38, R28 ;  /* 0x000000260c1c723c */ /* 0x000fe2000000181c */
[----:B------:R-:W5:Y:S04]  /*26c0*/  LDSM.16.M88.4 R36, [R192+0x1800] ;  /* 0x00180000c024783b */ /* 0x000f680000000200 */
[----:B------:R-:W-:Y:S03]  /*26d0*/  LDSM.16.M88.4 R12, [R206+0x10100] ;  /* 0x01010000ce0c783b */ /* 0x000fe60000000200 */
[C---:B-1----:R-:W-:Y:S08]  /*26e0*/  HMMA.16816.F32 R24, R48.reuse, R8, R24 ;  /* 0x000000083018723c */ /* 0x042ff00000001818 */
[C---:B------:R-:W-:Y:S01]  /*26f0*/  HMMA.16816.F32 R20, R48.reuse, R10, R20 ;  /* 0x0000000a3014723c */ /* 0x040fe20000001814 */
[----:B------:R-:W1:Y:S07]  /*2700*/  LDSM.16.M88.4 R8, [R205+0x8100] ;  /* 0x00810000cd08783b */ /* 0x000e6e0000000200 */
[C---:B------:R-:W-:Y:S08]  /*2710*/  HMMA.16816.F32 R16, R48.reuse, R76, R16 ;  /* 0x0000004c3010723c */ /* 0x040ff00000001810 */
[C---:B------:R-:W-:Y:S01]  /*2720*/  HMMA.16816.F32 R64, R48.reuse, R78, R64 ;  /* 0x0000004e3040723c */ /* 0x040fe20000001840 */
[----:B------:R-:W1:Y:S07]  /*2730*/  LDSM.16.M88.4 R76, [R205+0x9100] ;  /* 0x00910000cd4c783b */ /* 0x000e6e0000000200 */
[C---:B------:R-:W-:Y:S08]  /*2740*/  HMMA.16816.F32 R60, R48.reuse, R72, R60 ;  /* 0x00000048303c723c */ /* 0x040ff0000000183c */
[C---:B------:R-:W-:Y:S01]  /*2750*/  HMMA.16816.F32 R56, R48.reuse, R74, R56 ;  /* 0x0000004a3038723c */ /* 0x040fe20000001838 */
[----:B------:R-:W-:Y:S07]  /*2760*/  LDSM.16.M88.4 R72, [R204+0x2800] ;  /* 0x00280000cc48783b */ /* 0x000fee0000000200 */
[C---:B--2---:R-:W-:Y:S08]  /*2770*/  HMMA.16816.F32 R52, R48.reuse, R40, R52 ;  /* 0x000000283034723c */ /* 0x044ff00000001834 */
[----:B------:R-:W-:Y:S01]  /*2780*/  HMMA.16816.F32 R48, R48, R42, R28 ;  /* 0x0000002a3030723c */ /* 0x000fe2000000181c */
[----:B------:R-:W2:Y:S04]  /*2790*/  LDSM.16.M88.4 R28, [R205+0x9900] ;  /* 0x00990000cd1c783b */ /* 0x000ea80000000200 */
[----:B------:R-:W-:Y:S03]  /*27a0*/  LDSM.16.M88.4 R40, [R202+0x10100] ;  /* 0x01010000ca28783b */ /* 0x000fe60000000200 */
[C---:B---3--:R-:W-:Y:S08]  /*27b0*/  HMMA.16816.F32 R24, R32.reuse, R4, R24 ;  /* 0x000000042018723c */ /* 0x048ff00000001818 */
[C---:B------:R-:W-:Y:S01]  /*27c0*/  HMMA.16816.F32 R20, R32.reuse, R6, R20 ;  /* 0x000000062014723c */ /* 0x040fe20000001814 */
[----:B------:R-:W3:Y:S07]  /*27d0*/  LDSM.16.M88.4 R4, [R204+0x2000] ;  /* 0x00200000cc04783b */ /* 0x000eee0000000200 */
[C---:B------:R-:W-:Y:S08]  /*27e0*/  HMMA.16816.F32 R16, R32.reuse, R68, R16 ;  /* 0x000000442010723c */ /* 0x040ff00000001810 */
[C---:B------:R-:W-:Y:S01]  /*27f0*/  HMMA.16816.F32 R64, R32.reuse, R70, R64 ;  /* 0x000000462040723c */ /* 0x040fe20000001840 */
[----:B------:R-:W2:Y:S07]  /*2800*/  LDSM.16.M88.4 R68, [R204+0x3000] ;  /* 0x00300000cc44783b */ /* 0x000eae0000000200 */
[C---:B----4-:R-:W-:Y:S08]  /*2810*/  HMMA.16816.F32 R60, R32.reuse, R44, R60 ;  /* 0x0000002c203c723c */ /* 0x050ff0000000183c */
[C---:B------:R-:W-:Y:S01]  /*2820*/  HMMA.16816.F32 R56, R32.reuse, R46, R56 ;  /* 0x0000002e2038723c */ /* 0x040fe20000001838 */
[----:B------:R-:W4:Y:S07]  /*2830*/  LDSM.16.M88.4 R44, [R204+0x3800] ;  /* 0x00380000cc2c783b */ /* 0x000f2e0000000200 */
[C---:B-----5:R-:W-:Y:S08]  /*2840*/  HMMA.16816.F32 R52, R32.reuse, R36, R52 ;  /* 0x000000242034723c */ /* 0x060ff00000001834 */
[----:B------:R-:W-:Y:S01]  /*2850*/  HMMA.16816.F32 R48, R32, R38, R48 ;  /* 0x000000262030723c */ /* 0x000fe20000001830 */
[----:B------:R-:W-:Y:S04]  /*2860*/  LDSM.16.M88.4 R36, [R200+0x8100] ;  /* 0x00810000c824783b */ /* 0x000fe80000000200 */
[----:B------:R-:W-:Y:S03]  /*2870*/  LDSM.16.M88.4 R32, [R200+0x8900] ;  /* 0x00890000c820783b */ /* 0x000fe60000000200 */
[C---:B-1----:R-:W-:Y:S08]  /*2880*/  HMMA.16816.F32 R24, R12.reuse, R8, R24 ;  /* 0x000000080c18723c */ /* 0x042ff00000001818 */
[C---:B------:R-:W-:Y:S01]  /*2890*/  HMMA.16816.F32 R20, R12.reuse, R10, R20 ;  /* 0x0000000a0c14723c */ /* 0x040fe20000001814 */
[----:B------:R-:W1:Y:S07]  /*28a0*/  LDSM.16.M88.4 R8, [R201+0x10100] ;  /* 0x01010000c908783b */ /* 0x000e6e0000000200 */
[C---:B------:R-:W-:Y:S08]  /*28b0*/  HMMA.16816.F32 R16, R12.reuse, R80, R16 ;  /* 0x000000500c10723c */ /* 0x040ff00000001810 */
[C---:B------:R-:W-:Y:S01]  /*28c0*/  HMMA.16816.F32 R64, R12.reuse, R82, R64 ;  /* 0x000000520c40723c */ /* 0x040fe20000001840 */
[----:B------:R-:W-:Y:S07]  /*28d0*/  LDSM.16.M88.4 R80, [R192+0x2800] ;  /* 0x00280000c050783b */ /* 0x000fee0000000200 */
[C---:B------:R-:W-:Y:S08]  /*28e0*/  HMMA.16816.F32 R60, R12.reuse, R76, R60 ;  /* 0x0000004c0c3c723c */ /* 0x040ff0000000183c */
[C---:B------:R-:W-:Y:S01]  /*28f0*/  HMMA.16816.F32 R56, R12.reuse, R78, R56 ;  /* 0x0000004e0c38723c */ /* 0x040fe20000001838 */
[----:B------:R-:W-:Y:S07]  /*2900*/  LDSM.16.M88.4 R76, [R199+0x10100] ;  /* 0x01010000c74c783b */ /* 0x000fee0000000200 */
[C---:B--2---:R-:W-:Y:S08]  /*2910*/  HMMA.16816.F32 R52, R12.reuse, R28, R52 ;  /* 0x0000001c0c34723c */ /* 0x044ff00000001834 */
[----:B------:R-:W-:Y:S01]  /*2920*/  HMMA.16816.F32 R48, R12, R30, R48 ;  /* 0x0000001e0c30723c */ /* 0x000fe20000001830 */
[----:B------:R-:W2:Y:S04]  /*2930*/  LDSM.16.M88.4 R28, [R200+0x9100] ;  /* 0x00910000c81c783b */ /* 0x000ea80000000200 */
[----:B------:R-:W5:Y:S03]  /*2940*/  LDSM.16.M88.4 R12, [R200+0x9900] ;  /* 0x00990000c80c783b */ /* 0x000f660000000200 */
[C---:B---3--:R-:W-:Y:S08]  /*2950*/  HMMA.16816.F32 R24, R40.reuse, R4, R24 ;  /* 0x000000042818723c */ /* 0x048ff00000001818 */
[C---:B------:R-:W-:Y:S01]  /*2960*/  HMMA.16816.F32 R20, R40.reuse, R6, R20 ;  /* 0x000000062814723c */ /* 0x040fe20000001814 */
[----:B------:R-:W3:Y:S07]  /*2970*/  LDSM.16.M88.4 R4, [R192+0x2000] ;  /* 0x00200000c004783b */ /* 0x000eee0000000200 */
[C---:B------:R-:W-:Y:S08]  /*2980*/  HMMA.16816.F32 R16, R40.reuse, R72, R16 ;  /* 0x000000482810723c */ /* 0x040ff00000001810 */
[C---:B------:R-:W-:Y:S01]  /*2990*/  HMMA.16816.F32 R64, R40.reuse, R74, R64 ;  /* 0x0000004a2840723c */ /* 0x040fe20000001840 */
[----:B------:R-:W2:Y:S07]  /*29a0*/  LDSM.16.M88.4 R72, [R192+0x3000] ;  /* 0x00300000c048783b */ /* 0x000eae0000000200 */
[C---:B------:R-:W-:Y:S08]  /*29b0*/  HMMA.16816.F32 R60, R40.reuse, R68, R60 ;  /* 0x00000044283c723c */ /* 0x040ff0000000183c */
[C---:B------:R-:W-:Y:S01]  /*29c0*/  HMMA.16816.F32 R56, R40.reuse, R70, R56 ;  /* 0x000000462838723c */ /* 0x040fe20000001838 */
[----:B------:R-:W2:Y:S07]  /*29d0*/  LDSM.16.M88.4 R68, [R192+0x3800] ;  /* 0x00380000c044783b */ /* 0x000eae0000000200 */
[C---:B----4-:R-:W-:Y:S08]  /*29e0*/  HMMA.16816.F32 R52, R40.reuse, R44, R52 ;  /* 0x0000002c2834723c */ /* 0x050ff00000001834 */
[----:B------:R-:W-:Y:S01]  /*29f0*/  HMMA.16816.F32 R48, R40, R46, R48 ;  /* 0x0000002e2830723c */ /* 0x000fe20000001830 */
[----:B------:R-:W-:Y:S04]  /*2a00*/  LDSM.16.M88.4 R44, [R206+0x14100] ;  /* 0x01410000ce2c783b */ /* 0x000fe80000000200 */
[----:B------:R-:W4:Y:S03]  /*2a10*/  LDSM.16.M88.4 R40, [R205+0xa100] ;  /* 0x00a10000cd28783b */ /* 0x000f260000000200 */
[C---:B-1----:R-:W-:Y:S08]  /*2a20*/  HMMA.16816.F32 R24, R8.reuse, R36, R24 ;  /* 0x000000240818723c */ /* 0x042ff00000001818 */
[C---:B------:R-:W-:Y:S01]  /*2a30*/  HMMA.16816.F32 R20, R8.reuse, R38, R20 ;  /* 0x000000260814723c */ /* 0x040fe20000001814 */
[----:B------:R-:W1:Y:S07]  /*2a40*/  LDSM.16.M88.4 R36, [R205+0xa900] ;  /* 0x00a90000cd24783b */ /* 0x000e6e0000000200 */
[C---:B------:R-:W-:Y:S08]  /*2a50*/  HMMA.16816.F32 R16, R8.reuse, R32, R16 ;  /* 0x000000200810723c */ /* 0x040ff00000001810 */
[C---:B------:R-:W-:Y:S01]  /*2a60*/  HMMA.16816.F32 R64, R8.reuse, R34, R64 ;  /* 0x000000220840723c */ /* 0x040fe20000001840 */
[----:B------:R-:W1:Y:S07]  /*2a70*/  LDSM.16.M88.4 R32, [R205+0xb100] ;  /* 0x00b10000cd20783b */ /* 0x000e6e0000000200 */
[C---:B--2---:R-:W-:Y:S08]  /*2a80*/  HMMA.16816.F32 R60, R8.reuse, R28, R60 ;  /* 0x0000001c083c723c */ /* 0x044ff0000000183c */
[C---:B------:R-:W-:Y:S01]  /*2a90*/  HMMA.16816.F32 R56, R8.reuse, R30, R56 ;  /* 0x0000001e0838723c */ /* 0x040fe20000001838 */
[----:B------:R-:W2:Y:S07]  /*2aa0*/  LDSM.16.M88.4 R28, [R205+0xb900] ;  /* 0x00b90000cd1c783b */ /* 0x000eae0000000200 */
[C---:B-----5:R-:W-:Y:S08]  /*2ab0*/  HMMA.16816.F32 R52, R8.reuse, R12, R52 ;  /* 0x0000000c0834723c */ /* 0x060ff00000001834 */
[----:B------:R-:W-:Y:S01]  /*2ac0*/  HMMA.16816.F32 R48, R8, R14, R48 ;  /* 0x0000000e0830723c */ /* 0x000fe20000001830 */
[----:B------:R-:W-:Y:S04]  /*2ad0*/  LDSM.16.M88.4 R12, [R202+0x14100] ;  /* 0x01410000ca0c783b */ /* 0x000fe80000000200 */
[----:B------:R-:W5:Y:S03]  /*2ae0*/  LDSM.16.M88.4 R8, [R204+0x4000] ;  /* 0x00400000cc08783b */ /* 0x000f660000000200 */
[C---:B---3--:R-:W-:Y:S08]  /*2af0*/  HMMA.16816.F32 R24, R76.reuse, R4, R24 ;  /* 0x000000044c18723c */ /* 0x048ff00000001818 */
[C---:B------:R-:W-:Y:S01]  /*2b00*/  HMMA.16816.F32 R20, R76.reuse, R6, R20 ;  /* 0x000000064c14723c */ /* 0x040fe20000001814 */
[----:B------:R-:W3:Y:S07]  /*2b10*/  LDSM.16.M88.4 R4, [R204+0x4800] ;  /* 0x00480000cc04783b */ /* 0x000eee0000000200 */
[C---:B------:R-:W-:Y:S08]  /*2b20*/  HMMA.16816.F32 R16, R76.reuse, R80, R16 ;  /* 0x000000504c10723c */ /* 0x040ff00000001810 */
[C---:B------:R-:W-:Y:S08]  /*2b30*/  HMMA.16816.F32 R64, R76.reuse, R82, R64 ;  /* 0x000000524c40723c */ /* 0x040ff00000001840 */
[C---:B------:R-:W-:Y:S08]  /*2b40*/  HMMA.16816.F32 R60, R76.reuse, R72, R60 ;  /* 0x000000484c3c723c */ /* 0x040ff0000000183c */
[C---:B------:R-:W-:Y:S08]  /*2b50*/  HMMA.16816.F32 R56, R76.reuse, R74, R56 ;  /* 0x0000004a4c38723c */ /* 0x040ff00000001838 */
[C---:B------:R-:W-:Y:S08]  /*2b60*/  HMMA.16816.F32 R52, R76.reuse, R68, R52 ;  /* 0x000000444c34723c */ /* 0x040ff00000001834 */
[----:B------:R-:W-:Y:S01]  /*2b70*/  HMMA.16816.F32 R48, R76, R70, R48 ;  /* 0x000000464c30723c */ /* 0x000fe20000001830 */
[----:B------:R-:W2:Y:S07]  /*2b80*/  LDSM.16.M88.4 R68, [R204+0x5000] ;  /* 0x00500000cc44783b */ /* 0x000eae0000000200 */
[C---:B----4-:R-:W-:Y:S08]  /*2b90*/  HMMA.16816.F32 R24, R44.reuse, R40, R24 ;  /* 0x000000282c18723c */ /* 0x050ff00000001818 */
[C---:B------:R-:W-:Y:S01]  /*2ba0*/  HMMA.16816.F32 R20, R44.reuse, R42, R20 ;  /* 0x0000002a2c14723c */ /* 0x040fe20000001814 */
[----:B------:R-:W4:Y:S07]  /*2bb0*/  LDSM.16.M88.4 R40, [R204+0x5800] ;  /* 0x00580000cc28783b */ /* 0x000f2e0000000200 */
[C---:B-1----:R-:W-:Y:S08]  /*2bc0*/  HMMA.16816.F32 R16, R44.reuse, R36, R16 ;  /* 0x000000242c10723c */ /* 0x042ff00000001810 */
[C---:B------:R-:W-:Y:S01]  /*2bd0*/  HMMA.16816.F32 R64, R44.reuse, R38, R64 ;  /* 0x000000262c40723c */ /* 0x040fe20000001840 */
[----:B------:R-:W-:Y:S07]  /*2be0*/  LDSM.16.M88.4 R36, [R200+0xb100] ;  /* 0x00b10000c824783b */ /* 0x000fee0000000200 */
[C---:B------:R-:W-:Y:S08]  /*2bf0*/  HMMA.16816.F32 R60, R44.reuse, R32, R60 ;  /* 0x000000202c3c723c */ /* 0x040ff0000000183c */
[C---:B------:R-:W-:Y:S01]  /*2c00*/  HMMA.16816.F32 R56, R44.reuse, R34, R56 ;  /* 0x000000222c38723c */ /* 0x040fe20000001838 */
[----:B------:R-:W-:Y:S07]  /*2c10*/  LDSM.16.M88.4 R32, [R200+0xb900] ;  /* 0x00b90000c820783b */ /* 0x000fee0000000200 */
[C---:B--2---:R-:W-:Y:S08]  /*2c20*/  HMMA.16816.F32 R52, R44.reuse, R28, R52 ;  /* 0x0000001c2c34723c */ /* 0x044ff00000001834 */
[----:B------:R-:W-:Y:S01]  /*2c30*/  HMMA.16816.F32 R48, R44, R30, R48 ;  /* 0x0000001e2c30723c */ /* 0x000fe20000001830 */
[----:B------:R-:W-:Y:S04]  /*2c40*/  LDSM.16.M88.4 R28, [R201+0x14100] ;  /* 0x01410000c91c783b */ /* 0x000fe80000000200 */
[----:B------:R-:W-:Y:S03]  /*2c50*/  LDSM.16.M88.4 R44, [R199+0x14100] ;  /* 0x01410000c72c783b */ /* 0x000fe60000000200 */
[C---:B-----5:R-:W-:Y:S08]  /*2c60*/  HMMA.16816.F32 R24, R12.reuse, R8, R24 ;  /* 0x000000080c18723c */ /* 0x060ff00000001818 */
[C---:B------:R-:W-:Y:S01]  /*2c70*/  HMMA.16816.F32 R20, R12.reuse, R10, R20 ;  /* 0x0000000a0c14723c */ /* 0x040fe20000001814 */
[----:B------:R-:W1:Y:S07]  /*2c80*/  LDSM.16.M88.4 R8, [R200+0xa100] ;  /* 0x00a10000c808783b */ /* 0x000e6e0000000200 */
[C---:B---3--:R-:W-:Y:S08]  /*2c90*/  HMMA.16816.F32 R16, R12.reuse, R4, R16 ;  /* 0x000000040c10723c */ /* 0x048ff00000001810 */
[C---:B------:R-:W-:Y:S01]  /*2ca0*/  HMMA.16816.F32 R64, R12.reuse, R6, R64 ;  /* 0x000000060c40723c */ /* 0x040fe20000001840 */
[----:B------:R-:W2:Y:S07]  /*2cb0*/  LDSM.16.M88.4 R4, [R200+0xa900] ;  /* 0x00a90000c804783b */ /* 0x000eae0000000200 */
[C---:B------:R-:W-:Y:S08]  /*2cc0*/  HMMA.16816.F32 R60, R12.reuse, R68, R60 ;  /* 0x000000440c3c723c */ /* 0x040ff0000000183c */
[C---:B------:R-:W-:Y:S08]  /*2cd0*/  HMMA.16816.F32 R56, R12.reuse, R70, R56 ;  /* 0x000000460c38723c */ /* 0x040ff00000001838 */
[----:B----4-:R-:W-:Y:S01]  /*2ce0*/  HMMA.16816.F32 R68, R12, R40, R52 ;  /* 0x000000280c44723c */ /* 0x010fe20000001834 */
[----:B------:R-:W3:Y:S07]  /*2cf0*/  LDSM.16.M88.4 R52, [R192+0x4000] ;  /* 0x00400000c034783b */ /* 0x000eee0000000200 */
[----:B-1----:R-:W-:Y:S08]  /*2d00*/  HMMA.16816.F32 R24, R28, R8, R24 ;  /* 0x000000081c18723c */ /* 0x002ff00000001818 */
[----:B------:R-:W-:Y:S01]  /*2d10*/  HMMA.16816.F32 R48, R12, R42, R48 ;  /* 0x0000002a0c30723c */ /* 0x000fe20000001830 */
[----:B------:R-:W1:Y:S04]  /*2d20*/  LDSM.16.M88.4 R12, [R192+0x4800] ;  /* 0x00480000c00c783b */ /* 0x000e680000000200 */
[----:B------:R-:W-:Y:S03]  /*2d30*/  LDSM.16.M88.4 R40, [R192+0x5000] ;  /* 0x00500000c028783b */ /* 0x000fe60000000200 */
[----:B------:R-:W-:Y:S01]  /*2d40*/  HMMA.16816.F32 R20, R28, R10, R20 ;  /* 0x0000000a1c14723c */ /* 0x000fe20000001814 */
[----:B------:R-:W4:Y:S01]  /*2d50*/  LDSM.16.M88.4 R8, [R192+0x5800] ;  /* 0x00580000c008783b */ /* 0x000f220000000200 */
[----:B------:R-:W-:-:S06]  /*2d60*/  DEPBAR.LE SB0, 0x0 ;  /* 0x000080000000791a */ /* 0x000fcc0000000000 */
[C---:B--2---:R-:W-:Y:S07]  /*2d70*/  HMMA.16816.F32 R16, R28.reuse, R4, R16 ;  /* 0x000000041c10723c */ /* 0x044fee0000001810 */
[----:B------:R-:W-:Y:S01]  /*2d80*/  LOP3.LUT R4, R89, R90, RZ, 0xfc, !PT ;  /* 0x0000005a59047212 */ /* 0x000fe200078efcff */
[----:B------:R-:W-:Y:S08]  /*2d90*/  HMMA.16816.F32 R68, R28, R32, R68 ;  /* 0x000000201c44723c */ /* 0x000ff00000001844 */
[----:B---3--:R-:W-:Y:S08]  /*2da0*/  HMMA.16816.F32 R24, R44, R52, R24 ;  /* 0x000000342c18723c */ /* 0x008ff00000001818 */
[C---:B------:R-:W-:Y:S08]  /*2db0*/  HMMA.16816.F32 R64, R28.reuse, R6, R64 ;  /* 0x000000061c40723c */ /* 0x040ff00000001840 */
[C---:B------:R-:W-:Y:S08]  /*2dc0*/  HMMA.16816.F32 R60, R28.reuse, R36, R60 ;  /* 0x000000241c3c723c */ /* 0x040ff0000000183c */
[----:B------:R-:W-:Y:S01]  /*2dd0*/  HMMA.16816.F32 R56, R28, R38, R56 ;  /* 0x000000261c38723c */ /* 0x000fe20000001838 */
[----:B------:R-:W-:-:S06]  /*2de0*/  FMUL.FTZ R0, R26, c[0x0][0x320] ;  /* 0x0000c8001a007a20 */ /* 0x000fcc0000410000 */
[----:B------:R-:W2:Y:S01]  /*2df0*/  MUFU.TANH R0, R0 ;  /* 0x0000000000007308 */ /* 0x000ea20000002400 */
[----:B------:R-:W-:Y:S08]  /*2e00*/  HMMA.16816.F32 R48, R28, R34, R48 ;  /* 0x000000221c30723c */ /* 0x000ff00000001830 */
[C---:B-1----:R-:W-:Y:S07]  /*2e10*/  HMMA.16816.F32 R16, R44.reuse, R12, R16 ;  /* 0x0000000c2c10723c */ /* 0x042fee0000001810 */
[----:B------:R-:W-:Y:S01]  /*2e20*/  FMUL.FTZ R13, R24, c[0x0][0x320] ;  /* 0x0000c800180d7a20 */ /* 0x000fe20000410000 */
[C---:B----4-:R-:W-:Y:S05]  /*2e30*/  HMMA.16816.F32 R68, R44.reuse, R8, R68 ;  /* 0x000000082c44723c */ /* 0x050fea0000001844 */
[----:B------:R-:W1:Y:S02]  /*2e40*/  MUFU.TANH R13, R13 ;  /* 0x0000000d000d7308 */ /* 0x000e640000002400 */
[----:B------:R-:W-:Y:S01]  /*2e50*/  FMUL.FTZ R8, R25, c[0x0][0x320] ;  /* 0x0000c80019087a20 */ /* 0x000fe20000410000 */
[C---:B------:R-:W-:Y:S05]  /*2e60*/  HMMA.16816.F32 R20, R44.reuse, R54, R20 ;  /* 0x000000362c14723c */ /* 0x040fea0000001814 */
[----:B------:R-:W3:Y:S03]  /*2e70*/  MUFU.TANH R8, R8 ;  /* 0x0000000800087308 */ /* 0x000ee60000002400 */
[C---:B------:R-:W-:Y:S08]  /*2e80*/  HMMA.16816.F32 R64, R44.reuse, R14, R64 ;  /* 0x0000000e2c40723c */ /* 0x040ff00000001840 */
[C---:B------:R-:W-:Y:S08]  /*2e90*/  HMMA.16816.F32 R60, R44.reuse, R40, R60 ;  /* 0x000000282c3c723c */ /* 0x040ff0000000183c */
[C---:B------:R-:W-:Y:S08]  /*2ea0*/  HMMA.16816.F32 R56, R44.reuse, R42, R56 ;  /* 0x0000002a2c38723c */ /* 0x040ff00000001838 */
[----:B------:R-:W-:Y:S01]  /*2eb0*/  HMMA.16816.F32 R48, R44, R10, R48 ;  /* 0x0000000a2c30723c */ /* 0x000fe20000001830 */
[----:B------:R-:W-:Y:S06]  /*2ec0*/  BAR.SYNC.DEFER_BLOCKING 0x0 ;  /* 0x0000000000007b1d */ /* 0x000fec0000010000 */
[----:B------:R-:W-:Y:S05]  /*2ed0*/  @P0 BRA `(.L_x_395) ;  /* 0x0000041000000947 */ /* 0x000fea0003800000 */
[----:B-123--:R-:W-:Y:S01]  /*2ee0*/  IADD3 R209, R210, UR12, R85 ;  /* 0x0000000cd2d17c10 */ /* 0x00efe2000fffe055 */
[----:B------:R-:W-:-:S03]  /*2ef0*/  IMAD.MOV.U32 R208, RZ, RZ, RZ ;  /* 0x000000ffffd07224 */ /* 0x000fc600078e00ff */
[----:B------:R-:W-:-:S05]  /*2f00*/  IADD3 R209, R209, -0x40, RZ ;  /* 0xffffffc0d1d17810 */ /* 0x000fca0007ffe0ff */
        /* <DEDUP_REMOVED lines=9> */
[----:B------:R-:W-:Y:S02]  /*2fa0*/  IADD3 R14, -R221, 0x10, RZ ;  /* 0x00000010dd0e7810 */ /* 0x000fe40007ffe1ff */
[----:B------:R-:W-:Y:S01]  /*2fb0*/  SHF.L.U64.HI R9, R217, 0x1, R220 ;  /* 0x00000001d9097819 */ /* 0x000fe200000102dc */
[----:B------:R-:W-:Y:S01]  /*2fc0*/  IMAD R209, R10, c[0x0][0x2b8], R209 ;  /* 0x0000ae000ad17a24 */ /* 0x000fe200078e02d1 */
[----:B------:R-:W-:-:S03]  /*2fd0*/  LOP3.LUT R14, R14, 0xf, RZ, 0xc0, !PT ;  /* 0x0000000f0e0e7812 */ /* 0x000fc600078ec0ff */
[----:B------:R-:W-:Y:S01]  /*2fe0*/  IMAD.WIDE.U32 R10, R209, c[0x0][0x1e0], RZ ;  /* 0x00007800d10a7a25 */ /* 0x000fe200078e00ff */
[----:B------:R-:W-:-:S05]  /*2ff0*/  SHF.R.S32.HI R12, RZ, 0x1f, R209 ;  /* 0x0000001fff0c7819 */ /* 0x000fca00000114d1 */
[----:B------:R-:W-:-:S04]  /*3000*/  IMAD R12, R12, c[0x0][0x1e0], RZ ;  /* 0x000078000c0c7a24 */ /* 0x000fc800078e02ff */
[----:B------:R-:W-:Y:S01]  /*3010*/  IMAD R5, R209, c[0x0][0x1e4], R12 ;  /* 0x00007900d1057a24 */ /* 0x000fe200078e020c */
[----:B------:R-:W-:-:S03]  /*3020*/  SHF.L.U64.HI R12, R218, 0x1, R133 ;  /* 0x00000001da0c7819 */ /* 0x000fc60000010285 */
        /* <DEDUP_REMOVED lines=15> */
[----:B------:R-:W1:Y:S01]  /*3120*/  SHFL.IDX PT, R24, R5, 0x1, 0x181f ;  /* 0x00381f0005187f89 */ /* 0x000e6200000e0000 */
[----:B------:R-:W-:Y:S01]  /*3130*/  IMAD.SHL.U32 R7, R217, 0x2, RZ ;  /* 0x00000002d9077824 */ /* 0x000fe200078e00ff */
[----:B------:R-:W-:Y:S02]  /*3140*/  LOP3.LUT R28, R28, 0xf, RZ, 0xc0, !PT ;  /* 0x0000000f1c1c7812 */ /* 0x000fe400078ec0ff */
[----:B------:R-:W2:Y:S04]  /*3150*/  SHFL.IDX PT, R15, R32, 0x1, 0x181f ;  /* 0x00381f00200f7f89 */ /* 0x000ea800000e0000 */
[----:B------:R3:W4:Y:S04]  /*3160*/  SHFL.IDX PT, R26, R5, RZ, 0x181f ;  /* 0x00181fff051a7589 */ /* 0x00072800000e0000 */
[----:B------:R5:W4:Y:S01]  /*3170*/  SHFL.IDX PT, R25, R32, RZ, 0x181f ;  /* 0x00181fff20197589 */ /* 0x000b2200000e0000 */
[----:B-1----:R-:W-:-:S04]  /*3180*/  IADD3 R30, P6, P0, R30, R24, R11 ;  /* 0x000000181e1e7210 */ /* 0x002fc800078de00b */
[----:B--2---:R-:W-:Y:S02]  /*3190*/  IADD3.X R31, RZ, R15, R12, P6, P0 ;  /* 0x0000000fff1f7210 */ /* 0x004fe400037e040c */
[----:B------:R-:W-:Y:S01]  /*31a0*/  IADD3 R28, P6, P0, R28, R24, R7 ;  /* 0x000000181c1c7210 */ /* 0x000fe200078de007 */
[----:B---3--:R-:W-:-:S03]  /*31b0*/  IMAD.SHL.U32 R5, R216, 0x2, RZ ;  /* 0x00000002d8057824 */ /* 0x008fc600078e00ff */
[----:B------:R-:W-:Y:S02]  /*31c0*/  IADD3.X R29, RZ, R15, R9, P6, P0 ;  /* 0x0000000fff1d7210 */ /* 0x000fe400037e0409 */
[----:B-----5:R-:W-:Y:S02]  /*31d0*/  IADD3 R32, P6, P0, R14, R24, R5 ;  /* 0x000000180e207210 */ /* 0x020fe400078de005 */
[----:B------:R-:W-:-:S04]  /*31e0*/  SHF.L.U64.HI R14, R216, 0x1, R219 ;  /* 0x00000001d80e7819 */ /* 0x000fc800000102db */
[----:B------:R-:W-:Y:S02]  /*31f0*/  IADD3.X R33, RZ, R15, R14, P6, P0 ;  /* 0x0000000fff217210 */ /* 0x000fe400037e040e */
[C---:B----4-:R-:W-:Y:S02]  /*3200*/  IADD3 R34, P6, R26.reuse, R11, RZ ;  /* 0x0000000b1a227210 */ /* 0x050fe40007fde0ff */
[----:B------:R-:W-:-:S03]  /*3210*/  IADD3 R36, P0, R26, R7, RZ ;  /* 0x000000071a247210 */ /* 0x000fc60007f1e0ff */
[C---:B------:R-:W-:Y:S01]  /*3220*/  IMAD.X R35, R25.reuse, 0x1, R12, P6 ;  /* 0x0000000119237824 */ /* 0x040fe200030e060c */
        /* <DEDUP_REMOVED lines=12> */
.L_x_395:
[----:B-123--:R-:W-:Y:S01]  /*32f0*/  FMUL.FTZ R9, R17, c[0x0][0x320] ;  /* 0x0000c80011097a20 */ /* 0x00efe20000410000 */
[----:B------:R-:W-:Y:S01]  /*3300*/  LOP3.LUT R17, R88, 0xffffffe0, RZ, 0xc0, !PT ;  /* 0xffffffe058117812 */ /* 0x000fe200078ec0ff */
[----:B------:R-:W-:Y:S01]  /*3310*/  UIADD3 UR4, UR10, 0x1, -UR11 ;  /* 0x000000010a047890 */ /* 0x000fe2000fffe80b */
[----:B------:R-:W-:Y:S01]  /*3320*/  LEA.HI R87, R87, R84, RZ, 0x2 ;  /* 0x0000005457577211 */ /* 0x000fe200078f10ff */
[----:B------:R-:W-:Y:S01]  /*3330*/  FMUL.FTZ R24, R21, c[0x0][0x320] ;  /* 0x0000c80015187a20 */ /* 0x000fe20000410000 */
[----:B------:R-:W-:Y:S01]  /*3340*/  SHF.R.S32.HI R15, RZ, 0x1f, R86 ;  /* 0x0000001fff0f7819 */ /* 0x000fe20000011456 */
[----:B------:R-:W-:Y:S01]  /*3350*/  IMAD.IADD R10, R84, 0x1, -R17 ;  /* 0x00000001540a7824 */ /* 0x000fe200078e0a11 */
[----:B------:R-:W-:Y:S01]  /*3360*/  LOP3.LUT R87, R87, 0xfffffffc, RZ, 0xc0, !PT ;  /* 0xfffffffc57577812 */ /* 0x000fe200078ec0ff */
[----:B------:R-:W-:Y:S01]  /*3370*/  IMAD.U32 R21, RZ, RZ, UR4 ;  /* 0x00000004ff157e24 */ /* 0x000fe2000f8e00ff */
[----:B------:R-:W-:Y:S01]  /*3380*/  LEA.HI R15, R15, R86, RZ, 0x3 ;  /* 0x000000560f0f7211 */ /* 0x000fe200078f18ff */
[----:B------:R-:W-:Y:S01]  /*3390*/  FMUL.FTZ R11, R16, c[0x0][0x320] ;  /* 0x0000c800100b7a20 */ /* 0x000fe20000410000 */
[----:B------:R-:W-:Y:S01]  /*33a0*/  SHF.R.S32.HI R17, RZ, 0x1f, R10 ;  /* 0x0000001fff117819 */ /* 0x000fe2000001140a */
[----:B------:R-:W-:Y:S01]  /*33b0*/  IMAD.IADD R87, R84, 0x1, -R87 ;  /* 0x0000000154577824 */ /* 0x000fe200078e0a57 */
[----:B------:R-:W-:Y:S01]  /*33c0*/  LOP3.LUT R15, R15, 0xffffff8, RZ, 0xc0, !PT ;  /* 0x0ffffff80f0f7812 */ /* 0x000fe200078ec0ff */
[----:B------:R-:W-:Y:S01]  /*33d0*/  FMUL.FTZ R7, R64, c[0x0][0x320] ;  /* 0x0000c80040077a20 */ /* 0x000fe20000410000 */
[----:B------:R-:W-:Y:S01]  /*33e0*/  LEA.HI R12, R17, R10, RZ, 0x2 ;  /* 0x0000000a110c7211 */ /* 0x000fe200078f10ff */
[----:B------:R-:W-:Y:S01]  /*33f0*/  FMUL.FTZ R5, R65, c[0x0][0x320] ;  /* 0x0000c80041057a20 */ /* 0x000fe20000410000 */
[----:B------:R-:W-:Y:S01]  /*3400*/  LEA.HI R6, R87, R87, RZ, 0x1 ;  /* 0x0000005757067211 */ /* 0x000fe200078f08ff */
[----:B------:R-:W-:Y:S01]  /*3410*/  IMAD.IADD R15, R86, 0x1, -R15 ;  /* 0x00000001560f7824 */ /* 0x000fe200078e0a0f */
[----:B------:R-:W-:Y:S01]  /*3420*/  LEA.HI.SX32 R14, R12, UR24, 0x1e ;  /* 0x000000180c0e7c11 */ /* 0x000fe2000f8ff2ff */
[----:B------:R-:W-:Y:S01]  /*3430*/  FMUL.FTZ R60, R60, c[0x0][0x320] ;  /* 0x0000c8003c3c7a20 */ /* 0x000fe20000410000 */
[----:B------:R-:W-:Y:S01]  /*3440*/  LOP3.LUT R6, R6, 0x1ffffffe, RZ, 0xc0, !PT ;  /* 0x1ffffffe06067812 */ /* 0x000fe200078ec0ff */
[----:B------:R-:W-:Y:S01]  /*3450*/  FMUL.FTZ R61, R61, c[0x0][0x320] ;  /* 0x0000c8003d3d7a20 */ /* 0x000fe20000410000 */
[----:B------:R-:W-:Y:S01]  /*3460*/  PLOP3.LUT P6, PT, PT, PT, UP1, 0x80, 0x0 ;  /* 0x000000000000781c */ /* 0x000fe20003fcf018 */
[----:B------:R-:W-:Y:S01]  /*3470*/  FMUL.FTZ R56, R56, c[0x0][0x320] ;  /* 0x0000c80038387a20 */ /* 0x000fe20000410000 */
[----:B------:R-:W-:Y:S01]  /*3480*/  LEA R14, R15, R14, 0x4 ;  /* 0x0000000e0f0e7211 */ /* 0x000fe200078e20ff */
[----:B------:R-:W-:Y:S01]  /*3490*/  IMAD.IADD R211, R87, 0x1, -R6 ;  /* 0x0000000157d37824 */ /* 0x000fe200078e0a06 */
[----:B------:R-:W-:Y:S01]  /*34a0*/  PLOP3.LUT P0, PT, PT, PT, UP1, 0x80, 0x0 ;  /* 0x000000000000781c */ /* 0x000fe20003f0f018 */
[----:B------:R-:W-:Y:S01]  /*34b0*/  FMUL.FTZ R68, R68, c[0x0][0x320] ;  /* 0x0000c80044447a20 */ /* 0x000fe20000410000 */
[----:B------:R-:W-:Y:S01]  /*34c0*/  LOP3.LUT R15, R12, 0x7ffffffc, RZ, 0xc0, !PT ;  /* 0x7ffffffc0c0f7812 */ /* 0x000fe200078ec0ff */
[----:B------:R-:W-:Y:S01]  /*34d0*/  IMAD R211, R211, 0x8, R14 ;  /* 0x00000008d3d37824 */ /* 0x000fe200078e020e */
[----:B------:R-:W-:Y:S01]  /*34e0*/  ULDC UR25, c[0x0][0x2ac] ;  /* 0x0000ab0000197ab9 */ /* 0x000fe20000000800 */
[----:B------:R-:W-:Y:S01]  /*34f0*/  FMUL.FTZ R69, R69, c[0x0][0x320] ;  /* 0x0000c80045457a20 */ /* 0x000fe20000410000 */
[----:B------:R-:W-:Y:S01]  /*3500*/  ULDC UR4, c[0x0][0x1d0] ;  /* 0x0000740000047ab9 */ /* 0x000fe20000000800 */
[----:B------:R-:W-:Y:S01]  /*3510*/  IMAD.IADD R212, R10, 0x1, -R15 ;  /* 0x000000010ad47824 */ /* 0x000fe200078e0a0f */
[----:B------:R-:W-:Y:S01]  /*3520*/  MOV R6, R211 ;  /* 0x000000d300067202 */ /* 0x000fe20000000f00 */
[----:B------:R-:W-:Y:S01]  /*3530*/  @P6 IMAD.HI.U32 R14, R211, c[0x0][0x2c8], RZ ;  /* 0x0000b200d30e6a27 */ /* 0x000fe200078e00ff */
[----:B------:R-:W1:Y:S01]  /*3540*/  MUFU.TANH R11, R11 ;  /* 0x0000000b000b7308 */ /* 0x000e620000002400 */
[----:B------:R-:W-:Y:S01]  /*3550*/  ULDC UR5, c[0x0][0x324] ;  /* 0x0000c90000057ab9 */ /* 0x000fe20000000800 */
[----:B------:R-:W-:Y:S01]  /*3560*/  SHF.L.U32 R212, R212, 0x1, RZ ;  /* 0x00000001d4d47819 */ /* 0x000fe200000006ff */
[----:B------:R-:W-:Y:S01]  /*3570*/  FMUL.FTZ R15, R20, c[0x0][0x320] ;  /* 0x0000c800140f7a20 */ /* 0x000fe20000410000 */
[----:B------:R-:W-:Y:S01]  /*3580*/  @P0 SHF.R.U32.HI R6, RZ, c[0x0][0x2cc], R14 ;  /* 0x0000b300ff060a19 */ /* 0x000fe2000001160e */
[----:B------:R-:W-:Y:S01]  /*3590*/  FMUL.FTZ R48, R48, c[0x0][0x320] ;  /* 0x0000c80030307a20 */ /* 0x000fe20000410000 */
[----:B------:R-:W-:Y:S01]  /*35a0*/  PLOP3.LUT P0, PT, PT, PT, UP0, 0x40, 0x0 ;  /* 0x000000000000781c */ /* 0x000fe20003f0e808 */
[----:B------:R-:W-:Y:S01]  /*35b0*/  FMUL.FTZ R49, R49, c[0x0][0x320] ;  /* 0x0000c80031317a20 */ /* 0x000fe20000410000 */
[----:B------:R-:W-:Y:S01]  /*35c0*/  IADD3 R12, R21, -c[0x0][0x168], -R212 ;  /* 0x80005a00150c7a10 */ /* 0x000fe20007ffe8d4 */
[----:B------:R-:W2:Y:S01]  /*35d0*/  SHFL.IDX PT, R17, R6, RZ, 0x1c1f ;  /* 0x001c1fff06117589 */ /* 0x000ea200000e0000 */
[----:B------:R-:W-:Y:S01]  /*35e0*/  FMUL.FTZ R57, R57, c[0x0][0x320] ;  /* 0x0000c80039397a20 */ /* 0x000fe20000410000 */
[----:B------:R-:W3:Y:S01]  /*35f0*/  MUFU.TANH R9, R9 ;  /* 0x0000000900097308 */ /* 0x000ee20000002400 */
[----:B------:R-:W-:Y:S01]  /*3600*/  UIMAD UR4, UR25, UR4, -UR11 ;  /* 0x00000004190472a4 */ /* 0x000fe2000f8e0a0b */
[----:B------:R-:W-:Y:S01]  /*3610*/  IADD3 R14, R12, c[0x0][0x328], RZ ;  /* 0x0000ca000c0e7a10 */ /* 0x000fe20007ffe0ff */
[----:B------:R-:W-:Y:S01]  /*3620*/  ULOP3.LUT UR11, URZ, UR5, URZ, 0x33, !UPT ;  /* 0x000000053f0b7292 */ /* 0x000fe2000f8e333f */
[----:B------:R-:W0:Y:S03]  /*3630*/  LDGDEPBAR ;  /* 0x00000000000079af */ /* 0x000e260000000000 */
[----:B------:R-:W-:Y:S01]  /*3640*/  IADD3 R10, -R212, UR4, RZ ;  /* 0x00000004d40a7c10 */ /* 0x000fe2000fffe1ff */
[----:B------:R-:W4:Y:S01]  /*3650*/  MUFU.TANH R7, R7 ;  /* 0x0000000700077308 */ /* 0x000f220000002400 */
[----:B------:R-:W-:-:S07]  /*3660*/  IADD3 R12, R12, UR11, RZ ;  /* 0x0000000b0c0c7c10 */ /* 0x000fce000fffe0ff */
[----:B------:R-:W1:Y:S01]  /*3670*/  MUFU.TANH R5, R5 ;  /* 0x0000000500057308 */ /* 0x000e620000002400 */
[----:B--2---:R-:W-:Y:S01]  /*3680*/  IMAD.IADD R21, R14, 0x1, R17 ;  /* 0x000000010e157824 */ /* 0x004fe200078e0211 */
[----:B------:R-:W-:-:S06]  /*3690*/  IADD3 R20, R12, R17, RZ ;  /* 0x000000110c147210 */ /* 0x000fcc0007ffe0ff */
[----:B------:R2:W1:Y:S01]  /*36a0*/  MUFU.TANH R165, R60 ;  /* 0x0000003c00a57308 */ /* 0x0004620000002400 */
[----:B------:R-:W-:-:S07]  /*36b0*/  IMNMX R21, R21, R10, PT ;  /* 0x0000000a15157217 */ /* 0x000fce0003800200 */
[----:B------:R2:W1:Y:S08]  /*36c0*/  MUFU.TANH R159, R61 ;  /* 0x0000003d009f7308 */ /* 0x0004700000002400 */
[----:B------:R2:W1:Y:S08]  /*36d0*/  MUFU.TANH R157, R56 ;  /* 0x00000038009d7308 */ /* 0x0004700000002400 */
[----:B------:R2:W1:Y:S08]  /*36e0*/  MUFU.TANH R169, R68 ;  /* 0x0000004400a97308 */ /* 0x0004700000002400 */
[----:B------:R2:W1:Y:S08]  /*36f0*/  MUFU.TANH R167, R69 ;  /* 0x0000004500a77308 */ /* 0x0004700000002400 */
[----:B------:R2:W1:Y:S08]  /*3700*/  MUFU.TANH R143, R48 ;  /* 0x00000030008f7308 */ /* 0x0004700000002400 */
[----:B------:R2:W1:Y:S08]  /*3710*/  MUFU.TANH R141, R49 ;  /* 0x00000031008d7308 */ /* 0x0004700000002400 */
[----:B------:R-:W1:Y:S08]  /*3720*/  MUFU.TANH R24, R24 ;  /* 0x0000001800187308 */ /* 0x000e700000002400 */
[----:B------:R-:W1:Y:S08]  /*3730*/  MUFU.TANH R15, R15 ;  /* 0x0000000f000f7308 */ /* 0x000e700000002400 */
[----:B------:R2:W1:Y:S01]  /*3740*/  MUFU.TANH R163, R57 ;  /* 0x0000003900a37308 */ /* 0x0004620000002400 */
[----:B------:R-:W-:Y:S05]  /*3750*/  @P0 BRA `(.L_x_396) ;  /* 0x0000016000000947 */ /* 0x000fea0003800000 */
[----:B---34-:R-:W-:Y:S01]  /*3760*/  IMAD.U32 R16, RZ, RZ, UR10 ;  /* 0x0000000aff107e24 */ /* 0x018fe2000f8e00ff */
[----:B------:R-:W-:Y:S04]  /*3770*/  BSSY B0, `(.L_x_397) ;  /* 0x000000f000007945 */ /* 0x000fe80003800000 */
[----:B------:R-:W-:-:S04]  /*3780*/  IADD3 R26, R16, -c[0x0][0x168], R17 ;  /* 0x80005a00101a7a10 */ /* 0x000fc80007ffe011 */
[----:B------:R-:W-:-:S13]  /*3790*/  ISETP.GT.AND P0, PT, R26, -0x1, PT ;  /* 0xffffffff1a00780c */ /* 0x000fda0003f04270 */
[----:B------:R-:W-:Y:S05]  /*37a0*/  @P0 BRA `(.L_x_398) ;  /* 0x0000007000000947 */ /* 0x000fea0003800000 */
[----:B------:R-:W-:Y:S01]  /*37b0*/  IMAD.MOV.U32 R16, RZ, RZ, c[0x0][0x32c] ;  /* 0x0000cb00ff107624 */ /* 0x000fe200078e00ff */
[----:B------:R-:W-:-:S04]  /*37c0*/  LOP3.LUT R26, RZ, R26, RZ, 0x33, !PT ;  /* 0x0000001aff1a7212 */ /* 0x000fc800078e33ff */
[----:B------:R-:W-:-:S13]  /*37d0*/  ISETP.NE.AND P0, PT, R16, 0x1, PT ;  /* 0x000000011000780c */ /* 0x000fda0003f05270 */
[----:B------:R-:W-:-:S05]  /*37e0*/  @P0 IMAD.HI.U32 R16, R26, c[0x0][0x330], RZ ;  /* 0x0000cc001a100a27 */ /* 0x000fca00078e00ff */
[----:B------:R-:W-:-:S04]  /*37f0*/  @P0 SHF.R.U32.HI R26, RZ, c[0x0][0x334], R16 ;  /* 0x0000cd00ff1a0a19 */ /* 0x000fc80000011610 */
[----:B------:R-:W-:Y:S01]  /*3800*/  LOP3.LUT R26, RZ, R26, RZ, 0x33, !PT ;  /* 0x0000001aff1a7212 */ /* 0x000fe200078e33ff */
[----:B------:R-:W-:Y:S05]  /*3810*/  BRA `(.L_x_399) ;  /* 0x0000004000007947 */ /* 0x000fea0003800000 */
.L_x_398:
[----:B------:R-:W-:-:S04]  /*3820*/  MOV R16, c[0x0][0x32c] ;  /* 0x0000cb0000107a02 */ /* 0x000fc80000000f00 */
[----:B------:R-:W-:-:S13]  /*3830*/  ISETP.NE.AND P0, PT, R16, 0x1, PT ;  /* 0x000000011000780c */ /* 0x000fda0003f05270 */
[----:B------:R-:W-:-:S05]  /*3840*/  @P0 IMAD.HI.U32 R16, R26, c[0x0][0x330], RZ ;  /* 0x0000cc001a100a27 */ /* 0x000fca00078e00ff */
[----:B------:R-:W-:Y:S02]  /*3850*/  @P0 SHF.R.U32.HI R26, RZ, c[0x0][0x334], R16 ;  /* 0x0000cd00ff1a0a19 */ /* 0x000fe40000011610 */
.L_x_399:
[----:B------:R-:W-:Y:S05]  /*3860*/  BSYNC B0 ;  /* 0x0000000000007941 */ /* 0x000fea0003800000 */
.L_x_397:
[----:B------:R-:W-:-:S04]  /*3870*/  IMAD R17, R26, c[0x0][0x32c], -R85 ;  /* 0x0000cb001a117a24 */ /* 0x000fc800078e0a55 */
[----:B------:R-:W-:-:S05]  /*3880*/  IMAD.IADD R17, R17, 0x1, -R212 ;  /* 0x0000000111117824 */ /* 0x000fca00078e0ad4 */
[----:B------:R-:W-:Y:S02]  /*3890*/  IADD3 R16, R17, c[0x0][0x32c], RZ ;  /* 0x0000cb0011107a10 */ /* 0x000fe40007ffe0ff */
[----:B------:R-:W-:Y:S02]  /*38a0*/  IMNMX R20, R20, R17, !PT ;  /* 0x0000001114147217 */ /* 0x000fe40007800200 */
[----:B------:R-:W-:Y:S02]  /*38b0*/  IMNMX R21, R21, R16, PT ;  /* 0x0000001015157217 */ /* 0x000fe40003800200 */
.L_x_396:
[----:B---34-:R-:W-:Y:S01]  /*38c0*/  ISETP.LT.AND P6, PT, RZ, UR20, PT ;  /* 0x00000014ff007c0c */ /* 0x018fe2000bfc1270 */
[----:B------:R-:W-:Y:S02]  /*38d0*/  FMUL.FTZ R25, R27, c[0x0][0x320] ;  /* 0x0000c8001b197a20 */ /* 0x000fe40000410000 */
[----:B------:R-:W3:Y:S01]  /*38e0*/  SHFL.IDX PT, R27, R6, 0x1, 0x1c1f ;  /* 0x003c1f00061b7f89 */ /* 0x000ee200000e0000 */
[----:B------:R-:W-:Y:S01]  /*38f0*/  ISETP.GT.AND P0, PT, R20, RZ, P6 ;  /* 0x000000ff1400720c */ /* 0x000fe20003704270 */
[----:B------:R-:W-:Y:S02]  /*3900*/  FMUL.FTZ R18, R18, c[0x0][0x320] ;  /* 0x0000c80012127a20 */ /* 0x000fe40000410000 */
[----:B------:R-:W-:Y:S01]  /*3910*/  FMUL.FTZ R19, R19, c[0x0][0x320] ;  /* 0x0000c80013137a20 */ /* 0x000fe20000410000 */
[----:B------:R-:W-:Y:S01]  /*3920*/  ISETP.LT.OR P0, PT, R21, 0x1, P0 ;  /* 0x000000011500780c */ /* 0x000fe20000701670 */
[----:B------:R-:W-:Y:S01]  /*3930*/  FMUL.FTZ R58, R58, c[0x0][0x320] ;  /* 0x0000c8003a3a7a20 */ /* 0x000fe20000410000 */
[----:B------:R-:W4:Y:S01]  /*3940*/  MUFU.TANH R25, R25 ;  /* 0x0000001900197308 */ /* 0x000f220000002400 */
[----:B------:R-:W-:Y:S01]  /*3950*/  FMUL.FTZ R59, R59, c[0x0][0x320] ;  /* 0x0000c8003b3b7a20 */ /* 0x000fe20000410000 */
[----:B------:R-:W-:Y:S01]  /*3960*/  FSEL R16, R13, -INF , !P0 ;  /* 0xff8000000d107808 */ /* 0x000fe20004000000 */
[----:B------:R-:W-:Y:S01]  /*3970*/  FMUL.FTZ R70, R70, c[0x0][0x320] ;  /* 0x0000c80046467a20 */ /* 0x000fe20000410000 */
[----:B------:R-:W-:Y:S01]  /*3980*/  ISETP.GT.AND P0, PT, R20, 0x1, P6 ;  /* 0x000000011400780c */ /* 0x000fe20003704270 */
[----:B------:R-:W-:-:S02]  /*3990*/  FMUL.FTZ R71, R71, c[0x0][0x320] ;  /* 0x0000c80047477a20 */ /* 0x000fc40000410000 */
[----:B------:R-:W-:Y:S01]  /*39a0*/  FMUL.FTZ R62, R62, c[0x0][0x320] ;  /* 0x0000c8003e3e7a20 */ /* 0x000fe20000410000 */
[----:B------:R-:W-:Y:S01]  /*39b0*/  ISETP.LT.OR P0, PT, R21, 0x2, P0 ;  /* 0x000000021500780c */ /* 0x000fe20000701670 */
[----:B------:R-:W-:Y:S01]  /*39c0*/  FMUL.FTZ R50, R50, c[0x0][0x320] ;  /* 0x0000c80032327a20 */ /* 0x000fe20000410000 */
[----:B------:R2:W1:Y:S01]  /*39d0*/  MUFU.TANH R164, R58 ;  /* 0x0000003a00a47308 */ /* 0x0004620000002400 */
[----:B------:R-:W-:Y:S01]  /*39e0*/  FMUL.FTZ R51, R51, c[0x0][0x320] ;  /* 0x0000c80033337a20 */ /* 0x000fe20000410000 */
[----:B------:R-:W-:Y:S01]  /*39f0*/  FSEL R17, R8, -INF , !P0 ;  /* 0xff80000008117808 */ /* 0x000fe20004000000 */
[----:B------:R-:W-:Y:S01]  /*3a00*/  FMUL.FTZ R8, R67, c[0x0][0x320] ;  /* 0x0000c80043087a20 */ /* 0x000fe20000410000 */
[----:B------:R-:W-:Y:S01]  /*3a10*/  ISETP.GT.AND P0, PT, R20, 0x8, P6 ;  /* 0x000000081400780c */ /* 0x000fe20003704270 */
[----:B------:R-:W-:Y:S02]  /*3a20*/  FMUL.FTZ R63, R63, c[0x0][0x320] ;  /* 0x0000c8003f3f7a20 */ /* 0x000fe40000410000 */
[----:B------:R-:W-:Y:S01]  /*3a30*/  FMUL.FTZ R23, R23, c[0x0][0x320] ;  /* 0x0000c80017177a20 */ /* 0x000fe20000410000 */
[----:B------:R-:W-:Y:S01]  /*3a40*/  ISETP.LT.OR P0, PT, R21, 0x9, P0 ;  /* 0x000000091500780c */ /* 0x000fe20000701670 */
[----:B------:R2:W1:Y:S03]  /*3a50*/  MUFU.TANH R170, R59 ;  /* 0x0000003b00aa7308 */ /* 0x0004660000002400 */
[----:B-1----:R-:W-:-:S02]  /*3a60*/  FSEL R15, R15, -INF , !P0 ;  /* 0xff8000000f0f7808 */ /* 0x002fc40004000000 */
[----:B------:R-:W-:-:S03]  /*3a70*/  ISETP.GT.AND P0, PT, R20, 0x9, P6 ;  /* 0x000000091400780c */ /* 0x000fc60003704270 */
[----:B------:R-:W1:Y:S01]  /*3a80*/  MUFU.TANH R8, R8 ;  /* 0x0000000800087308 */ /* 0x000e620000002400 */
[----:B------:R-:W-:-:S04]  /*3a90*/  ISETP.LT.OR P0, PT, R21, 0xa, P0 ;  /* 0x0000000a1500780c */ /* 0x000fc80000701670 */
[----:B------:R-:W-:Y:S01]  /*3aa0*/  FSEL R13, R24, -INF , !P0 ;  /* 0xff800000180d7808 */ /* 0x000fe20004000000 */
[----:B------:R-:W-:Y:S01]  /*3ab0*/  FMUL.FTZ R24, R66, c[0x0][0x320] ;  /* 0x0000c80042187a20 */ /* 0x000fe20000410000 */
[----:B------:R-:W-:Y:S01]  /*3ac0*/  ISETP.GT.AND P0, PT, R20, 0x10, P6 ;  /* 0x000000101400780c */ /* 0x000fe20003704270 */
[----:B------:R-:W1:Y:S03]  /*3ad0*/  MUFU.TANH R18, R18 ;  /* 0x0000001200127308 */ /* 0x000e660000002400 */
[----:B------:R-:W-:-:S04]  /*3ae0*/  ISETP.LT.OR P0, PT, R21, 0x11, P0 ;  /* 0x000000111500780c */ /* 0x000fc80000701670 */
[----:B------:R-:W-:Y:S01]  /*3af0*/  FSEL R11, R11, -INF , !P0 ;  /* 0xff8000000b0b7808 */ /* 0x000fe20004000000 */
[----:B------:R2:W1:Y:S01]  /*3b00*/  MUFU.TANH R166, R70 ;  /* 0x0000004600a67308 */ /* 0x0004620000002400 */
[----:B------:R-:W-:-:S04]  /*3b10*/  ISETP.GT.AND P0, PT, R20, 0x11, P6 ;  /* 0x000000111400780c */ /* 0x000fc80003704270 */
[----:B------:R-:W-:-:S03]  /*3b20*/  ISETP.LT.OR P0, PT, R21, 0x12, P0 ;  /* 0x000000121500780c */ /* 0x000fc60000701670 */
[----:B------:R2:W1:Y:S01]  /*3b30*/  MUFU.TANH R142, R71 ;  /* 0x00000047008e7308 */ /* 0x0004620000002400 */
[----:B------:R-:W-:Y:S02]  /*3b40*/  FSEL R9, R9, -INF , !P0 ;  /* 0xff80000009097808 */ /* 0x000fe40004000000 */
[----:B------:R-:W-:-:S04]  /*3b50*/  ISETP.GT.AND P0, PT, R20, 0x18, P6 ;  /* 0x000000181400780c */ /* 0x000fc80003704270 */
[----:B------:R-:W-:Y:S01]  /*3b60*/  ISETP.LT.OR P0, PT, R21, 0x19, P0 ;  /* 0x000000191500780c */ /* 0x000fe20000701670 */
[----:B------:R-:W1:Y:S03]  /*3b70*/  MUFU.TANH R19, R19 ;  /* 0x0000001300137308 */ /* 0x000e660000002400 */
[----:B------:R-:W-:Y:S02]  /*3b80*/  FSEL R7, R7, -INF , !P0 ;  /* 0xff80000007077808 */ /* 0x000fe40004000000 */
[----:B------:R-:W-:-:S03]  /*3b90*/  ISETP.GT.AND P0, PT, R20, 0x19, P6 ;  /* 0x000000191400780c */ /* 0x000fc60003704270 */
[----:B------:R2:W1:Y:S01]  /*3ba0*/  MUFU.TANH R162, R62 ;  /* 0x0000003e00a27308 */ /* 0x0004620000002400 */
[----:B------:R-:W-:-:S04]  /*3bb0*/  ISETP.LT.OR P0, PT, R21, 0x1a, P0 ;  /* 0x0000001a1500780c */ /* 0x000fc80000701670 */
[----:B------:R-:W-:Y:S02]  /*3bc0*/  FSEL R5, R5, -INF , !P0 ;  /* 0xff80000005057808 */ /* 0x000fe40004000000 */
[----:B------:R-:W-:Y:S01]  /*3bd0*/  ISETP.GT.AND P0, PT, R20, 0x20, P6 ;  /* 0x000000201400780c */ /* 0x000fe20003704270 */
[----:B------:R2:W1:Y:S03]  /*3be0*/  MUFU.TANH R140, R50 ;  /* 0x00000032008c7308 */ /* 0x0004660000002400 */
        /* <DEDUP_REMOVED lines=15> */
[----:B------:R-:W-:-:S04]  /*3ce0*/  ISETP.GT.AND P0, PT, R20, 0x30, P6 ;  /* 0x000000301400780c */ /* 0x000fc80003704270 */
        /* <DEDUP_REMOVED lines=8> */
[----:B------:R-:W-:Y:S01]  /*3d70*/  ISETP.GT.AND P0, PT, R20, 0x39, P6 ;  /* 0x000000391400780c */ /* 0x000fe20003704270 */
[----:B------:R-:W-:Y:S02]  /*3d80*/  FMUL.FTZ R20, R22, c[0x0][0x320] ;  /* 0x0000c80016147a20 */ /* 0x000fe40000410000 */
[--C-:B---3--:R-:W-:Y:S01]  /*3d90*/  IMAD.IADD R22, R12, 0x1, R27.reuse ;  /* 0x000000010c167824 */ /* 0x108fe200078e021b */
[----:B------:R-:W-:Y:S01]  /*3da0*/  ISETP.LT.OR P0, PT, R21, 0x3a, P0 ;  /* 0x0000003a1500780c */ /* 0x000fe20000701670 */
[----:B------:R2:W3:Y:S01]  /*3db0*/  MUFU.TANH R6, R20 ;  /* 0x0000001400067308 */ /* 0x0004e20000002400 */
[----:B------:R-:W-:Y:S02]  /*3dc0*/  IMAD.IADD R21, R14, 0x1, R27 ;  /* 0x000000010e157824 */ /* 0x000fe400078e021b */
[----:B------:R-:W-:-:S02]  /*3dd0*/  FSEL R141, R141, -INF , !P0 ;  /* 0xff8000008d8d7808 */ /* 0x000fc40004000000 */
[----:B------:R-:W-:Y:S02]  /*3de0*/  PLOP3.LUT P0, PT, PT, PT, UP0, 0x40, 0x0 ;  /* 0x000000000000781c */ /* 0x000fe40003f0e808 */
[----:B------:R-:W-:-:S11]  /*3df0*/  IMNMX R21, R21, R10, PT ;  /* 0x0000000a15157217 */ /* 0x000fd60003800200 */
[----:B------:R-:W-:Y:S05]  /*3e00*/  @P0 BRA `(.L_x_400) ;  /* 0x0000016000000947 */ /* 0x000fea0003800000 */
[----:B-1234-:R-:W-:Y:S01]  /*3e10*/  IMAD.U32 R10, RZ, RZ, UR10 ;  /* 0x0000000aff0a7e24 */ /* 0x01efe2000f8e00ff */
        /* <DEDUP_REMOVED lines=11> */
.L_x_402:
[----:B------:R-:W-:-:S04]  /*3ed0*/  MOV R10, c[0x0][0x32c] ;  /* 0x0000cb00000a7a02 */ /* 0x000fc80000000f00 */
[----:B------:R-:W-:-:S13]  /*3ee0*/  ISETP.NE.AND P0, PT, R10, 0x1, PT ;  /* 0x000000010a00780c */ /* 0x000fda0003f05270 */
[----:B------:R-:W-:-:S05]  /*3ef0*/  @P0 IMAD.HI.U32 R10, R12, c[0x0][0x330], RZ ;  /* 0x0000cc000c0a0a27 */ /* 0x000fca00078e00ff */
[----:B------:R-:W-:Y:S02]  /*3f00*/  @P0 SHF.R.U32.HI R12, RZ, c[0x0][0x334], R10 ;  /* 0x0000cd00ff0c0a19 */ /* 0x000fe4000001160a */
.L_x_403:
[----:B------:R-:W-:Y:S05]  /*3f10*/  BSYNC B0 ;  /* 0x0000000000007941 */ /* 0x000fea0003800000 */
.L_x_401:
[----:B------:R-:W-:-:S04]  /*3f20*/  IMAD R23, R12, c[0x0][0x32c], -R85 ;  /* 0x0000cb000c177a24 */ /* 0x000fc800078e0a55 */
[----:B------:R-:W-:-:S05]  /*3f30*/  IMAD.IADD R23, R23, 0x1, -R212 ;  /* 0x0000000117177824 */ /* 0x000fca00078e0ad4 */
[----:B------:R-:W-:Y:S02]  /*3f40*/  IADD3 R10, R23, c[0x0][0x32c], RZ ;  /* 0x0000cb00170a7a10 */ /* 0x000fe40007ffe0ff */
[----:B------:R-:W-:Y:S02]  /*3f50*/  IMNMX R22, R22, R23, !PT ;  /* 0x0000001716167217 */ /* 0x000fe40007800200 */
[----:B------:R-:W-:Y:S02]  /*3f60*/  IMNMX R21, R21, R10, PT ;  /* 0x0000000a15157217 */ /* 0x000fe40003800200 */
.L_x_400:
[----:B-1234-:R-:W-:Y:S01]  /*3f70*/  ISETP.GT.AND P0, PT, R22, 0x1, P6 ;  /* 0x000000011600780c */ /* 0x01efe20003704270 */
[----:B------:R-:W-:Y:S01]  /*3f80*/  IMAD.SHL.U32 R203, R4, 0x2, RZ ;  /* 0x0000000204cb7824 */ /* 0x000fe200078e00ff */
[----:B------:R-:W-:Y:S02]  /*3f90*/  ULDC.64 UR4, c[0x0][0x2c8] ;  /* 0x0000b20000047ab9 */ /* 0x000fe40000000a00 */
[----:B------:R-:W-:Y:S01]  /*3fa0*/  ISETP.LT.OR P0, PT, R21, 0x2, P0 ;  /* 0x000000021500780c */ /* 0x000fe20000701670 */
[--C-:B------:R-:W-:Y:S01]  /*3fb0*/  IMAD R197, R3, 0x2, R203.reuse ;  /* 0x0000000203c57824 */ /* 0x100fe200078e02cb */
[----:B------:R-:W-:Y:S01]  /*3fc0*/  LDSM.16.MT88.4 R40, [R203+0x2100] ;  /* 0x00210000cb28783b */ /* 0x000fe20000004200 */
[----:B------:R-:W-:Y:S01]  /*3fd0*/  IMAD R198, R2, 0x2, R203 ;  /* 0x0000000202c67824 */ /* 0x000fe200078e02cb */
[----:B------:R-:W-:Y:S01]  /*3fe0*/  FSEL R20, R25, -INF , !P0 ;  /* 0xff80000019147808 */ /* 0x000fe20004000000 */
[----:B------:R-:W-:Y:S01]  /*3ff0*/  UIMAD.WIDE.U32 UR26, UR24, UR4, URZ ;  /* 0x00000004181a72a5 */ /* 0x000fe2000f8e003f */
[----:B------:R-:W-:Y:S01]  /*4000*/  ISETP.GT.AND P0, PT, R22, 0x8, P6 ;  /* 0x000000081600780c */ /* 0x000fe20003704270 */
[----:B------:R-:W-:Y:S01]  /*4010*/  LDSM.16.MT88.4 R56, [R197+0x2100] ;  /* 0x00210000c538783b */ /* 0x000fe20000004200 */
[----:B------:R-:W-:Y:S01]  /*4020*/  IMAD R196, R3, 0x2, R198 ;  /* 0x0000000203c47824 */ /* 0x000fe200078e02c6 */
[----:B------:R-:W-:Y:S01]  /*4030*/  UIADD3 UR20, UR20, -0x2, URZ ;  /* 0xfffffffe14147890 */ /* 0x000fe2000fffe03f */
[----:B------:R-:W-:Y:S01]  /*4040*/  ISETP.LT.OR P0, PT, R21, 0x9, P0 ;  /* 0x000000091500780c */ /* 0x000fe20000701670 */
[----:B------:R-:W-:Y:S01]  /*4050*/  LDSM.16.MT88.4 R124, [R203+0x100] ;  /* 0x00010000cb7c783b */ /* 0x000fe20000004200 */
[----:B------:R-:W-:-:S02]  /*4060*/  @UP1 UMOV UR25, UR27 ;  /* 0x0000001b00191c82 */ /* 0x000fc40008000000 */
[----:B------:R-:W-:Y:S01]  /*4070*/  FSEL R6, R6, -INF , !P0 ;  /* 0xff80000006067808 */ /* 0x000fe20004000000 */
[----:B------:R-:W-:Y:S01]  /*4080*/  LDSM.16.MT88.4 R116, [R198+0x100] ;  /* 0x00010000c674783b */ /* 0x000fe20000004200 */
[----:B------:R-:W-:Y:S01]  /*4090*/  ISETP.GT.AND P0, PT, R22, 0x9, P6 ;  /* 0x000000091600780c */ /* 0x000fe20003704270 */
[----:B------:R-:W-:Y:S02]  /*40a0*/  @UP1 USHF.R.U32.HI UR24, URZ, UR5, UR25 ;  /* 0x000000053f181299 */ /* 0x000fe40008011619 */
[----:B------:R-:W-:Y:S01]  /*40b0*/  LDSM.16.MT88.4 R108, [R197+0x100] ;  /* 0x00010000c56c783b */ /* 0x000fe20000004200 */
[----:B------:R-:W-:Y:S01]  /*40c0*/  ISETP.LT.OR P0, PT, R21, 0xa, P0 ;  /* 0x0000000a1500780c */ /* 0x000fe20000701670 */
[----:B------:R-:W-:Y:S02]  /*40d0*/  UIADD3 UR4, UR21, UR24, URZ ;  /* 0x0000001815047290 */ /* 0x000fe4000fffe03f */
[----:B------:R-:W-:Y:S01]  /*40e0*/  LDSM.16.MT88.4 R100, [R196+0x100] ;  /* 0x00010000c464783b */ /* 0x000fe20000004200 */
[----:B------:R-:W-:Y:S01]  /*40f0*/  FSEL R144, R144, -INF , !P0 ;  /* 0xff80000090907808 */ /* 0x000fe20004000000 */
[----:B------:R-:W-:Y:S01]  /*4100*/  ULDC UR21, c[0x0][0x328] ;  /* 0x0000ca0000157ab9 */ /* 0x000fe20000000800 */
[----:B------:R-:W-:Y:S01]  /*4110*/  ISETP.GT.AND P0, PT, R22, 0x10, P6 ;  /* 0x000000101600780c */ /* 0x000fe20003704270 */
[----:B------:R-:W-:Y:S01]  /*4120*/  LDSM.16.MT88.4 R48, [R198+0x2100] ;  /* 0x00210000c630783b */ /* 0x000fe20000004200 */
[----:B------:R-:W-:-:S02]  /*4130*/  UIADD3 UR21, UR4, UR21, URZ ;  /* 0x0000001504157290 */ /* 0x000fc4000fffe03f */
[C---:B------:R-:W-:Y:S01]  /*4140*/  ISETP.LT.OR P0, PT, R21.reuse, 0x11, P0 ;  /* 0x000000111500780c */ /* 0x040fe20000701670 */
[----:B------:R-:W-:Y:S03]  /*4150*/  LDSM.16.MT88.4 R64, [R196+0x2100] ;  /* 0x00210000c440783b */ /* 0x000fe60000004200 */
[----:B------:R-:W-:Y:S01]  /*4160*/  FSEL R14, R18, -INF , !P0 ;  /* 0xff800000120e7808 */ /* 0x000fe20004000000 */
[----:B------:R-:W-:Y:S01]  /*4170*/  LDSM.16.MT88.4 R72, [R203+0x4100] ;  /* 0x00410000cb48783b */ /* 0x000fe20000004200 */
[----:B------:R-:W-:Y:S02]  /*4180*/  ISETP.GT.AND P0, PT, R22, 0x11, P6 ;  /* 0x000000111600780c */ /* 0x000fe40003704270 */
[----:B------:R-:W-:Y:S01]  /*4190*/  FMNMX.FTZ R18, R16, R17, !PT ;  /* 0x0000001110127209 */ /* 0x000fe20007810000 */
[----:B------:R-:W-:Y:S01]  /*41a0*/  LDSM.16.MT88.4 R80, [R198+0x4100] ;  /* 0x00410000c650783b */ /* 0x000fe20000004200 */
[----:B------:R-:W-:-:S02]  /*41b0*/  ISETP.LT.OR P0, PT, R21, 0x12, P0 ;  /* 0x000000121500780c */ /* 0x000fc40000701670 */
[----:B------:R-:W-:Y:S01]  /*41c0*/  FMNMX.FTZ R18, R15, R18, !PT ;  /* 0x000000120f127209 */ /* 0x000fe20007810000 */
[----:B------:R-:W-:Y:S01]  /*41d0*/  LDSM.16.MT88.4 R88, [R197+0x4100] ;  /* 0x00410000c558783b */ /* 0x000fe20000004200 */
[----:B------:R-:W-:Y:S02]  /*41e0*/  FSEL R12, R19, -INF , !P0 ;  /* 0xff800000130c7808 */ /* 0x000fe40004000000 */
[----:B------:R-:W-:Y:S01]  /*41f0*/  ISETP.GT.AND P0, PT, R22, 0x18, P6 ;  /* 0x000000181600780c */ /* 0x000fe20003704270 */
[----:B------:R-:W-:Y:S01]  /*4200*/  LDSM.16.MT88.4 R136, [R198+0x900] ;  /* 0x00090000c688783b */ /* 0x000fe20000004200 */
[----:B------:R-:W-:Y:S02]  /*4210*/  FMNMX.FTZ R18, R13, R18, !PT ;  /* 0x000000120d127209 */ /* 0x000fe40007810000 */
[----:B------:R-:W-:Y:S01]  /*4220*/  ISETP.LT.OR P0, PT, R21, 0x19, P0 ;  /* 0x000000191500780c */ /* 0x000fe20000701670 */
[----:B------:R-:W-:Y:S01]  /*4230*/  LDSM.16.MT88.4 R32, [R197+0x900] ;  /* 0x00090000c520783b */ /* 0x000fe20000004200 */
[----:B------:R-:W-:-:S02]  /*4240*/  FMNMX.FTZ R18, R11, R18, !PT ;  /* 0x000000120b127209 */ /* 0x000fc40007810000 */
[----:B------:R-:W-:Y:S01]  /*4250*/  FSEL R10, R24, -INF , !P0 ;  /* 0xff800000180a7808 */ /* 0x000fe20004000000 */
[----:B------:R-:W-:Y:S01]  /*4260*/  LDSM.16.MT88.4 R28, [R196+0x900] ;  /* 0x00090000c41c783b */ /* 0x000fe20000004200 */
[----:B------:R-:W-:Y:S02]  /*4270*/  ISETP.GT.AND P0, PT, R22, 0x19, P6 ;  /* 0x000000191600780c */ /* 0x000fe40003704270 */
[----:B------:R-:W-:Y:S02]  /*4280*/  FMNMX.FTZ R24, R9, R18, !PT ;  /* 0x0000001209187209 */ /* 0x000fe40007810000 */
        /* <DEDUP_REMOVED lines=8> */
[----:B------:R-:W-:-:S04]  /*4310*/  ISETP.GT.AND P0, PT, R22, RZ, P6 ;  /* 0x000000ff1600720c */ /* 0x000fc80003704270 */
[----:B------:R-:W-:-:S04]  /*4320*/  ISETP.LT.OR P0, PT, R21, 0x1, P0 ;  /* 0x000000011500780c */ /* 0x000fc80000701670 */
[----:B------:R-:W-:Y:S02]  /*4330*/  FSEL R18, R0, -INF , !P0 ;  /* 0xff80000000127808 */ /* 0x000fe40004000000 */
[----:B------:R-:W-:Y:S02]  /*4340*/  FMNMX.FTZ R0, R7, R24, !PT ;  /* 0x0000001807007209 */ /* 0x000fe40007810000 */
[----:B------:R-:W-:Y:S01]  /*4350*/  FMNMX.FTZ R23, R18, R20, !PT ;  /* 0x0000001412177209 */ /* 0x000fe20007810000 */
[----:B------:R-:W-:Y:S01]  /*4360*/  LDSM.16.MT88.4 R24, [R198+0x2900] ;  /* 0x00290000c618783b */ /* 0x000fe20000004200 */
[----:B------:R-:W-:Y:S02]  /*4370*/  FMNMX.FTZ R0, R5, R0, !PT ;  /* 0x0000000005007209 */ /* 0x000fe40007810000 */
[----:B------:R-:W-:Y:S02]  /*4380*/  ISETP.GT.AND P0, PT, R22, 0x28, P6 ;  /* 0x000000281600780c */ /* 0x000fe40003704270 */
[----:B------:R-:W-:-:S02]  /*4390*/  FMNMX.FTZ R0, R165, R0, !PT ;  /* 0x00000000a5007209 */ /* 0x000fc40007810000 */
[----:B------:R-:W-:Y:S02]  /*43a0*/  FMNMX.FTZ R23, R6, R23, !PT ;  /* 0x0000001706177209 */ /* 0x000fe40007810000 */
[----:B------:R-:W-:Y:S02]  /*43b0*/  FMNMX.FTZ R0, R159, R0, !PT ;  /* 0x000000009f007209 */ /* 0x000fe40007810000 */
[----:B------:R-:W-:Y:S02]  /*43c0*/  ISETP.LT.OR P0, PT, R21, 0x29, P0 ;  /* 0x000000291500780c */ /* 0x000fe40000701670 */
[----:B------:R-:W-:Y:S02]  /*43d0*/  FMNMX.FTZ R23, R144, R23, !PT ;  /* 0x0000001790177209 */ /* 0x000fe40007810000 */
[----:B------:R-:W-:Y:S02]  /*43e0*/  FMNMX.FTZ R0, R157, R0, !PT ;  /* 0x000000009d007209 */ /* 0x000fe40007810000 */
[----:B------:R-:W-:-:S02]  /*43f0*/  FSEL R164, R164, -INF , !P0 ;  /* 0xff800000a4a47808 */ /* 0x000fc40004000000 */
[----:B------:R-:W-:Y:S02]  /*4400*/  FMNMX.FTZ R23, R14, R23, !PT ;  /* 0x000000170e177209 */ /* 0x000fe40007810000 */
[----:B------:R-:W-:Y:S02]  /*4410*/  ISETP.GT.AND P0, PT, R22, 0x29, P6 ;  /* 0x000000291600780c */ /* 0x000fe40003704270 */
[----:B------:R-:W-:Y:S02]  /*4420*/  FMNMX.FTZ R0, R163, R0, !PT ;  /* 0x00000000a3007209 */ /* 0x000fe40007810000 */
[----:B------:R-:W-:Y:S02]  /*4430*/  FMNMX.FTZ R23, R12, R23, !PT ;  /* 0x000000170c177209 */ /* 0x000fe40007810000 */
[----:B------:R-:W-:Y:S02]  /*4440*/  ISETP.LT.OR P0, PT, R21, 0x2a, P0 ;  /* 0x0000002a1500780c */ /* 0x000fe40000701670 */
[----:B------:R-:W-:-:S02]  /*4450*/  FMNMX.FTZ R0, R169, R0, !PT ;  /* 0x00000000a9007209 */ /* 0x000fc40007810000 */
[----:B------:R-:W-:Y:S02]  /*4460*/  FMNMX.FTZ R23, R10, R23, !PT ;  /* 0x000000170a177209 */ /* 0x000fe40007810000 */
[----:B------:R-:W-:Y:S02]  /*4470*/  FSEL R170, R170, -INF , !P0 ;  /* 0xff800000aaaa7808 */ /* 0x000fe40004000000 */
[----:B------:R-:W-:Y:S02]  /*4480*/  ISETP.GT.AND P0, PT, R22, 0x30, P6 ;  /* 0x000000301600780c */ /* 0x000fe40003704270 */
[----:B------:R-:W-:Y:S02]  /*4490*/  FMNMX.FTZ R0, R167, R0, !PT ;  /* 0x00000000a7007209 */ /* 0x000fe40007810000 */
[----:B------:R-:W-:Y:S02]  /*44a0*/  FMNMX.FTZ R23, R8, R23, !PT ;  /* 0x0000001708177209 */ /* 0x000fe40007810000 */
[----:B------:R-:W-:-:S02]  /*44b0*/  ISETP.LT.OR P0, PT, R21, 0x31, P0 ;  /* 0x000000311500780c */ /* 0x000fc40000701670 */
[----:B------:R-:W-:Y:S02]  /*44c0*/  FMNMX.FTZ R0, R143, R0, !PT ;  /* 0x000000008f007209 */ /* 0x000fe40007810000 */
[----:B------:R-:W-:Y:S02]  /*44d0*/  FMNMX.FTZ R23, R162, R23, !PT ;  /* 0x00000017a2177209 */ /* 0x000fe40007810000 */
[----:B------:R-:W-:Y:S02]  /*44e0*/  FSEL R166, R166, -INF , !P0 ;  /* 0xff800000a6a67808 */ /* 0x000fe40004000000 */
[----:B------:R-:W-:Y:S02]  /*44f0*/  ISETP.GT.AND P0, PT, R22, 0x31, P6 ;  /* 0x000000311600780c */ /* 0x000fe40003704270 */
[----:B------:R-:W-:Y:S02]  /*4500*/  FMNMX.FTZ R0, R141, R0, !PT ;  /* 0x000000008d007209 */ /* 0x000fe40007810000 */
[----:B------:R-:W-:-:S02]  /*4510*/  FMNMX.FTZ R23, R172, R23, !PT ;  /* 0x00000017ac177209 */ /* 0x000fc40007810000 */
[----:B------:R-:W-:Y:S01]  /*4520*/  ISETP.LT.OR P0, PT, R21, 0x32, P0 ;  /* 0x000000321500780c */ /* 0x000fe20000701670 */
[----:B------:R-:W1:Y:S01]  /*4530*/  SHFL.BFLY PT, R19, R0, 0x2, 0x1f ;  /* 0x0c401f0000137f89 */ /* 0x000e6200000e0000 */
[----:B------:R-:W-:Y:S02]  /*4540*/  FMNMX.FTZ R23, R164, R23, !PT ;  /* 0x00000017a4177209 */ /* 0x000fe40007810000 */
[----:B------:R-:W-:Y:S02]  /*4550*/  FSEL R142, R142, -INF , !P0 ;  /* 0xff8000008e8e7808 */ /* 0x000fe40004000000 */
[----:B------:R-:W-:Y:S02]  /*4560*/  ISETP.GT.AND P0, PT, R22, 0x38, P6 ;  /* 0x000000381600780c */ /* 0x000fe40003704270 */
[----:B------:R-:W-:Y:S02]  /*4570*/  FMNMX.FTZ R23, R170, R23, !PT ;  /* 0x00000017aa177209 */ /* 0x000fe40007810000 */
[----:B------:R-:W-:-:S02]  /*4580*/  ISETP.GT.AND P6, PT, R22, 0x39, P6 ;  /* 0x000000391600780c */ /* 0x000fc400037c4270 */
[C---:B------:R-:W-:Y:S02]  /*4590*/  ISETP.LT.OR P0, PT, R21.reuse, 0x39, P0 ;  /* 0x000000391500780c */ /* 0x040fe40000701670 */
[----:B------:R-:W-:Y:S02]  /*45a0*/  FMNMX.FTZ R23, R166, R23, !PT ;  /* 0x00000017a6177209 */ /* 0x000fe40007810000 */
[----:B------:R-:W-:Y:S02]  /*45b0*/  ISETP.LT.OR P6, PT, R21, 0x3a, P6 ;  /* 0x0000003a1500780c */ /* 0x000fe400037c1670 */
[----:B------:R-:W-:Y:S02]  /*45c0*/  FSEL R140, R140, -INF , !P0 ;  /* 0xff8000008c8c7808 */ /* 0x000fe40004000000 */
[----:B------:R-:W-:Y:S02]  /*45d0*/  FMNMX.FTZ R23, R142, R23, !PT ;  /* 0x000000178e177209 */ /* 0x000fe40007810000 */
[----:B------:R-:W-:-:S02]  /*45e0*/  FSEL R160, R160, -INF , !P6 ;  /* 0xff800000a0a07808 */ /* 0x000fc40007000000 */
[----:B------:R-:W-:Y:S02]  /*45f0*/  FMNMX.FTZ R21, R140, R23, !PT ;  /* 0x000000178c157209 */ /* 0x000fe40007810000 */
[----:B-1----:R-:W-:Y:S02]  /*4600*/  FMNMX.FTZ R22, R0, R19, !PT ;  /* 0x0000001300167209 */ /* 0x002fe40007810000 */
[----:B------:R-:W-:-:S03]  /*4610*/  FMNMX.FTZ R21, R160, R21, !PT ;  /* 0x00000015a0157209 */ /* 0x000fc60007810000 */
[----:B------:R-:W-:Y:S04]  /*4620*/  SHFL.BFLY PT, R23, R22, 0x1, 0x1f ;  /* 0x0c201f0016177f89 */ /* 0x000fe800000e0000 */
[----:B------:R-:W1:Y:S02]  /*4630*/  SHFL.BFLY PT, R0, R21, 0x2, 0x1f ;  /* 0x0c401f0015007f89 */ /* 0x000e6400000e0000 */
[----:B-1----:R-:W-:Y:S02]  /*4640*/  FMNMX.FTZ R19, R21, R0, !PT ;  /* 0x0000000015137209 */ /* 0x002fe40007810000 */
[----:B------:R-:W-:-:S03]  /*4650*/  FMNMX.FTZ R0, R22, R23, !PT ;  /* 0x0000001716007209 */ /* 0x000fc60007810000 */
[----:B------:R-:W1:Y:S01]  /*4660*/  SHFL.BFLY PT, R132, R19, 0x1, 0x1f ;  /* 0x0c201f0013847f89 */ /* 0x000e6200000e0000 */
[C---:B------:R-:W-:Y:S01]  /*4670*/  FSETP.NEU.FTZ.AND P0, PT, R0.reuse, -INF , PT ;  /* 0xff8000000000780b */ /* 0x040fe20003f1d000 */
[----:B------:R-:W-:-:S05]  /*4680*/  FMUL.FTZ R168, R0, c[0x0][0x2d0] ;  /* 0x0000b40000a87a20 */ /* 0x000fca0000410000 */
[----:B------:R-:W-:-:S05]  /*4690*/  FSEL R168, R168, RZ, P0 ;  /* 0x000000ffa8a87208 */ /* 0x000fca0000000000 */
[--C-:B------:R-:W-:Y:S02]  /*46a0*/  FFMA.FTZ R155, R16, c[0x0][0x2d0], -R168.reuse ;  /* 0x0000b400109b7a23 */ /* 0x100fe400000108a8 */
[--C-:B------:R-:W-:Y:S02]  /*46b0*/  FFMA.FTZ R154, R17, c[0x0][0x2d0], -R168.reuse ;  /* 0x0000b400119a7a23 */ /* 0x100fe400000108a8 */
[--C-:B------:R-:W-:Y:S02]  /*46c0*/  FFMA.FTZ R153, R15, c[0x0][0x2d0], -R168.reuse ;  /* 0x0000b4000f997a23 */ /* 0x100fe400000108a8 */
[--C-:B------:R-:W-:Y:S01]  /*46d0*/  FFMA.FTZ R148, R13, c[0x0][0x2d0], -R168.reuse ;  /* 0x0000b4000d947a23 */ /* 0x100fe200000108a8 */
[----:B------:R-:W-:Y:S01]  /*46e0*/  MUFU.EX2 R155, R155 ;  /* 0x0000009b009b7308 */ /* 0x000fe20000000800 */
[--C-:B------:R-:W-:Y:S02]  /*46f0*/  FFMA.FTZ R146, R7, c[0x0][0x2d0], -R168.reuse ;  /* 0x0000b40007927a23 */ /* 0x100fe400000108a8 */
[--C-:B------:R-:W-:Y:S01]  /*4700*/  FFMA.FTZ R135, R5, c[0x0][0x2d0], -R168.reuse ;  /* 0x0000b40005877a23 */ /* 0x100fe200000108a8 */
[----:B-1----:R-:W-:Y:S01]  /*4710*/  FMNMX.FTZ R132, R132, R19, !PT ;  /* 0x0000001384847209 */ /* 0x002fe20007810000 */
[----:B------:R-:W-:-:S03]  /*4720*/  FFMA.FTZ R152, R11, c[0x0][0x2d0], -R168 ;  /* 0x0000b4000b987a23 */ /* 0x000fc600000108a8 */
[----:B------:R-:W1:Y:S01]  /*4730*/  MUFU.EX2 R154, R154 ;  /* 0x0000009a009a7308 */ /* 0x000e620000000800 */
[C---:B------:R-:W-:Y:S01]  /*4740*/  FSETP.NEU.FTZ.AND P0, PT, R132.reuse, -INF , PT ;  /* 0xff8000008400780b */ /* 0x040fe20003f1d000 */
[----:B------:R-:W-:Y:S02]  /*4750*/  FMUL.FTZ R161, R132, c[0x0][0x2d0] ;  /* 0x0000b40084a17a20 */ /* 0x000fe40000410000 */
[--C-:B------:R-:W-:Y:S02]  /*4760*/  FFMA.FTZ R147, R9, c[0x0][0x2d0], -R168.reuse ;  /* 0x0000b40009937a23 */ /* 0x100fe400000108a8 */
[--C-:B------:R-:W-:Y:S01]  /*4770*/  FFMA.FTZ R156, R165, c[0x0][0x2d0], -R168.reuse ;  /* 0x0000b400a59c7a23 */ /* 0x100fe200000108a8 */
[----:B------:R-:W-:Y:S01]  /*4780*/  FSEL R161, R161, RZ, P0 ;  /* 0x000000ffa1a17208 */ /* 0x000fe20000000000 */
[----:B------:R-:W-:Y:S01]  /*4790*/  MUFU.EX2 R153, R153 ;  /* 0x0000009900997308 */ /* 0x000fe20000000800 */
[--C-:B------:R-:W-:Y:S01]  /*47a0*/  FFMA.FTZ R158, R163, c[0x0][0x2d0], -R168.reuse ;  /* 0x0000b400a39e7a23 */ /* 0x100fe200000108a8 */
[----:B------:R-:W-:Y:S01]  /*47b0*/  PLOP3.LUT P0, PT, PT, PT, UP0, 0x40, 0x0 ;  /* 0x000000000000781c */ /* 0x000fe20003f0e808 */
[----:B------:R-:W-:-:S02]  /*47c0*/  FFMA.FTZ R159, R159, c[0x0][0x2d0], -R168 ;  /* 0x0000b4009f9f7a23 */ /* 0x000fc400000108a8 */
[--C-:B------:R-:W-:Y:S02]  /*47d0*/  FFMA.FTZ R149, R18, c[0x0][0x2d0], -R161.reuse ;  /* 0x0000b40012957a23 */ /* 0x100fe400000108a1 */
[--C-:B------:R-:W-:Y:S01]  /*47e0*/  FFMA.FTZ R150, R20, c[0x0][0x2d0], -R161.reuse ;  /* 0x0000b40014967a23 */ /* 0x100fe200000108a1 */
[----:B------:R-:W2:Y:S01]  /*47f0*/  MUFU.EX2 R148, R148 ;  /* 0x0000009400947308 */ /* 0x000ea20000000800 */
[--C-:B------:R-:W-:Y:S01]  /*4800*/  FFMA.FTZ R151, R6, c[0x0][0x2d0], -R161.reuse ;  /* 0x0000b40006977a23 */ /* 0x100fe200000108a1 */
[----:B------:R-:W-:Y:S01]  /*4810*/  LDSM.16.MT88.4 R16, [R197+0x2900] ;  /* 0x00290000c510783b */ /* 0x000fe20000004200 */
[--C-:B------:R-:W-:Y:S01]  /*4820*/  FFMA.FTZ R144, R144, c[0x0][0x2d0], -R161.reuse ;  /* 0x0000b40090907a23 */ /* 0x100fe200000108a1 */
[----:B-1----:R-:W-:Y:S01]  /*4830*/  F2FP.PACK_AB R96, R154, R155 ;  /* 0x0000009b9a60723e */ /* 0x002fe200000000ff */
[--C-:B------:R-:W-:Y:S01]  /*4840*/  FFMA.FTZ R3, R10, c[0x0][0x2d0], -R161.reuse ;  /* 0x0000b4000a037a23 */ /* 0x100fe200000108a1 */
[----:B------:R-:W1:Y:S01]  /*4850*/  LDSM.16.MT88.4 R4, [R196+0x4100] ;  /* 0x00410000c404783b */ /* 0x000e620000004200 */
[--C-:B------:R-:W-:Y:S01]  /*4860*/  FFMA.FTZ R2, R8, c[0x0][0x2d0], -R161.reuse ;  /* 0x0000b40008027a23 */ /* 0x100fe200000108a1 */
[----:B------:R-:W-:Y:S01]  /*4870*/  MUFU.EX2 R149, R149 ;  /* 0x0000009500957308 */ /* 0x000fe20000000800 */
[--C-:B------:R-:W-:Y:S01]  /*4880*/  FFMA.FTZ R145, R14, c[0x0][0x2d0], -R161.reuse ;  /* 0x0000b4000e917a23 */ /* 0x100fe200000108a1 */
[----:B------:R-:W3:Y:S01]  /*4890*/  LDSM.16.MT88.4 R8, [R203+0x2900] ;  /* 0x00290000cb08783b */ /* 0x000ee20000004200 */
[----:B------:R-:W-:-:S02]  /*48a0*/  FFMA.FTZ R134, R12, c[0x0][0x2d0], -R161 ;  /* 0x0000b4000c867a23 */ /* 0x000fc400000108a1 */
[--C-:B------:R-:W-:Y:S01]  /*48b0*/  FFMA.FTZ R157, R157, c[0x0][0x2d0], -R168.reuse ;  /* 0x0000b4009d9d7a23 */ /* 0x100fe200000108a8 */
[----:B------:R-:W4:Y:S01]  /*48c0*/  LDSM.16.MT88.4 R20, [R203+0x900] ;  /* 0x00090000cb14783b */ /* 0x000f220000004200 */
[--C-:B------:R-:W-:Y:S01]  /*48d0*/  FFMA.FTZ R162, R162, c[0x0][0x2d0], -R161.reuse ;  /* 0x0000b400a2a27a23 */ /* 0x100fe200000108a1 */
[----:B------:R-:W5:Y:S01]  /*48e0*/  MUFU.EX2 R150, R150 ;  /* 0x0000009600967308 */ /* 0x000f620000000800 */
[----:B--2---:R-:W-:Y:S01]  /*48f0*/  F2FP.PACK_AB R98, R148, R153 ;  /* 0x000000999462723e */ /* 0x004fe200000000ff */
[----:B------:R-:W2:Y:S01]  /*4900*/  LDSM.16.MT88.4 R12, [R196+0x2900] ;  /* 0x00290000c40c783b */ /* 0x000ea20000004200 */
[--C-:B------:R-:W-:Y:S02]  /*4910*/  FFMA.FTZ R163, R172, c[0x0][0x2d0], -R161.reuse ;  /* 0x0000b400aca37a23 */ /* 0x100fe400000108a1 */
[--C-:B------:R-:W-:Y:S02]  /*4920*/  FFMA.FTZ R164, R164, c[0x0][0x2d0], -R161.reuse ;  /* 0x0000b400a4a47a23 */ /* 0x100fe400000108a1 */
[----:B------:R-:W-:Y:S01]  /*4930*/  FFMA.FTZ R165, R170, c[0x0][0x2d0], -R161 ;  /* 0x0000b400aaa57a23 */ /* 0x000fe200000108a1 */
[----:B------:R-:W-:Y:S01]  /*4940*/  MUFU.EX2 R151, R151 ;  /* 0x0000009700977308 */ /* 0x000fe20000000800 */
[----:B------:R-:W-:-:S02]  /*4950*/  FFMA.FTZ R170, R167, c[0x0][0x2d0], -R168 ;  /* 0x0000b400a7aa7a23 */ /* 0x000fc400000108a8 */
[--C-:B------:R-:W-:Y:S02]  /*4960*/  FFMA.FTZ R169, R169, c[0x0][0x2d0], -R168.reuse ;  /* 0x0000b400a9a97a23 */ /* 0x100fe400000108a8 */
[--C-:B------:R-:W-:Y:S02]  /*4970*/  FFMA.FTZ R167, R143, c[0x0][0x2d0], -R168.reuse ;  /* 0x0000b4008fa77a23 */ /* 0x100fe400000108a8 */
[----:B------:R-:W-:Y:S01]  /*4980*/  FFMA.FTZ R214, R141, c[0x0][0x2d0], -R168 ;  /* 0x0000b4008dd67a23 */ /* 0x000fe200000108a8 */
[----:B------:R-:W1:Y:S01]  /*4990*/  MUFU.EX2 R144, R144 ;  /* 0x0000009000907308 */ /* 0x000e620000000800 */
[----:B-----5:R-:W-:Y:S01]  /*49a0*/  F2FP.PACK_AB R97, R150, R149 ;  /* 0x000000959661723e */ /* 0x020fe200000000ff */
[--C-:B------:R-:W-:Y:S02]  /*49b0*/  FFMA.FTZ R166, R166, c[0x0][0x2d0], -R161.reuse ;  /* 0x0000b400a6a67a23 */ /* 0x100fe400000108a1 */
[--C-:B------:R-:W-:Y:S02]  /*49c0*/  FFMA.FTZ R171, R142, c[0x0][0x2d0], -R161.reuse ;  /* 0x0000b4008eab7a23 */ /* 0x100fe400000108a1 */
[----:B------:R-:W-:-:S02]  /*49d0*/  FFMA.FTZ R168, R140, c[0x0][0x2d0], -R161 ;  /* 0x0000b4008ca87a23 */ /* 0x000fc400000108a1 */
[----:B------:R-:W-:Y:S01]  /*49e0*/  MUFU.EX2 R152, R152 ;  /* 0x0000009800987308 */ /* 0x000fe20000000800 */
[----:B------:R-:W-:Y:S01]  /*49f0*/  FFMA.FTZ R215, R160, c[0x0][0x2d0], -R161 ;  /* 0x0000b400a0d77a23 */ /* 0x000fe200000108a1 */
[----:B------:R-:W-:Y:S01]  /*4a00*/  LDSM.16.MT88.4 R140, [R198+0x1900] ;  /* 0x00190000c68c783b */ /* 0x000fe20000004200 */
[----:B------:R-:W-:Y:S02]  /*4a10*/  FADD.FTZ R154, R155, R154 ;  /* 0x0000009a9b9a7221 */ /* 0x000fe40000010000 */
[----:B------:R-:W-:Y:S02]  /*4a20*/  FADD.FTZ R150, R149, R150 ;  /* 0x0000009695967221 */ /* 0x000fe40000010000 */
[----:B------:R-:W-:Y:S01]  /*4a30*/  FADD.FTZ R153, R153, R154 ;  /* 0x0000009a99997221 */ /* 0x000fe20000010000 */
[----:B-1----:R-:W-:Y:S01]  /*4a40*/  F2FP.PACK_AB R99, R144, R151 ;  /* 0x000000979063723e */ /* 0x002fe200000000ff */
[----:B------:R-:W1:Y:S01]  /*4a50*/  MUFU.EX2 R147, R147 ;  /* 0x0000009300937308 */ /* 0x000e620000000800 */
[----:B------:R-:W-:-:S02]  /*4a60*/  FADD.FTZ R151, R151, R150 ;  /* 0x0000009697977221 */ /* 0x000fc40000010000 */
        /* <DEDUP_REMOVED lines=46> */
[C---:B------:R-:W-:Y:S07]  /*4d50*/  HMMA.16816.F32 R92, R96.reuse, R4, RZ ;  /* 0x00000004605c723c */ /* 0x040fee00000018ff */
        /* <DEDUP_REMOVED lines=12> */
[----:B---3--:R-:W-:Y:S01]  /*4e20*/  HMMA.16816.F32 R36, R4, R8, R36 ;  /* 0x000000080424723c */ /* 0x008fe20000001824 */
[----:B------:R-:W-:-:S07]  /*4e30*/  FADD.FTZ R3, R2, R3 ;  /* 0x0000000302037221 */ /* 0x000fce0000010000 */
[C---:B------:R-:W-:Y:S01]  /*4e40*/  HMMA.16816.F32 R40, R4.reuse, R10, R40 ;  /* 0x0000000a0428723c */ /* 0x040fe20000001828 */
[----:B------:R-:W1:Y:S07]  /*4e50*/  LDSM.16.MT88.4 R8, [R198+0x4900] ;  /* 0x00490000c608783b */ /* 0x000e6e0000004200 */
[C---:B------:R-:W-:Y:S08]  /*4e60*/  HMMA.16816.F32 R52, R4.reuse, R16, R52 ;  /* 0x000000100434723c */ /* 0x040ff00000001834 */
[C---:B------:R-:W-:Y:S01]  /*4e70*/  HMMA.16816.F32 R56, R4.reuse, R18, R56 ;  /* 0x000000120438723c */ /* 0x040fe20000001838 */
[----:B------:R-:W3:Y:S07]  /*4e80*/  LDSM.16.MT88.4 R16, [R197+0x4900] ;  /* 0x00490000c510783b */ /* 0x000eee0000004200 */
[C---:B----4-:R-:W-:Y:S08]  /*4e90*/  HMMA.16816.F32 R128, R4.reuse, R20, R128 ;  /* 0x000000140480723c */ /* 0x050ff00000001880 */
        /* <DEDUP_REMOVED lines=116> */
[----:B------:R-:W-:Y:S07]  /*55e0*/  @P0 BRA `(.L_x_404) ;  /* 0x0000018000000947 */ /* 0x000fee0003800000 */
[----:B------:R-:W-:Y:S01]  /*55f0*/  ISETP.LT.AND P0, PT, RZ, UR4, PT ;  /* 0x00000004ff007c0c */ /* 0x000fe2000bf01270 */
[----:B------:R-:W-:-:S12]  /*5600*/  UIADD3 UR24, UR4, -0x1, URZ ;  /* 0xffffffff04187890 */ /* 0x000fd8000fffe03f */
[----:B------:R-:W-:Y:S05]  /*5610*/  @P0 BRA `(.L_x_405) ;  /* 0x000000a000000947 */ /* 0x000fea0003800000 */
[----:B------:R-:W-:Y:S02]  /*5620*/  UMOV UR24, 0x1 ;  /* 0x0000000100187882 */ /* 0x000fe40000000000 */
        /* <DEDUP_REMOVED lines=9> */
.L_x_405:
[----:B------:R-:W-:Y:S02]  /*56c0*/  UMOV UR5, 0x1 ;  /* 0x0000000100057882 */ /* 0x000fe40000000000 */
[----:B------:R-:W-:Y:S02]  /*56d0*/  ULDC UR4, c[0x0][0x32c] ;  /* 0x0000cb0000047ab9 */ /* 0x000fe40000000800 */
[----:B------:R-:W-:-:S03]  /*56e0*/  UISETP.NE.AND UP2, UPT, UR5, UR4, UPT ;  /* 0x000000040500728c */ /* 0x000fc6000bf45270 */
[----:B------:R-:W-:Y:S02]  /*56f0*/  ULDC.64 UR4, c[0x0][0x330] ;  /* 0x0000cc0000047ab9 */ /* 0x000fe40000000a00 */
[----:B------:R-:W-:-:S07]  /*5700*/  UIMAD.WIDE.U32 UR26, UR24, UR4, URZ ;  /* 0x00000004181a72a5 */ /* 0x000fce000f8e003f */
[----:B------:R-:W-:Y:S02]  /*5710*/  @UP2 UMOV UR25, UR27 ;  /* 0x0000001b00192c82 */ /* 0x000fe40008000000 */
[----:B------:R-:W-:Y:S02]  /*5720*/  @UP2 USHF.R.U32.HI UR24, URZ, UR5, UR25 ;  /* 0x000000053f182299 */ /* 0x000fe40008011619 */
.L_x_406:
[----:B------:R-:W-:Y:S02]  /*5730*/  ULDC UR4, c[0x0][0x32c] ;  /* 0x0000cb0000047ab9 */ /* 0x000fe40000000800 */
[----:B------:R-:W-:-:S04]  /*5740*/  UIMAD UR4, UR24, UR4, UR4 ;  /* 0x00000004180472a4 */ /* 0x000fc8000f8e0204 */
[----:B------:R-:W-:-:S04]  /*5750*/  UISETP.LT.AND UP2, UPT, UR21, UR4, UPT ;  /* 0x000000041500728c */ /* 0x000fc8000bf41270 */
[----:B------:R-:W-:-:S04]  /*5760*/  USEL UR21, UR21, UR4, UP2 ;  /* 0x0000000415157287 */ /* 0x000fc80009000000 */
.L_x_404:
[----:B------:R-:W-:-:S04]  /*5770*/  USHF.R.S32.HI UR4, URZ, 0x1f, UR21 ;  /* 0x0000001f3f047899 */ /* 0x000fc80008011415 */
[----:B------:R-:W-:-:S04]  /*5780*/  ULEA.HI UR4, UR4, UR21, URZ, 0x6 ;  /* 0x0000001504047291 */ /* 0x000fc8000f8f303f */
[----:B------:R-:W-:-:S04]  /*5790*/  USHF.R.S32.HI UR4, URZ, 0x6, UR4 ;  /* 0x000000063f047899 */ /* 0x000fc80008011404 */
[----:B------:R-:W-:-:S04]  /*57a0*/  UISETP.LT.AND UP2, UPT, UR9, UR4, UPT ;  /* 0x000000040900728c */ /* 0x000fc8000bf41270 */
[----:B------:R-:W-:-:S04]  /*57b0*/  USEL UR4, UR9, UR4, !UP2 ;  /* 0x0000000409047287 */ /* 0x000fc8000d000000 */
[----:B------:R-:W-:-:S06]  /*57c0*/  UISETP.GE.AND UP2, UPT, UR20, UR4, UPT ;  /* 0x000000041400728c */ /* 0x000fcc000bf46270 */
[----:B------:R-:W-:-:S13]  /*57d0*/  PLOP3.LUT P0, PT, PT, PT, UP2, 0x40, 0x0 ;  /* 0x000000000000781c */ /* 0x000fda0003f0e828 */
[----:B------:R-:W-:Y:S05]  /*57e0*/  @P0 BRA `(.L_x_407) ;  /* 0x00003bd000000947 */ /* 0x000fea0003800000 */
[C---:B------:R-:W-:Y:S01]  /*57f0*/  SHF.L.U64.HI R222, R218.reuse, 0x1, R133 ;  /* 0x00000001dade7819 */ /* 0x040fe20000010285 */
[----:B------:R-:W-:Y:S01]  /*5800*/  IMAD.MOV.U32 R2, RZ, RZ, R132 ;  /* 0x000000ffff027224 */ /* 0x000fe200078e0084 */
[----:B------:R-:W-:Y:S01]  /*5810*/  SHF.L.U32 R183, R218, 0x1, RZ ;  /* 0x00000001dab77819 */ /* 0x000fe200000006ff */
[----:B------:R-:W-:Y:S01]  /*5820*/  IMAD.MOV.U32 R3, RZ, RZ, R0 ;  /* 0x000000ffff037224 */ /* 0x000fe200078e0000 */
[C---:B------:R-:W-:Y:S01]  /*5830*/  SHF.L.U64.HI R182, R217.reuse, 0x1, R220 ;  /* 0x00000001d9b67819 */ /* 0x040fe200000102dc */
[----:B------:R-:W-:Y:S01]  /*5840*/  IMAD.SHL.U32 R181, R217, 0x2, RZ ;  /* 0x00000002d9b57824 */ /* 0x000fe200078e00ff */
[----:B------:R-:W-:Y:S02]  /*5850*/  SEL R180, RZ, 0x10, P4 ;  /* 0x00000010ffb47807 */ /* 0x000fe40002000000 */
.L_x_418:
[----:B------:R-:W-:Y:S04]  /*5860*/  DEPBAR.LE SB0, 0x0 ;  /* 0x000080000000791a */ /* 0x000fe80000000000 */
[----:B------:R-:W-:Y:S01]  /*5870*/  BAR.SYNC.DEFER_BLOCKING 0x0 ;  /* 0x0000000000007b1d */ /* 0x000fe20000010000 */
[----:B------:R-:W-:Y:S06]  /*5880*/  UISETP.GT.AND UP2, UPT, UR9, UR20, UPT ;  /* 0x000000140900728c */ /* 0x000fec000bf44270 */
[----:B------:R-:W-:Y:S01]  /*5890*/  PLOP3.LUT P0, PT, PT, PT, UP2, 0x80, 0x0 ;  /* 0x000000000000781c */ /* 0x000fe20003f0f028 */
[----:B------:R1:W2:Y:S04]  /*58a0*/  LDSM.16.M88.4 R132, [R206+0xc100] ;  /* 0x00c10000ce84783b */ /* 0x0002a80000000200 */
[----:B------:R1:W3:Y:S04]  /*58b0*/  LDSM.16.M88.4 R136, [R205+0x6100] ;  /* 0x00610000cd88783b */ /* 0x0002e80000000200 */
[----:B------:R1:W4:Y:S04]  /*58c0*/  LDSM.16.M88.4 R140, [R205+0x6900] ;  /* 0x00690000cd8c783b */ /* 0x0003280000000200 */
[----:B------:R1:W1:Y:S04]  /*58d0*/  LDSM.16.M88.4 R144, [R205+0x7100] ;  /* 0x00710000cd90783b */ /* 0x0002680000000200 */
[----:B------:R1:W1:Y:S04]  /*58e0*/  LDSM.16.M88.4 R148, [R205+0x7900] ;  /* 0x00790000cd94783b */ /* 0x0002680000000200 */
[----:B------:R1:W1:Y:S04]  /*58f0*/  LDSM.16.M88.4 R152, [R202+0xc100] ;  /* 0x00c10000ca98783b */ /* 0x0002680000000200 */
[----:B------:R1:W1:Y:S04]  /*5900*/  LDSM.16.M88.4 R156, [R204] ;  /* 0x00000000cc9c783b */ /* 0x0002680000000200 */
[----:B------:R1:W1:Y:S04]  /*5910*/  LDSM.16.M88.4 R160, [R195] ;  /* 0x00000000c3a0783b */ /* 0x0002680000000200 */
[----:B------:R1:W1:Y:S04]  /*5920*/  LDSM.16.M88.4 R164, [R194] ;  /* 0x00000000c2a4783b */ /* 0x0002680000000200 */
[----:B------:R1:W1:Y:S01]  /*5930*/  LDSM.16.M88.4 R168, [R193] ;  /* 0x00000000c1a8783b */ /* 0x0002620000000200 */
[----:B------:R-:W-:-:S05]  /*5940*/  @P0 BRA `(.L_x_408) ;  /* 0x000002b000000947 */ /* 0x000fca0003800000 */
[----:B------:R-:W-:Y:S01]  /*5950*/  SHF.R.S32.HI R5, RZ, 0x1f, R209 ;  /* 0x0000001fff057819 */ /* 0x000fe200000114d1 */
[----:B------:R-:W-:Y:S01]  /*5960*/  IMAD.WIDE.U32 R6, R209, c[0x0][0x208], RZ ;  /* 0x00008200d1067a25 */ /* 0x000fe200078e00ff */
[----:B------:R-:W-:Y:S02]  /*5970*/  SHF.R.S32.HI R4, RZ, 0x1f, R208 ;  /* 0x0000001fff047819 */ /* 0x000fe400000114d0 */
[----:B------:R-:W-:Y:S01]  /*5980*/  IADD3 R12, -R180, 0x10, RZ ;  /* 0x00000010b40c7810 */ /* 0x000fe20007ffe1ff */
[----:B------:R-:W-:Y:S01]  /*5990*/  IMAD R5, R5, c[0x0][0x208], RZ ;  /* 0x0000820005057a24 */ /* 0x000fe200078e02ff */
[----:B------:R-:W-:Y:S01]  /*59a0*/  IADD3 R11, -R221, 0x10, RZ ;  /* 0x00000010dd0b7810 */ /* 0x000fe20007ffe1ff */
[----:B------:R-:W-:Y:S01]  /*59b0*/  IMAD R4, R4, c[0x0][0x218], RZ ;  /* 0x0000860004047a24 */ /* 0x000fe200078e02ff */
[----:B------:R-:W-:Y:S01]  /*59c0*/  LOP3.LUT R12, R12, 0xf, RZ, 0xc0, !PT ;  /* 0x0000000f0c0c7812 */ /* 0x000fe200078ec0ff */
[----:B------:R-:W-:Y:S01]  /*59d0*/  IMAD R5, R209, c[0x0][0x20c], R5 ;  /* 0x00008300d1057a24 */ /* 0x000fe200078e0205 */
[----:B------:R-:W-:Y:S01]  /*59e0*/  LOP3.LUT R11, R11, 0xf, RZ, 0xc0, !PT ;  /* 0x0000000f0b0b7812 */ /* 0x000fe200078ec0ff */
[C---:B------:R-:W-:Y:S02]  /*59f0*/  IMAD R4, R208.reuse, c[0x0][0x21c], R4 ;  /* 0x00008700d0047a24 */ /* 0x040fe400078e0204 */
[----:B------:R-:W-:Y:S04]  /*5a00*/  IMAD.IADD R7, R7, 0x1, R5 ;  /* 0x0000000107077824 */ /* 0x000fe800078e0205 */
[----:B------:R-:W-:Y:S05]  /*5a10*/  IMAD.WIDE.U32 R6, R208, c[0x0][0x218], R6 ;  /* 0x00008600d0067a25 */ /* 0x000fea00078e0006 */
[----:B------:R-:W-:Y:S04]  /*5a20*/  IADD3 R0, P0, R6, UR22, RZ ;  /* 0x0000001606007c10 */ /* 0x000fe8000ff1e0ff */
[----:B------:R-:W-:Y:S02]  /*5a30*/  IADD3.X R7, R7, UR6, R4, P0, !PT ;  /* 0x0000000607077c10 */ /* 0x000fe400087fe404 */
[----:B------:R-:W-:Y:S02]  /*5a40*/  LEA R14, P0, R0, c[0x0][0x1f8], 0x1 ;  /* 0x00007e00000e7a11 */ /* 0x000fe400078008ff */
[----:B------:R-:W-:Y:S02]  /*5a50*/  SHF.L.U64.HI R4, R216, 0x1, R219 ;  /* 0x00000001d8047819 */ /* 0x000fe400000102db */
[----:B------:R-:W-:Y:S01]  /*5a60*/  LEA.HI.X R9, R0, c[0x0][0x1fc], R7, 0x1, P0 ;  /* 0x00007f0000097a11 */ /* 0x000fe200000f0c07 */
[----:B------:R-:W5:Y:S01]  /*5a70*/  SHFL.IDX PT, R6, R14, 0x1, 0x181f ;  /* 0x00381f000e067f89 */ /* 0x000f6200000e0000 */
[----:B------:R-:W-:Y:S03]  /*5a80*/  IMAD.SHL.U32 R0, R216, 0x2, RZ ;  /* 0x00000002d8007824 */ /* 0x000fe600078e00ff */
[----:B------:R-:W4:Y:S04]  /*5a90*/  SHFL.IDX PT, R5, R9, 0x1, 0x181f ;  /* 0x00381f0009057f89 */ /* 0x000f2800000e0000 */
[----:B------:R-:W3:Y:S04]  /*5aa0*/  SHFL.IDX PT, R8, R14, RZ, 0x181f ;  /* 0x00181fff0e087589 */ /* 0x000ee800000e0000 */
[----:B------:R-:W2:Y:S01]  /*5ab0*/  SHFL.IDX PT, R7, R9, RZ, 0x181f ;  /* 0x00181fff09077589 */ /* 0x000ea200000e0000 */
[-C--:B-----5:R-:W-:Y:S04]  /*5ac0*/  IADD3 R12, P6, P0, R12, R6.reuse, R181 ;  /* 0x000000060c0c7210 */ /* 0x0a0fe800078de0b5 */
[-C--:B----4-:R-:W-:Y:S02]  /*5ad0*/  IADD3.X R13, RZ, R5.reuse, R182, P6, P0 ;  /* 0x00000005ff0d7210 */ /* 0x090fe400037e04b6 */
[----:B------:R-:W-:Y:S04]  /*5ae0*/  IADD3 R10, P6, P0, R11, R6, R0 ;  /* 0x000000060b0a7210 */ /* 0x000fe800078de000 */
[--C-:B------:R-:W-:Y:S02]  /*5af0*/  IADD3.X R11, RZ, R5, R4.reuse, P6, P0 ;  /* 0x00000005ff0b7210 */ /* 0x100fe400037e0404 */
[C---:B---3--:R-:W-:Y:S02]  /*5b00*/  IADD3 R14, P6, R8.reuse, R0, RZ ;  /* 0x00000000080e7210 */ /* 0x048fe40007fde0ff */
[C---:B------:R-:W-:Y:S03]  /*5b10*/  IADD3 R16, P0, R8.reuse, R183, RZ ;  /* 0x000000b708107210 */ /* 0x040fe60007f1e0ff */
[C---:B--2---:R-:W-:Y:S01]  /*5b20*/  IMAD.X R15, R7.reuse, 0x1, R4, P6 ;  /* 0x00000001070f7824 */ /* 0x044fe200030e0604 */
[----:B------:R-:W-:Y:S01]  /*5b30*/  IADD3 R8, P6, R8, R181, RZ ;  /* 0x000000b508087210 */ /* 0x000fe20007fde0ff */
[C---:B------:R-:W-:Y:S01]  /*5b40*/  IMAD.X R17, R7.reuse, 0x1, R222, P0 ;  /* 0x0000000107117824 */ /* 0x040fe200000e06de */
[----:B------:R-:W-:Y:S03]  /*5b50*/  IADD3 R6, P0, R6, R183, RZ ;  /* 0x000000b706067210 */ /* 0x000fe60007f1e0ff */
[----:B------:R-:W-:Y:S01]  /*5b60*/  IMAD.X R9, R7, 0x1, R182, P6 ;  /* 0x0000000107097824 */ /* 0x000fe200030e06b6 */
[----:B------:R2:W-:Y:S01]  /*5b70*/  LDGSTS.E.BYPASS.LTC128B.128 [R213], [R16.64], !P5 ;  /* 0x0000000010d57fae */ /* 0x0005e2000e901d52 */
[----:B------:R-:W-:Y:S01]  /*5b80*/  ISETP.NE.U32.AND P6, PT, R180, RZ, PT ;  /* 0x000000ffb400720c */ /* 0x000fe20003fc5070 */
[----:B------:R-:W-:Y:S01]  /*5b90*/  IMAD.X R7, R5, 0x1, R222, P0 ;  /* 0x0000000105077824 */ /* 0x000fe200000e06de */
[----:B------:R-:W-:Y:S01]  /*5ba0*/  ISETP.NE.U32.AND P0, PT, R221, RZ, PT ;  /* 0x000000ffdd00720c */ /* 0x000fe20003f05070 */
[----:B------:R2:W-:Y:S04]  /*5bb0*/  LDGSTS.E.BYPASS.LTC128B.128 [R213+0x2000], [R8.64], !P4 ;  /* 0x0200000008d57fae */ /* 0x0005e8000e101d52 */
[----:B------:R2:W-:Y:S04]  /*5bc0*/  LDGSTS.E.BYPASS.LTC128B.128 [R213+0x4000], [R14.64], !P3 ;  /* 0x040000000ed57fae */ /* 0x0005e8000d901d52 */
[----:B------:R2:W-:Y:S04]  /*5bd0*/  LDGSTS.E.BYPASS.LTC128B.128 [R213+0x1000], [R6.64], !P5 ;  /* 0x0100000006d57fae */ /* 0x0005e8000e901d52 */
[----:B------:R2:W-:Y:S04]  /*5be0*/  LDGSTS.E.BYPASS.LTC128B.128.ZFILL [R213+0x3000], [R12.64], P6 ;  /* 0x030000000cd57fae */ /* 0x0005e8000b141d52 */
[----:B------:R2:W-:Y:S02]  /*5bf0*/  LDGSTS.E.BYPASS.LTC128B.128.ZFILL [R213+0x5000], [R10.64], P0 ;  /* 0x050000000ad57fae */ /* 0x0005e40008141d52 */
.L_x_408:
[C---:B--23--:R-:W-:Y:S01]  /*5c00*/  HMMA.16816.F32 R4, R132.reuse, R136, RZ ;  /* 0x000000888404723c */ /* 0x04cfe200000018ff */
[----:B------:R-:W-:Y:S01]  /*5c10*/  LDSM.16.M88.4 R172, [R201+0xc100] ;  /* 0x00c10000c9ac783b */ /* 0x000fe20000000200 */
[----:B------:R-:W-:Y:S06]  /*5c20*/  UISETP.GT.AND UP2, UPT, UR20, UR9, UPT ;  /* 0x000000091400728c */ /* 0x000fec000bf44270 */
[C---:B------:R-:W-:Y:S01]  /*5c30*/  HMMA.16816.F32 R8, R132.reuse, R138, RZ ;  /* 0x0000008a8408723c */ /* 0x040fe200000018ff */
[----:B------:R-:W0:Y:S01]  /*5c40*/  LDGDEPBAR ;  /* 0x00000000000079af */ /* 0x000e220000000000 */
[----:B------:R-:W-:Y:S06]  /*5c50*/  PLOP3.LUT P0, PT, PT, PT, UP2, 0x40, 0x0 ;  /* 0x000000000000781c */ /* 0x000fec0003f0e828 */
[C---:B----4-:R-:W-:Y:S01]  /*5c60*/  HMMA.16816.F32 R12, R132.reuse, R140, RZ ;  /* 0x0000008c840c723c */ /* 0x050fe200000018ff */
[----:B------:R-:W2:Y:S07]  /*5c70*/  LDSM.16.M88.4 R176, [R200+0x6100] ;  /* 0x00610000c8b0783b */ /* 0x000eae0000000200 */
[C---:B------:R-:W-:Y:S01]  /*5c80*/  HMMA.16816.F32 R16, R132.reuse, R142, RZ ;  /* 0x0000008e8410723c */ /* 0x040fe200000018ff */
[----:B------:R-:W-:Y:S07]  /*5c90*/  LDSM.16.M88.4 R136, [R200+0x7100] ;  /* 0x00710000c888783b */ /* 0x000fee0000000200 */
[C---:B-1----:R-:W-:Y:S01]  /*5ca0*/  HMMA.16816.F32 R20, R132.reuse, R144, RZ ;  /* 0x000000908414723c */ /* 0x042fe200000018ff */
[----:B------:R-:W-:Y:S07]  /*5cb0*/  LDSM.16.M88.4 R140, [R200+0x7900] ;  /* 0x00790000c88c783b */ /* 0x000fee0000000200 */
[C---:B------:R-:W-:Y:S01]  /*5cc0*/  HMMA.16816.F32 R24, R132.reuse, R146, RZ ;  /* 0x000000928418723c */ /* 0x040fe200000018ff */
[----:B------:R-:W-:Y:S07]  /*5cd0*/  LDSM.16.M88.4 R144, [R199+0xc100] ;  /* 0x00c10000c790783b */ /* 0x000fee0000000200 */
[C---:B------:R-:W-:Y:S08]  /*5ce0*/  HMMA.16816.F32 R28, R132.reuse, R148, RZ ;  /* 0x00000094841c723c */ /* 0x040ff000000018ff */
[----:B------:R-:W-:Y:S01]  /*5cf0*/  HMMA.16816.F32 R32, R132, R150, RZ ;  /* 0x000000968420723c */ /* 0x000fe200000018ff */
[----:B------:R-:W1:Y:S07]  /*5d00*/  LDSM.16.M88.4 R132, [R200+0x6900] ;  /* 0x00690000c884783b */ /* 0x000e6e0000000200 */
[C---:B------:R-:W-:Y:S01]  /*5d10*/  HMMA.16816.F32 R4, R152.reuse, R156, R4 ;  /* 0x0000009c9804723c */ /* 0x040fe20000001804 */
[----:B------:R-:W3:Y:S07]  /*5d20*/  LDSM.16.M88.4 R148, [R192] ;  /* 0x00000000c094783b */ /* 0x000eee0000000200 */
[C---:B------:R-:W-:Y:S01]  /*5d30*/  HMMA.16816.F32 R8, R152.reuse, R158, R8 ;  /* 0x0000009e9808723c */ /* 0x040fe20000001808 */
[----:B------:R-:W-:Y:S07]  /*5d40*/  LDSM.16.M88.4 R156, [R192+0x1000] ;  /* 0x00100000c09c783b */ /* 0x000fee0000000200 */
[C---:B------:R-:W-:Y:S08]  /*5d50*/  HMMA.16816.F32 R12, R152.reuse, R160, R12 ;  /* 0x000000a0980c723c */ /* 0x040ff0000000180c */
[C---:B------:R-:W-:Y:S01]  /*5d60*/  HMMA.16816.F32 R16, R152.reuse, R162, R16 ;  /* 0x000000a29810723c */ /* 0x040fe20000001810 */
[----:B------:R-:W-:Y:S07]  /*5d70*/  LDSM.16.M88.4 R160, [R192+0x1800] ;  /* 0x00180000c0a0783b */ /* 0x000fee0000000200 */
[C---:B------:R-:W-:Y:S08]  /*5d80*/  HMMA.16816.F32 R20, R152.reuse, R164, R20 ;  /* 0x000000a49814723c */ /* 0x040ff00000001814 */
[C---:B------:R-:W-:Y:S01]  /*5d90*/  HMMA.16816.F32 R24, R152.reuse, R166, R24 ;  /* 0x000000a69818723c */ /* 0x040fe20000001818 */
[----:B------:R-:W-:Y:S07]  /*5da0*/  LDSM.16.M88.4 R164, [R206+0x10100] ;  /* 0x01010000cea4783b */ /* 0x000fee0000000200 */
[C---:B------:R-:W-:Y:S08]  /*5db0*/  HMMA.16816.F32 R28, R152.reuse, R168, R28 ;  /* 0x000000a8981c723c */ /* 0x040ff0000000181c */
[----:B------:R-:W-:Y:S01]  /*5dc0*/  HMMA.16816.F32 R32, R152, R170, R32 ;  /* 0x000000aa9820723c */ /* 0x000fe20000001820 */
[----:B------:R-:W4:Y:S07]  /*5dd0*/  LDSM.16.M88.4 R152, [R192+0x800] ;  /* 0x00080000c098783b */ /* 0x000f2e0000000200 */
[C---:B--2---:R-:W-:Y:S01]  /*5de0*/  HMMA.16816.F32 R4, R172.reuse, R176, R4 ;  /* 0x000000b0ac04723c */ /* 0x044fe20000001804 */
[----:B------:R-:W2:Y:S07]  /*5df0*/  LDSM.16.M88.4 R168, [R205+0x8100] ;  /* 0x00810000cda8783b */ /* 0x000eae0000000200 */
[C---:B------:R-:W-:Y:S01]  /*5e00*/  HMMA.16816.F32 R8, R172.reuse, R178, R8 ;  /* 0x000000b2ac08723c */ /* 0x040fe20000001808 */
[----:B------:R-:W-:Y:S07]  /*5e10*/  LDSM.16.M88.4 R176, [R191] ;  /* 0x00000000bfb0783b */ /* 0x000fee0000000200 */
[C---:B-1----:R-:W-:Y:S08]  /*5e20*/  HMMA.16816.F32 R12, R172.reuse, R132, R12 ;  /* 0x00000084ac0c723c */ /* 0x042ff0000000180c */
[C---:B------:R-:W-:Y:S01]  /*5e30*/  HMMA.16816.F32 R16, R172.reuse, R134, R16 ;  /* 0x00000086ac10723c */ /* 0x040fe20000001810 */
[----:B------:R-:W1:Y:S07]  /*5e40*/  LDSM.16.M88.4 R132, [R205+0x8900] ;  /* 0x00890000cd84783b */ /* 0x000e6e0000000200 */
[C---:B------:R-:W-:Y:S08]  /*5e50*/  HMMA.16816.F32 R20, R172.reuse, R136, R20 ;  /* 0x00000088ac14723c */ /* 0x040ff00000001814 */
[C---:B------:R-:W-:Y:S01]  /*5e60*/  HMMA.16816.F32 R24, R172.reuse, R138, R24 ;  /* 0x0000008aac18723c */ /* 0x040fe20000001818 */
[----:B------:R-:W5:Y:S07]  /*5e70*/  LDSM.16.M88.4 R136, [R205+0x9100] ;  /* 0x00910000cd88783b */ /* 0x000f6e0000000200 */
[C---:B------:R-:W-:Y:S08]  /*5e80*/  HMMA.16816.F32 R28, R172.reuse, R140, R28 ;  /* 0x0000008cac1c723c */ /* 0x040ff0000000181c */
[----:B------:R-:W-:Y:S01]  /*5e90*/  HMMA.16816.F32 R32, R172, R142, R32 ;  /* 0x0000008eac20723c */ /* 0x000fe20000001820 */
[----:B------:R-:W1:Y:S07]  /*5ea0*/  LDSM.16.M88.4 R140, [R205+0x9900] ;  /* 0x00990000cd8c783b */ /* 0x000e6e0000000200 */
[C---:B---3--:R-:W-:Y:S01]  /*5eb0*/  HMMA.16816.F32 R4, R144.reuse, R148, R4 ;  /* 0x000000949004723c */ /* 0x048fe20000001804 */
[----:B------:R-:W3:Y:S07]  /*5ec0*/  LDSM.16.M88.4 R172, [R202+0x10100] ;  /* 0x01010000caac783b */ /* 0x000eee0000000200 */
[C---:B------:R-:W-:Y:S01]  /*5ed0*/  HMMA.16816.F32 R8, R144.reuse, R150, R8 ;  /* 0x000000969008723c */ /* 0x040fe20000001808 */
[----:B------:R-:W-:Y:S07]  /*5ee0*/  LDSM.16.M88.4 R148, [R189] ;  /* 0x00000000bd94783b */ /* 0x000fee0000000200 */
[C---:B----4-:R-:W-:Y:S08]  /*5ef0*/  HMMA.16816.F32 R12, R144.reuse, R152, R12 ;  /* 0x00000098900c723c */ /* 0x050ff0000000180c */
[C---:B------:R-:W-:Y:S01]  /*5f00*/  HMMA.16816.F32 R16, R144.reuse, R154, R16 ;  /* 0x0000009a9010723c */ /* 0x040fe20000001810 */
[----:B------:R-:W-:Y:S07]  /*5f10*/  LDSM.16.M88.4 R152, [R188] ;  /* 0x00000000bc98783b */ /* 0x000fee0000000200 */
[C---:B------:R-:W-:Y:S08]  /*5f20*/  HMMA.16816.F32 R20, R144.reuse, R156, R20 ;  /* 0x0000009c9014723c */ /* 0x040ff00000001814 */
[C---:B------:R-:W-:Y:S01]  /*5f30*/  HMMA.16816.F32 R24, R144.reuse, R158, R24 ;  /* 0x0000009e9018723c */ /* 0x040fe20000001818 */
[----:B------:R-:W-:Y:S07]  /*5f40*/  LDSM.16.M88.4 R156, [R201+0x10100] ;  /* 0x01010000c99c783b */ /* 0x000fee0000000200 */
[C---:B------:R-:W-:Y:S08]  /*5f50*/  HMMA.16816.F32 R28, R144.reuse, R160, R28 ;  /* 0x000000a0901c723c */ /* 0x040ff0000000181c */
[----:B------:R-:W-:Y:S01]  /*5f60*/  HMMA.16816.F32 R32, R144, R162, R32 ;  /* 0x000000a29020723c */ /* 0x000fe20000001820 */
[----:B------:R-:W4:Y:S07]  /*5f70*/  LDSM.16.M88.4 R144, [R190] ;  /* 0x00000000be90783b */ /* 0x000f2e0000000200 */
[C---:B--2---:R-:W-:Y:S01]  /*5f80*/  HMMA.16816.F32 R4, R164.reuse, R168, R4 ;  /* 0x000000a8a404723c */ /* 0x044fe20000001804 */
[----:B------:R-:W2:Y:S07]  /*5f90*/  LDSM.16.M88.4 R160, [R200+0x8100] ;  /* 0x00810000c8a0783b */ /* 0x000eae0000000200 */
[C---:B------:R-:W-:Y:S01]  /*5fa0*/  HMMA.16816.F32 R8, R164.reuse, R170, R8 ;  /* 0x000000aaa408723c */ /* 0x040fe20000001808 */
[----:B------:R-:W-:Y:S07]  /*5fb0*/  LDSM.16.M88.4 R168, [R192+0x2000] ;  /* 0x00200000c0a8783b */ /* 0x000fee0000000200 */
[C---:B-1----:R-:W-:Y:S08]  /*5fc0*/  HMMA.16816.F32 R12, R164.reuse, R132, R12 ;  /* 0x00000084a40c723c */ /* 0x042ff0000000180c */
[C---:B------:R-:W-:Y:S01]  /*5fd0*/  HMMA.16816.F32 R16, R164.reuse, R134, R16 ;  /* 0x00000086a410723c */ /* 0x040fe20000001810 */
[----:B------:R-:W1:Y:S07]  /*5fe0*/  LDSM.16.M88.4 R132, [R200+0x8900] ;  /* 0x00890000c884783b */ /* 0x000e6e0000000200 */
[C---:B-----5:R-:W-:Y:S08]  /*5ff0*/  HMMA.16816.F32 R20, R164.reuse, R136, R20 ;  /* 0x00000088a414723c */ /* 0x060ff00000001814 */
        /* <DEDUP_REMOVED lines=8> */
[----:B------:R-:W-:Y:S07]  /*6080*/  LDSM.16.M88.4 R176, [R205+0xa100] ;  /* 0x00a10000cdb0783b */ /* 0x000fee0000000200 */
[C---:B----4-:R-:W-:Y:S08]  /*6090*/  HMMA.16816.F32 R12, R172.reuse, R144, R12 ;  /* 0x00000090ac0c723c */ /* 0x050ff0000000180c */
[C---:B------:R-:W-:Y:S01]  /*60a0*/  HMMA.16816.F32 R16, R172.reuse, R146, R16 ;  /* 0x00000092ac10723c */ /* 0x040fe20000001810 */
[----:B------:R-:W4:Y:S07]  /*60b0*/  LDSM.16.M88.4 R144, [R192+0x2800] ;  /* 0x00280000c090783b */ /* 0x000f2e0000000200 */
[C---:B------:R-:W-:Y:S08]  /*60c0*/  HMMA.16816.F32 R20, R172.reuse, R148, R20 ;  /* 0x00000094ac14723c */ /* 0x040ff00000001814 */
[C---:B------:R-:W-:Y:S01]  /*60d0*/  HMMA.16816.F32 R24, R172.reuse, R150, R24 ;  /* 0x00000096ac18723c */ /* 0x040fe20000001818 */
[----:B------:R-:W3:Y:S07]  /*60e0*/  LDSM.16.M88.4 R148, [R192+0x3000] ;  /* 0x00300000c094783b */ /* 0x000eee0000000200 */
[C---:B------:R-:W-:Y:S08]  /*60f0*/  HMMA.16816.F32 R28, R172.reuse, R152, R28 ;  /* 0x00000098ac1c723c */ /* 0x040ff0000000181c */
[----:B------:R-:W-:Y:S01]  /*6100*/  HMMA.16816.F32 R32, R172, R154, R32 ;  /* 0x0000009aac20723c */ /* 0x000fe20000001820 */
[----:B------:R-:W3:Y:S07]  /*6110*/  LDSM.16.M88.4 R152, [R192+0x3800] ;  /* 0x00380000c098783b */ /* 0x000eee0000000200 */
[C---:B--2---:R-:W-:Y:S01]  /*6120*/  HMMA.16816.F32 R4, R156.reuse, R160, R4 ;  /* 0x000000a09c04723c */ /* 0x044fe20000001804 */
[----:B------:R-:W2:Y:S07]  /*6130*/  LDSM.16.M88.4 R172, [R206+0x14100] ;  /* 0x01410000ceac783b */ /* 0x000eae0000000200 */
[C---:B------:R-:W-:Y:S01]  /*6140*/  HMMA.16816.F32 R8, R156.reuse, R162, R8 ;  /* 0x000000a29c08723c */ /* 0x040fe20000001808 */
[----:B------:R-:W-:Y:S07]  /*6150*/  LDSM.16.M88.4 R160, [R187] ;  /* 0x00000000bba0783b */ /* 0x000fee0000000200 */
        /* <DEDUP_REMOVED lines=15> */
[----:B------:R-:W4:Y:S07]  /*6250*/  LDSM.16.M88.4 R144, [R186] ;  /* 0x00000000ba90783b */ /* 0x000f2e0000000200 */
[C---:B------:R-:W-:Y:S08]  /*6260*/  HMMA.16816.F32 R20, R164.reuse, R148, R20 ;  /* 0x00000094a414723c */ /* 0x040ff00000001814 */
[C---:B------:R-:W-:Y:S01]  /*6270*/  HMMA.16816.F32 R24, R164.reuse, R150, R24 ;  /* 0x00000096a418723c */ /* 0x040fe20000001818 */
[----:B------:R-:W3:Y:S07]  /*6280*/  LDSM.16.M88.4 R148, [R185] ;  /* 0x00000000b994783b */ /* 0x000eee0000000200 */
[C---:B------:R-:W-:Y:S08]  /*6290*/  HMMA.16816.F32 R28, R164.reuse, R152, R28 ;  /* 0x00000098a41c723c */ /* 0x040ff0000000181c */
[----:B------:R-:W-:Y:S01]  /*62a0*/  HMMA.16816.F32 R32, R164, R154, R32 ;  /* 0x0000009aa420723c */ /* 0x000fe20000001820 */
[----:B------:R-:W3:Y:S07]  /*62b0*/  LDSM.16.M88.4 R152, [R184] ;  /* 0x00000000b898783b */ /* 0x000eee0000000200 */
        /* <DEDUP_REMOVED lines=15> */
[C---:B------:R-:W-:Y:S08]  /*63b0*/  HMMA.16816.F32 R8, R156.reuse, R162, R8 ;  /* 0x000000a29c08723c */ /* 0x040ff00000001808 */
[C---:B----4-:R-:W-:Y:S08]  /*63c0*/  HMMA.16816.F32 R12, R156.reuse, R144, R12 ;  /* 0x000000909c0c723c */ /* 0x050ff0000000180c */
[C---:B------:R-:W-:Y:S08]  /*63d0*/  HMMA.16816.F32 R16, R156.reuse, R146, R16 ;  /* 0x000000929c10723c */ /* 0x040ff00000001810 */
[C---:B------:R-:W-:Y:S08]  /*63e0*/  HMMA.16816.F32 R20, R156.reuse, R148, R20 ;  /* 0x000000949c14723c */ /* 0x040ff00000001814 */
[C---:B------:R-:W-:Y:S08]  /*63f0*/  HMMA.16816.F32 R24, R156.reuse, R150, R24 ;  /* 0x000000969c18723c */ /* 0x040ff00000001818 */
[C---:B------:R-:W-:Y:S08]  /*6400*/  HMMA.16816.F32 R28, R156.reuse, R152, R28 ;  /* 0x000000989c1c723c */ /* 0x040ff0000000181c */
[----:B------:R-:W-:Y:S08]  /*6410*/  HMMA.16816.F32 R32, R156, R154, R32 ;  /* 0x0000009a9c20723c */ /* 0x000ff00000001820 */
[C---:B--2---:R-:W-:Y:S08]  /*6420*/  HMMA.16816.F32 R4, R164.reuse, R168, R4 ;  /* 0x000000a8a404723c */ /* 0x044ff00000001804 */
[C---:B------:R-:W-:Y:S08]  /*6430*/  HMMA.16816.F32 R8, R164.reuse, R170, R8 ;  /* 0x000000aaa408723c */ /* 0x040ff00000001808 */
[C---:B-1----:R-:W-:Y:S08]  /*6440*/  HMMA.16816.F32 R12, R164.reuse, R132, R12 ;  /* 0x00000084a40c723c */ /* 0x042ff0000000180c */
[C---:B------:R-:W-:Y:S01]  /*6450*/  HMMA.16816.F32 R16, R164.reuse, R134, R16 ;  /* 0x00000086a410723c */ /* 0x040fe20000001810 */
[----:B------:R-:W1:Y:S07]  /*6460*/  LDSM.16.M88.4 R132, [R192+0x4800] ;  /* 0x00480000c084783b */ /* 0x000e6e0000000200 */
[C---:B-----5:R-:W-:Y:S08]  /*6470*/  HMMA.16816.F32 R20, R164.reuse, R136, R20 ;  /* 0x00000088a414723c */ /* 0x060ff00000001814 */
[C---:B------:R-:W-:Y:S01]  /*6480*/  HMMA.16816.F32 R24, R164.reuse, R138, R24 ;  /* 0x0000008aa418723c */ /* 0x040fe20000001818 */
[----:B------:R-:W2:Y:S07]  /*6490*/  LDSM.16.M88.4 R136, [R192+0x5000] ;  /* 0x00500000c088783b */ /* 0x000eae0000000200 */
[C---:B------:R-:W-:Y:S08]  /*64a0*/  HMMA.16816.F32 R28, R164.reuse, R140, R28 ;  /* 0x0000008ca41c723c */ /* 0x040ff0000000181c */
[----:B------:R-:W-:Y:S08]  /*64b0*/  HMMA.16816.F32 R32, R164, R142, R32 ;  /* 0x0000008ea420723c */ /* 0x000ff00000001820 */
[C---:B---3--:R-:W-:Y:S08]  /*64c0*/  HMMA.16816.F32 R4, R172.reuse, R176, R4 ;  /* 0x000000b0ac04723c */ /* 0x048ff00000001804 */
[C---:B------:R-:W-:Y:S08]  /*64d0*/  HMMA.16816.F32 R8, R172.reuse, R178, R8 ;  /* 0x000000b2ac08723c */ /* 0x040ff00000001808 */
[C---:B-1----:R-:W-:Y:S08]  /*64e0*/  HMMA.16816.F32 R12, R172.reuse, R132, R12 ;  /* 0x00000084ac0c723c */ /* 0x042ff0000000180c */
[C---:B------:R-:W-:Y:S01]  /*64f0*/  HMMA.16816.F32 R16, R172.reuse, R134, R16 ;  /* 0x00000086ac10723c */ /* 0x040fe20000001810 */
[----:B------:R-:W1:Y:S01]  /*6500*/  LDSM.16.M88.4 R132, [R192+0x5800] ;  /* 0x00580000c084783b */ /* 0x000e620000000200 */
[----:B------:R-:W-:Y:S04]  /*6510*/  DEPBAR.LE SB0, 0x0 ;  /* 0x000080000000791a */ /* 0x000fe80000000000 */
[----:B------:R-:W-:Y:S02]  /*6520*/  FMUL.FTZ R225, R4, c[0x0][0x320] ;  /* 0x0000c80004e17a20 */ /* 0x000fe40000410000 */
[C---:B--2---:R-:W-:Y:S04]  /*6530*/  HMMA.16816.F32 R20, R172.reuse, R136, R20 ;  /* 0x00000088ac14723c */ /* 0x044fe80000001814 */
        /* <DEDUP_REMOVED lines=10> */
[----:B------:R-:W4:Y:S01]  /*65e0*/  MUFU.TANH R0, R0 ;  /* 0x0000000000007308 */ /* 0x000f220000002400 */
        /* <DEDUP_REMOVED lines=18> */
[----:B------:R-:W-:Y:S02]  /*6710*/  FMUL.FTZ R249, R24, c[0x0][0x320] ;  /* 0x0000c80018f97a20 */ /* 0x000fe40000410000 */
[----:B------:R-:W-:Y:S02]  /*6720*/  FMUL.FTZ R248, R25, c[0x0][0x320] ;  /* 0x0000c80019f87a20 */ /* 0x000fe40000410000 */
[----:B------:R-:W-:Y:S01]  /*6730*/  FMUL.FTZ R242, R26, c[0x0][0x320] ;  /* 0x0000c8001af27a20 */ /* 0x000fe20000410000 */
        /* <DEDUP_REMOVED lines=34> */
[----:B------:R-:W1:Y:S01]  /*6960*/  MUFU.TANH R246, R246 ;  /* 0x000000f600f67308 */ /* 0x000e620000002400 */
[----:B------:R-:W-:-:S05]  /*6970*/  @P0 BRA `(.L_x_409) ;  /* 0x0000039000000947 */ /* 0x000fca0003800000 */
[----:B--234-:R-:W-:Y:S01]  /*6980*/  IADD3 R12, -R180, 0x10, RZ ;  /* 0x00000010b40c7810 */ /* 0x01cfe20007ffe1ff */
[----:B------:R-:W-:Y:S01]  /*6990*/  ULEA UR5, UR20, UR12, 0x6 ;  /* 0x0000000c14057291 */ /* 0x000fe2000f8e303f */
[----:B------:R-:W-:Y:S01]  /*69a0*/  IADD3 R11, -R221, 0x10, RZ ;  /* 0x00000010dd0b7810 */ /* 0x000fe20007ffe1ff */
[----:B------:R-:W-:Y:S01]  /*69b0*/  IMAD.MOV.U32 R208, RZ, RZ, RZ ;  /* 0x000000ffffd07224 */ /* 0x000fe200078e00ff */
[----:B------:R-:W-:Y:S02]  /*69c0*/  LOP3.LUT R12, R12, 0xf, RZ, 0xc0, !PT ;  /* 0x0000000f0c0c7812 */ /* 0x000fe400078ec0ff */
[----:B------:R-:W-:Y:S01]  /*69d0*/  LOP3.LUT R11, R11, 0xf, RZ, 0xc0, !PT ;  /* 0x0000000f0b0b7812 */ /* 0x000fe200078ec0ff */
        /* <DEDUP_REMOVED lines=12> */
[----:B------:R2:W3:Y:S04]  /*6aa0*/  @!P1 LDG.E R208, [R6.64] ;  /* 0x0000001206d09981 */ /* 0x0004e8000c1e1900 */
[----:B------:R-:W-:Y:S04]  /*6ab0*/  IMAD R5, R5, c[0x0][0x1e0], RZ ;  /* 0x0000780005057a24 */ /* 0x000fe800078e02ff */
[C---:B------:R-:W-:Y:S02]  /*6ac0*/  IMAD R5, R209.reuse, c[0x0][0x1e4], R5 ;  /* 0x00007900d1057a24 */ /* 0x040fe400078e0205 */
[----:B--2---:R-:W-:Y:S04]  /*6ad0*/  IMAD.WIDE.U32 R6, R209, c[0x0][0x1e0], RZ ;  /* 0x00007800d1067a25 */ /* 0x004fe800078e00ff */
[----:B------:R-:W-:Y:S01]  /*6ae0*/  IMAD.IADD R7, R7, 0x1, R5 ;  /* 0x0000000107077824 */ /* 0x000fe200078e0205 */
[----:B---3--:R-:W-:Y:S03]  /*6af0*/  SHF.R.S32.HI R4, RZ, 0x1f, R208 ;  /* 0x0000001fff047819 */ /* 0x008fe600000114d0 */
[----:B------:R-:W-:Y:S04]  /*6b00*/  IMAD.WIDE.U32 R6, R208, c[0x0][0x1f0], R6 ;  /* 0x00007c00d0067a25 */ /* 0x000fe800078e0006 */
[----:B------:R-:W-:Y:S01]  /*6b10*/  IMAD R4, R4, c[0x0][0x1f0], RZ ;  /* 0x00007c0004047a24 */ /* 0x000fe200078e02ff */
[----:B------:R-:W-:Y:S03]  /*6b20*/  IADD3 R5, P0, R6, UR14, RZ ;  /* 0x0000000e06057c10 */ /* 0x000fe6000ff1e0ff */
[----:B------:R-:W-:Y:S05]  /*6b30*/  IMAD R4, R208, c[0x0][0x1f4], R4 ;  /* 0x00007d00d0047a24 */ /* 0x000fea00078e0204 */
[----:B------:R-:W-:Y:S02]  /*6b40*/  IADD3.X R4, R7, UR7, R4, P0, !PT ;  /* 0x0000000707047c10 */ /* 0x000fe400087fe404 */
[C---:B------:R-:W-:Y:S04]  /*6b50*/  LEA R15, P0, R5.reuse, c[0x0][0x1c8], 0x1 ;  /* 0x00007200050f7a11 */ /* 0x040fe800078008ff */
[----:B------:R-:W-:Y:S01]  /*6b60*/  LEA.HI.X R14, R5, c[0x0][0x1cc], R4, 0x1, P0 ;  /* 0x00007300050e7a11 */ /* 0x000fe200000f0c04 */
[----:B------:R-:W2:Y:S01]  /*6b70*/  SHFL.IDX PT, R6, R15, 0x1, 0x181f ;  /* 0x00381f000f067f89 */ /* 0x000ea200000e0000 */
[C---:B------:R-:W-:Y:S01]  /*6b80*/  IMAD.SHL.U32 R4, R216.reuse, 0x2, RZ ;  /* 0x00000002d8047824 */ /* 0x040fe200078e00ff */
[----:B------:R-:W-:Y:S02]  /*6b90*/  SHF.L.U64.HI R5, R216, 0x1, R219 ;  /* 0x00000001d8057819 */ /* 0x000fe400000102db */
[----:B------:R-:W3:Y:S04]  /*6ba0*/  SHFL.IDX PT, R7, R14, 0x1, 0x181f ;  /* 0x00381f000e077f89 */ /* 0x000ee800000e0000 */
[----:B------:R-:W4:Y:S04]  /*6bb0*/  SHFL.IDX PT, R8, R15, RZ, 0x181f ;  /* 0x00181fff0f087589 */ /* 0x000f2800000e0000 */
[----:B------:R5:W1:Y:S01]  /*6bc0*/  SHFL.IDX PT, R9, R14, RZ, 0x181f ;  /* 0x00181fff0e097589 */ /* 0x000a6200000e0000 */
[-C--:B--2---:R-:W-:Y:S04]  /*6bd0*/  IADD3 R12, P6, P0, R12, R6.reuse, R181 ;  /* 0x000000060c0c7210 */ /* 0x084fe800078de0b5 */
[-C--:B---3--:R-:W-:Y:S02]  /*6be0*/  IADD3.X R13, RZ, R7.reuse, R182, P6, P0 ;  /* 0x00000007ff0d7210 */ /* 0x088fe400037e04b6 */
[----:B------:R-:W-:Y:S04]  /*6bf0*/  IADD3 R10, P6, P0, R11, R6, R4 ;  /* 0x000000060b0a7210 */ /* 0x000fe800078de004 */
[--C-:B------:R-:W-:Y:S02]  /*6c00*/  IADD3.X R11, RZ, R7, R5.reuse, P6, P0 ;  /* 0x00000007ff0b7210 */ /* 0x100fe400037e0405 */
[C---:B----4-:R-:W-:Y:S02]  /*6c10*/  IADD3 R4, P6, R8.reuse, R4, RZ ;  /* 0x0000000408047210 */ /* 0x050fe40007fde0ff */
[C---:B-----5:R-:W-:Y:S03]  /*6c20*/  IADD3 R14, P0, R8.reuse, R183, RZ ;  /* 0x000000b7080e7210 */ /* 0x060fe60007f1e0ff */
[C---:B-1----:R-:W-:Y:S01]  /*6c30*/  IMAD.X R5, R9.reuse, 0x1, R5, P6 ;  /* 0x0000000109057824 */ /* 0x042fe200030e0605 */
[----:B------:R-:W-:Y:S01]  /*6c40*/  IADD3 R8, P6, R8, R181, RZ ;  /* 0x000000b508087210 */ /* 0x000fe20007fde0ff */
[C---:B------:R-:W-:Y:S01]  /*6c50*/  IMAD.X R15, R9.reuse, 0x1, R222, P0 ;  /* 0x00000001090f7824 */ /* 0x040fe200000e06de */
[----:B------:R-:W-:Y:S03]  /*6c60*/  IADD3 R6, P0, R6, R183, RZ ;  /* 0x000000b706067210 */ /* 0x000fe60007f1e0ff */
[----:B------:R-:W-:Y:S01]  /*6c70*/  IMAD.X R9, R9, 0x1, R182, P6 ;  /* 0x0000000109097824 */ /* 0x000fe200030e06b6 */
[----:B------:R1:W-:Y:S01]  /*6c80*/  LDGSTS.E.BYPASS.LTC128B.128 [R207+0x6100], [R14.64], !P5 ;  /* 0x061000000ecf7fae */ /* 0x0003e2000e901d52 */
        /* <DEDUP_REMOVED lines=8> */
.L_x_409:
[----:B-1234-:R-:W-:Y:S01]  /*6d10*/  IMAD.MOV.U32 R11, RZ, RZ, R211 ;  /* 0x000000ffff0b7224 */ /* 0x01efe200078e00d3 */
[----:B------:R-:W-:Y:S01]  /*6d20*/  PLOP3.LUT P6, PT, PT, PT, UP1, 0x80, 0x0 ;  /* 0x000000000000781c */ /* 0x000fe20003fcf018 */
[----:B------:R-:W0:Y:S01]  /*6d30*/  LDGDEPBAR ;  /* 0x00000000000079af */ /* 0x000e220000000000 */
[----:B------:R-:W-:Y:S01]  /*6d40*/  PLOP3.LUT P0, PT, PT, PT, UP1, 0x80, 0x0 ;  /* 0x000000000000781c */ /* 0x000fe20003f0f018 */
[----:B------:R-:W-:Y:S06]  /*6d50*/  USHF.L.U32 UR5, UR20, 0x6, URZ ;  /* 0x0000000614057899 */ /* 0x000fec000800063f */
[----:B------:R-:W-:Y:S04]  /*6d60*/  IMAD.U32 R5, RZ, RZ, UR5 ;  /* 0x00000005ff057e24 */ /* 0x000fe8000f8e00ff */
[----:B------:R-:W-:Y:S01]  /*6d70*/  @P6 IMAD.HI.U32 R4, R211, c[0x0][0x2c8], RZ ;  /* 0x0000b200d3046a27 */ /* 0x000fe200078e00ff */
[----:B------:R-:W-:Y:S04]  /*6d80*/  IADD3 R5, -R212, 0x1, -R5 ;  /* 0x00000001d4057810 */ /* 0x000fe80007ffe905 */
[----:B------:R-:W-:Y:S01]  /*6d90*/  @P0 SHF.R.U32.HI R11, RZ, c[0x0][0x2cc], R4 ;  /* 0x0000b300ff0b0a19 */ /* 0x000fe20000011604 */
[----:B------:R-:W-:Y:S01]  /*6da0*/  IMAD.MOV.U32 R4, RZ, RZ, c[0x0][0x2ac] ;  /* 0x0000ab00ff047624 */ /* 0x000fe200078e00ff */
[----:B------:R-:W-:Y:S03]  /*6db0*/  PLOP3.LUT P0, PT, PT, PT, UP0, 0x40, 0x0 ;  /* 0x000000000000781c */ /* 0x000fe60003f0e808 */
[----:B------:R-:W1:Y:S01]  /*6dc0*/  SHFL.IDX PT, R13, R11, RZ, 0x1c1f ;  /* 0x001c1fff0b0d7589 */ /* 0x000e6200000e0000 */
[----:B------:R-:W-:Y:S05]  /*6dd0*/  IMAD R5, R4, c[0x0][0x1d0], R5 ;  /* 0x0000740004057a24 */ /* 0x000fea00078e0205 */
[----:B------:R-:W-:Y:S04]  /*6de0*/  IADD3 R4, R5, -c[0x0][0x168], RZ ;  /* 0x80005a0005047a10 */ /* 0x000fe80007ffe0ff */
[C---:B------:R-:W-:Y:S02]  /*6df0*/  IADD3 R5, R4.reuse, c[0x0][0x328], RZ ;  /* 0x0000ca0004057a10 */ /* 0x040fe40007ffe0ff */
[----:B------:R-:W-:Y:S03]  /*6e00*/  IADD3 R4, R4, UR11, RZ ;  /* 0x0000000b04047c10 */ /* 0x000fe6000fffe0ff */
[--C-:B-1----:R-:W-:Y:S02]  /*6e10*/  IMAD.IADD R9, R5, 0x1, R13.reuse ;  /* 0x0000000105097824 */ /* 0x102fe400078e020d */
[----:B------:R-:W-:Y:S01]  /*6e20*/  IMAD.IADD R7, R4, 0x1, R13 ;  /* 0x0000000104077824 */ /* 0x000fe200078e020d */
[----:B------:R-:W-:-:S05]  /*6e30*/  @P0 BRA `(.L_x_410) ;  /* 0x000001b000000947 */ /* 0x000fca0003800000 */
[----:B------:R-:W-:Y:S01]  /*6e40*/  MOV R6, c[0x0][0x2ac] ;  /* 0x0000ab0000067a02 */ /* 0x000fe20000000f00 */
[----:B------:R-:W-:Y:S04]  /*6e50*/  BSSY B0, `(.L_x_411) ;  /* 0x0000013000007945 */ /* 0x000fe80003800000 */
[----:B------:R-:W-:Y:S05]  /*6e60*/  IMAD R13, R6, c[0x0][0x1d0], R13 ;  /* 0x00007400060d7a24 */ /* 0x000fea00078e020d */
[----:B------:R-:W-:Y:S04]  /*6e70*/  IADD3 R13, R13, -c[0x0][0x168], RZ ;  /* 0x80005a000d0d7a10 */ /* 0x000fe80007ffe0ff */
[----:B------:R-:W-:Y:S11]  /*6e80*/  ISETP.GT.AND P0, PT, R13, -0x1, PT ;  /* 0xffffffff0d00780c */ /* 0x000ff60003f04270 */
[----:B------:R-:W-:Y:S02]  /*6e90*/  @!UPT UIADD3 URZ, URZ, URZ, URZ ;  /* 0x0000003f3f3ff290 */ /* 0x000fe4000fffe03f */
[----:B------:R-:W-:-:S05]  /*6ea0*/  @P0 BRA `(.L_x_412) ;  /* 0x0000008000000947 */ /* 0x000fca0003800000 */
[----:B------:R-:W-:Y:S01]  /*6eb0*/  LOP3.LUT R13, RZ, R13, RZ, 0x33, !PT ;  /* 0x0000000dff0d7212 */ /* 0x000fe200078e33ff */
[----:B------:R-:W-:Y:S05]  /*6ec0*/  IMAD.MOV.U32 R6, RZ, RZ, c[0x0][0x32c] ;  /* 0x0000cb00ff067624 */ /* 0x000fea00078e00ff */
[----:B------:R-:W-:Y:S11]  /*6ed0*/  ISETP.NE.AND P0, PT, R6, 0x1, PT ;  /* 0x000000010600780c */ /* 0x000ff60003f05270 */
[----:B------:R-:W-:Y:S02]  /*6ee0*/  @!UPT UIADD3 URZ, URZ, URZ, URZ ;  /* 0x0000003f3f3ff290 */ /* 0x000fe4000fffe03f */
[----:B------:R-:W-:Y:S05]  /*6ef0*/  @P0 IMAD.HI.U32 R6, R13, c[0x0][0x330], RZ ;  /* 0x0000cc000d060a27 */ /* 0x000fea00078e00ff */
[----:B------:R-:W-:Y:S04]  /*6f00*/  @P0 SHF.R.U32.HI R13, RZ, c[0x0][0x334], R6 ;  /* 0x0000cd00ff0d0a19 */ /* 0x000fe80000011606 */
[----:B------:R-:W-:Y:S01]  /*6f10*/  LOP3.LUT R13, RZ, R13, RZ, 0x33, !PT ;  /* 0x0000000dff0d7212 */ /* 0x000fe200078e33ff */
[----:B------:R-:W-:-:S05]  /*6f20*/  BRA `(.L_x_413) ;  /* 0x0000005000007947 */ /* 0x000fca0003800000 */
.L_x_412:
[----:B------:R-:W-:Y:S04]  /*6f30*/  MOV R6, c[0x0][0x32c] ;  /* 0x0000cb0000067a02 */ /* 0x000fe80000000f00 */
[----:B------:R-:W-:Y:S11]  /*6f40*/  ISETP.NE.AND P0, PT, R6, 0x1, PT ;  /* 0x000000010600780c */ /* 0x000ff60003f05270 */
[----:B------:R-:W-:Y:S02]  /*6f50*/  @!UPT UIADD3 URZ, URZ, URZ, URZ ;  /* 0x0000003f3f3ff290 */ /* 0x000fe4000fffe03f */
[----:B------:R-:W-:Y:S05]  /*6f60*/  @P0 IMAD.HI.U32 R6, R13, c[0x0][0x330], RZ ;  /* 0x0000cc000d060a27 */ /* 0x000fea00078e00ff */
[----:B------:R-:W-:Y:S02]  /*6f70*/  @P0 SHF.R.U32.HI R13, RZ, c[0x0][0x334], R6 ;  /* 0x0000cd00ff0d0a19 */ /* 0x000fe40000011606 */
.L_x_413:
[----:B------:R-:W-:Y:S05]  /*6f80*/  BSYNC B0 ;  /* 0x0000000000007941 */ /* 0x000fea0003800000 */
.L_x_411:
[----:B------:R-:W-:Y:S04]  /*6f90*/  IMAD.MOV.U32 R6, RZ, RZ, c[0x0][0x32c] ;  /* 0x0000cb00ff067624 */ /* 0x000fe800078e00ff */
[----:B------:R-:W-:Y:S04]  /*6fa0*/  IMAD R13, R13, R6, -UR5 ;  /* 0x800000050d0d7e24 */ /* 0x000fe8000f8e0206 */
[----:B------:R-:W-:Y:S05]  /*6fb0*/  IMAD.IADD R8, R13, 0x1, -R212 ;  /* 0x000000010d087824 */ /* 0x000fea00078e0ad4 */
[----:B------:R-:W-:Y:S02]  /*6fc0*/  IADD3 R6, R8, c[0x0][0x32c], RZ ;  /* 0x0000cb0008067a10 */ /* 0x000fe40007ffe0ff */
[----:B------:R-:W-:Y:S02]  /*6fd0*/  IMNMX R7, R7, R8, !PT ;  /* 0x0000000807077217 */ /* 0x000fe40007800200 */
[----:B------:R-:W-:Y:S02]  /*6fe0*/  IMNMX R9, R9, R6, PT ;  /* 0x0000000609097217 */ /* 0x000fe40003800200 */
.L_x_410:
[----:B------:R-:W-:Y:S01]  /*6ff0*/  UISETP.GT.AND UP2, UPT, UR20, -0x1, UPT ;  /* 0xffffffff1400788c */ /* 0x000fe2000bf44270 */
[----:B------:R-:W1:Y:S05]  /*7000*/  SHFL.IDX PT, R11, R11, 0x1, 0x1c1f ;  /* 0x003c1f000b0b7f89 */ /* 0x000e6a00000e0000 */
[----:B------:R-:W-:Y:S02]  /*7010*/  PLOP3.LUT P0, PT, PT, PT, UP2, 0x80, 0x0 ;  /* 0x000000000000781c */ /* 0x000fe40003f0f028 */
[----:B------:R-:W-:Y:S02]  /*7020*/  PLOP3.LUT P6, PT, PT, PT, UP2, 0x80, 0x0 ;  /* 0x000000000000781c */ /* 0x000fe40003fcf028 */
[C---:B------:R-:W-:Y:S02]  /*7030*/  ISETP.GT.AND P0, PT, R7.reuse, RZ, P0 ;  /* 0x000000ff0700720c */ /* 0x040fe40000704270 */
[----:B------:R-:W-:Y:S02]  /*7040*/  ISETP.GT.AND P6, PT, R7, 0x1, P6 ;  /* 0x000000010700780c */ /* 0x000fe400037c4270 */
[C---:B------:R-:W-:Y:S02]  /*7050*/  ISETP.LT.OR P0, PT, R9.reuse, 0x1, P0 ;  /* 0x000000010900780c */ /* 0x040fe40000701670 */
[----:B------:R-:W-:Y:S02]  /*7060*/  ISETP.LT.OR P6, PT, R9, 0x2, P6 ;  /* 0x000000020900780c */ /* 0x000fe400037c1670 */
[----:B------:R-:W-:Y:S02]  /*7070*/  FSEL R10, R225, -INF , !P0 ;  /* 0xff800000e10a7808 */ /* 0x000fe40004000000 */
[----:B------:R-:W-:Y:S02]  /*7080*/  PLOP3.LUT P0, PT, PT, PT, UP2, 0x80, 0x0 ;  /* 0x000000000000781c */ /* 0x000fe40003f0f028 */
[----:B------:R-:W-:Y:S02]  /*7090*/  FSEL R8, R227, -INF , !P6 ;  /* 0xff800000e3087808 */ /* 0x000fe40007000000 */
[----:B------:R-:W-:Y:S01]  /*70a0*/  ISETP.GT.AND P0, PT, R7, 0x8, P0 ;  /* 0x000000080700780c */ /* 0x000fe20000704270 */
[--C-:B-1----:R-:W-:Y:S01]  /*70b0*/  IMAD.IADD R5, R5, 0x1, R11.reuse ;  /* 0x0000000105057824 */ /* 0x102fe200078e020b */
[----:B------:R-:W-:Y:S01]  /*70c0*/  PLOP3.LUT P6, PT, PT, PT, UP2, 0x80, 0x0 ;  /* 0x000000000000781c */ /* 0x000fe20003fcf028 */
[----:B------:R-:W-:Y:S01]  /*70d0*/  IMAD.IADD R4, R4, 0x1, R11 ;  /* 0x0000000104047824 */ /* 0x000fe200078e020b */
[----:B------:R-:W-:Y:S02]  /*70e0*/  ISETP.LT.OR P0, PT, R9, 0x9, P0 ;  /* 0x000000090900780c */ /* 0x000fe40000701670 */
[----:B------:R-:W-:Y:S02]  /*70f0*/  ISETP.GT.AND P6, PT, R7, 0x9, P6 ;  /* 0x000000090700780c */ /* 0x000fe400037c4270 */
[----:B------:R-:W-:Y:S02]  /*7100*/  FSEL R228, R228, -INF , !P0 ;  /* 0xff800000e4e47808 */ /* 0x000fe40004000000 */
[----:B------:R-:W-:Y:S02]  /*7110*/  PLOP3.LUT P0, PT, PT, PT, UP2, 0x80, 0x0 ;  /* 0x000000000000781c */ /* 0x000fe40003f0f028 */
[----:B------:R-:W-:Y:S02]  /*7120*/  ISETP.LT.OR P6, PT, R9, 0xa, P6 ;  /* 0x0000000a0900780c */ /* 0x000fe400037c1670 */
[----:B------:R-:W-:Y:S02]  /*7130*/  ISETP.GT.AND P0, PT, R7, 0x10, P0 ;  /* 0x000000100700780c */ /* 0x000fe40000704270 */
[----:B------:R-:W-:Y:S02]  /*7140*/  FSEL R6, R231, -INF , !P6 ;  /* 0xff800000e7067808 */ /* 0x000fe40007000000 */
[----:B------:R-:W-:Y:S02]  /*7150*/  ISETP.LT.OR P0, PT, R9, 0x11, P0 ;  /* 0x000000110900780c */ /* 0x000fe40000701670 */
[----:B------:R-:W-:Y:S02]  /*7160*/  PLOP3.LUT P6, PT, PT, PT, UP2, 0x80, 0x0 ;  /* 0x000000000000781c */ /* 0x000fe40003fcf028 */
[----:B------:R-:W-:Y:S02]  /*7170*/  FSEL R164, R235, -INF , !P0 ;  /* 0xff800000eba47808 */ /* 0x000fe40004000000 */
[----:B------:R-:W-:Y:S02]  /*7180*/  PLOP3.LUT P0, PT, PT, PT, UP2, 0x80, 0x0 ;  /* 0x000000000000781c */ /* 0x000fe40003f0f028 */
[C---:B------:R-:W-:Y:S02]  /*7190*/  ISETP.GT.AND P6, PT, R7.reuse, 0x11, P6 ;  /* 0x000000110700780c */ /* 0x040fe400037c4270 */
[----:B------:R-:W-:Y:S02]  /*71a0*/  ISETP.GT.AND P0, PT, R7, 0x18, P0 ;  /* 0x000000180700780c */ /* 0x000fe40000704270 */
[C---:B------:R-:W-:Y:S02]  /*71b0*/  ISETP.LT.OR P6, PT, R9.reuse, 0x12, P6 ;  /* 0x000000120900780c */ /* 0x040fe400037c1670 */
[----:B------:R-:W-:Y:S02]  /*71c0*/  ISETP.LT.OR P0, PT, R9, 0x19, P0 ;  /* 0x000000190900780c */ /* 0x000fe40000701670 */
[----:B------:R-:W-:Y:S02]  /*71d0*/  FSEL R162, R234, -INF , !P6 ;  /* 0xff800000eaa27808 */ /* 0x000fe40007000000 */
[----:B------:R-:W-:Y:S02]  /*71e0*/  FSEL R142, R236, -INF , !P0 ;  /* 0xff800000ec8e7808 */ /* 0x000fe40004000000 */
[----:B------:R-:W-:Y:S02]  /*71f0*/  PLOP3.LUT P0, PT, PT, PT, UP2, 0x80, 0x0 ;  /* 0x000000000000781c */ /* 0x000fe40003f0f028 */
[----:B------:R-:W-:Y:S02]  /*7200*/  PLOP3.LUT P6, PT, PT, PT, UP2, 0x80, 0x0 ;  /* 0x000000000000781c */ /* 0x000fe40003fcf028 */
[C---:B------:R-:W-:Y:S02]  /*7210*/  ISETP.GT.AND P0, PT, R7.reuse, 0x20, P0 ;  /* 0x000000200700780c */ /* 0x040fe40000704270 */
[----:B------:R-:W-:Y:S02]  /*7220*/  ISETP.GT.AND P6, PT, R7, 0x19, P6 ;  /* 0x000000190700780c */ /* 0x000fe400037c4270 */
[C---:B------:R-:W-:Y:S02]  /*7230*/  ISETP.LT.OR P0, PT, R9.reuse, 0x21, P0 ;  /* 0x000000210900780c */ /* 0x040fe40000701670 */
[----:B------:R-:W-:Y:S02]  /*7240*/  ISETP.LT.OR P6, PT, R9, 0x1a, P6 ;  /* 0x0000001a0900780c */ /* 0x000fe400037c1670 */
[----:B------:R-:W-:Y:S02]  /*7250*/  FSEL R160, R240, -INF , !P0 ;  /* 0xff800000f0a07808 */ /* 0x000fe40004000000 */
        /* <DEDUP_REMOVED lines=26> */
[----:B------:R-:W-:Y:S04]  /*7400*/  PLOP3.LUT P6, PT, PT, PT, UP2, 0x80, 0x0 ;  /* 0x000000000000781c */ /* 0x000fe80003fcf028 */
[----:B------:R-:W-:Y:S04]  /*7410*/  ISETP.GT.AND P6, PT, R7, 0x39, P6 ;  /* 0x000000390700780c */ /* 0x000fe800037c4270 */
[----:B------:R-:W-:Y:S04]  /*7420*/  ISETP.LT.OR P6, PT, R9, 0x3a, P6 ;  /* 0x0000003a0900780c */ /* 0x000fe800037c1670 */
[----:B------:R-:W-:Y:S01]  /*7430*/  FSEL R146, R252, -INF , !P6 ;  /* 0xff800000fc927808 */ /* 0x000fe20007000000 */
        /* <DEDUP_REMOVED lines=9> */
[----:B------:R-:W-:Y:S05]  /*74d0*/  IMAD.MOV.U32 R7, RZ, RZ, 0x1 ;  /* 0x00000001ff077424 */ /* 0x000fea00078e00ff */
[----:B------:R-:W-:Y:S11]  /*74e0*/  ISETP.NE.AND P0, PT, R7, c[0x0][0x32c], PT ;  /* 0x0000cb0007007a0c */ /* 0x000ff60003f05270 */
[----:B------:R-:W-:Y:S02]  /*74f0*/  @!UPT UIADD3 URZ, URZ, URZ, URZ ;  /* 0x0000003f3f3ff290 */ /* 0x000fe4000fffe03f */
[----:B------:R-:W-:Y:S05]  /*7500*/  @P0 IMAD.HI.U32 R7, R12, c[0x0][0x330], RZ ;  /* 0x0000cc000c070a27 */ /* 0x000fea00078e00ff */
[----:B------:R-:W-:Y:S04]  /*7510*/  @P0 SHF.R.U32.HI R12, RZ, c[0x0][0x334], R7 ;  /* 0x0000cd00ff0c0a19 */ /* 0x000fe80000011607 */
[----:B------:R-:W-:Y:S01]  /*7520*/  LOP3.LUT R12, RZ, R12, RZ, 0x33, !PT ;  /* 0x0000000cff0c7212 */ /* 0x000fe200078e33ff */
[----:B------:R-:W-:-:S05]  /*7530*/  BRA `(.L_x_417) ;  /* 0x0000005000007947 */ /* 0x000fca0003800000 */
.L_x_416:
[----:B------:R-:W-:Y:S04]  /*7540*/  MOV R7, 0x1 ;  /* 0x0000000100077802 */ /* 0x000fe80000000f00 */
[----:B------:R-:W-:Y:S11]  /*7550*/  ISETP.NE.AND P0, PT, R7, c[0x0][0x32c], PT ;  /* 0x0000cb0007007a0c */ /* 0x000ff60003f05270 */
[----:B------:R-:W-:Y:S02]  /*7560*/  @!UPT UIADD3 URZ, URZ, URZ, URZ ;  /* 0x0000003f3f3ff290 */ /* 0x000fe4000fffe03f */
[----:B------:R-:W-:Y:S05]  /*7570*/  @P0 IMAD.HI.U32 R7, R12, c[0x0][0x330], RZ ;  /* 0x0000cc000c070a27 */ /* 0x000fea00078e00ff */
[----:B------:R-:W-:Y:S02]  /*7580*/  @P0 SHF.R.U32.HI R12, RZ, c[0x0][0x334], R7 ;  /* 0x0000cd00ff0c0a19 */ /* 0x000fe40000011607 */
.L_x_417:
[----:B------:R-:W-:Y:S05]  /*7590*/  BSYNC B0 ;  /* 0x0000000000007941 */ /* 0x000fea0003800000 */
.L_x_415:
[----:B------:R-:W-:Y:S04]  /*75a0*/  IMAD.MOV.U32 R7, RZ, RZ, c[0x0][0x32c] ;  /* 0x0000cb00ff077624 */ /* 0x000fe800078e00ff */
[----:B------:R-:W-:Y:S04]  /*75b0*/  IMAD R7, R12, R7, -UR5 ;  /* 0x800000050c077e24 */ /* 0x000fe8000f8e0207 */
[----:B------:R-:W-:Y:S05]  /*75c0*/  IMAD.IADD R7, R7, 0x1, -R212 ;  /* 0x0000000107077824 */ /* 0x000fea00078e0ad4 */
[----:B------:R-:W-:Y:S02]  /*75d0*/  IADD3 R12, R7, c[0x0][0x32c], RZ ;  /* 0x0000cb00070c7a10 */ /* 0x000fe40007ffe0ff */
[----:B------:R-:W-:Y:S02]  /*75e0*/  IMNMX R4, R4, R7, !PT ;  /* 0x0000000704047217 */ /* 0x000fe40007800200 */
[----:B------:R-:W-:Y:S02]  /*75f0*/  IMNMX R5, R5, R12, PT ;  /* 0x0000000c05057217 */ /* 0x000fe40003800200 */
.L_x_414:
[----:B------:R-:W-:Y:S01]  /*7600*/  PLOP3.LUT P6, PT, PT, PT, UP2, 0x80, 0x0 ;  /* 0x000000000000781c */ /* 0x000fe20003fcf028 */
[----:B------:R-:W-:Y:S01]  /*7610*/  LDSM.16.MT88.4 R20, [R198+0x100] ;  /* 0x00010000c614783b */ /* 0x000fe20000004200 */
[----:B------:R-:W-:Y:S02]  /*7620*/  PLOP3.LUT P0, PT, PT, PT, UP2, 0x80, 0x0 ;  /* 0x000000000000781c */ /* 0x000fe40003f0f028 */
[----:B------:R-:W-:Y:S02]  /*7630*/  ISETP.GT.AND P6, PT, R4, RZ, P6 ;  /* 0x000000ff0400720c */ /* 0x000fe400037c4270 */
[----:B------:R-:W-:Y:S02]  /*7640*/  FMNMX.FTZ R7, R10, R3, !PT ;  /* 0x000000030a077209 */ /* 0x000fe40007810000 */
[C---:B------:R-:W-:Y:S01]  /*7650*/  ISETP.LT.OR P6, PT, R5.reuse, 0x1, P6 ;  /* 0x000000010500780c */ /* 0x040fe200037c1670 */
[----:B------:R-:W-:Y:S01]  /*7660*/  LDSM.16.MT88.4 R28, [R197+0x100] ;  /* 0x00010000c51c783b */ /* 0x000fe20000004200 */
[----:B------:R-:W-:Y:S02]  /*7670*/  ISETP.GT.AND P0, PT, R4, 0x1, P0 ;  /* 0x000000010400780c */ /* 0x000fe40000704270 */
[----:B------:R-:W-:Y:S02]  /*7680*/  FMNMX.FTZ R7, R8, R7, !PT ;  /* 0x0000000708077209 */ /* 0x000fe40007810000 */
[----:B------:R-:W-:Y:S02]  /*7690*/  FSEL R13, R0, -INF , !P6 ;  /* 0xff800000000d7808 */ /* 0x000fe40007000000 */
[----:B------:R-:W-:Y:S02]  /*76a0*/  ISETP.LT.OR P0, PT, R5, 0x2, P0 ;  /* 0x000000020500780c */ /* 0x000fe40000701670 */
[----:B------:R-:W-:Y:S02]  /*76b0*/  PLOP3.LUT P6, PT, PT, PT, UP2, 0x80, 0x0 ;  /* 0x000000000000781c */ /* 0x000fe40003fcf028 */
[----:B------:R-:W-:Y:S02]  /*76c0*/  FMNMX.FTZ R7, R228, R7, !PT ;  /* 0x00000007e4077209 */ /* 0x000fe40007810000 */
[----:B------:R-:W-:Y:S02]  /*76d0*/  FSEL R223, R223, -INF , !P0 ;  /* 0xff800000dfdf7808 */ /* 0x000fe40004000000 */
[----:B------:R-:W-:Y:S02]  /*76e0*/  ISETP.GT.AND P6, PT, R4, 0x8, P6 ;  /* 0x000000080400780c */ /* 0x000fe400037c4270 */
[----:B------:R-:W-:Y:S02]  /*76f0*/  PLOP3.LUT P0, PT, PT, PT, UP2, 0x80, 0x0 ;  /* 0x000000000000781c */ /* 0x000fe40003f0f028 */
[----:B------:R-:W-:Y:S02]  /*7700*/  FMNMX.FTZ R7, R6, R7, !PT ;  /* 0x0000000706077209 */ /* 0x000fe40007810000 */
[----:B------:R-:W-:Y:S02]  /*7710*/  ISETP.GT.AND P0, PT, R4, 0x9, P0 ;  /* 0x000000090400780c */ /* 0x000fe40000704270 */
[C---:B------:R-:W-:Y:S02]  /*7720*/  ISETP.LT.OR P6, PT, R5.reuse, 0x9, P6 ;  /* 0x000000090500780c */ /* 0x040fe400037c1670 */
[----:B------:R-:W-:Y:S02]  /*7730*/  FMNMX.FTZ R7, R164, R7, !PT ;  /* 0x00000007a4077209 */ /* 0x000fe40007810000 */
[----:B------:R-:W-:Y:S02]  /*7740*/  FSEL R11, R224, -INF , !P6 ;  /* 0xff800000e00b7808 */ /* 0x000fe40007000000 */
[C---:B------:R-:W-:Y:S02]  /*7750*/  ISETP.LT.OR P0, PT, R5.reuse, 0xa, P0 ;  /* 0x0000000a0500780c */ /* 0x040fe40000701670 */
[----:B------:R-:W-:Y:S02]  /*7760*/  PLOP3.LUT P6, PT, PT, PT, UP2, 0x80, 0x0 ;  /* 0x000000000000781c */ /* 0x000fe40003fcf028 */
[----:B------:R-:W-:Y:S02]  /*7770*/  FMNMX.FTZ R7, R162, R7, !PT ;  /* 0x00000007a2077209 */ /* 0x000fe40007810000 */
[----:B------:R-:W-:Y:S02]  /*7780*/  FSEL R9, R226, -INF , !P0 ;  /* 0xff800000e2097808 */ /* 0x000fe40004000000 */
[----:B------:R-:W-:Y:S02]  /*7790*/  ISETP.GT.AND P6, PT, R4, 0x10, P6 ;  /* 0x000000100400780c */ /* 0x000fe400037c4270 */
[----:B------:R-:W-:Y:S02]  /*77a0*/  PLOP3.LUT P0, PT, PT, PT, UP2, 0x80, 0x0 ;  /* 0x000000000000781c */ /* 0x000fe40003f0f028 */
[----:B------:R-:W-:Y:S02]  /*77b0*/  FMNMX.FTZ R7, R142, R7, !PT ;  /* 0x000000078e077209 */ /* 0x000fe40007810000 */
[C---:B------:R-:W-:Y:S02]  /*77c0*/  ISETP.LT.OR P6, PT, R5.reuse, 0x11, P6 ;  /* 0x000000110500780c */ /* 0x040fe400037c1670 */
        /* <DEDUP_REMOVED lines=10> */
[----:B------:R-:W-:Y:S02]  /*7870*/  FMNMX.FTZ R0, R13, R2, !PT ;  /* 0x000000020d007209 */ /* 0x000fe40007810000 */
[----:B------:R-:W-:Y:S02]  /*7880*/  ISETP.LT.OR P6, PT, R5, 0x19, P6 ;  /* 0x000000190500780c */ /* 0x000fe400037c1670 */
[----:B------:R-:W-:Y:S02]  /*7890*/  ISETP.GT.AND P0, PT, R4, 0x19, P0 ;  /* 0x000000190400780c */ /* 0x000fe40000704270 */
[----:B------:R-:W-:Y:S02]  /*78a0*/  FMNMX.FTZ R7, R156, R7, !PT ;  /* 0x000000079c077209 */ /* 0x000fe40007810000 */
[----:B------:R-:W-:Y:S02]  /*78b0*/  FSEL R143, R233, -INF , !P6 ;  /* 0xff800000e98f7808 */ /* 0x000fe40007000000 */
[----:B------:R-:W-:Y:S02]  /*78c0*/  ISETP.LT.OR P0, PT, R5, 0x1a, P0 ;  /* 0x0000001a0500780c */ /* 0x000fe40000701670 */
[----:B------:R-:W-:Y:S02]  /*78d0*/  FMNMX.FTZ R0, R223, R0, !PT ;  /* 0x00000000df007209 */ /* 0x000fe40007810000 */
[----:B------:R-:W-:Y:S02]  /*78e0*/  PLOP3.LUT P6, PT, PT, PT, UP2, 0x80, 0x0 ;  /* 0x000000000000781c */ /* 0x000fe40003fcf028 */
[----:B------:R-:W-:Y:S02]  /*78f0*/  FMNMX.FTZ R7, R154, R7, !PT ;  /* 0x000000079a077209 */ /* 0x000fe40007810000 */
[----:B------:R-:W-:Y:S02]  /*7900*/  FSEL R141, R232, -INF , !P0 ;  /* 0xff800000e88d7808 */ /* 0x000fe40004000000 */
[----:B------:R-:W-:Y:S02]  /*7910*/  FMNMX.FTZ R0, R11, R0, !PT ;  /* 0x000000000b007209 */ /* 0x000fe40007810000 */
[----:B------:R-:W-:Y:S02]  /*7920*/  ISETP.GT.AND P6, PT, R4, 0x20, P6 ;  /* 0x000000200400780c */ /* 0x000fe400037c4270 */
[----:B------:R-:W-:Y:S02]  /*7930*/  PLOP3.LUT P0, PT, PT, PT, UP2, 0x80, 0x0 ;  /* 0x000000000000781c */ /* 0x000fe40003f0f028 */
[----:B------:R-:W-:Y:S02]  /*7940*/  FMNMX.FTZ R7, R152, R7, !PT ;  /* 0x0000000798077209 */ /* 0x000fe40007810000 */
[----:B------:R-:W-:Y:S02]  /*7950*/  ISETP.LT.OR P6, PT, R5, 0x21, P6 ;  /* 0x000000210500780c */ /* 0x000fe400037c1670 */
[----:B------:R-:W-:Y:S02]  /*7960*/  FMNMX.FTZ R0, R9, R0, !PT ;  /* 0x0000000009007209 */ /* 0x000fe40007810000 */
[----:B------:R-:W-:Y:S02]  /*7970*/  ISETP.GT.AND P0, PT, R4, 0x21, P0 ;  /* 0x000000210400780c */ /* 0x000fe40000704270 */
[----:B------:R-:W-:Y:S02]  /*7980*/  FMNMX.FTZ R7, R150, R7, !PT ;  /* 0x0000000796077209 */ /* 0x000fe40007810000 */
[----:B------:R-:W-:Y:S02]  /*7990*/  FSEL R159, R238, -INF , !P6 ;  /* 0xff800000ee9f7808 */ /* 0x000fe40007000000 */
[----:B------:R-:W-:Y:S02]  /*79a0*/  FMNMX.FTZ R12, R163, R0, !PT ;  /* 0x00000000a30c7209 */ /* 0x000fe40007810000 */
[----:B------:R-:W-:Y:S02]  /*79b0*/  ISETP.LT.OR P0, PT, R5, 0x22, P0 ;  /* 0x000000220500780c */ /* 0x000fe40000701670 */
[----:B------:R-:W-:Y:S02]  /*79c0*/  PLOP3.LUT P6, PT, PT, PT, UP2, 0x80, 0x0 ;  /* 0x000000000000781c */ /* 0x000fe40003fcf028 */
[----:B------:R-:W-:Y:S02]  /*79d0*/  FMNMX.FTZ R7, R148, R7, !PT ;  /* 0x0000000794077209 */ /* 0x000fe40007810000 */
[----:B------:R-:W-:Y:S02]  /*79e0*/  FSEL R157, R237, -INF , !P0 ;  /* 0xff800000ed9d7808 */ /* 0x000fe40004000000 */
[----:B------:R-:W-:Y:S02]  /*79f0*/  FMNMX.FTZ R12, R161, R12, !PT ;  /* 0x0000000ca10c7209 */ /* 0x000fe40007810000 */
[----:B------:R-:W-:Y:S02]  /*7a00*/  ISETP.GT.AND P6, PT, R4, 0x28, P6 ;  /* 0x000000280400780c */ /* 0x000fe400037c4270 */
[----:B------:R-:W-:Y:S02]  /*7a10*/  PLOP3.LUT P0, PT, PT, PT, UP2, 0x80, 0x0 ;  /* 0x000000000000781c */ /* 0x000fe40003f0f028 */
[----:B------:R-:W-:Y:S02]  /*7a20*/  FMNMX.FTZ R0, R146, R7, !PT ;  /* 0x0000000792007209 */ /* 0x000fe40007810000 */
[----:B------:R-:W-:Y:S02]  /*7a30*/  FMNMX.FTZ R12, R143, R12, !PT ;  /* 0x0000000c8f0c7209 */ /* 0x000fe40007810000 */
[----:B------:R-:W-:Y:S01]  /*7a40*/  ISETP.LT.OR P6, PT, R5, 0x29, P6 ;  /* 0x000000290500780c */ /* 0x000fe200037c1670 */
[----:B------:R-:W1:Y:S01]  /*7a50*/  SHFL.BFLY PT, R7, R0, 0x2, 0x1f ;  /* 0x0c401f0000077f89 */ /* 0x000e6200000e0000 */
[----:B------:R-:W-:Y:S02]  /*7a60*/  ISETP.GT.AND P0, PT, R4, 0x29, P0 ;  /* 0x000000290400780c */ /* 0x000fe40000704270 */
[----:B------:R-:W-:Y:S02]  /*7a70*/  FSEL R155, R242, -INF , !P6 ;  /* 0xff800000f29b7808 */ /* 0x000fe40007000000 */
[----:B------:R-:W-:Y:S02]  /*7a80*/  FMNMX.FTZ R12, R141, R12, !PT ;  /* 0x0000000c8d0c7209 */ /* 0x000fe40007810000 */
[----:B------:R-:W-:Y:S02]  /*7a90*/  ISETP.LT.OR P0, PT, R5, 0x2a, P0 ;  /* 0x0000002a0500780c */ /* 0x000fe40000701670 */
[----:B------:R-:W-:Y:S02]  /*7aa0*/  PLOP3.LUT P6, PT, PT, PT, UP2, 0x80, 0x0 ;  /* 0x000000000000781c */ /* 0x000fe40003fcf028 */
[----:B------:R-:W-:Y:S02]  /*7ab0*/  FSEL R153, R241, -INF , !P0 ;  /* 0xff800000f1997808 */ /* 0x000fe40004000000 */
[----:B------:R-:W-:Y:S02]  /*7ac0*/  FMNMX.FTZ R12, R159, R12, !PT ;  /* 0x0000000c9f0c7209 */ /* 0x000fe40007810000 */
[C---:B------:R-:W-:Y:S02]  /*7ad0*/  ISETP.GT.AND P6, PT, R4.reuse, 0x30, P6 ;  /* 0x000000300400780c */ /* 0x040fe400037c4270 */
[----:B------:R-:W-:Y:S02]  /*7ae0*/  PLOP3.LUT P0, PT, PT, PT, UP2, 0x80, 0x0 ;  /* 0x000000000000781c */ /* 0x000fe40003f0f028 */
[----:B------:R-:W-:Y:S02]  /*7af0*/  FMNMX.FTZ R12, R157, R12, !PT ;  /* 0x0000000c9d0c7209 */ /* 0x000fe40007810000 */
[----:B------:R-:W-:Y:S02]  /*7b00*/  ISETP.LT.OR P6, PT, R5, 0x31, P6 ;  /* 0x000000310500780c */ /* 0x000fe400037c1670 */
        /* <DEDUP_REMOVED lines=8> */
[----:B------:R-:W-:Y:S01]  /*7b90*/  PLOP3.LUT P0, PT, PT, PT, UP2, 0x80, 0x0 ;  /* 0x000000000000781c */ /* 0x000fe20003f0f028 */
[----:B------:R-:W-:Y:S01]  /*7ba0*/  UISETP.GT.AND UP2, UPT, UR20, UR4, UPT ;  /* 0x000000041400728c */ /* 0x000fe2000bf44270 */
[----:B------:R-:W-:Y:S01]  /*7bb0*/  FMNMX.FTZ R14, R149, R14, !PT ;  /* 0x0000000e950e7209 */ /* 0x000fe20007810000 */
[----:B------:R-:W-:Y:S01]  /*7bc0*/  UIADD3 UR20, UR20, -0x1, URZ ;  /* 0xffffffff14147890 */ /* 0x000fe2000fffe03f */
[----:B------:R-:W-:Y:S02]  /*7bd0*/  ISETP.LT.OR P6, PT, R5, 0x39, P6 ;  /* 0x000000390500780c */ /* 0x000fe400037c1670 */
[----:B------:R-:W-:Y:S02]  /*7be0*/  ISETP.GT.AND P0, PT, R4, 0x39, P0 ;  /* 0x000000390400780c */ /* 0x000fe40000704270 */
[----:B-1----:R-:W-:Y:S02]  /*7bf0*/  FMNMX.FTZ R12, R0, R7, !PT ;  /* 0x00000007000c7209 */ /* 0x002fe40007810000 */
[----:B------:R-:W-:Y:S02]  /*7c00*/  FSEL R145, R247, -INF , !P6 ;  /* 0xff800000f7917808 */ /* 0x000fe40007000000 */
[----:B------:R-:W-:Y:S01]  /*7c10*/  FMNMX.FTZ R0, R147, R14, !PT ;  /* 0x0000000e93007209 */ /* 0x000fe20007810000 */
[----:B------:R-:W1:Y:S01]  /*7c20*/  SHFL.BFLY PT, R15, R12, 0x1, 0x1f ;  /* 0x0c201f000c0f7f89 */ /* 0x000e6200000e0000 */
[----:B------:R-:W-:Y:S02]  /*7c30*/  ISETP.LT.OR P0, PT, R5, 0x3a, P0 ;  /* 0x0000003a0500780c */ /* 0x000fe40000701670 */
[----:B------:R-:W-:Y:S02]  /*7c40*/  FMNMX.FTZ R0, R145, R0, !PT ;  /* 0x0000000091007209 */ /* 0x000fe40007810000 */
[----:B------:R-:W-:Y:S04]  /*7c50*/  FSEL R133, R246, -INF , !P0 ;  /* 0xff800000f6857808 */ /* 0x000fe80004000000 */
[----:B------:R-:W-:Y:S05]  /*7c60*/  FMNMX.FTZ R4, R133, R0, !PT ;  /* 0x0000000085047209 */ /* 0x000fea0007810000 */
[----:B------:R-:W2:Y:S01]  /*7c70*/  SHFL.BFLY PT, R7, R4, 0x2, 0x1f ;  /* 0x0c401f0004077f89 */ /* 0x000ea200000e0000 */
[----:B-1----:R-:W-:Y:S04]  /*7c80*/  FMNMX.FTZ R0, R12, R15, !PT ;  /* 0x0000000f0c007209 */ /* 0x002fe80007810000 */
[C---:B------:R-:W-:Y:S01]  /*7c90*/  FSETP.NEU.FTZ.AND P0, PT, R0.reuse, -INF , PT ;  /* 0xff8000000000780b */ /* 0x040fe20003f1d000 */
[----:B------:R-:W-:Y:S05]  /*7ca0*/  FMUL.FTZ R151, R0, c[0x0][0x2d0] ;  /* 0x0000b40000977a20 */ /* 0x000fea0000410000 */
[----:B------:R-:W-:Y:S02]  /*7cb0*/  FSEL R151, R151, RZ, P0 ;  /* 0x000000ff97977208 */ /* 0x000fe40000000000 */
[----:B--2---:R-:W-:Y:S03]  /*7cc0*/  FMNMX.FTZ R5, R4, R7, !PT ;  /* 0x0000000704057209 */ /* 0x004fe60007810000 */
[--C-:B------:R-:W-:Y:S01]  /*7cd0*/  FFMA.FTZ R168, R10, c[0x0][0x2d0], -R151.reuse ;  /* 0x0000b4000aa87a23 */ /* 0x100fe20000010897 */
[----:B------:R-:W-:Y:S01]  /*7ce0*/  FSEL R4, R0, RZ, P0 ;  /* 0x000000ff00047208 */ /* 0x000fe20000000000 */
[--C-:B------:R-:W-:Y:S01]  /*7cf0*/  FFMA.FTZ R135, R8, c[0x0][0x2d0], -R151.reuse ;  /* 0x0000b40008877a23 */ /* 0x100fe20000010897 */
[----:B------:R-:W1:Y:S01]  /*7d00*/  SHFL.BFLY PT, R132, R5, 0x1, 0x1f ;  /* 0x0c201f0005847f89 */ /* 0x000e6200000e0000 */
[----:B------:R-:W-:Y:S02]  /*7d10*/  FFMA.FTZ R134, R228, c[0x0][0x2d0], -R151 ;  /* 0x0000b400e4867a23 */ /* 0x000fe40000010897 */
[----:B------:R-:W-:Y:S01]  /*7d20*/  MUFU.EX2 R168, R168 ;  /* 0x000000a800a87308 */ /* 0x000fe20000000800 */
[----:B------:R-:W-:Y:S02]  /*7d30*/  FADD.FTZ R3, -R4, R3 ;  /* 0x0000000304037221 */ /* 0x000fe40000010100 */
[--C-:B------:R-:W-:Y:S02]  /*7d40*/  FFMA.FTZ R169, R6, c[0x0][0x2d0], -R151.reuse ;  /* 0x0000b40006a97a23 */ /* 0x100fe40000010897 */
[----:B------:R-:W-:Y:S02]  /*7d50*/  FMUL.FTZ R6, R3, c[0x0][0x2d0] ;  /* 0x0000b40003067a20 */ /* 0x000fe40000410000 */
[--C-:B------:R-:W-:Y:S02]  /*7d60*/  FFMA.FTZ R174, R164, c[0x0][0x2d0], -R151.reuse ;  /* 0x0000b400a4ae7a23 */ /* 0x100fe40000010897 */
[----:B------:R-:W-:Y:S01]  /*7d70*/  LDSM.16.MT88.4 R164, [R203+0x5900] ;  /* 0x00590000cba4783b */ /* 0x000fe20000004200 */
[----:B------:R-:W2:Y:S01]  /*7d80*/  MUFU.EX2 R135, R135 ;  /* 0x0000008700877308 */ /* 0x000ea20000000800 */
[--C-:B------:R-:W-:Y:S02]  /*7d90*/  FFMA.FTZ R175, R162, c[0x0][0x2d0], -R151.reuse ;  /* 0x0000b400a2af7a23 */ /* 0x100fe40000010897 */
[--C-:B------:R-:W-:Y:S02]  /*7da0*/  FFMA.FTZ R176, R142, c[0x0][0x2d0], -R151.reuse ;  /* 0x0000b4008eb07a23 */ /* 0x100fe40000010897 */
[--C-:B------:R-:W-:Y:S02]  /*7db0*/  FFMA.FTZ R177, R140, c[0x0][0x2d0], -R151.reuse ;  /* 0x0000b4008cb17a23 */ /* 0x100fe40000010897 */
[--C-:B------:R-:W-:Y:S02]  /*7dc0*/  FFMA.FTZ R225, R160, c[0x0][0x2d0], -R151.reuse ;  /* 0x0000b400a0e17a23 */ /* 0x100fe40000010897 */
[--C-:B------:R-:W-:Y:S01]  /*7dd0*/  FFMA.FTZ R226, R158, c[0x0][0x2d0], -R151.reuse ;  /* 0x0000b4009ee27a23 */ /* 0x100fe20000010897 */
[----:B------:R-:W-:Y:S01]  /*7de0*/  MUFU.EX2 R134, R134 ;  /* 0x0000008600867308 */ /* 0x000fe20000000800 */
[--C-:B------:R-:W-:Y:S01]  /*7df0*/  FFMA.FTZ R227, R156, c[0x0][0x2d0], -R151.reuse ;  /* 0x0000b4009ce37a23 */ /* 0x100fe20000010897 */
[----:B-1----:R-:W-:Y:S01]  /*7e00*/  FMNMX.FTZ R132, R132, R5, !PT ;  /* 0x0000000584847209 */ /* 0x002fe20007810000 */
[--C-:B------:R-:W-:Y:S02]  /*7e10*/  FFMA.FTZ R228, R154, c[0x0][0x2d0], -R151.reuse ;  /* 0x0000b4009ae47a23 */ /* 0x100fe40000010897 */
[--C-:B------:R-:W-:Y:S01]  /*7e20*/  FFMA.FTZ R233, R152, c[0x0][0x2d0], -R151.reuse ;  /* 0x0000b40098e97a23 */ /* 0x100fe20000010897 */
[C---:B------:R-:W-:Y:S01]  /*7e30*/  FSETP.NEU.FTZ.AND P0, PT, R132.reuse, -INF , PT ;  /* 0xff8000008400780b */ /* 0x040fe20003f1d000 */
[----:B------:R-:W-:Y:S02]  /*7e40*/  FMUL.FTZ R144, R132, c[0x0][0x2d0] ;  /* 0x0000b40084907a20 */ /* 0x000fe40000410000 */
[--C-:B------:R-:W-:Y:S01]  /*7e50*/  FFMA.FTZ R234, R150, c[0x0][0x2d0], -R151.reuse ;  /* 0x0000b40096ea7a23 */ /* 0x100fe20000010897 */
[----:B------:R-:W-:Y:S01]  /*7e60*/  FSEL R5, R132, RZ, P0 ;  /* 0x000000ff84057208 */ /* 0x000fe20000000000 */
[----:B------:R-:W1:Y:S01]  /*7e70*/  MUFU.EX2 R169, R169 ;  /* 0x000000a900a97308 */ /* 0x000e620000000800 */
[----:B------:R-:W-:Y:S01]  /*7e80*/  FSEL R144, R144, RZ, P0 ;  /* 0x000000ff90907208 */ /* 0x000fe20000000000 */
[--C-:B------:R-:W-:Y:S01]  /*7e90*/  FFMA.FTZ R235, R148, c[0x0][0x2d0], -R151.reuse ;  /* 0x0000b40094eb7a23 */ /* 0x100fe20000010897 */
[----:B--2---:R-:W-:Y:S01]  /*7ea0*/  F2FP.PACK_AB R136, R135, R168 ;  /* 0x000000a88788723e */ /* 0x004fe200000000ff */
[----:B------:R-:W-:Y:S01]  /*7eb0*/  FADD.FTZ R5, -R5, R2 ;  /* 0x0000000205057221 */ /* 0x000fe20000010100 */
[----:B------:R-:W-:Y:S01]  /*7ec0*/  PLOP3.LUT P0, PT, PT, PT, UP2, 0x80, 0x0 ;  /* 0x000000000000781c */ /* 0x000fe20003f0f028 */
[--C-:B------:R-:W-:Y:S02]  /*7ed0*/  FFMA.FTZ R173, R13, c[0x0][0x2d0], -R144.reuse ;  /* 0x0000b4000dad7a23 */ /* 0x100fe40000010890 */
[----:B------:R-:W2:Y:S01]  /*7ee0*/  LDSM.16.MT88.4 R12, [R203+0x100] ;  /* 0x00010000cb0c783b */ /* 0x000ea20000004200 */
[--C-:B------:R-:W-:Y:S01]  /*7ef0*/  FFMA.FTZ R172, R223, c[0x0][0x2d0], -R144.reuse ;  /* 0x0000b400dfac7a23 */ /* 0x100fe20000010890 */
[----:B------:R-:W3:Y:S01]  /*7f00*/  MUFU.EX2 R3, R6 ;  /* 0x0000000600037308 */ /* 0x000ee20000000800 */
[--C-:B------:R-:W-:Y:S02]  /*7f10*/  FFMA.FTZ R171, R11, c[0x0][0x2d0], -R144.reuse ;  /* 0x0000b4000bab7a23 */ /* 0x100fe40000010890 */
[--C-:B------:R-:W-:Y:S02]  /*7f20*/  FFMA.FTZ R170, R9, c[0x0][0x2d0], -R144.reuse ;  /* 0x0000b40009aa7a23 */ /* 0x100fe40000010890 */
[----:B------:R-:W-:Y:S02]  /*7f30*/  FMUL.FTZ R2, R5, c[0x0][0x2d0] ;  /* 0x0000b40005027a20 */ /* 0x000fe40000410000 */
[--C-:B------:R-:W-:Y:S02]  /*7f40*/  FFMA.FTZ R178, R163, c[0x0][0x2d0], -R144.reuse ;  /* 0x0000b400a3b27a23 */ /* 0x100fe40000010890 */
[--C-:B------:R-:W-:Y:S01]  /*7f50*/  FFMA.FTZ R179, R161, c[0x0][0x2d0], -R144.reuse ;  /* 0x0000b400a1b37a23 */ /* 0x100fe20000010890 */
[----:B------:R-:W-:Y:S01]  /*7f60*/  MUFU.EX2 R173, R173 ;  /* 0x000000ad00ad7308 */ /* 0x000fe20000000800 */
[----:B------:R-:W-:Y:S01]  /*7f70*/  LDSM.16.MT88.4 R160, [R196+0x3900] ;  /* 0x00390000c4a0783b */ /* 0x000fe20000004200 */
[--C-:B------:R-:W-:Y:S01]  /*7f80*/  FFMA.FTZ R223, R143, c[0x0][0x2d0], -R144.reuse ;  /* 0x0000b4008fdf7a23 */ /* 0x100fe20000010890 */
[----:B-1----:R-:W-:Y:S01]  /*7f90*/  F2FP.PACK_AB R138, R169, R134 ;  /* 0x00000086a98a723e */ /* 0x002fe200000000ff */
[--C-:B------:R-:W-:Y:S02]  /*7fa0*/  FFMA.FTZ R224, R141, c[0x0][0x2d0], -R144.reuse ;  /* 0x0000b4008de07a23 */ /* 0x100fe40000010890 */
[--C-:B------:R-:W-:Y:S03]  /*7fb0*/  FFMA.FTZ R229, R159, c[0x0][0x2d0], -R144.reuse ;  /* 0x0000b4009fe57a23 */ /* 0x100fe60000010890 */
[----:B------:R-:W-:Y:S01]  /*7fc0*/  LDSM.16.MT88.4 R140, [R197+0x2900] ;  /* 0x00290000c58c783b */ /* 0x000fe20000004200 */
[----:B------:R-:W1:Y:S01]  /*7fd0*/  MUFU.EX2 R172, R172 ;  /* 0x000000ac00ac7308 */ /* 0x000e620000000800 */
[--C-:B------:R-:W-:Y:S02]  /*7fe0*/  FFMA.FTZ R230, R157, c[0x0][0x2d0], -R144.reuse ;  /* 0x0000b4009de67a23 */ /* 0x100fe40000010890 */
[--C-:B------:R-:W-:Y:S02]  /*7ff0*/  FFMA.FTZ R231, R155, c[0x0][0x2d0], -R144.reuse ;  /* 0x0000b4009be77a23 */ /* 0x100fe40000010890 */
[C---:B---3--:R-:W-:Y:S02]  /*8000*/  FMUL.FTZ R4, R3.reuse, R128 ;  /* 0x0000008003047220 */ /* 0x048fe40000410000 */
[C---:B------:R-:W-:Y:S01]  /*8010*/  FMUL.FTZ R5, R3.reuse, R129 ;  /* 0x0000008103057220 */ /* 0x040fe20000410000 */
[----:B------:R-:W-:Y:S01]  /*8020*/  LDSM.16.MT88.4 R156, [R197+0x3900] ;  /* 0x00390000c59c783b */ /* 0x000fe20000004200 */
[C---:B------:R-:W-:Y:S01]  /*8030*/  FMUL.FTZ R8, R3.reuse, R124 ;  /* 0x0000007c03087220 */ /* 0x040fe20000410000 */
[----:B------:R-:W-:Y:S01]  /*8040*/  MUFU.EX2 R171, R171 ;  /* 0x000000ab00ab7308 */ /* 0x000fe20000000800 */
[C---:B------:R-:W-:Y:S02]  /*8050*/  FMUL.FTZ R9, R3.reuse, R125 ;  /* 0x0000007d03097220 */ /* 0x040fe40000410000 */
[C---:B------:R-:W-:Y:S02]  /*8060*/  FMUL.FTZ R16, R3.reuse, R116 ;  /* 0x0000007403107220 */ /* 0x040fe40000410000 */
[C---:B------:R-:W-:Y:S02]  /*8070*/  FMUL.FTZ R17, R3.reuse, R117 ;  /* 0x0000007503117220 */ /* 0x040fe40000410000 */
[C---:B------:R-:W-:Y:S02]  /*8080*/  FMUL.FTZ R24, R3.reuse, R108 ;  /* 0x0000006c03187220 */ /* 0x040fe40000410000 */
[C---:B------:R-:W-:Y:S01]  /*8090*/  FMUL.FTZ R25, R3.reuse, R109 ;  /* 0x0000006d03197220 */ /* 0x040fe20000410000 */
[----:B------:R-:W3:Y:S01]  /*80a0*/  MUFU.EX2 R170, R170 ;  /* 0x000000aa00aa7308 */ /* 0x000ee20000000800 */
[C---:B------:R-:W-:Y:S02]  /*80b0*/  FMUL.FTZ R32, R3.reuse, R100 ;  /* 0x0000006403207220 */ /* 0x040fe40000410000 */
[----:B------:R-:W-:Y:S01]  /*80c0*/  FMUL.FTZ R33, R3, R101 ;  /* 0x0000006503217220 */ /* 0x000fe20000410000 */
[----:B-1----:R-:W-:Y:S01]  /*80d0*/  F2FP.PACK_AB R137, R172, R173 ;  /* 0x000000adac89723e */ /* 0x002fe200000000ff */
[--C-:B------:R-:W-:Y:S02]  /*80e0*/  FFMA.FTZ R232, R153, c[0x0][0x2d0], -R144.reuse ;  /* 0x0000b40099e87a23 */ /* 0x100fe40000010890 */
[----:B------:R-:W-:Y:S01]  /*80f0*/  LDSM.16.MT88.4 R152, [R198+0x3900] ;  /* 0x00390000c698783b */ /* 0x000fe20000004200 */
[--C-:B------:R-:W-:Y:S02]  /*8100*/  FFMA.FTZ R237, R149, c[0x0][0x2d0], -R144.reuse ;  /* 0x0000b40095ed7a23 */ /* 0x100fe40000010890 */
[----:B------:R-:W1:Y:S01]  /*8110*/  MUFU.EX2 R2, R2 ;  /* 0x0000000200027308 */ /* 0x000e620000000800 */
[--C-:B------:R-:W-:Y:S02]  /*8120*/  FFMA.FTZ R238, R147, c[0x0][0x2d0], -R144.reuse ;  /* 0x0000b40093ee7a23 */ /* 0x100fe40000010890 */
[--C-:B------:R-:W-:Y:S02]  /*8130*/  FFMA.FTZ R239, R145, c[0x0][0x2d0], -R144.reuse ;  /* 0x0000b40091ef7a23 */ /* 0x100fe40000010890 */
[----:B------:R-:W-:Y:S02]  /*8140*/  FFMA.FTZ R151, R146, c[0x0][0x2d0], -R151 ;  /* 0x0000b40092977a23 */ /* 0x000fe40000010897 */
[----:B------:R-:W-:Y:S02]  /*8150*/  FFMA.FTZ R144, R133, c[0x0][0x2d0], -R144 ;  /* 0x0000b40085907a23 */ /* 0x000fe40000010890 */
[C---:B------:R-:W-:Y:S01]  /*8160*/  FMUL.FTZ R36, R3.reuse, R36 ;  /* 0x0000002403247220 */ /* 0x040fe20000410000 */
[----:B------:R-:W-:Y:S01]  /*8170*/  MUFU.EX2 R236, R151 ;  /* 0x0000009700ec7308 */ /* 0x000fe20000000800 */
[C---:B------:R-:W-:Y:S02]  /*8180*/  FMUL.FTZ R37, R3.reuse, R37 ;  /* 0x0000002503257220 */ /* 0x040fe40000410000 */
[C---:B------:R-:W-:Y:S01]  /*8190*/  FMUL.FTZ R40, R3.reuse, R40 ;  /* 0x0000002803287220 */ /* 0x040fe20000410000 */
[----:B---3--:R-:W-:Y:S01]  /*81a0*/  F2FP.PACK_AB R139, R170, R171 ;  /* 0x000000abaa8b723e */ /* 0x008fe200000000ff */
[C---:B------:R-:W-:Y:S02]  /*81b0*/  FMUL.FTZ R41, R3.reuse, R41 ;  /* 0x0000002903297220 */ /* 0x040fe40000410000 */
[C---:B------:R-:W-:Y:S02]  /*81c0*/  FMUL.FTZ R44, R3.reuse, R44 ;  /* 0x0000002c032c7220 */ /* 0x040fe40000410000 */
[C---:B------:R-:W-:Y:S01]  /*81d0*/  FMUL.FTZ R45, R3.reuse, R45 ;  /* 0x0000002d032d7220 */ /* 0x040fe20000410000 */
[----:B------:R3:W-:Y:S01]  /*81e0*/  MUFU.EX2 R240, R144 ;  /* 0x0000009000f07308 */ /* 0x0007e20000000800 */
[C---:B------:R-:W-:Y:S02]  /*81f0*/  FMUL.FTZ R48, R3.reuse, R48 ;  /* 0x0000003003307220 */ /* 0x040fe40000410000 */
[C---:B------:R-:W-:Y:S02]  /*8200*/  FMUL.FTZ R49, R3.reuse, R49 ;  /* 0x0000003103317220 */ /* 0x040fe40000410000 */
[C---:B-1----:R-:W-:Y:S02]  /*8210*/  FMUL.FTZ R6, R2.reuse, R130 ;  /* 0x0000008202067220 */ /* 0x042fe40000410000 */
[C---:B------:R-:W-:Y:S02]  /*8220*/  FMUL.FTZ R7, R2.reuse, R131 ;  /* 0x0000008302077220 */ /* 0x040fe40000410000 */
[----:B------:R-:W-:Y:S01]  /*8230*/  LDSM.16.MT88.4 R128, [R198+0x2900] ;  /* 0x00290000c680783b */ /* 0x000fe20000004200 */
[C---:B------:R-:W-:Y:S01]  /*8240*/  FMUL.FTZ R10, R2.reuse, R126 ;  /* 0x0000007e020a7220 */ /* 0x040fe20000410000 */
[----:B------:R-:W-:Y:S01]  /*8250*/  MUFU.EX2 R174, R174 ;  /* 0x000000ae00ae7308 */ /* 0x000fe20000000800 */
[C---:B------:R-:W-:Y:S02]  /*8260*/  FMUL.FTZ R11, R2.reuse, R127 ;  /* 0x0000007f020b7220 */ /* 0x040fe40000410000 */
[C---:B--2---:R-:W-:Y:S03]  /*8270*/  HMMA.16816.F32 R4, R136.reuse, R12, R4 ;  /* 0x0000000c8804723c */ /* 0x044fe60000001804 */
[----:B------:R-:W-:Y:S02]  /*8280*/  LDSM.16.MT88.4 R124, [R203+0x2900] ;  /* 0x00290000cb7c783b */ /* 0x000fe40000004200 */
[C---:B------:R-:W-:Y:S02]  /*8290*/  FMUL.FTZ R18, R2.reuse, R118 ;  /* 0x0000007602127220 */ /* 0x040fe40000410000 */
[C---:B------:R-:W-:Y:S01]  /*82a0*/  FMUL.FTZ R12, R3.reuse, R120 ;  /* 0x00000078030c7220 */ /* 0x040fe20000410000 */
[C---:B------:R-:W-:Y:S01]  /*82b0*/  HMMA.16816.F32 R8, R136.reuse, R14, R8 ;  /* 0x0000000e8808723c */ /* 0x040fe20000001808 */
[----:B------:R-:W1:Y:S02]  /*82c0*/  MUFU.EX2 R175, R175 ;  /* 0x000000af00af7308 */ /* 0x000e640000000800 */
[----:B---3--:R-:W-:Y:S01]  /*82d0*/  LDSM.16.MT88.4 R144, [R196+0x1900] ;  /* 0x00190000c490783b */ /* 0x008fe20000004200 */
[C---:B------:R-:W-:Y:S02]  /*82e0*/  FMUL.FTZ R13, R3.reuse, R121 ;  /* 0x00000079030d7220 */ /* 0x040fe40000410000 */
[C---:B------:R-:W-:Y:S02]  /*82f0*/  FMUL.FTZ R19, R2.reuse, R119 ;  /* 0x0000007702137220 */ /* 0x040fe40000410000 */
[C---:B------:R-:W-:Y:S03]  /*8300*/  FMUL.FTZ R14, R2.reuse, R122 ;  /* 0x0000007a020e7220 */ /* 0x040fe60000410000 */
[----:B------:R-:W-:Y:S01]  /*8310*/  LDSM.16.MT88.4 R116, [R198+0x900] ;  /* 0x00090000c674783b */ /* 0x000fe20000004200 */
[C---:B------:R-:W-:Y:S01]  /*8320*/  FMUL.FTZ R15, R2.reuse, R123 ;  /* 0x0000007b020f7220 */ /* 0x040fe20000410000 */
[----:B------:R-:W-:Y:S01]  /*8330*/  MUFU.EX2 R176, R176 ;  /* 0x000000b000b07308 */ /* 0x000fe20000000800 */
[C---:B------:R-:W-:Y:S02]  /*8340*/  FMUL.FTZ R26, R2.reuse, R110 ;  /* 0x0000006e021a7220 */ /* 0x040fe40000410000 */
[C---:B------:R-:W-:Y:S02]  /*8350*/  FMUL.FTZ R27, R2.reuse, R111 ;  /* 0x0000006f021b7220 */ /* 0x040fe40000410000 */
[C---:B------:R-:W-:Y:S01]  /*8360*/  FMUL.FTZ R34, R2.reuse, R102 ;  /* 0x0000006602227220 */ /* 0x040fe20000410000 */
[C---:B------:R-:W-:Y:S01]  /*8370*/  HMMA.16816.F32 R12, R136.reuse, R20, R12 ;  /* 0x00000014880c723c */ /* 0x040fe2000000180c */
[----:B------:R-:W2:Y:S02]  /*8380*/  LDSM.16.MT88.4 R120, [R196+0x100] ;  /* 0x00010000c478783b */ /* 0x000ea40000004200 */
[C---:B------:R-:W-:Y:S01]  /*8390*/  FMUL.FTZ R35, R2.reuse, R103 ;  /* 0x0000006702237220 */ /* 0x040fe20000410000 */
[----:B------:R-:W-:Y:S01]  /*83a0*/  MUFU.EX2 R177, R177 ;  /* 0x000000b100b17308 */ /* 0x000fe20000000800 */
[C---:B------:R-:W-:Y:S02]  /*83b0*/  FMUL.FTZ R38, R2.reuse, R38 ;  /* 0x0000002602267220 */ /* 0x040fe40000410000 */
[C---:B------:R-:W-:Y:S01]  /*83c0*/  FMUL.FTZ R20, R3.reuse, R112 ;  /* 0x0000007003147220 */ /* 0x040fe20000410000 */
[C---:B------:R-:W-:Y:S01]  /*83d0*/  HMMA.16816.F32 R16, R136.reuse, R22, R16 ;  /* 0x000000168810723c */ /* 0x040fe20000001810 */
[----:B------:R-:W-:Y:S03]  /*83e0*/  LDSM.16.MT88.4 R100, [R197+0x2100] ;  /* 0x00210000c564783b */ /* 0x000fe60000004200 */
[C---:B------:R-:W-:Y:S02]  /*83f0*/  FMUL.FTZ R21, R3.reuse, R113 ;  /* 0x0000007103157220 */ /* 0x040fe40000410000 */
[C---:B------:R-:W-:Y:S01]  /*8400*/  FMUL.FTZ R39, R2.reuse, R39 ;  /* 0x0000002702277220 */ /* 0x040fe20000410000 */
[----:B------:R-:W-:Y:S01]  /*8410*/  MUFU.EX2 R178, R178 ;  /* 0x000000b200b27308 */ /* 0x000fe20000000800 */
[C---:B------:R-:W-:Y:S01]  /*8420*/  FMUL.FTZ R22, R2.reuse, R114 ;  /* 0x0000007202167220 */ /* 0x040fe20000410000 */
[----:B------:R-:W-:Y:S03]  /*8430*/  LDSM.16.MT88.4 R108, [R196+0x2100] ;  /* 0x00210000c46c783b */ /* 0x000fe60000004200 */
[C---:B------:R-:W-:Y:S02]  /*8440*/  FMUL.FTZ R23, R2.reuse, R115 ;  /* 0x0000007302177220 */ /* 0x040fe40000410000 */
[C---:B------:R-:W-:Y:S02]  /*8450*/  FMUL.FTZ R42, R2.reuse, R42 ;  /* 0x0000002a022a7220 */ /* 0x040fe40000410000 */
[C---:B------:R-:W-:Y:S01]  /*8460*/  FMUL.FTZ R43, R2.reuse, R43 ;  /* 0x0000002b022b7220 */ /* 0x040fe20000410000 */
[----:B------:R-:W3:Y:S01]  /*8470*/  LDSM.16.MT88.4 R112, [R203+0x2100] ;  /* 0x00210000cb70783b */ /* 0x000ee20000004200 */
[C---:B------:R-:W-:Y:S01]  /*8480*/  FMUL.FTZ R46, R2.reuse, R46 ;  /* 0x0000002e022e7220 */ /* 0x040fe20000410000 */
[C---:B------:R-:W-:Y:S01]  /*8490*/  HMMA.16816.F32 R20, R136.reuse, R28, R20 ;  /* 0x0000001c8814723c */ /* 0x040fe20000001814 */
[----:B------:R-:W4:Y:S02]  /*84a0*/  MUFU.EX2 R179, R179 ;  /* 0x000000b300b37308 */ /* 0x000f240000000800 */
[C---:B------:R-:W-:Y:S02]  /*84b0*/  FMUL.FTZ R47, R2.reuse, R47 ;  /* 0x0000002f022f7220 */ /* 0x040fe40000410000 */
[C---:B------:R-:W-:Y:S01]  /*84c0*/  FMUL.FTZ R50, R2.reuse, R50 ;  /* 0x0000003202327220 */ /* 0x040fe20000410000 */
[----:B------:R-:W-:Y:S01]  /*84d0*/  LDSM.16.MT88.4 R148, [R203+0x3900] ;  /* 0x00390000cb94783b */ /* 0x000fe20000004200 */
[C---:B------:R-:W-:Y:S01]  /*84e0*/  FMUL.FTZ R28, R3.reuse, R104 ;  /* 0x00000068031c7220 */ /* 0x040fe20000410000 */
[C---:B------:R-:W-:Y:S03]  /*84f0*/  HMMA.16816.F32 R24, R136.reuse, R30, R24 ;  /* 0x0000001e8818723c */ /* 0x040fe60000001818 */
[----:B------:R-:W-:Y:S01]  /*8500*/  MUFU.EX2 R223, R223 ;  /* 0x000000df00df7308 */ /* 0x000fe20000000800 */
[C---:B------:R-:W-:Y:S02]  /*8510*/  FMUL.FTZ R29, R3.reuse, R105 ;  /* 0x00000069031d7220 */ /* 0x040fe40000410000 */
[C---:B------:R-:W-:Y:S02]  /*8520*/  FMUL.FTZ R51, R2.reuse, R51 ;  /* 0x0000003302337220 */ /* 0x040fe40000410000 */
[C---:B------:R-:W-:Y:S04]  /*8530*/  FMUL.FTZ R30, R2.reuse, R106 ;  /* 0x0000006a021e7220 */ /* 0x040fe80000410000 */
[C---:B------:R-:W-:Y:S01]  /*8540*/  FMUL.FTZ R31, R2.reuse, R107 ;  /* 0x0000006b021f7220 */ /* 0x040fe20000410000 */
[----:B------:R-:W5:Y:S01]  /*8550*/  MUFU.EX2 R224, R224 ;  /* 0x000000e000e07308 */ /* 0x000f620000000800 */
[----:B------:R-:W1:Y:S01]  /*8560*/  LDSM.16.MT88.4 R104, [R198+0x2100] ;  /* 0x00210000c668783b */ /* 0x000e620000004200 */
[C---:B------:R-:W-:Y:S02]  /*8570*/  FMUL.FTZ R52, R3.reuse, R52 ;  /* 0x0000003403347220 */ /* 0x040fe40000410000 */
[C---:B------:R-:W-:Y:S02]  /*8580*/  FMUL.FTZ R53, R3.reuse, R53 ;  /* 0x0000003503357220 */ /* 0x040fe40000410000 */
[C---:B--2---:R-:W-:Y:S03]  /*8590*/  HMMA.16816.F32 R28, R136.reuse, R120, R28 ;  /* 0x00000078881c723c */ /* 0x044fe6000000181c */
        /* <DEDUP_REMOVED lines=8> */
[----:B------:R-:W2:Y:S01]  /*8620*/  MUFU.EX2 R226, R226 ;  /* 0x000000e200e27308 */ /* 0x000ea20000000800 */
[C---:B---3--:R-:W-:Y:S04]  /*8630*/  HMMA.16816.F32 R36, R136.reuse, R112, R36 ;  /* 0x000000708824723c */ /* 0x048fe80000001824 */
[C---:B------:R-:W-:Y:S02]  /*8640*/  FMUL.FTZ R59, R2.reuse, R59 ;  /* 0x0000003b023b7220 */ /* 0x040fe40000410000 */
[C---:B------:R-:W-:Y:S02]  /*8650*/  FMUL.FTZ R60, R3.reuse, R60 ;  /* 0x0000003c033c7220 */ /* 0x040fe40000410000 */
[C---:B------:R-:W-:Y:S01]  /*8660*/  HMMA.16816.F32 R40, R136.reuse, R114, R40 ;  /* 0x000000728828723c */ /* 0x040fe20000001828 */
[----:B------:R-:W-:Y:S01]  /*8670*/  LDSM.16.MT88.4 R112, [R203+0x900] ;  /* 0x00090000cb70783b */ /* 0x000fe20000004200 */
[----:B------:R-:W-:Y:S02]  /*8680*/  MUFU.EX2 R227, R227 ;  /* 0x000000e300e37308 */ /* 0x000fe40000000800 */
[C---:B------:R-:W-:Y:S02]  /*8690*/  FMUL.FTZ R61, R3.reuse, R61 ;  /* 0x0000003d033d7220 */ /* 0x040fe40000410000 */
[C---:B------:R-:W-:Y:S02]  /*86a0*/  FMUL.FTZ R62, R2.reuse, R62 ;  /* 0x0000003e023e7220 */ /* 0x040fe40000410000 */
[C---:B------:R-:W-:Y:S01]  /*86b0*/  FMUL.FTZ R63, R2.reuse, R63 ;  /* 0x0000003f023f7220 */ /* 0x040fe20000410000 */
[C---:B-1----:R-:W-:Y:S03]  /*86c0*/  HMMA.16816.F32 R44, R136.reuse, R104, R44 ;  /* 0x00000068882c723c */ /* 0x042fe6000000182c */
[----:B------:R-:W1:Y:S01]  /*86d0*/  MUFU.EX2 R228, R228 ;  /* 0x000000e400e47308 */ /* 0x000e620000000800 */
[C---:B------:R-:W-:Y:S02]  /*86e0*/  FMUL.FTZ R64, R3.reuse, R64 ;  /* 0x0000004003407220 */ /* 0x040fe40000410000 */
[C---:B------:R-:W-:Y:S02]  /*86f0*/  FMUL.FTZ R65, R3.reuse, R65 ;  /* 0x0000004103417220 */ /* 0x040fe40000410000 */
[C---:B------:R-:W-:Y:S01]  /*8700*/  FMUL.FTZ R66, R2.reuse, R66 ;  /* 0x0000004202427220 */ /* 0x040fe20000410000 */
[C---:B------:R-:W-:Y:S01]  /*8710*/  HMMA.16816.F32 R48, R136.reuse, R106, R48 ;  /* 0x0000006a8830723c */ /* 0x040fe20000001830 */
[----:B------:R-:W3:Y:S03]  /*8720*/  LDSM.16.MT88.4 R104, [R203+0x4100] ;  /* 0x00410000cb68783b */ /* 0x000ee60000004200 */
[----:B------:R-:W-:Y:S01]  /*8730*/  MUFU.EX2 R229, R229 ;  /* 0x000000e500e57308 */ /* 0x000fe20000000800 */
[C---:B------:R-:W-:Y:S02]  /*8740*/  FMUL.FTZ R67, R2.reuse, R67 ;  /* 0x0000004302437220 */ /* 0x040fe40000410000 */
[C---:B------:R-:W-:Y:S01]  /*8750*/  FMUL.FTZ R68, R3.reuse, R68 ;  /* 0x0000004403447220 */ /* 0x040fe20000410000 */
[C---:B------:R-:W-:Y:S04]  /*8760*/  HMMA.16816.F32 R52, R136.reuse, R100, R52 ;  /* 0x000000648834723c */ /* 0x040fe80000001834 */
[C---:B------:R-:W-:Y:S02]  /*8770*/  FMUL.FTZ R69, R3.reuse, R69 ;  /* 0x0000004503457220 */ /* 0x040fe40000410000 */
[----:B------:R-:W1:Y:S01]  /*8780*/  MUFU.EX2 R230, R230 ;  /* 0x000000e600e67308 */ /* 0x000e620000000800 */
[C---:B------:R-:W-:Y:S01]  /*8790*/  FMUL.FTZ R70, R2.reuse, R70 ;  /* 0x0000004602467220 */ /* 0x040fe20000410000 */
[C---:B------:R-:W-:Y:S01]  /*87a0*/  HMMA.16816.F32 R56, R136.reuse, R102, R56 ;  /* 0x000000668838723c */ /* 0x040fe20000001838 */
[----:B------:R-:W1:Y:S03]  /*87b0*/  LDSM.16.MT88.4 R100, [R198+0x4100] ;  /* 0x00410000c664783b */ /* 0x000e660000004200 */
[C---:B------:R-:W-:Y:S02]  /*87c0*/  FMUL.FTZ R71, R2.reuse, R71 ;  /* 0x0000004702477220 */ /* 0x040fe40000410000 */
[C---:B------:R-:W-:Y:S02]  /*87d0*/  FMUL.FTZ R72, R3.reuse, R72 ;  /* 0x0000004803487220 */ /* 0x040fe40000410000 */
[----:B------:R-:W-:Y:S01]  /*87e0*/  MUFU.EX2 R231, R231 ;  /* 0x000000e700e77308 */ /* 0x000fe20000000800 */
[C---:B------:R-:W-:Y:S03]  /*87f0*/  HMMA.16816.F32 R60, R136.reuse, R108, R60 ;  /* 0x0000006c883c723c */ /* 0x040fe6000000183c */
[C---:B------:R-:W-:Y:S02]  /*8800*/  FMUL.FTZ R73, R3.reuse, R73 ;  /* 0x0000004903497220 */ /* 0x040fe40000410000 */
[C---:B------:R-:W-:Y:S03]  /*8810*/  FMUL.FTZ R74, R2.reuse, R74 ;  /* 0x0000004a024a7220 */ /* 0x040fe60000410000 */
[C---:B------:R-:W-:Y:S01]  /*8820*/  HMMA.16816.F32 R64, R136.reuse, R110, R64 ;  /* 0x0000006e8840723c */ /* 0x040fe20000001840 */
[----:B------:R-:W2:Y:S01]  /*8830*/  LDSM.16.MT88.4 R108, [R197+0x4100] ;  /* 0x00410000c56c783b */ /* 0x000ea20000004200 */
[----:B------:R-:W2:Y:S02]  /*8840*/  MUFU.EX2 R232, R232 ;  /* 0x000000e800e87308 */ /* 0x000ea40000000800 */
[C---:B------:R-:W-:Y:S02]  /*8850*/  FMUL.FTZ R75, R2.reuse, R75 ;  /* 0x0000004b024b7220 */ /* 0x040fe40000410000 */
[C---:B------:R-:W-:Y:S02]  /*8860*/  FMUL.FTZ R76, R3.reuse, R76 ;  /* 0x0000004c034c7220 */ /* 0x040fe40000410000 */
[C---:B------:R-:W-:Y:S01]  /*8870*/  FMUL.FTZ R77, R3.reuse, R77 ;  /* 0x0000004d034d7220 */ /* 0x040fe20000410000 */
[C---:B---3--:R-:W-:Y:S03]  /*8880*/  HMMA.16816.F32 R68, R136.reuse, R104, R68 ;  /* 0x000000688844723c */ /* 0x048fe60000001844 */
[C---:B------:R-:W-:Y:S01]  /*8890*/  FMUL.FTZ R78, R2.reuse, R78 ;  /* 0x0000004e024e7220 */ /* 0x040fe20000410000 */
[----:B------:R-:W-:Y:S01]  /*88a0*/  MUFU.EX2 R233, R233 ;  /* 0x000000e900e97308 */ /* 0x000fe20000000800 */
[C---:B------:R-:W-:Y:S02]  /*88b0*/  FMUL.FTZ R79, R2.reuse, R79 ;  /* 0x0000004f024f7220 */ /* 0x040fe40000410000 */
[C---:B------:R-:W-:Y:S01]  /*88c0*/  FMUL.FTZ R80, R3.reuse, R80 ;  /* 0x0000005003507220 */ /* 0x040fe20000410000 */
[C---:B------:R-:W-:Y:S01]  /*88d0*/  HMMA.16816.F32 R72, R136.reuse, R106, R72 ;  /* 0x0000006a8848723c */ /* 0x040fe20000001848 */
[----:B------:R-:W3:Y:S03]  /*88e0*/  LDSM.16.MT88.4 R104, [R196+0x4100] ;  /* 0x00410000c468783b */ /* 0x000ee60000004200 */
[C---:B------:R-:W-:Y:S02]  /*88f0*/  FMUL.FTZ R81, R3.reuse, R81 ;  /* 0x0000005103517220 */ /* 0x040fe40000410000 */
[C---:B------:R-:W-:Y:S01]  /*8900*/  FMUL.FTZ R82, R2.reuse, R82 ;  /* 0x0000005202527220 */ /* 0x040fe20000410000 */
[----:B------:R-:W2:Y:S01]  /*8910*/  MUFU.EX2 R234, R234 ;  /* 0x000000ea00ea7308 */ /* 0x000ea20000000800 */
[C---:B-1----:R-:W-:Y:S04]  /*8920*/  HMMA.16816.F32 R76, R136.reuse, R100, R76 ;  /* 0x00000064884c723c */ /* 0x042fe8000000184c */
[C---:B------:R-:W-:Y:S02]  /*8930*/  FMUL.FTZ R83, R2.reuse, R83 ;  /* 0x0000005302537220 */ /* 0x040fe40000410000 */
[----:B------:R-:W-:Y:S01]  /*8940*/  FMUL.FTZ R84, R3, R84 ;  /* 0x0000005403547220 */ /* 0x000fe20000410000 */
[----:B------:R-:W-:Y:S01]  /*8950*/  F2FP.PACK_AB R100, R175, R174 ;  /* 0x000000aeaf64723e */ /* 0x000fe200000000ff */
[----:B------:R-:W-:Y:S01]  /*8960*/  FMUL.FTZ R85, R3, R85 ;  /* 0x0000005503557220 */ /* 0x000fe20000410000 */
[----:B----4-:R-:W-:Y:S01]  /*8970*/  F2FP.PACK_AB R101, R179, R178 ;  /* 0x000000b2b365723e */ /* 0x010fe200000000ff */
[----:B------:R-:W-:Y:S01]  /*8980*/  MUFU.EX2 R235, R235 ;  /* 0x000000eb00eb7308 */ /* 0x000fe20000000800 */
[C---:B------:R-:W-:Y:S03]  /*8990*/  HMMA.16816.F32 R80, R136.reuse, R102, R80 ;  /* 0x000000668850723c */ /* 0x040fe60000001850 */
[C---:B------:R-:W-:Y:S02]  /*89a0*/  FMUL.FTZ R86, R2.reuse, R86 ;  /* 0x0000005602567220 */ /* 0x040fe40000410000 */
[C---:B------:R-:W-:Y:S02]  /*89b0*/  FMUL.FTZ R87, R2.reuse, R87 ;  /* 0x0000005702577220 */ /* 0x040fe40000410000 */
[----:B------:R-:W-:Y:S01]  /*89c0*/  FMUL.FTZ R88, R3, R88 ;  /* 0x0000005803587220 */ /* 0x000fe20000410000 */
[----:B------:R-:W-:Y:S01]  /*89d0*/  F2FP.PACK_AB R102, R177, R176 ;  /* 0x000000b0b166723e */ /* 0x000fe200000000ff */
[C---:B------:R-:W-:Y:S01]  /*89e0*/  FMUL.FTZ R89, R3.reuse, R89 ;  /* 0x0000005903597220 */ /* 0x040fe20000410000 */
[----:B------:R-:W-:Y:S02]  /*89f0*/  MUFU.EX2 R237, R237 ;  /* 0x000000ed00ed7308 */ /* 0x000fe40000000800 */
[C---:B--2---:R-:W-:Y:S03]  /*8a00*/  HMMA.16816.F32 R84, R136.reuse, R108, R84 ;  /* 0x0000006c8854723c */ /* 0x044fe60000001854 */
[----:B------:R-:W-:Y:S01]  /*8a10*/  FMUL.FTZ R90, R2, R90 ;  /* 0x0000005a025a7220 */ /* 0x000fe20000410000 */
[----:B-----5:R-:W-:Y:S01]  /*8a20*/  F2FP.PACK_AB R103, R224, R223 ;  /* 0x000000dfe067723e */ /* 0x020fe200000000ff */
[C---:B------:R-:W-:Y:S02]  /*8a30*/  FMUL.FTZ R91, R2.reuse, R91 ;  /* 0x0000005b025b7220 */ /* 0x040fe40000410000 */
[C---:B------:R-:W-:Y:S01]  /*8a40*/  FMUL.FTZ R92, R3.reuse, R92 ;  /* 0x0000005c035c7220 */ /* 0x040fe20000410000 */
[----:B------:R-:W1:Y:S01]  /*8a50*/  MUFU.EX2 R238, R238 ;  /* 0x000000ee00ee7308 */ /* 0x000e620000000800 */
[C---:B------:R-:W-:Y:S03]  /*8a60*/  FMUL.FTZ R93, R3.reuse, R93 ;  /* 0x0000005d035d7220 */ /* 0x040fe60000410000 */
[C---:B------:R-:W-:Y:S01]  /*8a70*/  HMMA.16816.F32 R88, R136.reuse, R110, R88 ;  /* 0x0000006e8858723c */ /* 0x040fe20000001858 */
[----:B------:R-:W2:Y:S02]  /*8a80*/  LDSM.16.MT88.4 R108, [R197+0x900] ;  /* 0x00090000c56c783b */ /* 0x000ea40000004200 */
[C---:B------:R-:W-:Y:S02]  /*8a90*/  FMUL.FTZ R94, R2.reuse, R94 ;  /* 0x0000005e025e7220 */ /* 0x040fe40000410000 */
[C---:B------:R-:W-:Y:S01]  /*8aa0*/  FMUL.FTZ R95, R2.reuse, R95 ;  /* 0x0000005f025f7220 */ /* 0x040fe20000410000 */
[----:B------:R-:W4:Y:S01]  /*8ab0*/  MUFU.EX2 R239, R239 ;  /* 0x000000ef00ef7308 */ /* 0x000f220000000800 */
[C---:B------:R-:W-:Y:S02]  /*8ac0*/  FMUL.FTZ R96, R3.reuse, R96 ;  /* 0x0000006003607220 */ /* 0x040fe40000410000 */
[C---:B------:R-:W-:Y:S03]  /*8ad0*/  FMUL.FTZ R97, R3.reuse, R97 ;  /* 0x0000006103617220 */ /* 0x040fe60000410000 */
[C---:B---3--:R-:W-:Y:S03]  /*8ae0*/  HMMA.16816.F32 R92, R136.reuse, R104, R92 ;  /* 0x00000068885c723c */ /* 0x048fe6000000185c */
[C---:B------:R-:W-:Y:S02]  /*8af0*/  FMUL.FTZ R98, R2.reuse, R98 ;  /* 0x0000006202627220 */ /* 0x040fe40000410000 */
[C---:B------:R-:W-:Y:S02]  /*8b00*/  FMUL.FTZ R99, R2.reuse, R99 ;  /* 0x0000006302637220 */ /* 0x040fe40000410000 */
[----:B------:R-:W-:Y:S02]  /*8b10*/  FFMA.FTZ R168, R3, R214, R168 ;  /* 0x000000d603a87223 */ /* 0x000fe400000100a8 */
[----:B------:R-:W-:Y:S03]  /*8b20*/  FFMA.FTZ R173, R2, R215, R173 ;  /* 0x000000d702ad7223 */ /* 0x000fe600000100ad */
[----:B------:R-:W-:Y:S01]  /*8b30*/  HMMA.16816.F32 R96, R136, R106, R96 ;  /* 0x0000006a8860723c */ /* 0x000fe20000001860 */
[----:B------:R-:W3:Y:S02]  /*8b40*/  LDSM.16.MT88.4 R104, [R196+0x2900] ;  /* 0x00290000c468783b */ /* 0x000ee40000004200 */
[----:B------:R-:W-:Y:S02]  /*8b50*/  FADD.FTZ R135, R135, R168 ;  /* 0x000000a887877221 */ /* 0x000fe40000010000 */
[----:B------:R-:W-:Y:S02]  /*8b60*/  FADD.FTZ R172, R172, R173 ;  /* 0x000000adacac7221 */ /* 0x000fe40000010000 */
[----:B------:R-:W-:Y:S01]  /*8b70*/  FADD.FTZ R134, R134, R135 ;  /* 0x0000008786867221 */ /* 0x000fe20000010000 */
[C---:B------:R-:W-:Y:S01]  /*8b80*/  HMMA.16816.F32 R4, R100.reuse, R112, R4 ;  /* 0x000000706404723c */ /* 0x040fe20000001804 */
[----:B------:R-:W-:Y:S04]  /*8b90*/  LDSM.16.MT88.4 R136, [R197+0x3100] ;  /* 0x00310000c588783b */ /* 0x000fe80000004200 */
[----:B------:R-:W-:Y:S02]  /*8ba0*/  FADD.FTZ R3, R171, R172 ;  /* 0x000000acab037221 */ /* 0x000fe40000010000 */
[----:B------:R-:W-:Y:S01]  /*8bb0*/  FADD.FTZ R169, R169, R134 ;  /* 0x00000086a9a97221 */ /* 0x000fe20000010000 */
[C---:B------:R-:W-:Y:S01]  /*8bc0*/  HMMA.16816.F32 R8, R100.reuse, R114, R8 ;  /* 0x000000726408723c */ /* 0x040fe20000001808 */
[----:B------:R-:W-:Y:S03]  /*8bd0*/  LDSM.16.MT88.4 R112, [R198+0x4900] ;  /* 0x00490000c670783b */ /* 0x000fe60000004200 */
[----:B------:R-:W-:Y:S02]  /*8be0*/  FADD.FTZ R3, R170, R3 ;  /* 0x00000003aa037221 */ /* 0x000fe40000010000 */
[----:B------:R-:W-:Y:S02]  /*8bf0*/  FADD.FTZ R174, R174, R169 ;  /* 0x000000a9aeae7221 */ /* 0x000fe40000010000 */
[C---:B------:R-:W-:Y:S04]  /*8c00*/  HMMA.16816.F32 R12, R100.reuse, R116, R12 ;  /* 0x00000074640c723c */ /* 0x040fe8000000180c */
[----:B------:R-:W-:Y:S01]  /*8c10*/  FADD.FTZ R2, R178, R3 ;  /* 0x00000003b2027221 */ /* 0x000fe20000010000 */
[----:B------:R-:W-:Y:S01]  /*8c20*/  MOV R3, R0 ;  /* 0x0000000000037202 */ /* 0x000fe20000000f00 */
[----:B------:R-:W-:Y:S02]  /*8c30*/  FADD.FTZ R175, R175, R174 ;  /* 0x000000aeafaf7221 */ /* 0x000fe40000010000 */
[C---:B------:R-:W-:Y:S01]  /*8c40*/  HMMA.16816.F32 R16, R100.reuse, R118, R16 ;  /* 0x000000766410723c */ /* 0x040fe20000001810 */
[----:B------:R-:W-:Y:S03]  /*8c50*/  LDSM.16.MT88.4 R116, [R197+0x4900] ;  /* 0x00490000c574783b */ /* 0x000fe60000004200 */
[----:B------:R-:W-:Y:S02]  /*8c60*/  FADD.FTZ R2, R179, R2 ;  /* 0x00000002b3027221 */ /* 0x000fe40000010000 */
[----:B------:R-:W-:Y:S02]  /*8c70*/  FADD.FTZ R176, R176, R175 ;  /* 0x000000afb0b07221 */ /* 0x000fe40000010000 */
[C---:B--2---:R-:W-:Y:S04]  /*8c80*/  HMMA.16816.F32 R20, R100.reuse, R108, R20 ;  /* 0x0000006c6414723c */ /* 0x044fe80000001814 */
[----:B------:R-:W-:Y:S01]  /*8c90*/  FADD.FTZ R223, R223, R2 ;  /* 0x00000002dfdf7221 */ /* 0x000fe20000010000 */
[----:B------:R-:W-:Y:S01]  /*8ca0*/  MOV R2, R132 ;  /* 0x0000008400027202 */ /* 0x000fe20000000f00 */
[----:B------:R-:W-:Y:S02]  /*8cb0*/  FADD.FTZ R176, R177, R176 ;  /* 0x000000b0b1b07221 */ /* 0x000fe40000010000 */
[C---:B------:R-:W-:Y:S01]  /*8cc0*/  HMMA.16816.F32 R24, R100.reuse, R110, R24 ;  /* 0x0000006e6418723c */ /* 0x040fe20000001818 */
[----:B------:R-:W2:Y:S03]  /*8cd0*/  LDSM.16.MT88.4 R108, [R203+0x4900] ;  /* 0x00490000cb6c783b */ /* 0x000ea60000004200 */
[----:B------:R-:W-:Y:S04]  /*8ce0*/  FADD.FTZ R224, R224, R223 ;  /* 0x000000dfe0e07221 */ /* 0x000fe80000010000 */
        /* <DEDUP_REMOVED lines=20> */
[----:B------:R-:W5:Y:S07]  /*8e30*/  LDSM.16.MT88.4 R112, [R197+0x1100] ;  /* 0x00110000c570783b */ /* 0x000f6e0000004200 */
[C---:B------:R-:W-:Y:S08]  /*8e40*/  HMMA.16816.F32 R84, R100.reuse, R116, R84 ;  /* 0x000000746454723c */ /* 0x040ff00000001854 */
[C---:B------:R-:W-:Y:S01]  /*8e50*/  HMMA.16816.F32 R88, R100.reuse, R118, R88 ;  /* 0x000000766458723c */ /* 0x040fe20000001858 */
[----:B------:R-:W1:Y:S07]  /*8e60*/  LDSM.16.MT88.4 R116, [R203+0x3100] ;  /* 0x00310000cb74783b */ /* 0x000e6e0000004200 */
[C---:B---3--:R-:W-:Y:S08]  /*8e70*/  HMMA.16816.F32 R92, R100.reuse, R104, R92 ;  /* 0x00000068645c723c */ /* 0x048ff0000000185c */
[----:B------:R-:W-:Y:S01]  /*8e80*/  HMMA.16816.F32 R96, R100, R106, R96 ;  /* 0x0000006a6460723c */ /* 0x000fe20000001860 */
[----:B------:R-:W3:Y:S06]  /*8e90*/  LDSM.16.MT88.4 R104, [R196+0x3100] ;  /* 0x00310000c468783b */ /* 0x000eec0000004200 */
[----:B------:R-:W-:Y:S01]  /*8ea0*/  F2FP.PACK_AB R100, R226, R225 ;  /* 0x000000e1e264723e */ /* 0x000fe200000000ff */
[----:B------:R-:W-:Y:S01]  /*8eb0*/  FADD.FTZ R225, R225, R176 ;  /* 0x000000b0e1e17221 */ /* 0x000fe20000010000 */
[----:B------:R-:W-:Y:S03]  /*8ec0*/  F2FP.PACK_AB R102, R228, R227 ;  /* 0x000000e3e466723e */ /* 0x000fe600000000ff */
[----:B------:R-:W-:Y:S01]  /*8ed0*/  F2FP.PACK_AB R101, R230, R229 ;  /* 0x000000e5e665723e */ /* 0x000fe200000000ff */
[----:B------:R-:W-:Y:S01]  /*8ee0*/  FADD.FTZ R229, R229, R224 ;  /* 0x000000e0e5e57221 */ /* 0x000fe20000010000 */
[----:B------:R-:W-:Y:S01]  /*8ef0*/  F2FP.PACK_AB R103, R232, R231 ;  /* 0x000000e7e867723e */ /* 0x000fe200000000ff */
[----:B------:R-:W-:Y:S02]  /*8f00*/  FADD.FTZ R226, R226, R225 ;  /* 0x000000e1e2e27221 */ /* 0x000fe40000010000 */
[----:B------:R-:W-:Y:S02]  /*8f10*/  FADD.FTZ R230, R230, R229 ;  /* 0x000000e5e6e67221 */ /* 0x000fe40000010000 */
[----:B------:R-:W-:Y:S02]  /*8f20*/  FADD.FTZ R227, R227, R226 ;  /* 0x000000e2e3e37221 */ /* 0x000fe40000010000 */
[C---:B--2---:R-:W-:Y:S03]  /*8f30*/  HMMA.16816.F32 R4, R100.reuse, R108, R4 ;  /* 0x0000006c6404723c */ /* 0x044fe60000001804 */
[----:B------:R-:W-:Y:S02]  /*8f40*/  FADD.FTZ R231, R231, R230 ;  /* 0x000000e6e7e77221 */ /* 0x000fe40000010000 */
[----:B------:R-:W-:Y:S02]  /*8f50*/  FADD.FTZ R228, R228, R227 ;  /* 0x000000e3e4e47221 */ /* 0x000fe40000010000 */
[----:B------:R-:W-:Y:S01]  /*8f60*/  FADD.FTZ R232, R232, R231 ;  /* 0x000000e7e8e87221 */ /* 0x000fe20000010000 */
[C---:B------:R-:W-:Y:S01]  /*8f70*/  HMMA.16816.F32 R8, R100.reuse, R110, R8 ;  /* 0x0000006e6408723c */ /* 0x040fe20000001808 */
[----:B------:R-:W2:Y:S07]  /*8f80*/  LDSM.16.MT88.4 R108, [R203+0x5100] ;  /* 0x00510000cb6c783b */ /* 0x000eae0000004200 */
[C---:B------:R-:W-:Y:S08]  /*8f90*/  HMMA.16816.F32 R12, R100.reuse, R120, R12 ;  /* 0x00000078640c723c */ /* 0x040ff0000000180c */
[C---:B------:R-:W-:Y:S08]  /*8fa0*/  HMMA.16816.F32 R16, R100.reuse, R122, R16 ;  /* 0x0000007a6410723c */ /* 0x040ff00000001810 */
[C---:B-----5:R-:W-:Y:S08]  /*8fb0*/  HMMA.16816.F32 R20, R100.reuse, R112, R20 ;  /* 0x000000706414723c */ /* 0x060ff00000001814 */
[C---:B------:R-:W-:Y:S01]  /*8fc0*/  HMMA.16816.F32 R24, R100.reuse, R114, R24 ;  /* 0x000000726418723c */ /* 0x040fe20000001818 */
[----:B------:R-:W5:Y:S07]  /*8fd0*/  LDSM.16.MT88.4 R112, [R198+0x5100] ;  /* 0x00510000c670783b */ /* 0x000f6e0000004200 */
[C---:B------:R-:W-:Y:S08]  /*8fe0*/  HMMA.16816.F32 R28, R100.reuse, R124, R28 ;  /* 0x0000007c641c723c */ /* 0x040ff0000000181c */
[C---:B------:R-:W-:Y:S01]  /*8ff0*/  HMMA.16816.F32 R32, R100.reuse, R126, R32 ;  /* 0x0000007e6420723c */ /* 0x040fe20000001820 */
[----:B------:R-:W-:Y:S07]  /*9000*/  LDSM.16.MT88.4 R124, [R203+0x1900] ;  /* 0x00190000cb7c783b */ /* 0x000fee0000004200 */
[C---:B-1----:R-:W-:Y:S08]  /*9010*/  HMMA.16816.F32 R36, R100.reuse, R116, R36 ;  /* 0x000000746424723c */ /* 0x042ff00000001824 */
[C---:B------:R-:W-:Y:S01]  /*9020*/  HMMA.16816.F32 R40, R100.reuse, R118, R40 ;  /* 0x000000766428723c */ /* 0x040fe20000001828 */
[----:B------:R-:W1:Y:S07]  /*9030*/  LDSM.16.MT88.4 R116, [R197+0x5100] ;  /* 0x00510000c574783b */ /* 0x000e6e0000004200 */
        /* <DEDUP_REMOVED lines=9> */
[----:B----4-:R-:W-:Y:S01]  /*90d0*/  F2FP.PACK_AB R139, R240, R239 ;  /* 0x000000eff08b723e */ /* 0x010fe200000000ff */
[----:B------:R-:W-:Y:S02]  /*90e0*/  FADD.FTZ R237, R237, R232 ;  /* 0x000000e8eded7221 */ /* 0x000fe40000010000 */
[----:B------:R-:W-:Y:S01]  /*90f0*/  FADD.FTZ R234, R234, R233 ;  /* 0x000000e9eaea7221 */ /* 0x000fe20000010000 */
[C---:B------:R-:W-:Y:S01]  /*9100*/  HMMA.16816.F32 R64, R100.reuse, R106, R64 ;  /* 0x0000006a6440723c */ /* 0x040fe20000001840 */
[----:B------:R-:W3:Y:S03]  /*9110*/  LDSM.16.MT88.4 R104, [R196+0x5100] ;  /* 0x00510000c468783b */ /* 0x000ee60000004200 */
[----:B------:R-:W-:Y:S02]  /*9120*/  FADD.FTZ R238, R238, R237 ;  /* 0x000000edeeee7221 */ /* 0x000fe40000010000 */
[----:B------:R-:W-:Y:S02]  /*9130*/  FADD.FTZ R235, R235, R234 ;  /* 0x000000eaebeb7221 */ /* 0x000fe40000010000 */
[C---:B--2---:R-:W-:Y:S04]  /*9140*/  HMMA.16816.F32 R68, R100.reuse, R108, R68 ;  /* 0x0000006c6444723c */ /* 0x044fe80000001844 */
[----:B------:R-:W-:Y:S02]  /*9150*/  FADD.FTZ R215, R239, R238 ;  /* 0x000000eeefd77221 */ /* 0x000fe40000010000 */
[----:B------:R-:W-:Y:S02]  /*9160*/  FADD.FTZ R214, R236, R235 ;  /* 0x000000ebecd67221 */ /* 0x000fe40000010000 */
[C---:B------:R-:W-:Y:S01]  /*9170*/  HMMA.16816.F32 R72, R100.reuse, R110, R72 ;  /* 0x0000006e6448723c */ /* 0x040fe20000001848 */
[----:B------:R-:W2:Y:S03]  /*9180*/  LDSM.16.MT88.4 R108, [R198+0x1900] ;  /* 0x00190000c66c783b */ /* 0x000ea60000004200 */
[----:B------:R-:W-:Y:S04]  /*9190*/  FADD.FTZ R215, R240, R215 ;  /* 0x000000d7f0d77221 */ /* 0x000fe80000010000 */
[C---:B-----5:R-:W-:Y:S08]  /*91a0*/  HMMA.16816.F32 R76, R100.reuse, R112, R76 ;  /* 0x00000070644c723c */ /* 0x060ff0000000184c */
[C---:B------:R-:W-:Y:S08]  /*91b0*/  HMMA.16816.F32 R80, R100.reuse, R114, R80 ;  /* 0x000000726450723c */ /* 0x040ff00000001850 */
[C---:B-1----:R-:W-:Y:S08]  /*91c0*/  HMMA.16816.F32 R84, R100.reuse, R116, R84 ;  /* 0x000000746454723c */ /* 0x042ff00000001854 */
[C---:B------:R-:W-:Y:S08]  /*91d0*/  HMMA.16816.F32 R88, R100.reuse, R118, R88 ;  /* 0x000000766458723c */ /* 0x040ff00000001858 */
[C---:B---3--:R-:W-:Y:S08]  /*91e0*/  HMMA.16816.F32 R92, R100.reuse, R104, R92 ;  /* 0x00000068645c723c */ /* 0x048ff0000000185c */
[----:B------:R-:W-:Y:S08]  /*91f0*/  HMMA.16816.F32 R96, R100, R106, R96 ;  /* 0x0000006a6460723c */ /* 0x000ff00000001860 */
[C---:B------:R-:W-:Y:S01]  /*9200*/  HMMA.16816.F32 R128, R136.reuse, R124, R4 ;  /* 0x0000007c8880723c */ /* 0x040fe20000001804 */
[----:B------:R-:W1:Y:S07]  /*9210*/  LDSM.16.MT88.4 R4, [R198+0x5900] ;  /* 0x00590000c604783b */ /* 0x000e6e0000004200 */
[C---:B------:R-:W-:Y:S01]  /*9220*/  HMMA.16816.F32 R124, R136.reuse, R126, R8 ;  /* 0x0000007e887c723c */ /* 0x040fe20000001808 */
[----:B------:R-:W3:Y:S07]  /*9230*/  LDSM.16.MT88.4 R8, [R197+0x5900] ;  /* 0x00590000c508783b */ /* 0x000eee0000004200 */
[C---:B--2---:R-:W-:Y:S01]  /*9240*/  HMMA.16816.F32 R120, R136.reuse, R108, R12 ;  /* 0x0000006c8878723c */ /* 0x044fe2000000180c */
[----:B------:R-:W2:Y:S07]  /*9250*/  LDSM.16.MT88.4 R12, [R196+0x5900] ;  /* 0x00590000c40c783b */ /* 0x000eae0000004200 */
        /* <DEDUP_REMOVED lines=15> */
[C---:B-1----:R-:W-:Y:S08]  /*9350*/  HMMA.16816.F32 R76, R136.reuse, R4, R76 ;  /* 0x00000004884c723c */ /* 0x042ff0000000184c */
[C---:B------:R-:W-:Y:S08]  /*9360*/  HMMA.16816.F32 R80, R136.reuse, R6, R80 ;  /* 0x000000068850723c */ /* 0x040ff00000001850 */
[C---:B---3--:R-:W-:Y:S08]  /*9370*/  HMMA.16816.F32 R84, R136.reuse, R8, R84 ;  /* 0x000000088854723c */ /* 0x048ff00000001854 */
[C---:B------:R-:W-:Y:S08]  /*9380*/  HMMA.16816.F32 R88, R136.reuse, R10, R88 ;  /* 0x0000000a8858723c */ /* 0x040ff00000001858 */
[C---:B--2---:R-:W-:Y:S08]  /*9390*/  HMMA.16816.F32 R92, R136.reuse, R12, R92 ;  /* 0x0000000c885c723c */ /* 0x044ff0000000185c */
[----:B------:R-:W-:Y:S01]  /*93a0*/  HMMA.16816.F32 R96, R136, R14, R96 ;  /* 0x0000000e8860723c */ /* 0x000fe20000001860 */
[----:B------:R-:W-:-:S07]  /*93b0*/  @P0 BRA `(.L_x_418) ;  /* 0xffffc4a000000947 */ /* 0x000fce000383ffff */
.L_x_407:
[----:B------:R-:W1:Y:S01]  /*93c0*/  S2UR UR26, SR_CTAID.X ;  /* 0x00000000001a79c3 */ /* 0x000e620000002500 */
[----:B------:R-:W-:Y:S01]  /*93d0*/  UMOV UR25, 0x1 ;  /* 0x0000000100197882 */ /* 0x000fe20000000000 */
[----:B------:R-:W-:Y:S01]  /*93e0*/  PLOP3.LUT P0, PT, PT, PT, UP0, 0x40, 0x0 ;  /* 0x000000000000781c */ /* 0x000fe20003f0e808 */
[----:B------:R-:W-:-:S02]  /*93f0*/  ULDC UR21, c[0x0][0x168] ;  /* 0x00005a0000157ab9 */ /* 0x000fc40000000800 */
[----:B------:R-:W-:Y:S02]  /*9400*/  ULDC.64 UR4, c[0x0][0x2c8] ;  /* 0x0000b20000047ab9 */ /* 0x000fe40000000a00 */
[----:B------:R-:W-:Y:S02]  /*9410*/  UIADD3 UR21, UR25, -UR21, URZ ;  /* 0x8000001519157290 */ /* 0x000fe4000fffe03f */
[----:B------:R-:W-:Y:S02]  /*9420*/  ULDC UR24, c[0x0][0x2ac] ;  /* 0x0000ab0000187ab9 */ /* 0x000fe40000000800 */
[----:B-1----:R-:W-:-:S04]  /*9430*/  ULEA UR26, UR26, 0x7f, 0x7 ;  /* 0x0000007f1a1a7891 */ /* 0x002fc8000f8e383f */
[----:B------:R-:W-:-:S03]  /*9440*/  UIMAD.WIDE.U32 UR28, UR26, UR4, URZ ;  /* 0x000000041a1c72a5 */ /* 0x000fc6000f8e003f */
[----:B------:R-:W-:Y:S02]  /*9450*/  ULDC UR4, c[0x0][0x1d0] ;  /* 0x0000740000047ab9 */ /* 0x000fe40000000800 */
[----:B------:R-:W-:Y:S02]  /*9460*/  UIMAD UR4, UR24, UR4, UR21 ;  /* 0x00000004180472a4 */ /* 0x000fe4000f8e0215 */
[----:B------:R-:W-:Y:S02]  /*9470*/  @UP1 USHF.R.U32.HI UR26, URZ, UR5, UR29 ;  /* 0x000000053f1a1299 */ /* 0x000fe4000801161d */
[----:B------:R-:W-:Y:S02]  /*9480*/  ULDC UR21, c[0x0][0x324] ;  /* 0x0000c90000157ab9 */ /* 0x000fe40000000800 */
[----:B------:R-:W-:-:S04]  /*9490*/  UIADD3 UR24, UR4, UR26, URZ ;  /* 0x0000001a04187290 */ /* 0x000fc8000fffe03f */
[----:B------:R-:W-:Y:S01]  /*94a0*/  UIADD3 UR21, UR24, -UR21, URZ ;  /* 0x8000001518157290 */ /* 0x000fe2000fffe03f */
[----:B------:R-:W-:Y:S05]  /*94b0*/  @P0 BRA `(.L_x_419) ;  /* 0x0000016000000947 */ /* 0x000fea0003800000 */
[----:B------:R-:W-:-:S06]  /*94c0*/  UISETP.GT.AND UP2, UPT, UR24, -0x1, UPT ;  /* 0xffffffff1800788c */ /* 0x000fcc000bf44270 */
[----:B------:R-:W-:-:S13]  /*94d0*/  PLOP3.LUT P0, PT, PT, PT, UP2, 0x80, 0x0 ;  /* 0x000000000000781c */ /* 0x000fda0003f0f028 */
[----:B------:R-:W-:Y:S05]  /*94e0*/  @P0 BRA `(.L_x_420) ;  /* 0x0000009000000947 */ /* 0x000fea0003800000 */
[----:B------:R-:W-:Y:S02]  /*94f0*/  ULDC UR4, c[0x0][0x32c] ;  /* 0x0000cb0000047ab9 */ /* 0x000fe40000000800 */
[----:B------:R-:W-:Y:S02]  /*9500*/  UISETP.NE.AND UP2, UPT, UR25, UR4, UPT ;  /* 0x000000041900728c */ /* 0x000fe4000bf45270 */
[----:B------:R-:W-:Y:S02]  /*9510*/  ULOP3.LUT UR24, URZ, UR24, URZ, 0x33, !UPT ;  /* 0x000000183f187292 */ /* 0x000fe4000f8e333f */
[----:B------:R-:W-:Y:S02]  /*9520*/  ULDC.64 UR4, c[0x0][0x330] ;  /* 0x0000cc0000047ab9 */ /* 0x000fe40000000a00 */
[----:B------:R-:W-:-:S07]  /*9530*/  UIMAD.WIDE.U32 UR26, UR24, UR4, URZ ;  /* 0x00000004181a72a5 */ /* 0x000fce000f8e003f */
[----:B------:R-:W-:Y:S02]  /*9540*/  @UP2 UMOV UR25, UR27 ;  /* 0x0000001b00192c82 */ /* 0x000fe40008000000 */
[----:B------:R-:W-:-:S04]  /*9550*/  @UP2 USHF.R.U32.HI UR24, URZ, UR5, UR25 ;  /* 0x000000053f182299 */ /* 0x000fc80008011619 */
[----:B------:R-:W-:Y:S01]  /*9560*/  ULOP3.LUT UR24, URZ, UR24, URZ, 0x33, !UPT ;  /* 0x000000183f187292 */ /* 0x000fe2000f8e333f */
[----:B------:R-:W-:Y:S05]  /*9570*/  BRA `(.L_x_421) ;  /* 0x0000006000007947 */ /* 0x000fea0003800000 */
.L_x_420:
[----:B------:R-:W-:Y:S02]  /*9580*/  ULDC UR4, c[0x0][0x32c] ;  /* 0x0000cb0000047ab9 */ /* 0x000fe40000000800 */
[----:B------:R-:W-:-:S03]  /*9590*/  UISETP.NE.AND UP2, UPT, UR25, UR4, UPT ;  /* 0x000000041900728c */ /* 0x000fc6000bf45270 */
[----:B------:R-:W-:Y:S02]  /*95a0*/  ULDC.64 UR4, c[0x0][0x330] ;  /* 0x0000cc0000047ab9 */ /* 0x000fe40000000a00 */
[----:B------:R-:W-:-:S07]  /*95b0*/  UIMAD.WIDE.U32 UR26, UR24, UR4, URZ ;  /* 0x00000004181a72a5 */ /* 0x000fce000f8e003f */
[----:B------:R-:W-:Y:S02]  /*95c0*/  @UP2 UMOV UR25, UR27 ;  /* 0x0000001b00192c82 */ /* 0x000fe40008000000 */
[----:B------:R-:W-:Y:S02]  /*95d0*/  @UP2 USHF.R.U32.HI UR24, URZ, UR5, UR25 ;  /* 0x000000053f182299 */ /* 0x000fe40008011619 */
.L_x_421:
[----:B------:R-:W-:Y:S02]  /*95e0*/  ULDC UR4, c[0x0][0x32c] ;  /* 0x0000cb0000047ab9 */ /* 0x000fe40000000800 */
[----:B------:R-:W-:-:S04]  /*95f0*/  UIMAD UR4, UR24, UR4, URZ ;  /* 0x00000004180472a4 */ /* 0x000fc8000f8e023f */
[----:B------:R-:W-:-:S04]  /*9600*/  UISETP.LT.AND UP2, UPT, UR21, UR4, UPT ;  /* 0x000000041500728c */ /* 0x000fc8000bf41270 */
[----:B------:R-:W-:-:S04]  /*9610*/  USEL UR21, UR21, UR4, !UP2 ;  /* 0x0000000415157287 */ /* 0x000fc8000d000000 */
.L_x_419:
[----:B------:R-:W-:-:S04]  /*9620*/  UIADD3 UR21, UR21, 0x3f, URZ ;  /* 0x0000003f15157890 */ /* 0x000fc8000fffe03f */
        /* <DEDUP_REMOVED lines=8> */
[----:B------:R-:W-:Y:S01]  /*96b0*/  SHF.R.S32.HI R5, RZ, 0x1f, R218 ;  /* 0x0000001fff057819 */ /* 0x000fe200000114da */
[----:B------:R-:W-:Y:S01]  /*96c0*/  IMAD.MOV.U32 R135, RZ, RZ, R132 ;  /* 0x000000ffff877224 */ /* 0x000fe200078e0084 */
[C---:B------:R-:W-:Y:S01]  /*96d0*/  SHF.L.U64.HI R224, R217.reuse, 0x1, R220 ;  /* 0x00000001d9e07819 */ /* 0x040fe200000102dc */
[----:B------:R-:W-:Y:S01]  /*96e0*/  IMAD.MOV.U32 R3, RZ, RZ, R0 ;  /* 0x000000ffff037224 */ /* 0x000fe200078e0000 */
[----:B------:R-:W-:Y:S01]  /*96f0*/  SEL R222, RZ, 0x10, P4 ;  /* 0x00000010ffde7807 */ /* 0x000fe20002000000 */
[C---:B------:R-:W-:Y:S01]  /*9700*/  IMAD.SHL.U32 R225, R218.reuse, 0x2, RZ ;  /* 0x00000002dae17824 */ /* 0x040fe200078e00ff */
[----:B------:R-:W-:Y:S01]  /*9710*/  SHF.L.U64.HI R226, R218, 0x1, R5 ;  /* 0x00000001dae27819 */ /* 0x000fe20000010205 */
[----:B------:R-:W-:Y:S02]  /*9720*/  IMAD.SHL.U32 R223, R217, 0x2, RZ ;  /* 0x00000002d9df7824 */ /* 0x000fe400078e00ff */
.L_x_425:
        /* <DEDUP_REMOVED lines=37> */
[----:B------:R3:W2:Y:S01]  /*9980*/  SHFL.IDX PT, R7, R12, RZ, 0x181f ;  /* 0x00181fff0c077589 */ /* 0x0006a200000e0000 */
        /* <DEDUP_REMOVED lines=20> */
.L_x_423:
        /* <DEDUP_REMOVED lines=14> */
[C---:B------:R-:W-:Y:S01]  /*9bb0*/  HMMA.16816.F32 R28, R136.reuse, R32, RZ ;  /* 0x00000020881c723c */ /* 0x040fe200000018ff */
[----:B------:R-:W-:Y:S07]  /*9bc0*/  LDSM.16.M88.4 R180, [R192] ;  /* 0x00000000c0b4783b */ /* 0x000fee0000000200 */
[----:B------:R-:W-:Y:S01]  /*9bd0*/  HMMA.16816.F32 R32, R136, R34, RZ ;  /* 0x000000228820723c */ /* 0x000fe200000018ff */
[----:B------:R-:W1:Y:S07]  /*9be0*/  LDSM.16.M88.4 R136, [R200+0x6900] ;  /* 0x00690000c888783b */ /* 0x000e6e0000000200 */
[C---:B------:R-:W-:Y:S08]  /*9bf0*/  HMMA.16816.F32 R4, R144.reuse, R148, R4 ;  /* 0x000000949004723c */ /* 0x040ff00000001804 */
        /* <DEDUP_REMOVED lines=10> */
[----:B------:R-:W3:Y:S07]  /*9ca0*/  LDSM.16.M88.4 R144, [R192+0x800] ;  /* 0x00080000c090783b */ /* 0x000eee0000000200 */
[C---:B--2---:R-:W-:Y:S01]  /*9cb0*/  HMMA.16816.F32 R4, R164.reuse, R168, R4 ;  /* 0x000000a8a404723c */ /* 0x044fe20000001804 */
        /* <DEDUP_REMOVED lines=8> */
[----:B------:R-:W4:Y:S07]  /*9d40*/  LDSM.16.M88.4 R140, [R205+0x9100] ;  /* 0x00910000cd8c783b */ /* 0x000f2e0000000200 */
[C---:B------:R-:W-:Y:S08]  /*9d50*/  HMMA.16816.F32 R28, R164.reuse, R172, R28 ;  /* 0x000000aca41c723c */ /* 0x040ff0000000181c */
[----:B------:R-:W-:Y:S01]  /*9d60*/  HMMA.16816.F32 R32, R164, R174, R32 ;  /* 0x000000aea420723c */ /* 0x000fe20000001820 */
[----:B------:R-:W5:Y:S07]  /*9d70*/  LDSM.16.M88.4 R164, [R205+0x9900] ;  /* 0x00990000cda4783b */ /* 0x000f6e0000000200 */
[C---:B------:R-:W-:Y:S01]  /*9d80*/  HMMA.16816.F32 R4, R176.reuse, R180, R4 ;  /* 0x000000b4b004723c */ /* 0x040fe20000001804 */
[----:B------:R-:W1:Y:S07]  /*9d90*/  LDSM.16.M88.4 R172, [R191] ;  /* 0x00000000bfac783b */ /* 0x000e6e0000000200 */
[C---:B------:R-:W-:Y:S01]  /*9da0*/  HMMA.16816.F32 R8, R176.reuse, R182, R8 ;  /* 0x000000b6b008723c */ /* 0x040fe20000001808 */
[----:B------:R-:W-:Y:S07]  /*9db0*/  LDSM.16.M88.4 R180, [R200+0x8100] ;  /* 0x00810000c8b4783b */ /* 0x000fee0000000200 */
[C---:B---3--:R-:W-:Y:S08]  /*9dc0*/  HMMA.16816.F32 R12, R176.reuse, R144, R12 ;  /* 0x00000090b00c723c */ /* 0x048ff0000000180c */
[C---:B------:R-:W-:Y:S01]  /*9dd0*/  HMMA.16816.F32 R16, R176.reuse, R146, R16 ;  /* 0x00000092b010723c */ /* 0x040fe20000001810 */
[----:B------:R-:W3:Y:S07]  /*9de0*/  LDSM.16.M88.4 R144, [R190] ;  /* 0x00000000be90783b */ /* 0x000eee0000000200 */
        /* <DEDUP_REMOVED lines=13> */
[C---:B----4-:R-:W-:Y:S08]  /*9ec0*/  HMMA.16816.F32 R20, R156.reuse, R140, R20 ;  /* 0x0000008c9c14723c */ /* 0x050ff00000001814 */
[C---:B------:R-:W-:Y:S01]  /*9ed0*/  HMMA.16816.F32 R24, R156.reuse, R142, R24 ;  /* 0x0000008e9c18723c */ /* 0x040fe20000001818 */
[----:B------:R-:W4:Y:S07]  /*9ee0*/  LDSM.16.M88.4 R140, [R200+0x9100] ;  /* 0x00910000c88c783b */ /* 0x000f2e0000000200 */
[C---:B-----5:R-:W-:Y:S08]  /*9ef0*/  HMMA.16816.F32 R28, R156.reuse, R164, R28 ;  /* 0x000000a49c1c723c */ /* 0x060ff0000000181c */
[----:B------:R-:W-:Y:S01]  /*9f00*/  HMMA.16816.F32 R32, R156, R166, R32 ;  /* 0x000000a69c20723c */ /* 0x000fe20000001820 */
[----:B------:R-:W5:Y:S07]  /*9f10*/  LDSM.16.M88.4 R156, [R200+0x9900] ;  /* 0x00990000c89c783b */ /* 0x000f6e0000000200 */
        /* <DEDUP_REMOVED lines=54> */
[C---:B------:R-:W-:Y:S08]  /*a280*/  HMMA.16816.F32 R8, R176.reuse, R182, R8 ;  /* 0x000000b6b008723c */ /* 0x040ff00000001808 */
[C---:B---3--:R-:W-:Y:S08]  /*a290*/  HMMA.16816.F32 R12, R176.reuse, R144, R12 ;  /* 0x00000090b00c723c */ /* 0x048ff0000000180c */
        /* <DEDUP_REMOVED lines=10> */
[C---:B----4-:R-:W-:Y:S08]  /*a340*/  HMMA.16816.F32 R20, R160.reuse, R140, R20 ;  /* 0x0000008ca014723c */ /* 0x050ff00000001814 */
[C---:B------:R-:W-:Y:S01]  /*a350*/  HMMA.16816.F32 R24, R160.reuse, R142, R24 ;  /* 0x0000008ea018723c */ /* 0x040fe20000001818 */
[----:B------:R-:W2:Y:S07]  /*a360*/  LDSM.16.M88.4 R140, [R192+0x5000] ;  /* 0x00500000c08c783b */ /* 0x000eae0000000200 */
[C---:B-----5:R-:W-:Y:S08]  /*a370*/  HMMA.16816.F32 R28, R160.reuse, R156, R28 ;  /* 0x0000009ca01c723c */ /* 0x060ff0000000181c */
[----:B------:R-:W-:Y:S08]  /*a380*/  HMMA.16816.F32 R32, R160, R158, R32 ;  /* 0x0000009ea020723c */ /* 0x000ff00000001820 */
[C---:B------:R-:W-:Y:S08]  /*a390*/  HMMA.16816.F32 R4, R168.reuse, R172, R4 ;  /* 0x000000aca804723c */ /* 0x040ff00000001804 */
[C---:B------:R-:W-:Y:S08]  /*a3a0*/  HMMA.16816.F32 R8, R168.reuse, R174, R8 ;  /* 0x000000aea808723c */ /* 0x040ff00000001808 */
[C---:B-1----:R-:W-:Y:S08]  /*a3b0*/  HMMA.16816.F32 R12, R168.reuse, R136, R12 ;  /* 0x00000088a80c723c */ /* 0x042ff0000000180c */
[C---:B------:R-:W-:Y:S04]  /*a3c0*/  HMMA.16816.F32 R16, R168.reuse, R138, R16 ;  /* 0x0000008aa810723c */ /* 0x040fe80000001810 */
[----:B------:R-:W-:Y:S02]  /*a3d0*/  FMUL.FTZ R172, R4, c[0x0][0x320] ;  /* 0x0000c80004ac7a20 */ /* 0x000fe40000410000 */
[----:B------:R-:W-:Y:S02]  /*a3e0*/  FMUL.FTZ R144, R5, c[0x0][0x320] ;  /* 0x0000c80005907a20 */ /* 0x000fe40000410000 */
[----:B------:R-:W-:Y:S01]  /*a3f0*/  FMUL.FTZ R9, R9, c[0x0][0x320] ;  /* 0x0000c80009097a20 */ /* 0x000fe20000410000 */
[C---:B--2---:R-:W-:Y:S01]  /*a400*/  HMMA.16816.F32 R20, R168.reuse, R140, R20 ;  /* 0x0000008ca814723c */ /* 0x044fe20000001814 */
[----:B------:R-:W1:Y:S02]  /*a410*/  MUFU.TANH R172, R172 ;  /* 0x000000ac00ac7308 */ /* 0x000e640000002400 */
[----:B------:R-:W-:Y:S02]  /*a420*/  FMUL.FTZ R10, R10, c[0x0][0x320] ;  /* 0x0000c8000a0a7a20 */ /* 0x000fe40000410000 */
[----:B------:R-:W-:Y:S02]  /*a430*/  FMUL.FTZ R11, R11, c[0x0][0x320] ;  /* 0x0000c8000b0b7a20 */ /* 0x000fe40000410000 */
[----:B------:R-:W-:Y:S01]  /*a440*/  FMUL.FTZ R178, R8, c[0x0][0x320] ;  /* 0x0000c80008b27a20 */ /* 0x000fe20000410000 */
[C---:B------:R-:W-:Y:S03]  /*a450*/  HMMA.16816.F32 R24, R168.reuse, R142, R24 ;  /* 0x0000008ea818723c */ /* 0x040fe60000001818 */
[----:B------:R-:W2:Y:S01]  /*a460*/  MUFU.TANH R180, R9 ;  /* 0x0000000900b47308 */ /* 0x000ea20000002400 */
[----:B------:R-:W-:Y:S02]  /*a470*/  FMUL.FTZ R176, R6, c[0x0][0x320] ;  /* 0x0000c80006b07a20 */ /* 0x000fe40000410000 */
[----:B------:R-:W-:Y:S02]  /*a480*/  FMUL.FTZ R175, R7, c[0x0][0x320] ;  /* 0x0000c80007af7a20 */ /* 0x000fe40000410000 */
[----:B------:R-:W-:Y:S04]  /*a490*/  FMUL.FTZ R166, R12, c[0x0][0x320] ;  /* 0x0000c8000ca67a20 */ /* 0x000fe80000410000 */
[----:B------:R-:W-:Y:S01]  /*a4a0*/  FMUL.FTZ R162, R16, c[0x0][0x320] ;  /* 0x0000c80010a27a20 */ /* 0x000fe20000410000 */
[----:B------:R-:W3:Y:S01]  /*a4b0*/  MUFU.TANH R179, R10 ;  /* 0x0000000a00b37308 */ /* 0x000ee20000002400 */
[----:B------:R-:W-:Y:S02]  /*a4c0*/  FMUL.FTZ R13, R13, c[0x0][0x320] ;  /* 0x0000c8000d0d7a20 */ /* 0x000fe40000410000 */
[----:B------:R-:W-:Y:S02]  /*a4d0*/  FMUL.FTZ R158, R20, c[0x0][0x320] ;  /* 0x0000c800149e7a20 */ /* 0x000fe40000410000 */
[----:B------:R-:W-:Y:S02]  /*a4e0*/  FMUL.FTZ R14, R14, c[0x0][0x320] ;  /* 0x0000c8000e0e7a20 */ /* 0x000fe40000410000 */
[----:B------:R-:W-:Y:S02]  /*a4f0*/  FMUL.FTZ R15, R15, c[0x0][0x320] ;  /* 0x0000c8000f0f7a20 */ /* 0x000fe40000410000 */
[----:B------:R-:W-:Y:S01]  /*a500*/  FMUL.FTZ R17, R17, c[0x0][0x320] ;  /* 0x0000c80011117a20 */ /* 0x000fe20000410000 */
[----:B------:R4:W1:Y:S01]  /*a510*/  MUFU.TANH R177, R11 ;  /* 0x0000000b00b17308 */ /* 0x0008620000002400 */
        /* <DEDUP_REMOVED lines=10> */
[----:B------:R-:W1:Y:S01]  /*a5c0*/  MUFU.TANH R176, R176 ;  /* 0x000000b000b07308 */ /* 0x000e620000002400 */
[----:B----4-:R-:W4:Y:S01]  /*a5d0*/  LDSM.16.M88.4 R8, [R192+0x5800] ;  /* 0x00580000c008783b */ /* 0x010f220000000200 */
[----:B------:R-:W-:Y:S08]  /*a5e0*/  DEPBAR.LE SB0, 0x0 ;  /* 0x000080000000791a */ /* 0x000ff00000000000 */
[----:B------:R-:W1:Y:S01]  /*a5f0*/  MUFU.TANH R175, R175 ;  /* 0x000000af00af7308 */ /* 0x000e620000002400 */
[----:B------:R-:W-:Y:S09]  /*a600*/  BAR.SYNC.DEFER_BLOCKING 0x0 ;  /* 0x0000000000007b1d */ /* 0x000ff20000010000 */
[----:B------:R-:W1:Y:S10]  /*a610*/  MUFU.TANH R178, R178 ;  /* 0x000000b200b27308 */ /* 0x000e740000002400 */
[----:B------:R-:W1:Y:S10]  /*a620*/  MUFU.TANH R166, R166 ;  /* 0x000000a600a67308 */ /* 0x000e740000002400 */
[----:B------:R1:W1:Y:S01]  /*a630*/  MUFU.TANH R164, R13 ;  /* 0x0000000d00a47308 */ /* 0x0002620000002400 */
[C---:B----4-:R-:W-:Y:S09]  /*a640*/  HMMA.16816.F32 R28, R168.reuse, R8, R28 ;  /* 0x00000008a81c723c */ /* 0x050ff2000000181c */
[----:B------:R4:W1:Y:S01]  /*a650*/  MUFU.TANH R167, R14 ;  /* 0x0000000e00a77308 */ /* 0x0008620000002400 */
[----:B------:R-:W-:Y:S09]  /*a660*/  HMMA.16816.F32 R32, R168, R10, R32 ;  /* 0x0000000aa820723c */ /* 0x000ff20000001820 */
[----:B------:R4:W1:Y:S05]  /*a670*/  MUFU.TANH R165, R15 ;  /* 0x0000000f00a57308 */ /* 0x00086a0000002400 */
[----:B------:R-:W-:Y:S05]  /*a680*/  FMUL.FTZ R148, R28, c[0x0][0x320] ;  /* 0x0000c8001c947a20 */ /* 0x000fea0000410000 */
[----:B------:R-:W1:Y:S01]  /*a690*/  MUFU.TANH R162, R162 ;  /* 0x000000a200a27308 */ /* 0x000e620000002400 */
[----:B------:R-:W-:Y:S02]  /*a6a0*/  FMUL.FTZ R29, R29, c[0x0][0x320] ;  /* 0x0000c8001d1d7a20 */ /* 0x000fe40000410000 */
[----:B------:R-:W-:Y:S02]  /*a6b0*/  FMUL.FTZ R30, R30, c[0x0][0x320] ;  /* 0x0000c8001e1e7a20 */ /* 0x000fe40000410000 */
[----:B------:R-:W-:Y:S02]  /*a6c0*/  FMUL.FTZ R31, R31, c[0x0][0x320] ;  /* 0x0000c8001f1f7a20 */ /* 0x000fe40000410000 */
[----:B------:R-:W-:Y:S02]  /*a6d0*/  FMUL.FTZ R146, R32, c[0x0][0x320] ;  /* 0x0000c80020927a20 */ /* 0x000fe40000410000 */
[----:B------:R-:W-:Y:S01]  /*a6e0*/  FMUL.FTZ R33, R33, c[0x0][0x320] ;  /* 0x0000c80021217a20 */ /* 0x000fe20000410000 */
[----:B------:R4:W1:Y:S01]  /*a6f0*/  MUFU.TANH R160, R17 ;  /* 0x0000001100a07308 */ /* 0x0008620000002400 */
[----:B------:R-:W-:Y:S02]  /*a700*/  FMUL.FTZ R34, R34, c[0x0][0x320] ;  /* 0x0000c80022227a20 */ /* 0x000fe40000410000 */
[----:B------:R-:W-:Y:S07]  /*a710*/  FMUL.FTZ R35, R35, c[0x0][0x320] ;  /* 0x0000c80023237a20 */ /* 0x000fee0000410000 */
[----:B------:R4:W1:Y:S10]  /*a720*/  MUFU.TANH R163, R18 ;  /* 0x0000001200a37308 */ /* 0x0008740000002400 */
[----:B------:R4:W1:Y:S10]  /*a730*/  MUFU.TANH R161, R19 ;  /* 0x0000001300a17308 */ /* 0x0008740000002400 */
[----:B------:R-:W1:Y:S10]  /*a740*/  MUFU.TANH R158, R158 ;  /* 0x0000009e009e7308 */ /* 0x000e740000002400 */
[----:B------:R4:W1:Y:S10]  /*a750*/  MUFU.TANH R156, R21 ;  /* 0x00000015009c7308 */ /* 0x0008740000002400 */
        /* <DEDUP_REMOVED lines=13> */
[----:B------:R4:W1:Y:S01]  /*a830*/  MUFU.TANH R133, R35 ;  /* 0x0000002300857308 */ /* 0x0008620000002400 */
[----:B------:R-:W-:-:S05]  /*a840*/  @P0 BRA `(.L_x_424) ;  /* 0x0000039000000947 */ /* 0x000fca0003800000 */
[----:B--23--:R-:W-:Y:S01]  /*a850*/  IADD3 R10, -R222, 0x10, RZ ;  /* 0x00000010de0a7810 */ /* 0x00cfe20007ffe1ff */
[----:B------:R-:W-:Y:S01]  /*a860*/  ULEA UR5, UR20, UR12, 0x6 ;  /* 0x0000000c14057291 */ /* 0x000fe2000f8e303f */
[----:B------:R-:W-:Y:S02]  /*a870*/  IMAD.MOV.U32 R208, RZ, RZ, RZ ;  /* 0x000000ffffd07224 */ /* 0x000fe400078e00ff */
[----:B------:R-:W-:Y:S03]  /*a880*/  LOP3.LUT R10, R10, 0xf, RZ, 0xc0, !PT ;  /* 0x0000000f0a0a7812 */ /* 0x000fe600078ec0ff */
[----:B------:R-:W-:Y:S05]  /*a890*/  IMAD.U32 R209, RZ, RZ, UR5 ;  /* 0x00000005ffd17e24 */ /* 0x000fea000f8e00ff */
[----:B------:R-:W-:Y:S05]  /*a8a0*/  IADD3 R209, R209, -0x40, R210 ;  /* 0xffffffc0d1d17810 */ /* 0x000fea0007ffe0d2 */
[----:B------:R-:W-:Y:S04]  /*a8b0*/  @P2 IMAD.HI.U32 R2, R209, c[0x0][0x2bc], RZ ;  /* 0x0000af00d1022a27 */ /* 0x000fe800078e00ff */
[--C-:B------:R-:W-:Y:S01]  /*a8c0*/  IMAD.MOV.U32 R0, RZ, RZ, R209.reuse ;  /* 0x000000ffff007224 */ /* 0x100fe200078e00d1 */
[----:B------:R-:W-:Y:S04]  /*a8d0*/  @P2 SHF.R.U32.HI R0, RZ, c[0x0][0x2c0], R2 ;  /* 0x0000b000ff002a19 */ /* 0x000fe80000011602 */
[C---:B------:R-:W-:Y:S04]  /*a8e0*/  @!P1 IADD3 R7, P0, R0.reuse, UR16, RZ ;  /* 0x0000001000079c10 */ /* 0x040fe8000ff1e0ff */
[----:B------:R-:W-:Y:S01]  /*a8f0*/  @!P1 LEA.HI.X.SX32 R2, R0, UR8, 0x1, P0 ;  /* 0x0000000800029c11 */ /* 0x000fe200080f0eff */
[----:B------:R-:W-:Y:S01]  /*a900*/  IMAD.MOV R0, RZ, RZ, -R0 ;  /* 0x000000ffff007224 */ /* 0x000fe200078e0a00 */
[C---:B------:R-:W-:Y:S03]  /*a910*/  @!P1 LEA R4, P0, R7.reuse, c[0x0][0x2a0], 0x2 ;  /* 0x0000a80007049a11 */ /* 0x040fe600078010ff */
[----:B------:R-:W-:Y:S01]  /*a920*/  IMAD R209, R0, c[0x0][0x2b8], R209 ;  /* 0x0000ae0000d17a24 */ /* 0x000fe200078e02d1 */
[----:B------:R-:W-:Y:S02]  /*a930*/  @!P1 LEA.HI.X R5, R7, c[0x0][0x2a4], R2, 0x2, P0 ;  /* 0x0000a90007059a11 */ /* 0x000fe400000f1402 */
[----:B------:R-:W-:Y:S01]  /*a940*/  SHF.L.U64.HI R2, R216, 0x1, R219 ;  /* 0x00000001d8027819 */ /* 0x000fe200000102db */
[----:B------:R-:W-:Y:S01]  /*a950*/  IMAD.WIDE.U32 R6, R209, c[0x0][0x1e0], RZ ;  /* 0x00007800d1067a25 */ /* 0x000fe200078e00ff */
[----:B------:R-:W-:Y:S01]  /*a960*/  SHF.R.S32.HI R9, RZ, 0x1f, R209 ;  /* 0x0000001fff097819 */ /* 0x000fe200000114d1 */
[----:B------:R-:W2:Y:S04]  /*a970*/  @!P1 LDG.E R208, [R4.64] ;  /* 0x0000001204d09981 */ /* 0x000ea8000c1e1900 */
[----:B------:R-:W-:Y:S04]  /*a980*/  IMAD R9, R9, c[0x0][0x1e0], RZ ;  /* 0x0000780009097a24 */ /* 0x000fe800078e02ff */
[----:B------:R-:W-:Y:S04]  /*a990*/  IMAD R9, R209, c[0x0][0x1e4], R9 ;  /* 0x00007900d1097a24 */ /* 0x000fe800078e0209 */
[----:B------:R-:W-:Y:S01]  /*a9a0*/  IMAD.IADD R7, R7, 0x1, R9 ;  /* 0x0000000107077824 */ /* 0x000fe200078e0209 */
[----:B------:R-:W-:Y:S04]  /*a9b0*/  IADD3 R9, -R221, 0x10, RZ ;  /* 0x00000010dd097810 */ /* 0x000fe80007ffe1ff */
[----:B------:R-:W-:Y:S02]  /*a9c0*/  LOP3.LUT R9, R9, 0xf, RZ, 0xc0, !PT ;  /* 0x0000000f09097812 */ /* 0x000fe400078ec0ff */
[----:B--2---:R-:W-:Y:S01]  /*a9d0*/  SHF.R.S32.HI R0, RZ, 0x1f, R208 ;  /* 0x0000001fff007819 */ /* 0x004fe200000114d0 */
[----:B------:R-:W-:Y:S04]  /*a9e0*/  IMAD.WIDE.U32 R6, R208, c[0x0][0x1f0], R6 ;  /* 0x00007c00d0067a25 */ /* 0x000fe800078e0006 */
[----:B------:R-:W-:Y:S01]  /*a9f0*/  IMAD R0, R0, c[0x0][0x1f0], RZ ;  /* 0x00007c0000007a24 */ /* 0x000fe200078e02ff */
[----:B------:R-:W-:Y:S03]  /*aa00*/  IADD3 R5, P0, R6, UR14, RZ ;  /* 0x0000000e06057c10 */ /* 0x000fe6000ff1e0ff */
[----:B------:R-:W-:Y:S05]  /*aa10*/  IMAD R0, R208, c[0x0][0x1f4], R0 ;  /* 0x00007d00d0007a24 */ /* 0x000fea00078e0200 */
[----:B------:R-:W-:Y:S02]  /*aa20*/  IADD3.X R0, R7, UR7, R0, P0, !PT ;  /* 0x0000000707007c10 */ /* 0x000fe400087fe400 */
[C---:B-1----:R-:W-:Y:S04]  /*aa30*/  LEA R13, P0, R5.reuse, c[0x0][0x1c8], 0x1 ;  /* 0x00007200050d7a11 */ /* 0x042fe800078008ff */
[----:B------:R-:W-:Y:S01]  /*aa40*/  LEA.HI.X R12, R5, c[0x0][0x1cc], R0, 0x1, P0 ;  /* 0x00007300050c7a11 */ /* 0x000fe200000f0c00 */
[----:B------:R-:W1:Y:S01]  /*aa50*/  SHFL.IDX PT, R4, R13, 0x1, 0x181f ;  /* 0x00381f000d047f89 */ /* 0x000e6200000e0000 */
[----:B------:R-:W-:Y:S03]  /*aa60*/  IMAD.SHL.U32 R0, R216, 0x2, RZ ;  /* 0x00000002d8007824 */ /* 0x000fe600078e00ff */
[----:B------:R-:W2:Y:S04]  /*aa70*/  SHFL.IDX PT, R5, R12, 0x1, 0x181f ;  /* 0x00381f000c057f89 */ /* 0x000ea800000e0000 */
[----:B------:R-:W3:Y:S04]  /*aa80*/  SHFL.IDX PT, R6, R13, RZ, 0x181f ;  /* 0x00181fff0d067589 */ /* 0x000ee800000e0000 */
[----:B------:R3:W5:Y:S01]  /*aa90*/  SHFL.IDX PT, R7, R12, RZ, 0x181f ;  /* 0x00181fff0c077589 */ /* 0x00076200000e0000 */
[-C--:B-1----:R-:W-:Y:S04]  /*aaa0*/  IADD3 R10, P6, P0, R10, R4.reuse, R223 ;  /* 0x000000040a0a7210 */ /* 0x082fe800078de0df */
[-C--:B--2---:R-:W-:Y:S02]  /*aab0*/  IADD3.X R11, RZ, R5.reuse, R224, P6, P0 ;  /* 0x00000005ff0b7210 */ /* 0x084fe400037e04e0 */
[----:B------:R-:W-:Y:S04]  /*aac0*/  IADD3 R8, P6, P0, R9, R4, R0 ;  /* 0x0000000409087210 */ /* 0x000fe800078de000 */
[--C-:B------:R-:W-:Y:S02]  /*aad0*/  IADD3.X R9, RZ, R5, R2.reuse, P6, P0 ;  /* 0x00000005ff097210 */ /* 0x100fe400037e0402 */
[C---:B---3--:R-:W-:Y:S02]  /*aae0*/  IADD3 R12, P6, R6.reuse, R0, RZ ;  /* 0x00000000060c7210 */ /* 0x048fe40007fde0ff */
[C---:B----4-:R-:W-:Y:S03]  /*aaf0*/  IADD3 R14, P0, R6.reuse, R225, RZ ;  /* 0x000000e1060e7210 */ /* 0x050fe60007f1e0ff */
[C---:B-----5:R-:W-:Y:S01]  /*ab00*/  IMAD.X R13, R7.reuse, 0x1, R2, P6 ;  /* 0x00000001070d7824 */ /* 0x060fe200030e0602 */
        /* <DEDUP_REMOVED lines=13> */
.L_x_424:
[----:B-123--:R-:W-:Y:S01]  /*abe0*/  FMNMX.FTZ R5, R172, R3, !PT ;  /* 0x00000003ac057209 */ /* 0x00efe20007810000 */
[----:B----4-:R-:W-:Y:S01]  /*abf0*/  LDSM.16.MT88.4 R12, [R203+0x100] ;  /* 0x00010000cb0c783b */ /* 0x010fe20000004200 */
        /* <DEDUP_REMOVED lines=26> */
[----:B------:R-:W0:Y:S01]  /*ada0*/  LDGDEPBAR ;  /* 0x00000000000079af */ /* 0x000e220000000000 */
        /* <DEDUP_REMOVED lines=8> */
[----:B------:R-:W-:Y:S02]  /*ae30*/  PLOP3.LUT P0, PT, PT, PT, UP2, 0x80, 0x0 ;  /* 0x000000000000781c */ /* 0x000fe40003f0f028 */
[----:B------:R-:W-:Y:S02]  /*ae40*/  FMNMX.FTZ R8, R145, R0, !PT ;  /* 0x0000000091087209 */ /* 0x000fe40007810000 */
[----:B------:R-:W-:Y:S03]  /*ae50*/  FMNMX.FTZ R0, R134, R7, !PT ;  /* 0x0000000786007209 */ /* 0x000fe60007810000 */
[----:B------:R-:W-:Y:S01]  /*ae60*/  SHFL.BFLY PT, R9, R8, 0x2, 0x1f ;  /* 0x0c401f0008097f89 */ /* 0x000fe200000e0000 */
[----:B------:R-:W-:Y:S07]  /*ae70*/  FMNMX.FTZ R4, R133, R0, !PT ;  /* 0x0000000085047209 */ /* 0x000fee0007810000 */
[----:B------:R-:W1:Y:S02]  /*ae80*/  SHFL.BFLY PT, R7, R4, 0x2, 0x1f ;  /* 0x0c401f0004077f89 */ /* 0x000e6400000e0000 */
[----:B-1----:R-:W-:Y:S02]  /*ae90*/  FMNMX.FTZ R5, R4, R7, !PT ;  /* 0x0000000704057209 */ /* 0x002fe40007810000 */
[----:B------:R-:W-:Y:S04]  /*aea0*/  FMNMX.FTZ R6, R8, R9, !PT ;  /* 0x0000000908067209 */ /* 0x000fe80007810000 */
[----:B------:R-:W1:Y:S08]  /*aeb0*/  SHFL.BFLY PT, R132, R5, 0x1, 0x1f ;  /* 0x0c201f0005847f89 */ /* 0x000e7000000e0000 */
[----:B------:R-:W2:Y:S01]  /*aec0*/  SHFL.BFLY PT, R9, R6, 0x1, 0x1f ;  /* 0x0c201f0006097f89 */ /* 0x000ea200000e0000 */
[----:B-1----:R-:W-:Y:S02]  /*aed0*/  FMNMX.FTZ R132, R132, R5, !PT ;  /* 0x0000000584847209 */ /* 0x002fe40007810000 */
[----:B--2---:R-:W-:Y:S05]  /*aee0*/  FMNMX.FTZ R0, R6, R9, !PT ;  /* 0x0000000906007209 */ /* 0x004fea0007810000 */
[C---:B------:R-:W-:Y:S02]  /*aef0*/  FMUL.FTZ R151, R0.reuse, c[0x0][0x2d0] ;  /* 0x0000b40000977a20 */ /* 0x040fe40000410000 */
[----:B------:R-:W-:Y:S02]  /*af00*/  FADD.FTZ R2, -R0, R3 ;  /* 0x0000000300027221 */ /* 0x000fe40000010100 */
[----:B------:R-:W-:Y:S02]  /*af10*/  FFMA.FTZ R173, R144, c[0x0][0x2d0], -R151 ;  /* 0x0000b40090ad7a23 */ /* 0x000fe40000010897 */
[----:B------:R-:W-:Y:S02]  /*af20*/  FMUL.FTZ R144, R132, c[0x0][0x2d0] ;  /* 0x0000b40084907a20 */ /* 0x000fe40000410000 */
[----:B------:R-:W-:Y:S02]  /*af30*/  FMUL.FTZ R3, R2, c[0x0][0x2d0] ;  /* 0x0000b40002037a20 */ /* 0x000fe40000410000 */
[----:B------:R-:W-:Y:S01]  /*af40*/  FADD.FTZ R2, -R132, R135 ;  /* 0x0000008784027221 */ /* 0x000fe20000010100 */
[----:B------:R-:W-:Y:S01]  /*af50*/  MUFU.EX2 R173, R173 ;  /* 0x000000ad00ad7308 */ /* 0x000fe20000000800 */
[--C-:B------:R-:W-:Y:S02]  /*af60*/  FFMA.FTZ R174, R172, c[0x0][0x2d0], -R151.reuse ;  /* 0x0000b400acae7a23 */ /* 0x100fe40000010897 */
[--C-:B------:R-:W-:Y:S02]  /*af70*/  FFMA.FTZ R172, R178, c[0x0][0x2d0], -R151.reuse ;  /* 0x0000b400b2ac7a23 */ /* 0x100fe40000010897 */
[--C-:B------:R-:W-:Y:S02]  /*af80*/  FFMA.FTZ R171, R180, c[0x0][0x2d0], -R151.reuse ;  /* 0x0000b400b4ab7a23 */ /* 0x100fe40000010897 */
[--C-:B------:R-:W-:Y:S02]  /*af90*/  FFMA.FTZ R170, R176, c[0x0][0x2d0], -R144.reuse ;  /* 0x0000b400b0aa7a23 */ /* 0x100fe40000010890 */
[--C-:B------:R-:W-:Y:S01]  /*afa0*/  FFMA.FTZ R169, R175, c[0x0][0x2d0], -R144.reuse ;  /* 0x0000b400afa97a23 */ /* 0x100fe20000010890 */
[----:B------:R-:W1:Y:S01]  /*afb0*/  MUFU.EX2 R3, R3 ;  /* 0x0000000300037308 */ /* 0x000e620000000800 */
[--C-:B------:R-:W-:Y:S02]  /*afc0*/  FFMA.FTZ R168, R179, c[0x0][0x2d0], -R144.reuse ;  /* 0x0000b400b3a87a23 */ /* 0x100fe40000010890 */
[--C-:B------:R-:W-:Y:S02]  /*afd0*/  FFMA.FTZ R135, R177, c[0x0][0x2d0], -R144.reuse ;  /* 0x0000b400b1877a23 */ /* 0x100fe40000010890 */
[----:B------:R-:W-:Y:S02]  /*afe0*/  FMUL.FTZ R4, R2, c[0x0][0x2d0] ;  /* 0x0000b40002047a20 */ /* 0x000fe40000410000 */
[--C-:B------:R-:W-:Y:S02]  /*aff0*/  FFMA.FTZ R175, R166, c[0x0][0x2d0], -R151.reuse ;  /* 0x0000b400a6af7a23 */ /* 0x100fe40000010897 */
[--C-:B------:R-:W-:Y:S01]  /*b000*/  FFMA.FTZ R176, R164, c[0x0][0x2d0], -R151.reuse ;  /* 0x0000b400a4b07a23 */ /* 0x100fe20000010897 */
[----:B------:R2:W3:Y:S01]  /*b010*/  MUFU.EX2 R2, R4 ;  /* 0x0000000400027308 */ /* 0x0004e20000000800 */
[--C-:B------:R-:W-:Y:S02]  /*b020*/  FFMA.FTZ R177, R167, c[0x0][0x2d0], -R144.reuse ;  /* 0x0000b400a7b17a23 */ /* 0x100fe40000010890 */
[--C-:B------:R-:W-:Y:S02]  /*b030*/  FFMA.FTZ R178, R165, c[0x0][0x2d0], -R144.reuse ;  /* 0x0000b400a5b27a23 */ /* 0x100fe40000010890 */
[----:B------:R-:W-:Y:S01]  /*b040*/  LDSM.16.MT88.4 R164, [R203+0x5900] ;  /* 0x00590000cba4783b */ /* 0x000fe20000004200 */
[--C-:B------:R-:W-:Y:S02]  /*b050*/  FFMA.FTZ R179, R162, c[0x0][0x2d0], -R151.reuse ;  /* 0x0000b400a2b37a23 */ /* 0x100fe40000010897 */
[--C-:B------:R-:W-:Y:S02]  /*b060*/  FFMA.FTZ R180, R160, c[0x0][0x2d0], -R151.reuse ;  /* 0x0000b400a0b47a23 */ /* 0x100fe40000010897 */
[----:B------:R-:W4:Y:S01]  /*b070*/  MUFU.EX2 R174, R174 ;  /* 0x000000ae00ae7308 */ /* 0x000f220000000800 */
[--C-:B------:R-:W-:Y:S02]  /*b080*/  FFMA.FTZ R181, R163, c[0x0][0x2d0], -R144.reuse ;  /* 0x0000b400a3b57a23 */ /* 0x100fe40000010890 */
[--C-:B------:R-:W-:Y:S02]  /*b090*/  FFMA.FTZ R182, R161, c[0x0][0x2d0], -R144.reuse ;  /* 0x0000b400a1b67a23 */ /* 0x100fe40000010890 */
[C---:B-1----:R-:W-:Y:S01]  /*b0a0*/  FMUL.FTZ R5, R3.reuse, R129 ;  /* 0x0000008103057220 */ /* 0x042fe20000410000 */
[----:B------:R-:W-:Y:S01]  /*b0b0*/  LDSM.16.MT88.4 R160, [R196+0x3900] ;  /* 0x00390000c4a0783b */ /* 0x000fe20000004200 */
[C---:B------:R-:W-:Y:S02]  /*b0c0*/  FMUL.FTZ R8, R3.reuse, R124 ;  /* 0x0000007c03087220 */ /* 0x040fe40000410000 */
[C---:B------:R-:W-:Y:S01]  /*b0d0*/  FMUL.FTZ R9, R3.reuse, R125 ;  /* 0x0000007d03097220 */ /* 0x040fe20000410000 */
[----:B------:R-:W-:Y:S01]  /*b0e0*/  MUFU.EX2 R172, R172 ;  /* 0x000000ac00ac7308 */ /* 0x000fe20000000800 */
[C---:B------:R-:W-:Y:S02]  /*b0f0*/  FMUL.FTZ R16, R3.reuse, R116 ;  /* 0x0000007403107220 */ /* 0x040fe40000410000 */
[C---:B------:R-:W-:Y:S02]  /*b100*/  FMUL.FTZ R17, R3.reuse, R117 ;  /* 0x0000007503117220 */ /* 0x040fe40000410000 */
[----:B--2---:R-:W-:Y:S02]  /*b110*/  FMUL.FTZ R4, R3, R128 ;  /* 0x0000008003047220 */ /* 0x004fe40000410000 */
[C---:B---3--:R-:W-:Y:S02]  /*b120*/  FMUL.FTZ R6, R2.reuse, R130 ;  /* 0x0000008202067220 */ /* 0x048fe40000410000 */
[C---:B------:R-:W-:Y:S01]  /*b130*/  FMUL.FTZ R7, R2.reuse, R131 ;  /* 0x0000008302077220 */ /* 0x040fe20000410000 */
[----:B------:R-:W1:Y:S01]  /*b140*/  MUFU.EX2 R171, R171 ;  /* 0x000000ab00ab7308 */ /* 0x000e620000000800 */
[C---:B------:R-:W-:Y:S02]  /*b150*/  FMUL.FTZ R10, R2.reuse, R126 ;  /* 0x0000007e020a7220 */ /* 0x040fe40000410000 */
[C---:B------:R-:W-:Y:S01]  /*b160*/  FMUL.FTZ R11, R2.reuse, R127 ;  /* 0x0000007f020b7220 */ /* 0x040fe20000410000 */
[----:B----4-:R-:W-:Y:S01]  /*b170*/  F2FP.PACK_AB R128, R173, R174 ;  /* 0x000000aead80723e */ /* 0x010fe200000000ff */
[C---:B------:R-:W-:Y:S01]  /*b180*/  FMUL.FTZ R18, R2.reuse, R118 ;  /* 0x0000007602127220 */ /* 0x040fe20000410000 */
[----:B------:R-:W-:Y:S01]  /*b190*/  LDSM.16.MT88.4 R124, [R203+0x2900] ;  /* 0x00290000cb7c783b */ /* 0x000fe20000004200 */
[C---:B------:R-:W-:Y:S02]  /*b1a0*/  FMUL.FTZ R19, R2.reuse, R119 ;  /* 0x0000007702137220 */ /* 0x040fe40000410000 */
[C---:B------:R-:W-:Y:S01]  /*b1b0*/  FMUL.FTZ R24, R3.reuse, R108 ;  /* 0x0000006c03187220 */ /* 0x040fe20000410000 */
[----:B------:R-:W-:Y:S01]  /*b1c0*/  MUFU.EX2 R170, R170 ;  /* 0x000000aa00aa7308 */ /* 0x000fe20000000800 */
[C---:B------:R-:W-:Y:S02]  /*b1d0*/  FMUL.FTZ R25, R3.reuse, R109 ;  /* 0x0000006d03197220 */ /* 0x040fe40000410000 */
[C---:B------:R-:W-:Y:S01]  /*b1e0*/  FMUL.FTZ R26, R2.reuse, R110 ;  /* 0x0000006e021a7220 */ /* 0x040fe20000410000 */
[----:B------:R-:W-:Y:S01]  /*b1f0*/  LDSM.16.MT88.4 R116, [R198+0x900] ;  /* 0x00090000c674783b */ /* 0x000fe20000004200 */
[C---:B------:R-:W-:Y:S02]  /*b200*/  FMUL.FTZ R27, R2.reuse, R111 ;  /* 0x0000006f021b7220 */ /* 0x040fe40000410000 */
[C---:B------:R-:W-:Y:S02]  /*b210*/  FMUL.FTZ R32, R3.reuse, R100 ;  /* 0x0000006403207220 */ /* 0x040fe40000410000 */
[----:B------:R-:W-:Y:S01]  /*b220*/  FMUL.FTZ R33, R3, R101 ;  /* 0x0000006503217220 */ /* 0x000fe20000410000 */
[----:B------:R-:W2:Y:S01]  /*b230*/  MUFU.EX2 R169, R169 ;  /* 0x000000a900a97308 */ /* 0x000ea20000000800 */
[C---:B------:R-:W-:Y:S01]  /*b240*/  FMUL.FTZ R34, R2.reuse, R102 ;  /* 0x0000006602227220 */ /* 0x040fe20000410000 */
[----:B------:R-:W-:Y:S01]  /*b250*/  LDSM.16.MT88.4 R108, [R196+0x2100] ;  /* 0x00210000c46c783b */ /* 0x000fe20000004200 */
[----:B------:R-:W-:Y:S01]  /*b260*/  FMUL.FTZ R35, R2, R103 ;  /* 0x0000006702237220 */ /* 0x000fe20000410000 */
[----:B-1----:R-:W-:Y:S01]  /*b270*/  F2FP.PACK_AB R130, R171, R172 ;  /* 0x000000acab82723e */ /* 0x002fe200000000ff */
[--C-:B------:R-:W-:Y:S02]  /*b280*/  FFMA.FTZ R183, R158, c[0x0][0x2d0], -R151.reuse ;  /* 0x0000b4009eb77a23 */ /* 0x100fe40000010897 */
[--C-:B------:R-:W-:Y:S02]  /*b290*/  FFMA.FTZ R228, R156, c[0x0][0x2d0], -R151.reuse ;  /* 0x0000b4009ce47a23 */ /* 0x100fe40000010897 */
[--C-:B------:R-:W-:Y:S01]  /*b2a0*/  FFMA.FTZ R227, R159, c[0x0][0x2d0], -R144.reuse ;  /* 0x0000b4009fe37a23 */ /* 0x100fe20000010890 */
[----:B------:R-:W-:Y:S01]  /*b2b0*/  MUFU.EX2 R168, R168 ;  /* 0x000000a800a87308 */ /* 0x000fe20000000800 */
[----:B------:R-:W-:Y:S01]  /*b2c0*/  LDSM.16.MT88.4 R100, [R197+0x2100] ;  /* 0x00210000c564783b */ /* 0x000fe20000004200 */
[--C-:B------:R-:W-:Y:S02]  /*b2d0*/  FFMA.FTZ R230, R157, c[0x0][0x2d0], -R144.reuse ;  /* 0x0000b4009de67a23 */ /* 0x100fe40000010890 */
[--C-:B------:R-:W-:Y:S02]  /*b2e0*/  FFMA.FTZ R229, R154, c[0x0][0x2d0], -R151.reuse ;  /* 0x0000b4009ae57a23 */ /* 0x100fe40000010897 */
[--C-:B------:R-:W-:Y:S02]  /*b2f0*/  FFMA.FTZ R232, R152, c[0x0][0x2d0], -R151.reuse ;  /* 0x0000b40098e87a23 */ /* 0x100fe40000010897 */
[--C-:B------:R-:W-:Y:S01]  /*b300*/  FFMA.FTZ R231, R155, c[0x0][0x2d0], -R144.reuse ;  /* 0x0000b4009be77a23 */ /* 0x100fe20000010890 */
[----:B------:R-:W-:Y:S01]  /*b310*/  LDSM.16.MT88.4 R156, [R197+0x3900] ;  /* 0x00390000c59c783b */ /* 0x000fe20000004200 */
[----:B------:R-:W1:Y:S01]  /*b320*/  MUFU.EX2 R135, R135 ;  /* 0x0000008700877308 */ /* 0x000e620000000800 */
[--C-:B------:R-:W-:Y:S02]  /*b330*/  FFMA.FTZ R234, R153, c[0x0][0x2d0], -R144.reuse ;  /* 0x0000b40099ea7a23 */ /* 0x100fe40000010890 */
[--C-:B------:R-:W-:Y:S01]  /*b340*/  FFMA.FTZ R233, R148, c[0x0][0x2d0], -R151.reuse ;  /* 0x0000b40094e97a23 */ /* 0x100fe20000010897 */
[----:B--2---:R-:W-:Y:S01]  /*b350*/  F2FP.PACK_AB R129, R169, R170 ;  /* 0x000000aaa981723e */ /* 0x004fe200000000ff */
[--C-:B------:R-:W-:Y:S02]  /*b360*/  FFMA.FTZ R236, R150, c[0x0][0x2d0], -R151.reuse ;  /* 0x0000b40096ec7a23 */ /* 0x100fe40000010897 */
[----:B------:R-:W-:Y:S01]  /*b370*/  LDSM.16.MT88.4 R152, [R198+0x3900] ;  /* 0x00390000c698783b */ /* 0x000fe20000004200 */
[--C-:B------:R-:W-:Y:S02]  /*b380*/  FFMA.FTZ R235, R149, c[0x0][0x2d0], -R144.reuse ;  /* 0x0000b40095eb7a23 */ /* 0x100fe40000010890 */
[--C-:B------:R-:W-:Y:S01]  /*b390*/  FFMA.FTZ R238, R147, c[0x0][0x2d0], -R144.reuse ;  /* 0x0000b40093ee7a23 */ /* 0x100fe20000010890 */
[----:B------:R-:W-:Y:S01]  /*b3a0*/  MUFU.EX2 R175, R175 ;  /* 0x000000af00af7308 */ /* 0x000fe20000000800 */
[--C-:B------:R-:W-:Y:S02]  /*b3b0*/  FFMA.FTZ R237, R146, c[0x0][0x2d0], -R151.reuse ;  /* 0x0000b40092ed7a23 */ /* 0x100fe40000010897 */
[----:B------:R-:W-:Y:S02]  /*b3c0*/  FFMA.FTZ R151, R145, c[0x0][0x2d0], -R151 ;  /* 0x0000b40091977a23 */ /* 0x000fe40000010897 */
[C---:B------:R-:W-:Y:S02]  /*b3d0*/  FMUL.FTZ R36, R3.reuse, R36 ;  /* 0x0000002403247220 */ /* 0x040fe40000410000 */
[----:B------:R-:W-:Y:S02]  /*b3e0*/  FMUL.FTZ R37, R3, R37 ;  /* 0x0000002503257220 */ /* 0x000fe40000410000 */
[C---:B------:R-:W-:Y:S01]  /*b3f0*/  FMUL.FTZ R38, R2.reuse, R38 ;  /* 0x0000002602267220 */ /* 0x040fe20000410000 */
[----:B------:R2:W-:Y:S01]  /*b400*/  MUFU.EX2 R240, R151 ;  /* 0x0000009700f07308 */ /* 0x0005e20000000800 */
[C---:B------:R-:W-:Y:S01]  /*b410*/  FMUL.FTZ R39, R2.reuse, R39 ;  /* 0x0000002702277220 */ /* 0x040fe20000410000 */
[----:B-1----:R-:W-:Y:S01]  /*b420*/  F2FP.PACK_AB R131, R135, R168 ;  /* 0x000000a88783723e */ /* 0x002fe200000000ff */
[C---:B------:R-:W-:Y:S02]  /*b430*/  FMUL.FTZ R40, R3.reuse, R40 ;  /* 0x0000002803287220 */ /* 0x040fe40000410000 */
[C---:B------:R-:W-:Y:S02]  /*b440*/  FMUL.FTZ R41, R3.reuse, R41 ;  /* 0x0000002903297220 */ /* 0x040fe40000410000 */
[C---:B------:R-:W-:Y:S02]  /*b450*/  FMUL.FTZ R42, R2.reuse, R42 ;  /* 0x0000002a022a7220 */ /* 0x040fe40000410000 */
[C---:B------:R-:W-:Y:S01]  /*b460*/  HMMA.16816.F32 R4, R128.reuse, R12, R4 ;  /* 0x0000000c8004723c */ /* 0x040fe20000001804 */
[----:B------:R-:W1:Y:S04]  /*b470*/  MUFU.EX2 R176, R176 ;  /* 0x000000b000b07308 */ /* 0x000e680000000800 */
[C---:B------:R-:W-:Y:S02]  /*b480*/  FMUL.FTZ R43, R2.reuse, R43 ;  /* 0x0000002b022b7220 */ /* 0x040fe40000410000 */
[C---:B------:R-:W-:Y:S01]  /*b490*/  FMUL.FTZ R12, R3.reuse, R120 ;  /* 0x00000078030c7220 */ /* 0x040fe20000410000 */
[C---:B------:R-:W-:Y:S03]  /*b4a0*/  HMMA.16816.F32 R8, R128.reuse, R14, R8 ;  /* 0x0000000e8008723c */ /* 0x040fe60000001808 */
[----:B------:R-:W-:Y:S01]  /*b4b0*/  MUFU.EX2 R177, R177 ;  /* 0x000000b100b17308 */ /* 0x000fe20000000800 */
[C---:B------:R-:W-:Y:S01]  /*b4c0*/  FMUL.FTZ R13, R3.reuse, R121 ;  /* 0x00000079030d7220 */ /* 0x040fe20000410000 */
[----:B--2---:R-:W-:Y:S02]  /*b4d0*/  LDSM.16.MT88.4 R148, [R203+0x3900] ;  /* 0x00390000cb94783b */ /* 0x004fe40000004200 */
[C---:B------:R-:W-:Y:S02]  /*b4e0*/  FMUL.FTZ R14, R2.reuse, R122 ;  /* 0x0000007a020e7220 */ /* 0x040fe40000410000 */
[C---:B------:R-:W-:Y:S03]  /*b4f0*/  FMUL.FTZ R15, R2.reuse, R123 ;  /* 0x0000007b020f7220 */ /* 0x040fe60000410000 */
[C---:B------:R-:W-:Y:S01]  /*b500*/  FMUL.FTZ R44, R3.reuse, R44 ;  /* 0x0000002c032c7220 */ /* 0x040fe20000410000 */
[----:B------:R-:W2:Y:S01]  /*b510*/  MUFU.EX2 R178, R178 ;  /* 0x000000b200b27308 */ /* 0x000ea20000000800 */
[----:B------:R-:W3:Y:S01]  /*b520*/  LDSM.16.MT88.4 R120, [R196+0x100] ;  /* 0x00010000c478783b */ /* 0x000ee20000004200 */
[C---:B------:R-:W-:Y:S01]  /*b530*/  FMUL.FTZ R45, R3.reuse, R45 ;  /* 0x0000002d032d7220 */ /* 0x040fe20000410000 */
[C---:B------:R-:W-:Y:S03]  /*b540*/  HMMA.16816.F32 R12, R128.reuse, R20, R12 ;  /* 0x00000014800c723c */ /* 0x040fe6000000180c */
[C---:B------:R-:W-:Y:S02]  /*b550*/  FMUL.FTZ R46, R2.reuse, R46 ;  /* 0x0000002e022e7220 */ /* 0x040fe40000410000 */
[C---:B------:R-:W-:Y:S02]  /*b560*/  FMUL.FTZ R47, R2.reuse, R47 ;  /* 0x0000002f022f7220 */ /* 0x040fe40000410000 */
[C---:B------:R-:W-:Y:S01]  /*b570*/  FMUL.FTZ R20, R3.reuse, R112 ;  /* 0x0000007003147220 */ /* 0x040fe20000410000 */
[C---:B------:R-:W-:Y:S01]  /*b580*/  HMMA.16816.F32 R16, R128.reuse, R22, R16 ;  /* 0x000000168010723c */ /* 0x040fe20000001810 */
[----:B------:R-:W-:Y:S03]  /*b590*/  MUFU.EX2 R179, R179 ;  /* 0x000000b300b37308 */ /* 0x000fe60000000800 */
[C---:B------:R-:W-:Y:S02]  /*b5a0*/  FMUL.FTZ R21, R3.reuse, R113 ;  /* 0x0000007103157220 */ /* 0x040fe40000410000 */
[C---:B------:R-:W-:Y:S02]  /*b5b0*/  FMUL.FTZ R48, R3.reuse, R48 ;  /* 0x0000003003307220 */ /* 0x040fe40000410000 */
[C---:B------:R-:W-:Y:S03]  /*b5c0*/  FMUL.FTZ R22, R2.reuse, R114 ;  /* 0x0000007202167220 */ /* 0x040fe60000410000 */
[----:B------:R-:W4:Y:S01]  /*b5d0*/  MUFU.EX2 R180, R180 ;  /* 0x000000b400b47308 */ /* 0x000f220000000800 */
[C---:B------:R-:W-:Y:S02]  /*b5e0*/  FMUL.FTZ R23, R2.reuse, R115 ;  /* 0x0000007302177220 */ /* 0x040fe40000410000 */
[----:B------:R-:W5:Y:S01]  /*b5f0*/  LDSM.16.MT88.4 R112, [R203+0x2100] ;  /* 0x00210000cb70783b */ /* 0x000f620000004200 */
[C---:B------:R-:W-:Y:S02]  /*b600*/  FMUL.FTZ R49, R3.reuse, R49 ;  /* 0x0000003103317220 */ /* 0x040fe40000410000 */
[C---:B------:R-:W-:Y:S02]  /*b610*/  FMUL.FTZ R50, R2.reuse, R50 ;  /* 0x0000003202327220 */ /* 0x040fe40000410000 */
[C---:B------:R-:W-:Y:S02]  /*b620*/  HMMA.16816.F32 R20, R128.reuse, R28, R20 ;  /* 0x0000001c8014723c */ /* 0x040fe40000001814 */
[----:B------:R-:W-:Y:S01]  /*b630*/  MUFU.EX2 R181, R181 ;  /* 0x000000b500b57308 */ /* 0x000fe20000000800 */
[C---:B------:R-:W-:Y:S02]  /*b640*/  FMUL.FTZ R51, R2.reuse, R51 ;  /* 0x0000003302337220 */ /* 0x040fe40000410000 */
[C---:B------:R-:W-:Y:S02]  /*b650*/  FMUL.FTZ R52, R3.reuse, R52 ;  /* 0x0000003403347220 */ /* 0x040fe40000410000 */
[C---:B------:R-:W-:Y:S01]  /*b660*/  FMUL.FTZ R28, R3.reuse, R104 ;  /* 0x00000068031c7220 */ /* 0x040fe20000410000 */
[C---:B------:R-:W-:Y:S04]  /*b670*/  HMMA.16816.F32 R24, R128.reuse, R30, R24 ;  /* 0x0000001e8018723c */ /* 0x040fe80000001818 */
[C---:B------:R-:W-:Y:S01]  /*b680*/  FMUL.FTZ R29, R3.reuse, R105 ;  /* 0x00000069031d7220 */ /* 0x040fe20000410000 */
[----:B------:R-:W1:Y:S01]  /*b690*/  MUFU.EX2 R182, R182 ;  /* 0x000000b600b67308 */ /* 0x000e620000000800 */
[C---:B------:R-:W-:Y:S02]  /*b6a0*/  FMUL.FTZ R53, R3.reuse, R53 ;  /* 0x0000003503357220 */ /* 0x040fe40000410000 */
[C---:B------:R-:W-:Y:S04]  /*b6b0*/  FMUL.FTZ R30, R2.reuse, R106 ;  /* 0x0000006a021e7220 */ /* 0x040fe80000410000 */
[C---:B------:R-:W-:Y:S02]  /*b6c0*/  FMUL.FTZ R31, R2.reuse, R107 ;  /* 0x0000006b021f7220 */ /* 0x040fe40000410000 */
[----:B------:R-:W1:Y:S01]  /*b6d0*/  LDSM.16.MT88.4 R104, [R198+0x2100] ;  /* 0x00210000c668783b */ /* 0x000e620000004200 */
[C---:B------:R-:W-:Y:S01]  /*b6e0*/  FMUL.FTZ R54, R2.reuse, R54 ;  /* 0x0000003602367220 */ /* 0x040fe20000410000 */
[----:B------:R-:W-:Y:S01]  /*b6f0*/  MUFU.EX2 R183, R183 ;  /* 0x000000b700b77308 */ /* 0x000fe20000000800 */
[C---:B------:R-:W-:Y:S02]  /*b700*/  FMUL.FTZ R55, R2.reuse, R55 ;  /* 0x0000003702377220 */ /* 0x040fe40000410000 */
[C---:B---3--:R-:W-:Y:S03]  /*b710*/  HMMA.16816.F32 R28, R128.reuse, R120, R28 ;  /* 0x00000078801c723c */ /* 0x048fe6000000181c */
[C---:B------:R-:W-:Y:S02]  /*b720*/  FMUL.FTZ R56, R3.reuse, R56 ;  /* 0x0000003803387220 */ /* 0x040fe40000410000 */
[C---:B------:R-:W-:Y:S02]  /*b730*/  FMUL.FTZ R57, R3.reuse, R57 ;  /* 0x0000003903397220 */ /* 0x040fe40000410000 */
[C---:B------:R-:W-:Y:S01]  /*b740*/  FMUL.FTZ R58, R2.reuse, R58 ;  /* 0x0000003a023a7220 */ /* 0x040fe20000410000 */
[C---:B------:R-:W-:Y:S01]  /*b750*/  HMMA.16816.F32 R32, R128.reuse, R122, R32 ;  /* 0x0000007a8020723c */ /* 0x040fe20000001820 */
[----:B------:R-:W-:Y:S01]  /*b760*/  LDSM.16.MT88.4 R120, [R196+0x900] ;  /* 0x00090000c478783b */ /* 0x000fe20000004200 */
[----:B------:R-:W3:Y:S02]  /*b770*/  MUFU.EX2 R228, R228 ;  /* 0x000000e400e47308 */ /* 0x000ee40000000800 */
[C---:B------:R-:W-:Y:S02]  /*b780*/  FMUL.FTZ R59, R2.reuse, R59 ;  /* 0x0000003b023b7220 */ /* 0x040fe40000410000 */
[C---:B------:R-:W-:Y:S02]  /*b790*/  FMUL.FTZ R60, R3.reuse, R60 ;  /* 0x0000003c033c7220 */ /* 0x040fe40000410000 */
[C---:B-----5:R-:W-:Y:S04]  /*b7a0*/  HMMA.16816.F32 R36, R128.reuse, R112, R36 ;  /* 0x000000708024723c */ /* 0x060fe80000001824 */
[C---:B------:R-:W-:Y:S01]  /*b7b0*/  FMUL.FTZ R61, R3.reuse, R61 ;  /* 0x0000003d033d7220 */ /* 0x040fe20000410000 */
[----:B------:R-:W-:Y:S01]  /*b7c0*/  MUFU.EX2 R227, R227 ;  /* 0x000000e300e37308 */ /* 0x000fe20000000800 */
[C---:B------:R-:W-:Y:S02]  /*b7d0*/  FMUL.FTZ R62, R2.reuse, R62 ;  /* 0x0000003e023e7220 */ /* 0x040fe40000410000 */
[C---:B------:R-:W-:Y:S01]  /*b7e0*/  HMMA.16816.F32 R40, R128.reuse, R114, R40 ;  /* 0x000000728028723c */ /* 0x040fe20000001828 */
[----:B------:R-:W-:Y:S03]  /*b7f0*/  LDSM.16.MT88.4 R112, [R203+0x900] ;  /* 0x00090000cb70783b */ /* 0x000fe60000004200 */
[C---:B------:R-:W-:Y:S02]  /*b800*/  FMUL.FTZ R63, R2.reuse, R63 ;  /* 0x0000003f023f7220 */ /* 0x040fe40000410000 */
[C---:B------:R-:W-:Y:S01]  /*b810*/  FMUL.FTZ R64, R3.reuse, R64 ;  /* 0x0000004003407220 */ /* 0x040fe20000410000 */
[----:B------:R-:W5:Y:S01]  /*b820*/  MUFU.EX2 R230, R230 ;  /* 0x000000e600e67308 */ /* 0x000f620000000800 */
[C---:B------:R-:W-:Y:S01]  /*b830*/  FMUL.FTZ R65, R3.reuse, R65 ;  /* 0x0000004103417220 */ /* 0x040fe20000410000 */
[C---:B-1----:R-:W-:Y:S03]  /*b840*/  HMMA.16816.F32 R44, R128.reuse, R104, R44 ;  /* 0x00000068802c723c */ /* 0x042fe6000000182c */
[C---:B------:R-:W-:Y:S02]  /*b850*/  FMUL.FTZ R66, R2.reuse, R66 ;  /* 0x0000004202427220 */ /* 0x040fe40000410000 */
[C---:B------:R-:W-:Y:S03]  /*b860*/  FMUL.FTZ R67, R2.reuse, R67 ;  /* 0x0000004302437220 */ /* 0x040fe60000410000 */
[----:B------:R-:W-:Y:S01]  /*b870*/  MUFU.EX2 R229, R229 ;  /* 0x000000e500e57308 */ /* 0x000fe20000000800 */
[C---:B------:R-:W-:Y:S01]  /*b880*/  FMUL.FTZ R68, R3.reuse, R68 ;  /* 0x0000004403447220 */ /* 0x040fe20000410000 */
[C---:B------:R-:W-:Y:S01]  /*b890*/  HMMA.16816.F32 R48, R128.reuse, R106, R48 ;  /* 0x0000006a8030723c */ /* 0x040fe20000001830 */
[----:B------:R-:W1:Y:S02]  /*b8a0*/  LDSM.16.MT88.4 R104, [R203+0x4100] ;  /* 0x00410000cb68783b */ /* 0x000e640000004200 */
[C---:B------:R-:W-:Y:S02]  /*b8b0*/  FMUL.FTZ R69, R3.reuse, R69 ;  /* 0x0000004503457220 */ /* 0x040fe40000410000 */
[C---:B------:R-:W-:Y:S03]  /*b8c0*/  FMUL.FTZ R70, R2.reuse, R70 ;  /* 0x0000004602467220 */ /* 0x040fe60000410000 */
[C---:B------:R-:W-:Y:S01]  /*b8d0*/  HMMA.16816.F32 R52, R128.reuse, R100, R52 ;  /* 0x000000648034723c */ /* 0x040fe20000001834 */
[----:B------:R-:W1:Y:S03]  /*b8e0*/  MUFU.EX2 R232, R232 ;  /* 0x000000e800e87308 */ /* 0x000e660000000800 */
[C---:B------:R-:W-:Y:S02]  /*b8f0*/  FMUL.FTZ R71, R2.reuse, R71 ;  /* 0x0000004702477220 */ /* 0x040fe40000410000 */
[C---:B------:R-:W-:Y:S02]  /*b900*/  FMUL.FTZ R72, R3.reuse, R72 ;  /* 0x0000004803487220 */ /* 0x040fe40000410000 */
[C---:B------:R-:W-:Y:S01]  /*b910*/  HMMA.16816.F32 R56, R128.reuse, R102, R56 ;  /* 0x000000668038723c */ /* 0x040fe20000001838 */
[----:B------:R-:W2:Y:S02]  /*b920*/  LDSM.16.MT88.4 R100, [R198+0x4100] ;  /* 0x00410000c664783b */ /* 0x000ea40000004200 */
[----:B------:R-:W-:Y:S01]  /*b930*/  MUFU.EX2 R231, R231 ;  /* 0x000000e700e77308 */ /* 0x000fe20000000800 */
[C---:B------:R-:W-:Y:S02]  /*b940*/  FMUL.FTZ R73, R3.reuse, R73 ;  /* 0x0000004903497220 */ /* 0x040fe40000410000 */
[C---:B------:R-:W-:Y:S02]  /*b950*/  FMUL.FTZ R74, R2.reuse, R74 ;  /* 0x0000004a024a7220 */ /* 0x040fe40000410000 */
[C---:B------:R-:W-:Y:S04]  /*b960*/  HMMA.16816.F32 R60, R128.reuse, R108, R60 ;  /* 0x0000006c803c723c */ /* 0x040fe8000000183c */
[C---:B------:R-:W-:Y:S01]  /*b970*/  FMUL.FTZ R75, R2.reuse, R75 ;  /* 0x0000004b024b7220 */ /* 0x040fe20000410000 */
[----:B------:R-:W2:Y:S01]  /*b980*/  MUFU.EX2 R234, R234 ;  /* 0x000000ea00ea7308 */ /* 0x000ea20000000800 */
[C---:B------:R-:W-:Y:S02]  /*b990*/  FMUL.FTZ R76, R3.reuse, R76 ;  /* 0x0000004c034c7220 */ /* 0x040fe40000410000 */
[C---:B------:R-:W-:Y:S01]  /*b9a0*/  HMMA.16816.F32 R64, R128.reuse, R110, R64 ;  /* 0x0000006e8040723c */ /* 0x040fe20000001840 */
[----:B------:R-:W3:Y:S03]  /*b9b0*/  LDSM.16.MT88.4 R108, [R197+0x4100] ;  /* 0x00410000c56c783b */ /* 0x000ee60000004200 */
[C---:B------:R-:W-:Y:S02]  /*b9c0*/  FMUL.FTZ R77, R3.reuse, R77 ;  /* 0x0000004d034d7220 */ /* 0x040fe40000410000 */
[C---:B------:R-:W-:Y:S01]  /*b9d0*/  FMUL.FTZ R78, R2.reuse, R78 ;  /* 0x0000004e024e7220 */ /* 0x040fe20000410000 */
[----:B------:R-:W-:Y:S01]  /*b9e0*/  MUFU.EX2 R233, R233 ;  /* 0x000000e900e97308 */ /* 0x000fe20000000800 */
[C---:B------:R-:W-:Y:S01]  /*b9f0*/  FMUL.FTZ R79, R2.reuse, R79 ;  /* 0x0000004f024f7220 */ /* 0x040fe20000410000 */
[C---:B-1----:R-:W-:Y:S03]  /*ba00*/  HMMA.16816.F32 R68, R128.reuse, R104, R68 ;  /* 0x000000688044723c */ /* 0x042fe60000001844 */
[C---:B------:R-:W-:Y:S02]  /*ba10*/  FMUL.FTZ R80, R3.reuse, R80 ;  /* 0x0000005003507220 */ /* 0x040fe40000410000 */
[C---:B------:R-:W-:Y:S02]  /*ba20*/  FMUL.FTZ R81, R3.reuse, R81 ;  /* 0x0000005103517220 */ /* 0x040fe40000410000 */
[C---:B------:R-:W-:Y:S01]  /*ba30*/  FMUL.FTZ R82, R2.reuse, R82 ;  /* 0x0000005202527220 */ /* 0x040fe20000410000 */
[C---:B------:R-:W-:Y:S01]  /*ba40*/  HMMA.16816.F32 R72, R128.reuse, R106, R72 ;  /* 0x0000006a8048723c */ /* 0x040fe20000001848 */
[----:B------:R-:W1:Y:S01]  /*ba50*/  LDSM.16.MT88.4 R104, [R196+0x4100] ;  /* 0x00410000c468783b */ /* 0x000e620000004200 */
[----:B------:R-:W1:Y:S02]  /*ba60*/  MUFU.EX2 R236, R236 ;  /* 0x000000ec00ec7308 */ /* 0x000e640000000800 */
[C---:B------:R-:W-:Y:S02]  /*ba70*/  FMUL.FTZ R83, R2.reuse, R83 ;  /* 0x0000005302537220 */ /* 0x040fe40000410000 */
[C---:B------:R-:W-:Y:S02]  /*ba80*/  FMUL.FTZ R84, R3.reuse, R84 ;  /* 0x0000005403547220 */ /* 0x040fe40000410000 */
[C---:B--2---:R-:W-:Y:S04]  /*ba90*/  HMMA.16816.F32 R76, R128.reuse, R100, R76 ;  /* 0x00000064804c723c */ /* 0x044fe8000000184c */
[C---:B------:R-:W-:Y:S01]  /*baa0*/  FMUL.FTZ R85, R3.reuse, R85 ;  /* 0x0000005503557220 */ /* 0x040fe20000410000 */
[----:B------:R-:W-:Y:S01]  /*bab0*/  MUFU.EX2 R235, R235 ;  /* 0x000000eb00eb7308 */ /* 0x000fe20000000800 */
[----:B------:R-:W-:Y:S01]  /*bac0*/  FMUL.FTZ R86, R2, R86 ;  /* 0x0000005602567220 */ /* 0x000fe20000410000 */
[----:B------:R-:W-:Y:S01]  /*bad0*/  F2FP.PACK_AB R100, R176, R175 ;  /* 0x000000afb064723e */ /* 0x000fe200000000ff */
[C---:B------:R-:W-:Y:S04]  /*bae0*/  HMMA.16816.F32 R80, R128.reuse, R102, R80 ;  /* 0x000000668050723c */ /* 0x040fe80000001850 */
[----:B------:R-:W-:Y:S01]  /*baf0*/  FMUL.FTZ R87, R2, R87 ;  /* 0x0000005702577220 */ /* 0x000fe20000410000 */
[----:B------:R-:W-:Y:S01]  /*bb00*/  F2FP.PACK_AB R101, R178, R177 ;  /* 0x000000b1b265723e */ /* 0x000fe200000000ff */
[C---:B------:R-:W-:Y:S01]  /*bb10*/  FMUL.FTZ R88, R3.reuse, R88 ;  /* 0x0000005803587220 */ /* 0x040fe20000410000 */
[----:B----4-:R-:W-:Y:S01]  /*bb20*/  F2FP.PACK_AB R102, R180, R179 ;  /* 0x000000b3b466723e */ /* 0x010fe200000000ff */
[C---:B------:R-:W-:Y:S01]  /*bb30*/  FMUL.FTZ R89, R3.reuse, R89 ;  /* 0x0000005903597220 */ /* 0x040fe20000410000 */
[----:B------:R-:W-:Y:S01]  /*bb40*/  F2FP.PACK_AB R103, R182, R181 ;  /* 0x000000b5b667723e */ /* 0x000fe200000000ff */
[----:B------:R-:W2:Y:S01]  /*bb50*/  MUFU.EX2 R238, R238 ;  /* 0x000000ee00ee7308 */ /* 0x000ea20000000800 */
[C---:B---3--:R-:W-:Y:S03]  /*bb60*/  HMMA.16816.F32 R84, R128.reuse, R108, R84 ;  /* 0x0000006c8054723c */ /* 0x048fe60000001854 */
[C---:B------:R-:W-:Y:S02]  /*bb70*/  FMUL.FTZ R90, R2.reuse, R90 ;  /* 0x0000005a025a7220 */ /* 0x040fe40000410000 */
[C---:B------:R-:W-:Y:S02]  /*bb80*/  FMUL.FTZ R91, R2.reuse, R91 ;  /* 0x0000005b025b7220 */ /* 0x040fe40000410000 */
[C---:B------:R-:W-:Y:S02]  /*bb90*/  FMUL.FTZ R92, R3.reuse, R92 ;  /* 0x0000005c035c7220 */ /* 0x040fe40000410000 */
[C---:B------:R-:W-:Y:S01]  /*bba0*/  FMUL.FTZ R93, R3.reuse, R93 ;  /* 0x0000005d035d7220 */ /* 0x040fe20000410000 */
[----:B------:R-:W3:Y:S02]  /*bbb0*/  MUFU.EX2 R237, R237 ;  /* 0x000000ed00ed7308 */ /* 0x000ee40000000800 */
[C---:B------:R-:W-:Y:S01]  /*bbc0*/  HMMA.16816.F32 R88, R128.reuse, R110, R88 ;  /* 0x0000006e8058723c */ /* 0x040fe20000001858 */
[----:B------:R-:W4:Y:S02]  /*bbd0*/  LDSM.16.MT88.4 R108, [R197+0x900] ;  /* 0x00090000c56c783b */ /* 0x000f240000004200 */
[C---:B------:R-:W-:Y:S02]  /*bbe0*/  FMUL.FTZ R94, R2.reuse, R94 ;  /* 0x0000005e025e7220 */ /* 0x040fe40000410000 */
[C---:B------:R-:W-:Y:S02]  /*bbf0*/  FMUL.FTZ R95, R2.reuse, R95 ;  /* 0x0000005f025f7220 */ /* 0x040fe40000410000 */
[C---:B------:R-:W-:Y:S02]  /*bc00*/  FMUL.FTZ R96, R3.reuse, R96 ;  /* 0x0000006003607220 */ /* 0x040fe40000410000 */
[----:B------:R-:W-:Y:S03]  /*bc10*/  FMUL.FTZ R97, R3, R97 ;  /* 0x0000006103617220 */ /* 0x000fe60000410000 */
[C---:B-1----:R-:W-:Y:S03]  /*bc20*/  HMMA.16816.F32 R92, R128.reuse, R104, R92 ;  /* 0x00000068805c723c */ /* 0x042fe6000000185c */
[C---:B------:R-:W-:Y:S02]  /*bc30*/  FMUL.FTZ R98, R2.reuse, R98 ;  /* 0x0000006202627220 */ /* 0x040fe40000410000 */
[----:B------:R-:W-:Y:S02]  /*bc40*/  FMUL.FTZ R99, R2, R99 ;  /* 0x0000006302637220 */ /* 0x000fe40000410000 */
[--C-:B------:R-:W-:Y:S02]  /*bc50*/  FFMA.FTZ R134, R134, c[0x0][0x2d0], -R144.reuse ;  /* 0x0000b40086867a23 */ /* 0x100fe40000010890 */
[----:B------:R-:W-:Y:S03]  /*bc60*/  FFMA.FTZ R144, R133, c[0x0][0x2d0], -R144 ;  /* 0x0000b40085907a23 */ /* 0x000fe60000010890 */
[----:B------:R-:W-:Y:S01]  /*bc70*/  HMMA.16816.F32 R96, R128, R106, R96 ;  /* 0x0000006a8060723c */ /* 0x000fe20000001860 */
[----:B------:R-:W1:Y:S01]  /*bc80*/  LDSM.16.MT88.4 R104, [R196+0x2900] ;  /* 0x00290000c468783b */ /* 0x000e620000004200 */
[----:B------:R2:W-:Y:S01]  /*bc90*/  MUFU.EX2 R133, R144 ;  /* 0x0000009000857308 */ /* 0x0005e20000000800 */
[----:B------:R-:W-:Y:S01]  /*bca0*/  FFMA.FTZ R174, R3, R214, R174 ;  /* 0x000000d603ae7223 */ /* 0x000fe200000100ae */
[----:B------:R-:W-:Y:S01]  /*bcb0*/  MOV R3, R0 ;  /* 0x0000000000037202 */ /* 0x000fe20000000f00 */
[----:B------:R-:W-:Y:S02]  /*bcc0*/  FFMA.FTZ R170, R2, R215, R170 ;  /* 0x000000d702aa7223 */ /* 0x000fe400000100aa */
[----:B------:R-:W-:Y:S01]  /*bcd0*/  FADD.FTZ R173, R173, R174 ;  /* 0x000000aeadad7221 */ /* 0x000fe20000010000 */
[C---:B------:R-:W-:Y:S01]  /*bce0*/  HMMA.16816.F32 R4, R100.reuse, R112, R4 ;  /* 0x000000706404723c */ /* 0x040fe20000001804 */
[----:B------:R-:W-:Y:S03]  /*bcf0*/  LDSM.16.MT88.4 R128, [R198+0x3100] ;  /* 0x00310000c680783b */ /* 0x000fe60000004200 */
[----:B------:R-:W1:Y:S01]  /*bd00*/  MUFU.EX2 R134, R134 ;  /* 0x0000008600867308 */ /* 0x000e620000000800 */
[----:B------:R-:W-:Y:S02]  /*bd10*/  FADD.FTZ R169, R169, R170 ;  /* 0x000000aaa9a97221 */ /* 0x000fe40000010000 */
[----:B------:R-:W-:Y:S01]  /*bd20*/  FADD.FTZ R172, R172, R173 ;  /* 0x000000adacac7221 */ /* 0x000fe20000010000 */
[C---:B------:R-:W-:Y:S01]  /*bd30*/  HMMA.16816.F32 R8, R100.reuse, R114, R8 ;  /* 0x000000726408723c */ /* 0x040fe20000001808 */
[----:B------:R-:W-:Y:S03]  /*bd40*/  LDSM.16.MT88.4 R112, [R198+0x4900] ;  /* 0x00490000c670783b */ /* 0x000fe60000004200 */
[----:B------:R-:W-:Y:S02]  /*bd50*/  FADD.FTZ R2, R168, R169 ;  /* 0x000000a9a8027221 */ /* 0x000fe40000010000 */
[----:B------:R-:W-:Y:S02]  /*bd60*/  FADD.FTZ R172, R171, R172 ;  /* 0x000000acabac7221 */ /* 0x000fe40000010000 */
[C---:B------:R-:W-:Y:S01]  /*bd70*/  HMMA.16816.F32 R12, R100.reuse, R116, R12 ;  /* 0x00000074640c723c */ /* 0x040fe2000000180c */
[----:B--2---:R-:W-:Y:S03]  /*bd80*/  LDSM.16.MT88.4 R144, [R196+0x1900] ;  /* 0x00190000c490783b */ /* 0x004fe60000004200 */
[----:B------:R-:W-:Y:S01]  /*bd90*/  FADD.FTZ R2, R135, R2 ;  /* 0x0000000287027221 */ /* 0x000fe20000010000 */
[----:B------:R-:W-:Y:S01]  /*bda0*/  MOV R135, R132 ;  /* 0x0000008400877202 */ /* 0x000fe20000000f00 */
[----:B------:R-:W-:Y:S02]  /*bdb0*/  FADD.FTZ R175, R175, R172 ;  /* 0x000000acafaf7221 */ /* 0x000fe40000010000 */
[C---:B------:R-:W-:Y:S01]  /*bdc0*/  HMMA.16816.F32 R16, R100.reuse, R118, R16 ;  /* 0x000000766410723c */ /* 0x040fe20000001810 */
[----:B------:R-:W-:Y:S03]  /*bdd0*/  LDSM.16.MT88.4 R116, [R197+0x4900] ;  /* 0x00490000c574783b */ /* 0x000fe60000004200 */
[----:B------:R-:W-:Y:S02]  /*bde0*/  FADD.FTZ R177, R177, R2 ;  /* 0x00000002b1b17221 */ /* 0x000fe40000010000 */
[----:B------:R-:W-:Y:S02]  /*bdf0*/  FADD.FTZ R176, R176, R175 ;  /* 0x000000afb0b07221 */ /* 0x000fe40000010000 */
[C---:B----4-:R-:W-:Y:S04]  /*be00*/  HMMA.16816.F32 R20, R100.reuse, R108, R20 ;  /* 0x0000006c6414723c */ /* 0x050fe80000001814 */
[----:B------:R-:W-:Y:S02]  /*be10*/  FADD.FTZ R178, R178, R177 ;  /* 0x000000b1b2b27221 */ /* 0x000fe40000010000 */
[----:B------:R-:W-:Y:S02]  /*be20*/  FADD.FTZ R179, R179, R176 ;  /* 0x000000b0b3b37221 */ /* 0x000fe40000010000 */
[C---:B------:R-:W-:Y:S01]  /*be30*/  HMMA.16816.F32 R24, R100.reuse, R110, R24 ;  /* 0x0000006e6418723c */ /* 0x040fe20000001818 */
[----:B------:R-:W2:Y:S03]  /*be40*/  LDSM.16.MT88.4 R108, [R203+0x4900] ;  /* 0x00490000cb6c783b */ /* 0x000ea60000004200 */
[----:B------:R-:W-:Y:S02]  /*be50*/  FADD.FTZ R181, R181, R178 ;  /* 0x000000b2b5b57221 */ /* 0x000fe40000010000 */
[----:B------:R-:W-:Y:S02]  /*be60*/  FADD.FTZ R180, R180, R179 ;  /* 0x000000b3b4b47221 */ /* 0x000fe40000010000 */
[C---:B------:R-:W-:Y:S04]  /*be70*/  HMMA.16816.F32 R28, R100.reuse, R120, R28 ;  /* 0x00000078641c723c */ /* 0x040fe8000000181c */
[----:B------:R-:W-:Y:S04]  /*be80*/  FADD.FTZ R182, R182, R181 ;  /* 0x000000b5b6b67221 */ /* 0x000fe80000010000 */
        /* <DEDUP_REMOVED lines=11> */
[C---:B-1----:R-:W-:Y:S08]  /*bf40*/  HMMA.16816.F32 R60, R100.reuse, R104, R60 ;  /* 0x00000068643c723c */ /* 0x042ff0000000183c */
[C---:B------:R-:W-:Y:S01]  /*bf50*/  HMMA.16816.F32 R64, R100.reuse, R106, R64 ;  /* 0x0000006a6440723c */ /* 0x040fe20000001840 */
[----:B------:R-:W1:Y:S07]  /*bf60*/  LDSM.16.MT88.4 R104, [R196+0x4900] ;  /* 0x00490000c468783b */ /* 0x000e6e0000004200 */
[C---:B--2---:R-:W-:Y:S08]  /*bf70*/  HMMA.16816.F32 R68, R100.reuse, R108, R68 ;  /* 0x0000006c6444723c */ /* 0x044ff00000001844 */
[C---:B------:R-:W-:Y:S01]  /*bf80*/  HMMA.16816.F32 R72, R100.reuse, R110, R72 ;  /* 0x0000006e6448723c */ /* 0x040fe20000001848 */
[----:B------:R-:W2:Y:S07]  /*bf90*/  LDSM.16.MT88.4 R108, [R203+0x1100] ;  /* 0x00110000cb6c783b */ /* 0x000eae0000004200 */
[C---:B------:R-:W-:Y:S08]  /*bfa0*/  HMMA.16816.F32 R76, R100.reuse, R112, R76 ;  /* 0x00000070644c723c */ /* 0x040ff0000000184c */
[C---:B------:R-:W-:Y:S01]  /*bfb0*/  HMMA.16816.F32 R80, R100.reuse, R114, R80 ;  /* 0x000000726450723c */ /* 0x040fe20000001850 */
[----:B------:R-:W4:Y:S07]  /*bfc0*/  LDSM.16.MT88.4 R112, [R197+0x1100] ;  /* 0x00110000c570783b */ /* 0x000f2e0000004200 */
[C---:B------:R-:W-:Y:S08]  /*bfd0*/  HMMA.16816.F32 R84, R100.reuse, R116, R84 ;  /* 0x000000746454723c */ /* 0x040ff00000001854 */
[C---:B------:R-:W-:Y:S01]  /*bfe0*/  HMMA.16816.F32 R88, R100.reuse, R118, R88 ;  /* 0x000000766458723c */ /* 0x040fe20000001858 */
[----:B------:R-:W3:Y:S07]  /*bff0*/  LDSM.16.MT88.4 R116, [R203+0x3100] ;  /* 0x00310000cb74783b */ /* 0x000eee0000004200 */
[C---:B-1----:R-:W-:Y:S08]  /*c000*/  HMMA.16816.F32 R92, R100.reuse, R104, R92 ;  /* 0x00000068645c723c */ /* 0x042ff0000000185c */
[----:B------:R-:W-:Y:S01]  /*c010*/  HMMA.16816.F32 R96, R100, R106, R96 ;  /* 0x0000006a6460723c */ /* 0x000fe20000001860 */
[----:B------:R-:W1:Y:S06]  /*c020*/  LDSM.16.MT88.4 R104, [R196+0x3100] ;  /* 0x00310000c468783b */ /* 0x000e6c0000004200 */
[----:B------:R-:W-:Y:S01]  /*c030*/  F2FP.PACK_AB R100, R228, R183 ;  /* 0x000000b7e464723e */ /* 0x000fe200000000ff */
[----:B------:R-:W-:Y:S01]  /*c040*/  FADD.FTZ R183, R183, R180 ;  /* 0x000000b4b7b77221 */ /* 0x000fe20000010000 */
[----:B-----5:R-:W-:Y:S03]  /*c050*/  F2FP.PACK_AB R101, R230, R227 ;  /* 0x000000e3e665723e */ /* 0x020fe600000000ff */
        /* <DEDUP_REMOVED lines=14> */
[C---:B----4-:R-:W-:Y:S08]  /*c140*/  HMMA.16816.F32 R20, R100.reuse, R112, R20 ;  /* 0x000000706414723c */ /* 0x050ff00000001814 */
[C---:B------:R-:W-:Y:S01]  /*c150*/  HMMA.16816.F32 R24, R100.reuse, R114, R24 ;  /* 0x000000726418723c */ /* 0x040fe20000001818 */
[----:B------:R-:W4:Y:S07]  /*c160*/  LDSM.16.MT88.4 R112, [R198+0x5100] ;  /* 0x00510000c670783b */ /* 0x000f2e0000004200 */
[C---:B------:R-:W-:Y:S08]  /*c170*/  HMMA.16816.F32 R28, R100.reuse, R124, R28 ;  /* 0x0000007c641c723c */ /* 0x040ff0000000181c */
[C---:B------:R-:W-:Y:S01]  /*c180*/  HMMA.16816.F32 R32, R100.reuse, R126, R32 ;  /* 0x0000007e6420723c */ /* 0x040fe20000001820 */
[----:B------:R-:W-:Y:S07]  /*c190*/  LDSM.16.MT88.4 R124, [R203+0x1900] ;  /* 0x00190000cb7c783b */ /* 0x000fee0000004200 */
[C---:B---3--:R-:W-:Y:S08]  /*c1a0*/  HMMA.16816.F32 R36, R100.reuse, R116, R36 ;  /* 0x000000746424723c */ /* 0x048ff00000001824 */
[C---:B------:R-:W-:Y:S01]  /*c1b0*/  HMMA.16816.F32 R40, R100.reuse, R118, R40 ;  /* 0x000000766428723c */ /* 0x040fe20000001828 */
[----:B------:R-:W3:Y:S07]  /*c1c0*/  LDSM.16.MT88.4 R116, [R197+0x5100] ;  /* 0x00510000c574783b */ /* 0x000eee0000004200 */
        /* <DEDUP_REMOVED lines=8> */
[C---:B-1----:R-:W-:Y:S04]  /*c250*/  HMMA.16816.F32 R60, R100.reuse, R104, R60 ;  /* 0x00000068643c723c */ /* 0x042fe8000000183c */
[----:B------:R-:W-:Y:S01]  /*c260*/  F2FP.PACK_AB R139, R133, R134 ;  /* 0x00000086858b723e */ /* 0x000fe200000000ff */
[----:B------:R-:W-:Y:S02]  /*c270*/  FADD.FTZ R235, R235, R234 ;  /* 0x000000eaebeb7221 */ /* 0x000fe40000010000 */
[----:B------:R-:W-:Y:S01]  /*c280*/  FADD.FTZ R236, R236, R233 ;  /* 0x000000e9ecec7221 */ /* 0x000fe20000010000 */
[C---:B------:R-:W-:Y:S01]  /*c290*/  HMMA.16816.F32 R64, R100.reuse, R106, R64 ;  /* 0x0000006a6440723c */ /* 0x040fe20000001840 */
[----:B------:R-:W1:Y:S03]  /*c2a0*/  LDSM.16.MT88.4 R104, [R196+0x5100] ;  /* 0x00510000c468783b */ /* 0x000e660000004200 */
        /* <DEDUP_REMOVED lines=8> */
[C---:B----4-:R-:W-:Y:S08]  /*c330*/  HMMA.16816.F32 R76, R100.reuse, R112, R76 ;  /* 0x00000070644c723c */ /* 0x050ff0000000184c */
[C---:B------:R-:W-:Y:S08]  /*c340*/  HMMA.16816.F32 R80, R100.reuse, R114, R80 ;  /* 0x000000726450723c */ /* 0x040ff00000001850 */
[C---:B---3--:R-:W-:Y:S08]  /*c350*/  HMMA.16816.F32 R84, R100.reuse, R116, R84 ;  /* 0x000000746454723c */ /* 0x048ff00000001854 */
[C---:B------:R-:W-:Y:S08]  /*c360*/  HMMA.16816.F32 R88, R100.reuse, R118, R88 ;  /* 0x000000766458723c */ /* 0x040ff00000001858 */
[C---:B-1----:R-:W-:Y:S08]  /*c370*/  HMMA.16816.F32 R92, R100.reuse, R104, R92 ;  /* 0x00000068645c723c */ /* 0x042ff0000000185c */
        /* <DEDUP_REMOVED lines=29> */
.L_x_422:
[----:B------:R-:W-:-:S06]  /*c550*/  UISETP.GE.AND UP2, UPT, UR20, UR9, UPT ;  /* 0x000000091400728c */ /* 0x000fcc000bf46270 */
[----:B------:R-:W-:-:S13]  /*c560*/  PLOP3.LUT P0, PT, PT, PT, UP2, 0x40, 0x0 ;  /* 0x000000000000781c */ /* 0x000fda0003f0e828 */
[----:B------:R-:W-:Y:S05]  /*c570*/  @P0 BRA `(.L_x_426) ;  /* 0x00003ae000000947 */ /* 0x000fea0003800000 */
[----:B------:R-:W-:Y:S01]  /*c580*/  SHF.R.S32.HI R5, RZ, 0x1f, R218 ;  /* 0x0000001fff057819 */ /* 0x000fe200000114da */
[----:B------:R-:W-:Y:S01]  /*c590*/  IMAD.MOV.U32 R2, RZ, RZ, R132 ;  /* 0x000000ffff027224 */ /* 0x000fe200078e0084 */
[C---:B------:R-:W-:Y:S01]  /*c5a0*/  SHF.L.U64.HI R220, R217.reuse, 0x1, R220 ;  /* 0x00000001d9dc7819 */ /* 0x040fe200000102dc */
[----:B------:R-:W-:Y:S01]  /*c5b0*/  IMAD.MOV.U32 R3, RZ, RZ, R0 ;  /* 0x000000ffff037224 */ /* 0x000fe200078e0000 */
[----:B------:R-:W-:Y:S01]  /*c5c0*/  SHF.L.U64.HI R180, R218, 0x1, R5 ;  /* 0x00000001dab47819 */ /* 0x000fe20000010205 */
[----:B------:R-:W-:Y:S01]  /*c5d0*/  IMAD.SHL.U32 R217, R217, 0x2, RZ ;  /* 0x00000002d9d97824 */ /* 0x000fe200078e00ff */
[----:B------:R-:W-:Y:S02]  /*c5e0*/  SHF.L.U64.HI R219, R216, 0x1, R219 ;  /* 0x00000001d8db7819 */ /* 0x000fe400000102db */
[----:B------:R-:W-:Y:S02]  /*c5f0*/  SHF.L.U32 R218, R218, 0x1, RZ ;  /* 0x00000001dada7819 */ /* 0x000fe400000006ff */
[----:B------:R-:W-:-:S02]  /*c600*/  SHF.L.U32 R216, R216, 0x1, RZ ;  /* 0x00000001d8d87819 */ /* 0x000fc400000006ff */
.L_x_436:
[----:B------:R-:W-:Y:S01]  /*c610*/  SHF.R.S32.HI R5, RZ, 0x1f, R209 ;  /* 0x0000001fff057819 */ /* 0x000fe200000114d1 */
[----:B------:R-:W-:Y:S01]  /*c620*/  IMAD.WIDE.U32 R8, R209, c[0x0][0x208], RZ ;  /* 0x00008200d1087a25 */ /* 0x000fe200078e00ff */
[----:B------:R-:W-:Y:S01]  /*c630*/  SHF.R.S32.HI R6, RZ, 0x1f, R208 ;  /* 0x0000001fff067819 */ /* 0x000fe200000114d0 */
[----:B------:R-:W-:Y:S04]  /*c640*/  DEPBAR.LE SB0, 0x0 ;  /* 0x000080000000791a */ /* 0x000fe80000000000 */
[----:B------:R-:W-:Y:S01]  /*c650*/  IMAD R5, R5, c[0x0][0x208], RZ ;  /* 0x0000820005057a24 */ /* 0x000fe200078e02ff */
[----:B------:R-:W-:Y:S01]  /*c660*/  BAR.SYNC.DEFER_BLOCKING 0x0 ;  /* 0x0000000000007b1d */ /* 0x000fe20000010000 */
[----:B------:R-:W-:Y:S01]  /*c670*/  IMAD R6, R6, c[0x0][0x218], RZ ;  /* 0x0000860006067a24 */ /* 0x000fe200078e02ff */
[----:B------:R-:W-:Y:S01]  /*c680*/  UISETP.GT.AND UP2, UPT, UR20, UR9, UPT ;  /* 0x000000091400728c */ /* 0x000fe2000bf44270 */
[----:B------:R-:W-:Y:S02]  /*c690*/  IMAD R5, R209, c[0x0][0x20c], R5 ;  /* 0x00008300d1057a24 */ /* 0x000fe400078e0205 */
[C---:B------:R-:W-:Y:S03]  /*c6a0*/  IMAD R6, R208.reuse, c[0x0][0x21c], R6 ;  /* 0x00008700d0067a24 */ /* 0x040fe600078e0206 */
[----:B------:R-:W-:Y:S05]  /*c6b0*/  IADD3 R9, R9, R5, RZ ;  /* 0x0000000509097210 */ /* 0x000fea0007ffe0ff */
[----:B------:R-:W-:Y:S05]  /*c6c0*/  IMAD.WIDE.U32 R8, R208, c[0x0][0x218], R8 ;  /* 0x00008600d0087a25 */ /* 0x000fea00078e0008 */
[----:B------:R-:W-:Y:S04]  /*c6d0*/  IADD3 R5, P0, R8, UR22, RZ ;  /* 0x0000001608057c10 */ /* 0x000fe8000ff1e0ff */
[----:B------:R-:W-:Y:S02]  /*c6e0*/  IADD3.X R6, R9, UR6, R6, P0, !PT ;  /* 0x0000000609067c10 */ /* 0x000fe400087fe406 */
[C---:B------:R-:W-:Y:S01]  /*c6f0*/  LEA R4, P0, R5.reuse, c[0x0][0x1f8], 0x1 ;  /* 0x00007e0005047a11 */ /* 0x040fe200078008ff */
[----:B------:R-:W-:Y:S03]  /*c700*/  LDSM.16.M88.4 R32, [R206+0xc100] ;  /* 0x00c10000ce20783b */ /* 0x000fe60000000200 */
[----:B------:R-:W-:Y:S04]  /*c710*/  LEA.HI.X R0, R5, c[0x0][0x1fc], R6, 0x1, P0 ;  /* 0x00007f0005007a11 */ /* 0x000fe800000f0c06 */
[----:B------:R-:W1:Y:S07]  /*c720*/  SHFL.IDX PT, R21, R4, RZ, 0x181f ;  /* 0x00181fff04157589 */ /* 0x000e6e00000e0000 */
[----:B------:R-:W2:Y:S07]  /*c730*/  SHFL.IDX PT, R7, R0, RZ, 0x181f ;  /* 0x00181fff00077589 */ /* 0x000eae00000e0000 */
[----:B------:R-:W-:Y:S07]  /*c740*/  LDSM.16.M88.4 R8, [R205+0x6100] ;  /* 0x00610000cd08783b */ /* 0x000fee0000000200 */
[----:B------:R-:W3:Y:S07]  /*c750*/  SHFL.IDX PT, R165, R4, 0x1, 0x181f ;  /* 0x00381f0004a57f89 */ /* 0x000eee00000e0000 */
[----:B------:R-:W4:Y:S07]  /*c760*/  SHFL.IDX PT, R5, R0, 0x1, 0x181f ;  /* 0x00381f0000057f89 */ /* 0x000f2e00000e0000 */
[----:B------:R-:W5:Y:S07]  /*c770*/  LDSM.16.M88.4 R16, [R205+0x6900] ;  /* 0x00690000cd10783b */ /* 0x000f6e0000000200 */
[----:B------:R-:W1:Y:S07]  /*c780*/  LDSM.16.M88.4 R24, [R205+0x7100] ;  /* 0x00710000cd18783b */ /* 0x000e6e0000000200 */
[----:B------:R-:W2:Y:S07]  /*c790*/  LDSM.16.M88.4 R132, [R205+0x7900] ;  /* 0x00790000cd84783b */ /* 0x000eae0000000200 */
[----:B------:R-:W-:Y:S07]  /*c7a0*/  LDSM.16.M88.4 R136, [R202+0xc100] ;  /* 0x00c10000ca88783b */ /* 0x000fee0000000200 */
[----:B------:R-:W5:Y:S07]  /*c7b0*/  LDSM.16.M88.4 R140, [R204] ;  /* 0x00000000cc8c783b */ /* 0x000f6e0000000200 */
[----:B------:R-:W5:Y:S07]  /*c7c0*/  LDSM.16.M88.4 R144, [R195] ;  /* 0x00000000c390783b */ /* 0x000f6e0000000200 */
[----:B------:R-:W5:Y:S07]  /*c7d0*/  LDSM.16.M88.4 R148, [R194] ;  /* 0x00000000c294783b */ /* 0x000f6e0000000200 */
[----:B------:R-:W5:Y:S01]  /*c7e0*/  LDSM.16.M88.4 R152, [R193] ;  /* 0x00000000c198783b */ /* 0x000f620000000200 */
[C---:B-1----:R-:W-:Y:S02]  /*c7f0*/  IADD3 R14, P6, R21.reuse, R218, RZ ;  /* 0x000000da150e7210 */ /* 0x042fe40007fde0ff */
[----:B------:R-:W-:Y:S02]  /*c800*/  IADD3 R12, P0, R21, R217, RZ ;  /* 0x000000d9150c7210 */ /* 0x000fe40007f1e0ff */
[C---:B--2---:R-:W-:Y:S02]  /*c810*/  IADD3.X R15, R7.reuse, R180, RZ, P6, !PT ;  /* 0x000000b4070f7210 */ /* 0x044fe400037fe4ff */
[----:B------:R-:W-:Y:S02]  /*c820*/  IADD3.X R13, R7, R220, RZ, P0, !PT ;  /* 0x000000dc070d7210 */ /* 0x000fe400007fe4ff */
[----:B------:R-:W-:Y:S01]  /*c830*/  IADD3 R20, P6, R21, R216, RZ ;  /* 0x000000d815147210 */ /* 0x000fe20007fde0ff */
[----:B------:R-:W-:Y:S01]  /*c840*/  @!PT LDS RZ, [RZ] ;  /* 0x00000000fffff984 */ /* 0x000fe20000000800 */
[----:B------:R-:W-:Y:S01]  /*c850*/  @!PT LDS RZ, [RZ] ;  /* 0x00000000fffff984 */ /* 0x000fe20000000800 */
[----:B------:R-:W-:Y:S01]  /*c860*/  @!PT LDS RZ, [RZ] ;  /* 0x00000000fffff984 */ /* 0x000fe20000000800 */
[----:B------:R5:W-:Y:S01]  /*c870*/  LDGSTS.E.BYPASS.LTC128B.128 [R213], [R14.64], !P5 ;  /* 0x000000000ed57fae */ /* 0x000be2000e901d52 */
[----:B---3--:R-:W-:Y:S02]  /*c880*/  IADD3 R168, P0, R165, R218, RZ ;  /* 0x000000daa5a87210 */ /* 0x008fe40007f1e0ff */
[----:B------:R-:W-:Y:S02]  /*c890*/  IADD3.X R21, R7, R219, RZ, P6, !PT ;  /* 0x000000db07157210 */ /* 0x000fe400037fe4ff */
[----:B------:R-:W-:Y:S02]  /*c8a0*/  IADD3 R166, P6, R165, R217, RZ ;  /* 0x000000d9a5a67210 */ /* 0x000fe40007fde0ff */
[----:B------:R5:W-:Y:S01]  /*c8b0*/  LDGSTS.E.BYPASS.LTC128B.128 [R213+0x2000], [R12.64], !P4 ;  /* 0x020000000cd57fae */ /* 0x000be2000e101d52 */
[----:B----4-:R-:W-:Y:S02]  /*c8c0*/  IADD3.X R169, R5, R180, RZ, P0, !PT ;  /* 0x000000b405a97210 */ /* 0x010fe400007fe4ff */
[----:B------:R-:W-:Y:S02]  /*c8d0*/  IADD3 R164, P0, R165, R216, RZ ;  /* 0x000000d8a5a47210 */ /* 0x000fe40007f1e0ff */
[C---:B------:R-:W-:Y:S02]  /*c8e0*/  IADD3.X R167, R5.reuse, R220, RZ, P6, !PT ;  /* 0x000000dc05a77210 */ /* 0x040fe400037fe4ff */
[----:B------:R-:W-:Y:S01]  /*c8f0*/  IADD3.X R165, R5, R219, RZ, P0, !PT ;  /* 0x000000db05a57210 */ /* 0x000fe200007fe4ff */
[----:B------:R1:W-:Y:S01]  /*c900*/  LDGSTS.E.BYPASS.LTC128B.128 [R213+0x4000], [R20.64], !P3 ;  /* 0x0400000014d57fae */ /* 0x0003e2000d901d52 */
[C---:B------:R-:W-:Y:S01]  /*c910*/  HMMA.16816.F32 R4, R32.reuse, R8, RZ ;  /* 0x000000082004723c */ /* 0x040fe200000018ff */
[----:B------:R-:W-:Y:S05]  /*c920*/  PLOP3.LUT P0, PT, PT, PT, UP2, 0x40, 0x0 ;  /* 0x000000000000781c */ /* 0x000fea0003f0e828 */
[----:B------:R2:W-:Y:S02]  /*c930*/  LDGSTS.E.BYPASS.LTC128B.128 [R213+0x1000], [R168.64], !P5 ;  /* 0x01000000a8d57fae */ /* 0x0005e4000e901d52 */
[C---:B------:R-:W-:Y:S05]  /*c940*/  HMMA.16816.F32 R8, R32.reuse, R10, RZ ;  /* 0x0000000a2008723c */ /* 0x040fea00000018ff */
[----:B------:R3:W-:Y:S03]  /*c950*/  LDGSTS.E.BYPASS.LTC128B.128 [R213+0x3000], [R166.64], !P4 ;  /* 0x03000000a6d57fae */ /* 0x0007e6000e101d52 */
[C---:B-----5:R-:W-:Y:S04]  /*c960*/  HMMA.16816.F32 R12, R32.reuse, R16, RZ ;  /* 0x00000010200c723c */ /* 0x060fe800000018ff */
[----:B------:R3:W-:Y:S04]  /*c970*/  LDGSTS.E.BYPASS.LTC128B.128 [R213+0x5000], [R164.64], !P3 ;  /* 0x05000000a4d57fae */ /* 0x0007e8000d901d52 */
[C---:B------:R-:W-:Y:S03]  /*c980*/  HMMA.16816.F32 R16, R32.reuse, R18, RZ ;  /* 0x000000122010723c */ /* 0x040fe600000018ff */
[----:B------:R-:W-:Y:S05]  /*c990*/  LDSM.16.M88.4 R156, [R201+0xc100] ;  /* 0x00c10000c99c783b */ /* 0x000fea0000000200 */
[C---:B-1----:R-:W-:Y:S02]  /*c9a0*/  HMMA.16816.F32 R20, R32.reuse, R24, RZ ;  /* 0x000000182014723c */ /* 0x042fe400000018ff */
[----:B------:R-:W0:Y:S06]  /*c9b0*/  LDGDEPBAR ;  /* 0x00000000000079af */ /* 0x000e2c0000000000 */
[C---:B------:R-:W-:Y:S01]  /*c9c0*/  HMMA.16816.F32 R24, R32.reuse, R26, RZ ;  /* 0x0000001a2018723c */ /* 0x040fe200000018ff */
[----:B------:R-:W1:Y:S07]  /*c9d0*/  LDSM.16.M88.4 R160, [R200+0x6100] ;  /* 0x00610000c8a0783b */ /* 0x000e6e0000000200 */
[C---:B------:R-:W-:Y:S01]  /*c9e0*/  HMMA.16816.F32 R28, R32.reuse, R132, RZ ;  /* 0x00000084201c723c */ /* 0x040fe200000018ff */
[----:B---3--:R-:W-:Y:S07]  /*c9f0*/  LDSM.16.M88.4 R164, [R200+0x7100] ;  /* 0x00710000c8a4783b */ /* 0x008fee0000000200 */
[----:B------:R-:W-:Y:S01]  /*ca00*/  HMMA.16816.F32 R32, R32, R134, RZ ;  /* 0x000000862020723c */ /* 0x000fe200000018ff */
[----:B------:R-:W3:Y:S07]  /*ca10*/  LDSM.16.M88.4 R132, [R200+0x6900] ;  /* 0x00690000c884783b */ /* 0x000eee0000000200 */
[C---:B------:R-:W-:Y:S01]  /*ca20*/  HMMA.16816.F32 R4, R136.reuse, R140, R4 ;  /* 0x0000008c8804723c */ /* 0x040fe20000001804 */
[----:B--2---:R-:W2:Y:S07]  /*ca30*/  LDSM.16.M88.4 R168, [R200+0x7900] ;  /* 0x00790000c8a8783b */ /* 0x004eae0000000200 */
[C---:B------:R-:W-:Y:S01]  /*ca40*/  HMMA.16816.F32 R8, R136.reuse, R142, R8 ;  /* 0x0000008e8808723c */ /* 0x040fe20000001808 */
[----:B------:R-:W-:Y:S07]  /*ca50*/  LDSM.16.M88.4 R172, [R199+0xc100] ;  /* 0x00c10000c7ac783b */ /* 0x000fee0000000200 */
[C---:B------:R-:W-:Y:S01]  /*ca60*/  HMMA.16816.F32 R12, R136.reuse, R144, R12 ;  /* 0x00000090880c723c */ /* 0x040fe2000000180c */
[----:B------:R-:W4:Y:S07]  /*ca70*/  LDSM.16.M88.4 R176, [R192] ;  /* 0x00000000c0b0783b */ /* 0x000f2e0000000200 */
[C---:B------:R-:W-:Y:S01]  /*ca80*/  HMMA.16816.F32 R16, R136.reuse, R146, R16 ;  /* 0x000000928810723c */ /* 0x040fe20000001810 */
[----:B------:R-:W-:Y:S07]  /*ca90*/  LDSM.16.M88.4 R140, [R192+0x1000] ;  /* 0x00100000c08c783b */ /* 0x000fee0000000200 */
[C---:B------:R-:W-:Y:S01]  /*caa0*/  HMMA.16816.F32 R20, R136.reuse, R148, R20 ;  /* 0x000000948814723c */ /* 0x040fe20000001814 */
[----:B------:R-:W-:Y:S07]  /*cab0*/  LDSM.16.M88.4 R144, [R192+0x1800] ;  /* 0x00180000c090783b */ /* 0x000fee0000000200 */
[C---:B------:R-:W-:Y:S01]  /*cac0*/  HMMA.16816.F32 R24, R136.reuse, R150, R24 ;  /* 0x000000968818723c */ /* 0x040fe20000001818 */
[----:B------:R-:W-:Y:S07]  /*cad0*/  LDSM.16.M88.4 R148, [R206+0x10100] ;  /* 0x01010000ce94783b */ /* 0x000fee0000000200 */
[C---:B------:R-:W-:Y:S08]  /*cae0*/  HMMA.16816.F32 R28, R136.reuse, R152, R28 ;  /* 0x00000098881c723c */ /* 0x040ff0000000181c */
[----:B------:R-:W-:Y:S01]  /*caf0*/  HMMA.16816.F32 R32, R136, R154, R32 ;  /* 0x0000009a8820723c */ /* 0x000fe20000001820 */
[----:B------:R-:W5:Y:S07]  /*cb00*/  LDSM.16.M88.4 R136, [R192+0x800] ;  /* 0x00080000c088783b */ /* 0x000f6e0000000200 */
[C---:B-1----:R-:W-:Y:S01]  /*cb10*/  HMMA.16816.F32 R4, R156.reuse, R160, R4 ;  /* 0x000000a09c04723c */ /* 0x042fe20000001804 */
        /* <DEDUP_REMOVED lines=8> */
[----:B------:R-:W-:Y:S07]  /*cba0*/  LDSM.16.M88.4 R164, [R202+0x10100] ;  /* 0x01010000caa4783b */ /* 0x000fee0000000200 */
[C---:B--2---:R-:W-:Y:S08]  /*cbb0*/  HMMA.16816.F32 R28, R156.reuse, R168, R28 ;  /* 0x000000a89c1c723c */ /* 0x044ff0000000181c */
[----:B------:R-:W-:Y:S01]  /*cbc0*/  HMMA.16816.F32 R32, R156, R170, R32 ;  /* 0x000000aa9c20723c */ /* 0x000fe20000001820 */
[----:B------:R-:W2:Y:S07]  /*cbd0*/  LDSM.16.M88.4 R156, [R205+0x9100] ;  /* 0x00910000cd9c783b */ /* 0x000eae0000000200 */
[C---:B----4-:R-:W-:Y:S01]  /*cbe0*/  HMMA.16816.F32 R4, R172.reuse, R176, R4 ;  /* 0x000000b0ac04723c */ /* 0x050fe20000001804 */
[----:B------:R-:W4:Y:S07]  /*cbf0*/  LDSM.16.M88.4 R168, [R191] ;  /* 0x00000000bfa8783b */ /* 0x000f2e0000000200 */
[C---:B------:R-:W-:Y:S01]  /*cc00*/  HMMA.16816.F32 R8, R172.reuse, R178, R8 ;  /* 0x000000b2ac08723c */ /* 0x040fe20000001808 */
[----:B------:R-:W-:Y:S07]  /*cc10*/  LDSM.16.M88.4 R176, [R200+0x8100] ;  /* 0x00810000c8b0783b */ /* 0x000fee0000000200 */
[C---:B-----5:R-:W-:Y:S08]  /*cc20*/  HMMA.16816.F32 R12, R172.reuse, R136, R12 ;  /* 0x00000088ac0c723c */ /* 0x060ff0000000180c */
[C---:B------:R-:W-:Y:S01]  /*cc30*/  HMMA.16816.F32 R16, R172.reuse, R138, R16 ;  /* 0x0000008aac10723c */ /* 0x040fe20000001810 */
[----:B------:R-:W5:Y:S07]  /*cc40*/  LDSM.16.M88.4 R136, [R190] ;  /* 0x00000000be88783b */ /* 0x000f6e0000000200 */
[C---:B------:R-:W-:Y:S08]  /*cc50*/  HMMA.16816.F32 R20, R172.reuse, R140, R20 ;  /* 0x0000008cac14723c */ /* 0x040ff00000001814 */
[C---:B------:R-:W-:Y:S01]  /*cc60*/  HMMA.16816.F32 R24, R172.reuse, R142, R24 ;  /* 0x0000008eac18723c */ /* 0x040fe20000001818 */
[----:B------:R-:W2:Y:S07]  /*cc70*/  LDSM.16.M88.4 R140, [R189] ;  /* 0x00000000bd8c783b */ /* 0x000eae0000000200 */
[C---:B------:R-:W-:Y:S08]  /*cc80*/  HMMA.16816.F32 R28, R172.reuse, R144, R28 ;  /* 0x00000090ac1c723c */ /* 0x040ff0000000181c */
[----:B------:R-:W-:Y:S01]  /*cc90*/  HMMA.16816.F32 R32, R172, R146, R32 ;  /* 0x00000092ac20723c */ /* 0x000fe20000001820 */
[----:B------:R-:W4:Y:S07]  /*cca0*/  LDSM.16.M88.4 R144, [R188] ;  /* 0x00000000bc90783b */ /* 0x000f2e0000000200 */
[C---:B-1----:R-:W-:Y:S01]  /*ccb0*/  HMMA.16816.F32 R4, R148.reuse, R152, R4 ;  /* 0x000000989404723c */ /* 0x042fe20000001804 */
[----:B------:R-:W1:Y:S07]  /*ccc0*/  LDSM.16.M88.4 R172, [R201+0x10100] ;  /* 0x01010000c9ac783b */ /* 0x000e6e0000000200 */
[C---:B------:R-:W-:Y:S01]  /*ccd0*/  HMMA.16816.F32 R8, R148.reuse, R154, R8 ;  /* 0x0000009a9408723c */ /* 0x040fe20000001808 */
[----:B------:R-:W-:Y:S07]  /*cce0*/  LDSM.16.M88.4 R152, [R200+0x9900] ;  /* 0x00990000c898783b */ /* 0x000fee0000000200 */
[C---:B---3--:R-:W-:Y:S08]  /*ccf0*/  HMMA.16816.F32 R12, R148.reuse, R132, R12 ;  /* 0x00000084940c723c */ /* 0x048ff0000000180c */
[C---:B------:R-:W-:Y:S01]  /*cd00*/  HMMA.16816.F32 R16, R148.reuse, R134, R16 ;  /* 0x000000869410723c */ /* 0x040fe20000001810 */
[----:B------:R-:W3:Y:S07]  /*cd10*/  LDSM.16.M88.4 R132, [R200+0x8900] ;  /* 0x00890000c884783b */ /* 0x000eee0000000200 */
[C---:B--2---:R-:W-:Y:S08]  /*cd20*/  HMMA.16816.F32 R20, R148.reuse, R156, R20 ;  /* 0x0000009c9414723c */ /* 0x044ff00000001814 */
[C---:B------:R-:W-:Y:S01]  /*cd30*/  HMMA.16816.F32 R24, R148.reuse, R158, R24 ;  /* 0x0000009e9418723c */ /* 0x040fe20000001818 */
[----:B------:R-:W-:Y:S07]  /*cd40*/  LDSM.16.M88.4 R156, [R199+0x10100] ;  /* 0x01010000c79c783b */ /* 0x000fee0000000200 */
[C---:B------:R-:W-:Y:S08]  /*cd50*/  HMMA.16816.F32 R28, R148.reuse, R160, R28 ;  /* 0x000000a0941c723c */ /* 0x040ff0000000181c */
[----:B------:R-:W-:Y:S01]  /*cd60*/  HMMA.16816.F32 R32, R148, R162, R32 ;  /* 0x000000a29420723c */ /* 0x000fe20000001820 */
[----:B------:R-:W2:Y:S07]  /*cd70*/  LDSM.16.M88.4 R148, [R200+0x9100] ;  /* 0x00910000c894783b */ /* 0x000eae0000000200 */
[C---:B----4-:R-:W-:Y:S01]  /*cd80*/  HMMA.16816.F32 R4, R164.reuse, R168, R4 ;  /* 0x000000a8a404723c */ /* 0x050fe20000001804 */
[----:B------:R-:W4:Y:S07]  /*cd90*/  LDSM.16.M88.4 R160, [R192+0x2000] ;  /* 0x00200000c0a0783b */ /* 0x000f2e0000000200 */
[C---:B------:R-:W-:Y:S01]  /*cda0*/  HMMA.16816.F32 R8, R164.reuse, R170, R8 ;  /* 0x000000aaa408723c */ /* 0x040fe20000001808 */
[----:B------:R-:W-:Y:S07]  /*cdb0*/  LDSM.16.M88.4 R168, [R205+0xa100] ;  /* 0x00a10000cda8783b */ /* 0x000fee0000000200 */
[C---:B-----5:R-:W-:Y:S08]  /*cdc0*/  HMMA.16816.F32 R12, R164.reuse, R136, R12 ;  /* 0x00000088a40c723c */ /* 0x060ff0000000180c */
[C---:B------:R-:W-:Y:S01]  /*cdd0*/  HMMA.16816.F32 R16, R164.reuse, R138, R16 ;  /* 0x0000008aa410723c */ /* 0x040fe20000001810 */
[----:B------:R-:W5:Y:S07]  /*cde0*/  LDSM.16.M88.4 R136, [R192+0x2800] ;  /* 0x00280000c088783b */ /* 0x000f6e0000000200 */
[C---:B------:R-:W-:Y:S08]  /*cdf0*/  HMMA.16816.F32 R20, R164.reuse, R140, R20 ;  /* 0x0000008ca414723c */ /* 0x040ff00000001814 */
[C---:B------:R-:W-:Y:S01]  /*ce00*/  HMMA.16816.F32 R24, R164.reuse, R142, R24 ;  /* 0x0000008ea418723c */ /* 0x040fe20000001818 */
[----:B------:R-:W2:Y:S07]  /*ce10*/  LDSM.16.M88.4 R140, [R192+0x3000] ;  /* 0x00300000c08c783b */ /* 0x000eae0000000200 */
[C---:B------:R-:W-:Y:S08]  /*ce20*/  HMMA.16816.F32 R28, R164.reuse, R144, R28 ;  /* 0x00000090a41c723c */ /* 0x040ff0000000181c */
[----:B------:R-:W-:Y:S01]  /*ce30*/  HMMA.16816.F32 R32, R164, R146, R32 ;  /* 0x00000092a420723c */ /* 0x000fe20000001820 */
[----:B------:R-:W4:Y:S07]  /*ce40*/  LDSM.16.M88.4 R144, [R192+0x3800] ;  /* 0x00380000c090783b */ /* 0x000f2e0000000200 */
[C---:B-1----:R-:W-:Y:S01]  /*ce50*/  HMMA.16816.F32 R4, R172.reuse, R176, R4 ;  /* 0x000000b0ac04723c */ /* 0x042fe20000001804 */
[----:B------:R-:W1:Y:S07]  /*ce60*/  LDSM.16.M88.4 R164, [R206+0x14100] ;  /* 0x01410000cea4783b */ /* 0x000e6e0000000200 */
[C---:B------:R-:W-:Y:S01]  /*ce70*/  HMMA.16816.F32 R8, R172.reuse, R178, R8 ;  /* 0x000000b2ac08723c */ /* 0x040fe20000001808 */
[----:B------:R-:W-:Y:S07]  /*ce80*/  LDSM.16.M88.4 R176, [R187] ;  /* 0x00000000bbb0783b */ /* 0x000fee0000000200 */
[C---:B---3--:R-:W-:Y:S08]  /*ce90*/  HMMA.16816.F32 R12, R172.reuse, R132, R12 ;  /* 0x00000084ac0c723c */ /* 0x048ff0000000180c */
[C---:B------:R-:W-:Y:S01]  /*cea0*/  HMMA.16816.F32 R16, R172.reuse, R134, R16 ;  /* 0x00000086ac10723c */ /* 0x040fe20000001810 */
[----:B------:R-:W3:Y:S07]  /*ceb0*/  LDSM.16.M88.4 R132, [R205+0xa900] ;  /* 0x00a90000cd84783b */ /* 0x000eee0000000200 */
[C---:B--2---:R-:W-:Y:S08]  /*cec0*/  HMMA.16816.F32 R20, R172.reuse, R148, R20 ;  /* 0x00000094ac14723c */ /* 0x044ff00000001814 */
[C---:B------:R-:W-:Y:S01]  /*ced0*/  HMMA.16816.F32 R24, R172.reuse, R150, R24 ;  /* 0x00000096ac18723c */ /* 0x040fe20000001818 */
[----:B------:R-:W2:Y:S07]  /*cee0*/  LDSM.16.M88.4 R148, [R205+0xb100] ;  /* 0x00b10000cd94783b */ /* 0x000eae0000000200 */
[C---:B------:R-:W-:Y:S08]  /*cef0*/  HMMA.16816.F32 R28, R172.reuse, R152, R28 ;  /* 0x00000098ac1c723c */ /* 0x040ff0000000181c */
[----:B------:R-:W-:Y:S01]  /*cf00*/  HMMA.16816.F32 R32, R172, R154, R32 ;  /* 0x0000009aac20723c */ /* 0x000fe20000001820 */
[----:B------:R-:W1:Y:S07]  /*cf10*/  LDSM.16.M88.4 R152, [R205+0xb900] ;  /* 0x00b90000cd98783b */ /* 0x000e6e0000000200 */
[C---:B----4-:R-:W-:Y:S01]  /*cf20*/  HMMA.16816.F32 R4, R156.reuse, R160, R4 ;  /* 0x000000a09c04723c */ /* 0x050fe20000001804 */
[----:B------:R-:W4:Y:S07]  /*cf30*/  LDSM.16.M88.4 R172, [R202+0x14100] ;  /* 0x01410000caac783b */ /* 0x000f2e0000000200 */
        /* <DEDUP_REMOVED lines=24> */
[----:B------:R-:W1:Y:S01]  /*d0c0*/  LDSM.16.M88.4 R164, [R199+0x14100] ;  /* 0x01410000c7a4783b */ /* 0x000e620000000200 */
[C---:B----4-:R-:W-:Y:S08]  /*d0d0*/  HMMA.16816.F32 R4, R172.reuse, R176, R4 ;  /* 0x000000b0ac04723c */ /* 0x050ff00000001804 */
[C---:B------:R-:W-:Y:S08]  /*d0e0*/  HMMA.16816.F32 R8, R172.reuse, R178, R8 ;  /* 0x000000b2ac08723c */ /* 0x040ff00000001808 */
[C---:B-----5:R-:W-:Y:S08]  /*d0f0*/  HMMA.16816.F32 R12, R172.reuse, R136, R12 ;  /* 0x00000088ac0c723c */ /* 0x060ff0000000180c */
[C---:B------:R-:W-:Y:S08]  /*d100*/  HMMA.16816.F32 R16, R172.reuse, R138, R16 ;  /* 0x0000008aac10723c */ /* 0x040ff00000001810 */
[C---:B------:R-:W-:Y:S08]  /*d110*/  HMMA.16816.F32 R20, R172.reuse, R140, R20 ;  /* 0x0000008cac14723c */ /* 0x040ff00000001814 */
[C---:B------:R-:W-:Y:S08]  /*d120*/  HMMA.16816.F32 R24, R172.reuse, R142, R24 ;  /* 0x0000008eac18723c */ /* 0x040ff00000001818 */
[C---:B------:R-:W-:Y:S08]  /*d130*/  HMMA.16816.F32 R28, R172.reuse, R144, R28 ;  /* 0x00000090ac1c723c */ /* 0x040ff0000000181c */
[----:B------:R-:W-:Y:S08]  /*d140*/  HMMA.16816.F32 R32, R172, R146, R32 ;  /* 0x00000092ac20723c */ /* 0x000ff00000001820 */
[C---:B-1----:R-:W-:Y:S08]  /*d150*/  HMMA.16816.F32 R4, R156.reuse, R160, R4 ;  /* 0x000000a09c04723c */ /* 0x042ff00000001804 */
[C---:B------:R-:W-:Y:S08]  /*d160*/  HMMA.16816.F32 R8, R156.reuse, R162, R8 ;  /* 0x000000a29c08723c */ /* 0x040ff00000001808 */
[C---:B---3--:R-:W-:Y:S08]  /*d170*/  HMMA.16816.F32 R12, R156.reuse, R132, R12 ;  /* 0x000000849c0c723c */ /* 0x048ff0000000180c */
        /* <DEDUP_REMOVED lines=11> */
[----:B------:R-:W-:Y:S02]  /*d230*/  FMUL.FTZ R138, R5, c[0x0][0x320] ;  /* 0x0000c800058a7a20 */ /* 0x000fe40000410000 */
[----:B------:R-:W1:Y:S01]  /*d240*/  MUFU.TANH R137, R137 ;  /* 0x0000008900897308 */ /* 0x000e620000002400 */
[----:B------:R-:W-:Y:S02]  /*d250*/  FMUL.FTZ R0, R6, c[0x0][0x320] ;  /* 0x0000c80006007a20 */ /* 0x000fe40000410000 */
[----:B------:R-:W-:Y:S04]  /*d260*/  FMUL.FTZ R9, R9, c[0x0][0x320] ;  /* 0x0000c80009097a20 */ /* 0x000fe80000410000 */
[----:B------:R-:W-:Y:S02]  /*d270*/  FMUL.FTZ R10, R10, c[0x0][0x320] ;  /* 0x0000c8000a0a7a20 */ /* 0x000fe40000410000 */
[----:B------:R-:W-:Y:S01]  /*d280*/  FMUL.FTZ R11, R11, c[0x0][0x320] ;  /* 0x0000c8000b0b7a20 */ /* 0x000fe20000410000 */
[----:B------:R-:W2:Y:S01]  /*d290*/  MUFU.TANH R140, R9 ;  /* 0x00000009008c7308 */ /* 0x000ea20000002400 */
[----:B------:R-:W-:Y:S02]  /*d2a0*/  FMUL.FTZ R136, R7, c[0x0][0x320] ;  /* 0x0000c80007887a20 */ /* 0x000fe40000410000 */
[----:B------:R-:W3:Y:S01]  /*d2b0*/  LDSM.16.M88.4 R4, [R192+0x5000] ;  /* 0x00500000c004783b */ /* 0x000ee20000000200 */
[----:B------:R-:W-:Y:S02]  /*d2c0*/  FMUL.FTZ R139, R8, c[0x0][0x320] ;  /* 0x0000c800088b7a20 */ /* 0x000fe40000410000 */
[----:B------:R-:W-:Y:S02]  /*d2d0*/  FMUL.FTZ R8, R12, c[0x0][0x320] ;  /* 0x0000c8000c087a20 */ /* 0x000fe40000410000 */
[----:B------:R-:W-:Y:S02]  /*d2e0*/  FMUL.FTZ R13, R13, c[0x0][0x320] ;  /* 0x0000c8000d0d7a20 */ /* 0x000fe40000410000 */
[----:B------:R-:W4:Y:S01]  /*d2f0*/  MUFU.TANH R132, R10 ;  /* 0x0000000a00847308 */ /* 0x000f220000002400 */
[----:B------:R-:W-:Y:S02]  /*d300*/  FMUL.FTZ R142, R16, c[0x0][0x320] ;  /* 0x0000c800108e7a20 */ /* 0x000fe40000410000 */
[----:B------:R-:W-:Y:S02]  /*d310*/  FMUL.FTZ R14, R14, c[0x0][0x320] ;  /* 0x0000c8000e0e7a20 */ /* 0x000fe40000410000 */
[----:B------:R-:W-:Y:S02]  /*d320*/  FMUL.FTZ R15, R15, c[0x0][0x320] ;  /* 0x0000c8000f0f7a20 */ /* 0x000fe40000410000 */
[----:B------:R-:W-:Y:S02]  /*d330*/  FMUL.FTZ R18, R18, c[0x0][0x320] ;  /* 0x0000c80012127a20 */ /* 0x000fe40000410000 */
[----:B------:R-:W-:Y:S01]  /*d340*/  FMUL.FTZ R19, R19, c[0x0][0x320] ;  /* 0x0000c80013137a20 */ /* 0x000fe20000410000 */
[----:B------:R-:W1:Y:S10]  /*d350*/  MUFU.TANH R133, R11 ;  /* 0x0000000b00857308 */ /* 0x000e740000002400 */
[----:B------:R5:W1:Y:S10]  /*d360*/  MUFU.TANH R12, R8 ;  /* 0x00000008000c7308 */ /* 0x000a740000002400 */
[----:B------:R-:W1:Y:S01]  /*d370*/  MUFU.TANH R138, R138 ;  /* 0x0000008a008a7308 */ /* 0x000e620000002400 */
[C---:B---3--:R-:W-:Y:S09]  /*d380*/  HMMA.16816.F32 R20, R164.reuse, R4, R20 ;  /* 0x00000004a414723c */ /* 0x048ff20000001814 */
[----:B------:R-:W3:Y:S01]  /*d390*/  MUFU.TANH R0, R0 ;  /* 0x0000000000007308 */ /* 0x000ee20000002400 */
[C---:B------:R-:W-:Y:S01]  /*d3a0*/  HMMA.16816.F32 R24, R164.reuse, R6, R24 ;  /* 0x00000006a418723c */ /* 0x040fe20000001818 */
[----:B-----5:R-:W5:Y:S01]  /*d3b0*/  LDSM.16.M88.4 R8, [R192+0x5800] ;  /* 0x00580000c008783b */ /* 0x020f620000000200 */
[----:B------:R-:W-:Y:S04]  /*d3c0*/  DEPBAR.LE SB0, 0x0 ;  /* 0x000080000000791a */ /* 0x000fe80000000000 */
[----:B------:R-:W-:Y:S03]  /*d3d0*/  FMUL.FTZ R4, R17, c[0x0][0x320] ;  /* 0x0000c80011047a20 */ /* 0x000fe60000410000 */
[----:B------:R-:W1:Y:S01]  /*d3e0*/  MUFU.TANH R136, R136 ;  /* 0x0000008800887308 */ /* 0x000e620000002400 */
[----:B------:R-:W-:Y:S04]  /*d3f0*/  BAR.SYNC.DEFER_BLOCKING 0x0 ;  /* 0x0000000000007b1d */ /* 0x000fe80000010000 */
[----:B------:R-:W-:Y:S02]  /*d400*/  FMUL.FTZ R160, R20, c[0x0][0x320] ;  /* 0x0000c80014a07a20 */ /* 0x000fe40000410000 */
[----:B------:R-:W-:Y:S03]  /*d410*/  FMUL.FTZ R21, R21, c[0x0][0x320] ;  /* 0x0000c80015157a20 */ /* 0x000fe60000410000 */
[----:B------:R-:W1:Y:S01]  /*d420*/  MUFU.TANH R139, R139 ;  /* 0x0000008b008b7308 */ /* 0x000e620000002400 */
[----:B------:R-:W-:Y:S02]  /*d430*/  FMUL.FTZ R22, R22, c[0x0][0x320] ;  /* 0x0000c80016167a20 */ /* 0x000fe40000410000 */
[----:B------:R-:W-:Y:S02]  /*d440*/  FMUL.FTZ R23, R23, c[0x0][0x320] ;  /* 0x0000c80017177a20 */ /* 0x000fe40000410000 */
[----:B------:R-:W-:Y:S02]  /*d450*/  FMUL.FTZ R156, R24, c[0x0][0x320] ;  /* 0x0000c800189c7a20 */ /* 0x000fe40000410000 */
[----:B------:R-:W-:Y:S02]  /*d460*/  FMUL.FTZ R25, R25, c[0x0][0x320] ;  /* 0x0000c80019197a20 */ /* 0x000fe40000410000 */
[----:B------:R-:W-:Y:S01]  /*d470*/  FMUL.FTZ R26, R26, c[0x0][0x320] ;  /* 0x0000c8001a1a7a20 */ /* 0x000fe20000410000 */
[----:B------:R1:W1:Y:S01]  /*d480*/  MUFU.TANH R162, R13 ;  /* 0x0000000d00a27308 */ /* 0x0002620000002400 */
[----:B------:R-:W-:Y:S09]  /*d490*/  FMUL.FTZ R27, R27, c[0x0][0x320] ;  /* 0x0000c8001b1b7a20 */ /* 0x000ff20000410000 */
[----:B------:R1:W1:Y:S01]  /*d4a0*/  MUFU.TANH R163, R14 ;  /* 0x0000000e00a37308 */ /* 0x0002620000002400 */
[C---:B-----5:R-:W-:Y:S09]  /*d4b0*/  HMMA.16816.F32 R28, R164.reuse, R8, R28 ;  /* 0x00000008a41c723c */ /* 0x060ff2000000181c */
[----:B------:R1:W1:Y:S01]  /*d4c0*/  MUFU.TANH R161, R15 ;  /* 0x0000000f00a17308 */ /* 0x0002620000002400 */
[----:B------:R-:W-:Y:S09]  /*d4d0*/  HMMA.16816.F32 R32, R164, R10, R32 ;  /* 0x0000000aa420723c */ /* 0x000ff20000001820 */
[----:B------:R-:W1:Y:S05]  /*d4e0*/  MUFU.TANH R142, R142 ;  /* 0x0000008e008e7308 */ /* 0x000e6a0000002400 */
        /* <DEDUP_REMOVED lines=26> */
[----:B------:R-:W1:Y:S01]  /*d690*/  MUFU.TANH R5, R5 ;  /* 0x0000000500057308 */ /* 0x000e620000002400 */
[----:B------:R-:W-:-:S05]  /*d6a0*/  @P0 BRA `(.L_x_427) ;  /* 0x0000031000000947 */ /* 0x000fca0003800000 */
[----:B--234-:R-:W-:Y:S01]  /*d6b0*/  ULEA UR4, UR20, UR12, 0x6 ;  /* 0x0000000c14047291 */ /* 0x01cfe2000f8e303f */
        /* <DEDUP_REMOVED lines=26> */
[----:B------:R-:W2:Y:S04]  /*d860*/  SHFL.IDX PT, R11, R20, RZ, 0x181f ;  /* 0x00181fff140b7589 */ /* 0x000ea800000e0000 */
[----:B-1----:R-:W1:Y:S04]  /*d870*/  SHFL.IDX PT, R13, R8, RZ, 0x181f ;  /* 0x00181fff080d7589 */ /* 0x002e6800000e0000 */
[----:B------:R-:W3:Y:S04]  /*d880*/  SHFL.IDX PT, R7, R20, 0x1, 0x181f ;  /* 0x00381f0014077f89 */ /* 0x000ee800000e0000 */
[----:B------:R-:W4:Y:S01]  /*d890*/  SHFL.IDX PT, R9, R8, 0x1, 0x181f ;  /* 0x00381f0008097f89 */ /* 0x000f2200000e0000 */
[C---:B--2---:R-:W-:Y:S02]  /*d8a0*/  IADD3 R14, P6, R11.reuse, R218, RZ ;  /* 0x000000da0b0e7210 */ /* 0x044fe40007fde0ff */
[-C--:B------:R-:W-:Y:S02]  /*d8b0*/  IADD3 R10, P0, R11, R217.reuse, RZ ;  /* 0x000000d90b0a7210 */ /* 0x080fe40007f1e0ff */
[----:B-1----:R-:W-:Y:S02]  /*d8c0*/  IADD3.X R15, R13, R180, RZ, P6, !PT ;  /* 0x000000b40d0f7210 */ /* 0x002fe400037fe4ff */
[----:B------:R-:W-:Y:S01]  /*d8d0*/  IADD3 R18, P6, R11, R216, RZ ;  /* 0x000000d80b127210 */ /* 0x000fe20007fde0ff */
[----:B------:R-:W-:Y:S01]  /*d8e0*/  IMAD.X R11, R13, 0x1, R220, P0 ;  /* 0x000000010d0b7824 */ /* 0x000fe200000e06dc */
[----:B---3--:R-:W-:Y:S01]  /*d8f0*/  IADD3 R16, P0, R7, R218, RZ ;  /* 0x000000da07107210 */ /* 0x008fe20007f1e0ff */
[----:B------:R1:W-:Y:S02]  /*d900*/  LDGSTS.E.BYPASS.LTC128B.128 [R207+0x6100], [R14.64], !P5 ;  /* 0x061000000ecf7fae */ /* 0x0003e4000e901d52 */
[--C-:B------:R-:W-:Y:S01]  /*d910*/  IMAD.X R19, R13, 0x1, R219.reuse, P6 ;  /* 0x000000010d137824 */ /* 0x100fe200030e06db */
[----:B------:R-:W-:Y:S01]  /*d920*/  IADD3 R6, P6, R7, R217, RZ ;  /* 0x000000d907067210 */ /* 0x000fe20007fde0ff */
[----:B------:R1:W-:Y:S01]  /*d930*/  LDGSTS.E.BYPASS.LTC128B.128 [R207+0x8100], [R10.64], !P4 ;  /* 0x081000000acf7fae */ /* 0x0003e2000e101d52 */
[----:B----4-:R-:W-:Y:S01]  /*d940*/  IMAD.X R17, R9, 0x1, R180, P0 ;  /* 0x0000000109117824 */ /* 0x010fe200000e06b4 */
[----:B------:R-:W-:Y:S02]  /*d950*/  IADD3 R8, P0, R7, R216, RZ ;  /* 0x000000d807087210 */ /* 0x000fe40007f1e0ff */
[----:B------:R1:W-:Y:S01]  /*d960*/  LDGSTS.E.BYPASS.LTC128B.128 [R207+0xa100], [R18.64], !P3 ;  /* 0x0a10000012cf7fae */ /* 0x0003e2000d901d52 */
[C---:B------:R-:W-:Y:S02]  /*d970*/  IADD3.X R7, R9.reuse, R220, RZ, P6, !PT ;  /* 0x000000dc09077210 */ /* 0x040fe400037fe4ff */
[----:B------:R-:W-:Y:S01]  /*d980*/  IMAD.X R9, R9, 0x1, R219, P0 ;  /* 0x0000000109097824 */ /* 0x000fe200000e06db */
[----:B------:R1:W-:Y:S04]  /*d990*/  LDGSTS.E.BYPASS.LTC128B.128 [R207+0x7100], [R16.64], !P5 ;  /* 0x0710000010cf7fae */ /* 0x0003e8000e901d52 */
[----:B------:R1:W-:Y:S04]  /*d9a0*/  LDGSTS.E.BYPASS.LTC128B.128 [R207+0x9100], [R6.64], !P4 ;  /* 0x0910000006cf7fae */ /* 0x0003e8000e101d52 */
[----:B------:R1:W-:Y:S02]  /*d9b0*/  LDGSTS.E.BYPASS.LTC128B.128 [R207+0xb100], [R8.64], !P3 ;  /* 0x0b10000008cf7fae */ /* 0x0003e4000d901d52 */
.L_x_427:
[----:B--234-:R-:W-:Y:S01]  /*d9c0*/  PLOP3.LUT P6, PT, PT, PT, UP1, 0x80, 0x0 ;  /* 0x000000000000781c */ /* 0x01cfe20003fcf018 */
[----:B------:R-:W0:Y:S01]  /*d9d0*/  LDGDEPBAR ;  /* 0x00000000000079af */ /* 0x000e220000000000 */
[----:B------:R-:W-:Y:S01]  /*d9e0*/  PLOP3.LUT P0, PT, PT, PT, UP1, 0x80, 0x0 ;  /* 0x000000000000781c */ /* 0x000fe20003f0f018 */
[----:B-1----:R-:W-:Y:S01]  /*d9f0*/  IMAD.MOV.U32 R14, RZ, RZ, R211 ;  /* 0x000000ffff0e7224 */ /* 0x002fe200078e00d3 */
[----:B------:R-:W-:Y:S06]  /*da00*/  USHF.L.U32 UR4, UR20, 0x6, URZ ;  /* 0x0000000614047899 */ /* 0x000fec000800063f */
[----:B------:R-:W-:Y:S03]  /*da10*/  IMAD.U32 R7, RZ, RZ, UR4 ;  /* 0x00000004ff077e24 */ /* 0x000fe6000f8e00ff */
[----:B------:R-:W-:Y:S02]  /*da20*/  @P6 IMAD.HI.U32 R6, R211, c[0x0][0x2c8], RZ ;  /* 0x0000b200d3066a27 */ /* 0x000fe400078e00ff */
[----:B------:R-:W-:Y:S03]  /*da30*/  IADD3 R7, -R212, 0x1, -R7 ;  /* 0x00000001d4077810 */ /* 0x000fe60007ffe907 */
[----:B------:R-:W-:Y:S01]  /*da40*/  @P0 SHF.R.U32.HI R14, RZ, c[0x0][0x2cc], R6 ;  /* 0x0000b300ff0e0a19 */ /* 0x000fe20000011606 */
[----:B------:R-:W-:Y:S01]  /*da50*/  IMAD.U32 R6, RZ, RZ, UR10 ;  /* 0x0000000aff067e24 */ /* 0x000fe2000f8e00ff */
[----:B------:R-:W-:Y:S03]  /*da60*/  PLOP3.LUT P0, PT, PT, PT, UP0, 0x40, 0x0 ;  /* 0x000000000000781c */ /* 0x000fe60003f0e808 */
[----:B------:R-:W1:Y:S01]  /*da70*/  SHFL.IDX PT, R8, R14, RZ, 0x1c1f ;  /* 0x001c1fff0e087589 */ /* 0x000e6200000e0000 */
[----:B------:R-:W-:Y:S04]  /*da80*/  IADD3 R6, R7, -c[0x0][0x168], R6 ;  /* 0x80005a0007067a10 */ /* 0x000fe80007ffe006 */
        /* <DEDUP_REMOVED lines=20> */
.L_x_430:
[----:B------:R-:W-:Y:S04]  /*dbd0*/  MOV R6, c[0x0][0x32c] ;  /* 0x0000cb0000067a02 */ /* 0x000fe80000000f00 */
[----:B------:R-:W-:Y:S11]  /*dbe0*/  ISETP.NE.AND P0, PT, R6, 0x1, PT ;  /* 0x000000010600780c */ /* 0x000ff60003f05270 */
[----:B------:R-:W-:Y:S02]  /*dbf0*/  @!UPT UIADD3 URZ, URZ, URZ, URZ ;  /* 0x0000003f3f3ff290 */ /* 0x000fe4000fffe03f */
[----:B------:R-:W-:Y:S05]  /*dc00*/  @P0 IMAD.HI.U32 R6, R15, c[0x0][0x330], RZ ;  /* 0x0000cc000f060a27 */ /* 0x000fea00078e00ff */
[----:B------:R-:W-:Y:S02]  /*dc10*/  @P0 SHF.R.U32.HI R15, RZ, c[0x0][0x334], R6 ;  /* 0x0000cd00ff0f0a19 */ /* 0x000fe40000011606 */
.L_x_431:
[----:B------:R-:W-:Y:S05]  /*dc20*/  BSYNC B0 ;  /* 0x0000000000007941 */ /* 0x000fea0003800000 */
.L_x_429:
[----:B------:R-:W-:Y:S04]  /*dc30*/  IMAD.MOV.U32 R6, RZ, RZ, c[0x0][0x32c] ;  /* 0x0000cb00ff067624 */ /* 0x000fe800078e00ff */
[----:B------:R-:W-:Y:S04]  /*dc40*/  IMAD R15, R15, R6, -UR4 ;  /* 0x800000040f0f7e24 */ /* 0x000fe8000f8e0206 */
[----:B------:R-:W-:Y:S05]  /*dc50*/  IMAD.IADD R8, R15, 0x1, -R212 ;  /* 0x000000010f087824 */ /* 0x000fea00078e0ad4 */
[----:B------:R-:W-:Y:S02]  /*dc60*/  IADD3 R6, R8, c[0x0][0x32c], RZ ;  /* 0x0000cb0008067a10 */ /* 0x000fe40007ffe0ff */
[----:B------:R-:W-:Y:S02]  /*dc70*/  IMNMX R11, R11, R8, !PT ;  /* 0x000000080b0b7217 */ /* 0x000fe40007800200 */
[----:B------:R-:W-:Y:S02]  /*dc80*/  IMNMX R13, R13, R6, PT ;  /* 0x000000060d0d7217 */ /* 0x000fe40003800200 */
.L_x_428:
[----:B------:R-:W-:Y:S06]  /*dc90*/  UISETP.GT.AND UP2, UPT, UR20, -0x1, UPT ;  /* 0xffffffff1400788c */ /* 0x000fec000bf44270 */
        /* <DEDUP_REMOVED lines=9> */
[----:B------:R-:W-:Y:S02]  /*dd30*/  ISETP.GT.AND P0, PT, R11, 0x8, P0 ;  /* 0x000000080b00780c */ /* 0x000fe40000704270 */
[----:B------:R-:W-:Y:S02]  /*dd40*/  PLOP3.LUT P6, PT, PT, PT, UP2, 0x80, 0x0 ;  /* 0x000000000000781c */ /* 0x000fe40003fcf028 */
        /* <DEDUP_REMOVED lines=10> */
[----:B------:R-:W-:Y:S01]  /*ddf0*/  PLOP3.LUT P0, PT, PT, PT, UP2, 0x80, 0x0 ;  /* 0x000000000000781c */ /* 0x000fe20003f0f028 */
[----:B------:R-:W1:Y:S01]  /*de00*/  SHFL.IDX PT, R12, R14, 0x1, 0x1c1f ;  /* 0x003c1f000e0c7f89 */ /* 0x000e6200000e0000 */
        /* <DEDUP_REMOVED lines=11> */
[----:B------:R-:W-:Y:S01]  /*dec0*/  ISETP.LT.OR P6, PT, R13, 0x1a, P6 ;  /* 0x0000001a0d00780c */ /* 0x000fe200037c1670 */
[--C-:B-1----:R-:W-:Y:S01]  /*ded0*/  IMAD.IADD R7, R7, 0x1, R12.reuse ;  /* 0x0000000107077824 */ /* 0x102fe200078e020c */
[----:B------:R-:W-:Y:S02]  /*dee0*/  FSEL R160, R160, -INF , !P0 ;  /* 0xff800000a0a07808 */ /* 0x000fe40004000000 */
[----:B------:R-:W-:Y:S02]  /*def0*/  PLOP3.LUT P0, PT, PT, PT, UP2, 0x80, 0x0 ;  /* 0x000000000000781c */ /* 0x000fe40003f0f028 */
[----:B------:R-:W-:Y:S01]  /*df00*/  FSEL R140, R4, -INF , !P6 ;  /* 0xff800000048c7808 */ /* 0x000fe20007000000 */
[----:B------:R-:W-:Y:S01]  /*df10*/  IMAD.IADD R4, R9, 0x1, R12 ;  /* 0x0000000109047824 */ /* 0x000fe200078e020c */
        /* <DEDUP_REMOVED lines=44> */
.L_x_434:
[----:B------:R-:W-:Y:S04]  /*e1e0*/  MOV R9, 0x1 ;  /* 0x0000000100097802 */ /* 0x000fe80000000f00 */
[----:B------:R-:W-:Y:S11]  /*e1f0*/  ISETP.NE.AND P0, PT, R9, c[0x0][0x32c], PT ;  /* 0x0000cb0009007a0c */ /* 0x000ff60003f05270 */
[----:B------:R-:W-:Y:S02]  /*e200*/  @!UPT UIADD3 URZ, URZ, URZ, URZ ;  /* 0x0000003f3f3ff290 */ /* 0x000fe4000fffe03f */
[----:B------:R-:W-:Y:S05]  /*e210*/  @P0 IMAD.HI.U32 R9, R12, c[0x0][0x330], RZ ;  /* 0x0000cc000c090a27 */ /* 0x000fea00078e00ff */
[----:B------:R-:W-:Y:S02]  /*e220*/  @P0 SHF.R.U32.HI R12, RZ, c[0x0][0x334], R9 ;  /* 0x0000cd00ff0c0a19 */ /* 0x000fe40000011609 */
.L_x_435:
[----:B------:R-:W-:Y:S05]  /*e230*/  BSYNC B0 ;  /* 0x0000000000007941 */ /* 0x000fea0003800000 */
.L_x_433:
[----:B------:R-:W-:Y:S04]  /*e240*/  IMAD.MOV.U32 R9, RZ, RZ, c[0x0][0x32c] ;  /* 0x0000cb00ff097624 */ /* 0x000fe800078e00ff */
[----:B------:R-:W-:Y:S04]  /*e250*/  IMAD R9, R12, R9, -UR4 ;  /* 0x800000040c097e24 */ /* 0x000fe8000f8e0209 */
[----:B------:R-:W-:Y:S05]  /*e260*/  IMAD.IADD R12, R9, 0x1, -R212 ;  /* 0x00000001090c7824 */ /* 0x000fea00078e0ad4 */
[----:B------:R-:W-:Y:S02]  /*e270*/  IADD3 R9, R12, c[0x0][0x32c], RZ ;  /* 0x0000cb000c097a10 */ /* 0x000fe40007ffe0ff */
[----:B------:R-:W-:Y:S02]  /*e280*/  IMNMX R7, R7, R12, !PT ;  /* 0x0000000c07077217 */ /* 0x000fe40007800200 */
[----:B------:R-:W-:Y:S02]  /*e290*/  IMNMX R4, R4, R9, PT ;  /* 0x0000000904047217 */ /* 0x000fe40003800200 */
.L_x_432:
[----:B------:R-:W-:Y:S01]  /*e2a0*/  PLOP3.LUT P6, PT, PT, PT, UP2, 0x80, 0x0 ;  /* 0x000000000000781c */ /* 0x000fe20003fcf028 */
[----:B------:R-:W-:Y:S01]  /*e2b0*/  LDSM.16.MT88.4 R20, [R198+0x100] ;  /* 0x00010000c614783b */ /* 0x000fe20000004200 */
[----:B------:R-:W-:Y:S02]  /*e2c0*/  PLOP3.LUT P0, PT, PT, PT, UP2, 0x80, 0x0 ;  /* 0x000000000000781c */ /* 0x000fe40003f0f028 */
[C---:B------:R-:W-:Y:S02]  /*e2d0*/  ISETP.GT.AND P6, PT, R7.reuse, RZ, P6 ;  /* 0x000000ff0700720c */ /* 0x040fe400037c4270 */
[----:B------:R-:W-:Y:S02]  /*e2e0*/  FMNMX.FTZ R17, R10, R3, !PT ;  /* 0x000000030a117209 */ /* 0x000fe40007810000 */
[----:B------:R-:W-:Y:S01]  /*e2f0*/  ISETP.LT.OR P6, PT, R4, 0x1, P6 ;  /* 0x000000010400780c */ /* 0x000fe200037c1670 */
[----:B------:R-:W-:Y:S01]  /*e300*/  LDSM.16.MT88.4 R28, [R197+0x100] ;  /* 0x00010000c51c783b */ /* 0x000fe20000004200 */
[C---:B------:R-:W-:Y:S02]  /*e310*/  ISETP.GT.AND P0, PT, R7.reuse, 0x1, P0 ;  /* 0x000000010700780c */ /* 0x040fe40000704270 */
[----:B------:R-:W-:Y:S02]  /*e320*/  FMNMX.FTZ R17, R138, R17, !PT ;  /* 0x000000118a117209 */ /* 0x000fe40007810000 */
[----:B------:R-:W-:Y:S02]  /*e330*/  FSEL R15, R0, -INF , !P6 ;  /* 0xff800000000f7808 */ /* 0x000fe40007000000 */
[----:B------:R-:W-:Y:S02]  /*e340*/  ISETP.LT.OR P0, PT, R4, 0x2, P0 ;  /* 0x000000020400780c */ /* 0x000fe40000701670 */
[----:B------:R-:W-:Y:S02]  /*e350*/  PLOP3.LUT P6, PT, PT, PT, UP2, 0x80, 0x0 ;  /* 0x000000000000781c */ /* 0x000fe40003fcf028 */
[----:B------:R-:W-:Y:S02]  /*e360*/  FMNMX.FTZ R17, R8, R17, !PT ;  /* 0x0000001108117209 */ /* 0x000fe40007810000 */
[----:B------:R-:W-:Y:S02]  /*e370*/  FSEL R13, R136, -INF , !P0 ;  /* 0xff800000880d7808 */ /* 0x000fe40004000000 */
[C---:B------:R-:W-:Y:S02]  /*e380*/  ISETP.GT.AND P6, PT, R7.reuse, 0x8, P6 ;  /* 0x000000080700780c */ /* 0x040fe400037c4270 */
[----:B------:R-:W-:Y:S02]  /*e390*/  PLOP3.LUT P0, PT, PT, PT, UP2, 0x80, 0x0 ;  /* 0x000000000000781c */ /* 0x000fe40003f0f028 */
[----:B------:R-:W-:Y:S02]  /*e3a0*/  FMNMX.FTZ R17, R6, R17, !PT ;  /* 0x0000001106117209 */ /* 0x000fe40007810000 */
[----:B------:R-:W-:Y:S02]  /*e3b0*/  ISETP.GT.AND P0, PT, R7, 0x9, P0 ;  /* 0x000000090700780c */ /* 0x000fe40000704270 */
[----:B------:R-:W-:Y:S02]  /*e3c0*/  ISETP.LT.OR P6, PT, R4, 0x9, P6 ;  /* 0x000000090400780c */ /* 0x000fe400037c1670 */
        /* <DEDUP_REMOVED lines=9> */
[----:B------:R-:W-:Y:S02]  /*e460*/  ISETP.LT.OR P6, PT, R4, 0x11, P6 ;  /* 0x000000110400780c */ /* 0x000fe400037c1670 */
        /* <DEDUP_REMOVED lines=39> */
[C---:B------:R-:W-:Y:S01]  /*e6e0*/  ISETP.LT.OR P6, PT, R4.reuse, 0x29, P6 ;  /* 0x000000290400780c */ /* 0x040fe200037c1670 */
[----:B------:R-:W1:Y:S01]  /*e6f0*/  SHFL.BFLY PT, R17, R0, 0x2, 0x1f ;  /* 0x0c401f0000117f89 */ /* 0x000e6200000e0000 */
[----:B------:R-:W-:Y:S02]  /*e700*/  ISETP.GT.AND P0, PT, R7, 0x29, P0 ;  /* 0x000000290700780c */ /* 0x000fe40000704270 */
[----:B------:R-:W-:Y:S02]  /*e710*/  FSEL R155, R155, -INF , !P6 ;  /* 0xff8000009b9b7808 */ /* 0x000fe40007000000 */
[----:B------:R-:W-:Y:S02]  /*e720*/  FMNMX.FTZ R12, R141, R12, !PT ;  /* 0x0000000c8d0c7209 */ /* 0x000fe40007810000 */
[C---:B------:R-:W-:Y:S02]  /*e730*/  ISETP.LT.OR P0, PT, R4.reuse, 0x2a, P0 ;  /* 0x0000002a0400780c */ /* 0x040fe40000701670 */
[----:B------:R-:W-:Y:S02]  /*e740*/  PLOP3.LUT P6, PT, PT, PT, UP2, 0x80, 0x0 ;  /* 0x000000000000781c */ /* 0x000fe40003fcf028 */
[----:B------:R-:W-:Y:S02]  /*e750*/  FSEL R153, R153, -INF , !P0 ;  /* 0xff80000099997808 */ /* 0x000fe40004000000 */
[----:B------:R-:W-:Y:S02]  /*e760*/  FMNMX.FTZ R12, R159, R12, !PT ;  /* 0x0000000c9f0c7209 */ /* 0x000fe40007810000 */
[----:B------:R-:W-:Y:S02]  /*e770*/  ISETP.GT.AND P6, PT, R7, 0x30, P6 ;  /* 0x000000300700780c */ /* 0x000fe400037c4270 */
[----:B------:R-:W-:Y:S02]  /*e780*/  PLOP3.LUT P0, PT, PT, PT, UP2, 0x80, 0x0 ;  /* 0x000000000000781c */ /* 0x000fe40003f0f028 */
[----:B------:R-:W-:Y:S02]  /*e790*/  FMNMX.FTZ R12, R157, R12, !PT ;  /* 0x0000000c9d0c7209 */ /* 0x000fe40007810000 */
[C---:B------:R-:W-:Y:S02]  /*e7a0*/  ISETP.LT.OR P6, PT, R4.reuse, 0x31, P6 ;  /* 0x000000310400780c */ /* 0x040fe400037c1670 */
        /* <DEDUP_REMOVED lines=8> */
[----:B------:R-:W-:Y:S01]  /*e830*/  PLOP3.LUT P0, PT, PT, PT, UP2, 0x80, 0x0 ;  /* 0x000000000000781c */ /* 0x000fe20003f0f028 */
[----:B------:R-:W-:Y:S01]  /*e840*/  UISETP.GT.AND UP2, UPT, UR20, UR9, UPT ;  /* 0x000000091400728c */ /* 0x000fe2000bf44270 */
[----:B------:R-:W-:Y:S01]  /*e850*/  FMNMX.FTZ R12, R149, R12, !PT ;  /* 0x0000000c950c7209 */ /* 0x000fe20007810000 */
[----:B------:R-:W-:Y:S01]  /*e860*/  UIADD3 UR20, UR20, -0x1, URZ ;  /* 0xffffffff14147890 */ /* 0x000fe2000fffe03f */
[----:B------:R-:W-:Y:S02]  /*e870*/  ISETP.LT.OR P6, PT, R4, 0x39, P6 ;  /* 0x000000390400780c */ /* 0x000fe400037c1670 */
[----:B------:R-:W-:Y:S02]  /*e880*/  ISETP.GT.AND P0, PT, R7, 0x39, P0 ;  /* 0x000000390700780c */ /* 0x000fe40000704270 */
[----:B------:R-:W-:Y:S02]  /*e890*/  FSEL R145, R145, -INF , !P6 ;  /* 0xff80000091917808 */ /* 0x000fe40007000000 */
[----:B-1----:R-:W-:Y:S02]  /*e8a0*/  FMNMX.FTZ R17, R0, R17, !PT ;  /* 0x0000001100117209 */ /* 0x002fe40007810000 */
[----:B------:R-:W-:Y:S02]  /*e8b0*/  FMNMX.FTZ R0, R147, R12, !PT ;  /* 0x0000000c93007209 */ /* 0x000fe40007810000 */
[----:B------:R-:W-:Y:S01]  /*e8c0*/  ISETP.LT.OR P0, PT, R4, 0x3a, P0 ;  /* 0x0000003a0400780c */ /* 0x000fe20000701670 */
[----:B------:R-:W1:Y:S01]  /*e8d0*/  SHFL.BFLY PT, R12, R17, 0x1, 0x1f ;  /* 0x0c201f00110c7f89 */ /* 0x000e6200000e0000 */
        /* <DEDUP_REMOVED lines=8> */
[----:B--2---:R-:W-:Y:S02]  /*e960*/  FMNMX.FTZ R5, R4, R7, !PT ;  /* 0x0000000704057209 */ /* 0x004fe40007810000 */
[----:B------:R-:W-:Y:S01]  /*e970*/  FSEL R4, R0, RZ, P0 ;  /* 0x000000ff00047208 */ /* 0x000fe20000000000 */
[--C-:B------:R-:W-:Y:S02]  /*e980*/  FFMA.FTZ R168, R10, c[0x0][0x2d0], -R151.reuse ;  /* 0x0000b4000aa87a23 */ /* 0x100fe40000010897 */
[----:B------:R-:W1:Y:S01]  /*e990*/  SHFL.BFLY PT, R132, R5, 0x1, 0x1f ;  /* 0x0c201f0005847f89 */ /* 0x000e6200000e0000 */
[----:B------:R-:W-:Y:S02]  /*e9a0*/  FFMA.FTZ R135, R138, c[0x0][0x2d0], -R151 ;  /* 0x0000b4008a877a23 */ /* 0x000fe40000010897 */
[----:B------:R-:W-:Y:S01]  /*e9b0*/  FADD.FTZ R4, -R4, R3 ;  /* 0x0000000304047221 */ /* 0x000fe20000010100 */
[----:B------:R-:W-:Y:S01]  /*e9c0*/  MUFU.EX2 R168, R168 ;  /* 0x000000a800a87308 */ /* 0x000fe20000000800 */
[--C-:B------:R-:W-:Y:S02]  /*e9d0*/  FFMA.FTZ R134, R8, c[0x0][0x2d0], -R151.reuse ;  /* 0x0000b40008867a23 */ /* 0x100fe40000010897 */
        /* <DEDUP_REMOVED lines=10> */
[----:B-1----:R-:W-:Y:S01]  /*ea80*/  FMNMX.FTZ R132, R132, R5, !PT ;  /* 0x0000000584847209 */ /* 0x002fe20007810000 */
[----:B------:R-:W-:Y:S01]  /*ea90*/  MUFU.EX2 R134, R134 ;  /* 0x0000008600867308 */ /* 0x000fe20000000800 */
[--C-:B------:R-:W-:Y:S02]  /*eaa0*/  FFMA.FTZ R221, R156, c[0x0][0x2d0], -R151.reuse ;  /* 0x0000b4009cdd7a23 */ /* 0x100fe40000010897 */
[C---:B------:R-:W-:Y:S01]  /*eab0*/  FSETP.NEU.FTZ.AND P0, PT, R132.reuse, -INF , PT ;  /* 0xff8000008400780b */ /* 0x040fe20003f1d000 */
[----:B------:R-:W-:Y:S02]  /*eac0*/  FMUL.FTZ R144, R132, c[0x0][0x2d0] ;  /* 0x0000b40084907a20 */ /* 0x000fe40000410000 */
[--C-:B------:R-:W-:Y:S01]  /*ead0*/  FFMA.FTZ R224, R154, c[0x0][0x2d0], -R151.reuse ;  /* 0x0000b4009ae07a23 */ /* 0x100fe20000010897 */
[----:B------:R-:W-:Y:S01]  /*eae0*/  FSEL R5, R132, RZ, P0 ;  /* 0x000000ff84057208 */ /* 0x000fe20000000000 */
[--C-:B------:R-:W-:Y:S01]  /*eaf0*/  FFMA.FTZ R227, R152, c[0x0][0x2d0], -R151.reuse ;  /* 0x0000b40098e37a23 */ /* 0x100fe20000010897 */
[----:B------:R-:W-:Y:S01]  /*eb00*/  FSEL R144, R144, RZ, P0 ;  /* 0x000000ff90907208 */ /* 0x000fe20000000000 */
[----:B------:R-:W1:Y:S01]  /*eb10*/  MUFU.EX2 R169, R169 ;  /* 0x000000a900a97308 */ /* 0x000e620000000800 */
[--C-:B------:R-:W-:Y:S01]  /*eb20*/  FFMA.FTZ R230, R150, c[0x0][0x2d0], -R151.reuse ;  /* 0x0000b40096e67a23 */ /* 0x100fe20000010897 */
[----:B------:R-:W-:Y:S01]  /*eb30*/  PLOP3.LUT P0, PT, PT, PT, UP2, 0x80, 0x0 ;  /* 0x000000000000781c */ /* 0x000fe20003f0f028 */
[----:B------:R-:W-:Y:S01]  /*eb40*/  FADD.FTZ R5, -R5, R2 ;  /* 0x0000000205057221 */ /* 0x000fe20000010100 */
[----:B--2---:R-:W-:Y:S01]  /*eb50*/  F2FP.PACK_AB R136, R135, R168 ;  /* 0x000000a88788723e */ /* 0x004fe200000000ff */
[--C-:B------:R-:W-:Y:S02]  /*eb60*/  FFMA.FTZ R173, R15, c[0x0][0x2d0], -R144.reuse ;  /* 0x0000b4000fad7a23 */ /* 0x100fe40000010890 */
[--C-:B------:R-:W-:Y:S02]  /*eb70*/  FFMA.FTZ R172, R13, c[0x0][0x2d0], -R144.reuse ;  /* 0x0000b4000dac7a23 */ /* 0x100fe40000010890 */
[----:B------:R-:W2:Y:S01]  /*eb80*/  LDSM.16.MT88.4 R12, [R203+0x100] ;  /* 0x00010000cb0c783b */ /* 0x000ea20000004200 */
[--C-:B------:R-:W-:Y:S01]  /*eb90*/  FFMA.FTZ R171, R11, c[0x0][0x2d0], -R144.reuse ;  /* 0x0000b4000bab7a23 */ /* 0x100fe20000010890 */
[----:B------:R-:W3:Y:S01]  /*eba0*/  MUFU.EX2 R3, R3 ;  /* 0x0000000300037308 */ /* 0x000ee20000000800 */
[--C-:B------:R-:W-:Y:S02]  /*ebb0*/  FFMA.FTZ R170, R9, c[0x0][0x2d0], -R144.reuse ;  /* 0x0000b40009aa7a23 */ /* 0x100fe40000010890 */
[----:B------:R-:W-:Y:S02]  /*ebc0*/  FMUL.FTZ R2, R5, c[0x0][0x2d0] ;  /* 0x0000b40005027a20 */ /* 0x000fe40000410000 */
[--C-:B------:R-:W-:Y:S02]  /*ebd0*/  FFMA.FTZ R178, R163, c[0x0][0x2d0], -R144.reuse ;  /* 0x0000b400a3b27a23 */ /* 0x100fe40000010890 */
[--C-:B------:R-:W-:Y:S02]  /*ebe0*/  FFMA.FTZ R179, R161, c[0x0][0x2d0], -R144.reuse ;  /* 0x0000b400a1b37a23 */ /* 0x100fe40000010890 */
[----:B------:R-:W-:Y:S01]  /*ebf0*/  LDSM.16.MT88.4 R160, [R196+0x3900] ;  /* 0x00390000c4a0783b */ /* 0x000fe20000004200 */
[----:B------:R-:W-:Y:S01]  /*ec00*/  MUFU.EX2 R173, R173 ;  /* 0x000000ad00ad7308 */ /* 0x000fe20000000800 */
[--C-:B------:R-:W-:Y:S01]  /*ec10*/  FFMA.FTZ R181, R143, c[0x0][0x2d0], -R144.reuse ;  /* 0x0000b4008fb57a23 */ /* 0x100fe20000010890 */
[----:B-1----:R-:W-:Y:S01]  /*ec20*/  F2FP.PACK_AB R138, R169, R134 ;  /* 0x00000086a98a723e */ /* 0x002fe200000000ff */
[--C-:B------:R-:W-:Y:S02]  /*ec30*/  FFMA.FTZ R182, R141, c[0x0][0x2d0], -R144.reuse ;  /* 0x0000b4008db67a23 */ /* 0x100fe40000010890 */
[--C-:B------:R-:W-:Y:S02]  /*ec40*/  FFMA.FTZ R223, R159, c[0x0][0x2d0], -R144.reuse ;  /* 0x0000b4009fdf7a23 */ /* 0x100fe40000010890 */
[----:B------:R-:W-:Y:S01]  /*ec50*/  LDSM.16.MT88.4 R140, [R197+0x2900] ;  /* 0x00290000c58c783b */ /* 0x000fe20000004200 */
[--C-:B------:R-:W-:Y:S02]  /*ec60*/  FFMA.FTZ R226, R157, c[0x0][0x2d0], -R144.reuse ;  /* 0x0000b4009de27a23 */ /* 0x100fe40000010890 */
[----:B------:R-:W1:Y:S01]  /*ec70*/  MUFU.EX2 R172, R172 ;  /* 0x000000ac00ac7308 */ /* 0x000e620000000800 */
[--C-:B------:R-:W-:Y:S02]  /*ec80*/  FFMA.FTZ R225, R155, c[0x0][0x2d0], -R144.reuse ;  /* 0x0000b4009be17a23 */ /* 0x100fe40000010890 */
[--C-:B------:R-:W-:Y:S02]  /*ec90*/  FFMA.FTZ R228, R153, c[0x0][0x2d0], -R144.reuse ;  /* 0x0000b40099e47a23 */ /* 0x100fe40000010890 */
[C---:B---3--:R-:W-:Y:S01]  /*eca0*/  FMUL.FTZ R4, R3.reuse, R128 ;  /* 0x0000008003047220 */ /* 0x048fe20000410000 */
        /* <DEDUP_REMOVED lines=15> */
[--C-:B------:R-:W-:Y:S02]  /*eda0*/  FFMA.FTZ R231, R149, c[0x0][0x2d0], -R144.reuse ;  /* 0x0000b40095e77a23 */ /* 0x100fe40000010890 */
[--C-:B------:R-:W-:Y:S01]  /*edb0*/  FFMA.FTZ R234, R147, c[0x0][0x2d0], -R144.reuse ;  /* 0x0000b40093ea7a23 */ /* 0x100fe20000010890 */
[----:B------:R-:W1:Y:S01]  /*edc0*/  MUFU.EX2 R2, R2 ;  /* 0x0000000200027308 */ /* 0x000e620000000800 */
[--C-:B------:R-:W-:Y:S02]  /*edd0*/  FFMA.FTZ R233, R145, c[0x0][0x2d0], -R144.reuse ;  /* 0x0000b40091e97a23 */ /* 0x100fe40000010890 */
[----:B------:R-:W-:Y:S02]  /*ede0*/  FFMA.FTZ R151, R146, c[0x0][0x2d0], -R151 ;  /* 0x0000b40092977a23 */ /* 0x000fe40000010897 */
[----:B------:R-:W-:Y:S02]  /*edf0*/  FFMA.FTZ R144, R133, c[0x0][0x2d0], -R144 ;  /* 0x0000b40085907a23 */ /* 0x000fe40000010890 */
[C---:B------:R-:W-:Y:S02]  /*ee00*/  FMUL.FTZ R36, R3.reuse, R36 ;  /* 0x0000002403247220 */ /* 0x040fe40000410000 */
        /* <DEDUP_REMOVED lines=123> */
[----:B------:R-:W3:Y:S01]  /*f5c0*/  MUFU.EX2 R230, R230 ;  /* 0x000000e600e67308 */ /* 0x000ee20000000800 */
[C---:B-1----:R-:W-:Y:S04]  /*f5d0*/  HMMA.16816.F32 R76, R136.reuse, R100, R76 ;  /* 0x00000064884c723c */ /* 0x042fe8000000184c */
[C---:B------:R-:W-:Y:S02]  /*f5e0*/  FMUL.FTZ R84, R3.reuse, R84 ;  /* 0x0000005403547220 */ /* 0x040fe40000410000 */
[----:B------:R-:W-:Y:S01]  /*f5f0*/  FMUL.FTZ R85, R3, R85 ;  /* 0x0000005503557220 */ /* 0x000fe20000410000 */
[----:B------:R-:W-:Y:S01]  /*f600*/  F2FP.PACK_AB R100, R175, R174 ;  /* 0x000000aeaf64723e */ /* 0x000fe200000000ff */
[C---:B------:R-:W-:Y:S01]  /*f610*/  HMMA.16816.F32 R80, R136.reuse, R102, R80 ;  /* 0x000000668850723c */ /* 0x040fe20000001850 */
[----:B------:R-:W-:Y:S03]  /*f620*/  MUFU.EX2 R229, R229 ;  /* 0x000000e500e57308 */ /* 0x000fe60000000800 */
[C---:B------:R-:W-:Y:S01]  /*f630*/  FMUL.FTZ R86, R2.reuse, R86 ;  /* 0x0000005602567220 */ /* 0x040fe20000410000 */
[----:B----4-:R-:W-:Y:S01]  /*f640*/  F2FP.PACK_AB R101, R179, R178 ;  /* 0x000000b2b365723e */ /* 0x010fe200000000ff */
[----:B------:R-:W-:Y:S01]  /*f650*/  FMUL.FTZ R87, R2, R87 ;  /* 0x0000005702577220 */ /* 0x000fe20000410000 */
[----:B------:R-:W-:Y:S01]  /*f660*/  F2FP.PACK_AB R102, R177, R176 ;  /* 0x000000b0b166723e */ /* 0x000fe200000000ff */
[C---:B------:R-:W-:Y:S01]  /*f670*/  FMUL.FTZ R88, R3.reuse, R88 ;  /* 0x0000005803587220 */ /* 0x040fe20000410000 */
[----:B-----5:R-:W-:Y:S02]  /*f680*/  F2FP.PACK_AB R103, R182, R181 ;  /* 0x000000b5b667723e */ /* 0x020fe400000000ff */
[----:B------:R-:W-:Y:S01]  /*f690*/  MUFU.EX2 R231, R231 ;  /* 0x000000e700e77308 */ /* 0x000fe20000000800 */
[C---:B------:R-:W-:Y:S01]  /*f6a0*/  FMUL.FTZ R89, R3.reuse, R89 ;  /* 0x0000005903597220 */ /* 0x040fe20000410000 */
[C---:B--2---:R-:W-:Y:S03]  /*f6b0*/  HMMA.16816.F32 R84, R136.reuse, R108, R84 ;  /* 0x0000006c8854723c */ /* 0x044fe60000001854 */
[C---:B------:R-:W-:Y:S02]  /*f6c0*/  FMUL.FTZ R90, R2.reuse, R90 ;  /* 0x0000005a025a7220 */ /* 0x040fe40000410000 */
        /* <DEDUP_REMOVED lines=153> */
.L_x_426:
[----:B------:R-:W1:Y:S01]  /*10060*/  SHFL.BFLY PT, R3, R214, 0x2, 0x1f ;  /* 0x0c401f00d6037f89 */ /* 0x000e6200000e0000 */
[----:B------:R-:W-:-:S02]  /*10070*/  MOV R7, RZ ;  /* 0x000000ff00077202 */ /* 0x000fc40000000f00 */
[----:B------:R-:W-:Y:S01]  /*10080*/  MOV R4, RZ ;  /* 0x000000ff00047202 */ /* 0x000fe20000000f00 */
[----:B------:R-:W2:Y:S01]  /*10090*/  SHFL.BFLY PT, R2, R215, 0x2, 0x1f ;  /* 0x0c401f00d7027f89 */ /* 0x000ea200000e0000 */
[----:B------:R-:W-:Y:S01]  /*100a0*/  PLOP3.LUT P2, PT, PT, PT, PT, 0x8, 0x0 ;  /* 0x000000000000781c */ /* 0x000fe20003f4e170 */
[----:B-1----:R-:W-:Y:S02]  /*100b0*/  FADD.FTZ R3, R3, R214 ;  /* 0x000000d603037221 */ /* 0x002fe40000010000 */
[----:B--2---:R-:W-:-:S03]  /*100c0*/  FADD.FTZ R2, R2, R215 ;  /* 0x000000d702027221 */ /* 0x004fc60000010000 */
[----:B------:R-:W1:Y:S04]  /*100d0*/  SHFL.BFLY PT, R6, R3, 0x1, 0x1f ;  /* 0x0c201f0003067f89 */ /* 0x000e6800000e0000 */
[----:B------:R-:W2:Y:S01]  /*100e0*/  SHFL.BFLY PT, R5, R2, 0x1, 0x1f ;  /* 0x0c201f0002057f89 */ /* 0x000ea200000e0000 */
[----:B-1----:R-:W-:Y:S02]  /*100f0*/  FADD.FTZ R6, R3, R6 ;  /* 0x0000000603067221 */ /* 0x002fe40000010000 */
[----:B--2---:R-:W-:-:S03]  /*10100*/  FADD.FTZ R5, R5, R2 ;  /* 0x0000000205057221 */ /* 0x004fc60000010000 */
[----:B------:R-:W-:Y:S02]  /*10110*/  FSETP.NE.FTZ.AND P1, PT, R6, RZ, PT ;  /* 0x000000ff0600720b */ /* 0x000fe40003f35000 */
[----:B------:R-:W-:-:S11]  /*10120*/  FSETP.NE.FTZ.AND P0, PT, R5, RZ, PT ;  /* 0x000000ff0500720b */ /* 0x000fd60003f15000 */
[----:B------:R-:W1:Y:S01]  /*10130*/  @P1 MUFU.RCP R7, R6 ;  /* 0x0000000600071308 */ /* 0x000e620000001000 */
[----:B------:R-:W-:Y:S02]  /*10140*/  @P1 MOV R10, 0x3f317218 ;  /* 0x3f317218000a1802 */ /* 0x000fe40000000f00 */
[----:B------:R-:W-:-:S05]  /*10150*/  @P0 MOV R11, 0x3f317218 ;  /* 0x3f317218000b0802 */ /* 0x000fca0000000f00 */
[----:B------:R-:W2:Y:S01]  /*10160*/  @P1 MUFU.LG2 R6, R6 ;  /* 0x0000000600061308 */ /* 0x000ea20000000c00 */
[----:B------:R-:W-:-:S07]  /*10170*/  @P0 FMUL.FTZ R11, R11, c[0x0][0x2d0] ;  /* 0x0000b4000b0b0a20 */ /* 0x000fce0000410000 */
[----:B------:R-:W3:Y:S01]  /*10180*/  @P0 MUFU.LG2 R8, R5 ;  /* 0x0000000500080308 */ /* 0x000ee20000000c00 */
[C---:B-1----:R-:W-:Y:S02]  /*10190*/  FMUL.FTZ R128, R7.reuse, R128 ;  /* 0x0000008007807220 */ /* 0x042fe40000410000 */
[C---:B------:R-:W-:Y:S02]  /*101a0*/  FMUL.FTZ R129, R7.reuse, R129 ;  /* 0x0000008107817220 */ /* 0x040fe40000410000 */
[C---:B------:R-:W-:Y:S02]  /*101b0*/  FMUL.FTZ R124, R7.reuse, R124 ;  /* 0x0000007c077c7220 */ /* 0x040fe40000410000 */
[----:B------:R-:W-:Y:S01]  /*101c0*/  FMUL.FTZ R125, R7, R125 ;  /* 0x0000007d077d7220 */ /* 0x000fe20000410000 */
[----:B------:R1:W4:Y:S01]  /*101d0*/  @P0 MUFU.RCP R4, R5 ;  /* 0x0000000500040308 */ /* 0x0003220000001000 */
[----:B--2---:R-:W-:Y:S02]  /*101e0*/  @P1 FMUL.FTZ R9, R6, 0.69314718246459960938 ;  /* 0x3f31721806091820 */ /* 0x004fe40000410000 */
[----:B------:R-:W-:-:S02]  /*101f0*/  @P1 FMUL.FTZ R6, R10, c[0x0][0x2d0] ;  /* 0x0000b4000a061a20 */ /* 0x000fc40000410000 */
[C---:B------:R-:W-:Y:S02]  /*10200*/  FMUL.FTZ R120, R7.reuse, R120 ;  /* 0x0000007807787220 */ /* 0x040fe40000410000 */
[C---:B------:R-:W-:Y:S02]  /*10210*/  FMUL.FTZ R121, R7.reuse, R121 ;  /* 0x0000007907797220 */ /* 0x040fe40000410000 */
[----:B---3--:R-:W-:Y:S02]  /*10220*/  @P0 FMUL.FTZ R8, R8, 0.69314718246459960938 ;  /* 0x3f31721808080820 */ /* 0x008fe40000410000 */
[C---:B------:R-:W-:Y:S02]  /*10230*/  FMUL.FTZ R116, R7.reuse, R116 ;  /* 0x0000007407747220 */ /* 0x040fe40000410000 */
[C---:B------:R-:W-:Y:S02]  /*10240*/  FMUL.FTZ R117, R7.reuse, R117 ;  /* 0x0000007507757220 */ /* 0x040fe40000410000 */
[C---:B------:R-:W-:Y:S01]  /*10250*/  FMUL.FTZ R112, R7.reuse, R112 ;  /* 0x0000007007707220 */ /* 0x040fe20000410000 */
[----:B-1----:R-:W-:Y:S01]  /*10260*/  MOV R5, 0xff800000 ;  /* 0xff80000000057802 */ /* 0x002fe20000000f00 */
        /* <DEDUP_REMOVED lines=90> */
.L_x_388:
[----:B------:R-:W-:Y:S05]  /*10810*/  @P2 BRA `(.L_x_437) ;  /* 0x0000197000002947 */ /* 0x000fea0003800000 */
[----:B------:R-:W1:Y:S01]  /*10820*/  S2R R9, SR_CTAID.Y ;  /* 0x0000000000097919 */ /* 0x000e620000002600 */
[----:B------:R-:W-:Y:S01]  /*10830*/  IMAD R8, RZ, RZ, -UR13 ;  /* 0x8000000dff087e24 */ /* 0x000fe2000f8e02ff */
[----:B------:R-:W-:Y:S01]  /*10840*/  USHF.R.S32.HI UR6, URZ, 0x1f, UR13 ;  /* 0x0000001f3f067899 */ /* 0x000fe2000801140d */
[----:B------:R-:W-:Y:S01]  /*10850*/  BSSY B0, `(.L_x_438) ;  /* 0x0000101000007945 */ /* 0x000fe20003800000 */
[----:B------:R-:W3:Y:S01]  /*10860*/  S2R R4, SR_TID.X ;  /* 0x0000000000047919 */ /* 0x000ee20000002100 */
[----:B------:R-:W-:-:S02]  /*10870*/  ULDC.64 UR4, c[0x0][0x4d0] ;  /* 0x0001340000047ab9 */ /* 0x000fc40000000a00 */
[----:B------:R-:W-:Y:S01]  /*10880*/  UIMAD UR7, UR6, UR4, URZ ;  /* 0x00000004060772a4 */ /* 0x000fe2000f8e023f */
[----:B------:R-:W4:Y:S01]  /*10890*/  S2R R11, SR_CTAID.Z ;  /* 0x00000000000b7919 */ /* 0x000f220000002700 */
[----:B------:R-:W-:Y:S02]  /*108a0*/  UIMAD.WIDE.U32 UR8, UR13, UR4, URZ ;  /* 0x000000040d0872a5 */ /* 0x000fe4000f8e003f */
[----:B------:R-:W-:Y:S01]  /*108b0*/  UIMAD UR7, UR13, UR5, UR7 ;  /* 0x000000050d0772a4 */ /* 0x000fe2000f8e0207 */
[----:B------:R-:W5:Y:S02]  /*108c0*/  S2R R12, SR_CTAID.X ;  /* 0x00000000000c7919 */ /* 0x000f640000002500 */
[----:B------:R-:W-:Y:S01]  /*108d0*/  ULDC.64 UR4, c[0x0][0x438] ;  /* 0x00010e0000047ab9 */ /* 0x000fe20000000a00 */
[----:B------:R-:W-:Y:S01]  /*108e0*/  MOV R19, UR9 ;  /* 0x0000000900137c02 */ /* 0x000fe20008000f00 */
[----:B------:R-:W-:Y:S01]  /*108f0*/  UIMAD.WIDE.U32 UR10, UR13, UR4, URZ ;  /* 0x000000040d0a72a5 */ /* 0x000fe2000f8e003f */
[----:B------:R-:W-:Y:S01]  /*10900*/  IMAD.U32 R18, RZ, RZ, UR8 ;  /* 0x00000008ff127e24 */ /* 0x000fe2000f8e00ff */
[----:B------:R-:W-:-:S02]  /*10910*/  UIMAD UR4, UR6, UR4, URZ ;  /* 0x00000004060472a4 */ /* 0x000fc4000f8e023f */
[----:B------:R-:W-:Y:S02]  /*10920*/  UIADD3 UR7, UR9, UR7, URZ ;  /* 0x0000000709077290 */ /* 0x000fe4000fffe03f */
[----:B------:R-:W-:Y:S01]  /*10930*/  UIMAD UR4, UR13, UR5, UR4 ;  /* 0x000000050d0472a4 */ /* 0x000fe2000f8e0204 */
[----:B------:R-:W-:Y:S01]  /*10940*/  MOV R16, UR10 ;  /* 0x0000000a00107c02 */ /* 0x000fe20008000f00 */
[----:B-1----:R-:W-:Y:S02]  /*10950*/  IMAD R8, R8, c[0x0][0x550], R9 ;  /* 0x0001540008087a24 */ /* 0x002fe400078e0209 */
[----:B------:R-:W-:Y:S01]  /*10960*/  UIADD3 UR4, UR11, UR4, URZ ;  /* 0x000000040b047290 */ /* 0x000fe2000fffe03f */
[----:B------:R-:W-:Y:S01]  /*10970*/  IMAD.U32 R17, RZ, RZ, UR11 ;  /* 0x0000000bff117e24 */ /* 0x000fe2000f8e00ff */
[----:B---3--:R-:W-:Y:S01]  /*10980*/  SHF.R.S32.HI R9, RZ, 0x1f, R4 ;  /* 0x0000001fff097819 */ /* 0x008fe20000011404 */
[----:B------:R-:W-:-:S03]  /*10990*/  IMAD.U32 R19, RZ, RZ, UR7 ;  /* 0x00000007ff137e24 */ /* 0x000fc6000f8e00ff */
[CC--:B------:R-:W-:Y:S01]  /*109a0*/  LEA.HI R0, R9.reuse, R4.reuse, RZ, 0x5 ;  /* 0x0000000409007211 */ /* 0x0c0fe200078f28ff */
[----:B------:R-:W-:Y:S01]  /*109b0*/  IMAD.U32 R17, RZ, RZ, UR4 ;  /* 0x00000004ff117e24 */ /* 0x000fe2000f8e00ff */
[-C--:B------:R-:W-:Y:S01]  /*109c0*/  LEA.HI R9, R9, R4.reuse, RZ, 0x2 ;  /* 0x0000000409097211 */ /* 0x080fe200078f10ff */
[C---:B----4-:R-:W-:Y:S01]  /*109d0*/  IMAD.WIDE.U32 R18, R11.reuse, c[0x0][0x4d8], R18 ;  /* 0x000136000b127a25 */ /* 0x050fe200078e0012 */
[----:B------:R-:W-:Y:S02]  /*109e0*/  LOP3.LUT R13, R0, 0xffffffe0, RZ, 0xc0, !PT ;  /* 0xffffffe0000d7812 */ /* 0x000fe400078ec0ff */
[----:B------:R-:W-:Y:S01]  /*109f0*/  SHF.R.S32.HI R15, RZ, 0x5, R0 ;  /* 0x00000005ff0f7819 */ /* 0x000fe20000011400 */
[----:B------:R-:W-:Y:S01]  /*10a00*/  IMAD.WIDE.U32 R16, R11, c[0x0][0x440], R16 ;  /* 0x000110000b107a25 */ /* 0x000fe200078e0010 */
[----:B------:R-:W-:Y:S02]  /*10a10*/  SHF.R.S32.HI R0, RZ, 0x1f, R0 ;  /* 0x0000001fff007819 */ /* 0x000fe40000011400 */
[----:B------:R-:W-:Y:S01]  /*10a20*/  LOP3.LUT R9, R9, 0xfffffffc, RZ, 0xc0, !PT ;  /* 0xfffffffc09097812 */ /* 0x000fe200078ec0ff */
[----:B------:R-:W-:Y:S01]  /*10a30*/  IMAD.IADD R6, R4, 0x1, -R13 ;  /* 0x0000000104067824 */ /* 0x000fe200078e0a0d */
[----:B------:R-:W-:Y:S01]  /*10a40*/  LEA.HI R0, R0, R15, RZ, 0x3 ;  /* 0x0000000f00007211 */ /* 0x000fe200078f18ff */
[----:B------:R-:W-:Y:S01]  /*10a50*/  IMAD.MOV.U32 R20, RZ, RZ, R18 ;  /* 0x000000ffff147224 */ /* 0x000fe200078e0012 */
[----:B------:R-:W-:-:S02]  /*10a60*/  IADD3 R9, -R9, R4, RZ ;  /* 0x0000000409097210 */ /* 0x000fc40007ffe1ff */
[----:B------:R-:W-:Y:S02]  /*10a70*/  LOP3.LUT R0, R0, 0xffffff8, RZ, 0xc0, !PT ;  /* 0x0ffffff800007812 */ /* 0x000fe400078ec0ff */
[----:B------:R-:W-:Y:S02]  /*10a80*/  SHF.R.S32.HI R13, RZ, 0x1f, R6 ;  /* 0x0000001fff0d7819 */ /* 0x000fe40000011406 */
[----:B------:R-:W-:Y:S01]  /*10a90*/  SHF.R.S32.HI R10, RZ, 0x1f, R11 ;  /* 0x0000001fff0a7819 */ /* 0x000fe2000001140b */
[----:B------:R-:W-:Y:S01]  /*10aa0*/  IMAD.IADD R15, R15, 0x1, -R0 ;  /* 0x000000010f0f7824 */ /* 0x000fe200078e0a00 */
[----:B------:R-:W-:Y:S02]  /*10ab0*/  LEA.HI R0, R9, R9, RZ, 0x1 ;  /* 0x0000000909007211 */ /* 0x000fe400078f08ff */
[----:B------:R-:W-:Y:S01]  /*10ac0*/  LEA.HI R4, R13, R6, RZ, 0x2 ;  /* 0x000000060d047211 */ /* 0x000fe200078f10ff */
[----:B------:R-:W-:Y:S01]  /*10ad0*/  IMAD.MOV.U32 R13, RZ, RZ, c[0x0][0x4e8] ;  /* 0x00013a00ff0d7624 */ /* 0x000fe200078e00ff */
[----:B------:R-:W-:-:S02]  /*10ae0*/  LOP3.LUT R0, R0, 0x1ffffffe, RZ, 0xc0, !PT ;  /* 0x1ffffffe00007812 */ /* 0x000fc400078ec0ff */
[----:B------:R-:W-:Y:S02]  /*10af0*/  SHF.R.S32.HI R14, RZ, 0x2, R4 ;  /* 0x00000002ff0e7819 */ /* 0x000fe40000011404 */
[----:B------:R-:W-:Y:S01]  /*10b00*/  IADD3 R0, R9, -R0, RZ ;  /* 0x8000000009007210 */ /* 0x000fe20007ffe0ff */
[----:B------:R-:W-:Y:S01]  /*10b10*/  BAR.SYNC.DEFER_BLOCKING 0x1, 0x100 ;  /* 0x0044000000007b1d */ /* 0x000fe20000010000 */
[----:B------:R-:W-:Y:S01]  /*10b20*/  ISETP.NE.AND P1, PT, R13, 0x1, PT ;  /* 0x000000010d00780c */ /* 0x000fe20003f25270 */
[----:B------:R-:W-:Y:S01]  /*10b30*/  IMAD R15, R15, 0x10, R14 ;  /* 0x000000100f0f7824 */ /* 0x000fe200078e020e */
[----:B------:R-:W-:Y:S01]  /*10b40*/  MOV R22, R16 ;  /* 0x0000001000167202 */ /* 0x000fe20000000f00 */
[----:B------:R-:W-:Y:S02]  /*10b50*/  IMAD R14, R10, c[0x0][0x4d8], RZ ;  /* 0x000136000a0e7a24 */ /* 0x000fe400078e02ff */
[----:B------:R-:W-:Y:S01]  /*10b60*/  IMAD R9, R0, 0x8, R15 ;  /* 0x0000000800097824 */ /* 0x000fe200078e020f */
[----:B------:R-:W-:Y:S01]  /*10b70*/  SHF.R.S32.HI R0, RZ, 0x1f, R8 ;  /* 0x0000001fff007819 */ /* 0x000fe20000011408 */
[----:B------:R-:W-:-:S02]  /*10b80*/  IMAD R10, R10, c[0x0][0x440], RZ ;  /* 0x000110000a0a7a24 */ /* 0x000fc400078e02ff */
[C---:B------:R-:W-:Y:S01]  /*10b90*/  IMAD R14, R11.reuse, c[0x0][0x4dc], R14 ;  /* 0x000137000b0e7a24 */ /* 0x040fe200078e020e */
[C---:B-----5:R-:W-:Y:S01]  /*10ba0*/  LEA R9, R12.reuse, R9, 0x7 ;  /* 0x000000090c097211 */ /* 0x060fe200078e38ff */
[----:B------:R-:W-:Y:S01]  /*10bb0*/  IMAD R10, R11, c[0x0][0x444], R10 ;  /* 0x000111000b0a7a24 */ /* 0x000fe200078e020a */
[----:B------:R-:W-:Y:S01]  /*10bc0*/  LEA R12, R12, R15, 0x7 ;  /* 0x0000000f0c0c7211 */ /* 0x000fe200078e38ff */
[----:B------:R-:W-:Y:S01]  /*10bd0*/  IMAD.IADD R21, R19, 0x1, R14 ;  /* 0x0000000113157824 */ /* 0x000fe200078e020e */
[----:B------:R-:W-:Y:S01]  /*10be0*/  MOV R11, R9 ;  /* 0x00000009000b7202 */ /* 0x000fe20000000f00 */
[----:B------:R-:W-:Y:S02]  /*10bf0*/  IMAD.IADD R23, R17, 0x1, R10 ;  /* 0x0000000111177824 */ /* 0x000fe400078e020a */
[----:B------:R-:W-:-:S04]  /*10c00*/  @P1 IMAD.HI.U32 R10, R9, c[0x0][0x4ec], RZ ;  /* 0x00013b00090a1a27 */ /* 0x000fc800078e00ff */
        /* <DEDUP_REMOVED lines=11> */
[----:B------:R-:W-:-:S03]  /*10cc0*/  IADD3 R16, P0, R11, R20, RZ ;  /* 0x000000140b107210 */ /* 0x000fc60007f1e0ff */
[----:B------:R-:W-:Y:S01]  /*10cd0*/  IMAD R0, R0, c[0x0][0x4e8], R9 ;  /* 0x00013a0000007a24 */ /* 0x000fe200078e0209 */
[----:B------:R-:W-:Y:S01]  /*10ce0*/  @P1 SHF.R.U32.HI R10, RZ, c[0x0][0x4f0], R8 ;  /* 0x00013c00ff0a1a19 */ /* 0x000fe20000011608 */
[----:B------:R-:W-:Y:S01]  /*10cf0*/  IMAD.IADD R23, R23, 0x1, R19 ;  /* 0x0000000117177824 */ /* 0x000fe200078e0213 */
[----:B------:R-:W-:Y:S01]  /*10d00*/  IADD3.X R17, R14, R21, R17, P0, !PT ;  /* 0x000000150e117210 */ /* 0x000fe200007fe411 */
[----:B------:R-:W-:Y:S01]  /*10d10*/  IMAD R13, R13, c[0x0][0x388], RZ ;  /* 0x0000e2000d0d7a24 */ /* 0x000fe200078e02ff */
[----:B------:R-:W-:Y:S01]  /*10d20*/  SHF.R.S32.HI R8, RZ, 0x1f, R0 ;  /* 0x0000001fff087819 */ /* 0x000fe20000011400 */
[C---:B------:R-:W-:Y:S01]  /*10d30*/  IMAD.WIDE.U32 R22, R10.reuse, c[0x0][0x430], R22 ;  /* 0x00010c000a167a25 */ /* 0x040fe200078e0016 */
[----:B------:R-:W-:Y:S02]  /*10d40*/  IADD3 R14, -R10, RZ, RZ ;  /* 0x000000ff0a0e7210 */ /* 0x000fe40007ffe1ff */
        /* <DEDUP_REMOVED lines=10> */
[----:B------:R-:W-:Y:S01]  /*10df0*/  SHFL.IDX PT, R18, R0, 0x1, 0x1c1f ;  /* 0x003c1f0000127f89 */ /* 0x000fe200000e0000 */
[----:B------:R-:W-:Y:S02]  /*10e00*/  SHF.R.S32.HI R8, RZ, 0x1f, R14 ;  /* 0x0000001fff087819 */ /* 0x000fe4000001140e */
[----:B------:R-:W-:Y:S01]  /*10e10*/  LEA.HI.X R11, R16, c[0x0][0x4ac], R11, 0x2, P0 ;  /* 0x00012b00100b7a11 */ /* 0x000fe200000f140b */
[----:B------:R-:W-:Y:S01]  /*10e20*/  IMAD R9, R10, c[0x0][0x434], R9 ;  /* 0x00010d000a097a24 */ /* 0x000fe200078e0209 */
[----:B------:R-:W-:Y:S03]  /*10e30*/  SHFL.IDX PT, R16, R0, RZ, 0x1c1f ;  /* 0x001c1fff00107589 */ /* 0x000fe600000e0000 */
[----:B------:R-:W-:Y:S01]  /*10e40*/  IMAD.IADD R23, R23, 0x1, R9 ;  /* 0x0000000117177824 */ /* 0x000fe200078e0209 */
[----:B------:R-:W1:Y:S01]  /*10e50*/  SHFL.IDX PT, R17, R11, RZ, 0x1c1f ;  /* 0x001c1fff0b117589 */ /* 0x000e6200000e0000 */
[----:B------:R-:W-:Y:S01]  /*10e60*/  IMAD R9, R8, c[0x0][0x428], RZ ;  /* 0x00010a0008097a24 */ /* 0x000fe200078e02ff */
[----:B------:R-:W-:-:S02]  /*10e70*/  IADD3 R8, R12, 0x8, RZ ;  /* 0x000000080c087810 */ /* 0x000fc40007ffe0ff */
[----:B------:R3:W4:Y:S01]  /*10e80*/  SHFL.IDX PT, R19, R11, 0x1, 0x1c1f ;  /* 0x003c1f000b137f89 */ /* 0x00072200000e0000 */
[----:B------:R-:W-:Y:S01]  /*10e90*/  IMAD R9, R14, c[0x0][0x42c], R9 ;  /* 0x00010b000e097a24 */ /* 0x000fe200078e0209 */
[----:B------:R-:W-:Y:S01]  /*10ea0*/  ISETP.GE.OR P1, PT, R8, R13, P1 ;  /* 0x0000000d0800720c */ /* 0x000fe20000f26670 */
[----:B------:R-:W-:-:S05]  /*10eb0*/  IMAD.WIDE.U32 R14, R14, c[0x0][0x428], R22 ;  /* 0x00010a000e0e7a25 */ /* 0x000fca00078e0016 */
[----:B------:R-:W-:Y:S02]  /*10ec0*/  IADD3 R10, R15, R9, RZ ;  /* 0x000000090f0a7210 */ /* 0x000fe40007ffe0ff */
[----:B------:R-:W-:-:S04]  /*10ed0*/  LEA R9, P0, R14, c[0x0][0x400], 0x2 ;  /* 0x000100000e097a11 */ /* 0x000fc800078010ff */
[----:B------:R-:W-:Y:S02]  /*10ee0*/  LEA.HI.X R10, R14, c[0x0][0x404], R10, 0x2, P0 ;  /* 0x000101000e0a7a11 */ /* 0x000fe400000f140a */
[----:B------:R2:W2:Y:S01]  /*10ef0*/  SHFL.IDX PT, R14, R9, RZ, 0x1c1f ;  /* 0x001c1fff090e7589 */ /* 0x0004a200000e0000 */
[----:B------:R-:W-:-:S03]  /*10f00*/  ISETP.GE.AND P0, PT, R8, R13, PT ;  /* 0x0000000d0800720c */ /* 0x000fc60003f06270 */
[----:B-1----:R1:W-:Y:S01]  /*10f10*/  @!P2 ST.E [R16.64], R5 ;  /* 0x000000051000a985 */ /* 0x0023e2000c101912 */
[----:B---3--:R-:W-:-:S03]  /*10f20*/  LOP3.LUT R11, R4, 0x7ffffffc, RZ, 0xc0, !PT ;  /* 0x7ffffffc040b7812 */ /* 0x008fc600078ec0ff */
[----:B----4-:R1:W-:Y:S01]  /*10f30*/  @!P1 ST.E [R18.64], R7 ;  /* 0x0000000712009985 */ /* 0x0103e2000c101912 */
[----:B------:R-:W-:Y:S01]  /*10f40*/  ISETP.GE.AND P1, PT, R12, R13, PT ;  /* 0x0000000d0c00720c */ /* 0x000fe20003f26270 */
[----:B------:R-:W-:Y:S02]  /*10f50*/  IMAD.IADD R11, R6, 0x1, -R11 ;  /* 0x00000001060b7824 */ /* 0x000fe400078e0a0b */
[----:B------:R1:W3:Y:S03]  /*10f60*/  SHFL.IDX PT, R15, R10, RZ, 0x1c1f ;  /* 0x001c1fff0a0f7589 */ /* 0x0002e600000e0000 */
[----:B------:R-:W-:-:S07]  /*10f70*/  SHF.L.U32 R11, R11, 0x1, RZ ;  /* 0x000000010b0b7819 */ /* 0x000fce00000006ff */
[----:B------:R-:W-:Y:S05]  /*10f80*/  @P1 BRA `(.L_x_439) ;  /* 0x000008d000001947 */ /* 0x000fea0003800000 */
[C---:B------:R-:W-:Y:S02]  /*10f90*/  ISETP.GE.AND P1, PT, R11.reuse, c[0x0][0x3c8], PT ;  /* 0x0000f2000b007a0c */ /* 0x040fe40003f26270 */
[C---:B-1----:R-:W-:Y:S02]  /*10fa0*/  IADD3 R7, R11.reuse, 0x8, RZ ;  /* 0x000000080b077810 */ /* 0x042fe40007ffe0ff */
[C---:B------:R-:W-:Y:S02]  /*10fb0*/  IADD3 R6, R11.reuse, 0x10, RZ ;  /* 0x000000100b067810 */ /* 0x040fe40007ffe0ff */
[----:B------:R-:W-:Y:S02]  /*10fc0*/  IADD3 R5, R11, 0x18, RZ ;  /* 0x000000180b057810 */ /* 0x000fe40007ffe0ff */
[----:B------:R-:W-:Y:S02]  /*10fd0*/  ISETP.GE.AND P5, PT, R7, c[0x0][0x3c8], PT ;  /* 0x0000f20007007a0c */ /* 0x000fe40003fa6270 */
[----:B------:R-:W-:-:S02]  /*10fe0*/  ISETP.GE.AND P4, PT, R6, c[0x0][0x3c8], PT ;  /* 0x0000f20006007a0c */ /* 0x000fc40003f86270 */
[C---:B------:R-:W-:Y:S01]  /*10ff0*/  IADD3 R4, R11.reuse, 0x20, RZ ;  /* 0x000000200b047810 */ /* 0x040fe20007ffe0ff */
[----:B--23--:R-:W-:Y:S01]  /*11000*/  @!P1 IMAD.WIDE R12, R11, 0x4, R14 ;  /* 0x000000040b0c9825 */ /* 0x00cfe200078e020e */
[----:B------:R-:W-:Y:S02]  /*11010*/  ISETP.GE.AND P3, PT, R5, c[0x0][0x3c8], PT ;  /* 0x0000f20005007a0c */ /* 0x000fe40003f66270 */
[----:B------:R-:W-:Y:S02]  /*11020*/  ISETP.GE.AND P2, PT, R4, c[0x0][0x3c8], PT ;  /* 0x0000f20004007a0c */ /* 0x000fe40003f46270 */
[C---:B------:R-:W-:Y:S01]  /*11030*/  IADD3 R0, R11.reuse, 0x28, RZ ;  /* 0x000000280b007810 */ /* 0x040fe20007ffe0ff */
[----:B------:R1:W-:Y:S01]  /*11040*/  @!P1 ST.E.64 [R12.64], R128 ;  /* 0x000000800c009985 */ /* 0x0003e2000c101b12 */
[----:B------:R-:W-:Y:S02]  /*11050*/  IADD3 R8, R11, 0x30, RZ ;  /* 0x000000300b087810 */ /* 0x000fe40007ffe0ff */
[----:B------:R-:W-:-:S02]  /*11060*/  ISETP.GE.AND P6, PT, R0, c[0x0][0x3c8], PT ;  /* 0x0000f20000007a0c */ /* 0x000fc40003fc6270 */
[----:B------:R-:W-:Y:S02]  /*11070*/  @!P5 LEA.HI R7, R7, R7, RZ, 0x1 ;  /* 0x000000070707d211 */ /* 0x000fe400078f08ff */
[----:B------:R-:W-:Y:S02]  /*11080*/  ISETP.GE.AND P1, PT, R8, c[0x0][0x3c8], PT ;  /* 0x0000f20008007a0c */ /* 0x000fe40003f26270 */
[----:B------:R-:W-:Y:S02]  /*11090*/  @!P4 LEA.HI R6, R6, R6, RZ, 0x1 ;  /* 0x000000060606c211 */ /* 0x000fe400078f08ff */
[----:B------:R-:W-:Y:S02]  /*110a0*/  @!P3 LEA.HI R5, R5, R5, RZ, 0x1 ;  /* 0x000000050505b211 */ /* 0x000fe400078f08ff */
[----:B------:R-:W-:Y:S02]  /*110b0*/  @!P5 LOP3.LUT R7, R7, 0xfffffffe, RZ, 0xc0, !PT ;  /* 0xfffffffe0707d812 */ /* 0x000fe400078ec0ff */
[----:B------:R-:W-:-:S02]  /*110c0*/  @!P4 LOP3.LUT R17, R6, 0xfffffffe, RZ, 0xc0, !PT ;  /* 0xfffffffe0611c812 */ /* 0x000fc400078ec0ff */
[----:B------:R-:W-:Y:S01]  /*110d0*/  @!P2 LEA.HI R4, R4, R4, RZ, 0x1 ;  /* 0x000000040404a211 */ /* 0x000fe200078f08ff */
[--C-:B------:R-:W-:Y:S01]  /*110e0*/  @!P5 IMAD.WIDE R6, R7, 0x4, R14.reuse ;  /* 0x000000040706d825 */ /* 0x100fe200078e020e */
[----:B------:R-:W-:Y:S02]  /*110f0*/  @!P3 LOP3.LUT R5, R5, 0xfffffffe, RZ, 0xc0, !PT ;  /* 0xfffffffe0505b812 */ /* 0x000fe400078ec0ff */
[----:B------:R-:W-:Y:S02]  /*11100*/  @!P2 LOP3.LUT R19, R4, 0xfffffffe, RZ, 0xc0, !PT ;  /* 0xfffffffe0413a812 */ /* 0x000fe400078ec0ff */
[----:B------:R-:W-:Y:S01]  /*11110*/  @!P6 LEA.HI R0, R0, R0, RZ, 0x1 ;  /* 0x000000000000e211 */ /* 0x000fe200078f08ff */
[--C-:B------:R-:W-:Y:S01]  /*11120*/  @!P3 IMAD.WIDE R4, R5, 0x4, R14.reuse ;  /* 0x000000040504b825 */ /* 0x100fe200078e020e */
[----:B------:R-:W-:Y:S01]  /*11130*/  @!P1 LEA.HI R8, R8, R8, RZ, 0x1 ;  /* 0x0000000808089211 */ /* 0x000fe200078f08ff */
[----:B------:R2:W-:Y:S01]  /*11140*/  @!P5 ST.E.64 [R6.64], R124 ;  /* 0x0000007c0600d985 */ /* 0x0005e2000c101b12 */
[----:B------:R-:W-:Y:S01]  /*11150*/  IADD3 R21, R11, 0x38, RZ ;  /* 0x000000380b157810 */ /* 0x000fe20007ffe0ff */
[----:B-1----:R-:W-:Y:S01]  /*11160*/  @!P4 IMAD.WIDE R12, R17, 0x4, R14 ;  /* 0x00000004110cc825 */ /* 0x002fe200078e020e */
[----:B------:R-:W-:-:S02]  /*11170*/  IADD3 R20, R11, 0x40, RZ ;  /* 0x000000400b147810 */ /* 0x000fc40007ffe0ff */
[----:B------:R-:W-:Y:S01]  /*11180*/  ISETP.GE.AND P5, PT, R21, c[0x0][0x3c8], PT ;  /* 0x0000f20015007a0c */ /* 0x000fe20003fa6270 */
[----:B------:R-:W-:Y:S01]  /*11190*/  @!P2 IMAD.WIDE R16, R19, 0x4, R14 ;  /* 0x000000041310a825 */ /* 0x000fe200078e020e */
[----:B------:R1:W-:Y:S01]  /*111a0*/  @!P4 ST.E.64 [R12.64], R120 ;  /* 0x000000780c00c985 */ /* 0x0003e2000c101b12 */
[C---:B------:R-:W-:Y:S02]  /*111b0*/  IADD3 R19, R11.reuse, 0x48, RZ ;  /* 0x000000480b137810 */ /* 0x040fe40007ffe0ff */
[----:B------:R-:W-:Y:S01]  /*111c0*/  IADD3 R18, R11, 0x50, RZ ;  /* 0x000000500b127810 */ /* 0x000fe20007ffe0ff */
[----:B------:R3:W-:Y:S01]  /*111d0*/  @!P3 ST.E.64 [R4.64], R116 ;  /* 0x000000740400b985 */ /* 0x0007e2000c101b12 */
[----:B------:R-:W-:Y:S02]  /*111e0*/  ISETP.GE.AND P4, PT, R20, c[0x0][0x3c8], PT ;  /* 0x0000f20014007a0c */ /* 0x000fe40003f86270 */
[----:B------:R-:W-:Y:S01]  /*111f0*/  ISETP.GE.AND P3, PT, R19, c[0x0][0x3c8], PT ;  /* 0x0000f20013007a0c */ /* 0x000fe20003f66270 */
[----:B------:R4:W-:Y:S01]  /*11200*/  @!P2 ST.E.64 [R16.64], R112 ;  /* 0x000000701000a985 */ /* 0x0009e2000c101b12 */
[----:B------:R-:W-:-:S02]  /*11210*/  ISETP.GE.AND P2, PT, R18, c[0x0][0x3c8], PT ;  /* 0x0000f20012007a0c */ /* 0x000fc40003f46270 */
[----:B------:R-:W-:-:S04]  /*11220*/  @!P5 LEA.HI R21, R21, R21, RZ, 0x1 ;  /* 0x000000151515d211 */ /* 0x000fc800078f08ff */
[----:B------:R-:W-:-:S03]  /*11230*/  @!P5 LOP3.LUT R21, R21, 0xfffffffe, RZ, 0xc0, !PT ;  /* 0xfffffffe1515d812 */ /* 0x000fc600078ec0ff */
[----:B------:R-:W-:Y:S02]  /*11240*/  @!P4 LEA.HI R20, R20, R20, RZ, 0x1 ;  /* 0x000000141414c211 */ /* 0x000fe400078f08ff */
[----:B------:R-:W-:Y:S02]  /*11250*/  @!P3 LEA.HI R19, R19, R19, RZ, 0x1 ;  /* 0x000000131313b211 */ /* 0x000fe400078f08ff */
[----:B--2---:R-:W-:Y:S02]  /*11260*/  @!P6 LOP3.LUT R7, R0, 0xfffffffe, RZ, 0xc0, !PT ;  /* 0xfffffffe0007e812 */ /* 0x004fe400078ec0ff */
[----:B------:R-:W-:Y:S02]  /*11270*/  IADD3 R0, R11, 0x58, RZ ;  /* 0x000000580b007810 */ /* 0x000fe40007ffe0ff */
[----:B------:R-:W-:Y:S01]  /*11280*/  @!P2 LEA.HI R18, R18, R18, RZ, 0x1 ;  /* 0x000000121212a211 */ /* 0x000fe200078f08ff */
[----:B------:R-:W-:Y:S01]  /*11290*/  @!P6 IMAD.WIDE R6, R7, 0x4, R14 ;  /* 0x000000040706e825 */ /* 0x000fe200078e020e */
[----:B------:R-:W-:-:S02]  /*112a0*/  @!P3 LOP3.LUT R19, R19, 0xfffffffe, RZ, 0xc0, !PT ;  /* 0xfffffffe1313b812 */ /* 0x000fc400078ec0ff */
[----:B-1----:R-:W-:Y:S02]  /*112b0*/  @!P4 LOP3.LUT R13, R20, 0xfffffffe, RZ, 0xc0, !PT ;  /* 0xfffffffe140dc812 */ /* 0x002fe400078ec0ff */
[----:B------:R1:W-:Y:S01]  /*112c0*/  @!P6 ST.E.64 [R6.64], R108 ;  /* 0x0000006c0600e985 */ /* 0x0003e2000c101b12 */
[----:B---3--:R-:W-:Y:S02]  /*112d0*/  @!P1 LOP3.LUT R5, R8, 0xfffffffe, RZ, 0xc0, !PT ;  /* 0xfffffffe08059812 */ /* 0x008fe400078ec0ff */
[----:B------:R-:W-:Y:S01]  /*112e0*/  IADD3 R8, R11, 0x60, RZ ;  /* 0x000000600b087810 */ /* 0x000fe20007ffe0ff */
[--C-:B------:R-:W-:Y:S01]  /*112f0*/  @!P4 IMAD.WIDE R12, R13, 0x4, R14.reuse ;  /* 0x000000040d0cc825 */ /* 0x100fe200078e020e */
[----:B------:R-:W-:Y:S02]  /*11300*/  IADD3 R20, R11, 0x68, RZ ;  /* 0x000000680b147810 */ /* 0x000fe40007ffe0ff */
[----:B------:R-:W-:Y:S01]  /*11310*/  ISETP.GE.AND P6, PT, R8, c[0x0][0x3c8], PT ;  /* 0x0000f20008007a0c */ /* 0x000fe20003fc6270 */
[----:B------:R-:W-:-:S04]  /*11320*/  @!P1 IMAD.WIDE R4, R5, 0x4, R14 ;  /* 0x0000000405049825 */ /* 0x000fc800078e020e */
[----:B----4-:R-:W-:Y:S01]  /*11330*/  @!P3 IMAD.WIDE R16, R19, 0x4, R14 ;  /* 0x000000041310b825 */ /* 0x010fe200078e020e */
[----:B------:R2:W-:Y:S01]  /*11340*/  @!P1 ST.E.64 [R4.64], R104 ;  /* 0x0000006804009985 */ /* 0x0005e2000c101b12 */
[----:B------:R-:W-:Y:S02]  /*11350*/  ISETP.GE.AND P1, PT, R0, c[0x0][0x3c8], PT ;  /* 0x0000f20000007a0c */ /* 0x000fe40003f26270 */
[----:B------:R-:W-:-:S04]  /*11360*/  IADD3 R19, R11, 0x70, RZ ;  /* 0x000000700b137810 */ /* 0x000fc80007ffe0ff */
[----:B------:R-:W-:-:S07]  /*11370*/  @!P6 LEA.HI R8, R8, R8, RZ, 0x1 ;  /* 0x000000080808e211 */ /* 0x000fce00078f08ff */
[----:B------:R-:W-:Y:S02]  /*11380*/  @!P1 LEA.HI R0, R0, R0, RZ, 0x1 ;  /* 0x0000000000009211 */ /* 0x000fe400078f08ff */
[----:B-1----:R-:W-:Y:S02]  /*11390*/  @!P2 LOP3.LUT R7, R18, 0xfffffffe, RZ, 0xc0, !PT ;  /* 0xfffffffe1207a812 */ /* 0x002fe400078ec0ff */
[----:B------:R-:W-:Y:S02]  /*113a0*/  @!P1 LOP3.LUT R23, R0, 0xfffffffe, RZ, 0xc0, !PT ;  /* 0xfffffffe00179812 */ /* 0x000fe400078ec0ff */
[----:B------:R-:W-:Y:S01]  /*113b0*/  IADD3 R18, R11, 0x78, RZ ;  /* 0x000000780b127810 */ /* 0x000fe20007ffe0ff */
[----:B------:R-:W-:Y:S01]  /*113c0*/  @!P2 IMAD.WIDE R6, R7, 0x4, R14 ;  /* 0x000000040706a825 */ /* 0x000fe200078e020e */
[----:B------:R-:W-:-:S03]  /*113d0*/  IADD3 R0, R11, 0x88, RZ ;  /* 0x000000880b007810 */ /* 0x000fc60007ffe0ff */
[----:B--2---:R-:W-:Y:S01]  /*113e0*/  @!P5 IMAD.WIDE R4, R21, 0x4, R14 ;  /* 0x000000041504d825 */ /* 0x004fe200078e020e */
        /* <DEDUP_REMOVED lines=25> */
[----:B------:R-:W-:-:S05]  /*11580*/  @!P5 IMAD.WIDE R6, R7, 0x4, R14 ;  /* 0x000000040706d825 */ /* 0x000fca00078e020e */
[----:B------:R-:W-:Y:S01]  /*11590*/  @!P1 LEA.HI R0, R0, R0, RZ, 0x1 ;  /* 0x0000000000009211 */ /* 0x000fe200078f08ff */
[----:B------:R3:W-:Y:S01]  /*115a0*/  @!P5 ST.E.64 [R6.64], R56 ;  /* 0x000000380600d985 */ /* 0x0007e2000c101b12 */
[----:B------:R-:W-:-:S03]  /*115b0*/  ISETP.GE.AND P5, PT, R8, c[0x0][0x3c8], PT ;  /* 0x0000f20008007a0c */ /* 0x000fc60003fa6270 */
[----:B------:R4:W-:Y:S01]  /*115c0*/  @!P4 ST.E.64 [R16.64], R60 ;  /* 0x0000003c1000c985 */ /* 0x0009e2000c101b12 */
[----:B-1----:R-:W-:Y:S01]  /*115d0*/  @!P3 LOP3.LUT R13, R18, 0xfffffffe, RZ, 0xc0, !PT ;  /* 0xfffffffe120db812 */ /* 0x002fe200078ec0ff */
[--C-:B------:R-:W-:Y:S01]  /*115e0*/  @!P2 IMAD.WIDE R18, R21, 0x4, R14.reuse ;  /* 0x000000041512a825 */ /* 0x100fe200078e020e */
[----:B------:R-:W-:Y:S02]  /*115f0*/  IADD3 R21, R11, 0xa0, RZ ;  /* 0x000000a00b157810 */ /* 0x000fe40007ffe0ff */
[----:B--2---:R-:W-:Y:S01]  /*11600*/  @!P1 LOP3.LUT R5, R0, 0xfffffffe, RZ, 0xc0, !PT ;  /* 0xfffffffe00059812 */ /* 0x004fe200078ec0ff */
[--C-:B------:R-:W-:Y:S01]  /*11610*/  @!P3 IMAD.WIDE R12, R13, 0x4, R14.reuse ;  /* 0x000000040d0cb825 */ /* 0x100fe200078e020e */
[----:B------:R-:W-:Y:S02]  /*11620*/  IADD3 R0, R11, 0x90, RZ ;  /* 0x000000900b007810 */ /* 0x000fe40007ffe0ff */
[----:B------:R-:W-:Y:S01]  /*11630*/  ISETP.GE.AND P4, PT, R21, c[0x0][0x3c8], PT ;  /* 0x0000f20015007a0c */ /* 0x000fe20003f86270 */
        /* <DEDUP_REMOVED lines=13> */
[----:B------:R-:W-:Y:S02]  /*11710*/  @!P3 LEA.HI R20, R20, R20, RZ, 0x1 ;  /* 0x000000141414b211 */ /* 0x000fe400078f08ff */
[----:B------:R-:W-:Y:S02]  /*11720*/  @!P4 LOP3.LUT R21, R21, 0xfffffffe, RZ, 0xc0, !PT ;  /* 0xfffffffe1515c812 */ /* 0x000fe400078ec0ff */
[----:B----4-:R-:W-:Y:S02]  /*11730*/  @!P3 LOP3.LUT R17, R20, 0xfffffffe, RZ, 0xc0, !PT ;  /* 0xfffffffe1411b812 */ /* 0x010fe400078ec0ff */
[----:B------:R-:W-:Y:S01]  /*11740*/  @!P2 LEA.HI R7, R7, R7, RZ, 0x1 ;  /* 0x000000070707a211 */ /* 0x000fe200078f08ff */
[----:B------:R-:W-:Y:S01]  /*11750*/  @!P4 IMAD.WIDE R20, R21, 0x4, R14 ;  /* 0x000000041514c825 */ /* 0x000fe200078e020e */
[----:B------:R-:W-:-:S02]  /*11760*/  @!P1 LEA.HI R6, R6, R6, RZ, 0x1 ;  /* 0x0000000606069211 */ /* 0x000fc400078f08ff */
        /* <DEDUP_REMOVED lines=15> */
.L_x_439:
[----:B------:R-:W-:Y:S05]  /*11860*/  BSYNC B0 ;  /* 0x0000000000007941 */ /* 0x000fea0003800000 */
.L_x_438:
[----:B-1----:R1:W4:Y:S04]  /*11870*/  SHFL.IDX PT, R5, R10, 0x1, 0x1c1f ;  /* 0x003c1f000a057f89 */ /* 0x00232800000e0000 */
        /* <DEDUP_REMOVED lines=9> */
[C---:B-12---:R-:W-:Y:S01]  /*11910*/  IADD3 R9, R11.reuse, 0x20, RZ ;  /* 0x000000200b097810 */ /* 0x046fe20007ffe0ff */
[C---:B---34-:R-:W-:Y:S01]  /*11920*/  @!P1 IMAD.WIDE R12, R11.reuse, 0x4, R4 ;  /* 0x000000040b0c9825 */ /* 0x058fe200078e0204 */
[----:B------:R-:W-:-:S02]  /*11930*/  IADD3 R8, R11, 0x28, RZ ;  /* 0x000000280b087810 */ /* 0x000fc40007ffe0ff */
[----:B------:R-:W-:Y:S02]  /*11940*/  @!P0 LEA.HI R3, R3, R3, RZ, 0x1 ;  /* 0x0000000303038211 */ /* 0x000fe400078f08ff */
[----:B------:R-:W-:Y:S01]  /*11950*/  IADD3 R7, R11, 0x30, RZ ;  /* 0x000000300b077810 */ /* 0x000fe20007ffe0ff */
[----:B------:R1:W-:Y:S01]  /*11960*/  @!P1 ST.E.64 [R12.64], R130 ;  /* 0x000000820c009985 */ /* 0x0003e2000c101b12 */
[----:B------:R-:W-:Y:S02]  /*11970*/  @!P0 LOP3.LUT R3, R3, 0xfffffffe, RZ, 0xc0, !PT ;  /* 0xfffffffe03038812 */ /* 0x000fe400078ec0ff */
[----:B------:R-:W-:Y:S02]  /*11980*/  IADD3 R6, R11, 0x38, RZ ;  /* 0x000000380b067810 */ /* 0x000fe40007ffe0ff */
[----:B------:R-:W-:Y:S01]  /*11990*/  ISETP.GE.AND P4, PT, R9, c[0x0][0x3c8], PT ;  /* 0x0000f20009007a0c */ /* 0x000fe20003f86270 */
[----:B------:R-:W-:Y:S01]  /*119a0*/  @!P0 IMAD.WIDE R14, R3, 0x4, R4 ;  /* 0x00000004030e8825 */ /* 0x000fe200078e0204 */
        /* <DEDUP_REMOVED lines=8> */
[----:B------:R-:W-:Y:S02]  /*11a30*/  @!P4 LEA.HI R9, R9, R9, RZ, 0x1 ;  /* 0x000000090909c211 */ /* 0x000fe400078f08ff */
[----:B------:R-:W-:Y:S02]  /*11a40*/  @!P3 LEA.HI R8, R8, R8, RZ, 0x1 ;  /* 0x000000080808b211 */ /* 0x000fe400078f08ff */
[----:B------:R-:W-:Y:S02]  /*11a50*/  @!P2 LEA.HI R7, R7, R7, RZ, 0x1 ;  /* 0x000000070707a211 */ /* 0x000fe400078f08ff */
[----:B------:R-:W-:Y:S02]  /*11a60*/  @!P1 LEA.HI R6, R6, R6, RZ, 0x1 ;  /* 0x0000000606069211 */ /* 0x000fe400078f08ff */
[----:B-1----:R-:W-:Y:S02]  /*11a70*/  @!P6 LOP3.LUT R13, R2, 0xfffffffe, RZ, 0xc0, !PT ;  /* 0xfffffffe020de812 */ /* 0x002fe400078ec0ff */
[----:B------:R-:W-:-:S02]  /*11a80*/  IADD3 R2, R11, 0x48, RZ ;  /* 0x000000480b027810 */ /* 0x000fc40007ffe0ff */
[----:B------:R-:W-:Y:S01]  /*11a90*/  @!P0 LEA.HI R3, R3, R3, RZ, 0x1 ;  /* 0x0000000303038211 */ /* 0x000fe200078f08ff */
[--C-:B------:R-:W-:Y:S01]  /*11aa0*/  @!P6 IMAD.WIDE R12, R13, 0x4, R4.reuse ;  /* 0x000000040d0ce825 */ /* 0x100fe200078e0204 */
[----:B------:R-:W-:Y:S02]  /*11ab0*/  @!P4 LOP3.LUT R9, R9, 0xfffffffe, RZ, 0xc0, !PT ;  /* 0xfffffffe0909c812 */ /* 0x000fe400078ec0ff */
[----:B------:R-:W-:Y:S02]  /*11ac0*/  @!P3 LOP3.LUT R17, R8, 0xfffffffe, RZ, 0xc0, !PT ;  /* 0xfffffffe0811b812 */ /* 0x000fe400078ec0ff */
[----:B------:R1:W-:Y:S01]  /*11ad0*/  @!P6 ST.E.64 [R12.64], R122 ;  /* 0x0000007a0c00e985 */ /* 0x0003e2000c101b12 */
[----:B------:R-:W-:Y:S01]  /*11ae0*/  ISETP.GE.AND P6, PT, R2, c[0x0][0x3c8], PT ;  /* 0x0000f20002007a0c */ /* 0x000fe20003fc6270 */
[----:B------:R-:W-:Y:S01]  /*11af0*/  @!P4 IMAD.WIDE R8, R9, 0x4, R4 ;  /* 0x000000040908c825 */ /* 0x000fe200078e0204 */
[----:B--2---:R-:W-:Y:S02]  /*11b00*/  @!P5 LOP3.LUT R15, R0, 0xfffffffe, RZ, 0xc0, !PT ;  /* 0xfffffffe000fd812 */ /* 0x004fe400078ec0ff */
[----:B------:R-:W-:-:S02]  /*11b10*/  IADD3 R0, R11, 0x50, RZ ;  /* 0x000000500b007810 */ /* 0x000fc40007ffe0ff */
[----:B------:R-:W-:Y:S01]  /*11b20*/  @!P2 LOP3.LUT R7, R7, 0xfffffffe, RZ, 0xc0, !PT ;  /* 0xfffffffe0707a812 */ /* 0x000fe200078ec0ff */
[----:B------:R-:W-:Y:S01]  /*11b30*/  @!P5 IMAD.WIDE R14, R15, 0x4, R4 ;  /* 0x000000040f0ed825 */ /* 0x000fe200078e0204 */
[----:B------:R-:W-:Y:S02]  /*11b40*/  @!P0 LOP3.LUT R3, R3, 0xfffffffe, RZ, 0xc0, !PT ;  /* 0xfffffffe03038812 */ /* 0x000fe400078ec0ff */
[C---:B------:R-:W-:Y:S02]  /*11b50*/  IADD3 R20, R11.reuse, 0x58, RZ ;  /* 0x000000580b147810 */ /* 0x040fe40007ffe0ff */
[----:B------:R2:W-:Y:S01]  /*11b60*/  @!P5 ST.E.64 [R14.64], R118 ;  /* 0x000000760e00d985 */ /* 0x0005e2000c101b12 */
[----:B------:R-:W-:Y:S02]  /*11b70*/  ISETP.GE.AND P5, PT, R0, c[0x0][0x3c8], PT ;  /* 0x0000f20000007a0c */ /* 0x000fe40003fa6270 */
[C---:B------:R-:W-:Y:S01]  /*11b80*/  IADD3 R19, R11.reuse, 0x60, RZ ;  /* 0x000000600b137810 */ /* 0x040fe20007ffe0ff */
[----:B------:R3:W-:Y:S01]  /*11b90*/  @!P4 ST.E.64 [R8.64], R114 ;  /* 0x000000720800c985 */ /* 0x0007e2000c101b12 */
[----:B------:R-:W-:-:S02]  /*11ba0*/  IADD3 R18, R11, 0x68, RZ ;  /* 0x000000680b127810 */ /* 0x000fc40007ffe0ff */
[----:B------:R-:W-:Y:S02]  /*11bb0*/  IADD3 R10, R11, 0x70, RZ ;  /* 0x000000700b0a7810 */ /* 0x000fe40007ffe0ff */
[----:B------:R-:W-:Y:S02]  /*11bc0*/  ISETP.GE.AND P4, PT, R20, c[0x0][0x3c8], PT ;  /* 0x0000f20014007a0c */ /* 0x000fe40003f86270 */
[----:B------:R-:W-:-:S03]  /*11bd0*/  @!P6 LEA.HI R2, R2, R2, RZ, 0x1 ;  /* 0x000000020202e211 */ /* 0x000fc600078f08ff */
[----:B------:R-:W-:Y:S02]  /*11be0*/  @!P5 LEA.HI R0, R0, R0, RZ, 0x1 ;  /* 0x000000000000d211 */ /* 0x000fe400078f08ff */
[----:B-1----:R-:W-:Y:S01]  /*11bf0*/  @!P1 LOP3.LUT R13, R6, 0xfffffffe, RZ, 0xc0, !PT ;  /* 0xfffffffe060d9812 */ /* 0x002fe200078ec0ff */
[----:B------:R-:W-:-:S04]  /*11c00*/  @!P2 IMAD.WIDE R6, R7, 0x4, R4 ;  /* 0x000000040706a825 */ /* 0x000fc800078e0204 */
[----:B------:R-:W-:Y:S01]  /*11c10*/  @!P1 IMAD.WIDE R12, R13, 0x4, R4 ;  /* 0x000000040d0c9825 */ /* 0x000fe200078e0204 */
[----:B------:R-:W-:-:S03]  /*11c20*/  @!P4 LEA.HI R20, R20, R20, RZ, 0x1 ;  /* 0x000000141414c211 */ /* 0x000fc600078f08ff */
[----:B--2---:R-:W-:-:S04]  /*11c30*/  @!P3 IMAD.WIDE R14, R17, 0x4, R4 ;  /* 0x00000004110eb825 */ /* 0x004fc800078e0204 */
[----:B------:R-:W-:Y:S01]  /*11c40*/  @!P0 IMAD.WIDE R16, R3, 0x4, R4 ;  /* 0x0000000403108825 */ /* 0x000fe200078e0204 */
[----:B------:R1:W-:Y:S01]  /*11c50*/  @!P3 ST.E.64 [R14.64], R110 ;  /* 0x0000006e0e00b985 */ /* 0x0003e2000c101b12 */
[----:B------:R-:W-:Y:S02]  /*11c60*/  IADD3 R3, R11, 0x78, RZ ;  /* 0x000000780b037810 */ /* 0x000fe40007ffe0ff */
[----:B------:R-:W-:Y:S01]  /*11c70*/  ISETP.GE.AND P3, PT, R19, c[0x0][0x3c8], PT ;  /* 0x0000f20013007a0c */ /* 0x000fe20003f66270 */
[----:B------:R2:W-:Y:S01]  /*11c80*/  @!P2 ST.E.64 [R6.64], R106 ;  /* 0x0000006a0600a985 */ /* 0x0005e2000c101b12 */
[----:B------:R-:W-:Y:S02]  /*11c90*/  ISETP.GE.AND P2, PT, R18, c[0x0][0x3c8], PT ;  /* 0x0000f20012007a0c */ /* 0x000fe40003f46270 */
[----:B---3--:R-:W-:Y:S01]  /*11ca0*/  @!P5 LOP3.LUT R9, R0, 0xfffffffe, RZ, 0xc0, !PT ;  /* 0xfffffffe0009d812 */ /* 0x008fe200078ec0ff */
[----:B------:R3:W-:Y:S01]  /*11cb0*/  @!P1 ST.E.64 [R12.64], R102 ;  /* 0x000000660c009985 */ /* 0x0007e2000c101b12 */
[----:B------:R-:W-:-:S02]  /*11cc0*/  ISETP.GE.AND P1, PT, R10, c[0x0][0x3c8], PT ;  /* 0x0000f2000a007a0c */ /* 0x000fc40003f26270 */
[----:B------:R-:W-:Y:S01]  /*11cd0*/  IADD3 R0, R11, 0x88, RZ ;  /* 0x000000880b007810 */ /* 0x000fe20007ffe0ff */
[----:B------:R4:W-:Y:S01]  /*11ce0*/  @!P0 ST.E.64 [R16.64], R38 ;  /* 0x0000002610008985 */ /* 0x0009e2000c101b12 */
[----:B------:R-:W-:Y:S01]  /*11cf0*/  ISETP.GE.AND P0, PT, R3, c[0x0][0x3c8], PT ;  /* 0x0000f20003007a0c */ /* 0x000fe20003f06270 */
[----:B------:R-:W-:Y:S02]  /*11d00*/  @!P5 IMAD.WIDE R8, R9, 0x4, R4 ;  /* 0x000000040908d825 */ /* 0x000fe400078e0204 */
[----:B------:R-:W-:Y:S02]  /*11d10*/  @!P3 LEA.HI R19, R19, R19, RZ, 0x1 ;  /* 0x000000131313b211 */ /* 0x000fe400078f08ff */
[----:B------:R-:W-:Y:S02]  /*11d20*/  @!P2 LEA.HI R18, R18, R18, RZ, 0x1 ;  /* 0x000000121212a211 */ /* 0x000fe400078f08ff */
[----:B------:R-:W-:Y:S02]  /*11d30*/  @!P3 LOP3.LUT R19, R19, 0xfffffffe, RZ, 0xc0, !PT ;  /* 0xfffffffe1313b812 */ /* 0x000fe400078ec0ff */
[----:B------:R-:W-:-:S04]  /*11d40*/  @!P1 LEA.HI R10, R10, R10, RZ, 0x1 ;  /* 0x0000000a0a0a9211 */ /* 0x000fc800078f08ff */
[----:B------:R-:W-:Y:S01]  /*11d50*/  @!P0 LEA.HI R3, R3, R3, RZ, 0x1 ;  /* 0x0000000303038211 */ /* 0x000fe200078f08ff */
[----:B-1----:R-:W-:-:S03]  /*11d60*/  @!P3 IMAD.WIDE R14, R19, 0x4, R4 ;  /* 0x00000004130eb825 */ /* 0x002fc600078e0204 */
[----:B------:R-:W-:Y:S02]  /*11d70*/  @!P0 LOP3.LUT R3, R3, 0xfffffffe, RZ, 0xc0, !PT ;  /* 0xfffffffe03038812 */ /* 0x000fe400078ec0ff */
[C---:B------:R-:W-:Y:S02]  /*11d80*/  IADD3 R19, R11.reuse, 0x98, RZ ;  /* 0x000000980b137810 */ /* 0x040fe40007ffe0ff */
[----:B--2---:R-:W-:Y:S02]  /*11d90*/  @!P6 LOP3.LUT R7, R2, 0xfffffffe, RZ, 0xc0, !PT ;  /* 0xfffffffe0207e812 */ /* 0x004fe400078ec0ff */
[----:B------:R-:W-:Y:S02]  /*11da0*/  IADD3 R2, R11, 0x80, RZ ;  /* 0x000000800b027810 */ /* 0x000fe40007ffe0ff */
[----:B---3--:R-:W-:Y:S01]  /*11db0*/  @!P4 LOP3.LUT R13, R20, 0xfffffffe, RZ, 0xc0, !PT ;  /* 0xfffffffe140dc812 */ /* 0x008fe200078ec0ff */
[----:B------:R-:W-:Y:S01]  /*11dc0*/  @!P6 IMAD.WIDE R6, R7, 0x4, R4 ;  /* 0x000000040706e825 */ /* 0x000fe200078e0204 */
[----:B------:R-:W-:-:S03]  /*11dd0*/  IADD3 R20, R11, 0x90, RZ ;  /* 0x000000900b147810 */ /* 0x000fc60007ffe0ff */
[--C-:B------:R-:W-:Y:S01]  /*11de0*/  @!P4 IMAD.WIDE R12, R13, 0x4, R4.reuse ;  /* 0x000000040d0cc825 */ /* 0x100fe200078e0204 */
[----:B------:R1:W-:Y:S01]  /*11df0*/  @!P6 ST.E.64 [R6.64], R42 ;  /* 0x0000002a0600e985 */ /* 0x0003e2000c101b12 */
[----:B------:R-:W-:Y:S02]  /*11e00*/  ISETP.GE.AND P6, PT, R2, c[0x0][0x3c8], PT ;  /* 0x0000f20002007a0c */ /* 0x000fe40003fc6270 */
[----:B----4-:R-:W-:Y:S01]  /*11e10*/  @!P0 IMAD.WIDE R16, R3, 0x4, R4 ;  /* 0x0000000403108825 */ /* 0x010fe200078e0204 */
        /* <DEDUP_REMOVED lines=55> */
.L_x_437:
[----:B------:R-:W1:Y:S02]  /*12190*/  S2R R4, SR_TID.X ;  /* 0x0000000000047919 */ /* 0x000e640000002100 */
        /* <DEDUP_REMOVED lines=15> */
[----:B------:R-:W-:Y:S01]  /*12290*/  UIMAD.WIDE.U32 UR8, UR13, UR4, URZ ;  /* 0x000000040d0872a5 */ /* 0x000fe2000f8e003f */
        /* <DEDUP_REMOVED lines=33> */
.L_x_440:
        /* <DEDUP_REMOVED lines=13> */
.L_x_6181:


//--------------------- .text._ZN7cutlass13device_kernelIN5flash19enable_sm80_to_sm89INS1_16FlashAttnFwdSm80INS1_25CollectiveMainloopFwdSm80ILi8ELi1ELb0EN4cute5tupleIJNS5_1CILi128EEENS7_ILi64EEENS7_ILi192EEEEEELi192ENS_6half_tEfNS_4arch4Sm80ELb0ELb1ELb1ELb1ELb1ELb0ELb1ELb1EEENS1_21CollectiveEpilogueFwdINS6_IJS8_SA_S9_EEENS6_IJNS7_ILi1EEESI_SI_EEESC_SE_Li256ELb1ELb1ELb1ELb0EEENS1_36VarlenDynamicPersistentTileSchedulerILi128ELi64ELi256ELi256ELb1ELb1ELb0ELb1ELb0ELb1EEEEEEEEEvNT_6ParamsE --------------------------
	.section	.text._ZN7cutlass13device_kernelIN5flash19enable_sm80_to_sm89INS1_16FlashAttnFwdSm80INS1_25CollectiveMainloopFwdSm80ILi8ELi1ELb0EN4cute5tupleIJNS5_1CILi128EEENS7_ILi64EEENS7_ILi192EEEEEELi192ENS_6half_tEfNS_4arch4Sm80ELb0ELb1ELb1ELb1ELb1ELb0ELb1ELb1EEENS1_21CollectiveEpilogueFwdINS6_IJS8_SA_S9_EEENS6_IJNS7_ILi1EEESI_SI_EEESC_SE_Li256ELb1ELb1ELb1ELb0EEENS1_36VarlenDynamicPersistentTileSchedulerILi128ELi64ELi256ELi256ELb1ELb1ELb0ELb1ELb0ELb1EEEEEEEEEvNT_6ParamsE,"ax",@progbits
	.sectioninfo	@"SHI_REGISTERS=255"
	.align	128
.text._ZN7cutlass13device_kernelIN5flash19enable_sm80_to_sm89INS1_16FlashAttnFwdSm80INS1_25CollectiveMainloopFwdSm80ILi8ELi1ELb0EN4cute5tupleIJNS5_1CILi128EEENS7_ILi64EEENS7_ILi192EEEEEELi192ENS_6half_tEfNS_4arch4Sm80ELb0ELb1ELb1ELb1ELb1ELb0ELb1ELb1EEENS1_21CollectiveEpilogueFwdINS6_IJS8_SA_S9_EEENS6_IJNS7_ILi1EEESI_SI_EEESC_SE_Li256ELb1ELb1ELb1ELb0EEENS1_36VarlenDynamicPersistentTileSchedulerILi128ELi64ELi256ELi256ELb1ELb1ELb0ELb1ELb0ELb1EEEEEEEEEvNT_6ParamsE:
        .type           _ZN7cutlass13device_kernelIN5flash19enable_sm80_to_sm89INS1_16FlashAttnFwdSm80INS1_25CollectiveMainloopFwdSm80ILi8ELi1ELb0EN4cute5tupleIJNS5_1CILi128EEENS7_ILi64EEENS7_ILi192EEEEEELi192ENS_6half_tEfNS_4arch4Sm80ELb0ELb1ELb1ELb1ELb1ELb0ELb1ELb1EEENS1_21CollectiveEpilogueFwdINS6_IJS8_SA_S9_EEENS6_IJNS7_ILi1EEESI_SI_EEESC_SE_Li256ELb1ELb1ELb1ELb0EEENS1_36VarlenDynamicPersistentTileSchedulerILi128ELi64ELi256ELi256ELb1ELb1ELb0ELb1ELb0ELb1EEEEEEEEEvNT_6ParamsE,@function
        .size           _ZN7cutlass13device_kernelIN5flash19enable_sm80_to_sm89INS1_16FlashAttnFwdSm80INS1_25CollectiveMainloopFwdSm80ILi8ELi1ELb0EN4cute5tupleIJNS5_1CILi128EEENS7_ILi64EEENS7_ILi192EEEEEELi192ENS_6half_tEfNS_4arch4Sm80ELb0ELb1ELb1ELb1ELb1ELb0ELb1ELb1EEENS1_21CollectiveEpilogueFwdINS6_IJS8_SA_S9_EEENS6_IJNS7_ILi1EEESI_SI_EEESC_SE_Li256ELb1ELb1ELb1ELb0EEENS1_36VarlenDynamicPersistentTileSchedulerILi128ELi64ELi256ELi256ELb1ELb1ELb0ELb1ELb0ELb1EEEEEEEEEvNT_6ParamsE,(.L_x_6182 - _ZN7cutlass13device_kernelIN5flash19enable_sm80_to_sm89INS1_16FlashAttnFwdSm80INS1_25CollectiveMainloopFwdSm80ILi8ELi1ELb0EN4cute5tupleIJNS5_1CILi128EEENS7_ILi64EEENS7_ILi192EEEEEELi192ENS_6half_tEfNS_4arch4Sm80ELb0ELb1ELb1ELb1ELb1ELb0ELb1ELb1EEENS1_21CollectiveEpilogueFwdINS6_IJS8_SA_S9_EEENS6_IJNS7_ILi1EEESI_SI_EEESC_SE_Li256ELb1ELb1ELb1ELb0EEENS1_36VarlenDynamicPersistentTileSchedulerILi128ELi64ELi256ELi256ELb1ELb1ELb0ELb1ELb0ELb1EEEEEEEEEvNT_6ParamsE)
        .other          _ZN7cutlass13device_kernelIN5flash19enable_sm80_to_sm89INS1_16FlashAttnFwdSm80INS1_25CollectiveMainloopFwdSm80ILi8ELi1ELb0EN4cute5tupleIJNS5_1CILi128EEENS7_ILi64EEENS7_ILi192EEEEEELi192ENS_6half_tEfNS_4arch4Sm80ELb0ELb1ELb1ELb1ELb1ELb0ELb1ELb1EEENS1_21CollectiveEpilogueFwdINS6_IJS8_SA_S9_EEENS6_IJNS7_ILi1EEESI_SI_EEESC_SE_Li256ELb1ELb1ELb1ELb0EEENS1_36VarlenDynamicPersistentTileSchedulerILi128ELi64ELi256ELi256ELb1ELb1ELb0ELb1ELb0ELb1EEEEEEEEEvNT_6ParamsE,@"STO_CUDA_ENTRY STV_DEFAULT"
_ZN7cutlass13device_kernelIN5flash19enable_sm80_to_sm89INS1_16FlashAttnFwdSm80INS1_25CollectiveMainloopFwdSm80ILi8ELi1ELb0EN4cute5tupleIJNS5_1CILi128EEENS7_ILi64EEENS7_ILi192EEEEEELi192ENS_6half_tEfNS_4arch4Sm80ELb0ELb1ELb1ELb1ELb1ELb0ELb1ELb1EEENS1_21CollectiveEpilogueFwdINS6_IJS8_SA_S9_EEENS6_IJNS7_ILi1EEESI_SI_EEESC_SE_Li256ELb1ELb1ELb1ELb0EEENS1_36VarlenDynamicPersistentTileSchedulerILi128ELi64ELi256ELi256ELb1ELb1ELb0ELb1ELb0ELb1EEEEEEEEEvNT_6ParamsE:
        /* <DEDUP_REMOVED lines=13> */
[----:B------:R-:W-:-:S03]  /*00d0*/  CS2R R8, SRZ ;  /* 0x0000000000087805 */ /* 0x000fc6000001ff00 */
        /* <DEDUP_REMOVED lines=10> */
[C---:B------:R-:W-:Y:S01]  /*0180*/  ISETP.GE.U32.AND P4, PT, R13.reuse, 0x2, PT ;  /* 0x000000020d00780c */ /* 0x040fe20003f86070 */
[----:B------:R-:W-:Y:S01]  /*0190*/  IMAD.MOV.U32 R7, RZ, RZ, RZ ;  /* 0x000000ffff077224 */ /* 0x000fe200078e00ff */
        /* <DEDUP_REMOVED lines=26> */
.L_x_446:
        /* <DEDUP_REMOVED lines=9> */
[----:B------:R-:W-:-:S04]  /*03d0*/  @!P0 IMAD.WIDE R4, R0, R2, c[0x0][0x580] ;  /* 0x0001600000048625 */ /* 0x000fc800078e0202 */
[----:B------:R-:W-:Y:S01]  /*03e0*/  @!P0 IMAD.WIDE R2, R0, R3, c[0x0][0x578] ;  /* 0x00015e0000028625 */ /* 0x000fe200078e0203 */
[----:B------:R-:W2:Y:S04]  /*03f0*/  @!P0 LDG.E R9, [R4.64] ;  /* 0x0000000804098981 */ /* 0x000ea8000c1e1900 */
[----:B------:R-:W2:Y:S02]  /*0400*/  @!P0 LDG.E R8, [R2.64] ;  /* 0x0000000802088981 */ /* 0x000ea4000c1e1900 */
[----:B--2---:R-:W-:Y:S01]  /*0410*/  IMAD R5, R9, R8, RZ ;  /* 0x0000000809057224 */ /* 0x004fe200078e02ff */
[----:B------:R-:W-:Y:S05]  /*0420*/  BRA.DIV ~URZ, `(.L_x_444) ;  /* 0x000160027f007947 */ /* 0x000fea000b800000 */
[----:B------:R2:W3:Y:S02]  /*0430*/  SHFL.UP PT, R0, R5, 0x1, RZ ;  /* 0x0420000005007989 */ /* 0x0004e400000e00ff */
.L_x_622:
        /* <DEDUP_REMOVED lines=16> */
.L_x_623:
[----:B---3--:R-:W-:-:S05]  /*0540*/  IMAD R0, R0, c[0x0][0x538], RZ ;  /* 0x00014e0000007a24 */ /* 0x008fca00078e02ff */
[----:B------:R-:W-:-:S04]  /*0550*/  IADD3 R6, R0, R6, RZ ;  /* 0x0000000600067210 */ /* 0x000fc80007ffe0ff */
[----:B------:R-:W-:-:S13]  /*0560*/  ISETP.GT.AND P0, PT, R6, UR4, PT ;  /* 0x0000000406007c0c */ /* 0x000fda000bf04270 */
[----:B-12---:R-:W-:Y:S05]  /*0570*/  @!P0 BRA `(.L_x_446) ;  /* 0xfffffdc000008947 */ /* 0x006fea000383ffff */
.L_x_442:
[----:B------:R-:W-:-:S05]  /*0580*/  IADD3 R10, -R0, R6, RZ ;  /* 0x00000006000a7210 */ /* 0x000fca0007ffe1ff */
[----:B------:R-:W-:-:S05]  /*0590*/  IMAD R0, R4, c[0x0][0x538], R10 ;  /* 0x00014e0004007a24 */ /* 0x000fca00078e020a */
[----:B------:R-:W-:Y:S01]  /*05a0*/  ISETP.GT.AND P0, PT, R0, UR4, PT ;  /* 0x0000000400007c0c */ /* 0x000fe2000bf04270 */
[----:B------:R-:W-:-:S12]  /*05b0*/  BRA.DIV ~URZ, `(.L_x_447) ;  /* 0x000160927f007947 */ /* 0x000fd8000b800000 */
[----:B------:R-:W-:-:S04]  /*05c0*/  VOTE.ANY R6, PT, !P0 ;  /* 0x0000000000067806 */ /* 0x000fc800040e0100 */
.L_x_624:
[----:B------:R-:W2:Y:S02]  /*05d0*/  POPC R0, R6 ;  /* 0x0000000600007309 */ /* 0x000ea40000000000 */
[----:B-12---:R-:W-:Y:S01]  /*05e0*/  IADD3 R215, R0, R7, RZ ;  /* 0x0000000700d77210 */ /* 0x006fe20007ffe0ff */
[----:B------:R-:W-:Y:S05]  /*05f0*/  BRA.DIV ~URZ, `(.L_x_448) ;  /* 0x000160a27f007947 */ /* 0x000fea000b800000 */
[----:B------:R1:W2:Y:S01]  /*0600*/  SHFL.IDX PT, R12, R9, R0, 0x1f ;  /* 0x00001f00090c7589 */ /* 0x0002a200000e0000 */
[----:B------:R-:W-:-:S03]  /*0610*/  MOV R5, RZ ;  /* 0x000000ff00057202 */ /* 0x000fc60000000f00 */
[----:B------:R1:W3:Y:S04]  /*0620*/  SHFL.IDX PT, R9, R8, R0, 0x1f ;  /* 0x00001f0008097589 */ /* 0x0002e800000e0000 */
.L_x_625:
[----:B------:R-:W-:Y:S01]  /*0630*/  ISETP.NE.AND P0, PT, R6, RZ, PT ;  /* 0x000000ff0600720c */ /* 0x000fe20003f05270 */
[----:B------:R-:W-:-:S12]  /*0640*/  BSSY B0, `(.L_x_449) ;  /* 0x0000005000007945 */ /* 0x000fd80003800000 */
[----:B------:R-:W-:Y:S05]  /*0650*/  @!P0 BRA `(.L_x_450) ;  /* 0x0000003000008947 */ /* 0x000fea0003800000 */
[----:B-1----:R-:W-:Y:S01]  /*0660*/  IADD3 R0, R0, -0x1, RZ ;  /* 0xffffffff00007810 */ /* 0x002fe20007ffe0ff */
[----:B------:R-:W-:Y:S05]  /*0670*/  BRA.DIV ~URZ, `(.L_x_451) ;  /* 0x000161027f007947 */ /* 0x000fea000b800000 */
[----:B------:R1:W4:Y:S02]  /*0680*/  SHFL.IDX PT, R5, R4, R0, 0x1f ;  /* 0x00001f0004057589 */ /* 0x00032400000e0000 */
.L_x_450:
[----:B------:R-:W-:Y:S05]  /*0690*/  BSYNC B0 ;  /* 0x0000000000007941 */ /* 0x000fea0003800000 */
.L_x_449:
[----:B---3--:R-:W-:Y:S01]  /*06a0*/  ISETP.NE.AND P0, PT, R9, 0x1, PT ;  /* 0x000000010900780c */ /* 0x008fe20003f05270 */
[----:B----4-:R-:W-:Y:S01]  /*06b0*/  IMAD R212, R5, c[0x0][0x538], R10 ;  /* 0x00014e0005d47a24 */ /* 0x010fe200078e020a */
[----:B------:R-:W-:Y:S04]  /*06c0*/  BSSY B0, `(.L_x_452) ;  /* 0x0000085000007945 */ /* 0x000fe80003800000 */
[----:B------:R-:W-:-:S07]  /*06d0*/  IADD3 R11, -R212, UR4, RZ ;  /* 0x00000004d40b7c10 */ /* 0x000fce000fffe1ff */
[----:B------:R-:W-:Y:S05]  /*06e0*/  @!P0 BRA `(.L_x_453) ;  /* 0x000003e000008947 */ /* 0x000fea0003800000 */
[-C--:B-12---:R-:W-:Y:S02]  /*06f0*/  IABS R0, R12.reuse ;  /* 0x0000000c00007213 */ /* 0x086fe40000000000 */
[----:B------:R-:W-:-:S03]  /*0700*/  IABS R6, R12 ;  /* 0x0000000c00067213 */ /* 0x000fc60000000000 */
[----:B------:R-:W-:Y:S01]  /*0710*/  IMAD.MOV.U32 R5, RZ, RZ, R0 ;  /* 0x000000ffff057224 */ /* 0x000fe200078e0000 */
[----:B------:R-:W-:-:S03]  /*0720*/  IABS R0, R9 ;  /* 0x0000000900007213 */ /* 0x000fc60000000000 */
[----:B------:R-:W1:Y:S02]  /*0730*/  I2F.RP R2, R5 ;  /* 0x0000000500027306 */ /* 0x000e640000209400 */
[----:B------:R-:W-:Y:S01]  /*0740*/  IMAD.MOV.U32 R8, RZ, RZ, R0 ;  /* 0x000000ffff087224 */ /* 0x000fe200078e0000 */
[----:B------:R-:W-:-:S05]  /*0750*/  IABS R0, R11 ;  /* 0x0000000b00007213 */ /* 0x000fca0000000000 */
[----:B------:R-:W-:Y:S08]  /*0760*/  I2F.RP R7, R8 ;  /* 0x0000000800077306 */ /* 0x000ff00000209400 */
[----:B-1----:R-:W1:Y:S02]  /*0770*/  MUFU.RCP R2, R2 ;  /* 0x0000000200027308 */ /* 0x002e640000001000 */
[----:B-1----:R-:W-:-:S06]  /*0780*/  IADD3 R2, R2, 0xffffffe, RZ ;  /* 0x0ffffffe02027810 */ /* 0x002fcc0007ffe0ff */
[----:B------:R-:W1:Y:S02]  /*0790*/  F2I.FTZ.U32.TRUNC.NTZ R3, R2 ;  /* 0x0000000200037305 */ /* 0x000e64000021f000 */
[----:B-1----:R-:W-:-:S04]  /*07a0*/  IMAD.MOV R2, RZ, RZ, -R3 ;  /* 0x000000ffff027224 */ /* 0x002fc800078e0a03 */
[----:B------:R-:W-:Y:S02]  /*07b0*/  IMAD R4, R2, R5, RZ ;  /* 0x0000000502047224 */ /* 0x000fe400078e02ff */
[----:B------:R-:W-:-:S04]  /*07c0*/  IMAD.MOV.U32 R2, RZ, RZ, RZ ;  /* 0x000000ffff027224 */ /* 0x000fc800078e00ff */
[----:B------:R-:W-:Y:S01]  /*07d0*/  IMAD.HI.U32 R2, R3, R4, R2 ;  /* 0x0000000403027227 */ /* 0x000fe200078e0002 */
[----:B------:R-:W-:-:S03]  /*07e0*/  MOV R3, R0 ;  /* 0x0000000000037202 */ /* 0x000fc60000000f00 */
[----:B------:R-:W-:Y:S02]  /*07f0*/  IMAD.MOV R0, RZ, RZ, -R6 ;  /* 0x000000ffff007224 */ /* 0x000fe400078e0a06 */
        /* <DEDUP_REMOVED lines=28> */
[----:B------:R-:W-:-:S03]  /*09c0*/  IMAD.MOV R5, RZ, RZ, -R4 ;  /* 0x000000ffff057224 */ /* 0x000fc600078e0a04 */
        /* <DEDUP_REMOVED lines=10> */
[----:B------:R-:W-:-:S04]  /*0a70*/  IMAD.MOV R2, RZ, RZ, -R0 ;  /* 0x000000ffff027224 */ /* 0x000fc800078e0a00 */
[C---:B------:R-:W-:Y:S01]  /*0a80*/  IMAD R3, R9.reuse, R2, R4 ;  /* 0x0000000209037224 */ /* 0x040fe200078e0204 */
[----:B------:R-:W-:Y:S01]  /*0a90*/  LEA R2, R9, R0, 0x18 ;  /* 0x0000000009027211 */ /* 0x000fe200078ec0ff */
[----:B------:R-:W-:-:S04]  /*0aa0*/  IMAD R0, R12, R5, R11 ;  /* 0x000000050c007224 */ /* 0x000fc800078e020b */
[----:B------:R-:W-:Y:S01]  /*0ab0*/  IMAD R214, R3, 0x10000, R2 ;  /* 0x0001000003d67824 */ /* 0x000fe200078e0202 */
[----:B------:R-:W-:Y:S05]  /*0ac0*/  BRA `(.L_x_454) ;  /* 0x0000044000007947 */ /* 0x000fea0003800000 */
.L_x_453:
[----:B------:R-:W-:-:S04]  /*0ad0*/  IMAD.MOV.U32 R2, RZ, RZ, 0x4 ;  /* 0x00000004ff027424 */ /* 0x000fc800078e00ff */
[----:B------:R-:W-:-:S05]  /*0ae0*/  IMAD.WIDE R2, R215, R2, c[0x0][0x590] ;  /* 0x00016400d7027625 */ /* 0x000fca00078e0202 */
[----:B------:R-:W3:Y:S02]  /*0af0*/  LDG.E R7, [R2.64] ;  /* 0x0000000802077981 */ /* 0x000ee4000c1e1900 */
[----:B-123--:R-:W-:-:S05]  /*0b00*/  IMAD R9, R7, R12, RZ ;  /* 0x0000000c07097224 */ /* 0x00efca00078e02ff */
[-C--:B------:R-:W-:Y:S02]  /*0b10*/  IABS R0, R9.reuse ;  /* 0x0000000900007213 */ /* 0x080fe40000000000 */
[----:B------:R-:W-:-:S03]  /*0b20*/  IABS R8, R9 ;  /* 0x0000000900087213 */ /* 0x000fc60000000000 */
[----:B------:R-:W-:-:S04]  /*0b30*/  IMAD.MOV.U32 R6, RZ, RZ, R0 ;  /* 0x000000ffff067224 */ /* 0x000fc800078e0000 */
[----:B------:R-:W1:Y:S08]  /*0b40*/  I2F.RP R2, R6 ;  /* 0x0000000600027306 */ /* 0x000e700000209400 */
[----:B-1----:R-:W1:Y:S02]  /*0b50*/  MUFU.RCP R2, R2 ;  /* 0x0000000200027308 */ /* 0x002e640000001000 */
[----:B-1----:R-:W-:-:S06]  /*0b60*/  IADD3 R2, R2, 0xffffffe, RZ ;  /* 0x0ffffffe02027810 */ /* 0x002fcc0007ffe0ff */
[----:B------:R-:W1:Y:S02]  /*0b70*/  F2I.FTZ.U32.TRUNC.NTZ R3, R2 ;  /* 0x0000000200037305 */ /* 0x000e64000021f000 */
[----:B-1----:R-:W-:-:S04]  /*0b80*/  IMAD.MOV R0, RZ, RZ, -R3 ;  /* 0x000000ffff007224 */ /* 0x002fc800078e0a03 */
[----:B------:R-:W-:Y:S01]  /*0b90*/  IMAD.MOV.U32 R2, RZ, RZ, R0 ;  /* 0x000000ffff027224 */ /* 0x000fe200078e0000 */
[----:B------:R-:W-:-:S03]  /*0ba0*/  IABS R0, R11 ;  /* 0x0000000b00007213 */ /* 0x000fc60000000000 */
[----:B------:R-:W-:Y:S01]  /*0bb0*/  IMAD R4, R2, R6, RZ ;  /* 0x0000000602047224 */ /* 0x000fe200078e02ff */
[----:B------:R-:W-:Y:S01]  /*0bc0*/  MOV R5, R0 ;  /* 0x0000000000057202 */ /* 0x000fe20000000f00 */
[----:B------:R-:W-:-:S04]  /*0bd0*/  IMAD.MOV.U32 R2, RZ, RZ, RZ ;  /* 0x000000ffff027224 */ /* 0x000fc800078e00ff */
[----:B------:R-:W-:-:S04]  /*0be0*/  IMAD.HI.U32 R0, R3, R4, R2 ;  /* 0x0000000403007227 */ /* 0x000fc800078e0002 */
[----:B------:R-:W-:Y:S02]  /*0bf0*/  IMAD.MOV R2, RZ, RZ, -R8 ;  /* 0x000000ffff027224 */ /* 0x000fe400078e0a08 */
        /* <DEDUP_REMOVED lines=9> */
[----:B------:R-:W-:-:S04]  /*0c90*/  @P2 IADD3 R0, R0, 0x1, RZ ;  /* 0x0000000100002810 */ /* 0x000fc80007ffe0ff */
[----:B------:R-:W-:-:S05]  /*0ca0*/  MOV R4, R0 ;  /* 0x0000000000047202 */ /* 0x000fca0000000f00 */
[----:B------:R-:W-:Y:S01]  /*0cb0*/  @!P1 IMAD.MOV R4, RZ, RZ, -R4 ;  /* 0x000000ffff049224 */ /* 0x000fe200078e0a04 */
[----:B------:R-:W-:-:S05]  /*0cc0*/  @!P0 LOP3.LUT R4, RZ, R9, RZ, 0x33, !PT ;  /* 0x00000009ff048212 */ /* 0x000fca00078e33ff */
[----:B------:R-:W-:-:S05]  /*0cd0*/  IMAD R10, R7, R4, RZ ;  /* 0x00000004070a7224 */ /* 0x000fca00078e02ff */
[----:B------:R-:W-:-:S04]  /*0ce0*/  IADD3 R0, -R10, c[0x0][0x538], RZ ;  /* 0x00014e000a007a10 */ /* 0x000fc80007ffe1ff */
[----:B------:R-:W-:-:S04]  /*0cf0*/  IMNMX R6, R7, R0, PT ;  /* 0x0000000007067217 */ /* 0x000fc80003800200 */
[----:B------:R-:W-:-:S05]  /*0d00*/  IABS R0, R6 ;  /* 0x0000000600007213 */ /* 0x000fca0000000000 */
[----:B------:R-:W-:-:S04]  /*0d10*/  IMAD.MOV.U32 R5, RZ, RZ, R0 ;  /* 0x000000ffff057224 */ /* 0x000fc800078e0000 */
[----:B------:R-:W1:Y:S08]  /*0d20*/  I2F.RP R2, R5 ;  /* 0x0000000500027306 */ /* 0x000e700000209400 */
[----:B-1----:R-:W1:Y:S02]  /*0d30*/  MUFU.RCP R2, R2 ;  /* 0x0000000200027308 */ /* 0x002e640000001000 */
[----:B-1----:R-:W-:-:S06]  /*0d40*/  IADD3 R2, R2, 0xffffffe, RZ ;  /* 0x0ffffffe02027810 */ /* 0x002fcc0007ffe0ff */
[----:B------:R1:W2:Y:S02]  /*0d50*/  F2I.FTZ.U32.TRUNC.NTZ R3, R2 ;  /* 0x0000000200037305 */ /* 0x0002a4000021f000 */
[----:B-1----:R-:W-:Y:S01]  /*0d60*/  IMAD.MOV R2, RZ, RZ, -R4 ;  /* 0x000000ffff027224 */ /* 0x002fe200078e0a04 */
[----:B--2---:R-:W-:-:S03]  /*0d70*/  IADD3 R0, RZ, -R3, RZ ;  /* 0x80000003ff007210 */ /* 0x004fc60007ffe0ff */
[----:B------:R-:W-:Y:S01]  /*0d80*/  IMAD R8, R9, R2, R11 ;  /* 0x0000000209087224 */ /* 0x000fe200078e020b */
[----:B------:R-:W-:Y:S01]  /*0d90*/  IABS R9, R6 ;  /* 0x0000000600097213 */ /* 0x000fe20000000000 */
[----:B------:R-:W-:-:S03]  /*0da0*/  IMAD.MOV.U32 R2, RZ, RZ, R0 ;  /* 0x000000ffff027224 */ /* 0x000fc600078e0000 */
[----:B------:R-:W-:Y:S01]  /*0db0*/  IABS R0, R8 ;  /* 0x0000000800007213 */ /* 0x000fe20000000000 */
[----:B------:R-:W-:Y:S02]  /*0dc0*/  IMAD R7, R2, R5, RZ ;  /* 0x0000000502077224 */ /* 0x000fe400078e02ff */
[----:B------:R-:W-:Y:S02]  /*0dd0*/  IMAD.MOV.U32 R2, RZ, RZ, RZ ;  /* 0x000000ffff027224 */ /* 0x000fe400078e00ff */
[----:B------:R-:W-:Y:S01]  /*0de0*/  IMAD.MOV.U32 R4, RZ, RZ, R0 ;  /* 0x000000ffff047224 */ /* 0x000fe200078e0000 */
[----:B------:R-:W-:Y:S01]  /*0df0*/  IADD3 R0, RZ, -R9, RZ ;  /* 0x80000009ff007210 */ /* 0x000fe20007ffe0ff */
[----:B------:R-:W-:-:S04]  /*0e00*/  IMAD.HI.U32 R3, R3, R7, R2 ;  /* 0x0000000703037227 */ /* 0x000fc800078e0002 */
[----:B------:R-:W-:Y:S02]  /*0e10*/  IMAD.MOV.U32 R2, RZ, RZ, R0 ;  /* 0x000000ffff027224 */ /* 0x000fe400078e0000 */
[----:B------:R-:W-:Y:S01]  /*0e20*/  IMAD.HI.U32 R0, R3, R4, RZ ;  /* 0x0000000403007227 */ /* 0x000fe200078e00ff */
[----:B------:R-:W-:-:S03]  /*0e30*/  IADD3 R3, R10, 0x1000000, R8 ;  /* 0x010000000a037810 */ /* 0x000fc60007ffe008 */
[----:B------:R-:W-:-:S05]  /*0e40*/  IMAD R2, R0, R2, R4 ;  /* 0x0000000200027224 */ /* 0x000fca00078e0204 */
[----:B------:R-:W-:-:S13]  /*0e50*/  ISETP.GT.U32.AND P0, PT, R5, R2, PT ;  /* 0x000000020500720c */ /* 0x000fda0003f04070 */
[----:B------:R-:W-:Y:S01]  /*0e60*/  @!P0 IMAD.IADD R2, R2, 0x1, -R5 ;  /* 0x0000000102028824 */ /* 0x000fe200078e0a05 */
[----:B------:R-:W-:Y:S02]  /*0e70*/  @!P0 IADD3 R0, R0, 0x1, RZ ;  /* 0x0000000100008810 */ /* 0x000fe40007ffe0ff */
[----:B------:R-:W-:Y:S02]  /*0e80*/  ISETP.NE.AND P0, PT, R6, RZ, PT ;  /* 0x000000ff0600720c */ /* 0x000fe40003f05270 */
[----:B------:R-:W-:Y:S02]  /*0e90*/  ISETP.GE.U32.AND P2, PT, R2, R5, PT ;  /* 0x000000050200720c */ /* 0x000fe40003f46070 */
[----:B------:R-:W-:-:S04]  /*0ea0*/  LOP3.LUT R2, R8, R6, RZ, 0x3c, !PT ;  /* 0x0000000608027212 */ /* 0x000fc800078e3cff */
[----:B------:R-:W-:Y:S01]  /*0eb0*/  ISETP.GE.AND P1, PT, R2, RZ, PT ;  /* 0x000000ff0200720c */ /* 0x000fe20003f26270 */
[----:B------:R-:W-:-:S06]  /*0ec0*/  IMAD.MOV R2, RZ, RZ, -R6 ;  /* 0x000000ffff027224 */ /* 0x000fcc00078e0a06 */
[----:B------:R-:W-:-:S06]  /*0ed0*/  @P2 IADD3 R0, R0, 0x1, RZ ;  /* 0x0000000100002810 */ /* 0x000fcc0007ffe0ff */
[----:B------:R-:W-:Y:S02]  /*0ee0*/  @!P1 IADD3 R0, -R0, RZ, RZ ;  /* 0x000000ff00009210 */ /* 0x000fe40007ffe1ff */
[----:B------:R-:W-:-:S05]  /*0ef0*/  @!P0 LOP3.LUT R0, RZ, R6, RZ, 0x33, !PT ;  /* 0x00000006ff008212 */ /* 0x000fca00078e33ff */
[----:B------:R-:W-:Y:S02]  /*0f00*/  IMAD R214, R0, R2, R3 ;  /* 0x0000000200d67224 */ /* 0x000fe400078e0203 */
.L_x_454:
[----:B------:R-:W-:Y:S05]  /*0f10*/  BSYNC B0 ;  /* 0x0000000000007941 */ /* 0x000fea0003800000 */
.L_x_452:
[----:B------:R-:W-:-:S04]  /*0f20*/  LOP3.LUT R0, RZ, R0, RZ, 0x33, !PT ;  /* 0x00000000ff007212 */ /* 0x000fc800078e33ff */
[----:B------:R-:W-:Y:S01]  /*0f30*/  IADD3 R213, R0, R12, RZ ;  /* 0x0000000c00d57210 */ /* 0x000fe20007ffe0ff */
[----:B------:R-:W-:Y:S05]  /*0f40*/  BRA `(.L_x_455) ;  /* 0x0000004000007947 */ /* 0x000fea0003800000 */
.L_x_443:
[----:B-1----:R-:W-:Y:S01]  /*0f50*/  IMAD.MOV.U32 R213, RZ, RZ, RZ ;  /* 0x000000ffffd57224 */ /* 0x002fe200078e00ff */
[----:B------:R-:W-:Y:S01]  /*0f60*/  MOV R214, RZ ;  /* 0x000000ff00d67202 */ /* 0x000fe20000000f00 */
[----:B------:R-:W-:Y:S01]  /*0f70*/  IMAD.U32 R212, RZ, RZ, UR4 ;  /* 0x00000004ffd47e24 */ /* 0x000fe2000f8e00ff */
[----:B------:R-:W-:Y:S02]  /*0f80*/  MOV R215, c[0x0][0x53c] ;  /* 0x00014f0000d77a02 */ /* 0x000fe40000000f00 */
.L_x_455:
[----:B------:R-:W-:Y:S01]  /*0f90*/  ISETP.NE.AND P0, PT, R13, RZ, PT ;  /* 0x000000ff0d00720c */ /* 0x000fe20003f05270 */
[----:B------:R-:W-:-:S12]  /*0fa0*/  WARPSYNC 0xffffffff ;  /* 0xffffffff00007948 */ /* 0x000fd80003800000 */
[----:B------:R1:W-:Y:S04]  /*0fb0*/  @!P0 STS.128 [0x18100], R212 ;  /* 0x018100d4ff008388 */ /* 0x0003e80000000c00 */
[----:B------:R-:W-:Y:S06]  /*0fc0*/  BAR.ARV 0x5, 0x100 ;  /* 0x0144000000007b1d */ /* 0x000fec0000002000 */
.L_x_441:
[----:B-1----:R-:W-:-:S13]  /*0fd0*/  ISETP.GE.AND P0, PT, R215, c[0x0][0x53c], PT ;  /* 0x00014f00d7007a0c */ /* 0x002fda0003f06270 */
        /* <DEDUP_REMOVED lines=13> */
[----:B------:R-:W-:Y:S02]  /*10b0*/  SHF.R.S32.HI R217, RZ, 0x3, R15 ;  /* 0x00000003ffd97819 */ /* 0x000fe4000001140f */
[----:B------:R-:W-:Y:S01]  /*10c0*/  LEA.HI R8, R9, R17, RZ, 0x5 ;  /* 0x0000001109087211 */ /* 0x000fe200078f28ff */
[----:B------:R-:W-:Y:S01]  /*10d0*/  IMAD.IADD R14, R3, 0x1, -R0 ;  /* 0x00000001030e7824 */ /* 0x000fe200078e0a00 */
[----:B------:R-:W-:Y:S01]  /*10e0*/  LOP3.LUT R0, R2, 0xfffffff0, RZ, 0xc0, !PT ;  /* 0xfffffff002007812 */ /* 0x000fe200078ec0ff */
[----:B------:R-:W-:Y:S01]  /*10f0*/  IMAD.SHL.U32 R4, R217, 0x40, RZ ;  /* 0x00000040d9047824 */ /* 0x000fe200078e00ff */
[----:B------:R-:W-:Y:S02]  /*1100*/  SHF.R.S32.HI R2, RZ, 0x1f, R13 ;  /* 0x0000001fff027819 */ /* 0x000fe4000001140d */
[----:B------:R-:W-:Y:S01]  /*1110*/  LOP3.LUT R3, R15, 0xfffffff8, RZ, 0xc0, !PT ;  /* 0xfffffff80f037812 */ /* 0x000fe200078ec0ff */
[----:B------:R-:W-:Y:S01]  /*1120*/  IMAD.IADD R0, R17, 0x1, -R0 ;  /* 0x0000000111007824 */ /* 0x000fe200078e0a00 */
[----:B------:R-:W-:-:S02]  /*1130*/  LEA.HI R2, R2, R7, RZ, 0x3 ;  /* 0x0000000702027211 */ /* 0x000fc400078f18ff */
[----:B------:R-:W-:Y:S01]  /*1140*/  LEA.HI R9, R9, R17, RZ, 0x6 ;  /* 0x0000001109097211 */ /* 0x000fe200078f30ff */
[----:B------:R-:W-:Y:S01]  /*1150*/  IMAD.IADD R198, R17, 0x1, -R3 ;  /* 0x0000000111c67824 */ /* 0x000fe200078e0a03 */
[----:B------:R-:W-:Y:S02]  /*1160*/  SHF.R.S32.HI R5, RZ, 0x1f, R0 ;  /* 0x0000001fff057819 */ /* 0x000fe40000011400 */
[----:B------:R-:W-:Y:S01]  /*1170*/  LOP3.LUT R3, R2, 0xfffffff8, RZ, 0xc0, !PT ;  /* 0xfffffff802037812 */ /* 0x000fe200078ec0ff */
[----:B------:R-:W-:Y:S01]  /*1180*/  IMAD.SHL.U32 R184, R198, 0x8, RZ ;  /* 0x00000008c6b87824 */ /* 0x000fe200078e00ff */
[----:B------:R-:W-:Y:S01]  /*1190*/  LEA.HI R11, R5, R0, RZ, 0x3 ;  /* 0x00000000050b7211 */ /* 0x000fe200078f18ff */
[----:B------:R-:W-:Y:S01]  /*11a0*/  IMAD.SHL.U32 R9, R9, 0x8, RZ ;  /* 0x0000000809097824 */ /* 0x000fe200078e00ff */
[----:B------:R-:W-:Y:S01]  /*11b0*/  LOP3.LUT R2, R4, 0x1c0, RZ, 0xc0, !PT ;  /* 0x000001c004027812 */ /* 0x000fe200078ec0ff */
[----:B------:R-:W-:Y:S01]  /*11c0*/  IMAD.IADD R7, R7, 0x1, -R3 ;  /* 0x0000000107077824 */ /* 0x000fe200078e0a03 */
[----:B------:R-:W-:Y:S01]  /*11d0*/  LOP3.LUT R3, R11, 0xfffffff8, RZ, 0xc0, !PT ;  /* 0xfffffff80b037812 */ /* 0x000fe200078ec0ff */
[----:B------:R-:W-:Y:S01]  /*11e0*/  IMAD R197, R198, 0x20, R217 ;  /* 0x00000020c6c57824 */ /* 0x000fe200078e02d9 */
[----:B------:R-:W-:-:S02]  /*11f0*/  SHF.R.U32.HI R4, RZ, 0x3, R2 ;  /* 0x00000003ff047819 */ /* 0x000fc40000011602 */
[----:B------:R-:W-:Y:S01]  /*1200*/  LOP3.LUT R2, R2, 0x38, R184, 0xf8, !PT ;  /* 0x0000003802027812 */ /* 0x000fe200078ef8b8 */
[----:B------:R-:W-:Y:S01]  /*1210*/  IMAD.IADD R5, R0, 0x1, -R3 ;  /* 0x0000000100057824 */ /* 0x000fe200078e0a03 */
[----:B------:R-:W-:Y:S02]  /*1220*/  LOP3.LUT R0, R8, 0xffffffe0, RZ, 0xc0, !PT ;  /* 0xffffffe008007812 */ /* 0x000fe400078ec0ff */
[----:B------:R-:W-:Y:S02]  /*1230*/  LOP3.LUT R10, R2, R4, RZ, 0x3c, !PT ;  /* 0x00000004020a7212 */ /* 0x000fe400078e3cff */
[----:B------:R-:W-:Y:S01]  /*1240*/  SHF.R.S32.HI R4, RZ, 0x5, R8 ;  /* 0x00000005ff047819 */ /* 0x000fe20000011408 */
        /* <DEDUP_REMOVED lines=32> */
[----:B------:R-:W-:Y:S01]  /*1450*/  IMAD.IADD R216, R0, 0x1, -R3 ;  /* 0x0000000100d87824 */ /* 0x000fe200078e0a03 */
[----:B------:R-:W-:Y:S01]  /*1460*/  SHF.R.U32.HI R2, RZ, 0x3, R2 ;  /* 0x00000003ff027819 */ /* 0x000fe20000011602 */
[----:B------:R1:W-:Y:S01]  /*1470*/  STL [R1+0x10], R15 ;  /* 0x0000100f01007387 */ /* 0x0003e20000100800 */
[----:B------:R-:W-:Y:S01]  /*1480*/  LEA.HI R3, R4, R4, RZ, 0x1d ;  /* 0x0000000404037211 */ /* 0x000fe200078fe8ff */
[----:B------:R-:W-:Y:S01]  /*1490*/  IMAD R0, R14, 0x200, R13 ;  /* 0x000002000e007824 */ /* 0x000fe200078e020d */
[----:B------:R-:W-:Y:S01]  /*14a0*/  LOP3.LUT R2, R6, R2, RZ, 0x3c, !PT ;  /* 0x0000000206027212 */ /* 0x000fe200078e3cff */
[----:B------:R-:W-:Y:S01]  /*14b0*/  IMAD R216, R216, 0x8, R15 ;  /* 0x00000008d8d87824 */ /* 0x000fe200078e020f */
[----:B------:R-:W-:Y:S01]  /*14c0*/  LOP3.LUT R4, R7, 0xfffffe00, RZ, 0xc0, !PT ;  /* 0xfffffe0007047812 */ /* 0x000fe200078ec0ff */
[----:B------:R-:W-:Y:S01]  /*14d0*/  IMAD.IADD R7, R5, 0x1, R3 ;  /* 0x0000000105077824 */ /* 0x000fe200078e0203 */
[----:B------:R-:W-:-:S02]  /*14e0*/  IADD3 R192, R184, 0x40, RZ ;  /* 0x00000040b8c07810 */ /* 0x000fc40007ffe0ff */
[CC--:B------:R-:W-:Y:S01]  /*14f0*/  IADD3 R3, R2.reuse, R4.reuse, R8 ;  /* 0x0000000402037210 */ /* 0x0c0fe20007ffe008 */
[----:B------:R-:W-:Y:S01]  /*1500*/  IMAD.MOV.U32 R8, RZ, RZ, 0x20 ;  /* 0x00000020ff087424 */ /* 0x000fe200078e00ff */
[----:B------:R-:W-:Y:S02]  /*1510*/  LOP3.LUT R4, R2, R4, RZ, 0xfc, !PT ;  /* 0x0000000402047212 */ /* 0x000fe400078efcff */
[----:B------:R-:W-:Y:S02]  /*1520*/  LOP3.LUT R2, R12, 0x7ffffffc, RZ, 0xc0, !PT ;  /* 0x7ffffffc0c027812 */ /* 0x000fe400078ec0ff */
[----:B------:R-:W-:Y:S01]  /*1530*/  LOP3.LUT R9, R10, 0x7ffffe00, R9, 0xf8, !PT ;  /* 0x7ffffe000a097812 */ /* 0x000fe200078ef809 */
[----:B------:R-:W-:Y:S01]  /*1540*/  IMAD.MOV.U32 R10, RZ, RZ, 0x40 ;  /* 0x00000040ff0a7424 */ /* 0x000fe200078e00ff */
[----:B------:R-:W-:Y:S01]  /*1550*/  LEA R226, R7, 0x80, 0x1 ;  /* 0x0000008007e27811 */ /* 0x000fe200078e08ff */
[----:B------:R-:W-:Y:S01]  /*1560*/  IMAD.IADD R2, R16, 0x1, -R2 ;  /* 0x0000000110027824 */ /* 0x000fe200078e0a02 */
[----:B------:R-:W-:Y:S01]  /*1570*/  IADD3 R193, R184, 0x80, RZ ;  /* 0x00000080b8c17810 */ /* 0x000fe20007ffe0ff */
[----:B------:R-:W-:Y:S01]  /*1580*/  IMAD.SHL.U32 R179, R9, 0x2, RZ ;  /* 0x0000000209b37824 */ /* 0x000fe200078e00ff */
[----:B------:R-:W-:Y:S01]  /*1590*/  SHF.R.S32.HI R5, RZ, 0x1f, R192 ;  /* 0x0000001fff057819 */ /* 0x000fe200000114c0 */
[----:B------:R-:W-:Y:S01]  /*15a0*/  IMAD.SHL.U32 R199, R2, 0x2, RZ ;  /* 0x0000000202c77824 */ /* 0x000fe200078e00ff */
[----:B------:R-:W-:-:S02]  /*15b0*/  SEL R5, R8, 0xffffffe0, !P1 ;  /* 0xffffffe008057807 */ /* 0x000fc40004800000 */
[----:B------:R-:W-:Y:S02]  /*15c0*/  SEL R2, R8, 0xffffffe0, !P4 ;  /* 0xffffffe008027807 */ /* 0x000fe40006000000 */
[C---:B------:R-:W-:Y:S01]  /*15d0*/  IADD3 R252, R199.reuse, 0x8, RZ ;  /* 0x00000008c7fc7810 */ /* 0x040fe20007ffe0ff */
[----:B------:R-:W-:Y:S01]  /*15e0*/  IMAD.IADD R229, R226, 0x1, R5 ;  /* 0x00000001e2e57824 */ /* 0x000fe200078e0205 */
[C---:B------:R-:W-:Y:S02]  /*15f0*/  IADD3 R250, R199.reuse, 0x18, RZ ;  /* 0x00000018c7fa7810 */ /* 0x040fe40007ffe0ff */
[C---:B------:R-:W-:Y:S02]  /*1600*/  IADD3 R249, R199.reuse, 0x20, RZ ;  /* 0x00000020c7f97810 */ /* 0x040fe40007ffe0ff */
[C---:B------:R-:W-:Y:S02]  /*1610*/  IADD3 R247, R199.reuse, 0x30, RZ ;  /* 0x00000030c7f77810 */ /* 0x040fe40007ffe0ff */
[----:B------:R-:W-:-:S02]  /*1620*/  IADD3 R246, R199, 0x38, RZ ;  /* 0x00000038c7f67810 */ /* 0x000fc40007ffe0ff */
[C---:B------:R-:W-:Y:S02]  /*1630*/  IADD3 R244, R199.reuse, 0x48, RZ ;  /* 0x00000048c7f47810 */ /* 0x040fe40007ffe0ff */
[C---:B------:R-:W-:Y:S02]  /*1640*/  IADD3 R243, R199.reuse, 0x50, RZ ;  /* 0x00000050c7f37810 */ /* 0x040fe40007ffe0ff */
[----:B------:R-:W-:Y:S02]  /*1650*/  SHF.R.S32.HI R8, RZ, 0x1f, R199 ;  /* 0x0000001fff087819 */ /* 0x000fe400000114c7 */
[C---:B------:R-:W-:Y:S02]  /*1660*/  IADD3 R241, R199.reuse, 0x60, RZ ;  /* 0x00000060c7f17810 */ /* 0x040fe40007ffe0ff */
[----:B------:R-:W-:Y:S02]  /*1670*/  IADD3 R240, R199, 0x68, RZ ;  /* 0x00000068c7f07810 */ /* 0x000fe40007ffe0ff */
[----:B------:R-:W-:-:S02]  /*1680*/  SHF.R.S32.HI R7, RZ, 0x1f, R252 ;  /* 0x0000001fff077819 */ /* 0x000fc400000114fc */
[C---:B------:R-:W-:Y:S02]  /*1690*/  IADD3 R238, R199.reuse, 0x78, RZ ;  /* 0x00000078c7ee7810 */ /* 0x040fe40007ffe0ff */
[----:B------:R-:W-:Y:S02]  /*16a0*/  IADD3 R237, R199, 0x80, RZ ;  /* 0x00000080c7ed7810 */ /* 0x000fe40007ffe0ff */
[----:B------:R-:W-:Y:S02]  /*16b0*/  SHF.R.S32.HI R8, RZ, 0x1f, R250 ;  /* 0x0000001fff087819 */ /* 0x000fe400000114fa */
[----:B------:R-:W-:Y:S02]  /*16c0*/  SHF.R.S32.HI R7, RZ, 0x1f, R249 ;  /* 0x0000001fff077819 */ /* 0x000fe400000114f9 */
[----:B------:R-:W-:Y:S02]  /*16d0*/  IADD3 R227, R226, -0x10, RZ ;  /* 0xfffffff0e2e37810 */ /* 0x000fe40007ffe0ff */
[----:B------:R-:W-:-:S02]  /*16e0*/  SHF.R.S32.HI R6, RZ, 0x1f, R193 ;  /* 0x0000001fff067819 */ /* 0x000fc400000114c1 */
[C---:B------:R-:W-:Y:S02]  /*16f0*/  IADD3 R235, R199.reuse, 0x90, RZ ;  /* 0x00000090c7eb7810 */ /* 0x040fe40007ffe0ff */
[----:B------:R-:W-:Y:S02]  /*1700*/  IADD3 R234, R199, 0x98, RZ ;  /* 0x00000098c7ea7810 */ /* 0x000fe40007ffe0ff */
[----:B------:R-:W-:Y:S02]  /*1710*/  SHF.R.S32.HI R8, RZ, 0x1f, R247 ;  /* 0x0000001fff087819 */ /* 0x000fe400000114f7 */
[----:B------:R-:W-:Y:S02]  /*1720*/  SHF.R.S32.HI R7, RZ, 0x1f, R246 ;  /* 0x0000001fff077819 */ /* 0x000fe400000114f6 */
[----:B------:R-:W-:Y:S02]  /*1730*/  @P0 IADD3 R227, R226, 0x10, RZ ;  /* 0x00000010e2e30810 */ /* 0x000fe40007ffe0ff */
[----:B------:R-:W-:-:S02]  /*1740*/  SEL R6, R10, 0xffffffc0, !P2 ;  /* 0xffffffc00a067807 */ /* 0x000fc40005000000 */
[----:B------:R-:W-:Y:S01]  /*1750*/  IADD3 R232, R199, 0xa8, RZ ;  /* 0x000000a8c7e87810 */ /* 0x000fe20007ffe0ff */
[----:B------:R-:W-:Y:S01]  /*1760*/  IMAD.IADD R228, R5, 0x1, R227 ;  /* 0x0000000105e47824 */ /* 0x000fe200078e02e3 */
[C---:B------:R-:W-:Y:S02]  /*1770*/  IADD3 R231, R199.reuse, 0xb0, RZ ;  /* 0x000000b0c7e77810 */ /* 0x040fe40007ffe0ff */
[----:B------:R-:W-:Y:S02]  /*1780*/  SHF.R.S32.HI R8, RZ, 0x1f, R244 ;  /* 0x0000001fff087819 */ /* 0x000fe400000114f4 */
[----:B------:R-:W-:Y:S02]  /*1790*/  SHF.R.S32.HI R7, RZ, 0x1f, R243 ;  /* 0x0000001fff077819 */ /* 0x000fe400000114f3 */
[----:B------:R-:W-:Y:S02]  /*17a0*/  IADD3 R230, R199, 0xb8, RZ ;  /* 0x000000b8c7e67810 */ /* 0x000fe40007ffe0ff */
[----:B------:R-:W-:-:S02]  /*17b0*/  SHF.R.S32.HI R8, RZ, 0x1f, R241 ;  /* 0x0000001fff087819 */ /* 0x000fc400000114f1 */
[----:B------:R-:W-:Y:S02]  /*17c0*/  SHF.R.S32.HI R7, RZ, 0x1f, R240 ;  /* 0x0000001fff077819 */ /* 0x000fe400000114f0 */
[----:B------:R-:W-:Y:S02]  /*17d0*/  SHF.R.S32.HI R8, RZ, 0x1f, R238 ;  /* 0x0000001fff087819 */ /* 0x000fe400000114ee */
[----:B------:R-:W-:Y:S02]  /*17e0*/  SHF.R.S32.HI R7, RZ, 0x1f, R237 ;  /* 0x0000001fff077819 */ /* 0x000fe400000114ed */
[----:B------:R-:W-:Y:S01]  /*17f0*/  LEA R173, R3, 0xc100, 0x1 ;  /* 0x0000c10003ad7811 */ /* 0x000fe200078e08ff */
[----:B------:R-:W-:Y:S01]  /*1800*/  IMAD.IADD R3, R6, 0x1, R227 ;  /* 0x0000000106037824 */ /* 0x000fe200078e02e3 */
[----:B------:R-:W-:Y:S02]  /*1810*/  LEA R167, R4, 0x100, 0x1 ;  /* 0x0000010004a77811 */ /* 0x000fe400078e08ff */
[----:B------:R-:W-:Y:S01]  /*1820*/  SHF.R.S32.HI R8, RZ, 0x1f, R235 ;  /* 0x0000001fff087819 */ /* 0x000fe200000114eb */
[----:B------:R-:W-:Y:S01]  /*1830*/  IMAD.IADD R174, R173, 0x1, R2 ;  /* 0x00000001adae7824 */ /* 0x000fe200078e0202 */
[----:B------:R-:W-:Y:S01]  /*1840*/  SHF.R.S32.HI R7, RZ, 0x1f, R234 ;  /* 0x0000001fff077819 */ /* 0x000fe200000114ea */
[----:B------:R-:W-:Y:S01]  /*1850*/  IMAD.IADD R168, R2, 0x1, R167 ;  /* 0x0000000102a87824 */ /* 0x000fe200078e02a7 */
[----:B------:R-:W-:Y:S01]  /*1860*/  SHF.R.S32.HI R8, RZ, 0x1f, R232 ;  /* 0x0000001fff087819 */ /* 0x000fe200000114e8 */
[--C-:B------:R-:W-:Y:S01]  /*1870*/  IMAD.IADD R8, R226, 0x1, R6.reuse ;  /* 0x00000001e2087824 */ /* 0x100fe200078e0206 */
[----:B------:R-:W-:Y:S01]  /*1880*/  SHF.R.S32.HI R7, RZ, 0x1f, R231 ;  /* 0x0000001fff077819 */ /* 0x000fe200000114e7 */
[----:B------:R-:W-:Y:S01]  /*1890*/  IMAD.IADD R2, R228, 0x1, R6 ;  /* 0x00000001e4027824 */ /* 0x000fe200078e0206 */
[----:B------:R-:W-:Y:S01]  /*18a0*/  SHF.R.S32.HI R7, RZ, 0x1f, R230 ;  /* 0x0000001fff077819 */ /* 0x000fe200000114e6 */
[----:B------:R-:W-:Y:S01]  /*18b0*/  IMAD.IADD R7, R229, 0x1, R6 ;  /* 0x00000001e5077824 */ /* 0x000fe200078e0206 */
[----:B------:R1:W-:Y:S01]  /*18c0*/  STL [R1+0xc], R8 ;  /* 0x00000c0801007387 */ /* 0x0003e20000100800 */
[----:B------:R-:W-:-:S02]  /*18d0*/  IADD3 R251, R199, 0x10, RZ ;  /* 0x00000010c7fb7810 */ /* 0x000fc40007ffe0ff */
[C---:B------:R-:W-:Y:S01]  /*18e0*/  IADD3 R248, R199.reuse, 0x28, RZ ;  /* 0x00000028c7f87810 */ /* 0x040fe20007ffe0ff */
[----:B------:R1:W-:Y:S01]  /*18f0*/  STL [R1+0x8], R7 ;  /* 0x0000080701007387 */ /* 0x0003e20000100800 */
[C---:B------:R-:W-:Y:S02]  /*1900*/  IADD3 R245, R199.reuse, 0x40, RZ ;  /* 0x00000040c7f57810 */ /* 0x040fe40007ffe0ff */
[C---:B------:R-:W-:Y:S01]  /*1910*/  IADD3 R242, R199.reuse, 0x58, RZ ;  /* 0x00000058c7f27810 */ /* 0x040fe20007ffe0ff */
[----:B------:R1:W-:Y:S01]  /*1920*/  STL [R1+0x4], R3 ;  /* 0x0000040301007387 */ /* 0x0003e20000100800 */
[----:B------:R-:W-:Y:S02]  /*1930*/  LEA R164, R0, 0x6100, 0x1 ;  /* 0x0000610000a47811 */ /* 0x000fe400078e08ff */
[----:B------:R-:W-:Y:S01]  /*1940*/  IADD3 R239, R199, 0x70, RZ ;  /* 0x00000070c7ef7810 */ /* 0x000fe20007ffe0ff */
[----:B------:R1:W-:Y:S01]  /*1950*/  STL [R1], R2 ;  /* 0x0000000201007387 */ /* 0x0003e20000100800 */
[----:B------:R-:W-:-:S02]  /*1960*/  SHF.R.S32.HI R9, RZ, 0x1f, R251 ;  /* 0x0000001fff097819 */ /* 0x000fc400000114fb */
[----:B------:R-:W-:Y:S02]  /*1970*/  SEL R0, R10, 0xffffffc0, !P3 ;  /* 0xffffffc00a007807 */ /* 0x000fe40005800000 */
[----:B------:R-:W-:Y:S02]  /*1980*/  IADD3 R236, R199, 0x88, RZ ;  /* 0x00000088c7ec7810 */ /* 0x000fe40007ffe0ff */
[----:B------:R-:W-:Y:S01]  /*1990*/  SHF.R.S32.HI R9, RZ, 0x1f, R248 ;  /* 0x0000001fff097819 */ /* 0x000fe200000114f8 */
[--C-:B------:R-:W-:Y:S01]  /*19a0*/  IMAD.IADD R176, R173, 0x1, R0.reuse ;  /* 0x00000001adb07824 */ /* 0x100fe200078e0200 */
[----:B------:R-:W-:Y:S01]  /*19b0*/  IADD3 R233, R199, 0xa0, RZ ;  /* 0x000000a0c7e97810 */ /* 0x000fe20007ffe0ff */
        /* <DEDUP_REMOVED lines=9> */
.L_x_621:
[----:B------:R-:W-:Y:S01]  /*1a50*/  ISETP.NE.U32.AND P0, PT, RZ, c[0x0][0x370], PT ;  /* 0x0000dc00ff007a0c */ /* 0x000fe20003f05070 */
[----:B------:R-:W-:Y:S01]  /*1a60*/  IMAD.MOV.U32 R13, RZ, RZ, 0x4 ;  /* 0x00000004ff0d7424 */ /* 0x000fe200078e00ff */
[----:B------:R-:W-:Y:S01]  /*1a70*/  ISETP.NE.U32.AND P2, PT, RZ, c[0x0][0x360], PT ;  /* 0x0000d800ff007a0c */ /* 0x000fe20003f45070 */
[----:B------:R-:W-:Y:S01]  /*1a80*/  IMAD.MOV.U32 R201, RZ, RZ, RZ ;  /* 0x000000ffffc97224 */ /* 0x000fe200078e00ff */
[----:B------:R-:W-:Y:S01]  /*1a90*/  ISETP.NE.AND.EX P1, PT, RZ, c[0x0][0x374], PT, P0 ;  /* 0x0000dd00ff007a0c */ /* 0x000fe20003f25300 */
[----:B------:R-:W-:Y:S01]  /*1aa0*/  IMAD.MOV.U32 R12, RZ, RZ, RZ ;  /* 0x000000ffff0c7224 */ /* 0x000fe200078e00ff */
[----:B------:R-:W-:Y:S01]  /*1ab0*/  ISETP.NE.AND.EX P0, PT, RZ, c[0x0][0x364], PT, P2 ;  /* 0x0000d900ff007a0c */ /* 0x000fe20003f05320 */
[----:B-1----:R-:W-:Y:S01]  /*1ac0*/  IMAD.WIDE R2, R215, R13, c[0x0][0x348] ;  /* 0x0000d200d7027625 */ /* 0x002fe200078e020d */
[----:B------:R-:W-:-:S04]  /*1ad0*/  ISETP.NE.U32.AND P3, PT, RZ, c[0x0][0x348], PT ;  /* 0x0000d200ff007a0c */ /* 0x000fc80003f65070 */
[----:B------:R-:W-:-:S05]  /*1ae0*/  ISETP.NE.AND.EX P3, PT, RZ, c[0x0][0x34c], PT, P3 ;  /* 0x0000d300ff007a0c */ /* 0x000fca0003f65330 */
[----:B------:R-:W-:-:S04]  /*1af0*/  @P1 IMAD.WIDE R6, R215, R13, c[0x0][0x370] ;  /* 0x0000dc00d7061625 */ /* 0x000fc800078e020d */
[----:B------:R-:W-:Y:S01]  /*1b00*/  @P0 IMAD.WIDE R4, R215, R13, c[0x0][0x360] ;  /* 0x0000d800d7040625 */ /* 0x000fe200078e020d */
[----:B------:R1:W5:Y:S04]  /*1b10*/  @P1 LDG.E R201, [R6.64] ;  /* 0x0000000806c91981 */ /* 0x000368000c1e1900 */
        /* <DEDUP_REMOVED lines=9> */
.L_x_456:
[----:B------:R-:W-:-:S04]  /*1bb0*/  ISETP.NE.U32.AND P0, PT, RZ, c[0x0][0x368], PT ;  /* 0x0000da00ff007a0c */ /* 0x000fc80003f05070 */
[----:B------:R-:W-:-:S13]  /*1bc0*/  ISETP.NE.AND.EX P0, PT, RZ, c[0x0][0x36c], PT, P0 ;  /* 0x0000db00ff007a0c */ /* 0x000fda0003f05300 */
[----:B------:R-:W-:Y:S05]  /*1bd0*/  @!P0 BRA `(.L_x_457) ;  /* 0x0000003000008947 */ /* 0x000fea0003800000 */
[----:B-1----:R-:W-:-:S05]  /*1be0*/  IMAD.WIDE R2, R215, R13, c[0x0][0x368] ;  /* 0x0000da00d7027625 */ /* 0x002fca00078e020d */
[----:B------:R1:W5:Y:S01]  /*1bf0*/  LDG.E R0, [R2.64] ;  /* 0x0000000802007981 */ /* 0x000362000c1e1900 */
[----:B------:R-:W-:Y:S05]  /*1c00*/  BRA `(.L_x_458) ;  /* 0x0000008000007947 */ /* 0x000fea0003800000 */
.L_x_457:
[----:B------:R-:W-:Y:S01]  /*1c10*/  ISETP.NE.U32.AND P0, PT, RZ, c[0x0][0x350], PT ;  /* 0x0000d400ff007a0c */ /* 0x000fe20003f05070 */
[----:B------:R-:W-:-:S03]  /*1c20*/  IMAD.U32 R0, RZ, RZ, UR5 ;  /* 0x00000005ff007e24 */ /* 0x000fc6000f8e00ff */
[----:B------:R-:W-:-:S13]  /*1c30*/  ISETP.NE.AND.EX P0, PT, RZ, c[0x0][0x354], PT, P0 ;  /* 0x0000d500ff007a0c */ /* 0x000fda0003f05300 */
[----:B------:R-:W-:Y:S05]  /*1c40*/  @!P0 BRA `(.L_x_458) ;  /* 0x0000004000008947 */ /* 0x000fea0003800000 */
[----:B-1----:R-:W-:-:S05]  /*1c50*/  IMAD.WIDE R2, R215, R13, c[0x0][0x350] ;  /* 0x0000d400d7027625 */ /* 0x002fca00078e020d */
[----:B------:R-:W2:Y:S04]  /*1c60*/  LDG.E R4, [R2.64] ;  /* 0x0000000802047981 */ /* 0x000ea8000c1e1900 */
[----:B------:R-:W2:Y:S02]  /*1c70*/  LDG.E R0, [R2.64+0x4] ;  /* 0x0000040802007981 */ /* 0x000ea4000c1e1900 */
[----:B--2---:R-:W-:Y:S02]  /*1c80*/  IADD3 R0, -R4, R0, RZ ;  /* 0x0000000004007210 */ /* 0x004fe40007ffe1ff */
.L_x_458:
[----:B-1----:R-:W-:Y:S01]  /*1c90*/  IMAD.MOV.U32 R2, RZ, RZ, c[0x0][0x2c4] ;  /* 0x0000b100ff027624 */ /* 0x002fe200078e00ff */
[----:B------:R-:W-:Y:S01]  /*1ca0*/  LOP3.LUT R223, R223, 0xfffffffe, RZ, 0xc0, !PT ;  /* 0xfffffffedfdf7812 */ /* 0x000fe200078ec0ff */
[----:B------:R-:W-:Y:S02]  /*1cb0*/  IMAD.SHL.U32 R211, R213, 0x80, RZ ;  /* 0x00000080d5d37824 */ /* 0x000fe400078e00ff */
[----:B------:R-:W-:Y:S01]  /*1cc0*/  IMAD.MOV.U32 R7, RZ, RZ, c[0x0][0x32c] ;  /* 0x0000cb00ff077624 */ /* 0x000fe200078e00ff */
[----:B------:R-:W-:Y:S01]  /*1cd0*/  ISETP.NE.AND P4, PT, R2, 0x1, PT ;  /* 0x000000010200780c */ /* 0x000fe20003f85270 */
[----:B-----5:R-:W-:Y:S01]  /*1ce0*/  IMAD.IADD R195, R0, 0x1, -R201 ;  /* 0x0000000100c37824 */ /* 0x020fe200078e0ac9 */
[----:B------:R-:W-:-:S02]  /*1cf0*/  IADD3 R2, R211, 0x7f, RZ ;  /* 0x0000007fd3027810 */ /* 0x000fc40007ffe0ff */
[----:B------:R-:W-:-:S03]  /*1d00*/  ISETP.GE.AND P1, PT, R7, 0x1, PT ;  /* 0x000000010700780c */ /* 0x000fc60003f26270 */
[----:B------:R-:W-:-:S06]  /*1d10*/  IMAD.MOV.U32 R0, RZ, RZ, R2 ;  /* 0x000000ffff007224 */ /* 0x000fcc00078e0002 */
[----:B------:R-:W-:Y:S01]  /*1d20*/  @P4 IMAD.HI.U32 R3, R2, c[0x0][0x2c8], RZ ;  /* 0x0000b20002034a27 */ /* 0x000fe200078e00ff */
[----:B------:R-:W-:Y:S02]  /*1d30*/  IADD3 R2, R195, 0x1, -R196 ;  /* 0x00000001c3027810 */ /* 0x000fe40007ffe8c4 */
[----:B------:R-:W-:Y:S02]  /*1d40*/  @P4 LOP3.LUT R223, R223, 0x1, RZ, 0xfc, !PT ;  /* 0x00000001dfdf4812 */ /* 0x000fe400078efcff */
[----:B------:R-:W-:Y:S02]  /*1d50*/  @P4 SHF.R.U32.HI R0, RZ, c[0x0][0x2cc], R3 ;  /* 0x0000b300ff004a19 */ /* 0x000fe40000011603 */
[----:B------:R-:W-:-:S03]  /*1d60*/  LOP3.LUT R223, R223, 0xfffffffd, RZ, 0xc0, !PT ;  /* 0xfffffffddfdf7812 */ /* 0x000fc600078ec0ff */
[----:B------:R-:W-:Y:S01]  /*1d70*/  IMAD.IADD R0, R2, 0x1, R0 ;  /* 0x0000000102007824 */ /* 0x000fe200078e0200 */
[----:B------:R-:W-:-:S04]  /*1d80*/  @P1 LOP3.LUT R223, R223, 0x2, RZ, 0xfc, !PT ;  /* 0x00000002dfdf1812 */ /* 0x000fc800078efcff */
[----:B------:R-:W-:Y:S01]  /*1d90*/  IADD3 R3, R0, c[0x0][0x328], RZ ;  /* 0x0000ca0000037a10 */ /* 0x000fe20007ffe0ff */
[----:B------:R-:W-:Y:S05]  /*1da0*/  @!P1 BRA `(.L_x_459) ;  /* 0x0000010000009947 */ /* 0x000fea0003800000 */
[C---:B------:R-:W-:Y:S01]  /*1db0*/  ISETP.GT.AND P0, PT, R0.reuse, RZ, PT ;  /* 0x000000ff0000720c */ /* 0x040fe20003f04270 */
[----:B------:R-:W-:Y:S01]  /*1dc0*/  BSSY B0, `(.L_x_460) ;  /* 0x000000c000007945 */ /* 0x000fe20003800000 */
[----:B------:R-:W-:-:S11]  /*1dd0*/  IADD3 R2, R0, -0x1, RZ ;  /* 0xffffffff00027810 */ /* 0x000fd60007ffe0ff */
[----:B------:R-:W-:Y:S05]  /*1de0*/  @P0 BRA `(.L_x_461) ;  /* 0x0000006000000947 */ /* 0x000fea0003800000 */
[----:B------:R-:W-:Y:S01]  /*1df0*/  ISETP.NE.AND P0, PT, R7, 0x1, PT ;  /* 0x000000010700780c */ /* 0x000fe20003f05270 */
[----:B------:R-:W-:-:S12]  /*1e00*/  IMAD.MOV R0, RZ, RZ, -R0 ;  /* 0x000000ffff007224 */ /* 0x000fd800078e0a00 */
[----:B------:R-:W-:-:S05]  /*1e10*/  @P0 IMAD.HI.U32 R2, R0, c[0x0][0x330], RZ ;  /* 0x0000cc0000020a27 */ /* 0x000fca00078e00ff */
[----:B------:R-:W-:-:S04]  /*1e20*/  @P0 SHF.R.U32.HI R0, RZ, c[0x0][0x334], R2 ;  /* 0x0000cd00ff000a19 */ /* 0x000fc80000011602 */
[----:B------:R-:W-:Y:S01]  /*1e30*/  LOP3.LUT R2, RZ, R0, RZ, 0x33, !PT ;  /* 0x00000000ff027212 */ /* 0x000fe200078e33ff */
[----:B------:R-:W-:Y:S05]  /*1e40*/  BRA `(.L_x_462) ;  /* 0x0000003000007947 */ /* 0x000fea0003800000 */
.L_x_461:
[----:B------:R-:W-:-:S13]  /*1e50*/  ISETP.NE.AND P0, PT, R7, 0x1, PT ;  /* 0x000000010700780c */ /* 0x000fda0003f05270 */
[----:B------:R-:W-:-:S05]  /*1e60*/  @P0 IMAD.HI.U32 R0, R2, c[0x0][0x330], RZ ;  /* 0x0000cc0002000a27 */ /* 0x000fca00078e00ff */
[----:B------:R-:W-:Y:S02]  /*1e70*/  @P0 SHF.R.U32.HI R2, RZ, c[0x0][0x334], R0 ;  /* 0x0000cd00ff020a19 */ /* 0x000fe40000011600 */
.L_x_462:
[----:B------:R-:W-:Y:S05]  /*1e80*/  BSYNC B0 ;  /* 0x0000000000007941 */ /* 0x000fea0003800000 */
.L_x_460:
[----:B------:R-:W-:-:S05]  /*1e90*/  IMAD R2, R2, R7, c[0x0][0x32c] ;  /* 0x0000cb0002027624 */ /* 0x000fca00078e0207 */
[----:B------:R-:W-:-:S04]  /*1ea0*/  IMNMX R3, R3, R2, PT ;  /* 0x0000000203037217 */ /* 0x000fc80003800200 */
.L_x_459:
[----:B------:R-:W-:Y:S01]  /*1eb0*/  IADD3 R3, R3, 0x3f, RZ ;  /* 0x0000003f03037810 */ /* 0x000fe20007ffe0ff */
[----:B------:R-:W-:Y:S01]  /*1ec0*/  @P4 IMAD.HI.U32 R4, R211, c[0x0][0x2c8], RZ ;  /* 0x0000b200d3044a27 */ /* 0x000fe200078e00ff */
[C---:B------:R-:W-:Y:S02]  /*1ed0*/  IADD3 R2, R195.reuse, 0x3f, RZ ;  /* 0x0000003fc3027810 */ /* 0x040fe40007ffe0ff */
[----:B------:R-:W-:Y:S01]  /*1ee0*/  SHF.R.S32.HI R5, RZ, 0x1f, R3 ;  /* 0x0000001fff057819 */ /* 0x000fe20000011403 */
[----:B------:R-:W-:Y:S01]  /*1ef0*/  IMAD.MOV.U32 R0, RZ, RZ, R211 ;  /* 0x000000ffff007224 */ /* 0x000fe200078e00d3 */
[----:B------:R-:W-:Y:S01]  /*1f00*/  SHF.R.S32.HI R6, RZ, 0x1f, R2 ;  /* 0x0000001fff067819 */ /* 0x000fe20000011402 */
[----:B------:R-:W-:Y:S01]  /*1f10*/  IMAD.IADD R222, R195, 0x1, -R196 ;  /* 0x00000001c3de7824 */ /* 0x000fe200078e0ac4 */
[----:B------:R-:W-:Y:S02]  /*1f20*/  @P4 SHF.R.U32.HI R0, RZ, c[0x0][0x2cc], R4 ;  /* 0x0000b300ff004a19 */ /* 0x000fe40000011604 */
[----:B------:R-:W-:-:S02]  /*1f30*/  LEA.HI R3, R5, R3, RZ, 0x6 ;  /* 0x0000000305037211 */ /* 0x000fc400078f30ff */
[----:B------:R-:W-:Y:S01]  /*1f40*/  LEA.HI R2, R6, R2, RZ, 0x6 ;  /* 0x0000000206027211 */ /* 0x000fe200078f30ff */
[----:B------:R-:W-:Y:S01]  /*1f50*/  IMAD.IADD R0, R222, 0x1, R0 ;  /* 0x00000001de007824 */ /* 0x000fe200078e0200 */
[----:B------:R-:W-:Y:S02]  /*1f60*/  SHF.R.S32.HI R3, RZ, 0x6, R3 ;  /* 0x00000006ff037819 */ /* 0x000fe40000011403 */
[----:B------:R-:W-:Y:S02]  /*1f70*/  SHF.R.S32.HI R4, RZ, 0x6, R2 ;  /* 0x00000006ff047819 */ /* 0x000fe40000011402 */
[----:B------:R-:W-:Y:S02]  /*1f80*/  IADD3 R2, R0, -c[0x0][0x324], RZ ;  /* 0x8000c90000027a10 */ /* 0x000fe40007ffe0ff */
[----:B------:R-:W-:Y:S01]  /*1f90*/  IMNMX R11, R4, R3, PT ;  /* 0x00000003040b7217 */ /* 0x000fe20003800200 */
[----:B------:R-:W-:Y:S05]  /*1fa0*/  @!P1 BRA `(.L_x_463) ;  /* 0x000000f000009947 */ /* 0x000fea0003800000 */
[----:B------:R-:W-:Y:S01]  /*1fb0*/  ISETP.GT.AND P0, PT, R0, -0x1, PT ;  /* 0xffffffff0000780c */ /* 0x000fe20003f04270 */
[----:B------:R-:W-:-:S12]  /*1fc0*/  BSSY B0, `(.L_x_464) ;  /* 0x000000b000007945 */ /* 0x000fd80003800000 */
[----:B------:R-:W-:Y:S05]  /*1fd0*/  @P0 BRA `(.L_x_465) ;  /* 0x0000006000000947 */ /* 0x000fea0003800000 */
[----:B------:R-:W-:Y:S02]  /*1fe0*/  ISETP.NE.AND P0, PT, R7, 0x1, PT ;  /* 0x000000010700780c */ /* 0x000fe40003f05270 */
[----:B------:R-:W-:-:S11]  /*1ff0*/  LOP3.LUT R0, RZ, R0, RZ, 0x33, !PT ;  /* 0x00000000ff007212 */ /* 0x000fd600078e33ff */
[----:B------:R-:W-:-:S05]  /*2000*/  @P0 IMAD.HI.U32 R3, R0, c[0x0][0x330], RZ ;  /* 0x0000cc0000030a27 */ /* 0x000fca00078e00ff */
[----:B------:R-:W-:-:S04]  /*2010*/  @P0 SHF.R.U32.HI R0, RZ, c[0x0][0x334], R3 ;  /* 0x0000cd00ff000a19 */ /* 0x000fc80000011603 */
[----:B------:R-:W-:Y:S01]  /*2020*/  LOP3.LUT R0, RZ, R0, RZ, 0x33, !PT ;  /* 0x00000000ff007212 */ /* 0x000fe200078e33ff */
[----:B------:R-:W-:Y:S05]  /*2030*/  BRA `(.L_x_466) ;  /* 0x0000003000007947 */ /* 0x000fea0003800000 */
.L_x_465:
[----:B------:R-:W-:-:S13]  /*2040*/  ISETP.NE.AND P0, PT, R7, 0x1, PT ;  /* 0x000000010700780c */ /* 0x000fda0003f05270 */
[----:B------:R-:W-:-:S05]  /*2050*/  @P0 IMAD.HI.U32 R3, R0, c[0x0][0x330], RZ ;  /* 0x0000cc0000030a27 */ /* 0x000fca00078e00ff */
[----:B------:R-:W-:Y:S02]  /*2060*/  @P0 SHF.R.U32.HI R0, RZ, c[0x0][0x334], R3 ;  /* 0x0000cd00ff000a19 */ /* 0x000fe40000011603 */
.L_x_466:
[----:B------:R-:W-:Y:S05]  /*2070*/  BSYNC B0 ;  /* 0x0000000000007941 */ /* 0x000fea0003800000 */
.L_x_464:
[----:B------:R-:W-:-:S05]  /*2080*/  IMAD R0, R0, c[0x0][0x32c], RZ ;  /* 0x0000cb0000007a24 */ /* 0x000fca00078e02ff */
[----:B------:R-:W-:-:S04]  /*2090*/  IMNMX R2, R2, R0, !PT ;  /* 0x0000000002027217 */ /* 0x000fc80007800200 */
.L_x_463:
[----:B------:R-:W-:Y:S01]  /*20a0*/  SHF.R.S32.HI R0, RZ, 0x1f, R2 ;  /* 0x0000001fff007819 */ /* 0x000fe20000011402 */
[----:B------:R-:W-:Y:S01]  /*20b0*/  BSSY B0, `(.L_x_467) ;  /* 0x000002c000007945 */ /* 0x000fe20003800000 */
[----:B------:R-:W-:Y:S02]  /*20c0*/  LOP3.LUT R3, R214, 0xff0000, RZ, 0xc0, !PT ;  /* 0x00ff0000d6037812 */ /* 0x000fe400078ec0ff */
[----:B------:R-:W-:Y:S02]  /*20d0*/  LEA.HI R0, R0, R2, RZ, 0x6 ;  /* 0x0000000200007211 */ /* 0x000fe400078f30ff */
[----:B------:R-:W-:Y:S02]  /*20e0*/  LOP3.LUT R2, R214, 0xff000000, RZ, 0xc0, !PT ;  /* 0xff000000d6027812 */ /* 0x000fe400078ec0ff */
[----:B------:R-:W-:-:S04]  /*20f0*/  SHF.R.S32.HI R0, RZ, 0x6, R0 ;  /* 0x00000006ff007819 */ /* 0x000fc80000011400 */
[----:B------:R-:W-:Y:S02]  /*2100*/  IMNMX R8, RZ, R0, !PT ;  /* 0x00000000ff087217 */ /* 0x000fe40007800200 */
[----:B------:R-:W-:Y:S01]  /*2110*/  SHF.R.U32.HI R0, RZ, 0x8, R2 ;  /* 0x00000008ff007819 */ /* 0x000fe20000011602 */
[----:B------:R-:W-:Y:S01]  /*2120*/  IMAD.MOV.U32 R2, RZ, RZ, RZ ;  /* 0x000000ffff027224 */ /* 0x000fe200078e00ff */
[----:B------:R-:W-:Y:S02]  /*2130*/  ISETP.GT.AND P0, PT, R11, R8, PT ;  /* 0x000000080b00720c */ /* 0x000fe40003f04270 */
[----:B------:R-:W-:-:S04]  /*2140*/  LEA.HI R0, R3, R0, RZ, 0x10 ;  /* 0x0000000003007211 */ /* 0x000fc800078f80ff */
[----:B------:R-:W-:Y:S02]  /*2150*/  LOP3.LUT R225, R0, 0xff, RZ, 0xc0, !PT ;  /* 0x000000ff00e17812 */ /* 0x000fe400078ec0ff */
[----:B------:R-:W-:-:S05]  /*2160*/  SHF.R.U32.HI R224, RZ, 0x10, R0 ;  /* 0x00000010ffe07819 */ /* 0x000fca0000011600 */
[----:B------:R-:W-:Y:S05]  /*2170*/  @!P0 BRA `(.L_x_468) ;  /* 0x000001f000008947 */ /* 0x000fea0003800000 */
[----:B------:R-:W-:Y:S01]  /*2180*/  ISETP.NE.AND P0, PT, R224, RZ, PT ;  /* 0x000000ffe000720c */ /* 0x000fe20003f05270 */
[----:B------:R-:W-:-:S03]  /*2190*/  IMAD.MOV.U32 R4, RZ, RZ, RZ ;  /* 0x000000ffff047224 */ /* 0x000fc600078e00ff */
[----:B------:R-:W-:-:S04]  /*21a0*/  SEL R0, R224, c[0x0][0x338], P0 ;  /* 0x0000ce00e0007a07 */ /* 0x000fc80000000000 */
[----:B------:R-:W-:Y:S02]  /*21b0*/  IABS R3, R0 ;  /* 0x0000000000037213 */ /* 0x000fe40000000000 */
[----:B------:R-:W-:Y:S02]  /*21c0*/  IADD3 R6, R0, -0x1, R11 ;  /* 0xffffffff00067810 */ /* 0x000fe40007ffe00b */
[----:B------:R-:W1:Y:S03]  /*21d0*/  I2F.RP R2, R3 ;  /* 0x0000000300027306 */ /* 0x000e660000209400 */
[----:B------:R-:W-:-:S05]  /*21e0*/  IMAD.IADD R6, R6, 0x1, -R8 ;  /* 0x0000000106067824 */ /* 0x000fca00078e0a08 */
[----:B------:R-:W-:Y:S01]  /*21f0*/  IABS R10, R6 ;  /* 0x00000006000a7213 */ /* 0x000fe20000000000 */
        /* <DEDUP_REMOVED lines=23> */
.L_x_468:
[----:B------:R-:W-:Y:S05]  /*2370*/  BSYNC B0 ;  /* 0x0000000000007941 */ /* 0x000fea0003800000 */
.L_x_467:
[----:B------:R-:W-:Y:S01]  /*2380*/  IMAD R194, R225, R2, R8 ;  /* 0x00000002e1c27224 */ /* 0x000fe200078e0208 */
        /* <DEDUP_REMOVED lines=56> */
[----:B------:R-:W-:-:S05]  /*2710*/  @P1 IMAD.WIDE R2, R215, R13, c[0x0][0x340] ;  /* 0x0000d000d7021625 */ /* 0x000fca00078e020d */
[----:B------:R1:W5:Y:S01]  /*2720*/  @P1 LDG.E R13, [R2.64] ;  /* 0x00000008020d1981 */ /* 0x000362000c1e1900 */
[----:B------:R-:W-:Y:S01]  /*2730*/  SHF.R.S32.HI R0, RZ, 0x1f, R12 ;  /* 0x0000001fff007819 */ /* 0x000fe2000001140c */
[----:B------:R-:W-:Y:S01]  /*2740*/  IMAD.IADD R5, R197, 0x1, R211 ;  /* 0x00000001c5057824 */ /* 0x000fe200078e02d3 */
[----:B------:R-:W-:Y:S02]  /*2750*/  LOP3.LUT R14, R214, 0xffff, RZ, 0xc0, !PT ;  /* 0x0000ffffd60e7812 */ /* 0x000fe400078ec0ff */
[----:B------:R-:W-:Y:S01]  /*2760*/  SEL R4, R215, RZ, !P3 ;  /* 0x000000ffd7047207 */ /* 0x000fe20005800000 */
[----:B------:R-:W-:Y:S01]  /*2770*/  IMAD R0, R0, c[0x0][0x178], RZ ;  /* 0x00005e0000007a24 */ /* 0x000fe200078e02ff */
[----:B------:R-:W-:Y:S01]  /*2780*/  ISETP.GE.AND P2, PT, R193, c[0x0][0x198], PT ;  /* 0x00006600c1007a0c */ /* 0x000fe20003f46270 */
[----:B------:R-:W-:Y:S01]  /*2790*/  @P4 IMAD.HI.U32 R7, R5, c[0x0][0x2c8], RZ ;  /* 0x0000b20005074a27 */ /* 0x000fe200078e00ff */
[----:B------:R-:W-:-:S03]  /*27a0*/  IADD3 R101, R178, -0x1, RZ ;  /* 0xffffffffb2657810 */ /* 0x000fc60007ffe0ff */
[C---:B------:R-:W-:Y:S02]  /*27b0*/  IMAD R0, R12.reuse, c[0x0][0x17c], R0 ;  /* 0x00005f000c007a24 */ /* 0x040fe400078e0200 */
[----:B-1----:R-:W-:-:S05]  /*27c0*/  IMAD.WIDE.U32 R2, R12, c[0x0][0x178], RZ ;  /* 0x00005e000c027a25 */ /* 0x002fca00078e00ff */
[----:B------:R-:W-:Y:S02]  /*27d0*/  IADD3 R3, R3, R0, RZ ;  /* 0x0000000003037210 */ /* 0x000fe40007ffe0ff */
[----:B------:R-:W-:-:S03]  /*27e0*/  SHF.R.S32.HI R0, RZ, 0x1f, R215 ;  /* 0x0000001fff007819 */ /* 0x000fc600000114d7 */
[----:B------:R-:W-:Y:S01]  /*27f0*/  IMAD.WIDE.U32 R2, R14, c[0x0][0x1b8], R2 ;  /* 0x00006e000e027a25 */ /* 0x000fe200078e0002 */
[----:B------:R-:W-:Y:S02]  /*2800*/  SEL R6, R0, RZ, !P3 ;  /* 0x000000ff00067207 */ /* 0x000fe40005800000 */
[----:B------:R-:W-:Y:S01]  /*2810*/  MOV R0, R5 ;  /* 0x0000000500007202 */ /* 0x000fe20000000f00 */
[----:B------:R-:W-:Y:S01]  /*2820*/  IMAD R3, R14, c[0x0][0x1bc], R3 ;  /* 0x00006f000e037a24 */ /* 0x000fe200078e0203 */
[----:B------:R-:W-:Y:S01]  /*2830*/  @P4 SHF.R.U32.HI R0, RZ, c[0x0][0x2cc], R7 ;  /* 0x0000b300ff004a19 */ /* 0x000fe20000011607 */
[----:B------:R-:W-:Y:S01]  /*2840*/  IMAD R6, R6, c[0x0][0x1c0], RZ ;  /* 0x0000700006067a24 */ /* 0x000fe200078e02ff */
[----:B------:R-:W-:Y:S01]  /*2850*/  ISETP.GE.AND P4, PT, R184, c[0x0][0x198], PT ;  /* 0x00006600b8007a0c */ /* 0x000fe20003f86270 */
[----:B------:R-:W-:Y:S01]  /*2860*/  IMAD.WIDE.U32 R2, R4, c[0x0][0x1c0], R2 ;  /* 0x0000700004027a25 */ /* 0x000fe200078e0002 */
[----:B------:R-:W-:Y:S02]  /*2870*/  SHF.R.S32.HI R7, RZ, 0x1f, R0 ;  /* 0x0000001fff077819 */ /* 0x000fe40000011400 */
[----:B------:R-:W-:Y:S01]  /*2880*/  ISETP.GE.AND P3, PT, R192, c[0x0][0x198], PT ;  /* 0x00006600c0007a0c */ /* 0x000fe20003f66270 */
[----:B------:R-:W-:-:S02]  /*2890*/  IMAD R6, R4, c[0x0][0x1c4], R6 ;  /* 0x0000710004067a24 */ /* 0x000fc400078e0206 */
[----:B------:R-:W-:-:S03]  /*28a0*/  IMAD.MOV R4, RZ, RZ, -R0 ;  /* 0x000000ffff047224 */ /* 0x000fc600078e0a00 */
[----:B------:R-:W-:Y:S01]  /*28b0*/  IADD3 R3, R3, R6, RZ ;  /* 0x0000000603037210 */ /* 0x000fe20007ffe0ff */
        /* <DEDUP_REMOVED lines=11> */
[----:B------:R-:W-:Y:S02]  /*2970*/  LEA.HI.X R9, R2, c[0x0][0x164], R0, 0x1, P0 ;  /* 0x0000590002097a11 */ /* 0x000fe400000f0c00 */
[----:B------:R-:W-:Y:S01]  /*2980*/  @!P1 MOV R13, R215 ;  /* 0x000000d7000d9202 */ /* 0x000fe20000000f00 */
[----:B------:R-:W-:Y:S05]  /*2990*/  BRA.DIV ~URZ, `(.L_x_470) ;  /* 0x00013e527f007947 */ /* 0x000fea000b800000 */
[----:B------:R1:W2:Y:S02]  /*29a0*/  SHFL.IDX PT, R8, R9, RZ, 0x181f ;  /* 0x00181fff09087589 */ /* 0x0002a400000e0000 */
.L_x_626:
[----:B------:R-:W-:Y:S05]  /*29b0*/  BRA.DIV ~URZ, `(.L_x_471) ;  /* 0x00013ea27f007947 */ /* 0x000fea000b800000 */
[----:B------:R3:W4:Y:S02]  /*29c0*/  SHFL.IDX PT, R0, R12, RZ, 0x181f ;  /* 0x00181fff0c007589 */ /* 0x00072400000e0000 */
.L_x_627:
[----:B------:R-:W-:Y:S01]  /*29d0*/  IMAD R11, R196, c[0x0][0x2c4], RZ ;  /* 0x0000b100c40b7a24 */ /* 0x000fe200078e02ff */
[----:B------:R-:W-:Y:S01]  /*29e0*/  IADD3 R10, R217, R211, RZ ;  /* 0x000000d3d90a7210 */ /* 0x000fe20007ffe0ff */
[----:B------:R-:W-:Y:S03]  /*29f0*/  BSSY B0, `(.L_x_472) ;  /* 0x0000012000007945 */ /* 0x000fe60003800000 */
[----:B------:R-:W-:-:S13]  /*2a00*/  ISETP.GE.AND P0, PT, R10, R11, PT ;  /* 0x0000000b0a00720c */ /* 0x000fda0003f06270 */
[----:B------:R-:W-:Y:S05]  /*2a10*/  @P0 BRA `(.L_x_473) ;  /* 0x000000f000000947 */ /* 0x000fea0003800000 */
[-C--:B----4-:R-:W-:Y:S02]  /*2a20*/  LEA R6, P0, R184, R0.reuse, 0x1 ;  /* 0x00000000b8067211 */ /* 0x090fe400078008ff */
[----:B------:R-:W-:Y:S02]  /*2a30*/  SHF.R.S32.HI R2, RZ, 0x1f, R184 ;  /* 0x0000001fff027819 */ /* 0x000fe400000114b8 */
[----:B------:R-:W-:Y:S02]  /*2a40*/  LEA R4, P1, R192, R0, 0x1 ;  /* 0x00000000c0047211 */ /* 0x000fe400078208ff */
[----:B------:R-:W-:Y:S02]  /*2a50*/  SHF.R.S32.HI R16, RZ, 0x1f, R192 ;  /* 0x0000001fff107819 */ /* 0x000fe400000114c0 */
[----:B--2---:R-:W-:Y:S02]  /*2a60*/  LEA.HI.X R7, R184, R8, R2, 0x1, P0 ;  /* 0x00000008b8077211 */ /* 0x004fe400000f0c02 */
[----:B------:R-:W-:-:S02]  /*2a70*/  SHF.R.S32.HI R15, RZ, 0x1f, R193 ;  /* 0x0000001fff0f7819 */ /* 0x000fc400000114c1 */
[C---:B------:R-:W-:Y:S01]  /*2a80*/  LEA R2, P0, R193.reuse, R0, 0x1 ;  /* 0x00000000c1027211 */ /* 0x040fe200078008ff */
[----:B------:R-:W-:Y:S01]  /*2a90*/  @!PT LDS RZ, [RZ] ;  /* 0x00000000fffff984 */ /* 0x000fe20000000800 */
[----:B------:R-:W-:Y:S01]  /*2aa0*/  @!PT LDS RZ, [RZ] ;  /* 0x00000000fffff984 */ /* 0x000fe20000000800 */
[----:B------:R-:W-:Y:S01]  /*2ab0*/  @!PT LDS RZ, [RZ] ;  /* 0x00000000fffff984 */ /* 0x000fe20000000800 */
[----:B------:R2:W-:Y:S01]  /*2ac0*/  LDGSTS.E.BYPASS.LTC128B.128 [R179+0xc100], [R6.64], !P4 ;  /* 0x0c10000006b37fae */ /* 0x0005e2000e101d48 */
[-C--:B------:R-:W-:Y:S02]  /*2ad0*/  LEA.HI.X R5, R192, R8.reuse, R16, 0x1, P1 ;  /* 0x00000008c0057211 */ /* 0x080fe400008f0c10 */
[----:B------:R-:W-:-:S03]  /*2ae0*/  LEA.HI.X R3, R193, R8, R15, 0x1, P0 ;  /* 0x00000008c1037211 */ /* 0x000fc600000f0c0f */
[----:B------:R2:W-:Y:S04]  /*2af0*/  LDGSTS.E.BYPASS.LTC128B.128 [R179+0x10100], [R4.64], !P3 ;  /* 0x1010000004b37fae */ /* 0x0005e8000d901d48 */
[----:B------:R2:W-:Y:S02]  /*2b00*/  LDGSTS.E.BYPASS.LTC128B.128 [R179+0x14100], [R2.64], !P2 ;  /* 0x1410000002b37fae */ /* 0x0005e4000d101d48 */
.L_x_473:
[----:B------:R-:W-:Y:S05]  /*2b10*/  BSYNC B0 ;  /* 0x0000000000007941 */ /* 0x000fea0003800000 */
.L_x_472:
[----:B------:R-:W-:Y:S05]  /*2b20*/  BRA.DIV ~URZ, `(.L_x_474) ;  /* 0x00013da27f007947 */ /* 0x000fea000b800000 */
[----:B--2---:R2:W1:Y:S04]  /*2b30*/  SHFL.IDX PT, R8, R9, 0x1, 0x181f ;  /* 0x00381f0009087f89 */ /* 0x00446800000e0000 */
[----:B----4-:R2:W4:Y:S02]  /*2b40*/  SHFL.IDX PT, R0, R12, 0x1, 0x181f ;  /* 0x00381f000c007f89 */ /* 0x01052400000e0000 */
.L_x_628:
[----:B------:R-:W-:Y:S01]  /*2b50*/  IADD3 R2, R10, 0x20, RZ ;  /* 0x000000200a027810 */ /* 0x000fe20007ffe0ff */
[----:B------:R-:W-:Y:S03]  /*2b60*/  BSSY B0, `(.L_x_475) ;  /* 0x0000012000007945 */ /* 0x000fe60003800000 */
[----:B------:R-:W-:-:S13]  /*2b70*/  ISETP.GE.AND P0, PT, R2, R11, PT ;  /* 0x0000000b0200720c */ /* 0x000fda0003f06270 */
[----:B------:R-:W-:Y:S05]  /*2b80*/  @P0 BRA `(.L_x_476) ;  /* 0x000000f000000947 */ /* 0x000fea0003800000 */
[-C--:B----4-:R-:W-:Y:S02]  /*2b90*/  LEA R6, P0, R184, R0.reuse, 0x1 ;  /* 0x00000000b8067211 */ /* 0x090fe400078008ff */
[----:B------:R-:W-:Y:S02]  /*2ba0*/  SHF.R.S32.HI R3, RZ, 0x1f, R184 ;  /* 0x0000001fff037819 */ /* 0x000fe400000114b8 */
[----:B------:R-:W-:Y:S02]  /*2bb0*/  LEA R4, P1, R192, R0, 0x1 ;  /* 0x00000000c0047211 */ /* 0x000fe400078208ff */
[----:B------:R-:W-:Y:S02]  /*2bc0*/  SHF.R.S32.HI R16, RZ, 0x1f, R192 ;  /* 0x0000001fff107819 */ /* 0x000fe400000114c0 */
[----:B-1----:R-:W-:Y:S02]  /*2bd0*/  LEA.HI.X R7, R184, R8, R3, 0x1, P0 ;  /* 0x00000008b8077211 */ /* 0x002fe400000f0c03 */
        /* <DEDUP_REMOVED lines=10> */
.L_x_476:
[----:B------:R-:W-:Y:S05]  /*2c80*/  BSYNC B0 ;  /* 0x0000000000007941 */ /* 0x000fea0003800000 */
.L_x_475:
[----:B------:R-:W-:Y:S05]  /*2c90*/  BRA.DIV ~URZ, `(.L_x_477) ;  /* 0x00013d027f007947 */ /* 0x000fea000b800000 */
[----:B-1----:R1:W2:Y:S02]  /*2ca0*/  SHFL.IDX PT, R8, R9, 0x2, 0x181f ;  /* 0x00581f0009087f89 */ /* 0x0022a400000e0000 */
.L_x_629:
[----:B------:R-:W-:Y:S05]  /*2cb0*/  BRA.DIV ~URZ, `(.L_x_478) ;  /* 0x00013d527f007947 */ /* 0x000fea000b800000 */
[----:B----4-:R4:W1:Y:S02]  /*2cc0*/  SHFL.IDX PT, R0, R12, 0x2, 0x181f ;  /* 0x00581f000c007f89 */ /* 0x01086400000e0000 */
.L_x_630:
[----:B------:R-:W-:Y:S01]  /*2cd0*/  IADD3 R2, R10, 0x40, RZ ;  /* 0x000000400a027810 */ /* 0x000fe20007ffe0ff */
[----:B------:R-:W-:Y:S03]  /*2ce0*/  BSSY B0, `(.L_x_479) ;  /* 0x0000012000007945 */ /* 0x000fe60003800000 */
[----:B------:R-:W-:-:S13]  /*2cf0*/  ISETP.GE.AND P0, PT, R2, R11, PT ;  /* 0x0000000b0200720c */ /* 0x000fda0003f06270 */
[----:B------:R-:W-:Y:S05]  /*2d00*/  @P0 BRA `(.L_x_480) ;  /* 0x000000f000000947 */ /* 0x000fea0003800000 */
[-C--:B-1----:R-:W-:Y:S02]  /*2d10*/  LEA R6, P0, R184, R0.reuse, 0x1 ;  /* 0x00000000b8067211 */ /* 0x082fe400078008ff */
        /* <DEDUP_REMOVED lines=14> */
.L_x_480:
[----:B------:R-:W-:Y:S05]  /*2e00*/  BSYNC B0 ;  /* 0x0000000000007941 */ /* 0x000fea0003800000 */
.L_x_479:
[----:B------:R-:W-:Y:S05]  /*2e10*/  BRA.DIV ~URZ, `(.L_x_481) ;  /* 0x00013c627f007947 */ /* 0x000fea000b800000 */
[----:B--2---:R2:W3:Y:S04]  /*2e20*/  SHFL.IDX PT, R8, R9, 0x3, 0x181f ;  /* 0x00781f0009087f89 */ /* 0x0044e800000e0000 */
[----:B-1----:R2:W1:Y:S02]  /*2e30*/  SHFL.IDX PT, R0, R12, 0x3, 0x181f ;  /* 0x00781f000c007f89 */ /* 0x00246400000e0000 */
.L_x_631:
[----:B------:R-:W-:Y:S01]  /*2e40*/  IADD3 R2, R10, 0x60, RZ ;  /* 0x000000600a027810 */ /* 0x000fe20007ffe0ff */
[----:B-----5:R-:W-:Y:S01]  /*2e50*/  IMAD.WIDE.U32 R204, R13, c[0x0][0x2b0], RZ ;  /* 0x0000ac000dcc7a25 */ /* 0x020fe200078e00ff */
[----:B------:R-:W-:-:S02]  /*2e60*/  SHF.R.S32.HI R17, RZ, 0x1f, R184 ;  /* 0x0000001fff117819 */ /* 0x000fc400000114b8 */
[----:B------:R-:W-:Y:S02]  /*2e70*/  ISETP.GE.AND P0, PT, R2, R11, PT ;  /* 0x0000000b0200720c */ /* 0x000fe40003f06270 */
[----:B------:R-:W-:Y:S02]  /*2e80*/  SHF.R.S32.HI R16, RZ, 0x1f, R192 ;  /* 0x0000001fff107819 */ /* 0x000fe400000114c0 */
[----:B------:R-:W-:-:S09]  /*2e90*/  SHF.R.S32.HI R15, RZ, 0x1f, R193 ;  /* 0x0000001fff0f7819 */ /* 0x000fd200000114c1 */
[----:B-1----:R-:W-:-:S04]  /*2ea0*/  @!P0 LEA R6, P1, R184, R0, 0x1 ;  /* 0x00000000b8068211 */ /* 0x002fc800078208ff */
[----:B---3--:R-:W-:Y:S02]  /*2eb0*/  @!P0 LEA.HI.X R7, R184, R8, R17, 0x1, P1 ;  /* 0x00000008b8078211 */ /* 0x008fe400008f0c11 */
[----:B------:R-:W-:-:S03]  /*2ec0*/  @!P0 LEA R4, P1, R192, R0, 0x1 ;  /* 0x00000000c0048211 */ /* 0x000fc600078208ff */
[----:B------:R-:W-:Y:S01]  /*2ed0*/  @!PT LDS RZ, [RZ] ;  /* 0x00000000fffff984 */ /* 0x000fe20000000800 */
[----:B------:R-:W-:Y:S01]  /*2ee0*/  @!PT LDS RZ, [RZ] ;  /* 0x00000000fffff984 */ /* 0x000fe20000000800 */
[----:B------:R-:W-:Y:S01]  /*2ef0*/  @!PT LDS RZ, [RZ] ;  /* 0x00000000fffff984 */ /* 0x000fe20000000800 */
[----:B------:R1:W-:Y:S01]  /*2f00*/  @!P0 LDGSTS.E.BYPASS.LTC128B.128 [R179+0xf100], [R6.64], !P4 ;  /* 0x0f10000006b38fae */ /* 0x0003e2000e101d48 */
[----:B------:R-:W-:Y:S02]  /*2f10*/  @!P0 LEA.HI.X R5, R192, R8, R16, 0x1, P1 ;  /* 0x00000008c0058211 */ /* 0x000fe400008f0c10 */
[C---:B------:R-:W-:Y:S02]  /*2f20*/  @!P0 LEA R2, P1, R193.reuse, R0, 0x1 ;  /* 0x00000000c1028211 */ /* 0x040fe400078208ff */
[----:B------:R-:W-:Y:S01]  /*2f30*/  SHF.R.S32.HI R0, RZ, 0x1f, R13 ;  /* 0x0000001fff007819 */ /* 0x000fe2000001140d */
[----:B------:R1:W-:Y:S01]  /*2f40*/  @!P0 LDGSTS.E.BYPASS.LTC128B.128 [R179+0x13100], [R4.64], !P3 ;  /* 0x1310000004b38fae */ /* 0x0003e2000d901d48 */
[----:B------:R-:W-:-:S03]  /*2f50*/  @!P0 LEA.HI.X R3, R193, R8, R15, 0x1, P1 ;  /* 0x00000008c1038211 */ /* 0x000fc600008f0c0f */
[----:B------:R-:W-:Y:S02]  /*2f60*/  IMAD R0, R0, c[0x0][0x2b0], RZ ;  /* 0x0000ac0000007a24 */ /* 0x000fe400078e02ff */
[----:B------:R1:W-:Y:S02]  /*2f70*/  @!P0 LDGSTS.E.BYPASS.LTC128B.128 [R179+0x17100], [R2.64], !P2 ;  /* 0x1710000002b38fae */ /* 0x0003e4000d101d48 */
[----:B------:R-:W-:Y:S02]  /*2f80*/  IMAD R0, R13, c[0x0][0x2b4], R0 ;  /* 0x0000ad000d007a24 */ /* 0x000fe400078e0200 */
[----:B------:R-:W0:Y:S01]  /*2f90*/  LDGDEPBAR ;  /* 0x00000000000079af */ /* 0x000e220000000000 */
[----:B------:R-:W-:Y:S01]  /*2fa0*/  WARPSYNC 0xffffffff ;  /* 0xffffffff00007948 */ /* 0x000fe20003800000 */
[----:B------:R-:W-:Y:S02]  /*2fb0*/  IMAD.IADD R209, R205, 0x1, R0 ;  /* 0x00000001cdd17824 */ /* 0x000fe400078e0200 */
[----:B------:R-:W-:Y:S01]  /*2fc0*/  IMAD.MOV.U32 R0, RZ, RZ, c[0x0][0x2b8] ;  /* 0x0000ae00ff007624 */ /* 0x000fe200078e00ff */
[----:B------:R-:W-:Y:S01]  /*2fd0*/  BAR.SYNC.DEFER_BLOCKING 0x0 ;  /* 0x0000000000007b1d */ /* 0x000fe20000010000 */
[----:B------:R-:W-:-:S02]  /*2fe0*/  IMAD.SHL.U32 R96, R101, 0x40, RZ ;  /* 0x0000004065607824 */ /* 0x000fc400078e00ff */
[----:B------:R-:W-:Y:S01]  /*2ff0*/  IMAD.MOV.U32 R180, RZ, RZ, RZ ;  /* 0x000000ffffb47224 */ /* 0x000fe200078e00ff */
[----:B------:R-:W-:Y:S01]  /*3000*/  ISETP.NE.AND P6, PT, R0, 0x1, PT ;  /* 0x000000010000780c */ /* 0x000fe20003fc5270 */
[----:B-1----:R-:W-:-:S05]  /*3010*/  IMAD.IADD R2, R197, 0x1, R96 ;  /* 0x00000001c5027824 */ /* 0x002fca00078e0260 */
[C---:B------:R-:W-:Y:S02]  /*3020*/  ISETP.GE.AND P0, PT, R2.reuse, R195, PT ;  /* 0x000000c30200720c */ /* 0x040fe40003f06270 */
[----:B------:R-:W-:Y:S02]  /*3030*/  IADD3 R2, R2, R201, RZ ;  /* 0x000000c902027210 */ /* 0x000fe40007ffe0ff */
[----:B------:R-:W-:-:S03]  /*3040*/  ISETP.GT.OR P0, PT, R197, 0x3f, P0 ;  /* 0x0000003fc500780c */ /* 0x000fc60000704670 */
[----:B------:R-:W-:-:S04]  /*3050*/  @P6 IMAD.HI.U32 R3, R2, c[0x0][0x2bc], RZ ;  /* 0x0000af0002036a27 */ /* 0x000fc800078e00ff */
[----:B------:R-:W-:Y:S01]  /*3060*/  IMAD.MOV.U32 R0, RZ, RZ, R2 ;  /* 0x000000ffff007224 */ /* 0x000fe200078e0002 */
[----:B------:R-:W-:-:S05]  /*3070*/  @P6 SHF.R.U32.HI R0, RZ, c[0x0][0x2c0], R3 ;  /* 0x0000b000ff006a19 */ /* 0x000fca0000011603 */
[----:B------:R-:W-:-:S04]  /*3080*/  @!P0 IADD3 R3, P1, R0, R204, RZ ;  /* 0x000000cc00038210 */ /* 0x000fc80007f3e0ff */
[----:B------:R-:W-:Y:S02]  /*3090*/  @!P0 LEA.HI.X.SX32 R5, R0, R209, 0x1, P1 ;  /* 0x000000d100058211 */ /* 0x000fe400008f0eff */
[----:B------:R-:W-:-:S04]  /*30a0*/  @!P0 LEA R4, P1, R3, c[0x0][0x2a0], 0x2 ;  /* 0x0000a80003048a11 */ /* 0x000fc800078210ff */
[----:B------:R-:W-:-:S05]  /*30b0*/  @!P0 LEA.HI.X R5, R3, c[0x0][0x2a4], R5, 0x2, P1 ;  /* 0x0000a90003058a11 */ /* 0x000fca00008f1405 */
[----:B------:R1:W3:Y:S01]  /*30c0*/  @!P0 LDG.E R180, [R4.64] ;  /* 0x0000000804b48981 */ /* 0x0002e2000c1e1900 */
[----:B------:R-:W-:Y:S01]  /*30d0*/  IMAD.MOV R0, RZ, RZ, -R0 ;  /* 0x000000ffff007224 */ /* 0x000fe200078e0a00 */
[----:B------:R-:W-:Y:S01]  /*30e0*/  SHF.L.U64.HI R98, R192, 0x1, R16 ;  /* 0x00000001c0627819 */ /* 0x000fe20000010210 */
[----:B------:R-:W-:Y:S01]  /*30f0*/  IMAD.WIDE.U32 R202, R14, c[0x0][0x1e8], RZ ;  /* 0x00007a000eca7a25 */ /* 0x000fe200078e00ff */
[----:B------:R-:W-:Y:S01]  /*3100*/  SHF.L.U64.HI R99, R193, 0x1, R15 ;  /* 0x00000001c1637819 */ /* 0x000fe2000001020f */
[----:B------:R-:W-:Y:S01]  /*3110*/  BSSY B0, `(.L_x_482) ;  /* 0x0000196000007945 */ /* 0x000fe20003800000 */
[----:B------:R-:W-:Y:S01]  /*3120*/  SHF.L.U32 R102, R184, 0x1, RZ ;  /* 0x00000001b8667819 */ /* 0x000fe200000006ff */
[----:B------:R-:W-:Y:S01]  /*3130*/  IMAD R181, R0, c[0x0][0x2b8], R2 ;  /* 0x0000ae0000b57a24 */ /* 0x000fe200078e0202 */
[----:B------:R-:W-:Y:S01]  /*3140*/  SHF.L.U64.HI R97, R184, 0x1, R17 ;  /* 0x00000001b8617819 */ /* 0x000fe20000010211 */
[----:B------:R-:W-:Y:S01]  /*3150*/  IMAD R208, R14, c[0x0][0x1ec], R203 ;  /* 0x00007b000ed07a24 */ /* 0x000fe200078e02cb */
[----:B------:R-:W-:Y:S01]  /*3160*/  IADD3 R103, R164, 0x20, RZ ;  /* 0x00000020a4677810 */ /* 0x000fe20007ffe0ff */
[----:B------:R-:W-:-:S04]  /*3170*/  IMAD.WIDE.U32 R2, R181, c[0x0][0x1e0], RZ ;  /* 0x00007800b5027a25 */ /* 0x000fc800078e00ff */
[----:B------:R-:W-:Y:S02]  /*3180*/  IMAD.IADD R100, R195, 0x1, -R96 ;  /* 0x00000001c3647824 */ /* 0x000fe400078e0a60 */
[----:B------:R-:W-:-:S04]  /*3190*/  IMAD.WIDE.U32 R206, R14, c[0x0][0x210], RZ ;  /* 0x000084000ece7a25 */ /* 0x000fc800078e00ff */
[----:B------:R-:W-:Y:S02]  /*31a0*/  IMAD.IADD R23, R100, 0x1, -R217 ;  /* 0x0000000164177824 */ /* 0x000fe400078e0ad9 */
[----:B------:R-:W-:Y:S01]  /*31b0*/  IMAD R210, R14, c[0x0][0x214], R207 ;  /* 0x000085000ed27a24 */ /* 0x000fe200078e02cf */
[----:B-1----:R-:W-:Y:S01]  /*31c0*/  SHF.R.S32.HI R4, RZ, 0x1f, R181 ;  /* 0x0000001fff047819 */ /* 0x002fe200000114b5 */
[----:B------:R-:W-:Y:S02]  /*31d0*/  IMAD.SHL.U32 R104, R192, 0x2, RZ ;  /* 0x00000002c0687824 */ /* 0x000fe400078e00ff */
[----:B------:R-:W-:Y:S02]  /*31e0*/  IMAD.SHL.U32 R105, R193, 0x2, RZ ;  /* 0x00000002c1697824 */ /* 0x000fe400078e00ff */
[C---:B------:R-:W-:Y:S02]  /*31f0*/  IMAD R0, R4.reuse, c[0x0][0x1e0], RZ ;  /* 0x0000780004007a24 */ /* 0x040fe400078e02ff */
[----:B------:R-:W-:-:S02]  /*3200*/  IMAD R5, R4, c[0x0][0x208], RZ ;  /* 0x0000820004057a24 */ /* 0x000fc400078e02ff */
[----:B------:R-:W-:-:S05]  /*3210*/  IMAD R0, R181, c[0x0][0x1e4], R0 ;  /* 0x00007900b5007a24 */ /* 0x000fca00078e0200 */
[----:B------:R-:W-:Y:S02]  /*3220*/  IADD3 R3, R3, R0, RZ ;  /* 0x0000000003037210 */ /* 0x000fe40007ffe0ff */
[----:B--234-:R-:W-:-:S03]  /*3230*/  SHF.R.S32.HI R12, RZ, 0x1f, R180 ;  /* 0x0000001fff0c7819 */ /* 0x01cfc600000114b4 */
[----:B------:R-:W-:-:S04]  /*3240*/  IMAD.WIDE.U32 R2, R180, c[0x0][0x1f0], R2 ;  /* 0x00007c00b4027a25 */ /* 0x000fc800078e0002 */
[----:B------:R-:W-:Y:S01]  /*3250*/  IMAD R0, R12, c[0x0][0x1f0], RZ ;  /* 0x00007c000c007a24 */ /* 0x000fe200078e02ff */
[----:B------:R-:W-:-:S03]  /*3260*/  IADD3 R2, P0, R2, R202, RZ ;  /* 0x000000ca02027210 */ /* 0x000fc60007f1e0ff */
[----:B------:R-:W-:-:S05]  /*3270*/  IMAD R0, R180, c[0x0][0x1f4], R0 ;  /* 0x00007d00b4007a24 */ /* 0x000fca00078e0200 */
[----:B------:R-:W-:Y:S02]  /*3280*/  IADD3.X R3, R208, R3, R0, P0, !PT ;  /* 0x00000003d0037210 */ /* 0x000fe400007fe400 */
[----:B------:R-:W-:-:S04]  /*3290*/  LEA R0, P0, R2, c[0x0][0x1c8], 0x1 ;  /* 0x0000720002007a11 */ /* 0x000fc800078008ff */
[----:B------:R-:W-:Y:S01]  /*32a0*/  LEA.HI.X R6, R2, c[0x0][0x1cc], R3, 0x1, P0 ;  /* 0x0000730002067a11 */ /* 0x000fe200000f0c03 */
[----:B------:R-:W1:Y:S01]  /*32b0*/  SHFL.IDX PT, R8, R0, RZ, 0x181f ;  /* 0x00181fff00087589 */ /* 0x000e6200000e0000 */
[----:B------:R-:W-:Y:S01]  /*32c0*/  ISETP.GE.AND P0, PT, R23, 0x1, PT ;  /* 0x000000011700780c */ /* 0x000fe20003f06270 */
[----:B------:R-:W-:Y:S02]  /*32d0*/  IMAD.WIDE.U32 R2, R181, c[0x0][0x208], RZ ;  /* 0x00008200b5027a25 */ /* 0x000fe400078e00ff */
[----:B------:R-:W2:Y:S04]  /*32e0*/  SHFL.IDX PT, R9, R6, RZ, 0x181f ;  /* 0x00181fff06097589 */ /* 0x000ea800000e0000 */
[----:B------:R3:W4:Y:S04]  /*32f0*/  SHFL.IDX PT, R10, R0, 0x1, 0x181f ;  /* 0x00381f00000a7f89 */ /* 0x00072800000e0000 */
[----:B------:R5:W4:Y:S02]  /*3300*/  SHFL.IDX PT, R11, R6, 0x1, 0x181f ;  /* 0x00381f00060b7f89 */ /* 0x000b2400000e0000 */
[----:B------:R-:W-:-:S02]  /*3310*/  @P0 ISETP.GE.AND P3, PT, R184, c[0x0][0x1d4], PT ;  /* 0x00007500b8000a0c */ /* 0x000fc40003f66270 */
[----:B------:R-:W-:Y:S02]  /*3320*/  @P0 ISETP.GE.AND P2, PT, R192, c[0x0][0x1d4], PT ;  /* 0x00007500c0000a0c */ /* 0x000fe40003f46270 */
[----:B-1----:R-:W-:Y:S01]  /*3330*/  @P0 LEA R4, P1, R184, R8, 0x1 ;  /* 0x00000008b8040211 */ /* 0x002fe200078208ff */
[----:B---3--:R-:W-:-:S03]  /*3340*/  IMAD R0, R181, c[0x0][0x20c], R5 ;  /* 0x00008300b5007a24 */ /* 0x008fc600078e0205 */
[-C--:B--2---:R-:W-:Y:S02]  /*3350*/  @P0 LEA.HI.X R5, R184, R9.reuse, R17, 0x1, P1 ;  /* 0x00000009b8050211 */ /* 0x084fe400008f0c11 */
[----:B-----5:R-:W-:Y:S01]  /*3360*/  @P0 LEA R6, P1, R192, R8, 0x1 ;  /* 0x00000008c0060211 */ /* 0x020fe200078208ff */
[----:B------:R-:W-:Y:S02]  /*3370*/  IMAD.IADD R3, R3, 0x1, R0 ;  /* 0x0000000103037824 */ /* 0x000fe400078e0200 */
[----:B------:R1:W-:Y:S01]  /*3380*/  @P0 LDGSTS.E.BYPASS.LTC128B.128 [R179+0x6100], [R4.64], !P3 ;  /* 0x0610000004b30fae */ /* 0x0003e2000d901d48 */
[----:B------:R-:W-:Y:S01]  /*3390*/  ISETP.GE.AND P3, PT, R23, 0x21, PT ;  /* 0x000000211700780c */ /* 0x000fe20003f66270 */
[----:B------:R-:W-:Y:S01]  /*33a0*/  IMAD R0, R12, c[0x0][0x218], RZ ;  /* 0x000086000c007a24 */ /* 0x000fe200078e02ff */
[----:B------:R-:W-:Y:S01]  /*33b0*/  @P0 LEA.HI.X R7, R192, R9, R16, 0x1, P1 ;  /* 0x00000009c0070211 */ /* 0x000fe200008f0c10 */
[----:B------:R-:W-:-:S04]  /*33c0*/  IMAD.WIDE.U32 R2, R180, c[0x0][0x218], R2 ;  /* 0x00008600b4027a25 */ /* 0x000fc800078e0002 */
[----:B------:R2:W-:Y:S06]  /*33d0*/  @P0 LDGSTS.E.BYPASS.LTC128B.128 [R179+0x8100], [R6.64], !P2 ;  /* 0x0810000006b30fae */ /* 0x0005ec000d101d48 */
[C---:B------:R-:W-:Y:S02]  /*33e0*/  @P3 ISETP.GE.AND P4, PT, R193.reuse, c[0x0][0x1d4], PT ;  /* 0x00007500c1003a0c */ /* 0x040fe40003f86270 */
[----:B-1----:R-:W-:-:S04]  /*33f0*/  @P0 LEA R4, P1, R193, R8, 0x1 ;  /* 0x00000008c1040211 */ /* 0x002fc800078208ff */
[----:B------:R-:W-:Y:S01]  /*3400*/  @P0 LEA.HI.X R5, R193, R9, R15, 0x1, P1 ;  /* 0x00000009c1050211 */ /* 0x000fe200008f0c0f */
[----:B--2---:R-:W-:Y:S01]  /*3410*/  IMAD R6, R180, c[0x0][0x21c], R0 ;  /* 0x00008700b4067a24 */ /* 0x004fe200078e0200 */
[----:B------:R-:W-:Y:S02]  /*3420*/  IADD3 R0, P2, R2, R206, RZ ;  /* 0x000000ce02007210 */ /* 0x000fe40007f5e0ff */
[----:B----4-:R-:W-:Y:S02]  /*3430*/  @P3 LEA R2, P1, R184, R10, 0x1 ;  /* 0x0000000ab8023211 */ /* 0x010fe400078208ff */
[----:B------:R-:W-:Y:S02]  /*3440*/  IADD3.X R6, R210, R3, R6, P2, !PT ;  /* 0x00000003d2067210 */ /* 0x000fe400017fe406 */
[----:B------:R-:W-:Y:S02]  /*3450*/  @P3 LEA.HI.X R3, R184, R11, R17, 0x1, P1 ;  /* 0x0000000bb8033211 */ /* 0x000fe400008f0c11 */
[----:B------:R-:W-:-:S02]  /*3460*/  LEA R7, P1, R0, c[0x0][0x1f8], 0x1 ;  /* 0x00007e0000077a11 */ /* 0x000fc400078208ff */
[----:B------:R-:W-:Y:S02]  /*3470*/  @P0 ISETP.GE.AND P2, PT, R193, c[0x0][0x1d4], PT ;  /* 0x00007500c1000a0c */ /* 0x000fe40003f46270 */
[----:B------:R-:W-:Y:S02]  /*3480*/  LEA.HI.X R8, R0, c[0x0][0x1fc], R6, 0x1, P1 ;  /* 0x00007f0000087a11 */ /* 0x000fe400008f0c06 */
[----:B------:R-:W-:Y:S01]  /*3490*/  @P3 ISETP.GE.AND P1, PT, R184, c[0x0][0x1d4], PT ;  /* 0x00007500b8003a0c */ /* 0x000fe20003f26270 */
[----:B------:R-:W1:Y:S04]  /*34a0*/  SHFL.IDX PT, R0, R7, RZ, 0x181f ;  /* 0x00181fff07007589 */ /* 0x000e6800000e0000 */
[----:B------:R-:W-:Y:S04]  /*34b0*/  SHFL.IDX PT, R22, R8, 0x1, 0x181f ;  /* 0x00381f0008167f89 */ /* 0x000fe800000e0000 */
[----:B------:R2:W-:Y:S01]  /*34c0*/  @P0 LDGSTS.E.BYPASS.LTC128B.128 [R179+0xa100], [R4.64], !P2 ;  /* 0x0a10000004b30fae */ /* 0x0005e2000d101d48 */
[----:B------:R-:W-:-:S02]  /*34d0*/  @P3 ISETP.GE.AND P2, PT, R192, c[0x0][0x1d4], PT ;  /* 0x00007500c0003a0c */ /* 0x000fc40003f46270 */
[C---:B------:R-:W-:Y:S01]  /*34e0*/  @P3 LEA R6, P0, R192.reuse, R10, 0x1 ;  /* 0x0000000ac0063211 */ /* 0x040fe200078008ff */
[----:B------:R3:W-:Y:S04]  /*34f0*/  @P3 LDGSTS.E.BYPASS.LTC128B.128 [R179+0x7100], [R2.64], !P1 ;  /* 0x0710000002b33fae */ /* 0x0007e8000c901d48 */
[----:B---3--:R3:W-:Y:S04]  /*3500*/  SHFL.IDX PT, R3, R7, 0x1, 0x181f ;  /* 0x00381f0007037f89 */ /* 0x0087e800000e0000 */
[----:B------:R-:W4:Y:S01]  /*3510*/  SHFL.IDX PT, R2, R8, RZ, 0x181f ;  /* 0x00181fff08027589 */ /* 0x000f2200000e0000 */
[----:B---3--:R-:W-:-:S02]  /*3520*/  @P3 LEA.HI.X R7, R192, R11, R16, 0x1, P0 ;  /* 0x0000000bc0073211 */ /* 0x008fc400000f0c10 */
[----:B--2---:R-:W-:-:S03]  /*3530*/  @P3 LEA R4, P0, R193, R10, 0x1 ;  /* 0x0000000ac1043211 */ /* 0x004fc600078008ff */
[----:B------:R2:W-:Y:S01]  /*3540*/  @P3 LDGSTS.E.BYPASS.LTC128B.128 [R179+0x9100], [R6.64], !P2 ;  /* 0x0910000006b33fae */ /* 0x0005e2000d101d48 */
[----:B------:R-:W-:-:S05]  /*3550*/  @P3 LEA.HI.X R5, R193, R11, R15, 0x1, P0 ;  /* 0x0000000bc1053211 */ /* 0x000fca00000f0c0f */
[----:B------:R2:W-:Y:S04]  /*3560*/  @P3 LDGSTS.E.BYPASS.LTC128B.128 [R179+0xb100], [R4.64], !P4 ;  /* 0x0b10000004b33fae */ /* 0x0005e8000e101d48 */
[----:B------:R-:W0:Y:S01]  /*3570*/  LDGDEPBAR ;  /* 0x00000000000079af */ /* 0x000e220000000000 */
[----:B------:R-:W-:Y:S02]  /*3580*/  R2P PR, R198, 0x6 ;  /* 0x00000006c6007804 */ /* 0x000fe40000000000 */
[C---:B-1----:R-:W-:Y:S02]  /*3590*/  IADD3 R14, P0, R0.reuse, R104, RZ ;  /* 0x00000068000e7210 */ /* 0x042fe40007f1e0ff */
[----:B------:R-:W-:Y:S02]  /*35a0*/  IADD3 R12, P4, R0, R105, RZ ;  /* 0x00000069000c7210 */ /* 0x000fe40007f9e0ff */
[----:B----4-:R-:W-:-:S02]  /*35b0*/  IADD3.X R15, R2, R98, RZ, P0, !PT ;  /* 0x00000062020f7210 */ /* 0x010fc400007fe4ff */
[----:B------:R-:W-:Y:S01]  /*35c0*/  IADD3 R20, P0, R3, R104, RZ ;  /* 0x0000006803147210 */ /* 0x000fe20007f1e0ff */
[----:B------:R-:W-:Y:S01]  /*35d0*/  IMAD.X R13, R2, 0x1, R99, P4 ;  /* 0x00000001020d7824 */ /* 0x000fe200020e0663 */
[----:B------:R-:W-:Y:S02]  /*35e0*/  ISETP.GE.AND P4, PT, R184, c[0x0][0x1d4], PT ;  /* 0x00007500b8007a0c */ /* 0x000fe40003f86270 */
[----:B------:R-:W-:Y:S02]  /*35f0*/  IADD3.X R21, R22, R98, RZ, P0, !PT ;  /* 0x0000006216157210 */ /* 0x000fe400007fe4ff */
[----:B------:R-:W-:Y:S02]  /*3600*/  ISETP.LT.OR P0, PT, R23, 0x1, P4 ;  /* 0x000000011700780c */ /* 0x000fe40002701670 */
[----:B------:R-:W-:Y:S01]  /*3610*/  IADD3 R16, P3, R0, R102, RZ ;  /* 0x0000006600107210 */ /* 0x000fe20007f7e0ff */
[----:B------:R-:W-:Y:S01]  /*3620*/  IMAD.MOV.U32 R0, RZ, RZ, 0x40 ;  /* 0x00000040ff007424 */ /* 0x000fe200078e00ff */
[----:B------:R-:W-:-:S02]  /*3630*/  @P1 IADD3 R103, R164, -0x20, RZ ;  /* 0xffffffe0a4671810 */ /* 0x000fc40007ffe0ff */
[----:B------:R-:W-:Y:S01]  /*3640*/  IADD3 R18, P1, R3, R102, RZ ;  /* 0x0000006603127210 */ /* 0x000fe20007f3e0ff */
[----:B------:R-:W-:Y:S01]  /*3650*/  IMAD.X R17, R2, 0x1, R97, P3 ;  /* 0x0000000102117824 */ /* 0x000fe200018e0661 */
[----:B------:R-:W-:Y:S01]  /*3660*/  ISETP.GE.AND P3, PT, R192, c[0x0][0x1d4], PT ;  /* 0x00007500c0007a0c */ /* 0x000fe20003f66270 */
[----:B------:R-:W-:-:S04]  /*3670*/  DEPBAR.LE SB0, 0x1 ;  /* 0x000080400000791a */ /* 0x000fc80000000000 */
[----:B------:R-:W-:-:S04]  /*3680*/  DEPBAR.LE SB0, 0x0 ;  /* 0x000080000000791a */ /* 0x000fc80000000000 */
[----:B------:R-:W-:Y:S01]  /*3690*/  BAR.SYNC.DEFER_BLOCKING 0x0 ;  /* 0x0000000000007b1d */ /* 0x000fe20000010000 */
[----:B------:R-:W-:Y:S01]  /*36a0*/  IMAD.X R19, R22, 0x1, R97, P1 ;  /* 0x0000000116137824 */ /* 0x000fe200008e0661 */
[----:B------:R-:W-:Y:S02]  /*36b0*/  ISETP.GE.AND P1, PT, R193, c[0x0][0x1d4], PT ;  /* 0x00007500c1007a0c */ /* 0x000fe40003f26270 */
[----:B------:R-:W-:Y:S02]  /*36c0*/  ISETP.LT.OR P4, PT, R23, 0x21, P4 ;  /* 0x000000211700780c */ /* 0x000fe40002781670 */
[----:B------:R-:W-:Y:S02]  /*36d0*/  SEL R0, R0, 0xffffffc0, !P2 ;  /* 0xffffffc000007807 */ /* 0x000fe40005000000 */
[----:B------:R-:W-:Y:S02]  /*36e0*/  ISETP.GT.AND P5, PT, R197, 0x3f, PT ;  /* 0x0000003fc500780c */ /* 0x000fe40003fa4270 */
[----:B------:R-:W-:Y:S01]  /*36f0*/  IADD3 R166, R164, R0, RZ ;  /* 0x00000000a4a67210 */ /* 0x000fe20007ffe0ff */
[----:B--2---:R-:W-:Y:S04]  /*3700*/  LDSM.16.M88.4 R4, [R173] ;  /* 0x00000000ad04783b */ /* 0x004fe80000000200 */
[----:B------:R-:W-:Y:S04]  /*3710*/  LDSM.16.M88.4 R24, [R164] ;  /* 0x00000000a418783b */ /* 0x000fe80000000200 */
[----:B------:R-:W1:Y:S04]  /*3720*/  LDSM.16.M88.4 R28, [R164+0x800] ;  /* 0x00080000a41c783b */ /* 0x000e680000000200 */
[----:B------:R-:W2:Y:S04]  /*3730*/  LDSM.16.M88.4 R40, [R164+0x1000] ;  /* 0x00100000a428783b */ /* 0x000ea80000000200 */
[----:B------:R-:W3:Y:S04]  /*3740*/  LDSM.16.M88.4 R36, [R164+0x1800] ;  /* 0x00180000a424783b */ /* 0x000ee80000000200 */
[----:B------:R-:W-:Y:S04]  /*3750*/  LDSM.16.M88.4 R8, [R174] ;  /* 0x00000000ae08783b */ /* 0x000fe80000000200 */
[----:B------:R-:W-:Y:S04]  /*3760*/  LDSM.16.M88.4 R48, [R103] ;  /* 0x000000006730783b */ /* 0x000fe80000000200 */
[----:B------:R-:W4:Y:S04]  /*3770*/  LDSM.16.M88.4 R60, [R103+0x800] ;  /* 0x00080000673c783b */ /* 0x000f280000000200 */
[----:B------:R-:W5:Y:S04]  /*3780*/  LDSM.16.M88.4 R80, [R103+0x1000] ;  /* 0x001000006750783b */ /* 0x000f680000000200 */
        /* <DEDUP_REMOVED lines=9> */
[----:B------:R-:W-:Y:S01]  /*3820*/  ISETP.LT.OR P0, PT, R23, 0x1, P1 ;  /* 0x000000011700780c */ /* 0x000fe20000f01670 */
[C---:B------:R-:W-:Y:S08]  /*3830*/  HMMA.16816.F32 R28, R4.reuse, R30, RZ ;  /* 0x0000001e041c723c */ /* 0x040ff000000018ff */
[----:B--2---:R-:W-:Y:S04]  /*3840*/  HMMA.16816.F32 R52, R4, R40, RZ ;  /* 0x000000280434723c */ /* 0x004fe800000018ff */
[----:B------:R1:W-:Y:S01]  /*3850*/  LDGSTS.E.BYPASS.LTC128B.128 [R179+0x4100], [R12.64], !P0 ;  /* 0x041000000cb37fae */ /* 0x0003e2000c101d48 */
[----:B------:R-:W-:-:S03]  /*3860*/  IADD3 R2, P0, R3, R105, RZ ;  /* 0x0000006903027210 */ /* 0x000fc60007f1e0ff */
[----:B------:R2:W-:Y:S01]  /*3870*/  LDGSTS.E.BYPASS.LTC128B.128 [R179+0x1100], [R18.64], !P4 ;  /* 0x0110000012b37fae */ /* 0x0005e2000e101d48 */
[C---:B------:R-:W-:Y:S01]  /*3880*/  HMMA.16816.F32 R56, R4.reuse, R42, RZ ;  /* 0x0000002a0438723c */ /* 0x040fe200000018ff */
[----:B------:R-:W-:Y:S01]  /*3890*/  IMAD.X R3, R22, 0x1, R99, P0 ;  /* 0x0000000116037824 */ /* 0x000fe200000e0663 */
[----:B------:R-:W-:Y:S01]  /*38a0*/  ISETP.LT.OR P0, PT, R23, 0x21, P1 ;  /* 0x000000211700780c */ /* 0x000fe20000f01670 */
[----:B------:R2:W-:Y:S05]  /*38b0*/  LDGSTS.E.BYPASS.LTC128B.128 [R179+0x3100], [R20.64], !P3 ;  /* 0x0310000014b37fae */ /* 0x0005ea000d901d48 */
[C---:B---3--:R-:W-:Y:S07]  /*38c0*/  HMMA.16816.F32 R68, R4.reuse, R36, RZ ;  /* 0x000000240444723c */ /* 0x048fee00000018ff */
[----:B------:R3:W-:Y:S01]  /*38d0*/  LDGSTS.E.BYPASS.LTC128B.128 [R179+0x5100], [R2.64], !P0 ;  /* 0x0510000002b37fae */ /* 0x0007e2000c101d48 */
[----:B------:R-:W-:Y:S01]  /*38e0*/  HMMA.16816.F32 R40, R4, R38, RZ ;  /* 0x000000260428723c */ /* 0x000fe200000018ff */
[----:B------:R-:W-:-:S02]  /*38f0*/  ISETP.GT.AND P0, PT, R101, R194, PT ;  /* 0x000000c26500720c */ /* 0x000fc40003f04270 */
[----:B------:R-:W-:Y:S04]  /*3900*/  LDSM.16.M88.4 R64, [R166+0x800] ;  /* 0x00080000a640783b */ /* 0x000fe80000000200 */
[----:B------:R-:W-:Y:S01]  /*3910*/  LDSM.16.M88.4 R72, [R166+0x1000] ;  /* 0x00100000a648783b */ /* 0x000fe20000000200 */
[C---:B-1----:R-:W-:Y:S03]  /*3920*/  HMMA.16816.F32 R12, R4.reuse, R24, RZ ;  /* 0x00000018040c723c */ /* 0x042fe600000018ff */
[----:B------:R-:W-:Y:S04]  /*3930*/  LDSM.16.M88.4 R36, [R166+0x1800] ;  /* 0x00180000a624783b */ /* 0x000fe80000000200 */
[----:B--2---:R-:W-:Y:S01]  /*3940*/  LDSM.16.M88.4 R20, [R166] ;  /* 0x00000000a614783b */ /* 0x004fe20000000200 */
[----:B------:R-:W-:Y:S03]  /*3950*/  HMMA.16816.F32 R24, R4, R26, RZ ;  /* 0x0000001a0418723c */ /* 0x000fe600000018ff */
[----:B------:R-:W1:Y:S04]  /*3960*/  LDSM.16.M88.4 R4, [R176] ;  /* 0x00000000b004783b */ /* 0x000e680000000200 */
[----:B------:R-:W-:Y:S01]  /*3970*/  LDSM.16.M88.4 R16, [R175] ;  /* 0x00000000af10783b */ /* 0x000fe20000000200 */
[----:B----4-:R-:W-:Y:S01]  /*3980*/  HMMA.16816.F32 R28, R8, R62, R28 ;  /* 0x0000003e081c723c */ /* 0x010fe2000000181c */
[----:B---3--:R-:W-:-:S02]  /*3990*/  IADD3 R2, R103, 0x4000, RZ ;  /* 0x0000400067027810 */ /* 0x008fc40007ffe0ff */
[----:B------:R-:W0:Y:S03]  /*39a0*/  LDGDEPBAR ;  /* 0x00000000000079af */ /* 0x000e260000000000 */
[----:B------:R-:W-:Y:S02]  /*39b0*/  IMAD.IADD R165, R2, 0x1, R0 ;  /* 0x0000000102a57824 */ /* 0x000fe400078e0200 */
[C---:B------:R-:W-:Y:S03]  /*39c0*/  HMMA.16816.F32 R44, R8.reuse, R48, R12 ;  /* 0x00000030082c723c */ /* 0x040fe6000000180c */
[----:B------:R-:W2:Y:S05]  /*39d0*/  LDSM.16.M88.4 R76, [R165+-0x4000] ;  /* 0xffc00000a54c783b */ /* 0x000eaa0000000200 */
[C---:B------:R-:W-:Y:S01]  /*39e0*/  HMMA.16816.F32 R12, R8.reuse, R50, R24 ;  /* 0x00000032080c723c */ /* 0x040fe20000001818 */
[----:B------:R-:W3:Y:S04]  /*39f0*/  LDSM.16.M88.4 R84, [R165+-0x3800] ;  /* 0xffc80000a554783b */ /* 0x000ee80000000200 */
[----:B------:R-:W4:Y:S03]  /*3a00*/  LDSM.16.M88.4 R92, [R165+-0x3000] ;  /* 0xffd00000a55c783b */ /* 0x000f260000000200 */
[C---:B------:R-:W-:Y:S01]  /*3a10*/  HMMA.16816.F32 R24, R8.reuse, R60, R32 ;  /* 0x0000003c0818723c */ /* 0x040fe20000001820 */
[----:B------:R-:W2:Y:S07]  /*3a20*/  LDSM.16.M88.4 R60, [R165+-0x2800] ;  /* 0xffd80000a53c783b */ /* 0x000eae0000000200 */
[C---:B-----5:R-:W-:Y:S08]  /*3a30*/  HMMA.16816.F32 R32, R8.reuse, R80, R52 ;  /* 0x000000500820723c */ /* 0x060ff00000001834 */
[C---:B------:R-:W-:Y:S01]  /*3a40*/  HMMA.16816.F32 R48, R8.reuse, R82, R56 ;  /* 0x000000520830723c */ /* 0x040fe20000001838 */
[----:B------:R-:W-:Y:S04]  /*3a50*/  LDSM.16.M88.4 R80, [R164+0x2800] ;  /* 0x00280000a450783b */ /* 0x000fe80000000200 */
[----:B------:R-:W-:Y:S03]  /*3a60*/  LDSM.16.M88.4 R56, [R164+0x3800] ;  /* 0x00380000a438783b */ /* 0x000fe60000000200 */
[C---:B------:R-:W-:Y:S01]  /*3a70*/  HMMA.16816.F32 R52, R8.reuse, R88, R68 ;  /* 0x000000580834723c */ /* 0x040fe20000001844 */
[----:B------:R-:W-:Y:S07]  /*3a80*/  LDSM.16.M88.4 R68, [R103+0x2000] ;  /* 0x002000006744783b */ /* 0x000fee0000000200 */
[----:B------:R-:W-:Y:S01]  /*3a90*/  HMMA.16816.F32 R40, R8, R90, R40 ;  /* 0x0000005a0828723c */ /* 0x000fe20000001828 */
[----:B------:R-:W-:Y:S07]  /*3aa0*/  LDSM.16.M88.4 R88, [R164+0x3000] ;  /* 0x00300000a458783b */ /* 0x000fee0000000200 */
[C---:B-1----:R-:W-:Y:S08]  /*3ab0*/  HMMA.16816.F32 R44, R4.reuse, R20, R44 ;  /* 0x00000014042c723c */ /* 0x042ff0000000182c */
[C---:B------:R-:W-:Y:S01]  /*3ac0*/  HMMA.16816.F32 R20, R4.reuse, R22, R12 ;  /* 0x000000160414723c */ /* 0x040fe2000000180c */
[----:B------:R-:W-:Y:S07]  /*3ad0*/  LDSM.16.M88.4 R12, [R173+0x4000] ;  /* 0x00400000ad0c783b */ /* 0x000fee0000000200 */
[C---:B------:R-:W-:Y:S08]  /*3ae0*/  HMMA.16816.F32 R8, R4.reuse, R64, R24 ;  /* 0x000000400408723c */ /* 0x040ff00000001818 */
[C---:B------:R-:W-:Y:S01]  /*3af0*/  HMMA.16816.F32 R28, R4.reuse, R66, R28 ;  /* 0x00000042041c723c */ /* 0x040fe2000000181c */
[----:B------:R-:W1:Y:S07]  /*3b00*/  LDSM.16.M88.4 R64, [R164+0x2000] ;  /* 0x00200000a440783b */ /* 0x000e6e0000000200 */
[C---:B------:R-:W-:Y:S08]  /*3b10*/  HMMA.16816.F32 R32, R4.reuse, R72, R32 ;  /* 0x000000480420723c */ /* 0x040ff00000001820 */
[C---:B------:R-:W-:Y:S01]  /*3b20*/  HMMA.16816.F32 R48, R4.reuse, R74, R48 ;  /* 0x0000004a0430723c */ /* 0x040fe20000001830 */
[----:B------:R-:W-:Y:S07]  /*3b30*/  LDSM.16.M88.4 R72, [R166+0x2000] ;  /* 0x00200000a648783b */ /* 0x000fee0000000200 */
[C---:B------:R-:W-:Y:S08]  /*3b40*/  HMMA.16816.F32 R52, R4.reuse, R36, R52 ;  /* 0x000000240434723c */ /* 0x040ff00000001834 */
[----:B------:R-:W-:Y:S08]  /*3b50*/  HMMA.16816.F32 R40, R4, R38, R40 ;  /* 0x000000260428723c */ /* 0x000ff00000001828 */
[C---:B--2---:R-:W-:Y:S08]  /*3b60*/  HMMA.16816.F32 R44, R16.reuse, R76, R44 ;  /* 0x0000004c102c723c */ /* 0x044ff0000000182c */
[C---:B------:R-:W-:Y:S01]  /*3b70*/  HMMA.16816.F32 R36, R16.reuse, R78, R20 ;  /* 0x0000004e1024723c */ /* 0x040fe20000001814 */
[----:B------:R-:W-:Y:S07]  /*3b80*/  LDSM.16.M88.4 R76, [R103+0x2800] ;  /* 0x00280000674c783b */ /* 0x000fee0000000200 */
[C---:B---3--:R-:W-:Y:S01]  /*3b90*/  HMMA.16816.F32 R24, R16.reuse, R84, R8 ;  /* 0x000000541018723c */ /* 0x048fe20000001808 */
[----:B------:R-:W2:Y:S07]  /*3ba0*/  LDSM.16.M88.4 R8, [R174+0x4000] ;  /* 0x00400000ae08783b */ /* 0x000eae0000000200 */
[C---:B------:R-:W-:Y:S01]  /*3bb0*/  HMMA.16816.F32 R20, R16.reuse, R86, R28 ;  /* 0x000000561014723c */ /* 0x040fe2000000181c */
[----:B------:R-:W-:Y:S07]  /*3bc0*/  LDSM.16.M88.4 R84, [R166+0x3000] ;  /* 0x00300000a654783b */ /* 0x000fee0000000200 */
[C---:B----4-:R-:W-:Y:S08]  /*3bd0*/  HMMA.16816.F32 R4, R16.reuse, R92, R32 ;  /* 0x0000005c1004723c */ /* 0x050ff00000001820 */
[C---:B------:R-:W-:Y:S01]  /*3be0*/  HMMA.16816.F32 R48, R16.reuse, R94, R48 ;  /* 0x0000005e1030723c */ /* 0x040fe20000001830 */
[----:B------:R-:W3:Y:S07]  /*3bf0*/  LDSM.16.M88.4 R92, [R103+0x3000] ;  /* 0x00300000675c783b */ /* 0x000eee0000000200 */
[C---:B------:R-:W-:Y:S08]  /*3c00*/  HMMA.16816.F32 R52, R16.reuse, R60, R52 ;  /* 0x0000003c1034723c */ /* 0x040ff00000001834 */
[----:B------:R-:W-:Y:S01]  /*3c10*/  HMMA.16816.F32 R16, R16, R62, R40 ;  /* 0x0000003e1010723c */ /* 0x000fe20000001828 */
[----:B------:R-:W4:Y:S07]  /*3c20*/  LDSM.16.M88.4 R60, [R103+0x3800] ;  /* 0x00380000673c783b */ /* 0x000f2e0000000200 */
[C---:B-1----:R-:W-:Y:S08]  /*3c30*/  HMMA.16816.F32 R40, R12.reuse, R64, R44 ;  /* 0x000000400c28723c */ /* 0x042ff0000000182c */
[C---:B------:R-:W-:Y:S08]  /*3c40*/  HMMA.16816.F32 R28, R12.reuse, R80, R24 ;  /* 0x000000500c1c723c */ /* 0x040ff00000001818 */
[C---:B------:R-:W-:Y:S01]  /*3c50*/  HMMA.16816.F32 R24, R12.reuse, R82, R20 ;  /* 0x000000520c18723c */ /* 0x040fe20000001814 */
[----:B------:R-:W-:Y:S07]  /*3c60*/  LDSM.16.M88.4 R80, [R166+0x2800] ;  /* 0x00280000a650783b */ /* 0x000fee0000000200 */
[C---:B------:R-:W-:Y:S01]  /*3c70*/  HMMA.16816.F32 R32, R12.reuse, R66, R36 ;  /* 0x000000420c20723c */ /* 0x040fe20000001824 */
[----:B------:R-:W-:Y:S07]  /*3c80*/  LDSM.16.M88.4 R64, [R166+0x3800] ;  /* 0x00380000a640783b */ /* 0x000fee0000000200 */
[C---:B------:R-:W-:Y:S01]  /*3c90*/  HMMA.16816.F32 R20, R12.reuse, R88, R4 ;  /* 0x000000580c14723c */ /* 0x040fe20000001804 */
[----:B------:R-:W1:Y:S07]  /*3ca0*/  LDSM.16.M88.4 R4, [R176+0x4000] ;  /* 0x00400000b004783b */ /* 0x000e6e0000000200 */
[C---:B------:R-:W-:Y:S08]  /*3cb0*/  HMMA.16816.F32 R48, R12.reuse, R90, R48 ;  /* 0x0000005a0c30723c */ /* 0x040ff00000001830 */
[C---:B------:R-:W-:Y:S08]  /*3cc0*/  HMMA.16816.F32 R44, R12.reuse, R56, R52 ;  /* 0x000000380c2c723c */ /* 0x040ff00000001834 */
[----:B------:R-:W-:Y:S08]  /*3cd0*/  HMMA.16816.F32 R16, R12, R58, R16 ;  /* 0x0000003a0c10723c */ /* 0x000ff00000001810 */
[C---:B--2---:R-:W-:Y:S01]  /*3ce0*/  HMMA.16816.F32 R12, R8.reuse, R68, R40 ;  /* 0x00000044080c723c */ /* 0x044fe20000001828 */
[----:B------:R-:W-:Y:S07]  /*3cf0*/  LDSM.16.M88.4 R40, [R165+-0x1000] ;  /* 0xfff00000a528783b */ /* 0x000fee0000000200 */
[C---:B------:R-:W-:Y:S08]  /*3d00*/  HMMA.16816.F32 R36, R8.reuse, R76, R28 ;  /* 0x0000004c0824723c */ /* 0x040ff0000000181c */
[C---:B------:R-:W-:Y:S01]  /*3d10*/  HMMA.16816.F32 R28, R8.reuse, R78, R24 ;  /* 0x0000004e081c723c */ /* 0x040fe20000001818 */
[----:B------:R-:W-:Y:S07]  /*3d20*/  LDSM.16.M88.4 R76, [R165+-0x1800] ;  /* 0xffe80000a54c783b */ /* 0x000fee0000000200 */
[C---:B------:R-:W-:Y:S01]  /*3d30*/  HMMA.16816.F32 R32, R8.reuse, R70, R32 ;  /* 0x000000460820723c */ /* 0x040fe20000001820 */
[----:B------:R-:W-:Y:S07]  /*3d40*/  LDSM.16.M88.4 R68, [R165+-0x2000] ;  /* 0xffe00000a544783b */ /* 0x000fee0000000200 */
[C---:B---3--:R-:W-:Y:S01]  /*3d50*/  HMMA.16816.F32 R24, R8.reuse, R92, R20 ;  /* 0x0000005c0818723c */ /* 0x048fe20000001814 */
[----:B------:R-:W2:Y:S07]  /*3d60*/  LDSM.16.M88.4 R20, [R175+0x4000] ;  /* 0x00400000af14783b */ /* 0x000eae0000000200 */
[C---:B------:R-:W-:Y:S08]  /*3d70*/  HMMA.16816.F32 R56, R8.reuse, R94, R48 ;  /* 0x0000005e0838723c */ /* 0x040ff00000001830 */
[C---:B----4-:R-:W-:Y:S08]  /*3d80*/  HMMA.16816.F32 R48, R8.reuse, R60, R44 ;  /* 0x0000003c0830723c */ /* 0x050ff0000000182c */
[----:B------:R-:W-:Y:S01]  /*3d90*/  HMMA.16816.F32 R44, R8, R62, R16 ;  /* 0x0000003e082c723c */ /* 0x000fe20000001810 */
[----:B------:R-:W-:Y:S04]  /*3da0*/  LDSM.16.M88.4 R16, [R173+0x8000] ;  /* 0x00800000ad10783b */ /* 0x000fe80000000200 */
[----:B------:R-:W3:Y:S03]  /*3db0*/  LDSM.16.M88.4 R60, [R164+0x4000] ;  /* 0x00400000a43c783b */ /* 0x000ee60000000200 */
[C---:B-1----:R-:W-:Y:S08]  /*3dc0*/  HMMA.16816.F32 R8, R4.reuse, R72, R12 ;  /* 0x000000480408723c */ /* 0x042ff0000000180c */
[C---:B------:R-:W-:Y:S01]  /*3dd0*/  HMMA.16816.F32 R12, R4.reuse, R74, R32 ;  /* 0x0000004a040c723c */ /* 0x040fe20000001820 */
[----:B------:R-:W-:Y:S07]  /*3de0*/  LDSM.16.M88.4 R72, [R164+0x5800] ;  /* 0x00580000a448783b */ /* 0x000fee0000000200 */
[C---:B------:R-:W-:Y:S08]  /*3df0*/  HMMA.16816.F32 R52, R4.reuse, R82, R28 ;  /* 0x000000520434723c */ /* 0x040ff0000000181c */
[C---:B------:R-:W-:Y:S08]  /*3e00*/  HMMA.16816.F32 R32, R4.reuse, R84, R24 ;  /* 0x000000540420723c */ /* 0x040ff00000001818 */
[C---:B------:R-:W-:Y:S01]  /*3e10*/  HMMA.16816.F32 R28, R4.reuse, R86, R56 ;  /* 0x00000056041c723c */ /* 0x040fe20000001838 */
[----:B------:R-:W1:Y:S04]  /*3e20*/  LDSM.16.M88.4 R84, [R165+-0x800] ;  /* 0xfff80000a554783b */ /* 0x000e680000000200 */
[----:B------:R-:W-:Y:S03]  /*3e30*/  LDSM.16.M88.4 R56, [R165] ;  /* 0x00000000a538783b */ /* 0x000fe60000000200 */
[C---:B------:R-:W-:Y:S08]  /*3e40*/  HMMA.16816.F32 R36, R4.reuse, R80, R36 ;  /* 0x000000500424723c */ /* 0x040ff00000001824 */
[C---:B------:R-:W-:Y:S08]  /*3e50*/  HMMA.16816.F32 R48, R4.reuse, R64, R48 ;  /* 0x000000400430723c */ /* 0x040ff00000001830 */
[----:B------:R-:W-:Y:S01]  /*3e60*/  HMMA.16816.F32 R92, R4, R66, R44 ;  /* 0x00000042045c723c */ /* 0x000fe2000000182c */
[----:B------:R-:W-:Y:S04]  /*3e70*/  LDSM.16.M88.4 R44, [R103+0x4000] ;  /* 0x00400000672c783b */ /* 0x000fe80000000200 */
[----:B------:R-:W-:Y:S03]  /*3e80*/  LDSM.16.M88.4 R64, [R103+0x4800] ;  /* 0x004800006740783b */ /* 0x000fe60000000200 */
[C---:B--2---:R-:W-:Y:S01]  /*3e90*/  HMMA.16816.F32 R4, R20.reuse, R68, R8 ;  /* 0x000000441404723c */ /* 0x044fe20000001808 */
[----:B------:R-:W-:Y:S07]  /*3ea0*/  LDSM.16.M88.4 R8, [R176+0x8000] ;  /* 0x00800000b008783b */ /* 0x000fee0000000200 */
[C---:B------:R-:W-:Y:S01]  /*3eb0*/  HMMA.16816.F32 R24, R20.reuse, R70, R12 ;  /* 0x000000461418723c */ /* 0x040fe2000000180c */
[----:B------:R-:W2:Y:S07]  /*3ec0*/  LDSM.16.M88.4 R12, [R174+0x8000] ;  /* 0x00800000ae0c783b */ /* 0x000eae0000000200 */
[----:B------:R-:W-:Y:S01]  /*3ed0*/  HMMA.16816.F32 R68, R20, R78, R52 ;  /* 0x0000004e1444723c */ /* 0x000fe20000001834 */
[----:B------:R-:W4:Y:S07]  /*3ee0*/  LDSM.16.M88.4 R52, [R164+0x4800] ;  /* 0x00480000a434783b */ /* 0x000f2e0000000200 */
[----:B---3--:R-:W-:Y:S08]  /*3ef0*/  HMMA.16816.F32 R4, R16, R60, R4 ;  /* 0x0000003c1004723c */ /* 0x008ff00000001804 */
[C---:B-1----:R-:W-:Y:S01]  /*3f00*/  HMMA.16816.F32 R88, R20.reuse, R84, R48 ;  /* 0x000000541458723c */ /* 0x042fe20000001830 */
[----:B------:R-:W1:Y:S07]  /*3f10*/  LDSM.16.M88.4 R48, [R166+0x4000] ;  /* 0x00400000a630783b */ /* 0x000e6e0000000200 */
[C---:B------:R-:W-:Y:S08]  /*3f20*/  HMMA.16816.F32 R36, R20.reuse, R76, R36 ;  /* 0x0000004c1424723c */ /* 0x040ff00000001824 */
[----:B------:R-:W-:Y:S08]  /*3f30*/  HMMA.16816.F32 R76, R20, R42, R28 ;  /* 0x0000002a144c723c */ /* 0x000ff0000000181c */
[----:B------:R-:W-:Y:S01]  /*3f40*/  HMMA.16816.F32 R28, R16, R62, R24 ;  /* 0x0000003e101c723c */ /* 0x000fe20000001818 */
[----:B------:R-:W-:Y:S07]  /*3f50*/  LDSM.16.M88.4 R60, [R166+0x4800] ;  /* 0x00480000a63c783b */ /* 0x000fee0000000200 */
[----:B--2---:R-:W-:Y:S01]  /*3f60*/  HMMA.16816.F32 R24, R12, R44, R4 ;  /* 0x0000002c0c18723c */ /* 0x004fe20000001804 */
[----:B------:R-:W2:Y:S07]  /*3f70*/  LDSM.16.M88.4 R4, [R175+0x8000] ;  /* 0x00800000af04783b */ /* 0x000eae0000000200 */
[----:B------:R-:W-:Y:S08]  /*3f80*/  HMMA.16816.F32 R80, R20, R40, R32 ;  /* 0x000000281450723c */ /* 0x000ff00000001820 */
[----:B------:R-:W-:Y:S01]  /*3f90*/  HMMA.16816.F32 R28, R12, R46, R28 ;  /* 0x0000002e0c1c723c */ /* 0x000fe2000000181c */
[----:B------:R-:W3:Y:S07]  /*3fa0*/  LDSM.16.M88.4 R44, [R164+0x5000] ;  /* 0x00500000a42c783b */ /* 0x000eee0000000200 */
[----:B----4-:R-:W-:Y:S08]  /*3fb0*/  HMMA.16816.F32 R32, R16, R52, R36 ;  /* 0x000000341020723c */ /* 0x010ff00000001824 */
[----:B-1----:R-:W-:Y:S08]  /*3fc0*/  HMMA.16816.F32 R24, R8, R48, R24 ;  /* 0x000000300818723c */ /* 0x002ff00000001818 */
[----:B------:R-:W-:Y:S01]  /*3fd0*/  HMMA.16816.F32 R40, R16, R54, R68 ;  /* 0x000000361028723c */ /* 0x000fe20000001844 */
[----:B------:R-:W1:Y:S04]  /*3fe0*/  LDSM.16.M88.4 R68, [R103+0x5000] ;  /* 0x005000006744783b */ /* 0x000e680000000200 */
[----:B------:R-:W4:Y:S03]  /*3ff0*/  LDSM.16.M88.4 R52, [R165+0x800] ;  /* 0x00080000a534783b */ /* 0x000f260000000200 */
[----:B------:R-:W-:Y:S08]  /*4000*/  HMMA.16816.F32 R28, R8, R50, R28 ;  /* 0x00000032081c723c */ /* 0x000ff0000000181c */
[----:B------:R-:W-:Y:S08]  /*4010*/  HMMA.16816.F32 R36, R12, R64, R32 ;  /* 0x000000400c24723c */ /* 0x000ff00000001820 */
[----:B--2---:R-:W-:Y:S08]  /*4020*/  HMMA.16816.F32 R48, R4, R56, R24 ;  /* 0x000000380430723c */ /* 0x004ff00000001818 */
[----:B------:R-:W-:Y:S08]  /*4030*/  HMMA.16816.F32 R84, R20, R86, R92 ;  /* 0x000000561454723c */ /* 0x000ff0000000185c */
[----:B---3--:R-:W-:Y:S08]  /*4040*/  HMMA.16816.F32 R20, R16, R44, R80 ;  /* 0x0000002c1014723c */ /* 0x008ff00000001850 */
[----:B------:R-:W-:Y:S01]  /*4050*/  HMMA.16816.F32 R32, R12, R66, R40 ;  /* 0x000000420c20723c */ /* 0x000fe20000001828 */
[----:B------:R-:W-:-:S07]  /*4060*/  FMUL.FTZ R0, R48, c[0x0][0x320] ;  /* 0x0000c80030007a20 */ /* 0x000fce0000410000 */
[----:B------:R-:W-:Y:S01]  /*4070*/  HMMA.16816.F32 R28, R4, R58, R28 ;  /* 0x0000003a041c723c */ /* 0x000fe2000000181c */
[----:B------:R-:W2:Y:S07]  /*4080*/  LDSM.16.M88.4 R56, [R166+0x5000] ;  /* 0x00500000a638783b */ /* 0x000eae0000000200 */
[----:B------:R-:W-:Y:S08]  /*4090*/  HMMA.16816.F32 R36, R8, R60, R36 ;  /* 0x0000003c0824723c */ /* 0x000ff00000001824 */
[----:B------:R-:W-:Y:S01]  /*40a0*/  HMMA.16816.F32 R44, R16, R46, R76 ;  /* 0x0000002e102c723c */ /* 0x000fe2000000184c */
[----:B------:R3:W2:Y:S07]  /*40b0*/  MUFU.TANH R76, R0 ;  /* 0x00000000004c7308 */ /* 0x0006ae0000002400 */
[----:B-1----:R-:W-:Y:S08]  /*40c0*/  HMMA.16816.F32 R24, R12, R68, R20 ;  /* 0x000000440c18723c */ /* 0x002ff00000001814 */
[----:B------:R-:W-:Y:S01]  /*40d0*/  HMMA.16816.F32 R20, R8, R62, R32 ;  /* 0x0000003e0814723c */ /* 0x000fe20000001820 */
[----:B---3--:R-:W-:Y:S01]  /*40e0*/  FMUL.FTZ R0, R49, c[0x0][0x320] ;  /* 0x0000c80031007a20 */ /* 0x008fe20000410000 */
[----:B------:R-:W1:Y:S06]  /*40f0*/  LDSM.16.M88.4 R60, [R103+0x5800] ;  /* 0x00580000673c783b */ /* 0x000e6c0000000200 */
[----:B------:R-:W-:Y:S01]  /*4100*/  HMMA.16816.F32 R64, R16, R72, R88 ;  /* 0x000000481040723c */ /* 0x000fe20000001858 */
[----:B------:R3:W1:Y:S07]  /*4110*/  MUFU.TANH R72, R0 ;  /* 0x0000000000487308 */ /* 0x00066e0000002400 */
[----:B----4-:R-:W-:Y:S08]  /*4120*/  HMMA.16816.F32 R36, R4, R52, R36 ;  /* 0x000000340424723c */ /* 0x010ff00000001824 */
[----:B------:R-:W-:Y:S01]  /*4130*/  HMMA.16816.F32 R40, R12, R70, R44 ;  /* 0x000000460c28723c */ /* 0x000fe2000000182c */
[----:B---3--:R-:W-:Y:S01]  /*4140*/  FMUL.FTZ R0, R50, c[0x0][0x320] ;  /* 0x0000c80032007a20 */ /* 0x008fe20000410000 */
[----:B------:R-:W3:Y:S03]  /*4150*/  LDSM.16.M88.4 R44, [R166+0x5800] ;  /* 0x00580000a62c783b */ /* 0x000ee60000000200 */
[----:B------:R4:W1:Y:S03]  /*4160*/  MUFU.TANH R77, R0 ;  /* 0x00000000004d7308 */ /* 0x0008660000002400 */
[----:B--2---:R-:W-:Y:S08]  /*4170*/  HMMA.16816.F32 R32, R8, R56, R24 ;  /* 0x000000380820723c */ /* 0x004ff00000001818 */
[----:B------:R-:W-:Y:S01]  /*4180*/  HMMA.16816.F32 R24, R4, R54, R20 ;  /* 0x000000360418723c */ /* 0x000fe20000001814 */
[----:B----4-:R-:W-:-:S02]  /*4190*/  FMUL.FTZ R0, R51, c[0x0][0x320] ;  /* 0x0000c80033007a20 */ /* 0x010fc40000410000 */
[----:B------:R-:W2:Y:S05]  /*41a0*/  LDSM.16.M88.4 R48, [R165+0x1000] ;  /* 0x00100000a530783b */ /* 0x000eaa0000000200 */
[----:B------:R-:W-:Y:S01]  /*41b0*/  HMMA.16816.F32 R16, R16, R74, R84 ;  /* 0x0000004a1010723c */ /* 0x000fe20000001854 */
[----:B------:R4:W2:Y:S07]  /*41c0*/  MUFU.TANH R73, R0 ;  /* 0x0000000000497308 */ /* 0x0008ae0000002400 */
[----:B-1----:R-:W-:Y:S01]  /*41d0*/  HMMA.16816.F32 R20, R12, R60, R64 ;  /* 0x0000003c0c14723c */ /* 0x002fe20000001840 */
[----:B----4-:R-:W-:-:S04]  /*41e0*/  FMUL.FTZ R0, R28, c[0x0][0x320] ;  /* 0x0000c8001c007a20 */ /* 0x010fc80000410000 */
[----:B------:R1:W4:Y:S11]  /*41f0*/  MUFU.TANH R69, R0 ;  /* 0x0000000000457308 */ /* 0x0003360000002400 */
[----:B------:R-:W-:Y:S08]  /*4200*/  HMMA.16816.F32 R12, R12, R62, R16 ;  /* 0x0000003e0c0c723c */ /* 0x000ff00000001810 */
[----:B---3--:R-:W-:Y:S01]  /*4210*/  HMMA.16816.F32 R16, R8, R44, R20 ;  /* 0x0000002c0810723c */ /* 0x008fe20000001814 */
[----:B-1----:R-:W-:-:S07]  /*4220*/  FMUL.FTZ R0, R29, c[0x0][0x320] ;  /* 0x0000c8001d007a20 */ /* 0x002fce0000410000 */
[----:B--2---:R-:W-:Y:S01]  /*4230*/  HMMA.16816.F32 R32, R4, R48, R32 ;  /* 0x000000300420723c */ /* 0x004fe20000001820 */
[----:B------:R1:W2:Y:S02]  /*4240*/  MUFU.TANH R68, R0 ;  /* 0x0000000000447308 */ /* 0x0002a40000002400 */
[----:B-1----:R-:W-:-:S06]  /*4250*/  FMUL.FTZ R0, R30, c[0x0][0x320] ;  /* 0x0000c8001e007a20 */ /* 0x002fcc0000410000 */
[----:B------:R1:W3:Y:S02]  /*4260*/  MUFU.TANH R70, R0 ;  /* 0x0000000000467308 */ /* 0x0002e40000002400 */
[----:B-1----:R-:W-:Y:S02]  /*4270*/  FMUL.FTZ R0, R31, c[0x0][0x320] ;  /* 0x0000c8001f007a20 */ /* 0x002fe40000410000 */
[C---:B------:R-:W-:Y:S04]  /*4280*/  HMMA.16816.F32 R28, R8.reuse, R58, R40 ;  /* 0x0000003a081c723c */ /* 0x040fe80000001828 */
[----:B------:R1:W1:Y:S04]  /*4290*/  MUFU.TANH R56, R0 ;  /* 0x0000000000387308 */ /* 0x0002680000002400 */
[----:B------:R-:W-:Y:S01]  /*42a0*/  HMMA.16816.F32 R8, R8, R46, R12 ;  /* 0x0000002e0808723c */ /* 0x000fe2000000180c */
[----:B-1----:R-:W-:-:S04]  /*42b0*/  FMUL.FTZ R0, R36, c[0x0][0x320] ;  /* 0x0000c80024007a20 */ /* 0x002fc80000410000 */
[----:B------:R1:W1:Y:S11]  /*42c0*/  MUFU.TANH R55, R0 ;  /* 0x0000000000377308 */ /* 0x0002760000002400 */
[----:B------:R-:W-:Y:S01]  /*42d0*/  HMMA.16816.F32 R20, R4, R50, R28 ;  /* 0x000000320414723c */ /* 0x000fe2000000181c */
[----:B-1----:R-:W-:-:S04]  /*42e0*/  FMUL.FTZ R0, R37, c[0x0][0x320] ;  /* 0x0000c80025007a20 */ /* 0x002fc80000410000 */
[----:B------:R1:W1:Y:S02]  /*42f0*/  MUFU.TANH R52, R0 ;  /* 0x0000000000347308 */ /* 0x0002640000002400 */
[----:B-1----:R-:W-:-:S06]  /*4300*/  FMUL.FTZ R0, R38, c[0x0][0x320] ;  /* 0x0000c80026007a20 */ /* 0x002fcc0000410000 */
[----:B------:R1:W1:Y:S02]  /*4310*/  MUFU.TANH R54, R0 ;  /* 0x0000000000367308 */ /* 0x0002640000002400 */
[----:B-1----:R-:W-:Y:S02]  /*4320*/  FMUL.FTZ R0, R39, c[0x0][0x320] ;  /* 0x0000c80027007a20 */ /* 0x002fe40000410000 */
[----:B------:R-:W1:Y:S01]  /*4330*/  LDSM.16.M88.4 R36, [R165+0x1800] ;  /* 0x00180000a524783b */ /* 0x000e620000000200 */
[----:B------:R-:W-:-:S04]  /*4340*/  DEPBAR.LE SB0, 0x0 ;  /* 0x000080000000791a */ /* 0x000fc80000000000 */
[----:B------:R5:W1:Y:S02]  /*4350*/  MUFU.TANH R53, R0 ;  /* 0x0000000000357308 */ /* 0x000a640000002400 */
[----:B-----5:R-:W-:-:S06]  /*4360*/  FMUL.FTZ R0, R24, c[0x0][0x320] ;  /* 0x0000c80018007a20 */ /* 0x020fcc0000410000 */
[----:B------:R5:W2:Y:S01]  /*4370*/  MUFU.TANH R41, R0 ;  /* 0x0000000000297308 */ /* 0x000aa20000002400 */
[----:B-1----:R-:W-:Y:S01]  /*4380*/  HMMA.16816.F32 R12, R4, R36, R16 ;  /* 0x00000024040c723c */ /* 0x002fe20000001810 */
[----:B-----5:R-:W-:-:S06]  /*4390*/  FMUL.FTZ R0, R25, c[0x0][0x320] ;  /* 0x0000c80019007a20 */ /* 0x020fcc0000410000 */
[----:B------:R1:W1:Y:S01]  /*43a0*/  MUFU.TANH R40, R0 ;  /* 0x0000000000287308 */ /* 0x0002620000002400 */
        /* <DEDUP_REMOVED lines=39> */
[----:B--234-:R-:W-:Y:S01]  /*4620*/  IADD3 R2, R197, R96, R201 ;  /* 0x00000060c5027210 */ /* 0x01cfe20007ffe0c9 */
[----:B------:R-:W-:-:S03]  /*4630*/  IMAD.MOV.U32 R180, RZ, RZ, RZ ;  /* 0x000000ffffb47224 */ /* 0x000fc600078e00ff */
[----:B------:R-:W-:-:S05]  /*4640*/  IADD3 R2, R2, -0x40, RZ ;  /* 0xffffffc002027810 */ /* 0x000fca0007ffe0ff */
        /* <DEDUP_REMOVED lines=25> */
.L_x_632:
[----:B------:R-:W-:Y:S05]  /*47e0*/  BRA.DIV ~URZ, `(.L_x_485) ;  /* 0x000123d27f007947 */ /* 0x000fea000b800000 */
[----:B------:R-:W3:Y:S01]  /*47f0*/  SHFL.IDX PT, R0, R12, RZ, 0x181f ;  /* 0x00181fff0c007589 */ /* 0x000ee200000e0000 */
[----:B------:R-:W-:-:S04]  /*4800*/  ISETP.GE.AND P2, PT, R184, c[0x0][0x1d4], PT ;  /* 0x00007500b8007a0c */ /* 0x000fc80003f46270 */
[----:B------:R-:W-:Y:S02]  /*4810*/  SEL R11, RZ, 0x10, P2 ;  /* 0x00000010ff0b7807 */ /* 0x000fe40001000000 */
[C---:B---3--:R-:W-:Y:S02]  /*4820*/  IADD3 R6, P0, R0.reuse, R102, RZ ;  /* 0x0000006600067210 */ /* 0x048fe40007f1e0ff */
[----:B------:R-:W-:-:S03]  /*4830*/  IADD3 R2, P1, R0, R104, RZ ;  /* 0x0000006800027210 */ /* 0x000fc60007f3e0ff */
[----:B--2---:R-:W-:Y:S01]  /*4840*/  IMAD.X R7, R4, 0x1, R97, P0 ;  /* 0x0000000104077824 */ /* 0x004fe200000e0661 */
[----:B------:R-:W-:Y:S01]  /*4850*/  IADD3 R8, P0, R0, R105, RZ ;  /* 0x0000006900087210 */ /* 0x000fe20007f1e0ff */
[----:B------:R-:W-:Y:S01]  /*4860*/  IMAD.X R3, R4, 0x1, R98, P1 ;  /* 0x0000000104037824 */ /* 0x000fe200008e0662 */
[----:B------:R-:W-:Y:S01]  /*4870*/  ISETP.GE.AND P1, PT, R192, c[0x0][0x1d4], PT ;  /* 0x00007500c0007a0c */ /* 0x000fe20003f26270 */
[----:B------:R-:W2:Y:S02]  /*4880*/  SHFL.IDX PT, R0, R12, 0x1, 0x181f ;  /* 0x00381f000c007f89 */ /* 0x000ea400000e0000 */
[----:B------:R-:W-:Y:S01]  /*4890*/  IMAD.X R9, R4, 0x1, R99, P0 ;  /* 0x0000000104097824 */ /* 0x000fe200000e0663 */
[----:B------:R-:W-:Y:S01]  /*48a0*/  ISETP.GE.AND P0, PT, R193, c[0x0][0x1d4], PT ;  /* 0x00007500c1007a0c */ /* 0x000fe20003f06270 */
[----:B------:R-:W-:Y:S01]  /*48b0*/  @!PT LDS RZ, [RZ] ;  /* 0x00000000fffff984 */ /* 0x000fe20000000800 */
[----:B------:R3:W-:Y:S01]  /*48c0*/  LDGSTS.E.BYPASS.LTC128B.128 [R179+0x6100], [R6.64], !P2 ;  /* 0x0610000006b37fae */ /* 0x0007e2000d101d48 */
[----:B------:R-:W-:-:S03]  /*48d0*/  SEL R10, RZ, 0x10, P1 ;  /* 0x00000010ff0a7807 */ /* 0x000fc60000800000 */
[----:B------:R4:W1:Y:S04]  /*48e0*/  SHFL.IDX PT, R4, R5, 0x1, 0x181f ;  /* 0x00381f0005047f89 */ /* 0x00086800000e0000 */
[----:B------:R3:W-:Y:S04]  /*48f0*/  LDGSTS.E.BYPASS.LTC128B.128 [R179+0x8100], [R2.64], !P1 ;  /* 0x0810000002b37fae */ /* 0x0007e8000c901d48 */
[----:B------:R3:W-:Y:S01]  /*4900*/  LDGSTS.E.BYPASS.LTC128B.128 [R179+0xa100], [R8.64], !P0 ;  /* 0x0a10000008b37fae */ /* 0x0007e2000c101d48 */
[----:B-1--4-:R-:W-:-:S03]  /*4910*/  SEL R5, RZ, 0x10, P0 ;  /* 0x00000010ff057807 */ /* 0x012fc60000000000 */
.L_x_633:
[----:B--23--:R-:W-:Y:S02]  /*4920*/  IADD3 R2, -R11, 0x10, RZ ;  /* 0x000000100b027810 */ /* 0x00cfe40007ffe1ff */
[----:B------:R-:W-:-:S02]  /*4930*/  IADD3 R3, -R10, 0x10, RZ ;  /* 0x000000100a037810 */ /* 0x000fc40007ffe1ff */
[----:B------:R-:W-:Y:S02]  /*4940*/  LOP3.LUT R2, R2, 0xf, RZ, 0xc0, !PT ;  /* 0x0000000f02027812 */ /* 0x000fe400078ec0ff */
[----:B------:R-:W-:Y:S02]  /*4950*/  ISETP.NE.U32.AND P2, PT, R11, RZ, PT ;  /* 0x000000ff0b00720c */ /* 0x000fe40003f45070 */
[----:B------:R-:W-:Y:S02]  /*4960*/  IADD3 R8, P1, P0, R2, R0, R102 ;  /* 0x0000000002087210 */ /* 0x000fe4000783e066 */
[----:B------:R-:W-:Y:S02]  /*4970*/  LOP3.LUT R2, R3, 0xf, RZ, 0xc0, !PT ;  /* 0x0000000f03027812 */ /* 0x000fe400078ec0ff */
[----:B------:R-:W-:Y:S02]  /*4980*/  IADD3 R3, -R5, 0x10, RZ ;  /* 0x0000001005037810 */ /* 0x000fe40007ffe1ff */
[----:B------:R-:W-:-:S02]  /*4990*/  IADD3.X R9, RZ, R4, R97, P1, P0 ;  /* 0x00000004ff097210 */ /* 0x000fc40000fe0461 */
[----:B------:R-:W-:Y:S02]  /*49a0*/  IADD3 R6, P1, P0, R2, R0, R104 ;  /* 0x0000000002067210 */ /* 0x000fe4000783e068 */
[----:B------:R-:W-:Y:S01]  /*49b0*/  LOP3.LUT R2, R3, 0xf, RZ, 0xc0, !PT ;  /* 0x0000000f03027812 */ /* 0x000fe200078ec0ff */
[----:B------:R-:W-:Y:S01]  /*49c0*/  @!PT LDS RZ, [RZ] ;  /* 0x00000000fffff984 */ /* 0x000fe20000000800 */
[----:B------:R-:W-:Y:S01]  /*49d0*/  @!PT LDS RZ, [RZ] ;  /* 0x00000000fffff984 */ /* 0x000fe20000000800 */
[----:B------:R-:W-:Y:S01]  /*49e0*/  @!PT LDS RZ, [RZ] ;  /* 0x00000000fffff984 */ /* 0x000fe20000000800 */
[----:B------:R1:W-:Y:S01]  /*49f0*/  LDGSTS.E.BYPASS.LTC128B.128.ZFILL [R179+0x7100], [R8.64], P2 ;  /* 0x0710000008b37fae */ /* 0x0003e20009141d48 */
[----:B------:R-:W-:Y:S02]  /*4a00*/  IADD3.X R7, RZ, R4, R98, P1, P0 ;  /* 0x00000004ff077210 */ /* 0x000fe40000fe0462 */
[----:B------:R-:W-:-:S04]  /*4a10*/  IADD3 R2, P1, P0, R2, R0, R105 ;  /* 0x0000000002027210 */ /* 0x000fc8000783e069 */
[----:B------:R-:W-:Y:S02]  /*4a20*/  IADD3.X R3, RZ, R4, R99, P1, P0 ;  /* 0x00000004ff037210 */ /* 0x000fe40000fe0463 */
[----:B------:R-:W-:Y:S02]  /*4a30*/  ISETP.NE.U32.AND P1, PT, R10, RZ, PT ;  /* 0x000000ff0a00720c */ /* 0x000fe40003f25070 */
[----:B------:R-:W-:-:S11]  /*4a40*/  ISETP.NE.U32.AND P0, PT, R5, RZ, PT ;  /* 0x000000ff0500720c */ /* 0x000fd60003f05070 */
[----:B------:R1:W-:Y:S04]  /*4a50*/  LDGSTS.E.BYPASS.LTC128B.128.ZFILL [R179+0x9100], [R6.64], P1 ;  /* 0x0910000006b37fae */ /* 0x0003e80008941d48 */
[----:B------:R1:W-:Y:S02]  /*4a60*/  LDGSTS.E.BYPASS.LTC128B.128.ZFILL [R179+0xb100], [R2.64], P0 ;  /* 0x0b10000002b37fae */ /* 0x0003e40008141d48 */
.L_x_483:
[----:B--234-:R-:W-:Y:S05]  /*4a70*/  BSYNC B0 ;  /* 0x0000000000007941 */ /* 0x01cfea0003800000 */
.L_x_482:
[----:B-1----:R-:W-:Y:S01]  /*4a80*/  IMAD.MOV.U32 R0, RZ, RZ, c[0x0][0x2c4] ;  /* 0x0000b100ff007624 */ /* 0x002fe200078e00ff */
[----:B------:R-:W-:Y:S01]  /*4a90*/  ULDC UR4, c[0x0][0x324] ;  /* 0x0000c90000047ab9 */ /* 0x000fe20000000800 */
[----:B------:R-:W-:Y:S01]  /*4aa0*/  IADD3 R2, R195, 0x1, -R96 ;  /* 0x00000001c3027810 */ /* 0x000fe20007ffe860 */
[----:B------:R-:W-:Y:S01]  /*4ab0*/  ULOP3.LUT UR4, URZ, UR4, URZ, 0x33, !UPT ;  /* 0x000000043f047292 */ /* 0x000fe2000f8e333f */
[----:B------:R-:W0:Y:S01]  /*4ac0*/  LDGDEPBAR ;  /* 0x00000000000079af */ /* 0x000e220000000000 */
[----:B------:R-:W-:Y:S01]  /*4ad0*/  ISETP.NE.AND P0, PT, R0, 0x1, PT ;  /* 0x000000010000780c */ /* 0x000fe20003f05270 */
[----:B------:R-:W-:-:S02]  /*4ae0*/  IMAD.IADD R0, R216, 0x1, R211 ;  /* 0x00000001d8007824 */ /* 0x000fc400078e02d3 */
[----:B------:R-:W-:Y:S02]  /*4af0*/  IMAD.IADD R8, R100, 0x1, -R199 ;  /* 0x0000000164087824 */ /* 0x000fe400078e0ac7 */
[----:B------:R-:W-:-:S08]  /*4b00*/  IMAD.MOV.U32 R4, RZ, RZ, R0 ;  /* 0x000000ffff047224 */ /* 0x000fd000078e0000 */
[----:B------:R-:W-:Y:S01]  /*4b10*/  @P0 IMAD.HI.U32 R3, R0, c[0x0][0x2c8], RZ ;  /* 0x0000b20000030a27 */ /* 0x000fe200078e00ff */
[----:B------:R-:W-:-:S04]  /*4b20*/  IADD3 R0, -R196, R2, -R199 ;  /* 0x00000002c4007210 */ /* 0x000fc80007ffe9c7 */
[C---:B------:R-:W-:Y:S02]  /*4b30*/  IADD3 R7, R0.reuse, UR4, RZ ;  /* 0x0000000400077c10 */ /* 0x040fe4000fffe0ff */
[----:B------:R-:W-:Y:S02]  /*4b40*/  @P0 SHF.R.U32.HI R4, RZ, c[0x0][0x2cc], R3 ;  /* 0x0000b300ff040a19 */ /* 0x000fe40000011603 */
[----:B------:R-:W-:Y:S01]  /*4b50*/  IADD3 R6, R0, c[0x0][0x328], RZ ;  /* 0x0000ca0000067a10 */ /* 0x000fe20007ffe0ff */
[----:B------:R-:W-:Y:S05]  /*4b60*/  BRA.DIV ~URZ, `(.L_x_486) ;  /* 0x000122927f007947 */ /* 0x000fea000b800000 */
[----:B------:R1:W2:Y:S02]  /*4b70*/  SHFL.IDX PT, R3, R4, RZ, 0x1c1f ;  /* 0x001c1fff04037589 */ /* 0x0002a400000e0000 */
.L_x_634:
[----:B------:R-:W-:Y:S01]  /*4b80*/  IMAD.MOV.U32 R0, RZ, RZ, c[0x0][0x32c] ;  /* 0x0000cb00ff007624 */ /* 0x000fe200078e00ff */
[----:B--2---:R-:W-:-:S04]  /*4b90*/  IADD3 R2, R6, R3, RZ ;  /* 0x0000000306027210 */ /* 0x004fc80007ffe0ff */
[----:B------:R-:W-:Y:S01]  /*4ba0*/  ISETP.GE.AND P0, PT, R0, 0x1, PT ;  /* 0x000000010000780c */ /* 0x000fe20003f06270 */
[----:B------:R-:W-:Y:S01]  /*4bb0*/  IMAD.IADD R0, R7, 0x1, R3 ;  /* 0x0000000107007824 */ /* 0x000fe200078e0203 */
[----:B------:R-:W-:-:S11]  /*4bc0*/  IMNMX R2, R8, R2, PT ;  /* 0x0000000208027217 */ /* 0x000fd60003800200 */
[----:B------:R-:W-:Y:S05]  /*4bd0*/  @!P0 BRA `(.L_x_487) ;  /* 0x0000015000008947 */ /* 0x000fea0003800000 */
[----:B------:R-:W-:Y:S01]  /*4be0*/  IADD3 R3, -R196, R195, R3 ;  /* 0x000000c3c4037210 */ /* 0x000fe20007ffe103 */
[----:B------:R-:W-:Y:S03]  /*4bf0*/  BSSY B0, `(.L_x_488) ;  /* 0x000000e000007945 */ /* 0x000fe60003800000 */
[----:B------:R-:W-:-:S13]  /*4c00*/  ISETP.GT.AND P0, PT, R3, -0x1, PT ;  /* 0xffffffff0300780c */ /* 0x000fda0003f04270 */
[----:B------:R-:W-:Y:S05]  /*4c10*/  @P0 BRA `(.L_x_489) ;  /* 0x0000007000000947 */ /* 0x000fea0003800000 */
[----:B------:R-:W-:Y:S01]  /*4c20*/  IMAD.MOV.U32 R5, RZ, RZ, 0x1 ;  /* 0x00000001ff057424 */ /* 0x000fe200078e00ff */
[----:B------:R-:W-:-:S04]  /*4c30*/  LOP3.LUT R3, RZ, R3, RZ, 0x33, !PT ;  /* 0x00000003ff037212 */ /* 0x000fc800078e33ff */
[----:B------:R-:W-:-:S13]  /*4c40*/  ISETP.NE.AND P0, PT, R5, c[0x0][0x32c], PT ;  /* 0x0000cb0005007a0c */ /* 0x000fda0003f05270 */
[----:B------:R-:W-:-:S05]  /*4c50*/  @P0 IMAD.HI.U32 R5, R3, c[0x0][0x330], RZ ;  /* 0x0000cc0003050a27 */ /* 0x000fca00078e00ff */
[----:B------:R-:W-:-:S04]  /*4c60*/  @P0 SHF.R.U32.HI R3, RZ, c[0x0][0x334], R5 ;  /* 0x0000cd00ff030a19 */ /* 0x000fc80000011605 */
[----:B------:R-:W-:Y:S01]  /*4c70*/  LOP3.LUT R3, RZ, R3, RZ, 0x33, !PT ;  /* 0x00000003ff037212 */ /* 0x000fe200078e33ff */
[----:B------:R-:W-:Y:S05]  /*4c80*/  BRA `(.L_x_490) ;  /* 0x0000004000007947 */ /* 0x000fea0003800000 */
.L_x_489:
[----:B------:R-:W-:-:S04]  /*4c90*/  MOV R5, 0x1 ;  /* 0x0000000100057802 */ /* 0x000fc80000000f00 */
[----:B------:R-:W-:-:S13]  /*4ca0*/  ISETP.NE.AND P0, PT, R5, c[0x0][0x32c], PT ;  /* 0x0000cb0005007a0c */ /* 0x000fda0003f05270 */
[----:B------:R-:W-:-:S05]  /*4cb0*/  @P0 IMAD.HI.U32 R5, R3, c[0x0][0x330], RZ ;  /* 0x0000cc0003050a27 */ /* 0x000fca00078e00ff */
[----:B------:R-:W-:Y:S02]  /*4cc0*/  @P0 SHF.R.U32.HI R3, RZ, c[0x0][0x334], R5 ;  /* 0x0000cd00ff030a19 */ /* 0x000fe40000011605 */
.L_x_490:
[----:B------:R-:W-:Y:S05]  /*4cd0*/  BSYNC B0 ;  /* 0x0000000000007941 */ /* 0x000fea0003800000 */
.L_x_488:
[----:B------:R-:W-:-:S04]  /*4ce0*/  IMAD R3, R3, c[0x0][0x32c], -R96 ;  /* 0x0000cb0003037a24 */ /* 0x000fc800078e0a60 */
[----:B------:R-:W-:-:S05]  /*4cf0*/  IMAD.IADD R3, R3, 0x1, -R199 ;  /* 0x0000000103037824 */ /* 0x000fca00078e0ac7 */
[----:B------:R-:W-:Y:S02]  /*4d00*/  IADD3 R5, R3, c[0x0][0x32c], RZ ;  /* 0x0000cb0003057a10 */ /* 0x000fe40007ffe0ff */
[----:B------:R-:W-:Y:S02]  /*4d10*/  IMNMX R0, R0, R3, !PT ;  /* 0x0000000300007217 */ /* 0x000fe40007800200 */
[----:B------:R-:W-:Y:S02]  /*4d20*/  IMNMX R2, R2, R5, PT ;  /* 0x0000000502027217 */ /* 0x000fe40003800200 */
.L_x_487:
[----:B------:R-:W-:-:S04]  /*4d30*/  ISETP.GT.AND P1, PT, R178, RZ, PT ;  /* 0x000000ffb200720c */ /* 0x000fc80003f24270 */
[C---:B------:R-:W-:Y:S02]  /*4d40*/  ISETP.GT.AND P2, PT, R0.reuse, RZ, P1 ;  /* 0x000000ff0000720c */ /* 0x040fe40000f44270 */
[----:B------:R-:W-:Y:S02]  /*4d50*/  ISETP.GT.AND P0, PT, R0, 0x1, P1 ;  /* 0x000000010000780c */ /* 0x000fe40000f04270 */
[C---:B------:R-:W-:Y:S02]  /*4d60*/  ISETP.LT.OR P2, PT, R2.reuse, 0x1, P2 ;  /* 0x000000010200780c */ /* 0x040fe40001741670 */
[----:B------:R-:W-:Y:S02]  /*4d70*/  ISETP.LT.OR P0, PT, R2, 0x2, P0 ;  /* 0x000000020200780c */ /* 0x000fe40000701670 */
[----:B------:R-:W-:Y:S02]  /*4d80*/  FSEL R9, R76, -INF , !P2 ;  /* 0xff8000004c097808 */ /* 0x000fe40005000000 */
[----:B------:R-:W-:-:S02]  /*4d90*/  FSEL R11, R72, -INF , !P0 ;  /* 0xff800000480b7808 */ /* 0x000fc40004000000 */
[C---:B------:R-:W-:Y:S02]  /*4da0*/  ISETP.GT.AND P2, PT, R0.reuse, 0x8, P1 ;  /* 0x000000080000780c */ /* 0x040fe40000f44270 */
        /* <DEDUP_REMOVED lines=40> */
[----:B------:R-:W-:Y:S01]  /*5030*/  FSEL R106, R13, -INF , !P0 ;  /* 0xff8000000d6a7808 */ /* 0x000fe20004000000 */
[----:B------:R-:W-:Y:S06]  /*5040*/  BRA.DIV ~URZ, `(.L_x_491) ;  /* 0x00011e227f007947 */ /* 0x000fec000b800000 */
[----:B------:R2:W3:Y:S02]  /*5050*/  SHFL.IDX PT, R3, R4, 0x1, 0x1c1f ;  /* 0x003c1f0004037f89 */ /* 0x0004e400000e0000 */
.L_x_635:
[----:B------:R-:W-:Y:S01]  /*5060*/  IMAD.MOV.U32 R0, RZ, RZ, c[0x0][0x32c] ;  /* 0x0000cb00ff007624 */ /* 0x000fe200078e00ff */
[----:B---3--:R-:W-:-:S04]  /*5070*/  IADD3 R2, R6, R3, RZ ;  /* 0x0000000306027210 */ /* 0x008fc80007ffe0ff */
        /* <DEDUP_REMOVED lines=8> */
[----:B-12---:R-:W-:Y:S01]  /*5100*/  IMAD.MOV.U32 R4, RZ, RZ, 0x1 ;  /* 0x00000001ff047424 */ /* 0x006fe200078e00ff */
[----:B------:R-:W-:-:S04]  /*5110*/  LOP3.LUT R3, RZ, R3, RZ, 0x33, !PT ;  /* 0x00000003ff037212 */ /* 0x000fc800078e33ff */
[----:B------:R-:W-:-:S13]  /*5120*/  ISETP.NE.AND P0, PT, R4, c[0x0][0x32c], PT ;  /* 0x0000cb0004007a0c */ /* 0x000fda0003f05270 */
[----:B------:R-:W-:-:S05]  /*5130*/  @P0 IMAD.HI.U32 R4, R3, c[0x0][0x330], RZ ;  /* 0x0000cc0003040a27 */ /* 0x000fca00078e00ff */
[----:B------:R-:W-:-:S04]  /*5140*/  @P0 SHF.R.U32.HI R3, RZ, c[0x0][0x334], R4 ;  /* 0x0000cd00ff030a19 */ /* 0x000fc80000011604 */
[----:B------:R-:W-:Y:S01]  /*5150*/  LOP3.LUT R3, RZ, R3, RZ, 0x33, !PT ;  /* 0x00000003ff037212 */ /* 0x000fe200078e33ff */
[----:B------:R-:W-:Y:S05]  /*5160*/  BRA `(.L_x_495) ;  /* 0x0000004000007947 */ /* 0x000fea0003800000 */
.L_x_494:
[----:B-12---:R-:W-:-:S04]  /*5170*/  MOV R4, 0x1 ;  /* 0x0000000100047802 */ /* 0x006fc80000000f00 */
[----:B------:R-:W-:-:S13]  /*5180*/  ISETP.NE.AND P0, PT, R4, c[0x0][0x32c], PT ;  /* 0x0000cb0004007a0c */ /* 0x000fda0003f05270 */
[----:B------:R-:W-:-:S05]  /*5190*/  @P0 IMAD.HI.U32 R4, R3, c[0x0][0x330], RZ ;  /* 0x0000cc0003040a27 */ /* 0x000fca00078e00ff */
[----:B------:R-:W-:Y:S02]  /*51a0*/  @P0 SHF.R.U32.HI R3, RZ, c[0x0][0x334], R4 ;  /* 0x0000cd00ff030a19 */ /* 0x000fe40000011604 */
.L_x_495:
[----:B------:R-:W-:Y:S05]  /*51b0*/  BSYNC B0 ;  /* 0x0000000000007941 */ /* 0x000fea0003800000 */
.L_x_493:
[----:B------:R-:W-:-:S04]  /*51c0*/  IMAD R3, R3, c[0x0][0x32c], -R96 ;  /* 0x0000cb0003037a24 */ /* 0x000fc800078e0a60 */
[----:B------:R-:W-:-:S05]  /*51d0*/  IMAD.IADD R3, R3, 0x1, -R199 ;  /* 0x0000000103037824 */ /* 0x000fca00078e0ac7 */
[----:B------:R-:W-:Y:S02]  /*51e0*/  IADD3 R4, R3, c[0x0][0x32c], RZ ;  /* 0x0000cb0003047a10 */ /* 0x000fe40007ffe0ff */
[----:B------:R-:W-:Y:S02]  /*51f0*/  IMNMX R0, R0, R3, !PT ;  /* 0x0000000300007217 */ /* 0x000fe40007800200 */
[----:B------:R-:W-:Y:S02]  /*5200*/  IMNMX R2, R2, R4, PT ;  /* 0x0000000402027217 */ /* 0x000fe40003800200 */
.L_x_492:
[C---:B------:R-:W-:Y:S02]  /*5210*/  ISETP.GT.AND P0, PT, R0.reuse, 0x1, P1 ;  /* 0x000000010000780c */ /* 0x040fe40000f04270 */
[----:B------:R-:W-:Y:S02]  /*5220*/  ISETP.GT.AND P2, PT, R0, 0x8, P1 ;  /* 0x000000080000780c */ /* 0x000fe40000f44270 */
[C---:B------:R-:W-:Y:S02]  /*5230*/  ISETP.LT.OR P0, PT, R2.reuse, 0x2, P0 ;  /* 0x000000020200780c */ /* 0x040fe40000701670 */
[----:B------:R-:W-:-:S02]  /*5240*/  ISETP.LT.OR P2, PT, R2, 0x9, P2 ;  /* 0x000000090200780c */ /* 0x000fc40001741670 */
[----:B------:R-:W-:Y:S02]  /*5250*/  FSEL R7, R73, -INF , !P0 ;  /* 0xff80000049077808 */ /* 0x000fe40004000000 */
[----:B------:R-:W-:Y:S02]  /*5260*/  ISETP.GT.AND P0, PT, R0, 0x9, P1 ;  /* 0x000000090000780c */ /* 0x000fe40000f04270 */
[----:B------:R-:W-:Y:S02]  /*5270*/  FSEL R8, R70, -INF , !P2 ;  /* 0xff80000046087808 */ /* 0x000fe40005000000 */
[----:B------:R-:W-:Y:S02]  /*5280*/  ISETP.LT.OR P0, PT, R2, 0xa, P0 ;  /* 0x0000000a0200780c */ /* 0x000fe40000701670 */
[----:B------:R-:W-:Y:S02]  /*5290*/  FMNMX.FTZ R3, R9, R11, !PT ;  /* 0x0000000b09037209 */ /* 0x000fe40007810000 */
[----:B------:R-:W-:-:S02]  /*52a0*/  FSEL R10, R56, -INF , !P0 ;  /* 0xff800000380a7808 */ /* 0x000fc40004000000 */
[C---:B------:R-:W-:Y:S02]  /*52b0*/  ISETP.GT.AND P0, PT, R0.reuse, 0x11, P1 ;  /* 0x000000110000780c */ /* 0x040fe40000f04270 */
[----:B------:R-:W-:Y:S02]  /*52c0*/  ISETP.GT.AND P3, PT, R0, 0x10, P1 ;  /* 0x000000100000780c */ /* 0x000fe40000f64270 */
[----:B------:R-:W-:Y:S02]  /*52d0*/  ISETP.LT.OR P2, PT, R2, 0x12, P0 ;  /* 0x000000120200780c */ /* 0x000fe40000741670 */
[C---:B------:R-:W-:Y:S02]  /*52e0*/  ISETP.GT.AND P0, PT, R0.reuse, 0x18, P1 ;  /* 0x000000180000780c */ /* 0x040fe40000f04270 */
[----:B------:R-:W-:Y:S02]  /*52f0*/  FSEL R14, R53, -INF , !P2 ;  /* 0xff800000350e7808 */ /* 0x000fe40005000000 */
[----:B------:R-:W-:-:S02]  /*5300*/  ISETP.GT.AND P2, PT, R0, RZ, P1 ;  /* 0x000000ff0000720c */ /* 0x000fc40000f44270 */
[----:B------:R-:W-:Y:S02]  /*5310*/  FMNMX.FTZ R3, R12, R3, !PT ;  /* 0x000000030c037209 */ /* 0x000fe40007810000 */
[C---:B------:R-:W-:Y:S02]  /*5320*/  ISETP.LT.OR P2, PT, R2.reuse, 0x1, P2 ;  /* 0x000000010200780c */ /* 0x040fe40001741670 */
[C---:B------:R-:W-:Y:S02]  /*5330*/  ISETP.LT.OR P3, PT, R2.reuse, 0x11, P3 ;  /* 0x000000110200780c */ /* 0x040fe40001f61670 */
[----:B------:R-:W-:Y:S02]  /*5340*/  FSEL R6, R77, -INF , !P2 ;  /* 0xff8000004d067808 */ /* 0x000fe40005000000 */
[----:B------:R-:W-:Y:S02]  /*5350*/  ISETP.LT.OR P0, PT, R2, 0x19, P0 ;  /* 0x000000190200780c */ /* 0x000fe40000701670 */
[----:B-12---:R-:W-:-:S02]  /*5360*/  FMNMX.FTZ R4, R6, R7, !PT ;  /* 0x0000000706047209 */ /* 0x006fc40007810000 */
[----:B------:R-:W-:Y:S02]  /*5370*/  FMNMX.FTZ R3, R15, R3, !PT ;  /* 0x000000030f037209 */ /* 0x000fe40007810000 */
[----:B------:R-:W-:Y:S02]  /*5380*/  FMNMX.FTZ R4, R8, R4, !PT ;  /* 0x0000000408047209 */ /* 0x000fe40007810000 */
[----:B------:R-:W-:Y:S02]  /*5390*/  FSEL R13, R54, -INF , !P3 ;  /* 0xff800000360d7808 */ /* 0x000fe40005800000 */
[----:B------:R-:W-:Y:S02]  /*53a0*/  FMNMX.FTZ R4, R10, R4, !PT ;  /* 0x000000040a047209 */ /* 0x000fe40007810000 */
[----:B------:R-:W-:Y:S02]  /*53b0*/  FSEL R17, R43, -INF , !P0 ;  /* 0xff8000002b117808 */ /* 0x000fe40004000000 */
[----:B------:R-:W-:-:S02]  /*53c0*/  ISETP.GT.AND P2, PT, R0, 0x19, P1 ;  /* 0x000000190000780c */ /* 0x000fc40000f44270 */
[----:B------:R-:W-:Y:S02]  /*53d0*/  ISETP.GT.AND P0, PT, R0, 0x20, P1 ;  /* 0x000000200000780c */ /* 0x000fe40000f04270 */
[----:B------:R-:W-:Y:S02]  /*53e0*/  FMNMX.FTZ R3, R16, R3, !PT ;  /* 0x0000000310037209 */ /* 0x000fe40007810000 */
[----:B------:R-:W-:Y:S02]  /*53f0*/  FMNMX.FTZ R4, R13, R4, !PT ;  /* 0x000000040d047209 */ /* 0x000fe40007810000 */
[C---:B------:R-:W-:Y:S02]  /*5400*/  ISETP.LT.OR P2, PT, R2.reuse, 0x1a, P2 ;  /* 0x0000001a0200780c */ /* 0x040fe40001741670 */
[----:B------:R-:W-:Y:S02]  /*5410*/  ISETP.LT.OR P0, PT, R2, 0x21, P0 ;  /* 0x000000210200780c */ /* 0x000fe40000701670 */
[----:B------:R-:W-:-:S02]  /*5420*/  FMNMX.FTZ R3, R18, R3, !PT ;  /* 0x0000000312037209 */ /* 0x000fc40007810000 */
[----:B------:R-:W-:Y:S02]  /*5430*/  FMNMX.FTZ R4, R14, R4, !PT ;  /* 0x000000040e047209 */ /* 0x000fe40007810000 */
[----:B------:R-:W-:Y:S02]  /*5440*/  FSEL R24, R42, -INF , !P2 ;  /* 0xff8000002a187808 */ /* 0x000fe40005000000 */
[C---:B------:R-:W-:Y:S02]  /*5450*/  ISETP.GT.AND P2, PT, R0.reuse, 0x21, P1 ;  /* 0x000000210000780c */ /* 0x040fe40000f44270 */
[----:B------:R-:W-:Y:S02]  /*5460*/  FSEL R79, R33, -INF , !P0 ;  /* 0xff800000214f7808 */ /* 0x000fe40004000000 */
[----:B------:R-:W-:Y:S02]  /*5470*/  FMNMX.FTZ R3, R19, R3, !PT ;  /* 0x0000000313037209 */ /* 0x000fe40007810000 */
[----:B------:R-:W-:-:S02]  /*5480*/  ISETP.GT.AND P0, PT, R0, 0x28, P1 ;  /* 0x000000280000780c */ /* 0x000fc40000f04270 */
[----:B------:R-:W-:Y:S02]  /*5490*/  FMNMX.FTZ R4, R17, R4, !PT ;  /* 0x0000000411047209 */ /* 0x000fe40007810000 */
[----:B------:R-:W-:Y:S02]  /*54a0*/  ISETP.LT.OR P2, PT, R2, 0x22, P2 ;  /* 0x000000220200780c */ /* 0x000fe40001741670 */
[----:B------:R-:W-:Y:S02]  /*54b0*/  FMNMX.FTZ R3, R20, R3, !PT ;  /* 0x0000000314037209 */ /* 0x000fe40007810000 */
[----:B------:R-:W-:Y:S02]  /*54c0*/  ISETP.LT.OR P0, PT, R2, 0x29, P0 ;  /* 0x000000290200780c */ /* 0x000fe40000701670 */
[----:B------:R-:W-:Y:S02]  /*54d0*/  FMNMX.FTZ R4, R24, R4, !PT ;  /* 0x0000000418047209 */ /* 0x000fe40007810000 */
[----:B------:R-:W-:-:S02]  /*54e0*/  FSEL R77, R32, -INF , !P2 ;  /* 0xff800000204d7808 */ /* 0x000fc40005000000 */
[----:B------:R-:W-:Y:S02]  /*54f0*/  FMNMX.FTZ R3, R105, R3, !PT ;  /* 0x0000000369037209 */ /* 0x000fe40007810000 */
[----:B------:R-:W-:Y:S02]  /*5500*/  ISETP.GT.AND P2, PT, R0, 0x29, P1 ;  /* 0x000000290000780c */ /* 0x000fe40000f44270 */
[----:B------:R-:W-:Y:S02]  /*5510*/  FSEL R78, R30, -INF , !P0 ;  /* 0xff8000001e4e7808 */ /* 0x000fe40004000000 */
[----:B------:R-:W-:Y:S02]  /*5520*/  FMNMX.FTZ R4, R79, R4, !PT ;  /* 0x000000044f047209 */ /* 0x000fe40007810000 */
[----:B------:R-:W-:Y:S02]  /*5530*/  ISETP.GT.AND P0, PT, R0, 0x30, P1 ;  /* 0x000000300000780c */ /* 0x000fe40000f04270 */
[----:B------:R-:W-:-:S02]  /*5540*/  FMNMX.FTZ R3, R104, R3, !PT ;  /* 0x0000000368037209 */ /* 0x000fc40007810000 */
[C---:B------:R-:W-:Y:S02]  /*5550*/  ISETP.LT.OR P2, PT, R2.reuse, 0x2a, P2 ;  /* 0x0000002a0200780c */ /* 0x040fe40001741670 */
[----:B------:R-:W-:Y:S02]  /*5560*/  FMNMX.FTZ R4, R77, R4, !PT ;  /* 0x000000044d047209 */ /* 0x000fe40007810000 */
[----:B------:R-:W-:Y:S02]  /*5570*/  ISETP.LT.OR P0, PT, R2, 0x31, P0 ;  /* 0x000000310200780c */ /* 0x000fe40000701670 */
[----:B------:R-:W-:Y:S02]  /*5580*/  FMNMX.FTZ R3, R102, R3, !PT ;  /* 0x0000000366037209 */ /* 0x000fe40007810000 */
[----:B------:R-:W-:Y:S02]  /*5590*/  FSEL R76, R31, -INF , !P2 ;  /* 0xff8000001f4c7808 */ /* 0x000fe40005000000 */
[----:B------:R-:W-:-:S02]  /*55a0*/  ISETP.GT.AND P3, PT, R0, 0x31, P1 ;  /* 0x000000310000780c */ /* 0x000fc40000f64270 */
[----:B------:R-:W-:Y:S02]  /*55b0*/  FMNMX.FTZ R4, R78, R4, !PT ;  /* 0x000000044e047209 */ /* 0x000fe40007810000 */
[----:B------:R-:W-:Y:S02]  /*55c0*/  FSEL R159, R26, -INF , !P0 ;  /* 0xff8000001a9f7808 */ /* 0x000fe40004000000 */
[C---:B------:R-:W-:Y:S02]  /*55d0*/  ISETP.GT.AND P2, PT, R0.reuse, 0x38, P1 ;  /* 0x000000380000780c */ /* 0x040fe40000f44270 */
[----:B------:R-:W-:Y:S02]  /*55e0*/  ISETP.GT.AND P0, PT, R0, 0x39, P1 ;  /* 0x000000390000780c */ /* 0x000fe40000f04270 */
[----:B------:R-:W-:Y:S02]  /*55f0*/  FMNMX.FTZ R0, R101, R3, !PT ;  /* 0x0000000365007209 */ /* 0x000fe40007810000 */
[----:B------:R-:W-:-:S02]  /*5600*/  ISETP.LT.OR P3, PT, R2, 0x32, P3 ;  /* 0x000000320200780c */ /* 0x000fc40001f61670 */
[----:B------:R-:W-:Y:S02]  /*5610*/  FMNMX.FTZ R3, R76, R4, !PT ;  /* 0x000000044c037209 */ /* 0x000fe40007810000 */
[C---:B------:R-:W-:Y:S02]  /*5620*/  ISETP.LT.OR P1, PT, R2.reuse, 0x39, P2 ;  /* 0x000000390200780c */ /* 0x040fe40001721670 */
[----:B------:R-:W-:Y:S02]  /*5630*/  FSEL R158, R27, -INF , !P3 ;  /* 0xff8000001b9e7808 */ /* 0x000fe40005800000 */
[----:B------:R-:W-:Y:S02]  /*5640*/  FMNMX.FTZ R0, R109, R0, !PT ;  /* 0x000000006d007209 */ /* 0x000fe40007810000 */
[----:B------:R-:W-:Y:S02]  /*5650*/  FMNMX.FTZ R3, R159, R3, !PT ;  /* 0x000000039f037209 */ /* 0x000fe40007810000 */
[----:B------:R-:W-:-:S02]  /*5660*/  ISETP.LT.OR P0, PT, R2, 0x3a, P0 ;  /* 0x0000003a0200780c */ /* 0x000fc40000701670 */
[----:B------:R-:W-:Y:S02]  /*5670*/  FSEL R157, R23, -INF , !P1 ;  /* 0xff800000179d7808 */ /* 0x000fe40004800000 */
[----:B------:R-:W-:Y:S02]  /*5680*/  FMNMX.FTZ R0, R108, R0, !PT ;  /* 0x000000006c007209 */ /* 0x000fe40007810000 */
[----:B------:R-:W-:Y:S02]  /*5690*/  FMNMX.FTZ R2, R158, R3, !PT ;  /* 0x000000039e027209 */ /* 0x000fe40007810000 */
[----:B------:R-:W-:Y:S02]  /*56a0*/  FSEL R156, R22, -INF , !P0 ;  /* 0xff800000169c7808 */ /* 0x000fe40004000000 */
[----:B------:R-:W-:Y:S02]  /*56b0*/  FMNMX.FTZ R0, R107, R0, !PT ;  /* 0x000000006b007209 */ /* 0x000fe40007810000 */
[----:B------:R-:W-:-:S02]  /*56c0*/  FMNMX.FTZ R2, R157, R2, !PT ;  /* 0x000000029d027209 */ /* 0x000fc40007810000 */
[----:B------:R-:W-:Y:S02]  /*56d0*/  FMNMX.FTZ R4, R106, R0, !PT ;  /* 0x000000006a047209 */ /* 0x000fe40007810000 */
[----:B------:R-:W-:Y:S01]  /*56e0*/  FMNMX.FTZ R5, R156, R2, !PT ;  /* 0x000000029c057209 */ /* 0x000fe20007810000 */
[----:B------:R-:W-:Y:S05]  /*56f0*/  BRA.DIV ~URZ, `(.L_x_496) ;  /* 0x000117e27f007947 */ /* 0x000fea000b800000 */
[----:B------:R1:W2:Y:S02]  /*5700*/  SHFL.BFLY PT, R0, R4, 0x2, 0x1f ;  /* 0x0c401f0004007f89 */ /* 0x0002a400000e0000 */
.L_x_636:
[----:B-12---:R-:W-:Y:S01]  /*5710*/  FMNMX.FTZ R4, R4, R0, !PT ;  /* 0x0000000004047209 */ /* 0x006fe20007810000 */
[----:B------:R-:W-:Y:S05]  /*5720*/  BRA.DIV ~URZ, `(.L_x_497) ;  /* 0x000117f27f007947 */ /* 0x000fea000b800000 */
[----:B------:R-:W1:Y:S04]  /*5730*/  SHFL.BFLY PT, R0, R5, 0x2, 0x1f ;  /* 0x0c401f0005007f89 */ /* 0x000e6800000e0000 */
[----:B------:R-:W2:Y:S01]  /*5740*/  SHFL.BFLY PT, R2, R4, 0x1, 0x1f ;  /* 0x0c201f0004027f89 */ /* 0x000ea200000e0000 */
[----:B-1----:R-:W-:Y:S02]  /*5750*/  FMNMX.FTZ R5, R5, R0, !PT ;  /* 0x0000000005057209 */ /* 0x002fe40007810000 */
[----:B--2---:R-:W-:-:S03]  /*5760*/  FMNMX.FTZ R100, R4, R2, !PT ;  /* 0x0000000204647209 */ /* 0x004fc60007810000 */
[----:B------:R1:W2:Y:S04]  /*5770*/  SHFL.BFLY PT, R3, R5, 0x1, 0x1f ;  /* 0x0c201f0005037f89 */ /* 0x0002a800000e0000 */
.L_x_637:
[C---:B------:R-:W-:Y:S01]  /*5780*/  FMUL.FTZ R0, R100.reuse, c[0x0][0x2d0] ;  /* 0x0000b40064007a20 */ /* 0x040fe20000410000 */
[----:B------:R-:W-:Y:S01]  /*5790*/  FSETP.NEU.FTZ.AND P0, PT, R100, -INF , PT ;  /* 0xff8000006400780b */ /* 0x000fe20003f1d000 */
[----:B------:R-:W-:Y:S01]  /*57a0*/  WARPSYNC 0xffffffff ;  /* 0xffffffff00007948 */ /* 0x000fe20003800000 */
[----:B------:R-:W-:Y:S01]  /*57b0*/  LDSM.16.MT88.4 R36, [R167+0x800] ;  /* 0x00080000a724783b */ /* 0x000fe20000004200 */
[----:B------:R-:W-:Y:S02]  /*57c0*/  IADD3 R178, R178, -0x2, RZ ;  /* 0xfffffffeb2b27810 */ /* 0x000fe40007ffe0ff */
[----:B------:R-:W-:Y:S01]  /*57d0*/  FSEL R0, R0, RZ, P0 ;  /* 0x000000ff00007208 */ /* 0x000fe20000000000 */
[----:B------:R-:W-:Y:S04]  /*57e0*/  LDSM.16.MT88.4 R32, [R168] ;  /* 0x00000000a820783b */ /* 0x000fe80000004200 */
[--C-:B------:R-:W-:Y:S01]  /*57f0*/  FFMA.FTZ R2, R9, c[0x0][0x2d0], -R0.reuse ;  /* 0x0000b40009027a23 */ /* 0x100fe20000010800 */
[----:B------:R-:W-:Y:S03]  /*5800*/  LDSM.16.MT88.4 R44, [R170] ;  /* 0x00000000aa2c783b */ /* 0x000fe60000004200 */
[----:B------:R3:W-:Y:S01]  /*5810*/  MUFU.EX2 R111, R2 ;  /* 0x00000002006f7308 */ /* 0x0007e20000000800 */
[----:B------:R-:W-:Y:S04]  /*5820*/  LDSM.16.MT88.4 R40, [R168+0x800] ;  /* 0x00080000a828783b */ /* 0x000fe80000004200 */
[----:B------:R-:W-:Y:S04]  /*5830*/  LDSM.16.MT88.4 R60, [R170+0x800] ;  /* 0x00080000aa3c783b */ /* 0x000fe80000004200 */
[----:B------:R-:W-:Y:S04]  /*5840*/  LDSM.16.MT88.4 R52, [R167+0x2000] ;  /* 0x00200000a734783b */ /* 0x000fe80000004200 */
[----:B------:R-:W-:Y:S01]  /*5850*/  LDSM.16.MT88.4 R48, [R169] ;  /* 0x00000000a930783b */ /* 0x000fe20000004200 */
[----:B---3--:R-:W-:-:S03]  /*5860*/  FFMA.FTZ R2, R11, c[0x0][0x2d0], -R0 ;  /* 0x0000b4000b027a23 */ /* 0x008fc60000010800 */
[----:B------:R-:W-:Y:S01]  /*5870*/  LDSM.16.MT88.4 R64, [R170+0x2000] ;  /* 0x00200000aa40783b */ /* 0x000fe20000004200 */
[----:B------:R3:W4:Y:S03]  /*5880*/  MUFU.EX2 R110, R2 ;  /* 0x00000002006e7308 */ /* 0x0007260000000800 */
[----:B------:R-:W-:Y:S04]  /*5890*/  LDSM.16.MT88.4 R72, [R169+0x2000] ;  /* 0x00200000a948783b */ /* 0x000fe80000004200 */
[----:B------:R-:W-:Y:S04]  /*58a0*/  LDSM.16.MT88.4 R56, [R169+0x800] ;  /* 0x00080000a938783b */ /* 0x000fe80000004200 */
[----:B------:R-:W-:Y:S01]  /*58b0*/  LDSM.16.MT88.4 R68, [R168+0x2800] ;  /* 0x00280000a844783b */ /* 0x000fe20000004200 */
[--C-:B---3--:R-:W-:Y:S01]  /*58c0*/  FFMA.FTZ R2, R12, c[0x0][0x2d0], -R0.reuse ;  /* 0x0000b4000c027a23 */ /* 0x108fe20000010800 */
[----:B--2---:R-:W-:Y:S01]  /*58d0*/  FMNMX.FTZ R12, R3, R5, !PT ;  /* 0x00000005030c7209 */ /* 0x004fe20007810000 */
[----:B------:R-:W-:-:S02]  /*58e0*/  FFMA.FTZ R3, R19, c[0x0][0x2d0], -R0 ;  /* 0x0000b40013037a23 */ /* 0x000fc40000010800 */
[----:B------:R2:W-:Y:S01]  /*58f0*/  MUFU.EX2 R187, R2 ;  /* 0x0000000200bb7308 */ /* 0x0005e20000000800 */
[----:B------:R-:W-:-:S07]  /*5900*/  FSETP.NEU.FTZ.AND P0, PT, R12, -INF , PT ;  /* 0xff8000000c00780b */ /* 0x000fce0003f1d000 */
[----:B------:R3:W-:Y:S01]  /*5910*/  MUFU.EX2 R221, R3 ;  /* 0x0000000300dd7308 */ /* 0x0007e20000000800 */
[----:B--2---:R-:W-:Y:S02]  /*5920*/  FFMA.FTZ R2, R15, c[0x0][0x2d0], -R0 ;  /* 0x0000b4000f027a23 */ /* 0x004fe40000010800 */
[----:B----4-:R-:W-:-:S05]  /*5930*/  FADD.FTZ R15, R111, R110 ;  /* 0x0000006e6f0f7221 */ /* 0x010fca0000010000 */
[----:B------:R2:W-:Y:S01]  /*5940*/  MUFU.EX2 R189, R2 ;  /* 0x0000000200bd7308 */ /* 0x0005e20000000800 */
[--C-:B---3--:R-:W-:Y:S02]  /*5950*/  FFMA.FTZ R3, R20, c[0x0][0x2d0], -R0.reuse ;  /* 0x0000b40014037a23 */ /* 0x108fe40000010800 */
[----:B------:R-:W3:Y:S05]  /*5960*/  LDSM.16.MT88.4 R20, [R167] ;  /* 0x00000000a714783b */ /* 0x000eea0000004200 */
[----:B------:R-:W-:Y:S01]  /*5970*/  MUFU.EX2 R220, R3 ;  /* 0x0000000300dc7308 */ /* 0x000fe20000000800 */
[----:B--2---:R-:W-:-:S07]  /*5980*/  FFMA.FTZ R2, R16, c[0x0][0x2d0], -R0 ;  /* 0x0000b40010027a23 */ /* 0x004fce0000010800 */
[----:B------:R2:W-:Y:S02]  /*5990*/  MUFU.EX2 R188, R2 ;  /* 0x0000000200bc7308 */ /* 0x0005e40000000800 */
[----:B--2---:R-:W-:-:S06]  /*59a0*/  FFMA.FTZ R2, R18, c[0x0][0x2d0], -R0 ;  /* 0x0000b40012027a23 */ /* 0x004fcc0000010800 */
[----:B------:R2:W4:Y:S02]  /*59b0*/  MUFU.EX2 R219, R2 ;  /* 0x0000000200db7308 */ /* 0x0005240000000800 */
[----:B--2---:R-:W-:Y:S01]  /*59c0*/  FMUL.FTZ R2, R12, c[0x0][0x2d0] ;  /* 0x0000b4000c027a20 */ /* 0x004fe20000410000 */
[----:B----4-:R-:W-:-:S04]  /*59d0*/  F2FP.PACK_AB R4, R219, R188 ;  /* 0x000000bcdb04723e */ /* 0x010fc800000000ff */
[----:B------:R-:W-:-:S05]  /*59e0*/  FSEL R2, R2, RZ, P0 ;  /* 0x000000ff02027208 */ /* 0x000fca0000000000 */
[----:B------:R-:W-:Y:S01]  /*59f0*/  FFMA.FTZ R3, R6, c[0x0][0x2d0], -R2 ;  /* 0x0000b40006037a23 */ /* 0x000fe20000010802 */
[----:B------:R-:W-:-:S03]  /*5a00*/  F2FP.PACK_AB R6, R220, R221 ;  /* 0x000000dddc06723e */ /* 0x000fc600000000ff */
[----:B------:R2:W-:Y:S02]  /*5a10*/  MUFU.EX2 R183, R3 ;  /* 0x0000000300b77308 */ /* 0x0005e40000000800 */
[----:B--2---:R-:W-:-:S06]  /*5a20*/  FFMA.FTZ R3, R7, c[0x0][0x2d0], -R2 ;  /* 0x0000b40007037a23 */ /* 0x004fcc0000010802 */
[----:B------:R2:W4:Y:S02]  /*5a30*/  MUFU.EX2 R177, R3 ;  /* 0x0000000300b17308 */ /* 0x0005240000000800 */
[----:B--2---:R-:W-:Y:S01]  /*5a40*/  FFMA.FTZ R3, R8, c[0x0][0x2d0], -R2 ;  /* 0x0000b40008037a23 */ /* 0x004fe20000010802 */
[----:B------:R-:W-:Y:S02]  /*5a50*/  F2FP.PACK_AB R8, R110, R111 ;  /* 0x0000006f6e08723e */ /* 0x000fe400000000ff */
[----:B----4-:R-:W-:-:S03]  /*5a60*/  F2FP.PACK_AB R9, R177, R183 ;  /* 0x000000b7b109723e */ /* 0x010fc600000000ff */
[----:B------:R2:W-:Y:S02]  /*5a70*/  MUFU.EX2 R182, R3 ;  /* 0x0000000300b67308 */ /* 0x0005e40000000800 */
[----:B--2---:R-:W-:Y:S01]  /*5a80*/  FFMA.FTZ R3, R10, c[0x0][0x2d0], -R2 ;  /* 0x0000b4000a037a23 */ /* 0x004fe20000010802 */
[----:B------:R-:W-:-:S05]  /*5a90*/  F2FP.PACK_AB R10, R189, R187 ;  /* 0x000000bbbd0a723e */ /* 0x000fca00000000ff */
[----:B------:R2:W4:Y:S02]  /*5aa0*/  MUFU.EX2 R186, R3 ;  /* 0x0000000300ba7308 */ /* 0x0005240000000800 */
[----:B--2---:R-:W-:Y:S01]  /*5ab0*/  FFMA.FTZ R3, R13, c[0x0][0x2d0], -R2 ;  /* 0x0000b4000d037a23 */ /* 0x004fe20000010802 */
[----:B----4-:R-:W-:Y:S01]  /*5ac0*/  F2FP.PACK_AB R11, R186, R182 ;  /* 0x000000b6ba0b723e */ /* 0x010fe200000000ff */
[----:B------:R-:W-:-:S04]  /*5ad0*/  FFMA.FTZ R13, R108, c[0x0][0x2d0], -R0 ;  /* 0x0000b4006c0d7a23 */ /* 0x000fc80000010800 */
[----:B------:R2:W-:Y:S02]  /*5ae0*/  MUFU.EX2 R185, R3 ;  /* 0x0000000300b97308 */ /* 0x0005e40000000800 */
[----:B---3--:R-:W-:Y:S06]  /*5af0*/  HMMA.16816.F32 R28, R8, R22, RZ ;  /* 0x00000016081c723c */ /* 0x008fec00000018ff */
[----:B------:R-:W-:Y:S01]  /*5b00*/  MUFU.EX2 R13, R13 ;  /* 0x0000000d000d7308 */ /* 0x000fe20000000800 */
[----:B--2---:R-:W-:Y:S02]  /*5b10*/  FFMA.FTZ R3, R14, c[0x0][0x2d0], -R2 ;  /* 0x0000b4000e037a23 */ /* 0x004fe40000010802 */
[----:B------:R-:W-:-:S05]  /*5b20*/  FFMA.FTZ R14, R109, c[0x0][0x2d0], -R0 ;  /* 0x0000b4006d0e7a23 */ /* 0x000fca0000010800 */
[----:B------:R2:W3:Y:S08]  /*5b30*/  MUFU.EX2 R200, R3 ;  /* 0x0000000300c87308 */ /* 0x0004f00000000800 */
[----:B------:R-:W-:Y:S01]  /*5b40*/  MUFU.EX2 R14, R14 ;  /* 0x0000000e000e7308 */ /* 0x000fe20000000800 */
[--C-:B--2---:R-:W-:Y:S01]  /*5b50*/  FFMA.FTZ R3, R17, c[0x0][0x2d0], -R2.reuse ;  /* 0x0000b40011037a23 */ /* 0x104fe20000010802 */
[----:B-1-3--:R-:W-:Y:S01]  /*5b60*/  F2FP.PACK_AB R5, R200, R185 ;  /* 0x000000b9c805723e */ /* 0x00afe200000000ff */
[C---:B------:R-:W-:Y:S05]  /*5b70*/  HMMA.16816.F32 R16, R8.reuse, R20, RZ ;  /* 0x000000140810723c */ /* 0x040fea00000018ff */
[----:B------:R1:W-:Y:S03]  /*5b80*/  MUFU.EX2 R218, R3 ;  /* 0x0000000300da7308 */ /* 0x0003e60000000800 */
[----:B------:R-:W-:Y:S01]  /*5b90*/  HMMA.16816.F32 R20, R8, R34, RZ ;  /* 0x000000220814723c */ /* 0x000fe200000018ff */
[----:B-1----:R-:W-:-:S07]  /*5ba0*/  FFMA.FTZ R3, R24, c[0x0][0x2d0], -R2 ;  /* 0x0000b40018037a23 */ /* 0x002fce0000010802 */
[C---:B------:R-:W-:Y:S01]  /*5bb0*/  HMMA.16816.F32 R24, R8.reuse, R32, RZ ;  /* 0x000000200818723c */ /* 0x040fe200000018ff */
[----:B------:R-:W1:Y:S07]  /*5bc0*/  MUFU.EX2 R213, R3 ;  /* 0x0000000300d57308 */ /* 0x000e6e0000000800 */
[----:B------:R-:W-:Y:S01]  /*5bd0*/  HMMA.16816.F32 R32, R8, R46, RZ ;  /* 0x0000002e0820723c */ /* 0x000fe200000018ff */
[----:B-1----:R-:W-:Y:S01]  /*5be0*/  F2FP.PACK_AB R7, R213, R218 ;  /* 0x000000dad507723e */ /* 0x002fe200000000ff */
[----:B------:R-:W-:-:S04]  /*5bf0*/  FFMA.FTZ R3, R105, c[0x0][0x2d0], -R0 ;  /* 0x0000b40069037a23 */ /* 0x000fc80000010800 */
[----:B------:R1:W-:Y:S02]  /*5c00*/  MUFU.EX2 R163, R3 ;  /* 0x0000000300a37308 */ /* 0x0003e40000000800 */
[----:B------:R-:W-:Y:S08]  /*5c10*/  HMMA.16816.F32 R132, R4, R36, R16 ;  /* 0x000000240484723c */ /* 0x000ff00000001810 */
[----:B------:R-:W-:Y:S01]  /*5c20*/  HMMA.16816.F32 R16, R8, R44, RZ ;  /* 0x0000002c0810723c */ /* 0x000fe200000018ff */
[----:B------:R-:W-:Y:S01]  /*5c30*/  LDSM.16.MT88.4 R44, [R170+0x2800] ;  /* 0x00280000aa2c783b */ /* 0x000fe20000004200 */
[----:B-1----:R-:W-:-:S06]  /*5c40*/  FFMA.FTZ R3, R104, c[0x0][0x2d0], -R0 ;  /* 0x0000b40068037a23 */ /* 0x002fcc0000010800 */
[C---:B------:R-:W-:Y:S01]  /*5c50*/  HMMA.16816.F32 R148, R4.reuse, R38, R28 ;  /* 0x000000260494723c */ /* 0x040fe2000000181c */
[----:B------:R-:W1:Y:S01]  /*5c60*/  LDSM.16.MT88.4 R36, [R167+0x2800] ;  /* 0x00280000a724783b */ /* 0x000e620000004200 */
[----:B------:R2:W3:Y:S06]  /*5c70*/  MUFU.EX2 R162, R3 ;  /* 0x0000000300a27308 */ /* 0x0004ec0000000800 */
[C---:B------:R-:W-:Y:S08]  /*5c80*/  HMMA.16816.F32 R144, R4.reuse, R42, R20 ;  /* 0x0000002a0490723c */ /* 0x040ff00000001814 */
[----:B------:R-:W-:Y:S01]  /*5c90*/  HMMA.16816.F32 R116, R4, R60, R16 ;  /* 0x0000003c0474723c */ /* 0x000fe20000001810 */
[----:B--2---:R-:W-:-:S04]  /*5ca0*/  FFMA.FTZ R3, R102, c[0x0][0x2d0], -R0 ;  /* 0x0000b40066037a23 */ /* 0x004fc80000010800 */
[----:B------:R2:W-:Y:S03]  /*5cb0*/  MUFU.EX2 R172, R3 ;  /* 0x0000000300ac7308 */ /* 0x0005e60000000800 */
[C---:B------:R-:W-:Y:S08]  /*5cc0*/  HMMA.16816.F32 R20, R8.reuse, R52, RZ ;  /* 0x000000340814723c */ /* 0x040ff000000018ff */
[----:B------:R-:W-:Y:S01]  /*5cd0*/  HMMA.16816.F32 R16, R8, R54, RZ ;  /* 0x000000360810723c */ /* 0x000fe200000018ff */
[----:B------:R-:W-:Y:S01]  /*5ce0*/  LDSM.16.MT88.4 R52, [R169+0x2800] ;  /* 0x00280000a934783b */ /* 0x000fe20000004200 */
[----:B--2---:R-:W-:-:S06]  /*5cf0*/  FFMA.FTZ R3, R101, c[0x0][0x2d0], -R0 ;  /* 0x0000b40065037a23 */ /* 0x004fcc0000010800 */
[----:B------:R-:W-:Y:S01]  /*5d00*/  HMMA.16816.F32 R124, R4, R40, R24 ;  /* 0x00000028047c723c */ /* 0x000fe20000001818 */
[----:B------:R-:W2:Y:S01]  /*5d10*/  LDSM.16.MT88.4 R40, [R168+0x2000] ;  /* 0x00200000a828783b */ /* 0x000ea20000004200 */
[----:B------:R4:W5:Y:S06]  /*5d20*/  MUFU.EX2 R171, R3 ;  /* 0x0000000300ab7308 */ /* 0x00096c0000000800 */
[C---:B------:R-:W-:Y:S08]  /*5d30*/  HMMA.16816.F32 R28, R8.reuse, R48, RZ ;  /* 0x00000030081c723c */ /* 0x040ff000000018ff */
[----:B------:R-:W-:Y:S01]  /*5d40*/  HMMA.16816.F32 R24, R8, R50, RZ ;  /* 0x000000320818723c */ /* 0x000fe200000018ff */
[----:B------:R-:W2:Y:S01]  /*5d50*/  LDSM.16.MT88.4 R48, [R167+0x4000] ;  /* 0x00400000a730783b */ /* 0x000ea20000004200 */
[----:B----4-:R-:W-:-:S04]  /*5d60*/  FFMA.FTZ R3, R79, c[0x0][0x2d0], -R2 ;  /* 0x0000b4004f037a23 */ /* 0x010fc80000010802 */
[----:B------:R4:W-:Y:S02]  /*5d70*/  MUFU.EX2 R102, R3 ;  /* 0x0000000300667308 */ /* 0x0009e40000000800 */
[C---:B------:R-:W-:Y:S08]  /*5d80*/  HMMA.16816.F32 R136, R4.reuse, R62, R32 ;  /* 0x0000003e0488723c */ /* 0x040ff00000001820 */
[----:B-1----:R-:W-:Y:S01]  /*5d90*/  HMMA.16816.F32 R60, R4, R36, R20 ;  /* 0x00000024043c723c */ /* 0x002fe20000001814 */
[----:B----4-:R-:W-:-:S07]  /*5da0*/  FFMA.FTZ R3, R77, c[0x0][0x2d0], -R2 ;  /* 0x0000b4004d037a23 */ /* 0x010fce0000010802 */
[----:B------:R-:W-:Y:S01]  /*5db0*/  HMMA.16816.F32 R128, R4, R38, R16 ;  /* 0x000000260480723c */ /* 0x000fe20000001810 */
[----:B------:R-:W1:Y:S01]  /*5dc0*/  LDSM.16.MT88.4 R36, [R167+0x4800] ;  /* 0x00480000a724783b */ /* 0x000e620000004200 */
[----:B------:R4:W1:Y:S06]  /*5dd0*/  MUFU.EX2 R101, R3 ;  /* 0x0000000300657308 */ /* 0x00086c0000000800 */
[C---:B------:R-:W-:Y:S08]  /*5de0*/  HMMA.16816.F32 R20, R8.reuse, R66, RZ ;  /* 0x000000420814723c */ /* 0x040ff000000018ff */
[----:B------:R-:W-:Y:S01]  /*5df0*/  HMMA.16816.F32 R16, R8, R72, RZ ;  /* 0x000000480810723c */ /* 0x000fe200000018ff */
[----:B----4-:R-:W-:-:S04]  /*5e00*/  FFMA.FTZ R3, R78, c[0x0][0x2d0], -R2 ;  /* 0x0000b4004e037a23 */ /* 0x010fc80000010802 */
[----:B------:R4:W-:Y:S03]  /*5e10*/  MUFU.EX2 R161, R3 ;  /* 0x0000000300a17308 */ /* 0x0009e60000000800 */
[----:B------:R-:W-:Y:S08]  /*5e20*/  HMMA.16816.F32 R140, R4, R56, R28 ;  /* 0x00000038048c723c */ /* 0x000ff0000000181c */
[----:B--2---:R-:W-:Y:S01]  /*5e30*/  HMMA.16816.F32 R32, R8, R40, RZ ;  /* 0x000000280820723c */ /* 0x004fe200000018ff */
[----:B----4-:R-:W-:-:S07]  /*5e40*/  FFMA.FTZ R3, R76, c[0x0][0x2d0], -R2 ;  /* 0x0000b4004c037a23 */ /* 0x010fce0000010802 */
[----:B------:R-:W-:Y:S01]  /*5e50*/  HMMA.16816.F32 R28, R8, R42, RZ ;  /* 0x0000002a081c723c */ /* 0x000fe200000018ff */
[----:B------:R-:W2:Y:S01]  /*5e60*/  LDSM.16.MT88.4 R40, [R170+0x4000] ;  /* 0x00400000aa28783b */ /* 0x000ea20000004200 */
[----:B------:R4:W1:Y:S06]  /*5e70*/  MUFU.EX2 R160, R3 ;  /* 0x0000000300a07308 */ /* 0x00086c0000000800 */
[C---:B------:R-:W-:Y:S08]  /*5e80*/  HMMA.16816.F32 R92, R4.reuse, R46, R20 ;  /* 0x0000002e045c723c */ /* 0x040ff00000001814 */
[----:B------:R-:W-:Y:S01]  /*5e90*/  HMMA.16816.F32 R88, R4, R52, R16 ;  /* 0x000000340458723c */ /* 0x000fe20000001810 */
[----:B----4-:R-:W-:-:S02]  /*5ea0*/  FFMA.FTZ R3, R107, c[0x0][0x2d0], -R0 ;  /* 0x0000b4006b037a23 */ /* 0x010fc40000010800 */
[----:B------:R-:W-:Y:S02]  /*5eb0*/  FFMA.FTZ R0, R106, c[0x0][0x2d0], -R0 ;  /* 0x0000b4006a007a23 */ /* 0x000fe40000010800 */
[----:B------:R-:W-:Y:S03]  /*5ec0*/  LDSM.16.MT88.4 R104, [R169+0x1800] ;  /* 0x00180000a968783b */ /* 0x000fe60000004200 */
[C---:B------:R-:W-:Y:S01]  /*5ed0*/  HMMA.16816.F32 R20, R8.reuse, R48, RZ ;  /* 0x000000300814723c */ /* 0x040fe200000018ff */
[----:B------:R4:W-:Y:S07]  /*5ee0*/  MUFU.EX2 R190, R0 ;  /* 0x0000000000be7308 */ /* 0x0009ee0000000800 */
[----:B------:R-:W-:Y:S08]  /*5ef0*/  HMMA.16816.F32 R16, R8, R50, RZ ;  /* 0x000000320810723c */ /* 0x000ff000000018ff */
[----:B------:R-:W-:Y:S01]  /*5f00*/  HMMA.16816.F32 R120, R4, R68, R32 ;  /* 0x000000440478723c */ /* 0x000fe20000001820 */
[----:B------:R-:W2:Y:S01]  /*5f10*/  LDSM.16.MT88.4 R32, [R168+0x4000] ;  /* 0x00400000a820783b */ /* 0x000ea20000004200 */
[----:B----4-:R-:W-:Y:S01]  /*5f20*/  FFMA.FTZ R0, R159, c[0x0][0x2d0], -R2 ;  /* 0x0000b4009f007a23 */ /* 0x010fe20000010802 */
[----:B------:R-:W-:-:S04]  /*5f30*/  MOV R159, c[0x0][0x2c4] ;  /* 0x0000b100009f7a02 */ /* 0x000fc80000000f00 */
[----:B------:R-:W-:Y:S01]  /*5f40*/  ISETP.NE.AND P1, PT, R159, 0x1, PT ;  /* 0x000000019f00780c */ /* 0x000fe20003f25270 */
[----:B------:R-:W-:Y:S01]  /*5f50*/  HMMA.16816.F32 R96, R4, R70, R28 ;  /* 0x000000460460723c */ /* 0x000fe2000000181c */
[----:B------:R-:W-:Y:S01]  /*5f60*/  LDSM.16.MT88.4 R28, [R168+0x4800] ;  /* 0x00480000a81c783b */ /* 0x000fe20000004200 */
[----:B------:R-:W-:-:S06]  /*5f70*/  MOV R159, c[0x0][0x32c] ;  /* 0x0000cb00009f7a02 */ /* 0x000fcc0000000f00 */
[C---:B-1----:R-:W-:Y:S08]  /*5f80*/  HMMA.16816.F32 R80, R4.reuse, R36, R20 ;  /* 0x000000240450723c */ /* 0x042ff00000001814 */
[C---:B------:R-:W-:Y:S01]  /*5f90*/  HMMA.16816.F32 R68, R4.reuse, R38, R16 ;  /* 0x000000260444723c */ /* 0x040fe20000001810 */
[----:B------:R-:W1:Y:S07]  /*5fa0*/  LDSM.16.MT88.4 R36, [R170+0x4800] ;  /* 0x00480000aa24783b */ /* 0x000e6e0000004200 */
[----:B------:R-:W-:Y:S08]  /*5fb0*/  HMMA.16816.F32 R56, R4, R58, R24 ;  /* 0x0000003a0438723c */ /* 0x000ff00000001818 */
[C---:B------:R-:W-:Y:S08]  /*5fc0*/  HMMA.16816.F32 R24, R8.reuse, R64, RZ ;  /* 0x000000400818723c */ /* 0x040ff000000018ff */
[C---:B--2---:R-:W-:Y:S08]  /*5fd0*/  HMMA.16816.F32 R16, R8.reuse, R40, RZ ;  /* 0x000000280810723c */ /* 0x044ff000000018ff */
[----:B------:R-:W-:Y:S08]  /*5fe0*/  HMMA.16816.F32 R20, R8, R34, RZ ;  /* 0x000000220814723c */ /* 0x000ff000000018ff */
[----:B------:R-:W-:Y:S08]  /*5ff0*/  HMMA.16816.F32 R112, R4, R44, R24 ;  /* 0x0000002c0470723c */ /* 0x000ff00000001818 */
[----:B------:R-:W-:Y:S08]  /*6000*/  HMMA.16816.F32 R24, R8, R74, RZ ;  /* 0x0000004a0818723c */ /* 0x000ff000000018ff */
[C---:B-1----:R-:W-:Y:S01]  /*6010*/  HMMA.16816.F32 R44, R4.reuse, R36, R16 ;  /* 0x00000024042c723c */ /* 0x042fe20000001810 */
[----:B------:R-:W1:Y:S07]  /*6020*/  LDSM.16.MT88.4 R16, [R169+0x4000] ;  /* 0x00400000a910783b */ /* 0x000e6e0000004200 */
[C---:B------:R-:W-:Y:S08]  /*6030*/  HMMA.16816.F32 R48, R4.reuse, R30, R20 ;  /* 0x0000001e0430723c */ /* 0x040ff00000001814 */
[----:B------:R-:W-:Y:S08]  /*6040*/  HMMA.16816.F32 R84, R4, R54, R24 ;  /* 0x000000360454723c */ /* 0x000ff00000001818 */
[C---:B------:R-:W-:Y:S08]  /*6050*/  HMMA.16816.F32 R24, R8.reuse, R32, RZ ;  /* 0x000000200818723c */ /* 0x040ff000000018ff */
[----:B------:R-:W-:Y:S01]  /*6060*/  HMMA.16816.F32 R20, R8, R42, RZ ;  /* 0x0000002a0814723c */ /* 0x000fe200000018ff */
[----:B------:R-:W-:Y:S11]  /*6070*/  LDSM.16.MT88.4 R40, [R167+0x3800] ;  /* 0x00380000a728783b */ /* 0x000ff60000004200 */
[----:B------:R-:W-:Y:S04]  /*6080*/  @!UPT UIADD3 URZ, URZ, URZ, URZ ;  /* 0x0000003f3f3ff290 */ /* 0x000fe8000fffe03f */
[----:B------:R-:W-:Y:S08]  /*6090*/  HMMA.16816.F32 R52, R4, R28, R24 ;  /* 0x0000001c0434723c */ /* 0x000ff00000001818 */
[C---:B-1----:R-:W-:Y:S08]  /*60a0*/  HMMA.16816.F32 R24, R8.reuse, R16, RZ ;  /* 0x000000100818723c */ /* 0x042ff000000018ff */
[----:B------:R-:W-:Y:S01]  /*60b0*/  HMMA.16816.F32 R8, R8, R18, RZ ;  /* 0x000000120808723c */ /* 0x000fe200000018ff */
[----:B------:R-:W1:Y:S07]  /*60c0*/  LDSM.16.MT88.4 R16, [R169+0x4800] ;  /* 0x00480000a910783b */ /* 0x000e6e0000004200 */
[C---:B------:R-:W-:Y:S08]  /*60d0*/  HMMA.16816.F32 R20, R4.reuse, R38, R20 ;  /* 0x000000260414723c */ /* 0x040ff00000001814 */
[C---:B-1----:R-:W-:Y:S08]  /*60e0*/  HMMA.16816.F32 R24, R4.reuse, R16, R24 ;  /* 0x000000100418723c */ /* 0x042ff00000001818 */
[----:B------:R-:W-:Y:S01]  /*60f0*/  HMMA.16816.F32 R16, R4, R18, R8 ;  /* 0x000000120410723c */ /* 0x000fe20000001808 */
[----:B------:R-:W1:Y:S06]  /*6100*/  LDSM.16.MT88.4 R8, [R167+0x1000] ;  /* 0x00100000a708783b */ /* 0x000e6c0000004200 */
[----:B---3--:R-:W-:-:S02]  /*6110*/  F2FP.PACK_AB R4, R162, R163 ;  /* 0x000000a3a204723e */ /* 0x008fc400000000ff */
[----:B-----5:R-:W-:Y:S02]  /*6120*/  F2FP.PACK_AB R6, R171, R172 ;  /* 0x000000acab06723e */ /* 0x020fe400000000ff */
[----:B------:R-:W-:Y:S02]  /*6130*/  F2FP.PACK_AB R5, R101, R102 ;  /* 0x000000666505723e */ /* 0x000fe400000000ff */
        /* <DEDUP_REMOVED lines=20> */
[----:B------:R-:W1:Y:S06]  /*6280*/  LDSM.16.MT88.4 R8, [R170+0x3000] ;  /* 0x00300000aa08783b */ /* 0x000e6c0000004200 */
[----:B------:R-:W-:Y:S01]  /*6290*/  F2FP.PACK_AB R96, R13, R14 ;  /* 0x0000000e0d60723e */ /* 0x000fe200000000ff */
[C---:B-1----:R-:W-:Y:S01]  /*62a0*/  HMMA.16816.F32 R152, R4.reuse, R8, R112 ;  /* 0x000000080498723c */ /* 0x042fe20000001870 */
[----:B------:R-:W-:Y:S07]  /*62b0*/  LDSM.16.MT88.4 R112, [R170+0x1800] ;  /* 0x00180000aa70783b */ /* 0x000fee0000004200 */
        /* <DEDUP_REMOVED lines=12> */
[C---:B-1----:R-:W-:Y:S08]  /*6380*/  HMMA.16816.F32 R92, R4.reuse, R8, R44 ;  /* 0x00000008045c723c */ /* 0x042ff0000000182c */
[C---:B------:R-:W-:Y:S01]  /*6390*/  HMMA.16816.F32 R20, R4.reuse, R10, R20 ;  /* 0x0000000a0414723c */ /* 0x040fe20000001814 */
[----:B------:R-:W1:Y:S07]  /*63a0*/  LDSM.16.MT88.4 R8, [R169+0x5000] ;  /* 0x00500000a908783b */ /* 0x000e6e0000004200 */
[C---:B-1----:R-:W-:Y:S01]  /*63b0*/  HMMA.16816.F32 R24, R4.reuse, R8, R24 ;  /* 0x000000080418723c */ /* 0x042fe20000001818 */
[----:B------:R1:W-:Y:S07]  /*63c0*/  MUFU.EX2 R9, R0 ;  /* 0x0000000000097308 */ /* 0x0003ee0000000800 */
[----:B------:R-:W-:Y:S01]  /*63d0*/  HMMA.16816.F32 R16, R4, R10, R16 ;  /* 0x0000000a0410723c */ /* 0x000fe20000001810 */
[----:B------:R-:W2:Y:S06]  /*63e0*/  MUFU.EX2 R11, R3 ;  /* 0x00000003000b7308 */ /* 0x000eac0000000800 */
[----:B------:R-:W-:-:S02]  /*63f0*/  FADD.FTZ R4, R187, R15 ;  /* 0x0000000fbb047221 */ /* 0x000fc40000010000 */
[----:B-1----:R-:W-:-:S04]  /*6400*/  FFMA.FTZ R0, R158, c[0x0][0x2d0], -R2 ;  /* 0x0000b4009e007a23 */ /* 0x002fc80000010802 */
[----:B------:R1:W3:Y:S01]  /*6410*/  MUFU.EX2 R10, R0 ;  /* 0x00000000000a7308 */ /* 0x0002e20000000800 */
[----:B--2---:R-:W-:Y:S01]  /*6420*/  F2FP.PACK_AB R98, R190, R11 ;  /* 0x0000000bbe62723e */ /* 0x004fe200000000ff */
[----:B------:R-:W-:-:S04]  /*6430*/  FADD.FTZ R3, R183, R177 ;  /* 0x000000b1b7037221 */ /* 0x000fc80000010000 */
[----:B------:R-:W-:Y:S02]  /*6440*/  FADD.FTZ R3, R182, R3 ;  /* 0x00000003b6037221 */ /* 0x000fe40000010000 */
[--C-:B-1----:R-:W-:Y:S01]  /*6450*/  FFMA.FTZ R0, R157, c[0x0][0x2d0], -R2.reuse ;  /* 0x0000b4009d007a23 */ /* 0x102fe20000010802 */
[----:B---3--:R-:W-:Y:S01]  /*6460*/  F2FP.PACK_AB R97, R10, R9 ;  /* 0x000000090a61723e */ /* 0x008fe200000000ff */
[----:B------:R-:W-:Y:S02]  /*6470*/  FFMA.FTZ R2, R156, c[0x0][0x2d0], -R2 ;  /* 0x0000b4009c027a23 */ /* 0x000fe40000010802 */
[----:B------:R1:W-:Y:S08]  /*6480*/  MUFU.EX2 R8, R0 ;  /* 0x0000000000087308 */ /* 0x0003f00000000800 */
[----:B------:R-:W2:Y:S01]  /*6490*/  MUFU.EX2 R191, R2 ;  /* 0x0000000200bf7308 */ /* 0x000ea20000000800 */
[----:B-1----:R-:W-:-:S04]  /*64a0*/  FADD.FTZ R0, R186, R3 ;  /* 0x00000003ba007221 */ /* 0x002fc80000010000 */
[----:B------:R-:W-:Y:S01]  /*64b0*/  FADD.FTZ R3, R185, R0 ;  /* 0x00000000b9037221 */ /* 0x000fe20000010000 */
[----:B--2---:R-:W-:Y:S01]  /*64c0*/  F2FP.PACK_AB R99, R191, R8 ;  /* 0x00000008bf63723e */ /* 0x004fe200000000ff */
[----:B------:R-:W-:Y:S02]  /*64d0*/  FADD.FTZ R2, R189, R4 ;  /* 0x00000004bd027221 */ /* 0x000fe40000010000 */
[----:B------:R-:W-:Y:S01]  /*64e0*/  LDSM.16.MT88.4 R4, [R169+0x5800] ;  /* 0x00580000a904783b */ /* 0x000fe20000004200 */
[----:B------:R-:W-:Y:S02]  /*64f0*/  FADD.FTZ R3, R200, R3 ;  /* 0x00000003c8037221 */ /* 0x000fe40000010000 */
[----:B------:R-:W-:Y:S01]  /*6500*/  FADD.FTZ R2, R188, R2 ;  /* 0x00000002bc027221 */ /* 0x000fe20000010000 */
[----:B------:R-:W-:Y:S03]  /*6510*/  HMMA.16816.F32 R116, R96, R112, R116 ;  /* 0x000000706074723c */ /* 0x000fe60000001874 */
[----:B------:R-:W-:-:S04]  /*6520*/  FADD.FTZ R0, R219, R2 ;  /* 0x00000002db007221 */ /* 0x000fc80000010000 */
[----:B------:R-:W-:Y:S01]  /*6530*/  FADD.FTZ R2, R221, R0 ;  /* 0x00000000dd027221 */ /* 0x000fe20000010000 */
[C---:B------:R-:W-:Y:S01]  /*6540*/  HMMA.16816.F32 R112, R96.reuse, R114, R36 ;  /* 0x000000726070723c */ /* 0x040fe20000001824 */
[----:B------:R-:W-:Y:S02]  /*6550*/  FADD.FTZ R0, R218, R3 ;  /* 0x00000003da007221 */ /* 0x000fe40000010000 */
[----:B------:R-:W-:Y:S02]  /*6560*/  FADD.FTZ R2, R220, R2 ;  /* 0x00000002dc027221 */ /* 0x000fe40000010000 */
[----:B------:R-:W-:Y:S02]  /*6570*/  FADD.FTZ R0, R213, R0 ;  /* 0x00000000d5007221 */ /* 0x000fe40000010000 */
[----:B------:R-:W-:Y:S01]  /*6580*/  FADD.FTZ R2, R163, R2 ;  /* 0x00000002a3027221 */ /* 0x000fe20000010000 */
[----:B------:R-:W-:Y:S01]  /*6590*/  HMMA.16816.F32 R36, R96, R40, R60 ;  /* 0x000000286024723c */ /* 0x000fe2000000183c */
[----:B------:R-:W-:-:S02]  /*65a0*/  FADD.FTZ R0, R102, R0 ;  /* 0x0000000066007221 */ /* 0x000fc40000010000 */
[----:B------:R-:W-:Y:S02]  /*65b0*/  FADD.FTZ R2, R162, R2 ;  /* 0x00000002a2027221 */ /* 0x000fe40000010000 */
[----:B------:R-:W-:Y:S02]  /*65c0*/  FADD.FTZ R0, R101, R0 ;  /* 0x0000000065007221 */ /* 0x000fe40000010000 */
[----:B------:R-:W-:Y:S01]  /*65d0*/  FADD.FTZ R2, R172, R2 ;  /* 0x00000002ac027221 */ /* 0x000fe20000010000 */
[----:B------:R-:W-:Y:S01]  /*65e0*/  HMMA.16816.F32 R40, R96, R42, R64 ;  /* 0x0000002a6028723c */ /* 0x000fe20000001840 */
[----:B------:R-:W1:Y:S01]  /*65f0*/  LDSM.16.MT88.4 R64, [R169+0x3800] ;  /* 0x00380000a940783b */ /* 0x000e620000004200 */
[----:B------:R-:W-:Y:S02]  /*6600*/  FADD.FTZ R0, R161, R0 ;  /* 0x00000000a1007221 */ /* 0x000fe40000010000 */
[----:B------:R-:W-:Y:S02]  /*6610*/  FADD.FTZ R2, R171, R2 ;  /* 0x00000002ab027221 */ /* 0x000fe40000010000 */
[----:B------:R-:W-:-:S02]  /*6620*/  FADD.FTZ R0, R160, R0 ;  /* 0x00000000a0007221 */ /* 0x000fc40000010000 */
[----:B------:R-:W-:Y:S01]  /*6630*/  HMMA.16816.F32 R44, R96, R48, R72 ;  /* 0x00000030602c723c */ /* 0x000fe20000001848 */
[----:B------:R-:W2:Y:S01]  /*6640*/  LDSM.16.MT88.4 R72, [R167+0x5800] ;  /* 0x00580000a748783b */ /* 0x000ea20000004200 */
[----:B------:R-:W-:-:S04]  /*6650*/  FADD.FTZ R2, R14, R2 ;  /* 0x000000020e027221 */ /* 0x000fc80000010000 */
[----:B------:R-:W-:Y:S02]  /*6660*/  FADD.FTZ R3, R13, R2 ;  /* 0x000000020d037221 */ /* 0x000fe40000010000 */
[C---:B------:R-:W-:Y:S08]  /*6670*/  HMMA.16816.F32 R108, R96.reuse, R104, R108 ;  /* 0x00000068606c723c */ /* 0x040ff0000000186c */
[C---:B------:R-:W-:Y:S01]  /*6680*/  HMMA.16816.F32 R104, R96.reuse, R106, R56 ;  /* 0x0000006a6068723c */ /* 0x040fe20000001838 */
[----:B------:R-:W3:Y:S07]  /*6690*/  LDSM.16.MT88.4 R56, [R170+0x3800] ;  /* 0x00380000aa38783b */ /* 0x000eee0000004200 */
[C---:B------:R-:W-:Y:S08]  /*66a0*/  HMMA.16816.F32 R48, R96.reuse, R50, R76 ;  /* 0x000000326030723c */ /* 0x040ff0000000184c */
[C---:B------:R-:W-:Y:S08]  /*66b0*/  HMMA.16816.F32 R132, R96.reuse, R128, R132 ;  /* 0x000000806084723c */ /* 0x040ff00000001884 */
[C---:B-1----:R-:W-:Y:S01]  /*66c0*/  HMMA.16816.F32 R60, R96.reuse, R64, R88 ;  /* 0x00000040603c723c */ /* 0x042fe20000001858 */
[----:B------:R-:W1:Y:S07]  /*66d0*/  LDSM.16.MT88.4 R88, [R170+0x5800] ;  /* 0x00580000aa58783b */ /* 0x000e6e0000004200 */
[C---:B--2---:R-:W-:Y:S01]  /*66e0*/  HMMA.16816.F32 R68, R96.reuse, R72, R80 ;  /* 0x000000486044723c */ /* 0x044fe20000001850 */
[----:B------:R-:W2:Y:S07]  /*66f0*/  LDSM.16.MT88.4 R80, [R168+0x5800] ;  /* 0x00580000a850783b */ /* 0x000eae0000004200 */
[C---:B------:R-:W-:Y:S08]  /*6700*/  HMMA.16816.F32 R64, R96.reuse, R66, R84 ;  /* 0x000000426040723c */ /* 0x040ff00000001854 */
[C---:B------:R-:W-:Y:S08]  /*6710*/  HMMA.16816.F32 R124, R96.reuse, R120, R124 ;  /* 0x00000078607c723c */ /* 0x040ff0000000187c */
[C---:B---3--:R-:W-:Y:S08]  /*6720*/  HMMA.16816.F32 R52, R96.reuse, R56, R152 ;  /* 0x000000386034723c */ /* 0x048ff00000001898 */
[C---:B------:R-:W-:Y:S08]  /*6730*/  HMMA.16816.F32 R128, R96.reuse, R130, R28 ;  /* 0x000000826080723c */ /* 0x040ff0000000181c */
[C---:B-1----:R-:W-:Y:S08]  /*6740*/  HMMA.16816.F32 R84, R96.reuse, R88, R92 ;  /* 0x000000586054723c */ /* 0x042ff0000000185c */
[C---:B------:R-:W-:Y:S07]  /*6750*/  HMMA.16816.F32 R92, R96.reuse, R4, R24 ;  /* 0x00000004605c723c */ /* 0x040fee0000001818 */
[----:B------:R-:W-:Y:S01]  /*6760*/  @P1 IMAD.HI.U32 R5, R211, c[0x0][0x2c8], RZ ;  /* 0x0000b200d3051a27 */ /* 0x000fe200078e00ff */
[----:B--2---:R-:W-:Y:S03]  /*6770*/  HMMA.16816.F32 R76, R96, R80, R148 ;  /* 0x00000050604c723c */ /* 0x004fe60000001894 */
[----:B------:R-:W-:Y:S01]  /*6780*/  FADD.FTZ R4, R9, R0 ;  /* 0x0000000009047221 */ /* 0x000fe20000010000 */
[----:B------:R-:W-:-:S02]  /*6790*/  MOV R0, R211 ;  /* 0x000000d300007202 */ /* 0x000fc40000000f00 */
[----:B------:R-:W-:Y:S01]  /*67a0*/  @P1 SHF.R.U32.HI R0, RZ, c[0x0][0x2cc], R5 ;  /* 0x0000b300ff001a19 */ /* 0x000fe20000011605 */
[----:B------:R-:W-:Y:S01]  /*67b0*/  FADD.FTZ R2, R10, R4 ;  /* 0x000000040a027221 */ /* 0x000fe20000010000 */
[----:B------:R-:W-:Y:S01]  /*67c0*/  ISETP.GE.AND P1, PT, R159, 0x1, PT ;  /* 0x000000019f00780c */ /* 0x000fe20003f26270 */
[----:B------:R-:W-:Y:S01]  /*67d0*/  FADD.FTZ R4, R11, R3 ;  /* 0x000000030b047221 */ /* 0x000fe20000010000 */
[----:B------:R-:W-:Y:S01]  /*67e0*/  HMMA.16816.F32 R120, R96, R122, R32 ;  /* 0x0000007a6078723c */ /* 0x000fe20000001820 */
[----:B------:R-:W-:Y:S01]  /*67f0*/  FADD.FTZ R3, R8, R2 ;  /* 0x0000000208037221 */ /* 0x000fe20000010000 */
[----:B------:R-:W-:Y:S01]  /*6800*/  IADD3 R2, R222, R0, RZ ;  /* 0x00000000de027210 */ /* 0x000fe20007ffe0ff */
[----:B------:R-:W-:Y:S02]  /*6810*/  FADD.FTZ R190, R190, R4 ;  /* 0x00000004bebe7221 */ /* 0x000fe40000010000 */
[----:B------:R-:W-:Y:S01]  /*6820*/  FADD.FTZ R191, R191, R3 ;  /* 0x00000003bfbf7221 */ /* 0x000fe20000010000 */
[----:B------:R-:W-:-:S02]  /*6830*/  IADD3 R0, R2, c[0x0][0x328], RZ ;  /* 0x0000ca0002007a10 */ /* 0x000fc40007ffe0ff */
[C---:B------:R-:W-:Y:S08]  /*6840*/  HMMA.16816.F32 R56, R96.reuse, R58, R144 ;  /* 0x0000003a6038723c */ /* 0x040ff00000001890 */
[C---:B------:R-:W-:Y:S08]  /*6850*/  HMMA.16816.F32 R72, R96.reuse, R74, R140 ;  /* 0x0000004a6048723c */ /* 0x040ff0000000188c */
[C---:B------:R-:W-:Y:S08]  /*6860*/  HMMA.16816.F32 R80, R96.reuse, R82, R136 ;  /* 0x000000526050723c */ /* 0x040ff00000001888 */
[C---:B------:R-:W-:Y:S08]  /*6870*/  HMMA.16816.F32 R88, R96.reuse, R90, R20 ;  /* 0x0000005a6058723c */ /* 0x040ff00000001814 */
[----:B------:R-:W-:Y:S01]  /*6880*/  HMMA.16816.F32 R96, R96, R6, R16 ;  /* 0x000000066060723c */ /* 0x000fe20000001810 */
[----:B------:R-:W-:Y:S07]  /*6890*/  @!P1 BRA `(.L_x_498) ;  /* 0x0000013000009947 */ /* 0x000fee0003800000 */
[C---:B------:R-:W-:Y:S01]  /*68a0*/  ISETP.GT.AND P0, PT, R2.reuse, RZ, PT ;  /* 0x000000ff0200720c */ /* 0x040fe20003f04270 */
[----:B------:R-:W-:Y:S01]  /*68b0*/  BSSY B0, `(.L_x_499) ;  /* 0x000000e000007945 */ /* 0x000fe20003800000 */
[----:B------:R-:W-:-:S11]  /*68c0*/  IADD3 R3, R2, -0x1, RZ ;  /* 0xffffffff02037810 */ /* 0x000fd60007ffe0ff */
[----:B------:R-:W-:Y:S05]  /*68d0*/  @P0 BRA `(.L_x_500) ;  /* 0x0000007000000947 */ /* 0x000fea0003800000 */
[----:B------:R-:W-:Y:S02]  /*68e0*/  IMAD.MOV.U32 R3, RZ, RZ, 0x1 ;  /* 0x00000001ff037424 */ /* 0x000fe400078e00ff */
[----:B------:R-:W-:-:S03]  /*68f0*/  IMAD.MOV R2, RZ, RZ, -R2 ;  /* 0x000000ffff027224 */ /* 0x000fc600078e0a02 */
[----:B------:R-:W-:-:S13]  /*6900*/  ISETP.NE.AND P0, PT, R3, c[0x0][0x32c], PT ;  /* 0x0000cb0003007a0c */ /* 0x000fda0003f05270 */
[----:B------:R-:W-:-:S05]  /*6910*/  @P0 IMAD.HI.U32 R3, R2, c[0x0][0x330], RZ ;  /* 0x0000cc0002030a27 */ /* 0x000fca00078e00ff */
[----:B------:R-:W-:-:S04]  /*6920*/  @P0 SHF.R.U32.HI R2, RZ, c[0x0][0x334], R3 ;  /* 0x0000cd00ff020a19 */ /* 0x000fc80000011603 */
[----:B------:R-:W-:Y:S01]  /*6930*/  LOP3.LUT R3, RZ, R2, RZ, 0x33, !PT ;  /* 0x00000002ff037212 */ /* 0x000fe200078e33ff */
[----:B------:R-:W-:Y:S05]  /*6940*/  BRA `(.L_x_501) ;  /* 0x0000004000007947 */ /* 0x000fea0003800000 */
.L_x_500:
[----:B------:R-:W-:-:S04]  /*6950*/  MOV R2, 0x1 ;  /* 0x0000000100027802 */ /* 0x000fc80000000f00 */
[----:B------:R-:W-:-:S13]  /*6960*/  ISETP.NE.AND P0, PT, R2, c[0x0][0x32c], PT ;  /* 0x0000cb0002007a0c */ /* 0x000fda0003f05270 */
[----:B------:R-:W-:-:S05]  /*6970*/  @P0 IMAD.HI.U32 R2, R3, c[0x0][0x330], RZ ;  /* 0x0000cc0003020a27 */ /* 0x000fca00078e00ff */
[----:B------:R-:W-:Y:S02]  /*6980*/  @P0 SHF.R.U32.HI R3, RZ, c[0x0][0x334], R2 ;  /* 0x0000cd00ff030a19 */ /* 0x000fe40000011602 */
.L_x_501:
[----:B------:R-:W-:Y:S05]  /*6990*/  BSYNC B0 ;  /* 0x0000000000007941 */ /* 0x000fea0003800000 */
.L_x_499:
[----:B------:R-:W-:-:S05]  /*69a0*/  MOV R2, c[0x0][0x32c] ;  /* 0x0000cb0000027a02 */ /* 0x000fca0000000f00 */
[----:B------:R-:W-:-:S05]  /*69b0*/  IMAD R3, R3, R2, c[0x0][0x32c] ;  /* 0x0000cb0003037624 */ /* 0x000fca00078e0202 */
[----:B------:R-:W-:-:S04]  /*69c0*/  IMNMX R0, R0, R3, PT ;  /* 0x0000000300007217 */ /* 0x000fc80003800200 */
.L_x_498:
[----:B------:R-:W-:-:S04]  /*69d0*/  SHF.R.S32.HI R2, RZ, 0x1f, R0 ;  /* 0x0000001fff027819 */ /* 0x000fc80000011400 */
[----:B------:R-:W-:-:S04]  /*69e0*/  LEA.HI R0, R2, R0, RZ, 0x6 ;  /* 0x0000000002007211 */ /* 0x000fc800078f30ff */
[----:B------:R-:W-:-:S04]  /*69f0*/  SHF.R.S32.HI R0, RZ, 0x6, R0 ;  /* 0x00000006ff007819 */ /* 0x000fc80000011400 */
[----:B------:R-:W-:-:S04]  /*6a00*/  IMNMX R200, R194, R0, !PT ;  /* 0x00000000c2c87217 */ /* 0x000fc80007800200 */
[----:B------:R-:W-:-:S13]  /*6a10*/  ISETP.GE.AND P0, PT, R178, R200, PT ;  /* 0x000000c8b200720c */ /* 0x000fda0003f06270 */
[----:B------:R-:W-:Y:S05]  /*6a20*/  @!P0 BRA `(.L_x_502) ;  /* 0x00003cf000008947 */ /* 0x000fea0003800000 */
[----:B------:R-:W-:Y:S02]  /*6a30*/  MOV R102, R12 ;  /* 0x0000000c00667202 */ /* 0x000fe40000000f00 */
[----:B------:R-:W-:Y:S02]  /*6a40*/  MOV R101, R100 ;  /* 0x0000006400657202 */ /* 0x000fe40000000f00 */
.L_x_523:
[----:B------:R-:W-:Y:S04]  /*6a50*/  DEPBAR.LE SB0, 0x0 ;  /* 0x000080000000791a */ /* 0x000fe80000000000 */
[----:B------:R-:W-:Y:S01]  /*6a60*/  WARPSYNC 0xffffffff ;  /* 0xffffffff00007948 */ /* 0x000fe20003800000 */
[----:B------:R-:W-:Y:S01]  /*6a70*/  BAR.SYNC.DEFER_BLOCKING 0x0 ;  /* 0x0000000000007b1d */ /* 0x000fe20000010000 */
[----:B------:R-:W-:Y:S05]  /*6a80*/  ISETP.GT.AND P0, PT, R194, R178, PT ;  /* 0x000000b2c200720c */ /* 0x000fea0003f04270 */
[----:B------:R1:W2:Y:S01]  /*6a90*/  LDSM.16.M88.4 R32, [R173] ;  /* 0x00000000ad20783b */ /* 0x0002a20000000200 */
[----:B------:R-:W-:Y:S03]  /*6aa0*/  BSSY B0, `(.L_x_503) ;  /* 0x000004e000007945 */ /* 0x000fe60003800000 */
[----:B------:R1:W3:Y:S04]  /*6ab0*/  LDSM.16.M88.4 R8, [R164] ;  /* 0x00000000a408783b */ /* 0x0002e80000000200 */
[----:B------:R1:W4:Y:S04]  /*6ac0*/  LDSM.16.M88.4 R16, [R164+0x800] ;  /* 0x00080000a410783b */ /* 0x0003280000000200 */
[----:B------:R1:W1:Y:S04]  /*6ad0*/  LDSM.16.M88.4 R24, [R164+0x1000] ;  /* 0x00100000a418783b */ /* 0x0002680000000200 */
[----:B------:R1:W1:Y:S04]  /*6ae0*/  LDSM.16.M88.4 R136, [R164+0x1800] ;  /* 0x00180000a488783b */ /* 0x0002680000000200 */
[----:B------:R1:W1:Y:S04]  /*6af0*/  LDSM.16.M88.4 R140, [R174] ;  /* 0x00000000ae8c783b */ /* 0x0002680000000200 */
[----:B------:R1:W1:Y:S04]  /*6b00*/  LDSM.16.M88.4 R144, [R103] ;  /* 0x000000006790783b */ /* 0x0002680000000200 */
[----:B------:R1:W1:Y:S04]  /*6b10*/  LDSM.16.M88.4 R148, [R103+0x800] ;  /* 0x000800006794783b */ /* 0x0002680000000200 */
[----:B------:R1:W1:Y:S04]  /*6b20*/  LDSM.16.M88.4 R152, [R103+0x1000] ;  /* 0x001000006798783b */ /* 0x0002680000000200 */
[----:B------:R1:W1:Y:S01]  /*6b30*/  LDSM.16.M88.4 R156, [R103+0x1800] ;  /* 0x00180000679c783b */ /* 0x0002620000000200 */
[----:B------:R-:W-:-:S05]  /*6b40*/  @P0 BRA `(.L_x_504) ;  /* 0x0000043000000947 */ /* 0x000fca0003800000 */
[----:B------:R-:W-:Y:S01]  /*6b50*/  IMAD.WIDE.U32 R2, R181, c[0x0][0x208], RZ ;  /* 0x00008200b5027a25 */ /* 0x000fe200078e00ff */
[----:B------:R-:W-:Y:S02]  /*6b60*/  SHF.R.S32.HI R0, RZ, 0x1f, R181 ;  /* 0x0000001fff007819 */ /* 0x000fe400000114b5 */
[----:B------:R-:W-:Y:S01]  /*6b70*/  SHF.R.S32.HI R4, RZ, 0x1f, R180 ;  /* 0x0000001fff047819 */ /* 0x000fe200000114b4 */
[----:B------:R-:W-:Y:S01]  /*6b80*/  IMAD.SHL.U32 R23, R193, 0x2, RZ ;  /* 0x00000002c1177824 */ /* 0x000fe200078e00ff */
[----:B------:R-:W-:Y:S01]  /*6b90*/  SHF.R.S32.HI R5, RZ, 0x1f, R193 ;  /* 0x0000001fff057819 */ /* 0x000fe200000114c1 */
[----:B------:R-:W-:Y:S01]  /*6ba0*/  IMAD R0, R0, c[0x0][0x208], RZ ;  /* 0x0000820000007a24 */ /* 0x000fe200078e02ff */
[----:B------:R-:W-:Y:S01]  /*6bb0*/  SHF.R.S32.HI R7, RZ, 0x1f, R192 ;  /* 0x0000001fff077819 */ /* 0x000fe200000114c0 */
[----:B------:R-:W-:Y:S01]  /*6bc0*/  IMAD R4, R4, c[0x0][0x218], RZ ;  /* 0x0000860004047a24 */ /* 0x000fe200078e02ff */
[----:B------:R-:W-:Y:S01]  /*6bd0*/  SHF.R.S32.HI R6, RZ, 0x1f, R184 ;  /* 0x0000001fff067819 */ /* 0x000fe200000114b8 */
[----:B------:R-:W-:Y:S01]  /*6be0*/  IMAD R0, R181, c[0x0][0x20c], R0 ;  /* 0x00008300b5007a24 */ /* 0x000fe200078e0200 */
[----:B------:R-:W-:Y:S01]  /*6bf0*/  SHF.L.U64.HI R20, R193, 0x1, R5 ;  /* 0x00000001c1147819 */ /* 0x000fe20000010205 */
[----:B------:R-:W-:Y:S01]  /*6c00*/  IMAD R4, R180, c[0x0][0x21c], R4 ;  /* 0x00008700b4047a24 */ /* 0x000fe200078e0204 */
[----:B------:R-:W-:Y:S01]  /*6c10*/  SHF.L.U64.HI R15, R192, 0x1, R7 ;  /* 0x00000001c00f7819 */ /* 0x000fe20000010207 */
[----:B------:R-:W-:Y:S01]  /*6c20*/  IMAD.IADD R3, R3, 0x1, R0 ;  /* 0x0000000103037824 */ /* 0x000fe200078e0200 */
[----:B------:R-:W-:Y:S01]  /*6c30*/  SHF.L.U64.HI R14, R184, 0x1, R6 ;  /* 0x00000001b80e7819 */ /* 0x000fe20000010206 */
[----:B------:R-:W-:Y:S02]  /*6c40*/  IMAD.SHL.U32 R22, R192, 0x2, RZ ;  /* 0x00000002c0167824 */ /* 0x000fe400078e00ff */
[----:B------:R-:W-:Y:S04]  /*6c50*/  IMAD.WIDE.U32 R2, R180, c[0x0][0x218], R2 ;  /* 0x00008600b4027a25 */ /* 0x000fe800078e0002 */
[----:B------:R-:W-:Y:S01]  /*6c60*/  IMAD.SHL.U32 R21, R184, 0x2, RZ ;  /* 0x00000002b8157824 */ /* 0x000fe200078e00ff */
[----:B------:R-:W-:Y:S04]  /*6c70*/  IADD3 R0, P0, R206, R2, RZ ;  /* 0x00000002ce007210 */ /* 0x000fe80007f1e0ff */
[----:B------:R-:W-:Y:S02]  /*6c80*/  IADD3.X R2, R210, R3, R4, P0, !PT ;  /* 0x00000003d2027210 */ /* 0x000fe400007fe404 */
[C---:B------:R-:W-:Y:S04]  /*6c90*/  LEA R13, P0, R0.reuse, c[0x0][0x1f8], 0x1 ;  /* 0x00007e00000d7a11 */ /* 0x040fe800078008ff */
[----:B------:R-:W-:Y:S01]  /*6ca0*/  LEA.HI.X R5, R0, c[0x0][0x1fc], R2, 0x1, P0 ;  /* 0x00007f0000057a11 */ /* 0x000fe200000f0c02 */
[----:B------:R-:W-:-:S06]  /*6cb0*/  BRA.DIV ~URZ, `(.L_x_505) ;  /* 0x000103527f007947 */ /* 0x000fcc000b800000 */
[----:B------:R4:W3:Y:S02]  /*6cc0*/  SHFL.IDX PT, R4, R5, RZ, 0x181f ;  /* 0x00181fff05047589 */ /* 0x0008e400000e0000 */
.L_x_638:
[----:B------:R-:W-:-:S05]  /*6cd0*/  BRA.DIV ~URZ, `(.L_x_506) ;  /* 0x000103a27f007947 */ /* 0x000fca000b800000 */
[----:B------:R-:W5:Y:S01]  /*6ce0*/  SHFL.IDX PT, R0, R13, RZ, 0x181f ;  /* 0x00181fff0d007589 */ /* 0x000f6200000e0000 */
[----:B------:R-:W-:Y:S02]  /*6cf0*/  ISETP.GE.AND P2, PT, R184, c[0x0][0x1d4], PT ;  /* 0x00007500b8007a0c */ /* 0x000fe40003f46270 */
[----:B------:R-:W-:Y:S02]  /*6d00*/  ISETP.GE.AND P1, PT, R192, c[0x0][0x1d4], PT ;  /* 0x00007500c0007a0c */ /* 0x000fe40003f26270 */
[----:B-----5:R-:W-:Y:S05]  /*6d10*/  IADD3 R2, P0, R0, R21, RZ ;  /* 0x0000001500027210 */ /* 0x020fea0007f1e0ff */
[----:B---3--:R-:W-:Y:S01]  /*6d20*/  IMAD.X R3, R4, 0x1, R14, P0 ;  /* 0x0000000104037824 */ /* 0x008fe200000e060e */
[----:B------:R-:W-:Y:S04]  /*6d30*/  IADD3 R6, P0, R0, R22, RZ ;  /* 0x0000001600067210 */ /* 0x000fe80007f1e0ff */
[----:B------:R-:W-:Y:S01]  /*6d40*/  @!PT LDS RZ, [RZ] ;  /* 0x00000000fffff984 */ /* 0x000fe20000000800 */
[----:B------:R-:W-:Y:S01]  /*6d50*/  @!PT LDS RZ, [RZ] ;  /* 0x00000000fffff984 */ /* 0x000fe20000000800 */
[----:B------:R3:W-:Y:S01]  /*6d60*/  LDGSTS.E.BYPASS.LTC128B.128 [R179+0x100], [R2.64], !P2 ;  /* 0x0010000002b37fae */ /* 0x0007e2000d101d48 */
[----:B------:R-:W-:Y:S05]  /*6d70*/  IMAD.X R7, R4, 0x1, R15, P0 ;  /* 0x0000000104077824 */ /* 0x000fea00000e060f */
[----:B------:R5:W-:Y:S01]  /*6d80*/  LDGSTS.E.BYPASS.LTC128B.128 [R179+0x2100], [R6.64], !P1 ;  /* 0x0210000006b37fae */ /* 0x000be2000c901d48 */
[----:B---3--:R-:W-:Y:S03]  /*6d90*/  IADD3 R2, P0, R0, R23, RZ ;  /* 0x0000001700027210 */ /* 0x008fe60007f1e0ff */
[----:B------:R-:W3:Y:S02]  /*6da0*/  SHFL.IDX PT, R0, R13, 0x1, 0x181f ;  /* 0x00381f000d007f89 */ /* 0x000ee400000e0000 */
[----:B------:R-:W-:Y:S01]  /*6db0*/  IMAD.X R3, R4, 0x1, R20, P0 ;  /* 0x0000000104037824 */ /* 0x000fe200000e0614 */
[----:B------:R-:W-:Y:S01]  /*6dc0*/  ISETP.GE.AND P0, PT, R193, c[0x0][0x1d4], PT ;  /* 0x00007500c1007a0c */ /* 0x000fe20003f06270 */
[----:B------:R4:W2:Y:S01]  /*6dd0*/  SHFL.IDX PT, R4, R5, 0x1, 0x181f ;  /* 0x00381f0005047f89 */ /* 0x0008a200000e0000 */
[----:B-----5:R-:W-:Y:S02]  /*6de0*/  SEL R6, RZ, 0x10, P1 ;  /* 0x00000010ff067807 */ /* 0x020fe40000800000 */
[----:B------:R-:W-:Y:S09]  /*6df0*/  SEL R12, RZ, 0x10, P0 ;  /* 0x00000010ff0c7807 */ /* 0x000ff20000000000 */
[----:B------:R1:W-:Y:S01]  /*6e00*/  LDGSTS.E.BYPASS.LTC128B.128 [R179+0x4100], [R2.64], !P0 ;  /* 0x0410000002b37fae */ /* 0x0003e2000c101d48 */
[----:B----4-:R-:W-:Y:S04]  /*6e10*/  SEL R5, RZ, 0x10, P2 ;  /* 0x00000010ff057807 */ /* 0x010fe80001000000 */
.L_x_639:
[C---:B-1-3--:R-:W-:Y:S02]  /*6e20*/  IADD3 R2, -R5.reuse, 0x10, RZ ;  /* 0x0000001005027810 */ /* 0x04afe40007ffe1ff */
[----:B------:R-:W-:Y:S02]  /*6e30*/  ISETP.NE.U32.AND P2, PT, R5, RZ, PT ;  /* 0x000000ff0500720c */ /* 0x000fe40003f45070 */
[----:B------:R-:W-:Y:S04]  /*6e40*/  LOP3.LUT R2, R2, 0xf, RZ, 0xc0, !PT ;  /* 0x0000000f02027812 */ /* 0x000fe800078ec0ff */
[----:B------:R-:W-:Y:S04]  /*6e50*/  IADD3 R2, P1, P0, R2, R0, R21 ;  /* 0x0000000002027210 */ /* 0x000fe8000783e015 */
[----:B--2---:R-:W-:Y:S05]  /*6e60*/  IADD3.X R3, RZ, R4, R14, P1, P0 ;  /* 0x00000004ff037210 */ /* 0x004fea0000fe040e */
[----:B------:R-:W-:Y:S01]  /*6e70*/  @!PT LDS RZ, [RZ] ;  /* 0x00000000fffff984 */ /* 0x000fe20000000800 */
[----:B------:R-:W-:Y:S01]  /*6e80*/  @!PT LDS RZ, [RZ] ;  /* 0x00000000fffff984 */ /* 0x000fe20000000800 */
[----:B------:R-:W-:Y:S01]  /*6e90*/  @!PT LDS RZ, [RZ] ;  /* 0x00000000fffff984 */ /* 0x000fe20000000800 */
[----:B------:R1:W-:Y:S01]  /*6ea0*/  LDGSTS.E.BYPASS.LTC128B.128.ZFILL [R179+0x1100], [R2.64], P2 ;  /* 0x0110000002b37fae */ /* 0x0003e20009141d48 */
[C---:B------:R-:W-:Y:S02]  /*6eb0*/  ISETP.NE.U32.AND P2, PT, R6.reuse, RZ, PT ;  /* 0x000000ff0600720c */ /* 0x040fe40003f45070 */
[----:B-1----:R-:W-:Y:S04]  /*6ec0*/  IADD3 R2, -R6, 0x10, RZ ;  /* 0x0000001006027810 */ /* 0x002fe80007ffe1ff */
[----:B------:R-:W-:Y:S04]  /*6ed0*/  LOP3.LUT R2, R2, 0xf, RZ, 0xc0, !PT ;  /* 0x0000000f02027812 */ /* 0x000fe800078ec0ff */
[----:B------:R-:W-:Y:S02]  /*6ee0*/  IADD3 R6, P1, P0, R2, R0, R22 ;  /* 0x0000000002067210 */ /* 0x000fe4000783e016 */
[----:B------:R-:W-:Y:S02]  /*6ef0*/  IADD3 R2, -R12, 0x10, RZ ;  /* 0x000000100c027810 */ /* 0x000fe40007ffe1ff */
[----:B------:R-:W-:Y:S02]  /*6f00*/  IADD3.X R7, RZ, R4, R15, P1, P0 ;  /* 0x00000004ff077210 */ /* 0x000fe40000fe040f */
[----:B------:R-:W-:Y:S03]  /*6f10*/  LOP3.LUT R2, R2, 0xf, RZ, 0xc0, !PT ;  /* 0x0000000f02027812 */ /* 0x000fe600078ec0ff */
[----:B------:R1:W-:Y:S01]  /*6f20*/  LDGSTS.E.BYPASS.LTC128B.128.ZFILL [R179+0x3100], [R6.64], P2 ;  /* 0x0310000006b37fae */ /* 0x0003e20009141d48 */
[----:B------:R-:W-:Y:S04]  /*6f30*/  IADD3 R2, P1, P0, R2, R0, R23 ;  /* 0x0000000002027210 */ /* 0x000fe8000783e017 */
[----:B------:R-:W-:Y:S02]  /*6f40*/  IADD3.X R3, RZ, R4, R20, P1, P0 ;  /* 0x00000004ff037210 */ /* 0x000fe40000fe0414 */
[----:B------:R-:W-:Y:S11]  /*6f50*/  ISETP.NE.U32.AND P0, PT, R12, RZ, PT ;  /* 0x000000ff0c00720c */ /* 0x000ff60003f05070 */
[----:B------:R-:W-:Y:S02]  /*6f60*/  @!UPT UIADD3 URZ, URZ, URZ, URZ ;  /* 0x0000003f3f3ff290 */ /* 0x000fe4000fffe03f */
[----:B------:R1:W-:Y:S02]  /*6f70*/  LDGSTS.E.BYPASS.LTC128B.128.ZFILL [R179+0x5100], [R2.64], P0 ;  /* 0x0510000002b37fae */ /* 0x0003e40008141d48 */
.L_x_504:
[----:B------:R-:W-:Y:S05]  /*6f80*/  BSYNC B0 ;  /* 0x0000000000007941 */ /* 0x000fea0003800000 */
.L_x_503:
[----:B------:R-:W0:Y:S01]  /*6f90*/  LDGDEPBAR ;  /* 0x00000000000079af */ /* 0x000e220000000000 */
[----:B------:R-:W-:Y:S01]  /*6fa0*/  WARPSYNC 0xffffffff ;  /* 0xffffffff00007948 */ /* 0x000fe20003800000 */
[C---:B-123--:R-:W-:Y:S01]  /*6fb0*/  HMMA.16816.F32 R4, R32.reuse, R8, RZ ;  /* 0x000000082004723c */ /* 0x04efe200000018ff */
[----:B------:R-:W-:Y:S02]  /*6fc0*/  BSSY B0, `(.L_x_507) ;  /* 0x0000128000007945 */ /* 0x000fe40003800000 */
[----:B------:R-:W-:Y:S05]  /*6fd0*/  ISETP.GT.AND P0, PT, R178, R194, PT ;  /* 0x000000c2b200720c */ /* 0x000fea0003f04270 */
[C---:B------:R-:W-:Y:S08]  /*6fe0*/  HMMA.16816.F32 R8, R32.reuse, R10, RZ ;  /* 0x0000000a2008723c */ /* 0x040ff000000018ff */
[C---:B----4-:R-:W-:Y:S08]  /*6ff0*/  HMMA.16816.F32 R12, R32.reuse, R16, RZ ;  /* 0x00000010200c723c */ /* 0x050ff000000018ff */
[C---:B------:R-:W-:Y:S08]  /*7000*/  HMMA.16816.F32 R16, R32.reuse, R18, RZ ;  /* 0x000000122010723c */ /* 0x040ff000000018ff */
[C---:B------:R-:W-:Y:S08]  /*7010*/  HMMA.16816.F32 R20, R32.reuse, R24, RZ ;  /* 0x000000182014723c */ /* 0x040ff000000018ff */
[C---:B------:R-:W-:Y:S08]  /*7020*/  HMMA.16816.F32 R24, R32.reuse, R26, RZ ;  /* 0x0000001a2018723c */ /* 0x040ff000000018ff */
[C---:B------:R-:W-:Y:S08]  /*7030*/  HMMA.16816.F32 R28, R32.reuse, R136, RZ ;  /* 0x00000088201c723c */ /* 0x040ff000000018ff */
[----:B------:R-:W-:Y:S01]  /*7040*/  HMMA.16816.F32 R32, R32, R138, RZ ;  /* 0x0000008a2020723c */ /* 0x000fe200000018ff */
[----:B------:R-:W-:Y:S07]  /*7050*/  LDSM.16.M88.4 R136, [R176] ;  /* 0x00000000b088783b */ /* 0x000fee0000000200 */
[C---:B------:R-:W-:Y:S08]  /*7060*/  HMMA.16816.F32 R4, R140.reuse, R144, R4 ;  /* 0x000000908c04723c */ /* 0x040ff00000001804 */
[C---:B------:R-:W-:Y:S01]  /*7070*/  HMMA.16816.F32 R8, R140.reuse, R146, R8 ;  /* 0x000000928c08723c */ /* 0x040fe20000001808 */
[----:B------:R-:W1:Y:S07]  /*7080*/  LDSM.16.M88.4 R144, [R166] ;  /* 0x00000000a690783b */ /* 0x000e6e0000000200 */
[C---:B------:R-:W-:Y:S08]  /*7090*/  HMMA.16816.F32 R12, R140.reuse, R148, R12 ;  /* 0x000000948c0c723c */ /* 0x040ff0000000180c */
[C---:B------:R-:W-:Y:S01]  /*70a0*/  HMMA.16816.F32 R16, R140.reuse, R150, R16 ;  /* 0x000000968c10723c */ /* 0x040fe20000001810 */
[----:B------:R-:W2:Y:S07]  /*70b0*/  LDSM.16.M88.4 R148, [R166+0x800] ;  /* 0x00080000a694783b */ /* 0x000eae0000000200 */
[C---:B------:R-:W-:Y:S08]  /*70c0*/  HMMA.16816.F32 R20, R140.reuse, R152, R20 ;  /* 0x000000988c14723c */ /* 0x040ff00000001814 */
[C---:B------:R-:W-:Y:S01]  /*70d0*/  HMMA.16816.F32 R24, R140.reuse, R154, R24 ;  /* 0x0000009a8c18723c */ /* 0x040fe20000001818 */
[----:B------:R-:W-:Y:S07]  /*70e0*/  LDSM.16.M88.4 R152, [R166+0x1800] ;  /* 0x00180000a698783b */ /* 0x000fee0000000200 */
[C---:B------:R-:W-:Y:S08]  /*70f0*/  HMMA.16816.F32 R28, R140.reuse, R156, R28 ;  /* 0x0000009c8c1c723c */ /* 0x040ff0000000181c */
[----:B------:R-:W-:Y:S01]  /*7100*/  HMMA.16816.F32 R32, R140, R158, R32 ;  /* 0x0000009e8c20723c */ /* 0x000fe20000001820 */
[----:B------:R-:W3:Y:S07]  /*7110*/  LDSM.16.M88.4 R140, [R166+0x1000] ;  /* 0x00100000a68c783b */ /* 0x000eee0000000200 */
[C---:B-1----:R-:W-:Y:S08]  /*7120*/  HMMA.16816.F32 R4, R136.reuse, R144, R4 ;  /* 0x000000908804723c */ /* 0x042ff00000001804 */
[C---:B------:R-:W-:Y:S01]  /*7130*/  HMMA.16816.F32 R8, R136.reuse, R146, R8 ;  /* 0x000000928808723c */ /* 0x040fe20000001808 */
[----:B------:R-:W-:Y:S07]  /*7140*/  LDSM.16.M88.4 R144, [R165+-0x4000] ;  /* 0xffc00000a590783b */ /* 0x000fee0000000200 */
[C---:B--2---:R-:W-:Y:S08]  /*7150*/  HMMA.16816.F32 R12, R136.reuse, R148, R12 ;  /* 0x00000094880c723c */ /* 0x044ff0000000180c */
[C---:B------:R-:W-:Y:S01]  /*7160*/  HMMA.16816.F32 R16, R136.reuse, R150, R16 ;  /* 0x000000968810723c */ /* 0x040fe20000001810 */
[----:B------:R-:W-:Y:S07]  /*7170*/  LDSM.16.M88.4 R148, [R165+-0x3800] ;  /* 0xffc80000a594783b */ /* 0x000fee0000000200 */
[C---:B---3--:R-:W-:Y:S08]  /*7180*/  HMMA.16816.F32 R20, R136.reuse, R140, R20 ;  /* 0x0000008c8814723c */ /* 0x048ff00000001814 */
[C---:B------:R-:W-:Y:S01]  /*7190*/  HMMA.16816.F32 R24, R136.reuse, R142, R24 ;  /* 0x0000008e8818723c */ /* 0x040fe20000001818 */
[----:B------:R-:W1:Y:S07]  /*71a0*/  LDSM.16.M88.4 R140, [R175] ;  /* 0x00000000af8c783b */ /* 0x000e6e0000000200 */
[C---:B------:R-:W-:Y:S08]  /*71b0*/  HMMA.16816.F32 R28, R136.reuse, R152, R28 ;  /* 0x00000098881c723c */ /* 0x040ff0000000181c */
[----:B------:R-:W-:Y:S01]  /*71c0*/  HMMA.16816.F32 R32, R136, R154, R32 ;  /* 0x0000009a8820723c */ /* 0x000fe20000001820 */
[----:B------:R-:W2:Y:S08]  /*71d0*/  LDSM.16.M88.4 R136, [R165+-0x3000] ;  /* 0xffd00000a588783b */ /* 0x000eb00000000200 */
[----:B------:R-:W3:Y:S01]  /*71e0*/  LDSM.16.M88.4 R152, [R165+-0x2800] ;  /* 0xffd80000a598783b */ /* 0x000ee20000000200 */
[C---:B-1----:R-:W-:Y:S08]  /*71f0*/  HMMA.16816.F32 R4, R140.reuse, R144, R4 ;  /* 0x000000908c04723c */ /* 0x042ff00000001804 */
[C---:B------:R-:W-:Y:S01]  /*7200*/  HMMA.16816.F32 R8, R140.reuse, R146, R8 ;  /* 0x000000928c08723c */ /* 0x040fe20000001808 */
[----:B------:R-:W-:Y:S07]  /*7210*/  LDSM.16.M88.4 R144, [R164+0x2000] ;  /* 0x00200000a490783b */ /* 0x000fee0000000200 */
[C---:B------:R-:W-:Y:S08]  /*7220*/  HMMA.16816.F32 R12, R140.reuse, R148, R12 ;  /* 0x000000948c0c723c */ /* 0x040ff0000000180c */
[C---:B------:R-:W-:Y:S01]  /*7230*/  HMMA.16816.F32 R16, R140.reuse, R150, R16 ;  /* 0x000000968c10723c */ /* 0x040fe20000001810 */
[----:B------:R-:W-:Y:S07]  /*7240*/  LDSM.16.M88.4 R148, [R164+0x2800] ;  /* 0x00280000a494783b */ /* 0x000fee0000000200 */
[C---:B--2---:R-:W-:Y:S08]  /*7250*/  HMMA.16816.F32 R20, R140.reuse, R136, R20 ;  /* 0x000000888c14723c */ /* 0x044ff00000001814 */
[C---:B------:R-:W-:Y:S01]  /*7260*/  HMMA.16816.F32 R24, R140.reuse, R138, R24 ;  /* 0x0000008a8c18723c */ /* 0x040fe20000001818 */
[----:B------:R-:W1:Y:S07]  /*7270*/  LDSM.16.M88.4 R136, [R173+0x4000] ;  /* 0x00400000ad88783b */ /* 0x000e6e0000000200 */
[C---:B---3--:R-:W-:Y:S08]  /*7280*/  HMMA.16816.F32 R28, R140.reuse, R152, R28 ;  /* 0x000000988c1c723c */ /* 0x048ff0000000181c */
[----:B------:R-:W-:Y:S01]  /*7290*/  HMMA.16816.F32 R32, R140, R154, R32 ;  /* 0x0000009a8c20723c */ /* 0x000fe20000001820 */
[----:B------:R-:W2:Y:S08]  /*72a0*/  LDSM.16.M88.4 R140, [R164+0x3000] ;  /* 0x00300000a48c783b */ /* 0x000eb00000000200 */
[----:B------:R-:W3:Y:S01]  /*72b0*/  LDSM.16.M88.4 R152, [R164+0x3800] ;  /* 0x00380000a498783b */ /* 0x000ee20000000200 */
        /* <DEDUP_REMOVED lines=28> */
[----:B------:R-:W-:Y:S07]  /*7480*/  LDSM.16.M88.4 R144, [R165+-0x2000] ;  /* 0xffe00000a590783b */ /* 0x000fee0000000200 */
[C---:B------:R-:W-:Y:S08]  /*7490*/  HMMA.16816.F32 R12, R136.reuse, R148, R12 ;  /* 0x00000094880c723c */ /* 0x040ff0000000180c */
[C---:B------:R-:W-:Y:S01]  /*74a0*/  HMMA.16816.F32 R16, R136.reuse, R150, R16 ;  /* 0x000000968810723c */ /* 0x040fe20000001810 */
[----:B------:R-:W-:Y:S07]  /*74b0*/  LDSM.16.M88.4 R148, [R165+-0x1800] ;  /* 0xffe80000a594783b */ /* 0x000fee0000000200 */
[C---:B--2---:R-:W-:Y:S08]  /*74c0*/  HMMA.16816.F32 R20, R136.reuse, R140, R20 ;  /* 0x0000008c8814723c */ /* 0x044ff00000001814 */
[C---:B------:R-:W-:Y:S01]  /*74d0*/  HMMA.16816.F32 R24, R136.reuse, R142, R24 ;  /* 0x0000008e8818723c */ /* 0x040fe20000001818 */
[----:B------:R-:W1:Y:S07]  /*74e0*/  LDSM.16.M88.4 R140, [R175+0x4000] ;  /* 0x00400000af8c783b */ /* 0x000e6e0000000200 */
[C---:B---3--:R-:W-:Y:S08]  /*74f0*/  HMMA.16816.F32 R28, R136.reuse, R152, R28 ;  /* 0x00000098881c723c */ /* 0x048ff0000000181c */
        /* <DEDUP_REMOVED lines=41> */
[----:B------:R-:W-:Y:S01]  /*7790*/  LDSM.16.M88.4 R152, [R165] ;  /* 0x00000000a598783b */ /* 0x000fe20000000200 */
[C---:B-1----:R-:W-:Y:S08]  /*77a0*/  HMMA.16816.F32 R4, R136.reuse, R144, R4 ;  /* 0x000000908804723c */ /* 0x042ff00000001804 */
[C---:B------:R-:W-:Y:S01]  /*77b0*/  HMMA.16816.F32 R8, R136.reuse, R146, R8 ;  /* 0x000000928808723c */ /* 0x040fe20000001808 */
[----:B------:R-:W1:Y:S07]  /*77c0*/  LDSM.16.M88.4 R144, [R166+0x5800] ;  /* 0x00580000a690783b */ /* 0x000e6e0000000200 */
[C---:B------:R-:W-:Y:S08]  /*77d0*/  HMMA.16816.F32 R12, R136.reuse, R148, R12 ;  /* 0x00000094880c723c */ /* 0x040ff0000000180c */
[C---:B------:R-:W-:Y:S01]  /*77e0*/  HMMA.16816.F32 R16, R136.reuse, R150, R16 ;  /* 0x000000968810723c */ /* 0x040fe20000001810 */
[----:B------:R-:W3:Y:S07]  /*77f0*/  LDSM.16.M88.4 R148, [R175+0x8000] ;  /* 0x00800000af94783b */ /* 0x000eee0000000200 */
[C---:B--2---:R-:W-:Y:S08]  /*7800*/  HMMA.16816.F32 R20, R136.reuse, R140, R20 ;  /* 0x0000008c8814723c */ /* 0x044ff00000001814 */
[C---:B------:R-:W-:Y:S08]  /*7810*/  HMMA.16816.F32 R24, R136.reuse, R142, R24 ;  /* 0x0000008e8818723c */ /* 0x040ff00000001818 */
[C---:B-1----:R-:W-:Y:S08]  /*7820*/  HMMA.16816.F32 R28, R136.reuse, R144, R28 ;  /* 0x00000090881c723c */ /* 0x042ff0000000181c */
[----:B------:R-:W-:Y:S01]  /*7830*/  HMMA.16816.F32 R32, R136, R146, R32 ;  /* 0x000000928820723c */ /* 0x000fe20000001820 */
[----:B------:R-:W1:Y:S07]  /*7840*/  LDSM.16.M88.4 R136, [R165+0x800] ;  /* 0x00080000a588783b */ /* 0x000e6e0000000200 */
[C---:B---3--:R-:W-:Y:S08]  /*7850*/  HMMA.16816.F32 R4, R148.reuse, R152, R4 ;  /* 0x000000989404723c */ /* 0x048ff00000001804 */
[C---:B------:R-:W-:Y:S11]  /*7860*/  HMMA.16816.F32 R8, R148.reuse, R154, R8 ;  /* 0x0000009a9408723c */ /* 0x040ff60000001808 */
[----:B------:R-:W-:Y:S05]  /*7870*/  @!UPT UIADD3 URZ, URZ, URZ, URZ ;  /* 0x0000003f3f3ff290 */ /* 0x000fea000fffe03f */
[----:B------:R-:W-:Y:S04]  /*7880*/  FMUL.FTZ R0, R4, c[0x0][0x320] ;  /* 0x0000c80004007a20 */ /* 0x000fe80000410000 */
[----:B------:R2:W3:Y:S04]  /*7890*/  MUFU.TANH R158, R0 ;  /* 0x00000000009e7308 */ /* 0x0004e80000002400 */
[----:B------:R-:W-:Y:S01]  /*78a0*/  FMUL.FTZ R2, R11, c[0x0][0x320] ;  /* 0x0000c8000b027a20 */ /* 0x000fe20000410000 */
[C---:B-1----:R-:W-:Y:S05]  /*78b0*/  HMMA.16816.F32 R12, R148.reuse, R136, R12 ;  /* 0x00000088940c723c */ /* 0x042fea000000180c */
[----:B------:R1:W4:Y:S03]  /*78c0*/  MUFU.TANH R159, R2 ;  /* 0x00000002009f7308 */ /* 0x0003260000002400 */
[C---:B------:R-:W-:Y:S04]  /*78d0*/  HMMA.16816.F32 R16, R148.reuse, R138, R16 ;  /* 0x0000008a9410723c */ /* 0x040fe80000001810 */
[----:B--2---:R-:W-:Y:S04]  /*78e0*/  FMUL.FTZ R0, R5, c[0x0][0x320] ;  /* 0x0000c80005007a20 */ /* 0x004fe80000410000 */
[----:B------:R2:W2:Y:S11]  /*78f0*/  MUFU.TANH R157, R0 ;  /* 0x00000000009d7308 */ /* 0x0004b60000002400 */
[----:B------:R-:W-:Y:S05]  /*7900*/  @!UPT UIADD3 URZ, URZ, URZ, URZ ;  /* 0x0000003f3f3ff290 */ /* 0x000fea000fffe03f */
[----:B-1----:R-:W-:Y:S04]  /*7910*/  FMUL.FTZ R2, R19, c[0x0][0x320] ;  /* 0x0000c80013027a20 */ /* 0x002fe80000410000 */
[----:B------:R-:W1:Y:S01]  /*7920*/  MUFU.TANH R153, R2 ;  /* 0x0000000200997308 */ /* 0x000e620000002400 */
[----:B--2---:R-:W-:Y:S09]  /*7930*/  FMUL.FTZ R0, R6, c[0x0][0x320] ;  /* 0x0000c80006007a20 */ /* 0x004ff20000410000 */
[----:B------:R2:W1:Y:S02]  /*7940*/  MUFU.TANH R162, R0 ;  /* 0x0000000000a27308 */ /* 0x0004640000002400 */
[----:B--2---:R-:W-:Y:S02]  /*7950*/  FMUL.FTZ R0, R7, c[0x0][0x320] ;  /* 0x0000c80007007a20 */ /* 0x004fe40000410000 */
[----:B------:R-:W2:Y:S06]  /*7960*/  LDSM.16.M88.4 R4, [R165+0x1000] ;  /* 0x00100000a504783b */ /* 0x000eac0000000200 */
[----:B------:R5:W1:Y:S02]  /*7970*/  MUFU.TANH R161, R0 ;  /* 0x0000000000a17308 */ /* 0x000a640000002400 */
[----:B-----5:R-:W-:Y:S08]  /*7980*/  FMUL.FTZ R0, R8, c[0x0][0x320] ;  /* 0x0000c80008007a20 */ /* 0x020ff00000410000 */
[----:B------:R5:W1:Y:S01]  /*7990*/  MUFU.TANH R154, R0 ;  /* 0x00000000009a7308 */ /* 0x000a620000002400 */
[C---:B--2---:R-:W-:Y:S08]  /*79a0*/  HMMA.16816.F32 R20, R148.reuse, R4, R20 ;  /* 0x000000049414723c */ /* 0x044ff00000001814 */
[C---:B------:R-:W-:Y:S04]  /*79b0*/  HMMA.16816.F32 R24, R148.reuse, R6, R24 ;  /* 0x000000069418723c */ /* 0x040fe80000001818 */
[----:B-----5:R-:W-:Y:S04]  /*79c0*/  FMUL.FTZ R0, R9, c[0x0][0x320] ;  /* 0x0000c80009007a20 */ /* 0x020fe80000410000 */
[----:B------:R2:W1:Y:S04]  /*79d0*/  MUFU.TANH R147, R0 ;  /* 0x0000000000937308 */ /* 0x0004680000002400 */
[----:B--2---:R-:W-:Y:S02]  /*79e0*/  FMUL.FTZ R0, R10, c[0x0][0x320] ;  /* 0x0000c8000a007a20 */ /* 0x004fe40000410000 */
[----:B------:R-:W2:Y:S01]  /*79f0*/  LDSM.16.M88.4 R8, [R165+0x1800] ;  /* 0x00180000a508783b */ /* 0x000ea20000000200 */
[----:B------:R-:W-:Y:S04]  /*7a00*/  DEPBAR.LE SB0, 0x0 ;  /* 0x000080000000791a */ /* 0x000fe80000000000 */
[----:B------:R5:W1:Y:S03]  /*7a10*/  MUFU.TANH R160, R0 ;  /* 0x0000000000a07308 */ /* 0x000a660000002400 */
[----:B------:R-:W-:Y:S01]  /*7a20*/  BAR.SYNC.DEFER_BLOCKING 0x0 ;  /* 0x0000000000007b1d */ /* 0x000fe20000010000 */
[----:B-----5:R-:W-:Y:S06]  /*7a30*/  FMUL.FTZ R0, R12, c[0x0][0x320] ;  /* 0x0000c8000c007a20 */ /* 0x020fec0000410000 */
[----:B------:R5:W1:Y:S01]  /*7a40*/  MUFU.TANH R137, R0 ;  /* 0x0000000000897308 */ /* 0x000a620000002400 */
[C---:B--2---:R-:W-:Y:S08]  /*7a50*/  HMMA.16816.F32 R28, R148.reuse, R8, R28 ;  /* 0x00000008941c723c */ /* 0x044ff0000000181c */
[----:B------:R-:W-:Y:S04]  /*7a60*/  HMMA.16816.F32 R32, R148, R10, R32 ;  /* 0x0000000a9420723c */ /* 0x000fe80000001820 */
[----:B-----5:R-:W-:Y:S04]  /*7a70*/  FMUL.FTZ R0, R13, c[0x0][0x320] ;  /* 0x0000c8000d007a20 */ /* 0x020fe80000410000 */
[----:B------:R2:W1:Y:S04]  /*7a80*/  MUFU.TANH R136, R0 ;  /* 0x0000000000887308 */ /* 0x0004680000002400 */
[----:B--2---:R-:W-:Y:S06]  /*7a90*/  FMUL.FTZ R0, R14, c[0x0][0x320] ;  /* 0x0000c8000e007a20 */ /* 0x004fec0000410000 */
[----:B------:R2:W1:Y:S02]  /*7aa0*/  MUFU.TANH R156, R0 ;  /* 0x00000000009c7308 */ /* 0x0004640000002400 */
[----:B--2---:R-:W-:Y:S08]  /*7ab0*/  FMUL.FTZ R0, R15, c[0x0][0x320] ;  /* 0x0000c8000f007a20 */ /* 0x004ff00000410000 */
        /* <DEDUP_REMOVED lines=38> */
[----:B------:R2:W1:Y:S01]  /*7d20*/  MUFU.TANH R141, R0 ;  /* 0x00000000008d7308 */ /* 0x0004620000002400 */
[----:B------:R-:W-:-:S05]  /*7d30*/  @!P0 BRA `(.L_x_508) ;  /* 0x0000050000008947 */ /* 0x000fca0003800000 */
[----:B---34-:R-:W-:Y:S01]  /*7d40*/  IMAD R2, R178, 0x40, R201 ;  /* 0x00000040b2027824 */ /* 0x018fe200078e02c9 */
[----:B------:R-:W-:Y:S01]  /*7d50*/  SHF.R.S32.HI R163, RZ, 0x1f, R193 ;  /* 0x0000001fffa37819 */ /* 0x000fe200000114c1 */
[----:B------:R-:W-:Y:S01]  /*7d60*/  IMAD.MOV.U32 R180, RZ, RZ, RZ ;  /* 0x000000ffffb47224 */ /* 0x000fe200078e00ff */
[----:B------:R-:W-:Y:S01]  /*7d70*/  SHF.R.S32.HI R171, RZ, 0x1f, R192 ;  /* 0x0000001fffab7819 */ /* 0x000fe200000114c0 */
[C---:B------:R-:W-:Y:S01]  /*7d80*/  IMAD.SHL.U32 R23, R193.reuse, 0x2, RZ ;  /* 0x00000002c1177824 */ /* 0x040fe200078e00ff */
[----:B------:R-:W-:Y:S01]  /*7d90*/  IADD3 R2, R2, -0x40, R197 ;  /* 0xffffffc002027810 */ /* 0x000fe20007ffe0c5 */
[----:B------:R-:W-:Y:S01]  /*7da0*/  IMAD.SHL.U32 R22, R192, 0x2, RZ ;  /* 0x00000002c0167824 */ /* 0x000fe200078e00ff */
[----:B------:R-:W-:Y:S01]  /*7db0*/  SHF.L.U64.HI R12, R193, 0x1, R163 ;  /* 0x00000001c10c7819 */ /* 0x000fe200000102a3 */
[----:B------:R-:W-:Y:S01]  /*7dc0*/  IMAD.SHL.U32 R21, R184, 0x2, RZ ;  /* 0x00000002b8157824 */ /* 0x000fe200078e00ff */
[----:B------:R-:W-:Y:S01]  /*7dd0*/  SHF.R.S32.HI R163, RZ, 0x1f, R184 ;  /* 0x0000001fffa37819 */ /* 0x000fe200000114b8 */
[----:B------:R-:W-:Y:S01]  /*7de0*/  @P6 IMAD.HI.U32 R3, R2, c[0x0][0x2bc], RZ ;  /* 0x0000af0002036a27 */ /* 0x000fe200078e00ff */
[----:B------:R-:W-:Y:S02]  /*7df0*/  SHF.L.U64.HI R11, R192, 0x1, R171 ;  /* 0x00000001c00b7819 */ /* 0x000fe400000102ab */
[----:B------:R-:W-:Y:S01]  /*7e00*/  SHF.L.U64.HI R10, R184, 0x1, R163 ;  /* 0x00000001b80a7819 */ /* 0x000fe200000102a3 */
[----:B--2---:R-:W-:Y:S01]  /*7e10*/  IMAD.MOV.U32 R0, RZ, RZ, R2 ;  /* 0x000000ffff007224 */ /* 0x004fe200078e0002 */
        /* <DEDUP_REMOVED lines=22> */
[----:B------:R2:W3:Y:S02]  /*7f80*/  SHFL.IDX PT, R4, R5, RZ, 0x181f ;  /* 0x00181fff05047589 */ /* 0x0004e400000e0000 */
.L_x_640:
[----:B------:R-:W-:-:S05]  /*7f90*/  BRA.DIV ~URZ, `(.L_x_510) ;  /* 0x0000f3927f007947 */ /* 0x000fca000b800000 */
[----:B------:R-:W4:Y:S01]  /*7fa0*/  SHFL.IDX PT, R0, R9, RZ, 0x181f ;  /* 0x00181fff09007589 */ /* 0x000f2200000e0000 */
[----:B------:R-:W-:Y:S02]  /*7fb0*/  ISETP.GE.AND P2, PT, R184, c[0x0][0x1d4], PT ;  /* 0x00007500b8007a0c */ /* 0x000fe40003f46270 */
[----:B------:R-:W-:Y:S02]  /*7fc0*/  ISETP.GE.AND P1, PT, R192, c[0x0][0x1d4], PT ;  /* 0x00007500c0007a0c */ /* 0x000fe40003f26270 */
[----:B----4-:R-:W-:Y:S05]  /*7fd0*/  IADD3 R2, P0, R0, R21, RZ ;  /* 0x0000001500027210 */ /* 0x010fea0007f1e0ff */
        /* <DEDUP_REMOVED lines=12> */
[----:B----4-:R-:W-:Y:S02]  /*80a0*/  SEL R6, RZ, 0x10, P1 ;  /* 0x00000010ff067807 */ /* 0x010fe40000800000 */
[----:B------:R-:W-:Y:S09]  /*80b0*/  SEL R8, RZ, 0x10, P0 ;  /* 0x00000010ff087807 */ /* 0x000ff20000000000 */
[----:B------:R4:W-:Y:S01]  /*80c0*/  LDGSTS.E.BYPASS.LTC128B.128 [R179+0xa100], [R2.64], !P0 ;  /* 0x0a10000002b37fae */ /* 0x0009e2000c101d48 */
[----:B--2--5:R-:W-:Y:S04]  /*80d0*/  SEL R5, RZ, 0x10, P2 ;  /* 0x00000010ff057807 */ /* 0x024fe80001000000 */
.L_x_641:
[C---:B---34-:R-:W-:Y:S02]  /*80e0*/  IADD3 R2, -R5.reuse, 0x10, RZ ;  /* 0x0000001005027810 */ /* 0x058fe40007ffe1ff */
        /* <DEDUP_REMOVED lines=8> */
[C---:B------:R-:W-:Y:S02]  /*8170*/  ISETP.NE.U32.AND P2, PT, R6.reuse, RZ, PT ;  /* 0x000000ff0600720c */ /* 0x040fe40003f45070 */
[----:B--2---:R-:W-:Y:S04]  /*8180*/  IADD3 R2, -R6, 0x10, RZ ;  /* 0x0000001006027810 */ /* 0x004fe80007ffe1ff */
        /* <DEDUP_REMOVED lines=11> */
.L_x_508:
[----:B---34-:R-:W-:Y:S05]  /*8240*/  BSYNC B0 ;  /* 0x0000000000007941 */ /* 0x018fea0003800000 */
.L_x_507:
[----:B--2---:R-:W-:Y:S01]  /*8250*/  IMAD.MOV.U32 R0, RZ, RZ, c[0x0][0x2c4] ;  /* 0x0000b100ff007624 */ /* 0x004fe200078e00ff */
[----:B------:R-:W0:Y:S01]  /*8260*/  LDGDEPBAR ;  /* 0x00000000000079af */ /* 0x000e220000000000 */
[----:B------:R-:W-:Y:S01]  /*8270*/  IMAD.SHL.U32 R5, R178, 0x40, RZ ;  /* 0x00000040b2057824 */ /* 0x000fe200078e00ff */
[----:B------:R-:W-:Y:S01]  /*8280*/  ULDC UR4, c[0x0][0x324] ;  /* 0x0000c90000047ab9 */ /* 0x000fe20000000800 */
[----:B------:R-:W-:Y:S01]  /*8290*/  IMAD.IADD R4, R216, 0x1, R211 ;  /* 0x00000001d8047824 */ /* 0x000fe200078e02d3 */
[----:B------:R-:W-:Y:S01]  /*82a0*/  ISETP.NE.AND P0, PT, R0, 0x1, PT ;  /* 0x000000010000780c */ /* 0x000fe20003f05270 */
[----:B------:R-:W-:Y:S01]  /*82b0*/  ULOP3.LUT UR4, URZ, UR4, URZ, 0x33, !UPT ;  /* 0x000000043f047292 */ /* 0x000fe2000f8e333f */
[----:B------:R-:W-:Y:S04]  /*82c0*/  IADD3 R0, -R199, 0x1, -R5 ;  /* 0x00000001c7007810 */ /* 0x000fe80007ffe905 */
[----:B------:R-:W-:Y:S04]  /*82d0*/  IADD3 R0, -R196, R0, R195 ;  /* 0x00000000c4007210 */ /* 0x000fe80007ffe1c3 */
[C---:B------:R-:W-:Y:S02]  /*82e0*/  IADD3 R6, R0.reuse, UR4, RZ ;  /* 0x0000000400067c10 */ /* 0x040fe4000fffe0ff */
[----:B------:R-:W-:Y:S01]  /*82f0*/  IADD3 R7, R0, c[0x0][0x328], RZ ;  /* 0x0000ca0000077a10 */ /* 0x000fe20007ffe0ff */
[----:B------:R-:W-:Y:S05]  /*8300*/  @P0 IMAD.HI.U32 R2, R4, c[0x0][0x2c8], RZ ;  /* 0x0000b20004020a27 */ /* 0x000fea00078e00ff */
[----:B------:R-:W-:Y:S01]  /*8310*/  @P0 SHF.R.U32.HI R4, RZ, c[0x0][0x2cc], R2 ;  /* 0x0000b300ff040a19 */ /* 0x000fe20000011602 */
[----:B------:R-:W-:-:S05]  /*8320*/  BRA.DIV ~URZ, `(.L_x_511) ;  /* 0x0000f2427f007947 */ /* 0x000fca000b800000 */
[----:B------:R2:W3:Y:S02]  /*8330*/  SHFL.IDX PT, R3, R4, RZ, 0x1c1f ;  /* 0x001c1fff04037589 */ /* 0x0004e400000e0000 */
.L_x_642:
[----:B---3--:R-:W-:Y:S01]  /*8340*/  IADD3 R2, R7, R3, RZ ;  /* 0x0000000307027210 */ /* 0x008fe20007ffe0ff */
[----:B------:R-:W-:Y:S05]  /*8350*/  IMAD.MOV.U32 R0, RZ, RZ, c[0x0][0x32c] ;  /* 0x0000cb00ff007624 */ /* 0x000fea00078e00ff */
[----:B------:R-:W-:Y:S01]  /*8360*/  ISETP.GE.AND P0, PT, R0, 0x1, PT ;  /* 0x000000010000780c */ /* 0x000fe20003f06270 */
[----:B------:R-:W-:Y:S11]  /*8370*/  IMAD.IADD R0, R6, 0x1, R3 ;  /* 0x0000000106007824 */ /* 0x000ff600078e0203 */
[----:B------:R-:W-:Y:S01]  /*8380*/  @!UPT UIADD3 URZ, URZ, URZ, URZ ;  /* 0x0000003f3f3ff290 */ /* 0x000fe2000fffe03f */
[----:B------:R-:W-:-:S05]  /*8390*/  @!P0 BRA `(.L_x_512) ;  /* 0x0000018000008947 */ /* 0x000fca0003800000 */
[----:B------:R-:W-:Y:S01]  /*83a0*/  IADD3 R3, -R196, R195, R3 ;  /* 0x000000c3c4037210 */ /* 0x000fe20007ffe103 */
[----:B------:R-:W-:Y:S03]  /*83b0*/  BSSY B0, `(.L_x_513) ;  /* 0x0000011000007945 */ /* 0x000fe60003800000 */
        /* <DEDUP_REMOVED lines=11> */
.L_x_514:
[----:B------:R-:W-:Y:S04]  /*8470*/  MOV R8, 0x1 ;  /* 0x0000000100087802 */ /* 0x000fe80000000f00 */
[----:B------:R-:W-:Y:S11]  /*8480*/  ISETP.NE.AND P0, PT, R8, c[0x0][0x32c], PT ;  /* 0x0000cb0008007a0c */ /* 0x000ff60003f05270 */
[----:B------:R-:W-:Y:S02]  /*8490*/  @!UPT UIADD3 URZ, URZ, URZ, URZ ;  /* 0x0000003f3f3ff290 */ /* 0x000fe4000fffe03f */
[----:B------:R-:W-:Y:S05]  /*84a0*/  @P0 IMAD.HI.U32 R8, R3, c[0x0][0x330], RZ ;  /* 0x0000cc0003080a27 */ /* 0x000fea00078e00ff */
[----:B------:R-:W-:Y:S02]  /*84b0*/  @P0 SHF.R.U32.HI R3, RZ, c[0x0][0x334], R8 ;  /* 0x0000cd00ff030a19 */ /* 0x000fe40000011608 */
.L_x_515:
[----:B------:R-:W-:Y:S05]  /*84c0*/  BSYNC B0 ;  /* 0x0000000000007941 */ /* 0x000fea0003800000 */
.L_x_513:
[----:B------:R-:W-:Y:S04]  /*84d0*/  IMAD R3, R3, c[0x0][0x32c], -R5 ;  /* 0x0000cb0003037a24 */ /* 0x000fe800078e0a05 */
[----:B------:R-:W-:Y:S05]  /*84e0*/  IMAD.IADD R3, R3, 0x1, -R199 ;  /* 0x0000000103037824 */ /* 0x000fea00078e0ac7 */
[----:B------:R-:W-:Y:S02]  /*84f0*/  IMNMX R0, R0, R3, !PT ;  /* 0x0000000300007217 */ /* 0x000fe40007800200 */
[----:B------:R-:W-:Y:S04]  /*8500*/  IADD3 R3, R3, c[0x0][0x32c], RZ ;  /* 0x0000cb0003037a10 */ /* 0x000fe80007ffe0ff */
[----:B------:R-:W-:Y:S02]  /*8510*/  IMNMX R2, R2, R3, PT ;  /* 0x0000000302027217 */ /* 0x000fe40003800200 */
.L_x_512:
[----:B------:R-:W-:Y:S04]  /*8520*/  ISETP.GT.AND P1, PT, R178, -0x1, PT ;  /* 0xffffffffb200780c */ /* 0x000fe80003f24270 */
[C---:B------:R-:W-:Y:S02]  /*8530*/  ISETP.GT.AND P2, PT, R0.reuse, RZ, P1 ;  /* 0x000000ff0000720c */ /* 0x040fe40000f44270 */
[----:B------:R-:W-:Y:S02]  /*8540*/  ISETP.GT.AND P0, PT, R0, 0x1, P1 ;  /* 0x000000010000780c */ /* 0x000fe40000f04270 */
[C---:B------:R-:W-:Y:S02]  /*8550*/  ISETP.LT.OR P2, PT, R2.reuse, 0x1, P2 ;  /* 0x000000010200780c */ /* 0x040fe40001741670 */
[----:B------:R-:W-:Y:S02]  /*8560*/  ISETP.LT.OR P0, PT, R2, 0x2, P0 ;  /* 0x000000020200780c */ /* 0x000fe40000701670 */
[----:B------:R-:W-:Y:S02]  /*8570*/  FSEL R23, R158, -INF , !P2 ;  /* 0xff8000009e177808 */ /* 0x000fe40005000000 */
[C---:B------:R-:W-:Y:S02]  /*8580*/  ISETP.GT.AND P2, PT, R0.reuse, 0x8, P1 ;  /* 0x000000080000780c */ /* 0x040fe40000f44270 */
[----:B------:R-:W-:Y:S02]  /*8590*/  FSEL R25, R157, -INF , !P0 ;  /* 0xff8000009d197808 */ /* 0x000fe40004000000 */
[----:B------:R-:W-:Y:S02]  /*85a0*/  ISETP.GT.AND P0, PT, R0, 0x9, P1 ;  /* 0x000000090000780c */ /* 0x000fe40000f04270 */
[C---:B------:R-:W-:Y:S02]  /*85b0*/  ISETP.LT.OR P2, PT, R2.reuse, 0x9, P2 ;  /* 0x000000090200780c */ /* 0x040fe40001741670 */
[----:B------:R-:W-:Y:S02]  /*85c0*/  ISETP.LT.OR P0, PT, R2, 0xa, P0 ;  /* 0x0000000a0200780c */ /* 0x000fe40000701670 */
[----:B-1----:R-:W-:Y:S02]  /*85d0*/  FSEL R24, R154, -INF , !P2 ;  /* 0xff8000009a187808 */ /* 0x002fe40005000000 */
[C---:B------:R-:W-:Y:S02]  /*85e0*/  ISETP.GT.AND P2, PT, R0.reuse, 0x10, P1 ;  /* 0x000000100000780c */ /* 0x040fe40000f44270 */
[----:B------:R-:W-:Y:S02]  /*85f0*/  FSEL R26, R147, -INF , !P0 ;  /* 0xff800000931a7808 */ /* 0x000fe40004000000 */
[----:B------:R-:W-:Y:S02]  /*8600*/  ISETP.GT.AND P0, PT, R0, 0x11, P1 ;  /* 0x000000110000780c */ /* 0x000fe40000f04270 */
[C---:B------:R-:W-:Y:S02]  /*8610*/  ISETP.LT.OR P2, PT, R2.reuse, 0x11, P2 ;  /* 0x000000110200780c */ /* 0x040fe40001741670 */
[----:B------:R-:W-:Y:S02]  /*8620*/  ISETP.LT.OR P0, PT, R2, 0x12, P0 ;  /* 0x000000120200780c */ /* 0x000fe40000701670 */
[----:B------:R-:W-:Y:S02]  /*8630*/  FSEL R137, R137, -INF , !P2 ;  /* 0xff80000089897808 */ /* 0x000fe40005000000 */
[----:B------:R-:W-:Y:S02]  /*8640*/  ISETP.GT.AND P2, PT, R0, 0x18, P1 ;  /* 0x000000180000780c */ /* 0x000fe40000f44270 */
        /* <DEDUP_REMOVED lines=29> */
[----:B------:R-:W-:Y:S01]  /*8820*/  FSEL R27, R13, -INF , !P0 ;  /* 0xff8000000d1b7808 */ /* 0x000fe20004000000 */
[----:B------:R-:W-:-:S06]  /*8830*/  BRA.DIV ~URZ, `(.L_x_516) ;  /* 0x0000eda27f007947 */ /* 0x000fcc000b800000 */
[----:B------:R1:W3:Y:S02]  /*8840*/  SHFL.IDX PT, R3, R4, 0x1, 0x1c1f ;  /* 0x003c1f0004037f89 */ /* 0x0002e400000e0000 */
.L_x_643:
        /* <DEDUP_REMOVED lines=12> */
[----:B-12---:R-:W-:Y:S05]  /*8910*/  IMAD.MOV.U32 R4, RZ, RZ, 0x1 ;  /* 0x00000001ff047424 */ /* 0x006fea00078e00ff */
[----:B------:R-:W-:Y:S11]  /*8920*/  ISETP.NE.AND P0, PT, R4, c[0x0][0x32c], PT ;  /* 0x0000cb0004007a0c */ /* 0x000ff60003f05270 */
[----:B------:R-:W-:Y:S02]  /*8930*/  @!UPT UIADD3 URZ, URZ, URZ, URZ ;  /* 0x0000003f3f3ff290 */ /* 0x000fe4000fffe03f */
[----:B------:R-:W-:Y:S05]  /*8940*/  @P0 IMAD.HI.U32 R4, R3, c[0x0][0x330], RZ ;  /* 0x0000cc0003040a27 */ /* 0x000fea00078e00ff */
[----:B------:R-:W-:Y:S04]  /*8950*/  @P0 SHF.R.U32.HI R3, RZ, c[0x0][0x334], R4 ;  /* 0x0000cd00ff030a19 */ /* 0x000fe80000011604 */
[----:B------:R-:W-:Y:S01]  /*8960*/  LOP3.LUT R3, RZ, R3, RZ, 0x33, !PT ;  /* 0x00000003ff037212 */ /* 0x000fe200078e33ff */
[----:B------:R-:W-:-:S05]  /*8970*/  BRA `(.L_x_520) ;  /* 0x0000005000007947 */ /* 0x000fca0003800000 */
.L_x_519:
[----:B-12---:R-:W-:Y:S04]  /*8980*/  MOV R4, 0x1 ;  /* 0x0000000100047802 */ /* 0x006fe80000000f00 */
[----:B------:R-:W-:Y:S11]  /*8990*/  ISETP.NE.AND P0, PT, R4, c[0x0][0x32c], PT ;  /* 0x0000cb0004007a0c */ /* 0x000ff60003f05270 */
[----:B------:R-:W-:Y:S02]  /*89a0*/  @!UPT UIADD3 URZ, URZ, URZ, URZ ;  /* 0x0000003f3f3ff290 */ /* 0x000fe4000fffe03f */
[----:B------:R-:W-:Y:S05]  /*89b0*/  @P0 IMAD.HI.U32 R4, R3, c[0x0][0x330], RZ ;  /* 0x0000cc0003040a27 */ /* 0x000fea00078e00ff */
[----:B------:R-:W-:Y:S02]  /*89c0*/  @P0 SHF.R.U32.HI R3, RZ, c[0x0][0x334], R4 ;  /* 0x0000cd00ff030a19 */ /* 0x000fe40000011604 */
.L_x_520:
[----:B------:R-:W-:Y:S05]  /*89d0*/  BSYNC B0 ;  /* 0x0000000000007941 */ /* 0x000fea0003800000 */
.L_x_518:
[----:B------:R-:W-:Y:S04]  /*89e0*/  IMAD R5, R3, c[0x0][0x32c], -R5 ;  /* 0x0000cb0003057a24 */ /* 0x000fe800078e0a05 */
[----:B------:R-:W-:Y:S05]  /*89f0*/  IMAD.IADD R3, R5, 0x1, -R199 ;  /* 0x0000000105037824 */ /* 0x000fea00078e0ac7 */
[----:B------:R-:W-:Y:S02]  /*8a00*/  IADD3 R4, R3, c[0x0][0x32c], RZ ;  /* 0x0000cb0003047a10 */ /* 0x000fe40007ffe0ff */
[----:B------:R-:W-:Y:S02]  /*8a10*/  IMNMX R0, R0, R3, !PT ;  /* 0x0000000300007217 */ /* 0x000fe40007800200 */
[----:B------:R-:W-:Y:S02]  /*8a20*/  IMNMX R2, R2, R4, PT ;  /* 0x0000000402027217 */ /* 0x000fe40003800200 */
.L_x_517:
[C---:B------:R-:W-:Y:S02]  /*8a30*/  ISETP.GT.AND P0, PT, R0.reuse, RZ, P1 ;  /* 0x000000ff0000720c */ /* 0x040fe40000f04270 */
[----:B------:R-:W-:Y:S02]  /*8a40*/  ISETP.GT.AND P2, PT, R0, 0x1, P1 ;  /* 0x000000010000780c */ /* 0x000fe40000f44270 */
[C---:B------:R-:W-:Y:S02]  /*8a50*/  ISETP.LT.OR P0, PT, R2.reuse, 0x1, P0 ;  /* 0x000000010200780c */ /* 0x040fe40000701670 */
[----:B------:R-:W-:Y:S02]  /*8a60*/  ISETP.LT.OR P2, PT, R2, 0x2, P2 ;  /* 0x000000020200780c */ /* 0x000fe40001741670 */
[----:B------:R-:W-:Y:S02]  /*8a70*/  FSEL R7, R162, -INF , !P0 ;  /* 0xff800000a2077808 */ /* 0x000fe40004000000 */
[----:B------:R-:W-:Y:S02]  /*8a80*/  ISETP.GT.AND P0, PT, R0, 0x8, P1 ;  /* 0x000000080000780c */ /* 0x000fe40000f04270 */
[----:B------:R-:W-:Y:S02]  /*8a90*/  FSEL R10, R161, -INF , !P2 ;  /* 0xff800000a10a7808 */ /* 0x000fe40005000000 */
[----:B------:R-:W-:Y:S02]  /*8aa0*/  ISETP.LT.OR P0, PT, R2, 0x9, P0 ;  /* 0x000000090200780c */ /* 0x000fe40000701670 */
[----:B------:R-:W-:Y:S02]  /*8ab0*/  ISETP.GT.AND P2, PT, R0, 0x9, P1 ;  /* 0x000000090000780c */ /* 0x000fe40000f44270 */
[----:B------:R-:W-:Y:S02]  /*8ac0*/  FMNMX.FTZ R3, R23, R101, !PT ;  /* 0x0000006517037209 */ /* 0x000fe40007810000 */
[----:B------:R-:W-:Y:S02]  /*8ad0*/  FMNMX.FTZ R5, R7, R102, !PT ;  /* 0x0000006607057209 */ /* 0x000fe40007810000 */
[----:B------:R-:W-:Y:S02]  /*8ae0*/  FSEL R9, R160, -INF , !P0 ;  /* 0xff800000a0097808 */ /* 0x000fe40004000000 */
[----:B------:R-:W-:Y:S02]  /*8af0*/  ISETP.GT.AND P0, PT, R0, 0x10, P1 ;  /* 0x000000100000780c */ /* 0x000fe40000f04270 */
[----:B------:R-:W-:Y:S02]  /*8b00*/  ISETP.LT.OR P2, PT, R2, 0xa, P2 ;  /* 0x0000000a0200780c */ /* 0x000fe40001741670 */
[----:B-12---:R-:W-:Y:S02]  /*8b10*/  FMNMX.FTZ R4, R25, R3, !PT ;  /* 0x0000000319047209 */ /* 0x006fe40007810000 */
[----:B------:R-:W-:Y:S02]  /*8b20*/  FMNMX.FTZ R3, R10, R5, !PT ;  /* 0x000000050a037209 */ /* 0x000fe40007810000 */
[----:B------:R-:W-:Y:S02]  /*8b30*/  ISETP.LT.OR P0, PT, R2, 0x11, P0 ;  /* 0x000000110200780c */ /* 0x000fe40000701670 */
[----:B------:R-:W-:Y:S02]  /*8b40*/  FSEL R22, R159, -INF , !P2 ;  /* 0xff8000009f167808 */ /* 0x000fe40005000000 */
[----:B------:R-:W-:Y:S02]  /*8b50*/  ISETP.GT.AND P2, PT, R0, 0x11, P1 ;  /* 0x000000110000780c */ /* 0x000fe40000f44270 */
[----:B------:R-:W-:Y:S02]  /*8b60*/  FMNMX.FTZ R4, R24, R4, !PT ;  /* 0x0000000418047209 */ /* 0x000fe40007810000 */
[----:B------:R-:W-:Y:S02]  /*8b70*/  FMNMX.FTZ R3, R9, R3, !PT ;  /* 0x0000000309037209 */ /* 0x000fe40007810000 */
[----:B------:R-:W-:Y:S02]  /*8b80*/  FSEL R21, R156, -INF , !P0 ;  /* 0xff8000009c157808 */ /* 0x000fe40004000000 */
[----:B------:R-:W-:Y:S02]  /*8b90*/  ISETP.GT.AND P0, PT, R0, 0x18, P1 ;  /* 0x000000180000780c */ /* 0x000fe40000f04270 */
[----:B------:R-:W-:Y:S02]  /*8ba0*/  ISETP.LT.OR P2, PT, R2, 0x12, P2 ;  /* 0x000000120200780c */ /* 0x000fe40001741670 */
[----:B------:R-:W-:Y:S02]  /*8bb0*/  FMNMX.FTZ R4, R26, R4, !PT ;  /* 0x000000041a047209 */ /* 0x000fe40007810000 */
        /* <DEDUP_REMOVED lines=13> */
[C---:B------:R-:W-:Y:S02]  /*8c90*/  ISETP.GT.AND P2, PT, R0.reuse, 0x21, P1 ;  /* 0x000000210000780c */ /* 0x040fe40000f44270 */
        /* <DEDUP_REMOVED lines=23> */
[C---:B------:R-:W-:Y:S02]  /*8e10*/  ISETP.GT.AND P2, PT, R0.reuse, 0x38, P1 ;  /* 0x000000380000780c */ /* 0x040fe40000f44270 */
[----:B------:R-:W-:Y:S02]  /*8e20*/  ISETP.GT.AND P0, PT, R0, 0x39, P1 ;  /* 0x000000390000780c */ /* 0x000fe40000f04270 */
[----:B------:R-:W-:Y:S02]  /*8e30*/  ISETP.LT.OR P3, PT, R2, 0x32, P3 ;  /* 0x000000320200780c */ /* 0x000fe40001f61670 */
[----:B------:R-:W-:Y:S02]  /*8e40*/  FMNMX.FTZ R4, R30, R4, !PT ;  /* 0x000000041e047209 */ /* 0x000fe40007810000 */
[----:B------:R-:W-:Y:S02]  /*8e50*/  FMNMX.FTZ R0, R14, R3, !PT ;  /* 0x000000030e007209 */ /* 0x000fe40007810000 */
[----:B------:R-:W-:Y:S02]  /*8e60*/  ISETP.LT.OR P1, PT, R2, 0x39, P2 ;  /* 0x000000390200780c */ /* 0x000fe40001721670 */
[----:B------:R-:W-:Y:S02]  /*8e70*/  FSEL R12, R142, -INF , !P3 ;  /* 0xff8000008e0c7808 */ /* 0x000fe40005800000 */
[----:B------:R-:W-:Y:S02]  /*8e80*/  FMNMX.FTZ R3, R29, R4, !PT ;  /* 0x000000041d037209 */ /* 0x000fe40007810000 */
[----:B------:R-:W-:Y:S02]  /*8e90*/  FMNMX.FTZ R0, R13, R0, !PT ;  /* 0x000000000d007209 */ /* 0x000fe40007810000 */
[----:B------:R-:W-:Y:S02]  /*8ea0*/  ISETP.LT.OR P0, PT, R2, 0x3a, P0 ;  /* 0x0000003a0200780c */ /* 0x000fe40000701670 */
[----:B------:R-:W-:Y:S02]  /*8eb0*/  FSEL R8, R139, -INF , !P1 ;  /* 0xff8000008b087808 */ /* 0x000fe40004800000 */
[----:B------:R-:W-:Y:S02]  /*8ec0*/  FMNMX.FTZ R2, R138, R3, !PT ;  /* 0x000000038a027209 */ /* 0x000fe40007810000 */
[----:B------:R-:W-:Y:S02]  /*8ed0*/  FMNMX.FTZ R0, R12, R0, !PT ;  /* 0x000000000c007209 */ /* 0x000fe40007810000 */
[----:B------:R-:W-:Y:S02]  /*8ee0*/  FSEL R11, R141, -INF , !P0 ;  /* 0xff8000008d0b7808 */ /* 0x000fe40004000000 */
[----:B------:R-:W-:Y:S02]  /*8ef0*/  FMNMX.FTZ R2, R28, R2, !PT ;  /* 0x000000021c027209 */ /* 0x000fe40007810000 */
[----:B------:R-:W-:Y:S02]  /*8f00*/  FMNMX.FTZ R0, R8, R0, !PT ;  /* 0x0000000008007209 */ /* 0x000fe40007810000 */
[----:B------:R-:W-:Y:S02]  /*8f10*/  FMNMX.FTZ R4, R27, R2, !PT ;  /* 0x000000021b047209 */ /* 0x000fe40007810000 */
[----:B------:R-:W-:Y:S01]  /*8f20*/  FMNMX.FTZ R6, R11, R0, !PT ;  /* 0x000000000b067209 */ /* 0x000fe20007810000 */
[----:B------:R-:W-:-:S05]  /*8f30*/  BRA.DIV ~URZ, `(.L_x_521) ;  /* 0x0000e7127f007947 */ /* 0x000fca000b800000 */
[----:B------:R1:W2:Y:S02]  /*8f40*/  SHFL.BFLY PT, R0, R4, 0x2, 0x1f ;  /* 0x0c401f0004007f89 */ /* 0x0002a400000e0000 */
.L_x_644:
[----:B--2---:R-:W-:Y:S01]  /*8f50*/  FMNMX.FTZ R5, R4, R0, !PT ;  /* 0x0000000004057209 */ /* 0x004fe20007810000 */
[----:B------:R-:W-:-:S05]  /*8f60*/  BRA.DIV ~URZ, `(.L_x_522) ;  /* 0x0000e7227f007947 */ /* 0x000fca000b800000 */
[----:B------:R-:W-:Y:S04]  /*8f70*/  SHFL.BFLY PT, R0, R6, 0x2, 0x1f ;  /* 0x0c401f0006007f89 */ /* 0x000fe800000e0000 */
[----:B------:R-:W2:Y:S02]  /*8f80*/  SHFL.BFLY PT, R2, R5, 0x1, 0x1f ;  /* 0x0c201f0005027f89 */ /* 0x000ea400000e0000 */
[----:B--2---:R-:W-:Y:S02]  /*8f90*/  FMNMX.FTZ R100, R5, R2, !PT ;  /* 0x0000000205647209 */ /* 0x004fe40007810000 */
[----:B-1----:R-:W-:Y:S05]  /*8fa0*/  FMNMX.FTZ R4, R6, R0, !PT ;  /* 0x0000000006047209 */ /* 0x002fea0007810000 */
[----:B------:R1:W2:Y:S02]  /*8fb0*/  SHFL.BFLY PT, R0, R4, 0x1, 0x1f ;  /* 0x0c201f0004007f89 */ /* 0x0002a400000e0000 */
.L_x_645:
[C---:B------:R-:W-:Y:S01]  /*8fc0*/  FMUL.FTZ R2, R100.reuse, c[0x0][0x2d0] ;  /* 0x0000b40064027a20 */ /* 0x040fe20000410000 */
[----:B------:R-:W-:Y:S01]  /*8fd0*/  FSETP.NEU.FTZ.AND P0, PT, R100, -INF , PT ;  /* 0xff8000006400780b */ /* 0x000fe20003f1d000 */
[----:B------:R-:W-:Y:S01]  /*8fe0*/  WARPSYNC 0xffffffff ;  /* 0xffffffff00007948 */ /* 0x000fe20003800000 */
[----:B--2---:R-:W-:Y:S01]  /*8ff0*/  FMNMX.FTZ R3, R0, R4, !PT ;  /* 0x0000000400037209 */ /* 0x004fe20007810000 */
[----:B------:R-:W2:Y:S01]  /*9000*/  LDSM.16.MT88.4 R140, [R167] ;  /* 0x00000000a78c783b */ /* 0x000ea20000004200 */
[----:B------:R-:W-:Y:S03]  /*9010*/  FSEL R5, R2, RZ, P0 ;  /* 0x000000ff02057208 */ /* 0x000fe60000000000 */
[----:B-1----:R-:W-:Y:S02]  /*9020*/  FMUL.FTZ R4, R3, c[0x0][0x2d0] ;  /* 0x0000b40003047a20 */ /* 0x002fe40000410000 */
[--C-:B------:R-:W-:Y:S02]  /*9030*/  FFMA.FTZ R2, R23, c[0x0][0x2d0], -R5.reuse ;  /* 0x0000b40017027a23 */ /* 0x100fe40000010805 */
[--C-:B------:R-:W-:Y:S02]  /*9040*/  FFMA.FTZ R6, R26, c[0x0][0x2d0], -R5.reuse ;  /* 0x0000b4001a067a23 */ /* 0x100fe40000010805 */
[----:B------:R1:W-:Y:S01]  /*9050*/  MUFU.EX2 R23, R2 ;  /* 0x0000000200177308 */ /* 0x0003e20000000800 */
        /* <DEDUP_REMOVED lines=14> */
[--C-:B-1----:R-:W-:Y:S05]  /*9140*/  FFMA.FTZ R2, R25, c[0x0][0x2d0], -R5.reuse ;  /* 0x0000b40019027a23 */ /* 0x102fea0000010805 */
[----:B------:R1:W-:Y:S10]  /*9150*/  MUFU.EX2 R182, R2 ;  /* 0x0000000200b67308 */ /* 0x0003f40000000800 */
[----:B------:R-:W-:Y:S10]  /*9160*/  MUFU.EX2 R156, R156 ;  /* 0x0000009c009c7308 */ /* 0x000ff40000000800 */
[----:B------:R-:W-:Y:S01]  /*9170*/  MUFU.EX2 R155, R155 ;  /* 0x0000009b009b7308 */ /* 0x000fe20000000800 */
[----:B-1----:R-:W-:Y:S09]  /*9180*/  FFMA.FTZ R2, R24, c[0x0][0x2d0], -R5 ;  /* 0x0000b40018027a23 */ /* 0x002ff20000010805 */
[----:B------:R1:W-:Y:S10]  /*9190*/  MUFU.EX2 R187, R2 ;  /* 0x0000000200bb7308 */ /* 0x0003f40000000800 */
[----:B------:R-:W-:Y:S10]  /*91a0*/  MUFU.EX2 R153, R153 ;  /* 0x0000009900997308 */ /* 0x000ff40000000800 */
[----:B------:R-:W-:Y:S01]  /*91b0*/  MUFU.EX2 R145, R163 ;  /* 0x000000a300917308 */ /* 0x000fe20000000800 */
[----:B-1----:R-:W-:Y:S02]  /*91c0*/  FSEL R2, R100, RZ, P0 ;  /* 0x000000ff64027208 */ /* 0x002fe40000000000 */
[----:B------:R-:W-:Y:S03]  /*91d0*/  FSETP.NEU.FTZ.AND P0, PT, R3, -INF , PT ;  /* 0xff8000000300780b */ /* 0x000fe60003f1d000 */
[----:B------:R-:W-:Y:S01]  /*91e0*/  FADD.FTZ R0, -R2, R101 ;  /* 0x0000006502007221 */ /* 0x000fe20000010100 */
[----:B------:R-:W-:Y:S03]  /*91f0*/  FSEL R4, R4, RZ, P0 ;  /* 0x000000ff04047208 */ /* 0x000fe60000000000 */
[----:B------:R-:W-:Y:S02]  /*9200*/  FMUL.FTZ R0, R0, c[0x0][0x2d0] ;  /* 0x0000b40000007a20 */ /* 0x000fe40000410000 */
[--C-:B------:R-:W-:Y:S02]  /*9210*/  FFMA.FTZ R6, R9, c[0x0][0x2d0], -R4.reuse ;  /* 0x0000b40009067a23 */ /* 0x100fe40000010804 */
[----:B------:R1:W3:Y:S01]  /*9220*/  MUFU.EX2 R2, R0 ;  /* 0x0000000000027308 */ /* 0x0002e20000000800 */
        /* <DEDUP_REMOVED lines=19> */
[----:B------:R1:W4:Y:S02]  /*9360*/  MUFU.EX2 R158, R0 ;  /* 0x00000000009e7308 */ /* 0x0003240000000800 */
[----:B-1----:R-:W-:Y:S01]  /*9370*/  FSEL R0, R3, RZ, P0 ;  /* 0x000000ff03007208 */ /* 0x002fe20000000000 */
[----:B---3--:R-:W-:Y:S01]  /*9380*/  FMUL.FTZ R8, R2, R128 ;  /* 0x0000008002087220 */ /* 0x008fe20000410000 */
[----:B------:R-:W-:Y:S01]  /*9390*/  F2FP.PACK_AB R136, R182, R23 ;  /* 0x00000017b688723e */ /* 0x000fe200000000ff */
[----:B------:R-:W-:Y:S01]  /*93a0*/  FMUL.FTZ R9, R2, R129 ;  /* 0x0000008102097220 */ /* 0x000fe20000410000 */
[----:B------:R-:W-:Y:S01]  /*93b0*/  F2FP.PACK_AB R138, R188, R187 ;  /* 0x000000bbbc8a723e */ /* 0x000fe200000000ff */
[----:B------:R-:W-:Y:S01]  /*93c0*/  FADD.FTZ R0, -R0, R102 ;  /* 0x0000006600007221 */ /* 0x000fe20000010100 */
[----:B----4-:R-:W-:Y:S01]  /*93d0*/  F2FP.PACK_AB R137, R158, R159 ;  /* 0x0000009f9e89723e */ /* 0x010fe200000000ff */
[----:B------:R-:W-:Y:S01]  /*93e0*/  FMUL.FTZ R16, R2, R120 ;  /* 0x0000007802107220 */ /* 0x000fe20000410000 */
[----:B------:R-:W-:Y:S01]  /*93f0*/  F2FP.PACK_AB R139, R185, R186 ;  /* 0x000000bab98b723e */ /* 0x000fe200000000ff */
[----:B------:R-:W-:Y:S01]  /*9400*/  FMUL.FTZ R0, R0, c[0x0][0x2d0] ;  /* 0x0000b40000007a20 */ /* 0x000fe20000410000 */
[----:B------:R-:W-:Y:S01]  /*9410*/  ISETP.GT.AND P0, PT, R178, R200, PT ;  /* 0x000000c8b200720c */ /* 0x000fe20003f04270 */
[----:B------:R-:W-:Y:S01]  /*9420*/  FMUL.FTZ R17, R2, R121 ;  /* 0x0000007902117220 */ /* 0x000fe20000410000 */
[----:B------:R-:W-:Y:S01]  /*9430*/  IADD3 R178, R178, -0x1, RZ ;  /* 0xffffffffb2b27810 */ /* 0x000fe20007ffe0ff */
[----:B------:R-:W-:Y:S02]  /*9440*/  FFMA.FTZ R102, R20, c[0x0][0x2d0], -R4 ;  /* 0x0000b40014667a23 */ /* 0x000fe40000010804 */
[----:B------:R-:W1:Y:S01]  /*9450*/  MUFU.EX2 R0, R0 ;  /* 0x0000000000007308 */ /* 0x000e620000000800 */
[C---:B------:R-:W-:Y:S02]  /*9460*/  FMUL.FTZ R4, R2.reuse, R132 ;  /* 0x0000008402047220 */ /* 0x040fe40000410000 */
[C---:B------:R-:W-:Y:S02]  /*9470*/  FMUL.FTZ R5, R2.reuse, R133 ;  /* 0x0000008502057220 */ /* 0x040fe40000410000 */
[C---:B------:R-:W-:Y:S02]  /*9480*/  FMUL.FTZ R24, R2.reuse, R112 ;  /* 0x0000007002187220 */ /* 0x040fe40000410000 */
[C---:B------:R-:W-:Y:S02]  /*9490*/  FMUL.FTZ R25, R2.reuse, R113 ;  /* 0x0000007102197220 */ /* 0x040fe40000410000 */
[C---:B------:R-:W-:Y:S01]  /*94a0*/  FMUL.FTZ R12, R2.reuse, R124 ;  /* 0x0000007c020c7220 */ /* 0x040fe20000410000 */
[----:B------:R-:W-:Y:S01]  /*94b0*/  MUFU.EX2 R132, R148 ;  /* 0x0000009400847308 */ /* 0x000fe20000000800 */
[C---:B------:R-:W-:Y:S02]  /*94c0*/  FMUL.FTZ R13, R2.reuse, R125 ;  /* 0x0000007d020d7220 */ /* 0x040fe40000410000 */
[C---:B------:R-:W-:Y:S02]  /*94d0*/  FMUL.FTZ R32, R2.reuse, R104 ;  /* 0x0000006802207220 */ /* 0x040fe40000410000 */
[C---:B------:R-:W-:Y:S02]  /*94e0*/  FMUL.FTZ R33, R2.reuse, R105 ;  /* 0x0000006902217220 */ /* 0x040fe40000410000 */
[C---:B------:R-:W-:Y:S02]  /*94f0*/  FMUL.FTZ R20, R2.reuse, R116 ;  /* 0x0000007402147220 */ /* 0x040fe40000410000 */
[C---:B------:R-:W-:Y:S01]  /*9500*/  FMUL.FTZ R21, R2.reuse, R117 ;  /* 0x0000007502157220 */ /* 0x040fe20000410000 */
[----:B------:R-:W-:Y:S01]  /*9510*/  MUFU.EX2 R133, R146 ;  /* 0x0000009200857308 */ /* 0x000fe20000000800 */
[C---:B------:R-:W-:Y:S02]  /*9520*/  FMUL.FTZ R28, R2.reuse, R108 ;  /* 0x0000006c021c7220 */ /* 0x040fe40000410000 */
[----:B------:R-:W-:Y:S02]  /*9530*/  FMUL.FTZ R29, R2, R109 ;  /* 0x0000006d021d7220 */ /* 0x000fe40000410000 */
[C---:B-1----:R-:W-:Y:S02]  /*9540*/  FMUL.FTZ R10, R0.reuse, R130 ;  /* 0x00000082000a7220 */ /* 0x042fe40000410000 */
[C---:B------:R-:W-:Y:S02]  /*9550*/  FMUL.FTZ R11, R0.reuse, R131 ;  /* 0x00000083000b7220 */ /* 0x040fe40000410000 */
[----:B------:R-:W1:Y:S01]  /*9560*/  LDSM.16.MT88.4 R128, [R168] ;  /* 0x00000000a880783b */ /* 0x000e620000004200 */
[C---:B------:R-:W-:Y:S01]  /*9570*/  FMUL.FTZ R18, R0.reuse, R122 ;  /* 0x0000007a00127220 */ /* 0x040fe20000410000 */
[----:B------:R-:W-:Y:S01]  /*9580*/  MUFU.EX2 R125, R102 ;  /* 0x00000066007d7308 */ /* 0x000fe20000000800 */
[C---:B------:R-:W-:Y:S02]  /*9590*/  FMUL.FTZ R19, R0.reuse, R123 ;  /* 0x0000007b00137220 */ /* 0x040fe40000410000 */
[C---:B------:R-:W-:Y:S02]  /*95a0*/  FMUL.FTZ R6, R0.reuse, R134 ;  /* 0x0000008600067220 */ /* 0x040fe40000410000 */
[C---:B------:R-:W-:Y:S01]  /*95b0*/  FMUL.FTZ R7, R0.reuse, R135 ;  /* 0x0000008700077220 */ /* 0x040fe20000410000 */
[----:B------:R-:W3:Y:S01]  /*95c0*/  LDSM.16.MT88.4 R120, [R170] ;  /* 0x00000000aa78783b */ /* 0x000ee20000004200 */
[C---:B------:R-:W-:Y:S02]  /*95d0*/  FMUL.FTZ R26, R0.reuse, R114 ;  /* 0x00000072001a7220 */ /* 0x040fe40000410000 */
[C---:B------:R-:W-:Y:S01]  /*95e0*/  FMUL.FTZ R27, R0.reuse, R115 ;  /* 0x00000073001b7220 */ /* 0x040fe20000410000 */
[----:B------:R-:W-:Y:S01]  /*95f0*/  MUFU.EX2 R124, R144 ;  /* 0x00000090007c7308 */ /* 0x000fe20000000800 */
[C---:B------:R-:W-:Y:S01]  /*9600*/  FMUL.FTZ R34, R0.reuse, R106 ;  /* 0x0000006a00227220 */ /* 0x040fe20000410000 */
[C---:B--2---:R-:W-:Y:S02]  /*9610*/  HMMA.16816.F32 R4, R136.reuse, R140, R4 ;  /* 0x0000008c8804723c */ /* 0x044fe40000001804 */
[----:B------:R-:W2:Y:S03]  /*9620*/  LDSM.16.MT88.4 R112, [R169] ;  /* 0x00000000a970783b */ /* 0x000ea60000004200 */
[C---:B------:R-:W-:Y:S02]  /*9630*/  FMUL.FTZ R35, R0.reuse, R107 ;  /* 0x0000006b00237220 */ /* 0x040fe40000410000 */
[C---:B------:R-:W-:Y:S01]  /*9640*/  FMUL.FTZ R22, R0.reuse, R118 ;  /* 0x0000007600167220 */ /* 0x040fe20000410000 */
[C---:B------:R-:W-:Y:S01]  /*9650*/  HMMA.16816.F32 R8, R136.reuse, R142, R8 ;  /* 0x0000008e8808723c */ /* 0x040fe20000001808 */
[----:B------:R-:W-:Y:S01]  /*9660*/  MUFU.EX2 R148, R152 ;  /* 0x0000009800947308 */ /* 0x000fe20000000800 */
[----:B------:R-:W4:Y:S02]  /*9670*/  LDSM.16.MT88.4 R104, [R167+0x2000] ;  /* 0x00200000a768783b */ /* 0x000f240000004200 */
[C---:B------:R-:W-:Y:S02]  /*9680*/  FMUL.FTZ R14, R0.reuse, R126 ;  /* 0x0000007e000e7220 */ /* 0x040fe40000410000 */
[C---:B------:R-:W-:Y:S02]  /*9690*/  FMUL.FTZ R15, R0.reuse, R127 ;  /* 0x0000007f000f7220 */ /* 0x040fe40000410000 */
[C---:B------:R-:W-:Y:S03]  /*96a0*/  FMUL.FTZ R30, R0.reuse, R110 ;  /* 0x0000006e001e7220 */ /* 0x040fe60000410000 */
[----:B------:R-:W5:Y:S01]  /*96b0*/  MUFU.EX2 R127, R149 ;  /* 0x00000095007f7308 */ /* 0x000f620000000800 */
[----:B------:R-:W-:Y:S02]  /*96c0*/  FMUL.FTZ R31, R0, R111 ;  /* 0x0000006f001f7220 */ /* 0x000fe40000410000 */
[----:B------:R-:W-:Y:S01]  /*96d0*/  LDSM.16.MT88.4 R108, [R167+0x800] ;  /* 0x00080000a76c783b */ /* 0x000fe20000004200 */
[C---:B------:R-:W-:Y:S02]  /*96e0*/  FMUL.FTZ R36, R2.reuse, R36 ;  /* 0x0000002402247220 */ /* 0x040fe40000410000 */
[C---:B------:R-:W-:Y:S01]  /*96f0*/  FMUL.FTZ R37, R2.reuse, R37 ;  /* 0x0000002502257220 */ /* 0x040fe20000410000 */
[C---:B-1----:R-:W-:Y:S03]  /*9700*/  HMMA.16816.F32 R12, R136.reuse, R128, R12 ;  /* 0x00000080880c723c */ /* 0x042fe6000000180c */
[C---:B------:R-:W-:Y:S01]  /*9710*/  FMUL.FTZ R40, R2.reuse, R40 ;  /* 0x0000002802287220 */ /* 0x040fe20000410000 */
[----:B------:R1:W1:Y:S01]  /*9720*/  MUFU.EX2 R126, R101 ;  /* 0x00000065007e7308 */ /* 0x0002620000000800 */
[C---:B------:R-:W-:Y:S02]  /*9730*/  FMUL.FTZ R41, R2.reuse, R41 ;  /* 0x0000002902297220 */ /* 0x040fe40000410000 */
[C---:B------:R-:W-:Y:S01]  /*9740*/  FMUL.FTZ R44, R2.reuse, R44 ;  /* 0x0000002c022c7220 */ /* 0x040fe20000410000 */
[C---:B------:R-:W-:Y:S01]  /*9750*/  HMMA.16816.F32 R16, R136.reuse, R130, R16 ;  /* 0x000000828810723c */ /* 0x040fe20000001810 */
[----:B------:R-:W-:Y:S03]  /*9760*/  LDSM.16.MT88.4 R128, [R167+0x1800] ;  /* 0x00180000a780783b */ /* 0x000fe60000004200 */
[C---:B------:R-:W-:Y:S02]  /*9770*/  FMUL.FTZ R45, R2.reuse, R45 ;  /* 0x0000002d022d7220 */ /* 0x040fe40000410000 */
[C---:B------:R-:W-:Y:S01]  /*9780*/  FMUL.FTZ R48, R2.reuse, R48 ;  /* 0x0000003002307220 */ /* 0x040fe20000410000 */
[----:B------:R-:W-:Y:S01]  /*9790*/  MUFU.EX2 R149, R157 ;  /* 0x0000009d00957308 */ /* 0x000fe20000000800 */
[C---:B------:R-:W-:Y:S04]  /*97a0*/  FMUL.FTZ R49, R2.reuse, R49 ;  /* 0x0000003102317220 */ /* 0x040fe80000410000 */
        /* <DEDUP_REMOVED lines=29> */
[----:B------:R-:W-:Y:S02]  /*9980*/  FFMA.FTZ R2, R2, R190, R23 ;  /* 0x000000be02027223 */ /* 0x000fe40000010017 */
[C---:B------:R-:W-:Y:S02]  /*9990*/  FMUL.FTZ R23, R0.reuse, R119 ;  /* 0x0000007700177220 */ /* 0x040fe40000410000 */
[----:B------:R-:W-:Y:S01]  /*99a0*/  LDSM.16.MT88.4 R116, [R168+0x1000] ;  /* 0x00100000a874783b */ /* 0x000fe20000004200 */
[C---:B------:R-:W-:Y:S02]  /*99b0*/  FMUL.FTZ R38, R0.reuse, R38 ;  /* 0x0000002600267220 */ /* 0x040fe40000410000 */
[C---:B------:R-:W-:Y:S01]  /*99c0*/  FMUL.FTZ R39, R0.reuse, R39 ;  /* 0x0000002700277220 */ /* 0x040fe20000410000 */
[----:B------:R-:W-:Y:S01]  /*99d0*/  MUFU.EX2 R140, R177 ;  /* 0x000000b1008c7308 */ /* 0x000fe20000000800 */
[C---:B---3--:R-:W-:Y:S03]  /*99e0*/  HMMA.16816.F32 R20, R136.reuse, R120, R20 ;  /* 0x000000788814723c */ /* 0x048fe60000001814 */
[C---:B------:R-:W-:Y:S02]  /*99f0*/  FMUL.FTZ R42, R0.reuse, R42 ;  /* 0x0000002a002a7220 */ /* 0x040fe40000410000 */
[C---:B------:R-:W-:Y:S02]  /*9a00*/  FMUL.FTZ R43, R0.reuse, R43 ;  /* 0x0000002b002b7220 */ /* 0x040fe40000410000 */
[C---:B------:R-:W-:Y:S01]  /*9a10*/  FMUL.FTZ R46, R0.reuse, R46 ;  /* 0x0000002e002e7220 */ /* 0x040fe20000410000 */
[C---:B------:R-:W-:Y:S01]  /*9a20*/  HMMA.16816.F32 R24, R136.reuse, R122, R24 ;  /* 0x0000007a8818723c */ /* 0x040fe20000001818 */
[----:B------:R-:W-:Y:S01]  /*9a30*/  LDSM.16.MT88.4 R120, [R168+0x1800] ;  /* 0x00180000a878783b */ /* 0x000fe20000004200 */
[----:B------:R-:W-:Y:S02]  /*9a40*/  MUFU.EX2 R102, R183 ;  /* 0x000000b700667308 */ /* 0x000fe40000000800 */
[C---:B------:R-:W-:Y:S02]  /*9a50*/  FMUL.FTZ R47, R0.reuse, R47 ;  /* 0x0000002f002f7220 */ /* 0x040fe40000410000 */
[C---:B------:R-:W-:Y:S02]  /*9a60*/  FMUL.FTZ R50, R0.reuse, R50 ;  /* 0x0000003200327220 */ /* 0x040fe40000410000 */
[C---:B--2---:R-:W-:Y:S04]  /*9a70*/  HMMA.16816.F32 R28, R136.reuse, R112, R28 ;  /* 0x00000070881c723c */ /* 0x044fe8000000181c */
        /* <DEDUP_REMOVED lines=9> */
[C---:B------:R-:W-:Y:S01]  /*9b10*/  HMMA.16816.F32 R40, R136.reuse, R106, R40 ;  /* 0x0000006a8828723c */ /* 0x040fe20000001828 */
[----:B------:R-:W2:Y:S03]  /*9b20*/  LDSM.16.MT88.4 R104, [R168+0x2000] ;  /* 0x00200000a868783b */ /* 0x000ea60000004200 */
[C---:B------:R-:W-:Y:S02]  /*9b30*/  FMUL.FTZ R63, R0.reuse, R63 ;  /* 0x0000003f003f7220 */ /* 0x040fe40000410000 */
[C---:B------:R-:W-:Y:S02]  /*9b40*/  FMUL.FTZ R66, R0.reuse, R66 ;  /* 0x0000004200427220 */ /* 0x040fe40000410000 */
[C---:B------:R-:W-:Y:S04]  /*9b50*/  FMUL.FTZ R67, R0.reuse, R67 ;  /* 0x0000004300437220 */ /* 0x040fe80000410000 */
        /* <DEDUP_REMOVED lines=14> */
[C---:B------:R-:W-:Y:S01]  /*9c40*/  FMUL.FTZ R98, R0.reuse, R98 ;  /* 0x0000006200627220 */ /* 0x040fe20000410000 */
[C---:B--2---:R-:W-:Y:S03]  /*9c50*/  HMMA.16816.F32 R44, R136.reuse, R104, R44 ;  /* 0x00000068882c723c */ /* 0x044fe6000000182c */
[C---:B------:R-:W-:Y:S02]  /*9c60*/  FMUL.FTZ R99, R0.reuse, R99 ;  /* 0x0000006300637220 */ /* 0x040fe40000410000 */
[----:B------:R-:W-:Y:S02]  /*9c70*/  FFMA.FTZ R0, R0, R191, R159 ;  /* 0x000000bf00007223 */ /* 0x000fe4000001009f */
[----:B------:R-:W2:Y:S01]  /*9c80*/  MUFU.EX2 R159, R147 ;  /* 0x00000093009f7308 */ /* 0x000ea20000000800 */
[C---:B------:R-:W-:Y:S01]  /*9c90*/  HMMA.16816.F32 R48, R136.reuse, R106, R48 ;  /* 0x0000006a8830723c */ /* 0x040fe20000001830 */
[----:B------:R-:W3:Y:S03]  /*9ca0*/  LDSM.16.MT88.4 R104, [R170+0x2000] ;  /* 0x00200000aa68783b */ /* 0x000ee60000004200 */
[----:B-1----:R-:W-:Y:S02]  /*9cb0*/  FADD.FTZ R101, R158, R0 ;  /* 0x000000009e657221 */ /* 0x002fe40000010000 */
[----:B------:R-:W-:Y:S03]  /*9cc0*/  FADD.FTZ R2, R182, R2 ;  /* 0x00000002b6027221 */ /* 0x000fe60000010000 */
[----:B------:R-:W1:Y:S03]  /*9cd0*/  MUFU.EX2 R147, R154 ;  /* 0x0000009a00937308 */ /* 0x000e660000000800 */
[----:B------:R-:W-:Y:S02]  /*9ce0*/  FADD.FTZ R0, R187, R2 ;  /* 0x00000002bb007221 */ /* 0x000fe40000010000 */
[----:B------:R-:W-:Y:S02]  /*9cf0*/  FADD.FTZ R2, R186, R101 ;  /* 0x00000065ba027221 */ /* 0x000fe40000010000 */
[----:B------:R-:W-:Y:S02]  /*9d00*/  FADD.FTZ R0, R188, R0 ;  /* 0x00000000bc007221 */ /* 0x000fe40000010000 */
[----:B------:R-:W-:Y:S02]  /*9d10*/  FADD.FTZ R2, R185, R2 ;  /* 0x00000002b9027221 */ /* 0x000fe40000010000 */
[----:B-----5:R-:W-:Y:S02]  /*9d20*/  FADD.FTZ R0, R127, R0 ;  /* 0x000000007f007221 */ /* 0x020fe40000010000 */
[----:B------:R-:W-:Y:S02]  /*9d30*/  FADD.FTZ R101, R126, R2 ;  /* 0x000000027e657221 */ /* 0x000fe40000010000 */
[----:B------:R-:W-:Y:S02]  /*9d40*/  FADD.FTZ R2, R132, R0 ;  /* 0x0000000084027221 */ /* 0x000fe40000010000 */
[----:B------:R-:W-:Y:S02]  /*9d50*/  FADD.FTZ R0, R125, R101 ;  /* 0x000000657d007221 */ /* 0x000fe40000010000 */
[----:B------:R-:W-:Y:S02]  /*9d60*/  FADD.FTZ R101, R133, R2 ;  /* 0x0000000285657221 */ /* 0x000fe40000010000 */
[----:B------:R-:W-:Y:S02]  /*9d70*/  FADD.FTZ R2, R124, R0 ;  /* 0x000000007c027221 */ /* 0x000fe40000010000 */
[----:B------:R-:W-:Y:S01]  /*9d80*/  FADD.FTZ R0, R189, R101 ;  /* 0x00000065bd007221 */ /* 0x000fe20000010000 */
[----:B------:R-:W-:Y:S01]  /*9d90*/  MOV R101, R100 ;  /* 0x0000006400657202 */ /* 0x000fe20000000f00 */
[----:B--2---:R-:W-:Y:S02]  /*9da0*/  FADD.FTZ R2, R159, R2 ;  /* 0x000000029f027221 */ /* 0x004fe40000010000 */
[----:B------:R-:W-:Y:S02]  /*9db0*/  FADD.FTZ R0, R149, R0 ;  /* 0x0000000095007221 */ /* 0x000fe40000010000 */
[----:B------:R-:W-:Y:S02]  /*9dc0*/  FADD.FTZ R2, R151, R2 ;  /* 0x0000000297027221 */ /* 0x000fe40000010000 */
[----:B------:R-:W-:Y:S01]  /*9dd0*/  FADD.FTZ R0, R156, R0 ;  /* 0x000000009c007221 */ /* 0x000fe20000010000 */
[C---:B---3--:R-:W-:Y:S03]  /*9de0*/  HMMA.16816.F32 R52, R136.reuse, R104, R52 ;  /* 0x000000688834723c */ /* 0x048fe60000001834 */
[----:B------:R-:W-:Y:S02]  /*9df0*/  FADD.FTZ R2, R150, R2 ;  /* 0x0000000296027221 */ /* 0x000fe40000010000 */
[----:B------:R-:W-:Y:S02]  /*9e00*/  FADD.FTZ R0, R155, R0 ;  /* 0x000000009b007221 */ /* 0x000fe40000010000 */
[----:B------:R-:W-:Y:S01]  /*9e10*/  FADD.FTZ R2, R148, R2 ;  /* 0x0000000294027221 */ /* 0x000fe20000010000 */
[C---:B------:R-:W-:Y:S01]  /*9e20*/  HMMA.16816.F32 R56, R136.reuse, R106, R56 ;  /* 0x0000006a8838723c */ /* 0x040fe20000001838 */
[----:B------:R-:W2:Y:S03]  /*9e30*/  LDSM.16.MT88.4 R104, [R169+0x2000] ;  /* 0x00200000a968783b */ /* 0x000ea60000004200 */
[----:B------:R-:W-:Y:S04]  /*9e40*/  FADD.FTZ R0, R153, R0 ;  /* 0x0000000099007221 */ /* 0x000fe80000010000 */
[C---:B--2---:R-:W-:Y:S08]  /*9e50*/  HMMA.16816.F32 R60, R136.reuse, R104, R60 ;  /* 0x00000068883c723c */ /* 0x044ff0000000183c */
[C---:B------:R-:W-:Y:S01]  /*9e60*/  HMMA.16816.F32 R64, R136.reuse, R106, R64 ;  /* 0x0000006a8840723c */ /* 0x040fe20000001840 */
[----:B------:R-:W2:Y:S07]  /*9e70*/  LDSM.16.MT88.4 R104, [R167+0x4000] ;  /* 0x00400000a768783b */ /* 0x000eae0000004200 */
        /* <DEDUP_REMOVED lines=9> */
[C---:B--2---:R-:W-:Y:S07]  /*9f10*/  HMMA.16816.F32 R92, R136.reuse, R104, R92 ;  /* 0x00000068885c723c */ /* 0x044fee000000185c */
[----:B------:R-:W-:Y:S01]  /*9f20*/  F2FP.PACK_AB R104, R132, R127 ;  /* 0x0000007f8468723e */ /* 0x000fe200000000ff */
[----:B------:R-:W-:Y:S04]  /*9f30*/  HMMA.16816.F32 R96, R136, R106, R96 ;  /* 0x0000006a8860723c */ /* 0x000fe80000001860 */
[----:B------:R-:W-:Y:S03]  /*9f40*/  F2FP.PACK_AB R105, R125, R126 ;  /* 0x0000007e7d69723e */ /* 0x000fe600000000ff */
[----:B------:R-:W-:Y:S02]  /*9f50*/  F2FP.PACK_AB R106, R189, R133 ;  /* 0x00000085bd6a723e */ /* 0x000fe400000000ff */
[----:B------:R-:W-:Y:S03]  /*9f60*/  F2FP.PACK_AB R107, R159, R124 ;  /* 0x0000007c9f6b723e */ /* 0x000fe600000000ff */
[----:B------:R-:W-:Y:S02]  /*9f70*/  F2FP.PACK_AB R136, R144, R142 ;  /* 0x0000008e9088723e */ /* 0x000fe400000000ff */
[----:B------:R-:W-:Y:S02]  /*9f80*/  F2FP.PACK_AB R138, R146, R145 ;  /* 0x00000091928a723e */ /* 0x000fe400000000ff */
[C---:B------:R-:W-:Y:S05]  /*9f90*/  HMMA.16816.F32 R4, R104.reuse, R108, R4 ;  /* 0x0000006c6804723c */ /* 0x040fea0000001804 */
[----:B------:R-:W-:Y:S02]  /*9fa0*/  F2FP.PACK_AB R137, R141, R143 ;  /* 0x0000008f8d89723e */ /* 0x000fe400000000ff */
[----:B------:R-:W-:Y:S01]  /*9fb0*/  F2FP.PACK_AB R139, R102, R140 ;  /* 0x0000008c668b723e */ /* 0x000fe200000000ff */
[C---:B------:R-:W-:Y:S01]  /*9fc0*/  HMMA.16816.F32 R8, R104.reuse, R110, R8 ;  /* 0x0000006e6808723c */ /* 0x040fe20000001808 */
[----:B------:R-:W2:Y:S07]  /*9fd0*/  LDSM.16.MT88.4 R108, [R170+0x800] ;  /* 0x00080000aa6c783b */ /* 0x000eae0000004200 */
[C---:B------:R-:W-:Y:S08]  /*9fe0*/  HMMA.16816.F32 R12, R104.reuse, R112, R12 ;  /* 0x00000070680c723c */ /* 0x040ff0000000180c */
[C---:B------:R-:W-:Y:S01]  /*9ff0*/  HMMA.16816.F32 R16, R104.reuse, R114, R16 ;  /* 0x000000726810723c */ /* 0x040fe20000001810 */
[----:B------:R-:W3:Y:S07]  /*a000*/  LDSM.16.MT88.4 R112, [R169+0x800] ;  /* 0x00080000a970783b */ /* 0x000eee0000004200 */
[C---:B--2---:R-:W-:Y:S08]  /*a010*/  HMMA.16816.F32 R20, R104.reuse, R108, R20 ;  /* 0x0000006c6814723c */ /* 0x044ff00000001814 */
[C---:B------:R-:W-:Y:S01]  /*a020*/  HMMA.16816.F32 R24, R104.reuse, R110, R24 ;  /* 0x0000006e6818723c */ /* 0x040fe20000001818 */
[----:B------:R-:W2:Y:S07]  /*a030*/  LDSM.16.MT88.4 R108, [R167+0x2800] ;  /* 0x00280000a76c783b */ /* 0x000eae0000004200 */
[C---:B---3--:R-:W-:Y:S08]  /*a040*/  HMMA.16816.F32 R28, R104.reuse, R112, R28 ;  /* 0x00000070681c723c */ /* 0x048ff0000000181c */
        /* <DEDUP_REMOVED lines=24> */
[----:B------:R-:W-:Y:S01]  /*a1d0*/  HMMA.16816.F32 R96, R104, R114, R96 ;  /* 0x000000726860723c */ /* 0x000fe20000001860 */
[----:B------:R-:W-:Y:S06]  /*a1e0*/  LDSM.16.MT88.4 R112, [R169+0x1000] ;  /* 0x00100000a970783b */ /* 0x000fec0000004200 */
[----:B------:R-:W-:Y:S02]  /*a1f0*/  F2FP.PACK_AB R104, R156, R149 ;  /* 0x000000959c68723e */ /* 0x000fe400000000ff */
[----:B------:R-:W-:Y:S03]  /*a200*/  F2FP.PACK_AB R106, R153, R155 ;  /* 0x0000009b996a723e */ /* 0x000fe600000000ff */
[----:B------:R-:W-:Y:S02]  /*a210*/  F2FP.PACK_AB R105, R150, R151 ;  /* 0x000000979669723e */ /* 0x000fe400000000ff */
[C---:B-1----:R-:W-:Y:S07]  /*a220*/  F2FP.PACK_AB R107, R147.reuse, R148 ;  /* 0x00000094936b723e */ /* 0x042fee00000000ff */
[C---:B--2---:R-:W-:Y:S08]  /*a230*/  HMMA.16816.F32 R4, R104.reuse, R108, R4 ;  /* 0x0000006c6804723c */ /* 0x044ff00000001804 */
[C---:B------:R-:W-:Y:S01]  /*a240*/  HMMA.16816.F32 R8, R104.reuse, R110, R8 ;  /* 0x0000006e6808723c */ /* 0x040fe20000001808 */
[----:B------:R-:W1:Y:S07]  /*a250*/  LDSM.16.MT88.4 R108, [R170+0x1000] ;  /* 0x00100000aa6c783b */ /* 0x000e6e0000004200 */
[C---:B------:R-:W-:Y:S08]  /*a260*/  HMMA.16816.F32 R12, R104.reuse, R116, R12 ;  /* 0x00000074680c723c */ /* 0x040ff0000000180c */
[C---:B------:R-:W-:Y:S01]  /*a270*/  HMMA.16816.F32 R16, R104.reuse, R118, R16 ;  /* 0x000000766810723c */ /* 0x040fe20000001810 */
[----:B------:R-:W-:Y:S07]  /*a280*/  LDSM.16.MT88.4 R116, [R168+0x3000] ;  /* 0x00300000a874783b */ /* 0x000fee0000004200 */
[C---:B-1----:R-:W-:Y:S08]  /*a290*/  HMMA.16816.F32 R20, R104.reuse, R108, R20 ;  /* 0x0000006c6814723c */ /* 0x042ff00000001814 */
        /* <DEDUP_REMOVED lines=22> */
[C---:B-1----:R-:W-:Y:S08]  /*a400*/  HMMA.16816.F32 R84, R104.reuse, R108, R84 ;  /* 0x0000006c6854723c */ /* 0x042ff00000001854 */
[C---:B------:R-:W-:Y:S08]  /*a410*/  HMMA.16816.F32 R88, R104.reuse, R110, R88 ;  /* 0x0000006e6858723c */ /* 0x040ff00000001858 */
[C---:B------:R-:W-:Y:S08]  /*a420*/  HMMA.16816.F32 R92, R104.reuse, R112, R92 ;  /* 0x00000070685c723c */ /* 0x040ff0000000185c */
[----:B------:R-:W-:Y:S01]  /*a430*/  HMMA.16816.F32 R96, R104, R114, R96 ;  /* 0x000000726860723c */ /* 0x000fe20000001860 */
[----:B------:R-:W1:Y:S07]  /*a440*/  LDSM.16.MT88.4 R112, [R170+0x1800] ;  /* 0x00180000aa70783b */ /* 0x000e6e0000004200 */
[C---:B------:R-:W-:Y:S01]  /*a450*/  HMMA.16816.F32 R132, R136.reuse, R128, R4 ;  /* 0x000000808884723c */ /* 0x040fe20000001804 */
[----:B------:R-:W2:Y:S07]  /*a460*/  LDSM.16.MT88.4 R104, [R169+0x1800] ;  /* 0x00180000a968783b */ /* 0x000eae0000004200 */
[C---:B------:R-:W-:Y:S01]  /*a470*/  HMMA.16816.F32 R128, R136.reuse, R130, R8 ;  /* 0x000000828880723c */ /* 0x040fe20000001808 */
[----:B------:R-:W3:Y:S07]  /*a480*/  LDSM.16.MT88.4 R4, [R167+0x3800] ;  /* 0x00380000a704783b */ /* 0x000eee0000004200 */
[C---:B------:R-:W-:Y:S01]  /*a490*/  HMMA.16816.F32 R124, R136.reuse, R120, R12 ;  /* 0x00000078887c723c */ /* 0x040fe2000000180c */
[----:B------:R-:W4:Y:S07]  /*a4a0*/  LDSM.16.MT88.4 R8, [R168+0x3800] ;  /* 0x00380000a808783b */ /* 0x000f2e0000004200 */
[C---:B------:R-:W-:Y:S01]  /*a4b0*/  HMMA.16816.F32 R120, R136.reuse, R122, R16 ;  /* 0x0000007a8878723c */ /* 0x040fe20000001810 */
[----:B------:R-:W5:Y:S07]  /*a4c0*/  LDSM.16.MT88.4 R12, [R170+0x3800] ;  /* 0x00380000aa0c783b */ /* 0x000f6e0000004200 */
[C---:B-1----:R-:W-:Y:S01]  /*a4d0*/  HMMA.16816.F32 R116, R136.reuse, R112, R20 ;  /* 0x000000708874723c */ /* 0x042fe20000001814 */
[----:B------:R-:W1:Y:S07]  /*a4e0*/  LDSM.16.MT88.4 R16, [R169+0x3800] ;  /* 0x00380000a910783b */ /* 0x000e6e0000004200 */
[C---:B------:R-:W-:Y:S08]  /*a4f0*/  HMMA.16816.F32 R112, R136.reuse, R114, R24 ;  /* 0x000000728870723c */ /* 0x040ff00000001818 */
[C---:B--2---:R-:W-:Y:S08]  /*a500*/  HMMA.16816.F32 R108, R136.reuse, R104, R28 ;  /* 0x00000068886c723c */ /* 0x044ff0000000181c */
[C---:B------:R-:W-:Y:S08]  /*a510*/  HMMA.16816.F32 R104, R136.reuse, R106, R32 ;  /* 0x0000006a8868723c */ /* 0x040ff00000001820 */
[C---:B---3--:R-:W-:Y:S08]  /*a520*/  HMMA.16816.F32 R36, R136.reuse, R4, R36 ;  /* 0x000000048824723c */ /* 0x048ff00000001824 */
[C---:B------:R-:W-:Y:S01]  /*a530*/  HMMA.16816.F32 R40, R136.reuse, R6, R40 ;  /* 0x000000068828723c */ /* 0x040fe20000001828 */
[----:B------:R-:W2:Y:S07]  /*a540*/  LDSM.16.MT88.4 R4, [R167+0x5800] ;  /* 0x00580000a704783b */ /* 0x000eae0000004200 */
[C---:B----4-:R-:W-:Y:S08]  /*a550*/  HMMA.16816.F32 R44, R136.reuse, R8, R44 ;  /* 0x00000008882c723c */ /* 0x050ff0000000182c */
[C---:B------:R-:W-:Y:S01]  /*a560*/  HMMA.16816.F32 R48, R136.reuse, R10, R48 ;  /* 0x0000000a8830723c */ /* 0x040fe20000001830 */
[----:B------:R-:W3:Y:S07]  /*a570*/  LDSM.16.MT88.4 R8, [R168+0x5800] ;  /* 0x00580000a808783b */ /* 0x000eee0000004200 */
[C---:B-----5:R-:W-:Y:S08]  /*a580*/  HMMA.16816.F32 R52, R136.reuse, R12, R52 ;  /* 0x0000000c8834723c */ /* 0x060ff00000001834 */
[C---:B------:R-:W-:Y:S01]  /*a590*/  HMMA.16816.F32 R56, R136.reuse, R14, R56 ;  /* 0x0000000e8838723c */ /* 0x040fe20000001838 */
[----:B------:R-:W4:Y:S07]  /*a5a0*/  LDSM.16.MT88.4 R12, [R170+0x5800] ;  /* 0x00580000aa0c783b */ /* 0x000f2e0000004200 */
[C---:B-1----:R-:W-:Y:S08]  /*a5b0*/  HMMA.16816.F32 R60, R136.reuse, R16, R60 ;  /* 0x00000010883c723c */ /* 0x042ff0000000183c */
[C---:B------:R-:W-:Y:S01]  /*a5c0*/  HMMA.16816.F32 R64, R136.reuse, R18, R64 ;  /* 0x000000128840723c */ /* 0x040fe20000001840 */
[----:B------:R-:W1:Y:S07]  /*a5d0*/  LDSM.16.MT88.4 R16, [R169+0x5800] ;  /* 0x00580000a910783b */ /* 0x000e6e0000004200 */
[C---:B--2---:R-:W-:Y:S07]  /*a5e0*/  HMMA.16816.F32 R68, R136.reuse, R4, R68 ;  /* 0x000000048844723c */ /* 0x044fee0000001844 */
[----:B------:R-:W-:Y:S01]  /*a5f0*/  FADD.FTZ R4, R147, R2 ;  /* 0x0000000293047221 */ /* 0x000fe20000010000 */
[C---:B------:R-:W-:Y:S04]  /*a600*/  HMMA.16816.F32 R72, R136.reuse, R6, R72 ;  /* 0x000000068848723c */ /* 0x040fe80000001848 */
[----:B------:R-:W-:Y:S02]  /*a610*/  FADD.FTZ R2, R142, R0 ;  /* 0x000000008e027221 */ /* 0x000fe40000010000 */
[----:B------:R-:W-:Y:S02]  /*a620*/  FADD.FTZ R0, R143, R4 ;  /* 0x000000048f007221 */ /* 0x000fe40000010000 */
[C---:B---3--:R-:W-:Y:S04]  /*a630*/  HMMA.16816.F32 R76, R136.reuse, R8, R76 ;  /* 0x00000008884c723c */ /* 0x048fe8000000184c */
[----:B------:R-:W-:Y:S02]  /*a640*/  FADD.FTZ R2, R144, R2 ;  /* 0x0000000290027221 */ /* 0x000fe40000010000 */
[----:B------:R-:W-:Y:S02]  /*a650*/  FADD.FTZ R0, R141, R0 ;  /* 0x000000008d007221 */ /* 0x000fe40000010000 */
[C---:B------:R-:W-:Y:S04]  /*a660*/  HMMA.16816.F32 R80, R136.reuse, R10, R80 ;  /* 0x0000000a8850723c */ /* 0x040fe80000001850 */
[----:B------:R-:W-:Y:S02]  /*a670*/  FADD.FTZ R2, R145, R2 ;  /* 0x0000000291027221 */ /* 0x000fe40000010000 */
[----:B------:R-:W-:Y:S02]  /*a680*/  FADD.FTZ R0, R140, R0 ;  /* 0x000000008c007221 */ /* 0x000fe40000010000 */
[C---:B----4-:R-:W-:Y:S04]  /*a690*/  HMMA.16816.F32 R84, R136.reuse, R12, R84 ;  /* 0x0000000c8854723c */ /* 0x050fe80000001854 */
[----:B------:R-:W-:Y:S02]  /*a6a0*/  FADD.FTZ R190, R146, R2 ;  /* 0x0000000292be7221 */ /* 0x000fe40000010000 */
[----:B------:R-:W-:Y:S01]  /*a6b0*/  FADD.FTZ R191, R102, R0 ;  /* 0x0000000066bf7221 */ /* 0x000fe20000010000 */
[-C--:B------:R-:W-:Y:S01]  /*a6c0*/  MOV R12, R3.reuse ;  /* 0x00000003000c7202 */ /* 0x080fe20000000f00 */
[C---:B------:R-:W-:Y:S04]  /*a6d0*/  HMMA.16816.F32 R88, R136.reuse, R14, R88 ;  /* 0x0000000e8858723c */ /* 0x040fe80000001858 */
[----:B------:R-:W-:Y:S04]  /*a6e0*/  MOV R102, R3 ;  /* 0x0000000300667202 */ /* 0x000fe80000000f00 */
[C---:B-1----:R-:W-:Y:S08]  /*a6f0*/  HMMA.16816.F32 R92, R136.reuse, R16, R92 ;  /* 0x00000010885c723c */ /* 0x042ff0000000185c */
[----:B------:R-:W-:Y:S01]  /*a700*/  HMMA.16816.F32 R96, R136, R18, R96 ;  /* 0x000000128860723c */ /* 0x000fe20000001860 */
[----:B------:R-:W-:-:S07]  /*a710*/  @P0 BRA `(.L_x_523) ;  /* 0xffffc33000000947 */ /* 0x000fce000383ffff */
.L_x_502:
[----:B------:R-:W-:Y:S01]  /*a720*/  IMAD.MOV.U32 R0, RZ, RZ, c[0x0][0x2c4] ;  /* 0x0000b100ff007624 */ /* 0x000fe200078e00ff */
[----:B------:R-:W-:Y:S01]  /*a730*/  IADD3 R2, R195, 0x1, -R196 ;  /* 0x00000001c3027810 */ /* 0x000fe20007ffe8c4 */
[----:B------:R-:W-:-:S03]  /*a740*/  IMAD.MOV.U32 R4, RZ, RZ, c[0x0][0x32c] ;  /* 0x0000cb00ff047624 */ /* 0x000fc600078e00ff */
[----:B------:R-:W-:Y:S02]  /*a750*/  ISETP.NE.AND P1, PT, R0, 0x1, PT ;  /* 0x000000010000780c */ /* 0x000fe40003f25270 */
[----:B------:R-:W-:Y:S02]  /*a760*/  IADD3 R0, R211, 0x7f, RZ ;  /* 0x0000007fd3007810 */ /* 0x000fe40007ffe0ff */
[----:B------:R-:W-:-:S09]  /*a770*/  ISETP.GE.AND P0, PT, R4, 0x1, PT ;  /* 0x000000010400780c */ /* 0x000fd20003f06270 */
[----:B------:R-:W-:-:S05]  /*a780*/  @P1 IMAD.HI.U32 R3, R0, c[0x0][0x2c8], RZ ;  /* 0x0000b20000031a27 */ /* 0x000fca00078e00ff */
[----:B------:R-:W-:-:S05]  /*a790*/  @P1 SHF.R.U32.HI R0, RZ, c[0x0][0x2cc], R3 ;  /* 0x0000b300ff001a19 */ /* 0x000fca0000011603 */
[----:B------:R-:W-:-:S05]  /*a7a0*/  IMAD.IADD R0, R2, 0x1, R0 ;  /* 0x0000000102007824 */ /* 0x000fca00078e0200 */
[----:B------:R-:W-:Y:S01]  /*a7b0*/  IADD3 R2, R0, -c[0x0][0x324], RZ ;  /* 0x8000c90000027a10 */ /* 0x000fe20007ffe0ff */
[----:B------:R-:W-:Y:S05]  /*a7c0*/  @!P0 BRA `(.L_x_524) ;  /* 0x0000011000008947 */ /* 0x000fea0003800000 */
[----:B------:R-:W-:Y:S01]  /*a7d0*/  ISETP.GT.AND P0, PT, R0, -0x1, PT ;  /* 0xffffffff0000780c */ /* 0x000fe20003f04270 */
[----:B------:R-:W-:-:S12]  /*a7e0*/  BSSY B0, `(.L_x_525) ;  /* 0x000000d000007945 */ /* 0x000fd80003800000 */
        /* <DEDUP_REMOVED lines=8> */
.L_x_526:
[----:B------:R-:W-:-:S04]  /*a870*/  MOV R3, 0x1 ;  /* 0x0000000100037802 */ /* 0x000fc80000000f00 */
[----:B------:R-:W-:-:S13]  /*a880*/  ISETP.NE.AND P0, PT, R3, c[0x0][0x32c], PT ;  /* 0x0000cb0003007a0c */ /* 0x000fda0003f05270 */
[----:B------:R-:W-:-:S05]  /*a890*/  @P0 IMAD.HI.U32 R3, R0, c[0x0][0x330], RZ ;  /* 0x0000cc0000030a27 */ /* 0x000fca00078e00ff */
[----:B------:R-:W-:Y:S02]  /*a8a0*/  @P0 SHF.R.U32.HI R0, RZ, c[0x0][0x334], R3 ;  /* 0x0000cd00ff000a19 */ /* 0x000fe40000011603 */
.L_x_527:
[----:B------:R-:W-:Y:S05]  /*a8b0*/  BSYNC B0 ;  /* 0x0000000000007941 */ /* 0x000fea0003800000 */
.L_x_525:
[----:B------:R-:W-:-:S05]  /*a8c0*/  IMAD R0, R0, c[0x0][0x32c], RZ ;  /* 0x0000cb0000007a24 */ /* 0x000fca00078e02ff */
[----:B------:R-:W-:-:S04]  /*a8d0*/  IMNMX R2, R2, R0, !PT ;  /* 0x0000000002027217 */ /* 0x000fc80007800200 */
.L_x_524:
[----:B------:R-:W-:-:S04]  /*a8e0*/  IADD3 R2, R2, 0x3f, RZ ;  /* 0x0000003f02027810 */ /* 0x000fc80007ffe0ff */
        /* <DEDUP_REMOVED lines=8> */
.L_x_539:
        /* <DEDUP_REMOVED lines=40> */
.L_x_646:
        /* <DEDUP_REMOVED lines=21> */
.L_x_647:
        /* <DEDUP_REMOVED lines=22> */
.L_x_530:
[----:B------:R-:W-:Y:S05]  /*aea0*/  BSYNC B0 ;  /* 0x0000000000007941 */ /* 0x000fea0003800000 */
.L_x_529:
        /* <DEDUP_REMOVED lines=146> */
[C---:B-1----:R-:W-:Y:S03]  /*b7d0*/  HMMA.16816.F32 R12, R148.reuse, R136, R12 ;  /* 0x00000088940c723c */ /* 0x042fe6000000180c */
[----:B------:R-:W-:Y:S02]  /*b7e0*/  FMUL.FTZ R3, R11, c[0x0][0x320] ;  /* 0x0000c8000b037a20 */ /* 0x000fe40000410000 */
[----:B------:R-:W1:Y:S03]  /*b7f0*/  MUFU.TANH R137, R10 ;  /* 0x0000000a00897308 */ /* 0x000e660000002400 */
[C---:B------:R-:W-:Y:S07]  /*b800*/  HMMA.16816.F32 R16, R148.reuse, R138, R16 ;  /* 0x0000008a9410723c */ /* 0x040fee0000001810 */
[----:B------:R-:W4:Y:S01]  /*b810*/  MUFU.TANH R145, R3 ;  /* 0x0000000300917308 */ /* 0x000f220000002400 */
[----:B--2---:R-:W-:Y:S08]  /*b820*/  FMUL.FTZ R0, R5, c[0x0][0x320] ;  /* 0x0000c80005007a20 */ /* 0x004ff00000410000 */
[----:B------:R-:W-:Y:S01]  /*b830*/  FMUL.FTZ R2, R12, c[0x0][0x320] ;  /* 0x0000c8000c027a20 */ /* 0x000fe20000410000 */
[----:B------:R2:W1:Y:S10]  /*b840*/  MUFU.TANH R143, R0 ;  /* 0x00000000008f7308 */ /* 0x0004740000002400 */
[----:B------:R5:W1:Y:S01]  /*b850*/  MUFU.TANH R155, R2 ;  /* 0x00000002009b7308 */ /* 0x000a620000002400 */
[----:B--2---:R-:W-:Y:S09]  /*b860*/  FMUL.FTZ R0, R6, c[0x0][0x320] ;  /* 0x0000c80006007a20 */ /* 0x004ff20000410000 */
[----:B------:R2:W1:Y:S01]  /*b870*/  MUFU.TANH R142, R0 ;  /* 0x00000000008e7308 */ /* 0x0004620000002400 */
[----:B-----5:R-:W-:Y:S09]  /*b880*/  FMUL.FTZ R2, R19, c[0x0][0x320] ;  /* 0x0000c80013027a20 */ /* 0x020ff20000410000 */
[----:B------:R-:W1:Y:S01]  /*b890*/  MUFU.TANH R156, R2 ;  /* 0x00000002009c7308 */ /* 0x000e620000002400 */
[----:B--2---:R-:W-:Y:S02]  /*b8a0*/  FMUL.FTZ R0, R7, c[0x0][0x320] ;  /* 0x0000c80007007a20 */ /* 0x004fe40000410000 */
[----:B------:R-:W2:Y:S07]  /*b8b0*/  LDSM.16.M88.4 R4, [R165+0x1000] ;  /* 0x00100000a504783b */ /* 0x000eae0000000200 */
[----:B------:R5:W1:Y:S02]  /*b8c0*/  MUFU.TANH R144, R0 ;  /* 0x0000000000907308 */ /* 0x000a640000002400 */
[----:B-----5:R-:W-:Y:S08]  /*b8d0*/  FMUL.FTZ R0, R8, c[0x0][0x320] ;  /* 0x0000c80008007a20 */ /* 0x020ff00000410000 */
[----:B------:R5:W1:Y:S01]  /*b8e0*/  MUFU.TANH R141, R0 ;  /* 0x00000000008d7308 */ /* 0x000a620000002400 */
[C---:B--2---:R-:W-:Y:S08]  /*b8f0*/  HMMA.16816.F32 R20, R148.reuse, R4, R20 ;  /* 0x000000049414723c */ /* 0x044ff00000001814 */
[C---:B------:R-:W-:Y:S04]  /*b900*/  HMMA.16816.F32 R24, R148.reuse, R6, R24 ;  /* 0x000000069418723c */ /* 0x040fe80000001818 */
[----:B-----5:R-:W-:Y:S02]  /*b910*/  FMUL.FTZ R0, R9, c[0x0][0x320] ;  /* 0x0000c80009007a20 */ /* 0x020fe40000410000 */
[----:B------:R-:W2:Y:S02]  /*b920*/  LDSM.16.M88.4 R8, [R165+0x1800] ;  /* 0x00180000a508783b */ /* 0x000ea40000000200 */
[----:B------:R-:W-:Y:S04]  /*b930*/  DEPBAR.LE SB0, 0x0 ;  /* 0x000080000000791a */ /* 0x000fe80000000000 */
[----:B------:R5:W1:Y:S02]  /*b940*/  MUFU.TANH R136, R0 ;  /* 0x0000000000887308 */ /* 0x000a640000002400 */
[----:B------:R-:W-:Y:S01]  /*b950*/  BAR.SYNC.DEFER_BLOCKING 0x0 ;  /* 0x0000000000007b1d */ /* 0x000fe20000010000 */
[----:B-----5:R-:W-:Y:S07]  /*b960*/  FMUL.FTZ R0, R13, c[0x0][0x320] ;  /* 0x0000c8000d007a20 */ /* 0x020fee0000410000 */
        /* <DEDUP_REMOVED lines=83> */
.L_x_648:
        /* <DEDUP_REMOVED lines=21> */
.L_x_649:
        /* <DEDUP_REMOVED lines=22> */
.L_x_534:
[----:B---34-:R-:W-:Y:S05]  /*c150*/  BSYNC B0 ;  /* 0x0000000000007941 */ /* 0x018fea0003800000 */
.L_x_533:
[----:B--2---:R-:W-:Y:S01]  /*c160*/  FMNMX.FTZ R2, R140, R101, !PT ;  /* 0x000000658c027209 */ /* 0x004fe20007810000 */
        /* <DEDUP_REMOVED lines=33> */
[----:B------:R1:W2:Y:S02]  /*c380*/  SHFL.BFLY PT, R0, R4, 0x2, 0x1f ;  /* 0x0c401f0004007f89 */ /* 0x0002a400000e0000 */
.L_x_650:
[----:B--2---:R-:W-:Y:S01]  /*c390*/  FMNMX.FTZ R5, R4, R0, !PT ;  /* 0x0000000004057209 */ /* 0x004fe20007810000 */
[----:B------:R-:W-:-:S05]  /*c3a0*/  BRA.DIV ~URZ, `(.L_x_538) ;  /* 0x0000b9627f007947 */ /* 0x000fca000b800000 */
[----:B------:R-:W-:Y:S04]  /*c3b0*/  SHFL.BFLY PT, R0, R6, 0x2, 0x1f ;  /* 0x0c401f0006007f89 */ /* 0x000fe800000e0000 */
[----:B------:R-:W2:Y:S02]  /*c3c0*/  SHFL.BFLY PT, R2, R5, 0x1, 0x1f ;  /* 0x0c201f0005027f89 */ /* 0x000ea400000e0000 */
[----:B--2---:R-:W-:Y:S02]  /*c3d0*/  FMNMX.FTZ R100, R5, R2, !PT ;  /* 0x0000000205647209 */ /* 0x004fe40007810000 */
[----:B-1----:R-:W-:Y:S05]  /*c3e0*/  FMNMX.FTZ R4, R6, R0, !PT ;  /* 0x0000000006047209 */ /* 0x002fea0007810000 */
[----:B------:R1:W2:Y:S02]  /*c3f0*/  SHFL.BFLY PT, R0, R4, 0x1, 0x1f ;  /* 0x0c201f0004007f89 */ /* 0x0002a400000e0000 */
.L_x_651:
[C---:B------:R-:W-:Y:S01]  /*c400*/  FMUL.FTZ R139, R100.reuse, c[0x0][0x2d0] ;  /* 0x0000b400648b7a20 */ /* 0x040fe20000410000 */
[----:B------:R-:W-:Y:S01]  /*c410*/  WARPSYNC 0xffffffff ;  /* 0xffffffff00007948 */ /* 0x000fe20003800000 */
[----:B------:R-:W-:Y:S01]  /*c420*/  FADD.FTZ R2, -R100, R101 ;  /* 0x0000006564027221 */ /* 0x000fe20000010100 */
[----:B------:R-:W-:Y:S01]  /*c430*/  ISETP.GT.AND P0, PT, R178, R188, PT ;  /* 0x000000bcb200720c */ /* 0x000fe20003f04270 */
[--C-:B------:R-:W-:Y:S01]  /*c440*/  FFMA.FTZ R3, R140, c[0x0][0x2d0], -R139.reuse ;  /* 0x0000b4008c037a23 */ /* 0x100fe2000001088b */
[----:B------:R-:W-:Y:S01]  /*c450*/  IADD3 R178, R178, -0x1, RZ ;  /* 0xffffffffb2b27810 */ /* 0x000fe20007ffe0ff */
[----:B------:R-:W-:Y:S02]  /*c460*/  FMUL.FTZ R2, R2, c[0x0][0x2d0] ;  /* 0x0000b40002027a20 */ /* 0x000fe40000410000 */
[----:B------:R3:W-:Y:S10]  /*c470*/  MUFU.EX2 R140, R3 ;  /* 0x00000003008c7308 */ /* 0x0007f40000000800 */
[----:B------:R-:W4:Y:S01]  /*c480*/  MUFU.EX2 R2, R2 ;  /* 0x0000000200027308 */ /* 0x000f220000000800 */
[--C-:B---3--:R-:W-:Y:S09]  /*c490*/  FFMA.FTZ R3, R143, c[0x0][0x2d0], -R139.reuse ;  /* 0x0000b4008f037a23 */ /* 0x108ff2000001088b */
[----:B------:R3:W5:Y:S02]  /*c4a0*/  MUFU.EX2 R143, R3 ;  /* 0x00000003008f7308 */ /* 0x0007640000000800 */
[--C-:B---3--:R-:W-:Y:S02]  /*c4b0*/  FFMA.FTZ R3, R141, c[0x0][0x2d0], -R139.reuse ;  /* 0x0000b4008d037a23 */ /* 0x108fe4000001088b */
        /* <DEDUP_REMOVED lines=14> */
[----:B--23--:R-:W-:Y:S01]  /*c5a0*/  FMNMX.FTZ R3, R0, R4, !PT ;  /* 0x0000000400037209 */ /* 0x00cfe20007810000 */
[----:B------:R-:W-:Y:S02]  /*c5b0*/  FFMA.FTZ R0, R136, c[0x0][0x2d0], -R139 ;  /* 0x0000b40088007a23 */ /* 0x000fe4000001088b */
[C---:B------:R-:W-:Y:S01]  /*c5c0*/  FMUL.FTZ R32, R2.reuse, R104 ;  /* 0x0000006802207220 */ /* 0x040fe20000410000 */
[----:B-----5:R-:W-:Y:S01]  /*c5d0*/  F2FP.PACK_AB R104, R143, R140 ;  /* 0x0000008c8f68723e */ /* 0x020fe200000000ff */
[----:B------:R2:W-:Y:S01]  /*c5e0*/  MUFU.EX2 R185, R0 ;  /* 0x0000000000b97308 */ /* 0x0005e20000000800 */
[C---:B------:R-:W-:Y:S02]  /*c5f0*/  FMUL.FTZ R101, R3.reuse, c[0x0][0x2d0] ;  /* 0x0000b40003657a20 */ /* 0x040fe40000410000 */
[----:B------:R-:W-:Y:S02]  /*c600*/  FMUL.FTZ R33, R2, R105 ;  /* 0x0000006902217220 */ /* 0x000fe40000410000 */
[--C-:B------:R-:W-:Y:S02]  /*c610*/  FFMA.FTZ R6, R144, c[0x0][0x2d0], -R101.reuse ;  /* 0x0000b40090067a23 */ /* 0x100fe40000010865 */
[--C-:B-1----:R-:W-:Y:S02]  /*c620*/  FFMA.FTZ R4, R142, c[0x0][0x2d0], -R101.reuse ;  /* 0x0000b4008e047a23 */ /* 0x102fe40000010865 */
[C---:B------:R-:W-:Y:S01]  /*c630*/  FMUL.FTZ R36, R2.reuse, R36 ;  /* 0x0000002402247220 */ /* 0x040fe20000410000 */
[----:B------:R-:W-:Y:S01]  /*c640*/  MUFU.EX2 R113, R6 ;  /* 0x0000000600717308 */ /* 0x000fe20000000800 */
        /* <DEDUP_REMOVED lines=8> */
[----:B--2---:R-:W-:Y:S02]  /*c6d0*/  FADD.FTZ R0, -R3, R102 ;  /* 0x0000006603007221 */ /* 0x004fe40000010100 */
[----:B------:R-:W-:Y:S02]  /*c6e0*/  FMUL.FTZ R52, R2, R52 ;  /* 0x0000003402347220 */ /* 0x000fe40000410000 */
[----:B------:R-:W-:Y:S02]  /*c6f0*/  FMUL.FTZ R0, R0, c[0x0][0x2d0] ;  /* 0x0000b40000007a20 */ /* 0x000fe40000410000 */
[C---:B------:R-:W-:Y:S02]  /*c700*/  FMUL.FTZ R53, R2.reuse, R53 ;  /* 0x0000003502357220 */ /* 0x040fe40000410000 */
[C---:B------:R-:W-:Y:S02]  /*c710*/  FMUL.FTZ R56, R2.reuse, R56 ;  /* 0x0000003802387220 */ /* 0x040fe40000410000 */
[----:B------:R-:W2:Y:S01]  /*c720*/  MUFU.EX2 R0, R0 ;  /* 0x0000000000007308 */ /* 0x000ea20000000800 */
[C---:B------:R-:W-:Y:S02]  /*c730*/  FMUL.FTZ R57, R2.reuse, R57 ;  /* 0x0000003902397220 */ /* 0x040fe40000410000 */
[C---:B------:R-:W-:Y:S02]  /*c740*/  FMUL.FTZ R60, R2.reuse, R60 ;  /* 0x0000003c023c7220 */ /* 0x040fe40000410000 */
[C---:B------:R-:W-:Y:S02]  /*c750*/  FMUL.FTZ R61, R2.reuse, R61 ;  /* 0x0000003d023d7220 */ /* 0x040fe40000410000 */
[C---:B------:R-:W-:Y:S02]  /*c760*/  FMUL.FTZ R64, R2.reuse, R64 ;  /* 0x0000004002407220 */ /* 0x040fe40000410000 */
[C---:B-1----:R-:W-:Y:S01]  /*c770*/  FMUL.FTZ R4, R2.reuse, R132 ;  /* 0x0000008402047220 */ /* 0x042fe20000410000 */
[----:B---3--:R-:W-:Y:S01]  /*c780*/  F2FP.PACK_AB R105, R113, R136 ;  /* 0x000000887169723e */ /* 0x008fe200000000ff */
[C---:B------:R-:W-:Y:S02]  /*c790*/  FMUL.FTZ R65, R2.reuse, R65 ;  /* 0x0000004102417220 */ /* 0x040fe40000410000 */
[C---:B------:R-:W-:Y:S02]  /*c7a0*/  FMUL.FTZ R68, R2.reuse, R68 ;  /* 0x0000004402447220 */ /* 0x040fe40000410000 */
[C---:B------:R-:W-:Y:S02]  /*c7b0*/  FMUL.FTZ R69, R2.reuse, R69 ;  /* 0x0000004502457220 */ /* 0x040fe40000410000 */
[C---:B------:R-:W-:Y:S02]  /*c7c0*/  FMUL.FTZ R72, R2.reuse, R72 ;  /* 0x0000004802487220 */ /* 0x040fe40000410000 */
[C---:B------:R-:W-:Y:S02]  /*c7d0*/  FMUL.FTZ R73, R2.reuse, R73 ;  /* 0x0000004902497220 */ /* 0x040fe40000410000 */
[C---:B------:R-:W-:Y:S02]  /*c7e0*/  FMUL.FTZ R76, R2.reuse, R76 ;  /* 0x0000004c024c7220 */ /* 0x040fe40000410000 */
[----:B------:R-:W-:Y:S02]  /*c7f0*/  FMUL.FTZ R77, R2, R77 ;  /* 0x0000004d024d7220 */ /* 0x000fe40000410000 */
[C---:B--2---:R-:W-:Y:S02]  /*c800*/  FMUL.FTZ R30, R0.reuse, R110 ;  /* 0x0000006e001e7220 */ /* 0x044fe40000410000 */
[C---:B------:R-:W-:Y:S02]  /*c810*/  FMUL.FTZ R31, R0.reuse, R111 ;  /* 0x0000006f001f7220 */ /* 0x040fe40000410000 */
[----:B------:R-:W1:Y:S01]  /*c820*/  LDSM.16.MT88.4 R108, [R167] ;  /* 0x00000000a76c783b */ /* 0x000e620000004200 */
[C---:B------:R-:W-:Y:S02]  /*c830*/  FMUL.FTZ R10, R0.reuse, R130 ;  /* 0x00000082000a7220 */ /* 0x040fe40000410000 */
[C---:B------:R-:W-:Y:S02]  /*c840*/  FMUL.FTZ R11, R0.reuse, R131 ;  /* 0x00000083000b7220 */ /* 0x040fe40000410000 */
[C---:B------:R-:W-:Y:S02]  /*c850*/  FMUL.FTZ R22, R0.reuse, R118 ;  /* 0x0000007600167220 */ /* 0x040fe40000410000 */
[C---:B------:R-:W-:Y:S01]  /*c860*/  FMUL.FTZ R23, R0.reuse, R119 ;  /* 0x0000007700177220 */ /* 0x040fe20000410000 */
[----:B------:R-:W-:Y:S01]  /*c870*/  LDSM.16.MT88.4 R128, [R167+0x1800] ;  /* 0x00180000a780783b */ /* 0x000fe20000004200 */
[C---:B------:R-:W-:Y:S02]  /*c880*/  FMUL.FTZ R26, R0.reuse, R114 ;  /* 0x00000072001a7220 */ /* 0x040fe40000410000 */
[C---:B------:R-:W-:Y:S02]  /*c890*/  FMUL.FTZ R27, R0.reuse, R115 ;  /* 0x00000073001b7220 */ /* 0x040fe40000410000 */
[----:B------:R-:W-:Y:S02]  /*c8a0*/  FFMA.FTZ R112, R0, R191, R136 ;  /* 0x000000bf00707223 */ /* 0x000fe40000010088 */
        /* <DEDUP_REMOVED lines=9> */
[----:B------:R-:W-:Y:S02]  /*c940*/  FMUL.FTZ R97, R2, R97 ;  /* 0x0000006102617220 */ /* 0x000fe40000410000 */
[C---:B------:R-:W-:Y:S02]  /*c950*/  FMUL.FTZ R6, R0.reuse, R134 ;  /* 0x0000008600067220 */ /* 0x040fe40000410000 */
[C---:B------:R-:W-:Y:S02]  /*c960*/  FMUL.FTZ R7, R0.reuse, R135 ;  /* 0x0000008700077220 */ /* 0x040fe40000410000 */
[C---:B------:R-:W-:Y:S02]  /*c970*/  FMUL.FTZ R14, R0.reuse, R126 ;  /* 0x0000007e000e7220 */ /* 0x040fe40000410000 */
[C---:B------:R-:W-:Y:S02]  /*c980*/  FMUL.FTZ R15, R0.reuse, R127 ;  /* 0x0000007f000f7220 */ /* 0x040fe40000410000 */
[C---:B------:R-:W-:Y:S02]  /*c990*/  FMUL.FTZ R18, R0.reuse, R122 ;  /* 0x0000007a00127220 */ /* 0x040fe40000410000 */
[C---:B------:R-:W-:Y:S02]  /*c9a0*/  FMUL.FTZ R19, R0.reuse, R123 ;  /* 0x0000007b00137220 */ /* 0x040fe40000410000 */
[C---:B------:R-:W-:Y:S01]  /*c9b0*/  FMUL.FTZ R34, R0.reuse, R106 ;  /* 0x0000006a00227220 */ /* 0x040fe20000410000 */
[----:B------:R-:W-:Y:S01]  /*c9c0*/  F2FP.PACK_AB R106, R185, R141 ;  /* 0x0000008db96a723e */ /* 0x000fe200000000ff */
        /* <DEDUP_REMOVED lines=33> */
[--C-:B------:R-:W-:Y:S02]  /*cbe0*/  FFMA.FTZ R0, R145, c[0x0][0x2d0], -R101.reuse ;  /* 0x0000b40091007a23 */ /* 0x100fe40000010865 */
[----:B------:R-:W-:Y:S02]  /*cbf0*/  FFMA.FTZ R102, R2, R190, R140 ;  /* 0x000000be02667223 */ /* 0x000fe4000001008c */
[----:B------:R-:W-:Y:S01]  /*cc00*/  FFMA.FTZ R2, R137, c[0x0][0x2d0], -R101 ;  /* 0x0000b40089027a23 */ /* 0x000fe20000010865 */
[----:B------:R2:W-:Y:S01]  /*cc10*/  MUFU.EX2 R117, R0 ;  /* 0x0000000000757308 */ /* 0x0005e20000000800 */
[--C-:B------:R-:W-:Y:S02]  /*cc20*/  FFMA.FTZ R121, R151, c[0x0][0x2d0], -R139.reuse ;  /* 0x0000b40097797a23 */ /* 0x100fe4000001088b */
[--C-:B------:R-:W-:Y:S02]  /*cc30*/  FFMA.FTZ R120, R150, c[0x0][0x2d0], -R139.reuse ;  /* 0x0000b40096787a23 */ /* 0x100fe4000001088b */
[----:B------:R-:W-:Y:S04]  /*cc40*/  FADD.FTZ R102, R143, R102 ;  /* 0x000000668f667221 */ /* 0x000fe80000010000 */
[----:B------:R-:W-:Y:S01]  /*cc50*/  FADD.FTZ R102, R141, R102 ;  /* 0x000000668d667221 */ /* 0x000fe20000010000 */
[----:B------:R-:W3:Y:S10]  /*cc60*/  MUFU.EX2 R116, R2 ;  /* 0x0000000200747308 */ /* 0x000ef40000000800 */
[----:B------:R-:W-:Y:S01]  /*cc70*/  MUFU.EX2 R143, R121 ;  /* 0x00000079008f7308 */ /* 0x000fe20000000800 */
[----:B--2---:R-:W-:Y:S09]  /*cc80*/  FFMA.FTZ R0, R155, c[0x0][0x2d0], -R139 ;  /* 0x0000b4009b007a23 */ /* 0x004ff2000001088b */
[----:B------:R2:W-:Y:S01]  /*cc90*/  MUFU.EX2 R122, R0 ;  /* 0x00000000007a7308 */ /* 0x0005e20000000800 */
[----:B---3--:R-:W-:Y:S01]  /*cca0*/  F2FP.PACK_AB R107, R117, R116 ;  /* 0x00000074756b723e */ /* 0x008fe200000000ff */
[----:B------:R-:W-:Y:S08]  /*ccb0*/  FFMA.FTZ R2, R146, c[0x0][0x2d0], -R101 ;  /* 0x0000b40092027a23 */ /* 0x000ff00000010865 */
[----:B------:R-:W3:Y:S01]  /*ccc0*/  MUFU.EX2 R144, R120 ;  /* 0x0000007800907308 */ /* 0x000ee20000000800 */
[C---:B-1----:R-:W-:Y:S08]  /*ccd0*/  HMMA.16816.F32 R4, R104.reuse, R108, R4 ;  /* 0x0000006c6804723c */ /* 0x042ff00000001804 */
[C---:B------:R-:W-:Y:S01]  /*cce0*/  HMMA.16816.F32 R8, R104.reuse, R110, R8 ;  /* 0x0000006e6808723c */ /* 0x040fe20000001808 */
[----:B------:R-:W1:Y:S01]  /*ccf0*/  LDSM.16.MT88.4 R108, [R168] ;  /* 0x00000000a86c783b */ /* 0x000e620000004200 */
[----:B------:R4:W-:Y:S02]  /*cd00*/  MUFU.EX2 R127, R2 ;  /* 0x00000002007f7308 */ /* 0x0009e40000000800 */
[--C-:B--2---:R-:W-:Y:S08]  /*cd10*/  FFMA.FTZ R0, R153, c[0x0][0x2d0], -R139.reuse ;  /* 0x0000b40099007a23 */ /* 0x104ff0000001088b */
[----:B------:R2:W-:Y:S01]  /*cd20*/  MUFU.EX2 R126, R0 ;  /* 0x00000000007e7308 */ /* 0x0005e20000000800 */
[----:B---3--:R-:W-:Y:S01]  /*cd30*/  F2FP.PACK_AB R136, R144, R143 ;  /* 0x0000008f9088723e */ /* 0x008fe200000000ff */
[----:B----4-:R-:W-:Y:S02]  /*cd40*/  FADD.FTZ R2, R113, R112 ;  /* 0x0000007071027221 */ /* 0x010fe40000010000 */
[----:B------:R-:W-:Y:S02]  /*cd50*/  LDSM.16.MT88.4 R112, [R168+0x800] ;  /* 0x00080000a870783b */ /* 0x000fe40000004200 */
[----:B------:R-:W-:Y:S02]  /*cd60*/  FADD.FTZ R116, R116, R2 ;  /* 0x0000000274747221 */ /* 0x000fe40000010000 */
[--C-:B------:R-:W-:Y:S02]  /*cd70*/  FFMA.FTZ R2, R148, c[0x0][0x2d0], -R139.reuse ;  /* 0x0000b40094027a23 */ /* 0x100fe4000001088b */
[----:B------:R-:W-:Y:S02]  /*cd80*/  FADD.FTZ R123, R117, R116 ;  /* 0x00000074757b7221 */ /* 0x000fe40000010000 */
[----:B------:R-:W-:Y:S01]  /*cd90*/  LDSM.16.MT88.4 R116, [R170+0x1000] ;  /* 0x00100000aa74783b */ /* 0x000fe20000004200 */
[----:B------:R-:W-:Y:S01]  /*cda0*/  MUFU.EX2 R146, R2 ;  /* 0x0000000200927308 */ /* 0x000fe20000000800 */
[--C-:B--2---:R-:W-:Y:S01]  /*cdb0*/  FFMA.FTZ R0, R147, c[0x0][0x2d0], -R139.reuse ;  /* 0x0000b40093007a23 */ /* 0x104fe2000001088b */
[C---:B-1----:R-:W-:Y:S08]  /*cdc0*/  HMMA.16816.F32 R12, R104.reuse, R108, R12 ;  /* 0x0000006c680c723c */ /* 0x042ff0000000180c */
[----:B------:R1:W-:Y:S01]  /*cdd0*/  MUFU.EX2 R132, R0 ;  /* 0x0000000000847308 */ /* 0x0003e20000000800 */
[C---:B------:R-:W-:Y:S01]  /*cde0*/  HMMA.16816.F32 R16, R104.reuse, R110, R16 ;  /* 0x0000006e6810723c */ /* 0x040fe20000001810 */
[----:B------:R-:W2:Y:S02]  /*cdf0*/  LDSM.16.MT88.4 R108, [R170] ;  /* 0x00000000aa6c783b */ /* 0x000ea40000004200 */
[----:B-1----:R-:W-:Y:S06]  /*ce00*/  FFMA.FTZ R0, R138, c[0x0][0x2d0], -R139 ;  /* 0x0000b4008a007a23 */ /* 0x002fec000001088b */
[----:B------:R1:W-:Y:S01]  /*ce10*/  MUFU.EX2 R187, R0 ;  /* 0x0000000000bb7308 */ /* 0x0003e20000000800 */
[C---:B--2---:R-:W-:Y:S08]  /*ce20*/  HMMA.16816.F32 R20, R104.reuse, R108, R20 ;  /* 0x0000006c6814723c */ /* 0x044ff00000001814 */
[C---:B------:R-:W-:Y:S01]  /*ce30*/  HMMA.16816.F32 R24, R104.reuse, R110, R24 ;  /* 0x0000006e6818723c */ /* 0x040fe20000001818 */
[----:B------:R-:W2:Y:S03]  /*ce40*/  LDSM.16.MT88.4 R108, [R169] ;  /* 0x00000000a96c783b */ /* 0x000ea60000004200 */
[----:B-1----:R-:W-:Y:S04]  /*ce50*/  FFMA.FTZ R0, R154, c[0x0][0x2d0], -R101 ;  /* 0x0000b4009a007a23 */ /* 0x002fe80000010865 */
[----:B------:R-:W1:Y:S04]  /*ce60*/  MUFU.EX2 R124, R0 ;  /* 0x00000000007c7308 */ /* 0x000e680000000800 */
[----:B-1----:R-:W-:Y:S02]  /*ce70*/  FADD.FTZ R2, R124, R123 ;  /* 0x0000007b7c027221 */ /* 0x002fe40000010000 */
[--C-:B------:R-:W-:Y:S04]  /*ce80*/  FFMA.FTZ R0, R152, c[0x0][0x2d0], -R101.reuse ;  /* 0x0000b40098007a23 */ /* 0x100fe80000010865 */
[----:B------:R-:W1:Y:S01]  /*ce90*/  MUFU.EX2 R125, R0 ;  /* 0x00000000007d7308 */ /* 0x000e620000000800 */
[C---:B--2---:R-:W-:Y:S08]  /*cea0*/  HMMA.16816.F32 R28, R104.reuse, R108, R28 ;  /* 0x0000006c681c723c */ /* 0x044ff0000000181c */
[C---:B------:R-:W-:Y:S01]  /*ceb0*/  HMMA.16816.F32 R32, R104.reuse, R110, R32 ;  /* 0x0000006e6820723c */ /* 0x040fe20000001820 */
[----:B------:R-:W2:Y:S03]  /*cec0*/  LDSM.16.MT88.4 R108, [R167+0x2000] ;  /* 0x00200000a76c783b */ /* 0x000ea60000004200 */
[----:B-1----:R-:W-:Y:S02]  /*ced0*/  FADD.FTZ R2, R125, R2 ;  /* 0x000000027d027221 */ /* 0x002fe40000010000 */
[----:B------:R-:W-:Y:S02]  /*cee0*/  FFMA.FTZ R0, R156, c[0x0][0x2d0], -R101 ;  /* 0x0000b4009c007a23 */ /* 0x000fe40000010865 */
[----:B------:R-:W-:Y:S02]  /*cef0*/  FADD.FTZ R2, R127, R2 ;  /* 0x000000027f027221 */ /* 0x000fe40000010000 */
[----:B------:R1:W3:Y:S01]  /*cf00*/  MUFU.EX2 R186, R0 ;  /* 0x0000000000ba7308 */ /* 0x0002e20000000800 */
[C---:B--2---:R-:W-:Y:S03]  /*cf10*/  HMMA.16816.F32 R36, R104.reuse, R108, R36 ;  /* 0x0000006c6824723c */ /* 0x044fe60000001824 */
[--C-:B-1----:R-:W-:Y:S02]  /*cf20*/  FFMA.FTZ R0, R162, c[0x0][0x2d0], -R139.reuse ;  /* 0x0000b400a2007a23 */ /* 0x102fe4000001088b */
[----:B---3--:R-:W-:Y:S04]  /*cf30*/  FADD.FTZ R2, R186, R2 ;  /* 0x00000002ba027221 */ /* 0x008fe80000010000 */
[----:B------:R1:W-:Y:S01]  /*cf40*/  MUFU.EX2 R155, R0 ;  /* 0x00000000009b7308 */ /* 0x0003e20000000800 */
[C---:B------:R-:W-:Y:S01]  /*cf50*/  HMMA.16816.F32 R40, R104.reuse, R110, R40 ;  /* 0x0000006e6828723c */ /* 0x040fe20000001828 */
[----:B------:R-:W2:Y:S02]  /*cf60*/  LDSM.16.MT88.4 R108, [R168+0x2000] ;  /* 0x00200000a86c783b */ /* 0x000ea40000004200 */
[--C-:B-1----:R-:W-:Y:S06]  /*cf70*/  FFMA.FTZ R0, R160, c[0x0][0x2d0], -R139.reuse ;  /* 0x0000b400a0007a23 */ /* 0x102fec000001088b */
[----:B------:R1:W-:Y:S01]  /*cf80*/  MUFU.EX2 R160, R0 ;  /* 0x0000000000a07308 */ /* 0x0003e20000000800 */
[C---:B--2---:R-:W-:Y:S08]  /*cf90*/  HMMA.16816.F32 R44, R104.reuse, R108, R44 ;  /* 0x0000006c682c723c */ /* 0x044ff0000000182c */
[C---:B------:R-:W-:Y:S01]  /*cfa0*/  HMMA.16816.F32 R48, R104.reuse, R110, R48 ;  /* 0x0000006e6830723c */ /* 0x040fe20000001830 */
[----:B------:R-:W2:Y:S03]  /*cfb0*/  LDSM.16.MT88.4 R108, [R170+0x2000] ;  /* 0x00200000aa6c783b */ /* 0x000ea60000004200 */
[--C-:B-1----:R-:W-:Y:S04]  /*cfc0*/  FFMA.FTZ R0, R158, c[0x0][0x2d0], -R139.reuse ;  /* 0x0000b4009e007a23 */ /* 0x102fe8000001088b */
[----:B------:R1:W-:Y:S04]  /*cfd0*/  MUFU.EX2 R156, R0 ;  /* 0x00000000009c7308 */ /* 0x0003e80000000800 */
[----:B-1----:R-:W-:Y:S06]  /*cfe0*/  FFMA.FTZ R0, R157, c[0x0][0x2d0], -R139 ;  /* 0x0000b4009d007a23 */ /* 0x002fec000001088b */
[----:B------:R1:W-:Y:S01]  /*cff0*/  MUFU.EX2 R157, R0 ;  /* 0x00000000009d7308 */ /* 0x0003e20000000800 */
[C---:B--2---:R-:W-:Y:S08]  /*d000*/  HMMA.16816.F32 R52, R104.reuse, R108, R52 ;  /* 0x0000006c6834723c */ /* 0x044ff00000001834 */
[C---:B------:R-:W-:Y:S01]  /*d010*/  HMMA.16816.F32 R56, R104.reuse, R110, R56 ;  /* 0x0000006e6838723c */ /* 0x040fe20000001838 */
[----:B------:R-:W2:Y:S03]  /*d020*/  LDSM.16.MT88.4 R108, [R169+0x2000] ;  /* 0x00200000a96c783b */ /* 0x000ea60000004200 */
[--C-:B-1----:R-:W-:Y:S04]  /*d030*/  FFMA.FTZ R0, R161, c[0x0][0x2d0], -R101.reuse ;  /* 0x0000b400a1007a23 */ /* 0x102fe80000010865 */
[----:B------:R1:W3:Y:S04]  /*d040*/  MUFU.EX2 R154, R0 ;  /* 0x00000000009a7308 */ /* 0x0002e80000000800 */
[--C-:B-1----:R-:W-:Y:S01]  /*d050*/  FFMA.FTZ R0, R163, c[0x0][0x2d0], -R101.reuse ;  /* 0x0000b400a3007a23 */ /* 0x102fe20000010865 */
[C---:B--2---:R-:W-:Y:S05]  /*d060*/  HMMA.16816.F32 R60, R104.reuse, R108, R60 ;  /* 0x0000006c683c723c */ /* 0x044fea000000183c */
[----:B------:R1:W2:Y:S01]  /*d070*/  MUFU.EX2 R153, R0 ;  /* 0x0000000000997308 */ /* 0x0002a20000000800 */
[----:B---3--:R-:W-:Y:S02]  /*d080*/  FADD.FTZ R2, R154, R2 ;  /* 0x000000029a027221 */ /* 0x008fe40000010000 */
[C---:B------:R-:W-:Y:S01]  /*d090*/  HMMA.16816.F32 R64, R104.reuse, R110, R64 ;  /* 0x0000006e6840723c */ /* 0x040fe20000001840 */
[----:B------:R-:W3:Y:S03]  /*d0a0*/  LDSM.16.MT88.4 R108, [R167+0x4000] ;  /* 0x00400000a76c783b */ /* 0x000ee60000004200 */
[--C-:B-1----:R-:W-:Y:S02]  /*d0b0*/  FFMA.FTZ R0, R159, c[0x0][0x2d0], -R101.reuse ;  /* 0x0000b4009f007a23 */ /* 0x102fe40000010865 */
[----:B--2---:R-:W-:Y:S02]  /*d0c0*/  FADD.FTZ R2, R153, R2 ;  /* 0x0000000299027221 */ /* 0x004fe40000010000 */
[----:B------:R1:W2:Y:S01]  /*d0d0*/  MUFU.EX2 R152, R0 ;  /* 0x0000000000987308 */ /* 0x0002a20000000800 */
[C---:B---3--:R-:W-:Y:S03]  /*d0e0*/  HMMA.16816.F32 R68, R104.reuse, R108, R68 ;  /* 0x0000006c6844723c */ /* 0x048fe60000001844 */
[----:B-1----:R-:W-:Y:S05]  /*d0f0*/  FFMA.FTZ R0, R171, c[0x0][0x2d0], -R101 ;  /* 0x0000b400ab007a23 */ /* 0x002fea0000010865 */
[C---:B------:R-:W-:Y:S01]  /*d100*/  HMMA.16816.F32 R72, R104.reuse, R110, R72 ;  /* 0x0000006e6848723c */ /* 0x040fe20000001848 */
[----:B------:R-:W1:Y:S01]  /*d110*/  LDSM.16.MT88.4 R108, [R168+0x4000] ;  /* 0x00400000a86c783b */ /* 0x000e620000004200 */
[----:B------:R3:W-:Y:S02]  /*d120*/  MUFU.EX2 R147, R0 ;  /* 0x0000000000937308 */ /* 0x0007e40000000800 */
[----:B--2---:R-:W-:Y:S02]  /*d130*/  FADD.FTZ R2, R152, R2 ;  /* 0x0000000298027221 */ /* 0x004fe40000010000 */
[----:B---3--:R-:W-:Y:S02]  /*d140*/  FADD.FTZ R0, R185, R102 ;  /* 0x00000066b9007221 */ /* 0x008fe40000010000 */
[----:B------:R-:W-:Y:S04]  /*d150*/  FFMA.FTZ R102, R149, c[0x0][0x2d0], -R139 ;  /* 0x0000b40095667a23 */ /* 0x000fe8000001088b */
[----:B------:R-:W2:Y:S01]  /*d160*/  MUFU.EX2 R145, R102 ;  /* 0x0000006600917308 */ /* 0x000ea20000000800 */
[C---:B-1----:R-:W-:Y:S08]  /*d170*/  HMMA.16816.F32 R76, R104.reuse, R108, R76 ;  /* 0x0000006c684c723c */ /* 0x042ff0000000184c */
[C---:B------:R-:W-:Y:S01]  /*d180*/  HMMA.16816.F32 R80, R104.reuse, R110, R80 ;  /* 0x0000006e6850723c */ /* 0x040fe20000001850 */
[----:B------:R-:W1:Y:S03]  /*d190*/  LDSM.16.MT88.4 R108, [R170+0x4000] ;  /* 0x00400000aa6c783b */ /* 0x000e660000004200 */
[----:B--2---:R-:W-:Y:S04]  /*d1a0*/  F2FP.PACK_AB R138, R146, R145 ;  /* 0x00000091928a723e */ /* 0x004fe800000000ff */
[C---:B-1----:R-:W-:Y:S08]  /*d1b0*/  HMMA.16816.F32 R84, R104.reuse, R108, R84 ;  /* 0x0000006c6854723c */ /* 0x042ff00000001854 */
[C---:B------:R-:W-:Y:S01]  /*d1c0*/  HMMA.16816.F32 R88, R104.reuse, R110, R88 ;  /* 0x0000006e6858723c */ /* 0x040fe20000001858 */
[----:B------:R-:W1:Y:S07]  /*d1d0*/  LDSM.16.MT88.4 R108, [R169+0x4000] ;  /* 0x00400000a96c783b */ /* 0x000e6e0000004200 */
[C---:B-1----:R-:W-:Y:S08]  /*d1e0*/  HMMA.16816.F32 R92, R104.reuse, R108, R92 ;  /* 0x0000006c685c723c */ /* 0x042ff0000000185c */
[----:B------:R-:W-:Y:S01]  /*d1f0*/  HMMA.16816.F32 R96, R104, R110, R96 ;  /* 0x0000006e6860723c */ /* 0x000fe20000001860 */
[----:B------:R-:W1:Y:S06]  /*d200*/  LDSM.16.MT88.4 R108, [R167+0x800] ;  /* 0x00080000a76c783b */ /* 0x000e6c0000004200 */
[----:B------:R-:W-:Y:S01]  /*d210*/  F2FP.PACK_AB R104, R126, R122 ;  /* 0x0000007a7e68723e */ /* 0x000fe200000000ff */
[----:B------:R-:W-:Y:S01]  /*d220*/  FADD.FTZ R122, R122, R0 ;  /* 0x000000007a7a7221 */ /* 0x000fe20000010000 */
[----:B------:R-:W-:Y:S03]  /*d230*/  F2FP.PACK_AB R106, R187, R132 ;  /* 0x00000084bb6a723e */ /* 0x000fe600000000ff */
[----:B------:R-:W-:Y:S01]  /*d240*/  F2FP.PACK_AB R105, R125, R124 ;  /* 0x0000007c7d69723e */ /* 0x000fe200000000ff */
[----:B------:R-:W-:Y:S01]  /*d250*/  FADD.FTZ R102, R126, R122 ;  /* 0x0000007a7e667221 */ /* 0x000fe20000010000 */
[----:B------:R-:W-:Y:S01]  /*d260*/  F2FP.PACK_AB R107, R186, R127 ;  /* 0x0000007fba6b723e */ /* 0x000fe200000000ff */
[----:B------:R-:W-:Y:S01]  /*d270*/  LDSM.16.MT88.4 R120, [R168+0x1800] ;  /* 0x00180000a878783b */ /* 0x000fe20000004200 */
[--C-:B------:R-:W-:Y:S04]  /*d280*/  FFMA.FTZ R0, R172, c[0x0][0x2d0], -R101.reuse ;  /* 0x0000b400ac007a23 */ /* 0x100fe80000010865 */
[----:B------:R2:W-:Y:S01]  /*d290*/  MUFU.EX2 R142, R0 ;  /* 0x00000000008e7308 */ /* 0x0005e20000000800 */
[C---:B-1----:R-:W-:Y:S03]  /*d2a0*/  HMMA.16816.F32 R4, R104.reuse, R108, R4 ;  /* 0x0000006c6804723c */ /* 0x042fe60000001804 */
[--C-:B--2---:R-:W-:Y:S06]  /*d2b0*/  FFMA.FTZ R0, R183, c[0x0][0x2d0], -R101.reuse ;  /* 0x0000b400b7007a23 */ /* 0x104fec0000010865 */
[----:B------:R-:W1:Y:S01]  /*d2c0*/  MUFU.EX2 R141, R0 ;  /* 0x00000000008d7308 */ /* 0x000e620000000800 */
[C---:B------:R-:W-:Y:S01]  /*d2d0*/  HMMA.16816.F32 R8, R104.reuse, R110, R8 ;  /* 0x0000006e6808723c */ /* 0x040fe20000001808 */
[----:B------:R-:W2:Y:S07]  /*d2e0*/  LDSM.16.MT88.4 R108, [R170+0x800] ;  /* 0x00080000aa6c783b */ /* 0x000eae0000004200 */
[C---:B------:R-:W-:Y:S08]  /*d2f0*/  HMMA.16816.F32 R12, R104.reuse, R112, R12 ;  /* 0x00000070680c723c */ /* 0x040ff0000000180c */
[C---:B------:R-:W-:Y:S01]  /*d300*/  HMMA.16816.F32 R16, R104.reuse, R114, R16 ;  /* 0x000000726810723c */ /* 0x040fe20000001810 */
[----:B------:R-:W3:Y:S03]  /*d310*/  LDSM.16.MT88.4 R112, [R169+0x800] ;  /* 0x00080000a970783b */ /* 0x000ee60000004200 */
[----:B-1----:R-:W-:Y:S01]  /*d320*/  F2FP.PACK_AB R137, R141, R142 ;  /* 0x0000008e8d89723e */ /* 0x002fe200000000ff */
[--C-:B------:R-:W-:Y:S04]  /*d330*/  FFMA.FTZ R0, R182, c[0x0][0x2d0], -R101.reuse ;  /* 0x0000b400b6007a23 */ /* 0x100fe80000010865 */
[----:B------:R1:W-:Y:S03]  /*d340*/  MUFU.EX2 R140, R0 ;  /* 0x00000000008c7308 */ /* 0x0003e60000000800 */
[----:B------:R-:W-:Y:S07]  /*d350*/  FFMA.FTZ R101, R177, c[0x0][0x2d0], -R101 ;  /* 0x0000b400b1657a23 */ /* 0x000fee0000010865 */
[----:B------:R-:W4:Y:S01]  /*d360*/  MUFU.EX2 R101, R101 ;  /* 0x0000006500657308 */ /* 0x000f220000000800 */
[C---:B--2---:R-:W-:Y:S08]  /*d370*/  HMMA.16816.F32 R20, R104.reuse, R108, R20 ;  /* 0x0000006c6814723c */ /* 0x044ff00000001814 */
[C---:B------:R-:W-:Y:S01]  /*d380*/  HMMA.16816.F32 R24, R104.reuse, R110, R24 ;  /* 0x0000006e6818723c */ /* 0x040fe20000001818 */
[----:B------:R-:W2:Y:S03]  /*d390*/  LDSM.16.MT88.4 R108, [R167+0x2800] ;  /* 0x00280000a76c783b */ /* 0x000ea60000004200 */
[----:B-1----:R-:W-:Y:S01]  /*d3a0*/  FADD.FTZ R0, R132, R102 ;  /* 0x0000006684007221 */ /* 0x002fe20000010000 */
[----:B------:R-:W-:Y:S03]  /*d3b0*/  MOV R102, R3 ;  /* 0x0000000300667202 */ /* 0x000fe60000000f00 */
[C---:B---3--:R-:W-:Y:S04]  /*d3c0*/  HMMA.16816.F32 R28, R104.reuse, R112, R28 ;  /* 0x00000070681c723c */ /* 0x048fe8000000181c */
[----:B------:R-:W-:Y:S01]  /*d3d0*/  FADD.FTZ R0, R187, R0 ;  /* 0x00000000bb007221 */ /* 0x000fe20000010000 */
[----:B----4-:R-:W-:Y:S03]  /*d3e0*/  F2FP.PACK_AB R139, R101, R140 ;  /* 0x0000008c658b723e */ /* 0x010fe600000000ff */
[C---:B------:R-:W-:Y:S01]  /*d3f0*/  HMMA.16816.F32 R32, R104.reuse, R114, R32 ;  /* 0x000000726820723c */ /* 0x040fe20000001820 */
[----:B------:R-:W1:Y:S03]  /*d400*/  LDSM.16.MT88.4 R112, [R168+0x2800] ;  /* 0x00280000a870783b */ /* 0x000e660000004200 */
[----:B------:R-:W-:Y:S04]  /*d410*/  FADD.FTZ R0, R155, R0 ;  /* 0x000000009b007221 */ /* 0x000fe80000010000 */
[----:B------:R-:W-:Y:S04]  /*d420*/  FADD.FTZ R0, R160, R0 ;  /* 0x00000000a0007221 */ /* 0x000fe80000010000 */
        /* <DEDUP_REMOVED lines=99> */
[----:B------:R-:W-:Y:S02]  /*da60*/  FADD.FTZ R0, R140, R0 ;  /* 0x000000008c007221 */ /* 0x000fe40000010000 */
[C---:B---3--:R-:W-:Y:S04]  /*da70*/  HMMA.16816.F32 R84, R136.reuse, R12, R84 ;  /* 0x0000000c8854723c */ /* 0x048fe80000001854 */
[----:B------:R-:W-:Y:S02]  /*da80*/  FADD.FTZ R190, R146, R2 ;  /* 0x0000000292be7221 */ /* 0x000fe40000010000 */
[----:B------:R-:W-:Y:S01]  /*da90*/  FADD.FTZ R191, R101, R0 ;  /* 0x0000000065bf7221 */ /* 0x000fe20000010000 */
[----:B------:R-:W-:Y:S01]  /*daa0*/  MOV R12, R3 ;  /* 0x00000003000c7202 */ /* 0x000fe20000000f00 */
[C---:B------:R-:W-:Y:S04]  /*dab0*/  HMMA.16816.F32 R88, R136.reuse, R14, R88 ;  /* 0x0000000e8858723c */ /* 0x040fe80000001858 */
[----:B------:R-:W-:Y:S04]  /*dac0*/  MOV R101, R100 ;  /* 0x0000006400657202 */ /* 0x000fe80000000f00 */
[C---:B----4-:R-:W-:Y:S08]  /*dad0*/  HMMA.16816.F32 R92, R136.reuse, R16, R92 ;  /* 0x00000010885c723c */ /* 0x050ff0000000185c */
[----:B------:R-:W-:Y:S01]  /*dae0*/  HMMA.16816.F32 R96, R136, R18, R96 ;  /* 0x000000128860723c */ /* 0x000fe20000001860 */
[----:B------:R-:W-:-:S07]  /*daf0*/  @P0 BRA `(.L_x_539) ;  /* 0xffffce7000000947 */ /* 0x000fce000383ffff */
.L_x_528:
[----:B------:R-:W-:-:S13]  /*db00*/  ISETP.GE.AND P0, PT, R178, R194, PT ;  /* 0x000000c2b200720c */ /* 0x000fda0003f06270 */
[----:B------:R-:W-:Y:S05]  /*db10*/  @!P0 BRA `(.L_x_540) ;  /* 0x00003c4000008947 */ /* 0x000fea0003800000 */
[----:B------:R-:W-:Y:S02]  /*db20*/  MOV R102, R12 ;  /* 0x0000000c00667202 */ /* 0x000fe40000000f00 */
[----:B------:R-:W-:Y:S02]  /*db30*/  MOV R101, R100 ;  /* 0x0000006400657202 */ /* 0x000fe40000000f00 */
.L_x_558:
[----:B------:R-:W-:Y:S04]  /*db40*/  DEPBAR.LE SB0, 0x0 ;  /* 0x000080000000791a */ /* 0x000fe80000000000 */
[----:B------:R-:W-:Y:S01]  /*db50*/  WARPSYNC 0xffffffff ;  /* 0xffffffff00007948 */ /* 0x000fe20003800000 */
[----:B------:R-:W-:Y:S01]  /*db60*/  BAR.SYNC.DEFER_BLOCKING 0x0 ;  /* 0x0000000000007b1d */ /* 0x000fe20000010000 */
[----:B------:R-:W-:Y:S01]  /*db70*/  SHF.R.S32.HI R0, RZ, 0x1f, R181 ;  /* 0x0000001fff007819 */ /* 0x000fe200000114b5 */
[----:B------:R-:W-:Y:S01]  /*db80*/  IMAD.WIDE.U32 R2, R181, c[0x0][0x208], RZ ;  /* 0x00008200b5027a25 */ /* 0x000fe200078e00ff */
[----:B------:R-:W-:Y:S02]  /*db90*/  SHF.R.S32.HI R4, RZ, 0x1f, R180 ;  /* 0x0000001fff047819 */ /* 0x000fe400000114b4 */
[----:B------:R-:W-:Y:S01]  /*dba0*/  SHF.R.S32.HI R5, RZ, 0x1f, R193 ;  /* 0x0000001fff057819 */ /* 0x000fe200000114c1 */
[----:B------:R-:W-:Y:S01]  /*dbb0*/  IMAD R0, R0, c[0x0][0x208], RZ ;  /* 0x0000820000007a24 */ /* 0x000fe200078e02ff */
[----:B------:R-:W-:Y:S01]  /*dbc0*/  SHF.R.S32.HI R6, RZ, 0x1f, R192 ;  /* 0x0000001fff067819 */ /* 0x000fe200000114c0 */
[----:B------:R-:W-:Y:S01]  /*dbd0*/  IMAD R4, R4, c[0x0][0x218], RZ ;  /* 0x0000860004047a24 */ /* 0x000fe200078e02ff */
[----:B------:R-:W-:Y:S01]  /*dbe0*/  SHF.L.U64.HI R22, R193, 0x1, R5 ;  /* 0x00000001c1167819 */ /* 0x000fe20000010205 */
[----:B------:R-:W-:Y:S01]  /*dbf0*/  IMAD R0, R181, c[0x0][0x20c], R0 ;  /* 0x00008300b5007a24 */ /* 0x000fe200078e0200 */
[----:B------:R-:W-:Y:S01]  /*dc00*/  SHF.R.S32.HI R5, RZ, 0x1f, R184 ;  /* 0x0000001fff057819 */ /* 0x000fe200000114b8 */
[C---:B------:R-:W-:Y:S01]  /*dc10*/  IMAD R4, R180.reuse, c[0x0][0x21c], R4 ;  /* 0x00008700b4047a24 */ /* 0x040fe200078e0204 */
[----:B------:R-:W-:Y:S01]  /*dc20*/  IADD3 R172, R103, 0x5800, RZ ;  /* 0x0000580067ac7810 */ /* 0x000fe20007ffe0ff */
[----:B------:R-:W-:Y:S01]  /*dc30*/  IMAD.IADD R3, R3, 0x1, R0 ;  /* 0x0000000103037824 */ /* 0x000fe200078e0200 */
[----:B------:R-:W-:Y:S01]  /*dc40*/  IADD3 R171, R103, 0x5000, RZ ;  /* 0x0000500067ab7810 */ /* 0x000fe20007ffe0ff */
[----:B------:R-:W-:Y:S01]  /*dc50*/  IMAD.SHL.U32 R28, R193, 0x2, RZ ;  /* 0x00000002c11c7824 */ /* 0x000fe200078e00ff */
[C---:B------:R-:W-:Y:S01]  /*dc60*/  IADD3 R163, R103.reuse, 0x4800, RZ ;  /* 0x0000480067a37810 */ /* 0x040fe20007ffe0ff */
[----:B------:R-:W-:Y:S01]  /*dc70*/  IMAD.WIDE.U32 R2, R180, c[0x0][0x218], R2 ;  /* 0x00008600b4027a25 */ /* 0x000fe200078e0002 */
[C---:B------:R-:W-:Y:S02]  /*dc80*/  IADD3 R162, R103.reuse, 0x4000, RZ ;  /* 0x0000400067a27810 */ /* 0x040fe40007ffe0ff */
[C---:B------:R-:W-:Y:S01]  /*dc90*/  IADD3 R161, R103.reuse, 0x3800, RZ ;  /* 0x0000380067a17810 */ /* 0x040fe20007ffe0ff */
[----:B------:R-:W-:Y:S01]  /*dca0*/  IMAD.SHL.U32 R23, R192, 0x2, RZ ;  /* 0x00000002c0177824 */ /* 0x000fe200078e00ff */
[----:B------:R-:W-:Y:S01]  /*dcb0*/  IADD3 R0, P0, R206, R2, RZ ;  /* 0x00000002ce007210 */ /* 0x000fe20007f1e0ff */
[----:B------:R1:W2:Y:S01]  /*dcc0*/  LDSM.16.M88.4 R32, [R173] ;  /* 0x00000000ad20783b */ /* 0x0002a20000000200 */
[C---:B------:R-:W-:Y:S01]  /*dcd0*/  IADD3 R160, R103.reuse, 0x3000, RZ ;  /* 0x0000300067a07810 */ /* 0x040fe20007ffe0ff */
[----:B------:R-:W-:Y:S01]  /*dce0*/  IMAD.SHL.U32 R14, R184, 0x2, RZ ;  /* 0x00000002b80e7824 */ /* 0x000fe200078e00ff */
[----:B------:R-:W-:Y:S01]  /*dcf0*/  IADD3.X R2, R210, R3, R4, P0, !PT ;  /* 0x00000003d2027210 */ /* 0x000fe200007fe404 */
[----:B------:R1:W3:Y:S01]  /*dd00*/  LDSM.16.M88.4 R8, [R164] ;  /* 0x00000000a408783b */ /* 0x0002e20000000200 */
[C---:B------:R-:W-:Y:S02]  /*dd10*/  LEA R4, P0, R0.reuse, c[0x0][0x1f8], 0x1 ;  /* 0x00007e0000047a11 */ /* 0x040fe400078008ff */
[C---:B------:R-:W-:Y:S01]  /*dd20*/  IADD3 R100, R103.reuse, 0x2800, RZ ;  /* 0x0000280067647810 */ /* 0x040fe20007ffe0ff */
[----:B------:R1:W4:Y:S01]  /*dd30*/  LDSM.16.M88.4 R16, [R164+0x800] ;  /* 0x00080000a410783b */ /* 0x0003220000000200 */
[----:B------:R-:W-:Y:S02]  /*dd40*/  LEA.HI.X R12, R0, c[0x0][0x1fc], R2, 0x1, P0 ;  /* 0x00007f00000c7a11 */ /* 0x000fe400000f0c02 */
[----:B------:R-:W-:Y:S01]  /*dd50*/  IADD3 R0, R103, 0x2000, RZ ;  /* 0x0000200067007810 */ /* 0x000fe20007ffe0ff */
[----:B------:R1:W1:Y:S01]  /*dd60*/  LDSM.16.M88.4 R24, [R164+0x1000] ;  /* 0x00100000a418783b */ /* 0x0002620000000200 */
[----:B------:R-:W-:Y:S02]  /*dd70*/  SHF.L.U64.HI R15, R192, 0x1, R6 ;  /* 0x00000001c00f7819 */ /* 0x000fe40000010206 */
[----:B------:R-:W-:Y:S01]  /*dd80*/  SHF.L.U64.HI R13, R184, 0x1, R5 ;  /* 0x00000001b80d7819 */ /* 0x000fe20000010205 */
[----:B------:R1:W1:Y:S04]  /*dd90*/  LDSM.16.M88.4 R136, [R164+0x1800] ;  /* 0x00180000a488783b */ /* 0x0002680000000200 */
[----:B------:R1:W1:Y:S04]  /*dda0*/  LDSM.16.M88.4 R140, [R174] ;  /* 0x00000000ae8c783b */ /* 0x0002680000000200 */
[----:B------:R1:W1:Y:S04]  /*ddb0*/  LDSM.16.M88.4 R144, [R103] ;  /* 0x000000006790783b */ /* 0x0002680000000200 */
[----:B------:R1:W1:Y:S04]  /*ddc0*/  LDSM.16.M88.4 R148, [R103+0x800] ;  /* 0x000800006794783b */ /* 0x0002680000000200 */
[----:B------:R1:W1:Y:S04]  /*ddd0*/  LDSM.16.M88.4 R152, [R103+0x1000] ;  /* 0x001000006798783b */ /* 0x0002680000000200 */
[----:B------:R1:W1:Y:S01]  /*dde0*/  LDSM.16.M88.4 R156, [R103+0x1800] ;  /* 0x00180000679c783b */ /* 0x0002620000000200 */
[----:B------:R-:W-:-:S05]  /*ddf0*/  BRA.DIV ~URZ, `(.L_x_541) ;  /* 0x00009ff27f007947 */ /* 0x000fca000b800000 */
[----:B------:R4:W3:Y:S02]  /*de00*/  SHFL.IDX PT, R2, R12, RZ, 0x181f ;  /* 0x00181fff0c027589 */ /* 0x0008e400000e0000 */
.L_x_652:
[----:B------:R-:W5:Y:S01]  /*de10*/  SHFL.IDX PT, R5, R4, RZ, 0x181f ;  /* 0x00181fff04057589 */ /* 0x000f6200000e0000 */
[----:B------:R-:W-:Y:S01]  /*de20*/  ISETP.GE.AND P1, PT, R184, c[0x0][0x1d4], PT ;  /* 0x00007500b8007a0c */ /* 0x000fe20003f26270 */
[----:B------:R-:W-:Y:S01]  /*de30*/  BSSY B0, `(.L_x_542) ;  /* 0x0000145000007945 */ /* 0x000fe20003800000 */
[----:B------:R-:W-:Y:S02]  /*de40*/  ISETP.GE.AND P4, PT, R192, c[0x0][0x1d4], PT ;  /* 0x00007500c0007a0c */ /* 0x000fe40003f86270 */
[----:B------:R-:W-:Y:S02]  /*de50*/  SEL R177, RZ, 0x10, P1 ;  /* 0x00000010ffb17807 */ /* 0x000fe40000800000 */
[----:B------:R-:W-:Y:S01]  /*de60*/  ISETP.GE.AND P3, PT, R193, c[0x0][0x1d4], PT ;  /* 0x00007500c1007a0c */ /* 0x000fe20003f66270 */
[----:B------:R-:W4:Y:S08]  /*de70*/  SHFL.IDX PT, R3, R4, 0x1, 0x181f ;  /* 0x00381f0004037f89 */ /* 0x000f3000000e0000 */
[----:B------:R3:W2:Y:S01]  /*de80*/  SHFL.IDX PT, R4, R12, 0x1, 0x181f ;  /* 0x00381f000c047f89 */ /* 0x0006a200000e0000 */
[C---:B-----5:R-:W-:Y:S04]  /*de90*/  IADD3 R6, P0, R5.reuse, R14, RZ ;  /* 0x0000000e05067210 */ /* 0x060fe80007f1e0ff */
[C---:B---3--:R-:W-:Y:S05]  /*dea0*/  IADD3.X R7, R2.reuse, R13, RZ, P0, !PT ;  /* 0x0000000d02077210 */ /* 0x048fea00007fe4ff */
[----:B------:R3:W-:Y:S01]  /*deb0*/  LDGSTS.E.BYPASS.LTC128B.128 [R179+0x100], [R6.64], !P1 ;  /* 0x0010000006b37fae */ /* 0x0007e2000c901d48 */
[C---:B----4-:R-:W-:Y:S02]  /*dec0*/  IADD3 R12, P2, R5.reuse, R28, RZ ;  /* 0x0000001c050c7210 */ /* 0x050fe40007f5e0ff */
[----:B---3--:R-:W-:Y:S04]  /*ded0*/  IADD3 R6, P0, R5, R23, RZ ;  /* 0x0000001705067210 */ /* 0x008fe80007f1e0ff */
[----:B------:R-:W-:Y:S05]  /*dee0*/  IADD3.X R7, R2, R15, RZ, P0, !PT ;  /* 0x0000000f02077210 */ /* 0x000fea00007fe4ff */
[----:B------:R3:W-:Y:S02]  /*def0*/  LDGSTS.E.BYPASS.LTC128B.128 [R179+0x2100], [R6.64], !P4 ;  /* 0x0210000006b37fae */ /* 0x0007e4000e101d48 */
[----:B---3--:R-:W-:Y:S04]  /*df00*/  IADD3 R6, -R177, 0x10, RZ ;  /* 0x00000010b1067810 */ /* 0x008fe80007ffe1ff */
[----:B------:R-:W-:Y:S04]  /*df10*/  LOP3.LUT R6, R6, 0xf, RZ, 0xc0, !PT ;  /* 0x0000000f06067812 */ /* 0x000fe800078ec0ff */
[-C--:B------:R-:W-:Y:S02]  /*df20*/  IADD3 R20, P1, P0, R6, R3.reuse, R14 ;  /* 0x0000000306147210 */ /* 0x080fe4000783e00e */
[----:B------:R-:W-:Y:S02]  /*df30*/  SEL R6, RZ, 0x10, P4 ;  /* 0x00000010ff067807 */ /* 0x000fe40002000000 */
[-C--:B--2---:R-:W-:Y:S02]  /*df40*/  IADD3.X R21, RZ, R4.reuse, R13, P1, P0 ;  /* 0x00000004ff157210 */ /* 0x084fe40000fe040d */
[----:B------:R-:W-:Y:S04]  /*df50*/  IADD3 R7, -R6, 0x10, RZ ;  /* 0x0000001006077810 */ /* 0x000fe80007ffe1ff */
[----:B------:R-:W-:Y:S04]  /*df60*/  LOP3.LUT R7, R7, 0xf, RZ, 0xc0, !PT ;  /* 0x0000000f07077812 */ /* 0x000fe800078ec0ff */
[-C--:B------:R-:W-:Y:S02]  /*df70*/  IADD3 R14, P1, P0, R7, R3.reuse, R23 ;  /* 0x00000003070e7210 */ /* 0x080fe4000783e017 */
[----:B------:R-:W-:Y:S02]  /*df80*/  SEL R7, RZ, 0x10, P3 ;  /* 0x00000010ff077807 */ /* 0x000fe40001800000 */
[----:B------:R-:W-:Y:S02]  /*df90*/  IADD3.X R15, RZ, R4, R15, P1, P0 ;  /* 0x00000004ff0f7210 */ /* 0x000fe40000fe040f */
[----:B------:R-:W-:Y:S04]  /*dfa0*/  IADD3 R13, -R7, 0x10, RZ ;  /* 0x00000010070d7810 */ /* 0x000fe80007ffe1ff */
[----:B------:R-:W-:Y:S04]  /*dfb0*/  LOP3.LUT R13, R13, 0xf, RZ, 0xc0, !PT ;  /* 0x0000000f0d0d7812 */ /* 0x000fe800078ec0ff */
[----:B------:R-:W-:Y:S02]  /*dfc0*/  IADD3 R28, P1, P0, R13, R3, R28 ;  /* 0x000000030d1c7210 */ /* 0x000fe4000783e01c */
[----:B------:R-:W-:Y:S02]  /*dfd0*/  IADD3.X R13, R2, R22, RZ, P2, !PT ;  /* 0x00000016020d7210 */ /* 0x000fe400017fe4ff */
[----:B------:R-:W-:Y:S02]  /*dfe0*/  IADD3.X R29, RZ, R4, R22, P1, P0 ;  /* 0x00000004ff1d7210 */ /* 0x000fe40000fe0416 */
[----:B------:R-:W-:Y:S01]  /*dff0*/  ISETP.NE.U32.AND P0, PT, R177, RZ, PT ;  /* 0x000000ffb100720c */ /* 0x000fe20003f05070 */
[----:B------:R2:W-:Y:S11]  /*e000*/  LDGSTS.E.BYPASS.LTC128B.128 [R179+0x4100], [R12.64], !P3 ;  /* 0x041000000cb37fae */ /* 0x0005f6000d901d48 */
[----:B------:R-:W-:Y:S01]  /*e010*/  @!UPT UIADD3 URZ, URZ, URZ, URZ ;  /* 0x0000003f3f3ff290 */ /* 0x000fe2000fffe03f */
[----:B------:R3:W-:Y:S01]  /*e020*/  LDGSTS.E.BYPASS.LTC128B.128.ZFILL [R179+0x1100], [R20.64], P0 ;  /* 0x0110000014b37fae */ /* 0x0007e20008141d48 */
[----:B------:R-:W-:Y:S11]  /*e030*/  ISETP.NE.U32.AND P0, PT, R6, RZ, PT ;  /* 0x000000ff0600720c */ /* 0x000ff60003f05070 */
[----:B------:R-:W-:Y:S02]  /*e040*/  @!UPT UIADD3 URZ, URZ, URZ, URZ ;  /* 0x0000003f3f3ff290 */ /* 0x000fe4000fffe03f */
[----:B------:R2:W-:Y:S01]  /*e050*/  LDGSTS.E.BYPASS.LTC128B.128.ZFILL [R179+0x3100], [R14.64], P0 ;  /* 0x031000000eb37fae */ /* 0x0005e20008141d48 */
[----:B------:R-:W-:Y:S02]  /*e060*/  ISETP.NE.U32.AND P0, PT, R7, RZ, PT ;  /* 0x000000ff0700720c */ /* 0x000fe40003f05070 */
[C---:B------:R-:W-:Y:S08]  /*e070*/  HMMA.16816.F32 R4, R32.reuse, R8, RZ ;  /* 0x000000082004723c */ /* 0x040ff000000018ff */
[C---:B------:R-:W-:Y:S03]  /*e080*/  HMMA.16816.F32 R8, R32.reuse, R10, RZ ;  /* 0x0000000a2008723c */ /* 0x040fe600000018ff */
[----:B------:R4:W-:Y:S01]  /*e090*/  LDGSTS.E.BYPASS.LTC128B.128.ZFILL [R179+0x5100], [R28.64], P0 ;  /* 0x051000001cb37fae */ /* 0x0009e20008141d48 */
[----:B------:R-:W-:Y:S07]  /*e0a0*/  ISETP.GT.AND P0, PT, R178, R194, PT ;  /* 0x000000c2b200720c */ /* 0x000fee0003f04270 */
[----:B------:R-:W0:Y:S01]  /*e0b0*/  LDGDEPBAR ;  /* 0x00000000000079af */ /* 0x000e220000000000 */
[C---:B--2---:R-:W-:Y:S08]  /*e0c0*/  HMMA.16816.F32 R12, R32.reuse, R16, RZ ;  /* 0x00000010200c723c */ /* 0x044ff000000018ff */
[C---:B------:R-:W-:Y:S08]  /*e0d0*/  HMMA.16816.F32 R16, R32.reuse, R18, RZ ;  /* 0x000000122010723c */ /* 0x040ff000000018ff */
        /* <DEDUP_REMOVED lines=17> */
[C---:B-1----:R-:W-:Y:S01]  /*e1f0*/  HMMA.16816.F32 R4, R136.reuse, R144, R4 ;  /* 0x000000908804723c */ /* 0x042fe20000001804 */
[----:B------:R-:W-:Y:S07]  /*e200*/  LDSM.16.M88.4 R156, [R160] ;  /* 0x00000000a09c783b */ /* 0x000fee0000000200 */
        /* <DEDUP_REMOVED lines=27> */
[----:B------:R-:W-:Y:S07]  /*e3c0*/  LDSM.16.M88.4 R144, [R0] ;  /* 0x000000000090783b */ /* 0x000fee0000000200 */
[C---:B------:R-:W-:Y:S08]  /*e3d0*/  HMMA.16816.F32 R12, R136.reuse, R148, R12 ;  /* 0x00000094880c723c */ /* 0x040ff0000000180c */
[C---:B------:R-:W-:Y:S01]  /*e3e0*/  HMMA.16816.F32 R16, R136.reuse, R150, R16 ;  /* 0x000000968810723c */ /* 0x040fe20000001810 */
[----:B------:R-:W-:Y:S07]  /*e3f0*/  LDSM.16.M88.4 R148, [R100] ;  /* 0x000000006494783b */ /* 0x000fee0000000200 */
[C---:B--2---:R-:W-:Y:S08]  /*e400*/  HMMA.16816.F32 R20, R136.reuse, R140, R20 ;  /* 0x0000008c8814723c */ /* 0x044ff00000001814 */
[C---:B------:R-:W-:Y:S01]  /*e410*/  HMMA.16816.F32 R24, R136.reuse, R142, R24 ;  /* 0x0000008e8818723c */ /* 0x040fe20000001818 */
[----:B------:R-:W1:Y:S07]  /*e420*/  LDSM.16.M88.4 R140, [R174+0x4000] ;  /* 0x00400000ae8c783b */ /* 0x000e6e0000000200 */
[C---:B---3--:R-:W-:Y:S08]  /*e430*/  HMMA.16816.F32 R28, R136.reuse, R152, R28 ;  /* 0x00000098881c723c */ /* 0x048ff0000000181c */
[----:B------:R-:W-:Y:S01]  /*e440*/  HMMA.16816.F32 R32, R136, R154, R32 ;  /* 0x0000009a8820723c */ /* 0x000fe20000001820 */
[----:B------:R-:W2:Y:S08]  /*e450*/  LDSM.16.M88.4 R136, [R161] ;  /* 0x00000000a188783b */ /* 0x000eb00000000200 */
[----:B------:R-:W-:Y:S01]  /*e460*/  LDSM.16.M88.4 R152, [R166+0x2800] ;  /* 0x00280000a698783b */ /* 0x000fe20000000200 */
        /* <DEDUP_REMOVED lines=8> */
[----:B------:R-:W3:Y:S07]  /*e4f0*/  LDSM.16.M88.4 R156, [R166+0x3000] ;  /* 0x00300000a69c783b */ /* 0x000eee0000000200 */
[C---:B--2---:R-:W-:Y:S08]  /*e500*/  HMMA.16816.F32 R28, R140.reuse, R136, R28 ;  /* 0x000000888c1c723c */ /* 0x044ff0000000181c */
[----:B------:R-:W-:Y:S01]  /*e510*/  HMMA.16816.F32 R32, R140, R138, R32 ;  /* 0x0000008a8c20723c */ /* 0x000fe20000001820 */
[----:B------:R-:W2:Y:S07]  /*e520*/  LDSM.16.M88.4 R136, [R166+0x3800] ;  /* 0x00380000a688783b */ /* 0x000eae0000000200 */
[C---:B-1----:R-:W-:Y:S01]  /*e530*/  HMMA.16816.F32 R4, R144.reuse, R148, R4 ;  /* 0x000000949004723c */ /* 0x042fe20000001804 */
[----:B------:R-:W-:Y:S07]  /*e540*/  LDSM.16.M88.4 R140, [R175+0x4000] ;  /* 0x00400000af8c783b */ /* 0x000fee0000000200 */
[C---:B------:R-:W-:Y:S01]  /*e550*/  HMMA.16816.F32 R8, R144.reuse, R150, R8 ;  /* 0x000000969008723c */ /* 0x040fe20000001808 */
[----:B------:R-:W1:Y:S07]  /*e560*/  LDSM.16.M88.4 R148, [R165+-0x2000] ;  /* 0xffe00000a594783b */ /* 0x000e6e0000000200 */
[C---:B------:R-:W-:Y:S08]  /*e570*/  HMMA.16816.F32 R12, R144.reuse, R152, R12 ;  /* 0x00000098900c723c */ /* 0x040ff0000000180c */
[C---:B------:R-:W-:Y:S01]  /*e580*/  HMMA.16816.F32 R16, R144.reuse, R154, R16 ;  /* 0x0000009a9010723c */ /* 0x040fe20000001810 */
[----:B------:R-:W4:Y:S07]  /*e590*/  LDSM.16.M88.4 R152, [R165+-0x1800] ;  /* 0xffe80000a598783b */ /* 0x000f2e0000000200 */
[C---:B---3--:R-:W-:Y:S08]  /*e5a0*/  HMMA.16816.F32 R20, R144.reuse, R156, R20 ;  /* 0x0000009c9014723c */ /* 0x048ff00000001814 */
[C---:B------:R-:W-:Y:S01]  /*e5b0*/  HMMA.16816.F32 R24, R144.reuse, R158, R24 ;  /* 0x0000009e9018723c */ /* 0x040fe20000001818 */
[----:B------:R-:W3:Y:S07]  /*e5c0*/  LDSM.16.M88.4 R156, [R165+-0x1000] ;  /* 0xfff00000a59c783b */ /* 0x000eee0000000200 */
[C---:B--2---:R-:W-:Y:S08]  /*e5d0*/  HMMA.16816.F32 R28, R144.reuse, R136, R28 ;  /* 0x00000088901c723c */ /* 0x044ff0000000181c */
[----:B------:R-:W-:Y:S01]  /*e5e0*/  HMMA.16816.F32 R32, R144, R138, R32 ;  /* 0x0000008a9020723c */ /* 0x000fe20000001820 */
[----:B------:R-:W2:Y:S07]  /*e5f0*/  LDSM.16.M88.4 R136, [R165+-0x800] ;  /* 0xfff80000a588783b */ /* 0x000eae0000000200 */
[C---:B-1----:R-:W-:Y:S01]  /*e600*/  HMMA.16816.F32 R4, R140.reuse, R148, R4 ;  /* 0x000000948c04723c */ /* 0x042fe20000001804 */
[----:B------:R-:W-:Y:S07]  /*e610*/  LDSM.16.M88.4 R144, [R173+0x8000] ;  /* 0x00800000ad90783b */ /* 0x000fee0000000200 */
[C---:B------:R-:W-:Y:S01]  /*e620*/  HMMA.16816.F32 R8, R140.reuse, R150, R8 ;  /* 0x000000968c08723c */ /* 0x040fe20000001808 */
[----:B------:R-:W1:Y:S07]  /*e630*/  LDSM.16.M88.4 R148, [R164+0x4000] ;  /* 0x00400000a494783b */ /* 0x000e6e0000000200 */
[C---:B----4-:R-:W-:Y:S08]  /*e640*/  HMMA.16816.F32 R12, R140.reuse, R152, R12 ;  /* 0x000000988c0c723c */ /* 0x050ff0000000180c */
[C---:B------:R-:W-:Y:S01]  /*e650*/  HMMA.16816.F32 R16, R140.reuse, R154, R16 ;  /* 0x0000009a8c10723c */ /* 0x040fe20000001810 */
[----:B------:R-:W4:Y:S07]  /*e660*/  LDSM.16.M88.4 R152, [R164+0x4800] ;  /* 0x00480000a498783b */ /* 0x000f2e0000000200 */
[C---:B---3--:R-:W-:Y:S08]  /*e670*/  HMMA.16816.F32 R20, R140.reuse, R156, R20 ;  /* 0x0000009c8c14723c */ /* 0x048ff00000001814 */
        /* <DEDUP_REMOVED lines=8> */
[----:B------:R-:W1:Y:S07]  /*e700*/  LDSM.16.M88.4 R148, [R162] ;  /* 0x00000000a294783b */ /* 0x000e6e0000000200 */
[C---:B----4-:R-:W-:Y:S08]  /*e710*/  HMMA.16816.F32 R12, R144.reuse, R152, R12 ;  /* 0x00000098900c723c */ /* 0x050ff0000000180c */
[C---:B------:R-:W-:Y:S01]  /*e720*/  HMMA.16816.F32 R16, R144.reuse, R154, R16 ;  /* 0x0000009a9010723c */ /* 0x040fe20000001810 */
[----:B------:R-:W4:Y:S07]  /*e730*/  LDSM.16.M88.4 R152, [R163] ;  /* 0x00000000a398783b */ /* 0x000f2e0000000200 */
[C---:B---3--:R-:W-:Y:S01]  /*e740*/  HMMA.16816.F32 R20, R144.reuse, R156, R20 ;  /* 0x0000009c9014723c */ /* 0x048fe20000001814 */
[----:B------:R-:W-:Y:S07]  /*e750*/  LDSM.16.M88.4 R160, [R172] ;  /* 0x00000000aca0783b */ /* 0x000fee0000000200 */
[C---:B------:R-:W-:Y:S01]  /*e760*/  HMMA.16816.F32 R24, R144.reuse, R158, R24 ;  /* 0x0000009e9018723c */ /* 0x040fe20000001818 */
[----:B------:R-:W3:Y:S07]  /*e770*/  LDSM.16.M88.4 R156, [R171] ;  /* 0x00000000ab9c783b */ /* 0x000eee0000000200 */
[C---:B--2---:R-:W-:Y:S08]  /*e780*/  HMMA.16816.F32 R28, R144.reuse, R136, R28 ;  /* 0x00000088901c723c */ /* 0x044ff0000000181c */
[----:B------:R-:W-:Y:S01]  /*e790*/  HMMA.16816.F32 R32, R144, R138, R32 ;  /* 0x0000008a9020723c */ /* 0x000fe20000001820 */
[----:B------:R-:W-:Y:S07]  /*e7a0*/  LDSM.16.M88.4 R136, [R176+0x8000] ;  /* 0x00800000b088783b */ /* 0x000fee0000000200 */
[C---:B-1----:R-:W-:Y:S01]  /*e7b0*/  HMMA.16816.F32 R4, R140.reuse, R148, R4 ;  /* 0x000000948c04723c */ /* 0x042fe20000001804 */
[----:B------:R-:W1:Y:S07]  /*e7c0*/  LDSM.16.M88.4 R144, [R166+0x4000] ;  /* 0x00400000a690783b */ /* 0x000e6e0000000200 */
[C---:B------:R-:W-:Y:S01]  /*e7d0*/  HMMA.16816.F32 R8, R140.reuse, R150, R8 ;  /* 0x000000968c08723c */ /* 0x040fe20000001808 */
[----:B------:R-:W2:Y:S07]  /*e7e0*/  LDSM.16.M88.4 R148, [R166+0x4800] ;  /* 0x00480000a694783b */ /* 0x000eae0000000200 */
[C---:B----4-:R-:W-:Y:S08]  /*e7f0*/  HMMA.16816.F32 R12, R140.reuse, R152, R12 ;  /* 0x000000988c0c723c */ /* 0x050ff0000000180c */
[C---:B------:R-:W-:Y:S01]  /*e800*/  HMMA.16816.F32 R16, R140.reuse, R154, R16 ;  /* 0x0000009a8c10723c */ /* 0x040fe20000001810 */
[----:B------:R-:W4:Y:S07]  /*e810*/  LDSM.16.M88.4 R152, [R166+0x5000] ;  /* 0x00500000a698783b */ /* 0x000f2e0000000200 */
[C---:B---3--:R-:W-:Y:S08]  /*e820*/  HMMA.16816.F32 R20, R140.reuse, R156, R20 ;  /* 0x0000009c8c14723c */ /* 0x048ff00000001814 */
[C---:B------:R-:W-:Y:S01]  /*e830*/  HMMA.16816.F32 R24, R140.reuse, R158, R24 ;  /* 0x0000009e8c18723c */ /* 0x040fe20000001818 */
[----:B------:R-:W-:Y:S07]  /*e840*/  LDSM.16.M88.4 R156, [R175+0x8000] ;  /* 0x00800000af9c783b */ /* 0x000fee0000000200 */
[C---:B------:R-:W-:Y:S08]  /*e850*/  HMMA.16816.F32 R28, R140.reuse, R160, R28 ;  /* 0x000000a08c1c723c */ /* 0x040ff0000000181c */
[----:B------:R-:W-:Y:S01]  /*e860*/  HMMA.16816.F32 R32, R140, R162, R32 ;  /* 0x000000a28c20723c */ /* 0x000fe20000001820 */
[----:B------:R-:W3:Y:S07]  /*e870*/  LDSM.16.M88.4 R140, [R166+0x5800] ;  /* 0x00580000a68c783b */ /* 0x000eee0000000200 */
[C---:B-1----:R-:W-:Y:S01]  /*e880*/  HMMA.16816.F32 R4, R136.reuse, R144, R4 ;  /* 0x000000908804723c */ /* 0x042fe20000001804 */
[----:B------:R-:W1:Y:S07]  /*e890*/  LDSM.16.M88.4 R160, [R165] ;  /* 0x00000000a5a0783b */ /* 0x000e6e0000000200 */
[C---:B------:R-:W-:Y:S08]  /*e8a0*/  HMMA.16816.F32 R8, R136.reuse, R146, R8 ;  /* 0x000000928808723c */ /* 0x040ff00000001808 */
[C---:B--2---:R-:W-:Y:S08]  /*e8b0*/  HMMA.16816.F32 R12, R136.reuse, R148, R12 ;  /* 0x00000094880c723c */ /* 0x044ff0000000180c */
[C---:B------:R-:W-:Y:S08]  /*e8c0*/  HMMA.16816.F32 R16, R136.reuse, R150, R16 ;  /* 0x000000968810723c */ /* 0x040ff00000001810 */
[C---:B----4-:R-:W-:Y:S08]  /*e8d0*/  HMMA.16816.F32 R20, R136.reuse, R152, R20 ;  /* 0x000000988814723c */ /* 0x050ff00000001814 */
[C---:B------:R-:W-:Y:S08]  /*e8e0*/  HMMA.16816.F32 R24, R136.reuse, R154, R24 ;  /* 0x0000009a8818723c */ /* 0x040ff00000001818 */
[C---:B---3--:R-:W-:Y:S08]  /*e8f0*/  HMMA.16816.F32 R28, R136.reuse, R140, R28 ;  /* 0x0000008c881c723c */ /* 0x048ff0000000181c */
[----:B------:R-:W-:Y:S01]  /*e900*/  HMMA.16816.F32 R32, R136, R142, R32 ;  /* 0x0000008e8820723c */ /* 0x000fe20000001820 */
[----:B------:R-:W2:Y:S07]  /*e910*/  LDSM.16.M88.4 R136, [R165+0x800] ;  /* 0x00080000a588783b */ /* 0x000eae0000000200 */
[C---:B-1----:R-:W-:Y:S08]  /*e920*/  HMMA.16816.F32 R4, R156.reuse, R160, R4 ;  /* 0x000000a09c04723c */ /* 0x042ff00000001804 */
[C---:B------:R-:W-:Y:S11]  /*e930*/  HMMA.16816.F32 R8, R156.reuse, R162, R8 ;  /* 0x000000a29c08723c */ /* 0x040ff60000001808 */
[----:B------:R-:W-:Y:S05]  /*e940*/  @!UPT UIADD3 URZ, URZ, URZ, URZ ;  /* 0x0000003f3f3ff290 */ /* 0x000fea000fffe03f */
[----:B------:R-:W-:Y:S04]  /*e950*/  FMUL.FTZ R0, R4, c[0x0][0x320] ;  /* 0x0000c80004007a20 */ /* 0x000fe80000410000 */
[----:B------:R1:W3:Y:S04]  /*e960*/  MUFU.TANH R150, R0 ;  /* 0x0000000000967308 */ /* 0x0002e80000002400 */
[----:B------:R-:W-:Y:S01]  /*e970*/  FMUL.FTZ R2, R11, c[0x0][0x320] ;  /* 0x0000c8000b027a20 */ /* 0x000fe20000410000 */
[C---:B--2---:R-:W-:Y:S05]  /*e980*/  HMMA.16816.F32 R12, R156.reuse, R136, R12 ;  /* 0x000000889c0c723c */ /* 0x044fea000000180c */
[----:B------:R2:W4:Y:S03]  /*e990*/  MUFU.TANH R153, R2 ;  /* 0x0000000200997308 */ /* 0x0005260000002400 */
[C---:B------:R-:W-:Y:S04]  /*e9a0*/  HMMA.16816.F32 R16, R156.reuse, R138, R16 ;  /* 0x0000008a9c10723c */ /* 0x040fe80000001810 */
[----:B-1----:R-:W-:Y:S04]  /*e9b0*/  FMUL.FTZ R0, R5, c[0x0][0x320] ;  /* 0x0000c80005007a20 */ /* 0x002fe80000410000 */
[----:B------:R1:W1:Y:S11]  /*e9c0*/  MUFU.TANH R149, R0 ;  /* 0x0000000000957308 */ /* 0x0002760000002400 */
[----:B------:R-:W-:Y:S05]  /*e9d0*/  @!UPT UIADD3 URZ, URZ, URZ, URZ ;  /* 0x0000003f3f3ff290 */ /* 0x000fea000fffe03f */
[----:B--2---:R-:W-:Y:S04]  /*e9e0*/  FMUL.FTZ R2, R19, c[0x0][0x320] ;  /* 0x0000c80013027a20 */ /* 0x004fe80000410000 */
[----:B------:R-:W2:Y:S01]  /*e9f0*/  MUFU.TANH R143, R2 ;  /* 0x00000002008f7308 */ /* 0x000ea20000002400 */
        /* <DEDUP_REMOVED lines=9> */
[----:B-----5:R-:W-:Y:S04]  /*ea90*/  FMUL.FTZ R0, R9, c[0x0][0x320] ;  /* 0x0000c80009007a20 */ /* 0x020fe80000410000 */
[----:B------:R1:W1:Y:S04]  /*eaa0*/  MUFU.TANH R147, R0 ;  /* 0x0000000000937308 */ /* 0x0002680000002400 */
[----:B-1----:R-:W-:Y:S02]  /*eab0*/  FMUL.FTZ R0, R10, c[0x0][0x320] ;  /* 0x0000c8000a007a20 */ /* 0x002fe40000410000 */
[----:B------:R-:W1:Y:S01]  /*eac0*/  LDSM.16.M88.4 R8, [R165+0x1800] ;  /* 0x00180000a508783b */ /* 0x000e620000000200 */
[----:B------:R-:W-:Y:S04]  /*ead0*/  DEPBAR.LE SB0, 0x0 ;  /* 0x000080000000791a */ /* 0x000fe80000000000 */
[----:B------:R5:W1:Y:S03]  /*eae0*/  MUFU.TANH R154, R0 ;  /* 0x00000000009a7308 */ /* 0x000a660000002400 */
[----:B------:R-:W-:Y:S01]  /*eaf0*/  BAR.SYNC.DEFER_BLOCKING 0x0 ;  /* 0x0000000000007b1d */ /* 0x000fe20000010000 */
[----:B-----5:R-:W-:Y:S06]  /*eb00*/  FMUL.FTZ R0, R12, c[0x0][0x320] ;  /* 0x0000c8000c007a20 */ /* 0x020fec0000410000 */
        /* <DEDUP_REMOVED lines=48> */
[----:B--234-:R-:W-:Y:S01]  /*ee10*/  IMAD R2, R178, 0x40, R201 ;  /* 0x00000040b2027824 */ /* 0x01cfe200078e02c9 */
        /* <DEDUP_REMOVED lines=12> */
[----:B-1----:R-:W-:Y:S01]  /*eee0*/  IMAD.MOV.U32 R0, RZ, RZ, R2 ;  /* 0x000000ffff007224 */ /* 0x002fe200078e0002 */
        /* <DEDUP_REMOVED lines=23> */
.L_x_653:
[----:B------:R-:W-:-:S05]  /*f060*/  BRA.DIV ~URZ, `(.L_x_545) ;  /* 0x00008e627f007947 */ /* 0x000fca000b800000 */
[----:B------:R-:W3:Y:S01]  /*f070*/  SHFL.IDX PT, R0, R8, RZ, 0x181f ;  /* 0x00181fff08007589 */ /* 0x000ee200000e0000 */
[C---:B------:R-:W-:Y:S04]  /*f080*/  IADD3 R2, -R177.reuse, 0x10, RZ ;  /* 0x00000010b1027810 */ /* 0x040fe80007ffe1ff */
[----:B------:R-:W-:Y:S04]  /*f090*/  LOP3.LUT R2, R2, 0xf, RZ, 0xc0, !PT ;  /* 0x0000000f02027812 */ /* 0x000fe800078ec0ff */
[----:B---3--:R-:W-:Y:S04]  /*f0a0*/  IADD3 R2, P1, P0, R2, R0, R12 ;  /* 0x0000000002027210 */ /* 0x008fe8000783e00c */
[----:B--2---:R-:W-:Y:S02]  /*f0b0*/  IADD3.X R3, RZ, R4, R9, P1, P0 ;  /* 0x00000004ff037210 */ /* 0x004fe40000fe0409 */
[----:B------:R-:W-:Y:S11]  /*f0c0*/  ISETP.NE.U32.AND P0, PT, R177, RZ, PT ;  /* 0x000000ffb100720c */ /* 0x000ff60003f05070 */
[----:B------:R-:W-:Y:S02]  /*f0d0*/  @!UPT UIADD3 URZ, URZ, URZ, URZ ;  /* 0x0000003f3f3ff290 */ /* 0x000fe4000fffe03f */
        /* <DEDUP_REMOVED lines=11> */
.L_x_654:
[C---:B---3--:R-:W-:Y:S02]  /*f190*/  IADD3 R2, -R177.reuse, 0x10, RZ ;  /* 0x00000010b1027810 */ /* 0x048fe40007ffe1ff */
[----:B------:R-:W-:Y:S02]  /*f1a0*/  ISETP.NE.U32.AND P0, PT, R177, RZ, PT ;  /* 0x000000ffb100720c */ /* 0x000fe40003f05070 */
[----:B------:R-:W-:Y:S04]  /*f1b0*/  LOP3.LUT R2, R2, 0xf, RZ, 0xc0, !PT ;  /* 0x0000000f02027812 */ /* 0x000fe800078ec0ff */
[----:B--2---:R-:W-:Y:S04]  /*f1c0*/  IADD3 R2, P2, P1, R2, R0, R12 ;  /* 0x0000000002027210 */ /* 0x004fe8000795e00c */
[----:B----4-:R-:W-:Y:S05]  /*f1d0*/  IADD3.X R3, RZ, R4, R9, P2, P1 ;  /* 0x00000004ff037210 */ /* 0x010fea00017e2409 */
[----:B------:R-:W-:Y:S01]  /*f1e0*/  @!PT LDS RZ, [RZ] ;  /* 0x00000000fffff984 */ /* 0x000fe20000000800 */
[----:B------:R-:W-:Y:S01]  /*f1f0*/  @!PT LDS RZ, [RZ] ;  /* 0x00000000fffff984 */ /* 0x000fe20000000800 */
[----:B------:R-:W-:Y:S01]  /*f200*/  @!PT LDS RZ, [RZ] ;  /* 0x00000000fffff984 */ /* 0x000fe20000000800 */
[----:B------:R2:W-:Y:S01]  /*f210*/  LDGSTS.E.BYPASS.LTC128B.128.ZFILL [R179+0x7100], [R2.64], P0 ;  /* 0x0710000002b37fae */ /* 0x0005e20008141d48 */
[----:B------:R-:W-:Y:S05]  /*f220*/  IADD3 R6, P0, R0, R13, RZ ;  /* 0x0000000d00067210 */ /* 0x000fea0007f1e0ff */
[----:B------:R-:W-:Y:S05]  /*f230*/  IMAD.X R7, R4, 0x1, R10, P0 ;  /* 0x0000000104077824 */ /* 0x000fea00000e060a */
[----:B------:R3:W-:Y:S01]  /*f240*/  LDGSTS.E.BYPASS.LTC128B.128 [R179+0x9100], [R6.64], !P4 ;  /* 0x0910000006b37fae */ /* 0x0007e2000e101d48 */
[----:B--2---:R-:W-:Y:S05]  /*f250*/  IADD3 R2, P0, R0, R26, RZ ;  /* 0x0000001a00027210 */ /* 0x004fea0007f1e0ff */
[----:B------:R-:W-:Y:S05]  /*f260*/  IMAD.X R3, R4, 0x1, R11, P0 ;  /* 0x0000000104037824 */ /* 0x000fea00000e060b */
[----:B------:R3:W-:Y:S03]  /*f270*/  LDGSTS.E.BYPASS.LTC128B.128 [R179+0xb100], [R2.64], !P3 ;  /* 0x0b10000002b37fae */ /* 0x0007e6000d901d48 */
.L_x_543:
[----:B--234-:R-:W-:Y:S05]  /*f280*/  BSYNC B0 ;  /* 0x0000000000007941 */ /* 0x01cfea0003800000 */
.L_x_542:
[----:B------:R-:W-:Y:S01]  /*f290*/  LOP3.LUT R6, RZ, c[0x0][0x324], RZ, 0x33, !PT ;  /* 0x0000c900ff067a12 */ /* 0x000fe200078e33ff */
[----:B-1----:R-:W-:Y:S01]  /*f2a0*/  IMAD.MOV.U32 R0, RZ, RZ, c[0x0][0x2c4] ;  /* 0x0000b100ff007624 */ /* 0x002fe200078e00ff */
[----:B------:R-:W0:Y:S01]  /*f2b0*/  LDGDEPBAR ;  /* 0x00000000000079af */ /* 0x000e220000000000 */
[----:B------:R-:W-:Y:S02]  /*f2c0*/  IMAD.SHL.U32 R5, R178, 0x40, RZ ;  /* 0x00000040b2057824 */ /* 0x000fe400078e00ff */
[----:B------:R-:W-:Y:S01]  /*f2d0*/  IMAD.IADD R4, R216, 0x1, R211 ;  /* 0x00000001d8047824 */ /* 0x000fe200078e02d3 */
[----:B------:R-:W-:Y:S02]  /*f2e0*/  ISETP.NE.AND P0, PT, R0, 0x1, PT ;  /* 0x000000010000780c */ /* 0x000fe40003f05270 */
[----:B------:R-:W-:Y:S04]  /*f2f0*/  IADD3 R0, -R199, 0x1, -R5 ;  /* 0x00000001c7007810 */ /* 0x000fe80007ffe905 */
[----:B------:R-:W-:Y:S04]  /*f300*/  IADD3 R0, -R196, R0, R195 ;  /* 0x00000000c4007210 */ /* 0x000fe80007ffe1c3 */
[----:B------:R-:W-:Y:S03]  /*f310*/  IADD3 R7, R0, c[0x0][0x328], RZ ;  /* 0x0000ca0000077a10 */ /* 0x000fe60007ffe0ff */
[----:B------:R-:W-:Y:S05]  /*f320*/  @P0 IMAD.HI.U32 R2, R4, c[0x0][0x2c8], RZ ;  /* 0x0000b20004020a27 */ /* 0x000fea00078e00ff */
[----:B------:R-:W-:Y:S01]  /*f330*/  @P0 SHF.R.U32.HI R4, RZ, c[0x0][0x2cc], R2 ;  /* 0x0000b300ff040a19 */ /* 0x000fe20000011602 */
[----:B------:R-:W-:-:S05]  /*f340*/  BRA.DIV ~URZ, `(.L_x_546) ;  /* 0x00008da27f007947 */ /* 0x000fca000b800000 */
[----:B------:R1:W2:Y:S02]  /*f350*/  SHFL.IDX PT, R3, R4, RZ, 0x1c1f ;  /* 0x001c1fff04037589 */ /* 0x0002a400000e0000 */
.L_x_655:
[----:B------:R-:W-:Y:S02]  /*f360*/  IMAD.MOV.U32 R2, RZ, RZ, c[0x0][0x32c] ;  /* 0x0000cb00ff027624 */ /* 0x000fe400078e00ff */
[----:B------:R-:W-:Y:S03]  /*f370*/  IMAD.IADD R6, R6, 0x1, R0 ;  /* 0x0000000106067824 */ /* 0x000fe600078e0200 */
[----:B------:R-:W-:Y:S02]  /*f380*/  ISETP.GE.AND P0, PT, R2, 0x1, PT ;  /* 0x000000010200780c */ /* 0x000fe40003f06270 */
[-C--:B--2---:R-:W-:Y:S02]  /*f390*/  IADD3 R2, R7, R3.reuse, RZ ;  /* 0x0000000307027210 */ /* 0x084fe40007ffe0ff */
[----:B------:R-:W-:Y:S09]  /*f3a0*/  IADD3 R0, R6, R3, RZ ;  /* 0x0000000306007210 */ /* 0x000ff20007ffe0ff */
        /* <DEDUP_REMOVED lines=14> */
.L_x_549:
[----:B------:R-:W-:Y:S04]  /*f490*/  MOV R8, 0x1 ;  /* 0x0000000100087802 */ /* 0x000fe80000000f00 */
[----:B------:R-:W-:Y:S11]  /*f4a0*/  ISETP.NE.AND P0, PT, R8, c[0x0][0x32c], PT ;  /* 0x0000cb0008007a0c */ /* 0x000ff60003f05270 */
[----:B------:R-:W-:Y:S02]  /*f4b0*/  @!UPT UIADD3 URZ, URZ, URZ, URZ ;  /* 0x0000003f3f3ff290 */ /* 0x000fe4000fffe03f */
[----:B------:R-:W-:Y:S05]  /*f4c0*/  @P0 IMAD.HI.U32 R8, R3, c[0x0][0x330], RZ ;  /* 0x0000cc0003080a27 */ /* 0x000fea00078e00ff */
[----:B------:R-:W-:Y:S02]  /*f4d0*/  @P0 SHF.R.U32.HI R3, RZ, c[0x0][0x334], R8 ;  /* 0x0000cd00ff030a19 */ /* 0x000fe40000011608 */
.L_x_550:
[----:B------:R-:W-:Y:S05]  /*f4e0*/  BSYNC B0 ;  /* 0x0000000000007941 */ /* 0x000fea0003800000 */
.L_x_548:
[----:B------:R-:W-:Y:S04]  /*f4f0*/  IMAD R3, R3, c[0x0][0x32c], -R5 ;  /* 0x0000cb0003037a24 */ /* 0x000fe800078e0a05 */
[----:B------:R-:W-:Y:S05]  /*f500*/  IMAD.IADD R3, R3, 0x1, -R199 ;  /* 0x0000000103037824 */ /* 0x000fea00078e0ac7 */
[----:B------:R-:W-:Y:S02]  /*f510*/  IMNMX R0, R0, R3, !PT ;  /* 0x0000000300007217 */ /* 0x000fe40007800200 */
[----:B------:R-:W-:Y:S04]  /*f520*/  IADD3 R3, R3, c[0x0][0x32c], RZ ;  /* 0x0000cb0003037a10 */ /* 0x000fe80007ffe0ff */
[----:B------:R-:W-:Y:S02]  /*f530*/  IMNMX R2, R2, R3, PT ;  /* 0x0000000302027217 */ /* 0x000fe40003800200 */
.L_x_547:
        /* <DEDUP_REMOVED lines=51> */
.L_x_656:
        /* <DEDUP_REMOVED lines=19> */
.L_x_554:
[----:B-12---:R-:W-:Y:S04]  /*f9a0*/  MOV R4, 0x1 ;  /* 0x0000000100047802 */ /* 0x006fe80000000f00 */
[----:B------:R-:W-:Y:S11]  /*f9b0*/  ISETP.NE.AND P0, PT, R4, c[0x0][0x32c], PT ;  /* 0x0000cb0004007a0c */ /* 0x000ff60003f05270 */
[----:B------:R-:W-:Y:S02]  /*f9c0*/  @!UPT UIADD3 URZ, URZ, URZ, URZ ;  /* 0x0000003f3f3ff290 */ /* 0x000fe4000fffe03f */
[----:B------:R-:W-:Y:S05]  /*f9d0*/  @P0 IMAD.HI.U32 R4, R3, c[0x0][0x330], RZ ;  /* 0x0000cc0003040a27 */ /* 0x000fea00078e00ff */
[----:B------:R-:W-:Y:S02]  /*f9e0*/  @P0 SHF.R.U32.HI R3, RZ, c[0x0][0x334], R4 ;  /* 0x0000cd00ff030a19 */ /* 0x000fe40000011604 */
.L_x_555:
[----:B------:R-:W-:Y:S05]  /*f9f0*/  BSYNC B0 ;  /* 0x0000000000007941 */ /* 0x000fea0003800000 */
.L_x_553:
[----:B------:R-:W-:Y:S04]  /*fa00*/  IMAD R5, R3, c[0x0][0x32c], -R5 ;  /* 0x0000cb0003057a24 */ /* 0x000fe800078e0a05 */
[----:B------:R-:W-:Y:S05]  /*fa10*/  IMAD.IADD R3, R5, 0x1, -R199 ;  /* 0x0000000105037824 */ /* 0x000fea00078e0ac7 */
[----:B------:R-:W-:Y:S02]  /*fa20*/  IADD3 R4, R3, c[0x0][0x32c], RZ ;  /* 0x0000cb0003047a10 */ /* 0x000fe40007ffe0ff */
[----:B------:R-:W-:Y:S02]  /*fa30*/  IMNMX R0, R0, R3, !PT ;  /* 0x0000000300007217 */ /* 0x000fe40007800200 */
[----:B------:R-:W-:Y:S02]  /*fa40*/  IMNMX R2, R2, R4, PT ;  /* 0x0000000402027217 */ /* 0x000fe40003800200 */
.L_x_552:
        /* <DEDUP_REMOVED lines=10> */
[----:B-12---:R-:W-:Y:S02]  /*faf0*/  FMNMX.FTZ R4, R7, R102, !PT ;  /* 0x0000006607047209 */ /* 0x006fe40007810000 */
        /* <DEDUP_REMOVED lines=42> */
[C---:B------:R-:W-:Y:S02]  /*fda0*/  ISETP.LT.OR P2, PT, R2.reuse, 0x2a, P2 ;  /* 0x0000002a0200780c */ /* 0x040fe40001741670 */
        /* <DEDUP_REMOVED lines=28> */
.L_x_657:
[----:B--2---:R-:W-:Y:S01]  /*ff70*/  FMNMX.FTZ R5, R4, R0, !PT ;  /* 0x0000000004057209 */ /* 0x004fe20007810000 */
[----:B------:R-:W-:-:S05]  /*ff80*/  BRA.DIV ~URZ, `(.L_x_557) ;  /* 0x000082827f007947 */ /* 0x000fca000b800000 */
[----:B------:R-:W-:Y:S04]  /*ff90*/  SHFL.BFLY PT, R0, R6, 0x2, 0x1f ;  /* 0x0c401f0006007f89 */ /* 0x000fe800000e0000 */
[----:B------:R-:W2:Y:S02]  /*ffa0*/  SHFL.BFLY PT, R2, R5, 0x1, 0x1f ;  /* 0x0c201f0005027f89 */ /* 0x000ea400000e0000 */
[----:B--2---:R-:W-:Y:S02]  /*ffb0*/  FMNMX.FTZ R100, R5, R2, !PT ;  /* 0x0000000205647209 */ /* 0x004fe40007810000 */
[----:B-1----:R-:W-:Y:S05]  /*ffc0*/  FMNMX.FTZ R4, R6, R0, !PT ;  /* 0x0000000006047209 */ /* 0x002fea0007810000 */
[----:B------:R1:W2:Y:S02]  /*ffd0*/  SHFL.BFLY PT, R0, R4, 0x1, 0x1f ;  /* 0x0c201f0004007f89 */ /* 0x0002a400000e0000 */
.L_x_658:
        /* <DEDUP_REMOVED lines=9> */
[----:B------:R1:W-:Y:S10]  /*10070*/  MUFU.EX2 R6, R2 ;  /* 0x0000000200067308 */ /* 0x0003f40000000800 */
[----:B------:R-:W-:Y:S01]  /*10080*/  MUFU.EX2 R189, R5 ;  /* 0x0000000500bd7308 */ /* 0x000fe20000000800 */
[--C-:B-1----:R-:W-:Y:S09]  /*10090*/  FFMA.FTZ R2, R12, c[0x0][0x2d0], -R144.reuse ;  /* 0x0000b4000c027a23 */ /* 0x102ff20000010890 */
[----:B------:R1:W3:Y:S02]  /*100a0*/  MUFU.EX2 R186, R2 ;  /* 0x0000000200ba7308 */ /* 0x0002e40000000800 */
[----:B-1----:R-:W-:Y:S01]  /*100b0*/  FFMA.FTZ R2, R11, c[0x0][0x2d0], -R144 ;  /* 0x0000b4000b027a23 */ /* 0x002fe20000010890 */
[----:B---3--:R-:W-:Y:S07]  /*100c0*/  F2FP.PACK_AB R136, R186, R6 ;  /* 0x00000006ba88723e */ /* 0x008fee00000000ff */
[----:B------:R1:W3:Y:S02]  /*100d0*/  MUFU.EX2 R187, R2 ;  /* 0x0000000200bb7308 */ /* 0x0002e40000000800 */
[----:B-1----:R-:W-:Y:S02]  /*100e0*/  FSEL R2, R100, RZ, P0 ;  /* 0x000000ff64027208 */ /* 0x002fe40000000000 */
[----:B------:R-:W-:Y:S02]  /*100f0*/  FSETP.NEU.FTZ.AND P0, PT, R3, -INF , PT ;  /* 0xff8000000300780b */ /* 0x000fe40003f1d000 */
[----:B---3--:R-:W-:Y:S01]  /*10100*/  F2FP.PACK_AB R138, R189, R187 ;  /* 0x000000bbbd8a723e */ /* 0x008fe200000000ff */
[----:B------:R-:W-:Y:S01]  /*10110*/  FADD.FTZ R0, -R2, R101 ;  /* 0x0000006502007221 */ /* 0x000fe20000010100 */
[----:B------:R-:W-:Y:S03]  /*10120*/  FSEL R101, R4, RZ, P0 ;  /* 0x000000ff04657208 */ /* 0x000fe60000000000 */
[----:B------:R-:W-:Y:S02]  /*10130*/  FMUL.FTZ R0, R0, c[0x0][0x2d0] ;  /* 0x0000b40000007a20 */ /* 0x000fe40000410000 */
[--C-:B------:R-:W-:Y:S02]  /*10140*/  FFMA.FTZ R4, R9, c[0x0][0x2d0], -R101.reuse ;  /* 0x0000b40009047a23 */ /* 0x100fe40000010865 */
[----:B------:R1:W3:Y:S01]  /*10150*/  MUFU.EX2 R2, R0 ;  /* 0x0000000000027308 */ /* 0x0002e20000000800 */
[--C-:B------:R-:W-:Y:S09]  /*10160*/  FFMA.FTZ R7, R7, c[0x0][0x2d0], -R101.reuse ;  /* 0x0000b40007077a23 */ /* 0x100ff20000010865 */
[----:B------:R-:W-:Y:S10]  /*10170*/  MUFU.EX2 R188, R4 ;  /* 0x0000000400bc7308 */ /* 0x000ff40000000800 */
[----:B------:R-:W-:Y:S01]  /*10180*/  MUFU.EX2 R7, R7 ;  /* 0x0000000700077308 */ /* 0x000fe20000000800 */
[--C-:B-1----:R-:W-:Y:S02]  /*10190*/  FFMA.FTZ R0, R8, c[0x0][0x2d0], -R101.reuse ;  /* 0x0000b40008007a23 */ /* 0x102fe40000010865 */
[C---:B---3--:R-:W-:Y:S02]  /*101a0*/  FMUL.FTZ R8, R2.reuse, R128 ;  /* 0x0000008002087220 */ /* 0x048fe40000410000 */
[C---:B------:R-:W-:Y:S05]  /*101b0*/  FMUL.FTZ R9, R2.reuse, R129 ;  /* 0x0000008102097220 */ /* 0x040fea0000410000 */
[----:B------:R1:W3:Y:S01]  /*101c0*/  MUFU.EX2 R185, R0 ;  /* 0x0000000000b97308 */ /* 0x0002e20000000800 */
        /* <DEDUP_REMOVED lines=12> */
[----:B-1----:R-:W-:Y:S01]  /*10290*/  FSEL R0, R3, RZ, P0 ;  /* 0x000000ff03007208 */ /* 0x002fe20000000000 */
[C---:B------:R-:W-:Y:S01]  /*102a0*/  FMUL.FTZ R36, R2.reuse, R36 ;  /* 0x0000002402247220 */ /* 0x040fe20000410000 */
[----:B---3--:R-:W-:Y:S01]  /*102b0*/  F2FP.PACK_AB R137, R185, R7 ;  /* 0x00000007b989723e */ /* 0x008fe200000000ff */
[----:B------:R-:W-:Y:S01]  /*102c0*/  FMUL.FTZ R37, R2, R37 ;  /* 0x0000002502257220 */ /* 0x000fe20000410000 */
[----:B------:R-:W-:Y:S01]  /*102d0*/  ISETP.GT.AND P0, PT, R178, R194, PT ;  /* 0x000000c2b200720c */ /* 0x000fe20003f04270 */
[----:B------:R-:W-:Y:S02]  /*102e0*/  FADD.FTZ R0, -R0, R102 ;  /* 0x0000006600007221 */ /* 0x000fe40000010100 */
[----:B------:R-:W-:Y:S02]  /*102f0*/  FMUL.FTZ R40, R2, R40 ;  /* 0x0000002802287220 */ /* 0x000fe40000410000 */
[----:B------:R-:W-:Y:S02]  /*10300*/  FMUL.FTZ R0, R0, c[0x0][0x2d0] ;  /* 0x0000b40000007a20 */ /* 0x000fe40000410000 */
[C---:B------:R-:W-:Y:S02]  /*10310*/  FMUL.FTZ R41, R2.reuse, R41 ;  /* 0x0000002902297220 */ /* 0x040fe40000410000 */
[C---:B------:R-:W-:Y:S02]  /*10320*/  FMUL.FTZ R44, R2.reuse, R44 ;  /* 0x0000002c022c7220 */ /* 0x040fe40000410000 */
[----:B------:R-:W1:Y:S01]  /*10330*/  MUFU.EX2 R0, R0 ;  /* 0x0000000000007308 */ /* 0x000e620000000800 */
        /* <DEDUP_REMOVED lines=29> */
[----:B------:R-:W-:Y:S02]  /*10510*/  FFMA.FTZ R102, R2, R190, R6 ;  /* 0x000000be02667223 */ /* 0x000fe40000010006 */
[----:B------:R-:W-:Y:S02]  /*10520*/  FFMA.FTZ R2, R14, c[0x0][0x2d0], -R101 ;  /* 0x0000b4000e027a23 */ /* 0x000fe40000010865 */
[C---:B-1----:R-:W-:Y:S02]  /*10530*/  FMUL.FTZ R10, R0.reuse, R130 ;  /* 0x00000082000a7220 */ /* 0x042fe40000410000 */
[----:B------:R-:W1:Y:S01]  /*10540*/  MUFU.EX2 R132, R2 ;  /* 0x0000000200847308 */ /* 0x000e620000000800 */
[C---:B------:R-:W-:Y:S02]  /*10550*/  FMUL.FTZ R11, R0.reuse, R131 ;  /* 0x00000083000b7220 */ /* 0x040fe40000410000 */
[----:B------:R-:W3:Y:S01]  /*10560*/  LDSM.16.MT88.4 R128, [R168] ;  /* 0x00000000a880783b */ /* 0x000ee20000004200 */
[C---:B------:R-:W-:Y:S02]  /*10570*/  FMUL.FTZ R18, R0.reuse, R122 ;  /* 0x0000007a00127220 */ /* 0x040fe40000410000 */
[C---:B------:R-:W-:Y:S02]  /*10580*/  FMUL.FTZ R19, R0.reuse, R123 ;  /* 0x0000007b00137220 */ /* 0x040fe40000410000 */
[C---:B------:R-:W-:Y:S02]  /*10590*/  FFMA.FTZ R116, R0.reuse, R191, R7 ;  /* 0x000000bf00747223 */ /* 0x040fe40000010007 */
[C---:B------:R-:W-:Y:S01]  /*105a0*/  FMUL.FTZ R6, R0.reuse, R134 ;  /* 0x0000008600067220 */ /* 0x040fe20000410000 */
[----:B------:R-:W4:Y:S01]  /*105b0*/  LDSM.16.MT88.4 R120, [R170] ;  /* 0x00000000aa78783b */ /* 0x000f220000004200 */
[C---:B------:R-:W-:Y:S02]  /*105c0*/  FMUL.FTZ R7, R0.reuse, R135 ;  /* 0x0000008700077220 */ /* 0x040fe40000410000 */
[C---:B------:R-:W-:Y:S02]  /*105d0*/  FMUL.FTZ R26, R0.reuse, R114 ;  /* 0x00000072001a7220 */ /* 0x040fe40000410000 */
[C---:B------:R-:W-:Y:S02]  /*105e0*/  FMUL.FTZ R27, R0.reuse, R115 ;  /* 0x00000073001b7220 */ /* 0x040fe40000410000 */
[C---:B------:R-:W-:Y:S01]  /*105f0*/  FMUL.FTZ R14, R0.reuse, R126 ;  /* 0x0000007e000e7220 */ /* 0x040fe20000410000 */
[----:B------:R-:W5:Y:S01]  /*10600*/  LDSM.16.MT88.4 R112, [R169] ;  /* 0x00000000a970783b */ /* 0x000f620000004200 */
[C---:B------:R-:W-:Y:S02]  /*10610*/  FMUL.FTZ R15, R0.reuse, R127 ;  /* 0x0000007f000f7220 */ /* 0x040fe40000410000 */
[----:B------:R-:W-:Y:S01]  /*10620*/  FMUL.FTZ R34, R0, R106 ;  /* 0x0000006a00227220 */ /* 0x000fe20000410000 */
[----:B-1----:R-:W-:Y:S01]  /*10630*/  F2FP.PACK_AB R139, R132, R188 ;  /* 0x000000bc848b723e */ /* 0x002fe200000000ff */
[C---:B------:R-:W-:Y:S03]  /*10640*/  FMUL.FTZ R35, R0.reuse, R107 ;  /* 0x0000006b00237220 */ /* 0x040fe60000410000 */
[----:B------:R-:W1:Y:S01]  /*10650*/  LDSM.16.MT88.4 R104, [R167+0x2000] ;  /* 0x00200000a768783b */ /* 0x000e620000004200 */
[C---:B------:R-:W-:Y:S02]  /*10660*/  FMUL.FTZ R22, R0.reuse, R118 ;  /* 0x0000007600167220 */ /* 0x040fe40000410000 */
[C---:B------:R-:W-:Y:S01]  /*10670*/  FMUL.FTZ R23, R0.reuse, R119 ;  /* 0x0000007700177220 */ /* 0x040fe20000410000 */
[C---:B--2---:R-:W-:Y:S05]  /*10680*/  HMMA.16816.F32 R4, R136.reuse, R140, R4 ;  /* 0x0000008c8804723c */ /* 0x044fea0000001804 */
[C---:B------:R-:W-:Y:S02]  /*10690*/  FMUL.FTZ R30, R0.reuse, R110 ;  /* 0x0000006e001e7220 */ /* 0x040fe40000410000 */
[C---:B------:R-:W-:Y:S01]  /*106a0*/  FMUL.FTZ R31, R0.reuse, R111 ;  /* 0x0000006f001f7220 */ /* 0x040fe20000410000 */
[C---:B------:R-:W-:Y:S01]  /*106b0*/  HMMA.16816.F32 R8, R136.reuse, R142, R8 ;  /* 0x0000008e8808723c */ /* 0x040fe20000001808 */
[----:B------:R-:W-:Y:S03]  /*106c0*/  LDSM.16.MT88.4 R108, [R167+0x800] ;  /* 0x00080000a76c783b */ /* 0x000fe60000004200 */
[C---:B------:R-:W-:Y:S02]  /*106d0*/  FMUL.FTZ R38, R0.reuse, R38 ;  /* 0x0000002600267220 */ /* 0x040fe40000410000 */
[C---:B------:R-:W-:Y:S02]  /*106e0*/  FMUL.FTZ R39, R0.reuse, R39 ;  /* 0x0000002700277220 */ /* 0x040fe40000410000 */
[C---:B---3--:R-:W-:Y:S04]  /*106f0*/  HMMA.16816.F32 R12, R136.reuse, R128, R12 ;  /* 0x00000080880c723c */ /* 0x048fe8000000180c */
        /* <DEDUP_REMOVED lines=8> */
[----:B------:R-:W-:Y:S02]  /*10780*/  FMUL.FTZ R51, R0, R51 ;  /* 0x0000003300337220 */ /* 0x000fe40000410000 */
        /* <DEDUP_REMOVED lines=11> */
[C---:B-1----:R-:W-:Y:S04]  /*10840*/  HMMA.16816.F32 R36, R136.reuse, R104, R36 ;  /* 0x000000688824723c */ /* 0x042fe80000001824 */
[C---:B------:R-:W-:Y:S02]  /*10850*/  FMUL.FTZ R63, R0.reuse, R63 ;  /* 0x0000003f003f7220 */ /* 0x040fe40000410000 */
[C---:B------:R-:W-:Y:S02]  /*10860*/  FMUL.FTZ R66, R0.reuse, R66 ;  /* 0x0000004200427220 */ /* 0x040fe40000410000 */
[C---:B------:R-:W-:Y:S01]  /*10870*/  HMMA.16816.F32 R40, R136.reuse, R106, R40 ;  /* 0x0000006a8828723c */ /* 0x040fe20000001828 */
[----:B------:R-:W1:Y:S03]  /*10880*/  LDSM.16.MT88.4 R104, [R168+0x2000] ;  /* 0x00200000a868783b */ /* 0x000e660000004200 */
        /* <DEDUP_REMOVED lines=14> */
[C---:B------:R-:W-:Y:S02]  /*10970*/  FMUL.FTZ R94, R0.reuse, R94 ;  /* 0x0000005e005e7220 */ /* 0x040fe40000410000 */
[----:B------:R2:W-:Y:S01]  /*10980*/  MUFU.EX2 R124, R2 ;  /* 0x00000002007c7308 */ /* 0x0005e20000000800 */
[C---:B------:R-:W-:Y:S02]  /*10990*/  FMUL.FTZ R95, R0.reuse, R95 ;  /* 0x0000005f005f7220 */ /* 0x040fe40000410000 */
[C---:B------:R-:W-:Y:S01]  /*109a0*/  FMUL.FTZ R98, R0.reuse, R98 ;  /* 0x0000006200627220 */ /* 0x040fe20000410000 */
[C---:B-1----:R-:W-:Y:S03]  /*109b0*/  HMMA.16816.F32 R44, R136.reuse, R104, R44 ;  /* 0x00000068882c723c */ /* 0x042fe6000000182c */
[----:B------:R-:W-:Y:S02]  /*109c0*/  FMUL.FTZ R99, R0, R99 ;  /* 0x0000006300637220 */ /* 0x000fe40000410000 */
[--C-:B------:R-:W-:Y:S03]  /*109d0*/  FFMA.FTZ R0, R147, c[0x0][0x2d0], -R101.reuse ;  /* 0x0000b40093007a23 */ /* 0x100fe60000010865 */
[C---:B------:R-:W-:Y:S01]  /*109e0*/  HMMA.16816.F32 R48, R136.reuse, R106, R48 ;  /* 0x0000006a8830723c */ /* 0x040fe20000001830 */
[----:B------:R-:W1:Y:S01]  /*109f0*/  LDSM.16.MT88.4 R104, [R170+0x2000] ;  /* 0x00200000aa68783b */ /* 0x000e620000004200 */
[----:B------:R3:W-:Y:S02]  /*10a00*/  MUFU.EX2 R190, R0 ;  /* 0x0000000000be7308 */ /* 0x0007e40000000800 */
[----:B--2---:R-:W-:Y:S08]  /*10a10*/  FFMA.FTZ R2, R151, c[0x0][0x2d0], -R144 ;  /* 0x0000b40097027a23 */ /* 0x004ff00000010890 */
[----:B------:R2:W-:Y:S01]  /*10a20*/  MUFU.EX2 R125, R2 ;  /* 0x00000002007d7308 */ /* 0x0005e20000000800 */
[----:B---3--:R-:W-:Y:S02]  /*10a30*/  FADD.FTZ R0, R186, R102 ;  /* 0x00000066ba007221 */ /* 0x008fe40000010000 */
[--C-:B------:R-:W-:Y:S02]  /*10a40*/  FFMA.FTZ R102, R171, c[0x0][0x2d0], -R144.reuse ;  /* 0x0000b400ab667a23 */ /* 0x100fe40000010890 */
[--C-:B--2---:R-:W-:Y:S01]  /*10a50*/  FFMA.FTZ R2, R150, c[0x0][0x2d0], -R144.reuse ;  /* 0x0000b40096027a23 */ /* 0x104fe20000010890 */
[C---:B-1----:R-:W-:Y:S04]  /*10a60*/  HMMA.16816.F32 R52, R136.reuse, R104, R52 ;  /* 0x000000688834723c */ /* 0x042fe80000001834 */
[----:B------:R1:W-:Y:S04]  /*10a70*/  MUFU.EX2 R127, R2 ;  /* 0x00000002007f7308 */ /* 0x0003e80000000800 */
[C---:B------:R-:W-:Y:S01]  /*10a80*/  HMMA.16816.F32 R56, R136.reuse, R106, R56 ;  /* 0x0000006a8838723c */ /* 0x040fe20000001838 */
[----:B------:R-:W2:Y:S03]  /*10a90*/  LDSM.16.MT88.4 R104, [R169+0x2000] ;  /* 0x00200000a968783b */ /* 0x000ea60000004200 */
[----:B-1----:R-:W-:Y:S04]  /*10aa0*/  FFMA.FTZ R2, R149, c[0x0][0x2d0], -R144 ;  /* 0x0000b40095027a23 */ /* 0x002fe80000010890 */
[----:B------:R1:W-:Y:S01]  /*10ab0*/  MUFU.EX2 R191, R2 ;  /* 0x0000000200bf7308 */ /* 0x0003e20000000800 */
[C---:B--2---:R-:W-:Y:S03]  /*10ac0*/  HMMA.16816.F32 R60, R136.reuse, R104, R60 ;  /* 0x00000068883c723c */ /* 0x044fe6000000183c */
[--C-:B-1----:R-:W-:Y:S05]  /*10ad0*/  FFMA.FTZ R2, R145, c[0x0][0x2d0], -R101.reuse ;  /* 0x0000b40091027a23 */ /* 0x102fea0000010865 */
[C---:B------:R-:W-:Y:S01]  /*10ae0*/  HMMA.16816.F32 R64, R136.reuse, R106, R64 ;  /* 0x0000006a8840723c */ /* 0x040fe20000001840 */
[----:B------:R-:W1:Y:S01]  /*10af0*/  LDSM.16.MT88.4 R104, [R167+0x4000] ;  /* 0x00400000a768783b */ /* 0x000e620000004200 */
[----:B------:R2:W-:Y:S10]  /*10b00*/  MUFU.EX2 R123, R2 ;  /* 0x00000002007b7308 */ /* 0x0005f40000000800 */
[----:B------:R-:W-:Y:S01]  /*10b10*/  MUFU.EX2 R145, R102 ;  /* 0x0000006600917308 */ /* 0x000fe20000000800 */
[--C-:B--2---:R-:W-:Y:S09]  /*10b20*/  FFMA.FTZ R2, R146, c[0x0][0x2d0], -R101.reuse ;  /* 0x0000b40092027a23 */ /* 0x104ff20000010865 */
[----:B------:R2:W3:Y:S01]  /*10b30*/  MUFU.EX2 R126, R2 ;  /* 0x00000002007e7308 */ /* 0x0004e20000000800 */
[C---:B-1----:R-:W-:Y:S08]  /*10b40*/  HMMA.16816.F32 R68, R136.reuse, R104, R68 ;  /* 0x000000688844723c */ /* 0x042ff00000001844 */
[C---:B------:R-:W-:Y:S01]  /*10b50*/  HMMA.16816.F32 R72, R136.reuse, R106, R72 ;  /* 0x0000006a8848723c */ /* 0x040fe20000001848 */
[----:B------:R-:W1:Y:S03]  /*10b60*/  LDSM.16.MT88.4 R104, [R168+0x4000] ;  /* 0x00400000a868783b */ /* 0x000e660000004200 */
[--C-:B--2---:R-:W-:Y:S04]  /*10b70*/  FFMA.FTZ R2, R148, c[0x0][0x2d0], -R101.reuse ;  /* 0x0000b40094027a23 */ /* 0x104fe80000010865 */
[----:B------:R2:W4:Y:S04]  /*10b80*/  MUFU.EX2 R186, R2 ;  /* 0x0000000200ba7308 */ /* 0x0005280000000800 */
[----:B--2---:R-:W-:Y:S02]  /*10b90*/  FADD.FTZ R2, R185, R116 ;  /* 0x00000074b9027221 */ /* 0x004fe40000010000 */
[----:B------:R-:W-:Y:S02]  /*10ba0*/  FADD.FTZ R116, R187, R0 ;  /* 0x00000000bb747221 */ /* 0x000fe40000010000 */
[----:B------:R-:W-:Y:S02]  /*10bb0*/  FFMA.FTZ R0, R161, c[0x0][0x2d0], -R144 ;  /* 0x0000b400a1007a23 */ /* 0x000fe40000010890 */
[----:B------:R-:W-:Y:S01]  /*10bc0*/  FADD.FTZ R122, R189, R116 ;  /* 0x00000074bd7a7221 */ /* 0x000fe20000010000 */
[C---:B-1----:R-:W-:Y:S01]  /*10bd0*/  HMMA.16816.F32 R76, R136.reuse, R104, R76 ;  /* 0x00000068884c723c */ /* 0x042fe2000000184c */
[----:B------:R-:W-:Y:S01]  /*10be0*/  LDSM.16.MT88.4 R116, [R170+0x1000] ;  /* 0x00100000aa74783b */ /* 0x000fe20000004200 */
[----:B------:R1:W-:Y:S06]  /*10bf0*/  MUFU.EX2 R151, R0 ;  /* 0x0000000000977308 */ /* 0x0003ec0000000800 */
[C---:B------:R-:W-:Y:S01]  /*10c00*/  HMMA.16816.F32 R80, R136.reuse, R106, R80 ;  /* 0x0000006a8850723c */ /* 0x040fe20000001850 */
[----:B------:R-:W2:Y:S03]  /*10c10*/  LDSM.16.MT88.4 R104, [R170+0x4000] ;  /* 0x00400000aa68783b */ /* 0x000ea60000004200 */
[--C-:B-1----:R-:W-:Y:S04]  /*10c20*/  FFMA.FTZ R0, R159, c[0x0][0x2d0], -R144.reuse ;  /* 0x0000b4009f007a23 */ /* 0x102fe80000010890 */
[----:B------:R1:W-:Y:S01]  /*10c30*/  MUFU.EX2 R159, R0 ;  /* 0x00000000009f7308 */ /* 0x0003e20000000800 */
[C---:B--2---:R-:W-:Y:S03]  /*10c40*/  HMMA.16816.F32 R84, R136.reuse, R104, R84 ;  /* 0x000000688854723c */ /* 0x044fe60000001854 */
[--C-:B-1----:R-:W-:Y:S05]  /*10c50*/  FFMA.FTZ R0, R158, c[0x0][0x2d0], -R144.reuse ;  /* 0x0000b4009e007a23 */ /* 0x102fea0000010890 */
[C---:B------:R-:W-:Y:S01]  /*10c60*/  HMMA.16816.F32 R88, R136.reuse, R106, R88 ;  /* 0x0000006a8858723c */ /* 0x040fe20000001858 */
[----:B------:R-:W1:Y:S01]  /*10c70*/  LDSM.16.MT88.4 R104, [R169+0x4000] ;  /* 0x00400000a968783b */ /* 0x000e620000004200 */
[----:B------:R2:W-:Y:S02]  /*10c80*/  MUFU.EX2 R152, R0 ;  /* 0x0000000000987308 */ /* 0x0005e40000000800 */
[----:B--2---:R-:W-:Y:S08]  /*10c90*/  FFMA.FTZ R0, R157, c[0x0][0x2d0], -R144 ;  /* 0x0000b4009d007a23 */ /* 0x004ff00000010890 */
[----:B------:R2:W-:Y:S01]  /*10ca0*/  MUFU.EX2 R157, R0 ;  /* 0x00000000009d7308 */ /* 0x0005e20000000800 */
[C---:B-1----:R-:W-:Y:S07]  /*10cb0*/  HMMA.16816.F32 R92, R136.reuse, R104, R92 ;  /* 0x00000068885c723c */ /* 0x042fee000000185c */
[----:B---3--:R-:W-:Y:S01]  /*10cc0*/  F2FP.PACK_AB R105, R126, R123 ;  /* 0x0000007b7e69723e */ /* 0x008fe200000000ff */
[----:B------:R-:W-:Y:S04]  /*10cd0*/  HMMA.16816.F32 R96, R136, R106, R96 ;  /* 0x0000006a8860723c */ /* 0x000fe80000001860 */
[----:B------:R-:W-:Y:S01]  /*10ce0*/  F2FP.PACK_AB R104, R125, R124 ;  /* 0x0000007c7d68723e */ /* 0x000fe200000000ff */
[--C-:B--2---:R-:W-:Y:S02]  /*10cf0*/  FFMA.FTZ R0, R154, c[0x0][0x2d0], -R101.reuse ;  /* 0x0000b4009a007a23 */ /* 0x104fe40000010865 */
[----:B------:R-:W-:Y:S02]  /*10d00*/  F2FP.PACK_AB R106, R191, R127 ;  /* 0x0000007fbf6a723e */ /* 0x000fe400000000ff */
[----:B----4-:R-:W-:Y:S01]  /*10d10*/  F2FP.PACK_AB R107, R186, R190 ;  /* 0x000000beba6b723e */ /* 0x010fe200000000ff */
[----:B------:R1:W-:Y:S02]  /*10d20*/  MUFU.EX2 R150, R0 ;  /* 0x0000000000967308 */ /* 0x0003e40000000800 */
[----:B------:R-:W-:Y:S04]  /*10d30*/  F2FP.PACK_AB R136, R145, R143 ;  /* 0x0000008f9188723e */ /* 0x000fe800000000ff */
[C---:B------:R-:W-:Y:S08]  /*10d40*/  HMMA.16816.F32 R4, R104.reuse, R108, R4 ;  /* 0x0000006c6804723c */ /* 0x040ff00000001804 */
[C---:B------:R-:W-:Y:S01]  /*10d50*/  HMMA.16816.F32 R8, R104.reuse, R110, R8 ;  /* 0x0000006e6808723c */ /* 0x040fe20000001808 */
[----:B------:R-:W2:Y:S07]  /*10d60*/  LDSM.16.MT88.4 R108, [R170+0x800] ;  /* 0x00080000aa6c783b */ /* 0x000eae0000004200 */
[C---:B------:R-:W-:Y:S04]  /*10d70*/  HMMA.16816.F32 R12, R104.reuse, R112, R12 ;  /* 0x00000070680c723c */ /* 0x040fe8000000180c */
[--C-:B-1----:R-:W-:Y:S04]  /*10d80*/  FFMA.FTZ R0, R153, c[0x0][0x2d0], -R101.reuse ;  /* 0x0000b40099007a23 */ /* 0x102fe80000010865 */
[C---:B------:R-:W-:Y:S01]  /*10d90*/  HMMA.16816.F32 R16, R104.reuse, R114, R16 ;  /* 0x000000726810723c */ /* 0x040fe20000001810 */
[----:B------:R-:W1:Y:S01]  /*10da0*/  LDSM.16.MT88.4 R112, [R169+0x800] ;  /* 0x00080000a970783b */ /* 0x000e620000004200 */
[----:B------:R3:W-:Y:S06]  /*10db0*/  MUFU.EX2 R149, R0 ;  /* 0x0000000000957308 */ /* 0x0007ec0000000800 */
[C---:B--2---:R-:W-:Y:S04]  /*10dc0*/  HMMA.16816.F32 R20, R104.reuse, R108, R20 ;  /* 0x0000006c6814723c */ /* 0x044fe80000001814 */
[--C-:B---3--:R-:W-:Y:S04]  /*10dd0*/  FFMA.FTZ R0, R155, c[0x0][0x2d0], -R101.reuse ;  /* 0x0000b4009b007a23 */ /* 0x108fe80000010865 */
[----:B------:R2:W-:Y:S01]  /*10de0*/  MUFU.EX2 R148, R0 ;  /* 0x0000000000947308 */ /* 0x0005e20000000800 */
[C---:B------:R-:W-:Y:S01]  /*10df0*/  HMMA.16816.F32 R24, R104.reuse, R110, R24 ;  /* 0x0000006e6818723c */ /* 0x040fe20000001818 */
[----:B------:R-:W3:Y:S07]  /*10e00*/  LDSM.16.MT88.4 R108, [R167+0x2800] ;  /* 0x00280000a76c783b */ /* 0x000eee0000004200 */
[C---:B-1----:R-:W-:Y:S08]  /*10e10*/  HMMA.16816.F32 R28, R104.reuse, R112, R28 ;  /* 0x00000070681c723c */ /* 0x042ff0000000181c */
[C---:B------:R-:W-:Y:S01]  /*10e20*/  HMMA.16816.F32 R32, R104.reuse, R114, R32 ;  /* 0x000000726820723c */ /* 0x040fe20000001820 */
[----:B------:R-:W1:Y:S03]  /*10e30*/  LDSM.16.MT88.4 R112, [R168+0x2800] ;  /* 0x00280000a870783b */ /* 0x000e660000004200 */
[--C-:B--2---:R-:W-:Y:S04]  /*10e40*/  FFMA.FTZ R0, R156, c[0x0][0x2d0], -R101.reuse ;  /* 0x0000b4009c007a23 */ /* 0x104fe80000010865 */
[----:B------:R2:W-:Y:S01]  /*10e50*/  MUFU.EX2 R147, R0 ;  /* 0x0000000000937308 */ /* 0x0005e20000000800 */
[C---:B---3--:R-:W-:Y:S08]  /*10e60*/  HMMA.16816.F32 R36, R104.reuse, R108, R36 ;  /* 0x0000006c6824723c */ /* 0x048ff00000001824 */
[C---:B------:R-:W-:Y:S01]  /*10e70*/  HMMA.16816.F32 R40, R104.reuse, R110, R40 ;  /* 0x0000006e6828723c */ /* 0x040fe20000001828 */
[----:B------:R-:W3:Y:S03]  /*10e80*/  LDSM.16.MT88.4 R108, [R170+0x2800] ;  /* 0x00280000aa6c783b */ /* 0x000ee60000004200 */
[----:B--2---:R-:W-:Y:S02]  /*10e90*/  FADD.FTZ R0, R188, R2 ;  /* 0x00000002bc007221 */ /* 0x004fe40000010000 */
[----:B------:R-:W-:Y:S02]  /*10ea0*/  FFMA.FTZ R2, R163, c[0x0][0x2d0], -R144 ;  /* 0x0000b400a3027a23 */ /* 0x000fe40000010890 */
[C---:B-1----:R-:W-:Y:S02]  /*10eb0*/  HMMA.16816.F32 R44, R104.reuse, R112, R44 ;  /* 0x00000070682c723c */ /* 0x042fe4000000182c */
[----:B------:R1:W-:Y:S02]  /*10ec0*/  MUFU.EX2 R146, R2 ;  /* 0x0000000200927308 */ /* 0x0003e40000000800 */
[----:B------:R-:W-:Y:S02]  /*10ed0*/  FADD.FTZ R121, R132, R0 ;  /* 0x0000000084797221 */ /* 0x000fe40000010000 */
[----:B------:R-:W-:Y:S02]  /*10ee0*/  FFMA.FTZ R0, R182, c[0x0][0x2d0], -R101 ;  /* 0x0000b400b6007a23 */ /* 0x000fe40000010865 */
[C---:B------:R-:W-:Y:S01]  /*10ef0*/  HMMA.16816.F32 R48, R104.reuse, R114, R48 ;  /* 0x000000726830723c */ /* 0x040fe20000001830 */
[----:B------:R-:W2:Y:S03]  /*10f00*/  LDSM.16.MT88.4 R112, [R169+0x2800] ;  /* 0x00280000a970783b */ /* 0x000ea60000004200 */
[----:B------:R-:W-:Y:S01]  /*10f10*/  FADD.FTZ R102, R123, R121 ;  /* 0x000000797b667221 */ /* 0x000fe20000010000 */
[----:B------:R4:W-:Y:S01]  /*10f20*/  MUFU.EX2 R142, R0 ;  /* 0x00000000008e7308 */ /* 0x0009e20000000800 */
[----:B------:R-:W-:Y:S02]  /*10f30*/  FFMA.FTZ R144, R162, c[0x0][0x2d0], -R144 ;  /* 0x0000b400a2907a23 */ /* 0x000fe40000010890 */
[----:B------:R-:W-:Y:S07]  /*10f40*/  FADD.FTZ R102, R126, R102 ;  /* 0x000000667e667221 */ /* 0x000fee0000010000 */
[----:B------:R-:W5:Y:S01]  /*10f50*/  MUFU.EX2 R144, R144 ;  /* 0x0000009000907308 */ /* 0x000f620000000800 */
[----:B-1----:R-:W-:Y:S02]  /*10f60*/  FADD.FTZ R2, R124, R122 ;  /* 0x0000007a7c027221 */ /* 0x002fe40000010000 */
[----:B------:R-:W-:Y:S02]  /*10f70*/  LDSM.16.MT88.4 R120, [R168+0x1800] ;  /* 0x00180000a878783b */ /* 0x000fe40000004200 */
[----:B------:R-:W-:Y:S01]  /*10f80*/  FADD.FTZ R2, R125, R2 ;  /* 0x000000027d027221 */ /* 0x000fe20000010000 */
[C---:B---3--:R-:W-:Y:S03]  /*10f90*/  HMMA.16816.F32 R52, R104.reuse, R108, R52 ;  /* 0x0000006c6834723c */ /* 0x048fe60000001834 */
[--C-:B----4-:R-:W-:Y:S05]  /*10fa0*/  FFMA.FTZ R0, R177, c[0x0][0x2d0], -R101.reuse ;  /* 0x0000b400b1007a23 */ /* 0x110fea0000010865 */
[C---:B------:R-:W-:Y:S01]  /*10fb0*/  HMMA.16816.F32 R56, R104.reuse, R110, R56 ;  /* 0x0000006e6838723c */ /* 0x040fe20000001838 */
[----:B------:R-:W1:Y:S01]  /*10fc0*/  LDSM.16.MT88.4 R108, [R167+0x4800] ;  /* 0x00480000a76c783b */ /* 0x000e620000004200 */
[----:B------:R-:W3:Y:S02]  /*10fd0*/  MUFU.EX2 R141, R0 ;  /* 0x00000000008d7308 */ /* 0x000ee40000000800 */
[----:B-----5:R-:W-:Y:S04]  /*10fe0*/  F2FP.PACK_AB R138, R144, R146 ;  /* 0x00000092908a723e */ /* 0x020fe800000000ff */
[C---:B--2---:R-:W-:Y:S08]  /*10ff0*/  HMMA.16816.F32 R60, R104.reuse, R112, R60 ;  /* 0x00000070683c723c */ /* 0x044ff0000000183c */
[C---:B------:R-:W-:Y:S01]  /*11000*/  HMMA.16816.F32 R64, R104.reuse, R114, R64 ;  /* 0x000000726840723c */ /* 0x040fe20000001840 */
[----:B------:R-:W2:Y:S03]  /*11010*/  LDSM.16.MT88.4 R112, [R168+0x4800] ;  /* 0x00480000a870783b */ /* 0x000ea60000004200 */
[----:B---3--:R-:W-:Y:S01]  /*11020*/  F2FP.PACK_AB R137, R141, R142 ;  /* 0x0000008e8d89723e */ /* 0x008fe200000000ff */
[--C-:B------:R-:W-:Y:S02]  /*11030*/  FFMA.FTZ R0, R183, c[0x0][0x2d0], -R101.reuse ;  /* 0x0000b400b7007a23 */ /* 0x100fe40000010865 */
[----:B------:R-:W-:Y:S02]  /*11040*/  FFMA.FTZ R101, R160, c[0x0][0x2d0], -R101 ;  /* 0x0000b400a0657a23 */ /* 0x000fe40000010865 */
[----:B------:R3:W-:Y:S01]  /*11050*/  MUFU.EX2 R140, R0 ;  /* 0x00000000008c7308 */ /* 0x0007e20000000800 */
[C---:B-1----:R-:W-:Y:S09]  /*11060*/  HMMA.16816.F32 R68, R104.reuse, R108, R68 ;  /* 0x0000006c6844723c */ /* 0x042ff20000001844 */
[----:B------:R-:W1:Y:S01]  /*11070*/  MUFU.EX2 R101, R101 ;  /* 0x0000006500657308 */ /* 0x000e620000000800 */
[C---:B------:R-:W-:Y:S01]  /*11080*/  HMMA.16816.F32 R72, R104.reuse, R110, R72 ;  /* 0x0000006e6848723c */ /* 0x040fe20000001848 */
[----:B------:R-:W4:Y:S07]  /*11090*/  LDSM.16.MT88.4 R108, [R170+0x4800] ;  /* 0x00480000aa6c783b */ /* 0x000f2e0000004200 */
[C---:B--2---:R-:W-:Y:S04]  /*110a0*/  HMMA.16816.F32 R76, R104.reuse, R112, R76 ;  /* 0x00000070684c723c */ /* 0x044fe8000000184c */
[----:B---3--:R-:W-:Y:S02]  /*110b0*/  FADD.FTZ R0, R127, R2 ;  /* 0x000000027f007221 */ /* 0x008fe40000010000 */
[----:B------:R-:W-:Y:S01]  /*110c0*/  FADD.FTZ R2, R190, R102 ;  /* 0x00000066be027221 */ /* 0x000fe20000010000 */
[----:B------:R-:W-:Y:S01]  /*110d0*/  MOV R102, R3 ;  /* 0x0000000300667202 */ /* 0x000fe20000000f00 */
[C---:B------:R-:W-:Y:S01]  /*110e0*/  HMMA.16816.F32 R80, R104.reuse, R114, R80 ;  /* 0x000000726850723c */ /* 0x040fe20000001850 */
[----:B------:R-:W2:Y:S03]  /*110f0*/  LDSM.16.MT88.4 R112, [R169+0x4800] ;  /* 0x00480000a970783b */ /* 0x000ea60000004200 */
[----:B-1----:R-:W-:Y:S01]  /*11100*/  F2FP.PACK_AB R139, R101, R140 ;  /* 0x0000008c658b723e */ /* 0x002fe200000000ff */
[----:B------:R-:W-:Y:S02]  /*11110*/  FADD.FTZ R0, R191, R0 ;  /* 0x00000000bf007221 */ /* 0x000fe40000010000 */
[----:B------:R-:W-:Y:S02]  /*11120*/  FADD.FTZ R2, R186, R2 ;  /* 0x00000002ba027221 */ /* 0x000fe40000010000 */
[----:B------:R-:W-:Y:S03]  /*11130*/  FADD.FTZ R0, R151, R0 ;  /* 0x0000000097007221 */ /* 0x000fe60000010000 */
[----:B------:R-:W-:Y:S02]  /*11140*/  FADD.FTZ R2, R150, R2 ;  /* 0x0000000296027221 */ /* 0x000fe40000010000 */
[----:B------:R-:W-:Y:S02]  /*11150*/  FADD.FTZ R0, R159, R0 ;  /* 0x000000009f007221 */ /* 0x000fe40000010000 */
[----:B------:R-:W-:Y:S02]  /*11160*/  FADD.FTZ R2, R149, R2 ;  /* 0x0000000295027221 */ /* 0x000fe40000010000 */
[----:B------:R-:W-:Y:S02]  /*11170*/  FADD.FTZ R0, R152, R0 ;  /* 0x0000000098007221 */ /* 0x000fe40000010000 */
[----:B------:R-:W-:Y:S02]  /*11180*/  FADD.FTZ R2, R148, R2 ;  /* 0x0000000294027221 */ /* 0x000fe40000010000 */
[----:B------:R-:W-:Y:S01]  /*11190*/  FADD.FTZ R0, R157, R0 ;  /* 0x000000009d007221 */ /* 0x000fe20000010000 */
[C---:B----4-:R-:W-:Y:S08]  /*111a0*/  HMMA.16816.F32 R84, R104.reuse, R108, R84 ;  /* 0x0000006c6854723c */ /* 0x050ff00000001854 */
[C---:B------:R-:W-:Y:S01]  /*111b0*/  HMMA.16816.F32 R88, R104.reuse, R110, R88 ;  /* 0x0000006e6858723c */ /* 0x040fe20000001858 */
[----:B------:R-:W1:Y:S07]  /*111c0*/  LDSM.16.MT88.4 R108, [R167+0x1000] ;  /* 0x00100000a76c783b */ /* 0x000e6e0000004200 */
[C---:B--2---:R-:W-:Y:S08]  /*111d0*/  HMMA.16816.F32 R92, R104.reuse, R112, R92 ;  /* 0x00000070685c723c */ /* 0x044ff0000000185c */
[----:B------:R-:W-:Y:S01]  /*111e0*/  HMMA.16816.F32 R96, R104, R114, R96 ;  /* 0x000000726860723c */ /* 0x000fe20000001860 */
[----:B------:R-:W2:Y:S06]  /*111f0*/  LDSM.16.MT88.4 R112, [R168+0x1000] ;  /* 0x00100000a870783b */ /* 0x000eac0000004200 */
[----:B------:R-:W-:Y:S02]  /*11200*/  F2FP.PACK_AB R104, R159, R151 ;  /* 0x000000979f68723e */ /* 0x000fe400000000ff */
[----:B------:R-:W-:Y:S03]  /*11210*/  F2FP.PACK_AB R106, R157, R152 ;  /* 0x000000989d6a723e */ /* 0x000fe600000000ff */
[----:B------:R-:W-:Y:S02]  /*11220*/  F2FP.PACK_AB R105, R149, R150 ;  /* 0x000000969569723e */ /* 0x000fe400000000ff */
[C---:B------:R-:W-:Y:S07]  /*11230*/  F2FP.PACK_AB R107, R147.reuse, R148 ;  /* 0x00000094936b723e */ /* 0x040fee00000000ff */
        /* <DEDUP_REMOVED lines=8> */
[----:B------:R-:W3:Y:S07]  /*112c0*/  LDSM.16.MT88.4 R116, [R168+0x3000] ;  /* 0x00300000a874783b */ /* 0x000eee0000004200 */
[C---:B-1----:R-:W-:Y:S08]  /*112d0*/  HMMA.16816.F32 R28, R104.reuse, R108, R28 ;  /* 0x0000006c681c723c */ /* 0x042ff0000000181c */
[C---:B------:R-:W-:Y:S01]  /*112e0*/  HMMA.16816.F32 R32, R104.reuse, R110, R32 ;  /* 0x0000006e6820723c */ /* 0x040fe20000001820 */
[----:B------:R-:W1:Y:S07]  /*112f0*/  LDSM.16.MT88.4 R108, [R170+0x3000] ;  /* 0x00300000aa6c783b */ /* 0x000e6e0000004200 */
[C---:B--2---:R-:W-:Y:S08]  /*11300*/  HMMA.16816.F32 R36, R104.reuse, R112, R36 ;  /* 0x000000706824723c */ /* 0x044ff00000001824 */
[C---:B------:R-:W-:Y:S01]  /*11310*/  HMMA.16816.F32 R40, R104.reuse, R114, R40 ;  /* 0x000000726828723c */ /* 0x040fe20000001828 */
[----:B------:R-:W2:Y:S07]  /*11320*/  LDSM.16.MT88.4 R112, [R169+0x3000] ;  /* 0x00300000a970783b */ /* 0x000eae0000004200 */
[C---:B---3--:R-:W-:Y:S08]  /*11330*/  HMMA.16816.F32 R44, R104.reuse, R116, R44 ;  /* 0x00000074682c723c */ /* 0x048ff0000000182c */
        /* <DEDUP_REMOVED lines=12> */
[C---:B------:R-:W-:Y:S08]  /*11400*/  HMMA.16816.F32 R80, R104.reuse, R110, R80 ;  /* 0x0000006e6850723c */ /* 0x040ff00000001850 */
[C---:B--2---:R-:W-:Y:S08]  /*11410*/  HMMA.16816.F32 R84, R104.reuse, R112, R84 ;  /* 0x000000706854723c */ /* 0x044ff00000001854 */
        /* <DEDUP_REMOVED lines=52> */
.L_x_540:
[----:B------:R-:W-:Y:S05]  /*11760*/  BRA.DIV ~URZ, `(.L_x_559) ;  /* 0x00006b827f007947 */ /* 0x000fea000b800000 */
[----:B------:R1:W2:Y:S02]  /*11770*/  SHFL.BFLY PT, R0, R190, 0x2, 0x1f ;  /* 0x0c401f00be007f89 */ /* 0x0002a400000e0000 */
.L_x_659:
[----:B--2---:R-:W-:Y:S01]  /*11780*/  FADD.FTZ R5, R0, R190 ;  /* 0x000000be00057221 */ /* 0x004fe20000010000 */
[----:B------:R-:W-:Y:S05]  /*11790*/  BRA.DIV ~URZ, `(.L_x_560) ;  /* 0x00006ba27f007947 */ /* 0x000fea000b800000 */
[----:B------:R-:W2:Y:S04]  /*117a0*/  SHFL.BFLY PT, R0, R191, 0x2, 0x1f ;  /* 0x0c401f00bf007f89 */ /* 0x000ea800000e0000 */
[----:B------:R-:W3:Y:S01]  /*117b0*/  SHFL.BFLY PT, R2, R5, 0x1, 0x1f ;  /* 0x0c201f0005027f89 */ /* 0x000ee200000e0000 */
[----:B--2---:R-:W-:-:S02]  /*117c0*/  FADD.FTZ R4, R0, R191 ;  /* 0x000000bf00047221 */ /* 0x004fc40000010000 */
[----:B---3--:R-:W-:-:S03]  /*117d0*/  FADD.FTZ R5, R5, R2 ;  /* 0x0000000205057221 */ /* 0x008fc60000010000 */
[----:B------:R2:W3:Y:S04]  /*117e0*/  SHFL.BFLY PT, R3, R4, 0x1, 0x1f ;  /* 0x0c201f0004037f89 */ /* 0x0004e800000e0000 */
.L_x_660:
        /* <DEDUP_REMOVED lines=71> */
[C---:B------:R-:W-:Y:S01]  /*11c60*/  FMUL.FTZ R93, R0.reuse, R123 ;  /* 0x0000007b005d7220 */ /* 0x040fe20000410000 */
[----:B--2---:R-:W-:Y:S01]  /*11c70*/  @P0 MOV R3, 0x3f317218 ;  /* 0x3f31721800030802 */ /* 0x004fe20000000f00 */
[C---:B------:R-:W-:Y:S02]  /*11c80*/  FMUL.FTZ R38, R0.reuse, R46 ;  /* 0x0000002e00267220 */ /* 0x040fe40000410000 */
[----:B------:R-:W-:Y:S02]  /*11c90*/  FMUL.FTZ R39, R0, R47 ;  /* 0x0000002f00277220 */ /* 0x000fe40000410000 */
[----:B----4-:R-:W-:-:S02]  /*11ca0*/  @P0 FMUL.FTZ R2, R2, 0.69314718246459960938 ;  /* 0x3f31721802020820 */ /* 0x010fc40000410000 */
[----:B------:R-:W-:Y:S02]  /*11cb0*/  @P0 FMUL.FTZ R3, R3, c[0x0][0x2d0] ;  /* 0x0000b40003030a20 */ /* 0x000fe40000410000 */
        /* <DEDUP_REMOVED lines=40> */
.L_x_469:
        /* <DEDUP_REMOVED lines=17> */
.L_x_562:
[----:B------:R-:W-:Y:S05]  /*12050*/  BSYNC B0 ;  /* 0x0000000000007941 */ /* 0x000fea0003800000 */
.L_x_561:
        /* <DEDUP_REMOVED lines=8> */
[----:B------:R-:W4:Y:S01]  /*120e0*/  LDL R8, [R1] ;  /* 0x0000000001087983 */ /* 0x000f220000100800 */
[----:B------:R-:W-:Y:S01]  /*120f0*/  WARPSYNC 0xffffffff ;  /* 0xffffffff00007948 */ /* 0x000fe20003800000 */
[----:B------:R-:W-:Y:S01]  /*12100*/  F2FP.PACK_AB R0, R133, R132 ;  /* 0x000000848500723e */ /* 0x000fe200000000ff */
[----:B------:R-:W-:Y:S01]  /*12110*/  IMAD.MOV.U32 R15, RZ, RZ, c[0x0][0x388] ;  /* 0x0000e200ff0f7624 */ /* 0x000fe200078e00ff */
[----:B------:R-:W-:Y:S01]  /*12120*/  BAR.SYNC.DEFER_BLOCKING 0x1, 0x100 ;  /* 0x0044000000007b1d */ /* 0x000fe20000010000 */
[----:B------:R-:W-:-:S02]  /*12130*/  F2FP.PACK_AB R2, R85, R84 ;  /* 0x000000545502723e */ /* 0x000fc400000000ff */
[----:B------:R-:W-:Y:S02]  /*12140*/  F2FP.PACK_AB R3, R29, R28 ;  /* 0x0000001c1d03723e */ /* 0x000fe400000000ff */
[----:B------:R-:W-:Y:S02]  /*12150*/  F2FP.PACK_AB R4, R113, R112 ;  /* 0x000000707104723e */ /* 0x000fe400000000ff */
[----:B------:R-:W-:Y:S02]  /*12160*/  ISETP.NE.U32.AND P0, PT, RZ, c[0x0][0x508], PT ;  /* 0x00014200ff007a0c */ /* 0x000fe40003f05070 */
[----:B------:R-:W-:Y:S02]  /*12170*/  ISETP.NE.U32.AND P2, PT, RZ, c[0x0][0x500], PT ;  /* 0x00014000ff007a0c */ /* 0x000fe40003f45070 */
[----:B------:R-:W-:Y:S02]  /*12180*/  ISETP.NE.AND.EX P1, PT, RZ, c[0x0][0x50c], PT, P0 ;  /* 0x00014300ff007a0c */ /* 0x000fe40003f25300 */
[----:B------:R-:W-:Y:S01]  /*12190*/  ISETP.NE.AND.EX P2, PT, RZ, c[0x0][0x504], PT, P2 ;  /* 0x00014100ff007a0c */ /* 0x000fe20003f45320 */
[----:B------:R1:W-:Y:S04]  /*121a0*/  STS [R226], R0 ;  /* 0x00000000e2007388 */ /* 0x0003e80000000800 */
[----:B------:R1:W-:Y:S04]  /*121b0*/  STS [R226+0x400], R2 ;  /* 0x00040002e2007388 */ /* 0x0003e80000000800 */
[----:B------:R1:W-:Y:S02]  /*121c0*/  STS [R227], R3 ;  /* 0x00000003e3007388 */ /* 0x0003e40000000800 */
[----:B-1----:R-:W-:-:S02]  /*121d0*/  F2FP.PACK_AB R0, R27, R26 ;  /* 0x0000001a1b00723e */ /* 0x002fc400000000ff */
[----:B------:R-:W-:-:S03]  /*121e0*/  F2FP.PACK_AB R2, R31, R30 ;  /* 0x0000001e1f02723e */ /* 0x000fc600000000ff */
[----:B------:R1:W-:Y:S01]  /*121f0*/  STS [R227+0x400], R0 ;  /* 0x00040000e3007388 */ /* 0x0003e20000000800 */
[----:B------:R-:W-:-:S03]  /*12200*/  F2FP.PACK_AB R3, R121, R120 ;  /* 0x000000787903723e */ /* 0x000fc600000000ff */
[----:B------:R1:W-:Y:S04]  /*12210*/  STS [R229], R2 ;  /* 0x00000002e5007388 */ /* 0x0003e80000000800 */
[----:B------:R1:W-:Y:S02]  /*12220*/  STS [R229+0x400], R3 ;  /* 0x00040003e5007388 */ /* 0x0003e40000000800 */
[----:B-1----:R-:W-:Y:S02]  /*12230*/  F2FP.PACK_AB R0, R33, R32 ;  /* 0x000000202100723e */ /* 0x002fe400000000ff */
[----:B------:R-:W-:-:S03]  /*12240*/  F2FP.PACK_AB R2, R93, R92 ;  /* 0x0000005c5d02723e */ /* 0x000fc600000000ff */
[----:B------:R1:W-:Y:S01]  /*12250*/  STS [R228], R0 ;  /* 0x00000000e4007388 */ /* 0x0003e20000000800 */
[----:B------:R-:W-:-:S03]  /*12260*/  F2FP.PACK_AB R3, R35, R34 ;  /* 0x000000222303723e */ /* 0x000fc600000000ff */
[----:B------:R1:W-:Y:S02]  /*12270*/  STS [R228+0x400], R2 ;  /* 0x00040002e4007388 */ /* 0x0003e40000000800 */
[----:B-1----:R-:W-:Y:S02]  /*12280*/  F2FP.PACK_AB R0, R37, R36 ;  /* 0x000000242500723e */ /* 0x002fe400000000ff */
[----:B------:R-:W-:Y:S01]  /*12290*/  F2FP.PACK_AB R2, R101, R100 ;  /* 0x000000646502723e */ /* 0x000fe200000000ff */
[----:B--2---:R1:W-:Y:S04]  /*122a0*/  STS [R7], R3 ;  /* 0x0000000307007388 */ /* 0x0043e80000000800 */
[----:B------:R2:W-:Y:S04]  /*122b0*/  STS [R7+0x400], R0 ;  /* 0x0004000007007388 */ /* 0x0005e80000000800 */
[----:B---3--:R3:W-:Y:S01]  /*122c0*/  STS [R6], R2 ;  /* 0x0000000206007388 */ /* 0x0087e20000000800 */
[----:B-1----:R-:W-:-:S02]  /*122d0*/  F2FP.PACK_AB R3, R115, R114 ;  /* 0x000000727303723e */ /* 0x002fc400000000ff */
[----:B--2---:R-:W-:-:S03]  /*122e0*/  F2FP.PACK_AB R0, R103, R102 ;  /* 0x000000666700723e */ /* 0x004fc600000000ff */
[----:B------:R1:W-:Y:S01]  /*122f0*/  STS [R6+0x400], R3 ;  /* 0x0004000306007388 */ /* 0x0003e20000000800 */
[----:B---3--:R-:W-:-:S03]  /*12300*/  F2FP.PACK_AB R2, R97, R96 ;  /* 0x000000606102723e */ /* 0x008fc600000000ff */
[----:B----4-:R2:W-:Y:S04]  /*12310*/  STS [R5], R0 ;  /* 0x0000000005007388 */ /* 0x0105e80000000800 */
        /* <DEDUP_REMOVED lines=58> */
[----:B----4-:R-:W-:-:S03]  /*126c0*/  F2FP.PACK_AB R2, R81, R80 ;  /* 0x000000505102723e */ /* 0x010fc600000000ff */
[----:B------:R2:W-:Y:S04]  /*126d0*/  STS [R6+0x8000], R4 ;  /* 0x0080000406007388 */ /* 0x0005e80000000800 */
[----:B------:R-:W-:Y:S04]  /*126e0*/  STS [R6+0x8400], R3 ;  /* 0x0084000306007388 */ /* 0x000fe80000000800 */
[----:B------:R3:W-:Y:S01]  /*126f0*/  STS [R5+0x8000], R2 ;  /* 0x0080000205007388 */ /* 0x0007e20000000800 */
[----:B-1----:R-:W-:-:S05]  /*12700*/  F2FP.PACK_AB R0, R55, R54 ;  /* 0x000000363700723e */ /* 0x002fca00000000ff */
[----:B------:R1:W-:Y:S01]  /*12710*/  STS [R5+0x8400], R0 ;  /* 0x0084000005007388 */ /* 0x0003e20000000800 */
[----:B--2---:R-:W-:Y:S01]  /*12720*/  F2FP.PACK_AB R4, R43, R42 ;  /* 0x0000002a2b04723e */ /* 0x004fe200000000ff */
[----:B---3--:R-:W-:-:S04]  /*12730*/  IMAD.MOV.U32 R2, RZ, RZ, 0x4 ;  /* 0x00000004ff027424 */ /* 0x008fc800078e00ff */
[----:B------:R-:W-:-:S04]  /*12740*/  @P1 IMAD.WIDE R6, R215, R2, c[0x0][0x508] ;  /* 0x00014200d7061625 */ /* 0x000fc800078e0202 */
[----:B------:R-:W-:Y:S01]  /*12750*/  IMAD.WIDE R2, R215, R2, c[0x0][0x500] ;  /* 0x00014000d7027625 */ /* 0x000fe200078e0202 */
[----:B-1----:R-:W-:-:S03]  /*12760*/  F2FP.PACK_AB R5, R25, R24 ;  /* 0x000000181905723e */ /* 0x002fc600000000ff */
[----:B------:R-:W-:Y:S02]  /*12770*/  IMAD.MOV.U32 R0, RZ, RZ, RZ ;  /* 0x000000ffff007224 */ /* 0x000fe400078e00ff */
[----:B------:R1:W-:Y:S04]  /*12780*/  STS [R8+0x8000], R5 ;  /* 0x0080000508007388 */ /* 0x0003e80000000800 */
[----:B------:R2:W-:Y:S04]  /*12790*/  STS [R8+0x8400], R4 ;  /* 0x0084000408007388 */ /* 0x0005e80000000800 */
[----:B------:R-:W-:Y:S06]  /*127a0*/  BAR.SYNC.DEFER_BLOCKING 0x1, 0x100 ;  /* 0x0044000000007b1d */ /* 0x000fec0000010000 */
[----:B------:R2:W5:Y:S04]  /*127b0*/  @P1 LDG.E R15, [R6.64] ;  /* 0x00000008060f1981 */ /* 0x000568000c1e1900 */
[----:B------:R2:W5:Y:S01]  /*127c0*/  @P2 LDG.E R0, [R2.64] ;  /* 0x0000000802002981 */ /* 0x000562000c1e1900 */
[----:B------:R-:W-:-:S04]  /*127d0*/  ISETP.NE.AND P0, PT, R224, RZ, PT ;  /* 0x000000ffe000720c */ /* 0x000fc80003f05270 */
[----:B-1----:R-:W-:Y:S01]  /*127e0*/  SEL R5, R224, c[0x0][0x3d4], P0 ;  /* 0x0000f500e0057a07 */ /* 0x002fe20000000000 */
[----:B------:R-:W-:Y:S05]  /*127f0*/  @P1 BRA `(.L_x_565) ;  /* 0x0000004000001947 */ /* 0x000fea0003800000 */
[----:B------:R-:W-:Y:S05]  /*12800*/  @!P2 BRA `(.L_x_565) ;  /* 0x000000300000a947 */ /* 0x000fea0003800000 */
[----:B--2---:R1:W2:Y:S04]  /*12810*/  LDG.E R4, [R2.64] ;  /* 0x0000000802047981 */ /* 0x0042a8000c1e1900 */
[----:B-1----:R-:W2:Y:S02]  /*12820*/  LDG.E R2, [R2.64+0x4] ;  /* 0x0000040802027981 */ /* 0x002ea4000c1e1900 */
[----:B--2--5:R-:W-:Y:S02]  /*12830*/  IADD3 R15, -R4, R2, RZ ;  /* 0x00000002040f7210 */ /* 0x024fe40007ffe1ff */
.L_x_565:
[----:B------:R-:W3:Y:S01]  /*12840*/  LDL R86, [R1+0x10] ;  /* 0x0000100001567983 */ /* 0x000ee20000100800 */
[----:B------:R-:W-:Y:S01]  /*12850*/  IMAD.MOV.U32 R9, RZ, RZ, 0x368 ;  /* 0x00000368ff097424 */ /* 0x000fe200078e00ff */
[----:B------:R-:W-:Y:S01]  /*12860*/  ISETP.GT.AND P2, PT, R5, 0x1, PT ;  /* 0x000000010500780c */ /* 0x000fe20003f44270 */
[----:B--2---:R-:W-:Y:S01]  /*12870*/  IMAD.MOV.U32 R2, RZ, RZ, c[0x0][0x4e8] ;  /* 0x00013a00ff027624 */ /* 0x004fe200078e00ff */
[----:B------:R-:W-:Y:S01]  /*12880*/  ISETP.NE.U32.AND P0, PT, RZ, c[0x0][0x500], PT ;  /* 0x00014000ff007a0c */ /* 0x000fe20003f05070 */
[----:B------:R-:W-:Y:S01]  /*12890*/  IMAD.IADD R11, R216, 0x1, R211 ;  /* 0x00000001d80b7824 */ /* 0x000fe200078e02d3 */
[----:B------:R-:W-:Y:S01]  /*128a0*/  SEL R9, R9, 0x328, P2 ;  /* 0x0000032809097807 */ /* 0x000fe20001000000 */
[----:B------:R-:W1:Y:S01]  /*128b0*/  S2R R87, SR_TID.X ;  /* 0x0000000000577919 */ /* 0x000e620000002100 */
[----:B------:R-:W-:-:S02]  /*128c0*/  ISETP.NE.AND.EX P0, PT, RZ, c[0x0][0x504], PT, P0 ;  /* 0x00014100ff007a0c */ /* 0x000fc40003f05300 */
[----:B------:R-:W2:Y:S01]  /*128d0*/  LDC.64 R4, c[0x0][R9+0x170] ;  /* 0x00005c0009047b82 */ /* 0x000ea20000000a00 */
[----:B------:R-:W-:Y:S02]  /*128e0*/  ISETP.NE.AND P3, PT, R2, 0x1, PT ;  /* 0x000000010200780c */ /* 0x000fe40003f65270 */
[----:B------:R-:W-:Y:S02]  /*128f0*/  SHF.R.S32.HI R2, RZ, 0x1f, R215 ;  /* 0x0000001fff027819 */ /* 0x000fe400000114d7 */
[----:B------:R-:W-:Y:S02]  /*12900*/  SEL R8, R215, RZ, !P0 ;  /* 0x000000ffd7087207 */ /* 0x000fe40004000000 */
[----:B------:R-:W-:Y:S01]  /*12910*/  SEL R3, R2, RZ, !P0 ;  /* 0x000000ff02037207 */ /* 0x000fe20004000000 */
[----:B------:R-:W4:Y:S01]  /*12920*/  LDC.64 R16, c[0x0][R9+0x168] ;  /* 0x00005a0009107b82 */ /* 0x000f220000000a00 */
[----:B------:R-:W-:-:S07]  /*12930*/  LOP3.LUT R10, R214, 0xffff, RZ, 0xc0, !PT ;  /* 0x0000ffffd60a7812 */ /* 0x000fce00078ec0ff */
[----:B------:R2:W4:Y:S01]  /*12940*/  LDC.64 R18, c[0x0][R9+0x178] ;  /* 0x00005e0009127b82 */ /* 0x0005220000000a00 */
[----:B-1----:R-:W-:-:S07]  /*12950*/  SHF.R.S32.HI R83, RZ, 0x1f, R87 ;  /* 0x0000001fff537819 */ /* 0x002fce0000011457 */
[----:B------:R1:W1:Y:S01]  /*12960*/  LDC.64 R20, c[0x0][R9+0x160] ;  /* 0x0000580009147b82 */ /* 0x0002620000000a00 */
[----:B------:R-:W-:-:S04]  /*12970*/  LEA.HI R83, R83, R87, RZ, 0x5 ;  /* 0x0000005753537211 */ /* 0x000fc800078f28ff */
[----:B------:R-:W-:-:S05]  /*12980*/  LOP3.LUT R83, R83, 0xffffffe0, RZ, 0xc0, !PT ;  /* 0xffffffe053537812 */ /* 0x000fca00078ec0ff */
[----:B------:R-:W-:Y:S02]  /*12990*/  IMAD.IADD R83, R87, 0x1, -R83 ;  /* 0x0000000157537824 */ /* 0x000fe400078e0a53 */
[----:B--2---:R-:W-:-:S04]  /*129a0*/  IMAD R2, R5, R8, RZ ;  /* 0x0000000805027224 */ /* 0x004fc800078e02ff */
[----:B------:R-:W-:Y:S02]  /*129b0*/  IMAD R12, R4, R3, R2 ;  /* 0x00000003040c7224 */ /* 0x000fe400078e0202 */
[----:B------:R-:W-:-:S04]  /*129c0*/  @P3 IMAD.HI.U32 R3, R11, c[0x0][0x4ec], RZ ;  /* 0x00013b000b033a27 */ /* 0x000fc800078e00ff */
[----:B------:R-:W-:-:S04]  /*129d0*/  IMAD.WIDE.U32 R4, R4, R8, RZ ;  /* 0x0000000804047225 */ /* 0x000fc800078e00ff */
[----:B----4-:R-:W-:-:S04]  /*129e0*/  IMAD.WIDE.U32 R6, R16, R10, RZ ;  /* 0x0000000a10067225 */ /* 0x010fc800078e00ff */
[----:B------:R-:W-:Y:S01]  /*129f0*/  IMAD.MOV.U32 R2, RZ, RZ, R11 ;  /* 0x000000ffff027224 */ /* 0x000fe200078e000b */
[----:B------:R-:W-:Y:S01]  /*12a00*/  @P3 SHF.R.U32.HI R2, RZ, c[0x0][0x4f0], R3 ;  /* 0x00013c00ff023a19 */ /* 0x000fe20000011603 */
[----:B-1----:R-:W-:Y:S01]  /*12a10*/  IMAD R9, R17, R10, RZ ;  /* 0x0000000a11097224 */ /* 0x002fe200078e02ff */
[----:B------:R-:W-:Y:S01]  /*12a20*/  SEL R3, R225, RZ, P2 ;  /* 0x000000ffe1037207 */ /* 0x000fe20001000000 */
[----:B------:R-:W-:Y:S01]  /*12a30*/  IMAD.IADD R13, R5, 0x1, R12 ;  /* 0x00000001050d7824 */ /* 0x000fe200078e020c */
[--C-:B-----5:R-:W-:Y:S01]  /*12a40*/  IADD3 R14, P1, P0, R4, R6, R0.reuse ;  /* 0x00000006040e7210 */ /* 0x120fe2000783e000 */
[----:B------:R-:W-:Y:S01]  /*12a50*/  IMAD.IADD R6, R7, 0x1, R9 ;  /* 0x0000000107067824 */ /* 0x000fe200078e0209 */
[----:B------:R-:W-:Y:S01]  /*12a60*/  SHF.R.S32.HI R9, RZ, 0x1f, R0 ;  /* 0x0000001fff097819 */ /* 0x000fe20000011400 */
[----:B------:R-:W-:Y:S02]  /*12a70*/  IMAD.MOV R7, RZ, RZ, -R2 ;  /* 0x000000ffff077224 */ /* 0x000fe400078e0a02 */
[-C--:B------:R-:W-:Y:S01]  /*12a80*/  IMAD R12, R19, R3.reuse, RZ ;  /* 0x00000003130c7224 */ /* 0x080fe200078e02ff */
[----:B------:R-:W-:Y:S01]  /*12a90*/  IADD3.X R13, R13, R6, R9, P1, P0 ;  /* 0x000000060d0d7210 */ /* 0x000fe20000fe0409 */
[----:B------:R-:W-:-:S04]  /*12aa0*/  IMAD.WIDE.U32 R4, R18, R3, RZ ;  /* 0x0000000312047225 */ /* 0x000fc800078e00ff */
[----:B------:R-:W-:Y:S01]  /*12ab0*/  IMAD R3, R7, c[0x0][0x4e8], R11 ;  /* 0x00013a0007037a24 */ /* 0x000fe200078e020b */
[----:B------:R-:W-:Y:S01]  /*12ac0*/  IADD3 R4, P1, P0, R2, R14, R4 ;  /* 0x0000000e02047210 */ /* 0x000fe2000783e004 */
[----:B------:R-:W-:Y:S01]  /*12ad0*/  IMAD.IADD R12, R5, 0x1, R12 ;  /* 0x00000001050c7824 */ /* 0x000fe200078e020c */
[----:B------:R-:W-:Y:S01]  /*12ae0*/  SHF.R.S32.HI R5, RZ, 0x1f, R2 ;  /* 0x0000001fff057819 */ /* 0x000fe20000011402 */
[----:B------:R-:W-:Y:S01]  /*12af0*/  IMAD R2, R21, R3, RZ ;  /* 0x0000000315027224 */ /* 0x000fe200078e02ff */
[----:B------:R-:W-:Y:S01]  /*12b00*/  SHF.R.S32.HI R6, RZ, 0x1f, R3 ;  /* 0x0000001fff067819 */ /* 0x000fe20000011403 */
[----:B------:R-:W-:Y:S01]  /*12b10*/  IMAD.MOV.U32 R7, RZ, RZ, c[0x0][0x4a8] ;  /* 0x00012a00ff077624 */ /* 0x000fe200078e00ff */
[----:B------:R-:W-:Y:S01]  /*12b20*/  IADD3.X R5, R5, R13, R12, P1, P0 ;  /* 0x0000000d05057210 */ /* 0x000fe20000fe040c */
[----:B------:R-:W-:Y:S02]  /*12b30*/  IMAD R12, R15, c[0x0][0x4e8], RZ ;  /* 0x00013a000f0c7a24 */ /* 0x000fe400078e02ff */
[----:B------:R-:W-:-:S02]  /*12b40*/  IMAD R6, R20, R6, R2 ;  /* 0x0000000614067224 */ /* 0x000fc400078e0202 */
[----:B------:R-:W-:Y:S01]  /*12b50*/  IMAD.WIDE.U32 R2, R20, R3, R4 ;  /* 0x0000000314027225 */ /* 0x000fe200078e0004 */
[----:B------:R-:W-:-:S03]  /*12b60*/  SEL R4, R7, c[0x0][0x450], P2 ;  /* 0x0001140007047a07 */ /* 0x000fc60001000000 */
[----:B------:R-:W-:Y:S01]  /*12b70*/  IMAD.MOV.U32 R5, RZ, RZ, c[0x0][0x4ac] ;  /* 0x00012b00ff057624 */ /* 0x000fe200078e00ff */
[----:B------:R-:W-:Y:S01]  /*12b80*/  LEA R4, P0, R2, R4, 0x2 ;  /* 0x0000000402047211 */ /* 0x000fe200078010ff */
[----:B------:R-:W-:-:S03]  /*12b90*/  IMAD.IADD R3, R3, 0x1, R6 ;  /* 0x0000000103037824 */ /* 0x000fc600078e0206 */
[----:B------:R-:W-:Y:S01]  /*12ba0*/  SEL R5, R5, c[0x0][0x454], P2 ;  /* 0x0001150005057a07 */ /* 0x000fe20001000000 */
[----:B------:R-:W-:Y:S03]  /*12bb0*/  SHFL.IDX PT, R6, R4, RZ, 0x1c1f ;  /* 0x001c1fff04067589 */ /* 0x000fe600000e0000 */
[----:B------:R-:W-:Y:S01]  /*12bc0*/  LEA.HI.X R2, R2, R5, R3, 0x2, P0 ;  /* 0x0000000502027211 */ /* 0x000fe200000f1403 */
[----:B------:R-:W-:Y:S01]  /*12bd0*/  SHFL.IDX PT, R4, R4, 0x1, 0x1c1f ;  /* 0x003c1f0004047f89 */ /* 0x000fe200000e0000 */
[----:B------:R-:W-:-:S03]  /*12be0*/  LOP3.LUT P0, RZ, R83, 0x3, RZ, 0xc0, !PT ;  /* 0x0000000353ff7812 */ /* 0x000fc6000780c0ff */
[----:B------:R-:W1:Y:S04]  /*12bf0*/  SHFL.IDX PT, R7, R2, RZ, 0x1c1f ;  /* 0x001c1fff02077589 */ /* 0x000e6800000e0000 */
[----:B------:R3:W2:Y:S02]  /*12c00*/  SHFL.IDX PT, R5, R2, 0x1, 0x1c1f ;  /* 0x003c1f0002057f89 */ /* 0x0006a400000e0000 */
[----:B---3--:R-:W-:-:S05]  /*12c10*/  IMAD.IADD R2, R86, 0x1, R211 ;  /* 0x0000000156027824 */ /* 0x008fca00078e02d3 */
[C---:B------:R-:W-:Y:S02]  /*12c20*/  IADD3 R3, R2.reuse, 0x8, RZ ;  /* 0x0000000802037810 */ /* 0x040fe40007ffe0ff */
[-C--:B------:R-:W-:Y:S02]  /*12c30*/  ISETP.GE.OR P1, PT, R2, R12.reuse, P0 ;  /* 0x0000000c0200720c */ /* 0x080fe40000726670 */
[----:B------:R-:W-:-:S11]  /*12c40*/  ISETP.GE.OR P0, PT, R3, R12, P0 ;  /* 0x0000000c0300720c */ /* 0x000fd60000706670 */
[----:B-1----:R1:W-:Y:S01]  /*12c50*/  @!P1 ST.E [R6.64], R23 ;  /* 0x0000001706009985 */ /* 0x0023e2000c101908 */
[----:B------:R-:W-:-:S03]  /*12c60*/  ISETP.GE.AND P1, PT, R3, R12, PT ;  /* 0x0000000c0300720c */ /* 0x000fc60003f26270 */
[----:B--2---:R1:W-:Y:S01]  /*12c70*/  @!P0 ST.E [R4.64], R22 ;  /* 0x0000001604008985 */ /* 0x0043e2000c101908 */
[----:B------:R-:W-:Y:S02]  /*12c80*/  ISETP.GE.AND P0, PT, R2, R12, PT ;  /* 0x0000000c0200720c */ /* 0x000fe40003f06270 */
[----:B------:R-:W-:Y:S01]  /*12c90*/  P2R R13, PR, RZ, 0x2 ;  /* 0x00000002ff0d7803 */ /* 0x000fe20000000000 */
[----:B------:R-:W-:Y:S05]  /*12ca0*/  @P2 BRA `(.L_x_566) ;  /* 0x0000087000002947 */ /* 0x000fea0003800000 */
[----:B-1----:R-:W-:Y:S01]  /*12cb0*/  IMAD R4, R9, c[0x0][0x3a0], RZ ;  /* 0x0000e80009047a24 */ /* 0x002fe200078e02ff */
[----:B------:R-:W-:Y:S01]  /*12cc0*/  SHF.R.S32.HI R5, RZ, 0x1f, R8 ;  /* 0x0000001fff057819 */ /* 0x000fe20000011408 */
[C---:B------:R-:W-:Y:S01]  /*12cd0*/  IMAD.WIDE.U32 R2, R0.reuse, c[0x0][0x3a0], RZ ;  /* 0x0000e80000027a25 */ /* 0x040fe200078e00ff */
[----:B------:R1:W2:Y:S03]  /*12ce0*/  LDS.128 R24, [R179+0x80] ;  /* 0x00008000b3187984 */ /* 0x0002a60000000c00 */
[----:B------:R-:W-:Y:S01]  /*12cf0*/  IMAD R0, R0, c[0x0][0x3a4], R4 ;  /* 0x0000e90000007a24 */ /* 0x000fe200078e0204 */
[----:B------:R-:W-:Y:S01]  /*12d00*/  IADD3 R4, R197, R211, RZ ;  /* 0x000000d3c5047210 */ /* 0x000fe20007ffe0ff */
[----:B------:R1:W3:Y:S01]  /*12d10*/  LDS.128 R36, [R179+0x1080] ;  /* 0x00108000b3247984 */ /* 0x0002e20000000c00 */
[----:B------:R-:W-:-:S02]  /*12d20*/  IMAD R5, R5, c[0x0][0x3f0], RZ ;  /* 0x0000fc0005057a24 */ /* 0x000fc400078e02ff */
[----:B------:R-:W-:Y:S01]  /*12d30*/  IADD3 R3, R3, R0, RZ ;  /* 0x0000000003037210 */ /* 0x000fe20007ffe0ff */
[----:B------:R-:W-:Y:S01]  /*12d40*/  @P3 IMAD.HI.U32 R6, R4, c[0x0][0x4ec], RZ ;  /* 0x00013b0004063a27 */ /* 0x000fe200078e00ff */
[----:B------:R1:W4:Y:S01]  /*12d50*/  LDS.128 R48, [R179+0x2080] ;  /* 0x00208000b3307984 */ /* 0x0003220000000c00 */
[----:B------:R-:W-:Y:S02]  /*12d60*/  MOV R0, R4 ;  /* 0x0000000400007202 */ /* 0x000fe40000000f00 */
[C---:B------:R-:W-:Y:S01]  /*12d70*/  IMAD.WIDE.U32 R2, R10.reuse, c[0x0][0x3e8], R2 ;  /* 0x0000fa000a027a25 */ /* 0x040fe200078e0002 */
[----:B------:R1:W1:Y:S01]  /*12d80*/  LDS.128 R56, [R179+0x3080] ;  /* 0x00308000b3387984 */ /* 0x0002620000000c00 */
[----:B------:R-:W-:Y:S02]  /*12d90*/  @P3 SHF.R.U32.HI R0, RZ, c[0x0][0x4f0], R6 ;  /* 0x00013c00ff003a19 */ /* 0x000fe40000011606 */
[----:B------:R-:W-:Y:S01]  /*12da0*/  IMAD R3, R10, c[0x0][0x3ec], R3 ;  /* 0x0000fb000a037a24 */ /* 0x000fe200078e0203 */
[----:B------:R1:W1:Y:S01]  /*12db0*/  LDS.128 R20, [R179+0x4080] ;  /* 0x00408000b3147984 */ /* 0x0002620000000c00 */
[C---:B------:R-:W-:Y:S01]  /*12dc0*/  IMAD R7, R8.reuse, c[0x0][0x3f4], R5 ;  /* 0x0000fd0008077a24 */ /* 0x040fe200078e0205 */
[----:B------:R-:W-:Y:S01]  /*12dd0*/  SHF.R.S32.HI R6, RZ, 0x1f, R0 ;  /* 0x0000001fff067819 */ /* 0x000fe20000011400 */
[----:B------:R-:W-:Y:S01]  /*12de0*/  IMAD.WIDE.U32 R2, R8, c[0x0][0x3f0], R2 ;  /* 0x0000fc0008027a25 */ /* 0x000fe200078e0002 */
[----:B------:R1:W1:Y:S01]  /*12df0*/  LDS.128 R32, [R179+0x5080] ;  /* 0x00508000b3207984 */ /* 0x0002620000000c00 */
[----:B------:R-:W-:-:S02]  /*12e00*/  IADD3 R5, -R0, RZ, RZ ;  /* 0x000000ff00057210 */ /* 0x000fc40007ffe1ff */
[----:B------:R-:W-:Y:S01]  /*12e10*/  IMAD R6, R6, c[0x0][0x3e0], RZ ;  /* 0x0000f80006067a24 */ /* 0x000fe200078e02ff */
[----:B------:R1:W1:Y:S01]  /*12e20*/  LDS.128 R44, [R179+0x6080] ;  /* 0x00608000b32c7984 */ /* 0x0002620000000c00 */
[----:B------:R-:W-:Y:S01]  /*12e30*/  IADD3 R3, R3, R7, RZ ;  /* 0x0000000703037210 */ /* 0x000fe20007ffe0ff */
[----:B------:R-:W-:Y:S02]  /*12e40*/  IMAD R4, R5, c[0x0][0x4e8], R4 ;  /* 0x00013a0005047a24 */ /* 0x000fe400078e0204 */
[----:B------:R1:W1:Y:S01]  /*12e50*/  LDS.128 R52, [R179+0x7080] ;  /* 0x00708000b3347984 */ /* 0x0002620000000c00 */
[C---:B------:R-:W-:Y:S02]  /*12e60*/  IMAD R5, R0.reuse, c[0x0][0x3e4], R6 ;  /* 0x0000f90000057a24 */ /* 0x040fe400078e0206 */
[----:B------:R-:W-:Y:S01]  /*12e70*/  IMAD.WIDE.U32 R2, R0, c[0x0][0x3e0], R2 ;  /* 0x0000f80000027a25 */ /* 0x000fe200078e0002 */
[----:B------:R1:W1:Y:S01]  /*12e80*/  LDS.128 R16, [R179+0x8080] ;  /* 0x00808000b3107984 */ /* 0x0002620000000c00 */
[----:B------:R-:W-:-:S03]  /*12e90*/  SHF.R.S32.HI R0, RZ, 0x1f, R4 ;  /* 0x0000001fff007819 */ /* 0x000fc60000011404 */
[----:B------:R1:W1:Y:S01]  /*12ea0*/  LDS.128 R28, [R179+0x9080] ;  /* 0x00908000b31c7984 */ /* 0x0002620000000c00 */
[----:B------:R-:W-:Y:S01]  /*12eb0*/  IADD3 R3, R3, R5, RZ ;  /* 0x0000000503037210 */ /* 0x000fe20007ffe0ff */
[----:B------:R-:W-:Y:S02]  /*12ec0*/  IMAD R0, R0, c[0x0][0x3d8], RZ ;  /* 0x0000f60000007a24 */ /* 0x000fe400078e02ff */
[----:B------:R1:W1:Y:S02]  /*12ed0*/  LDS.128 R40, [R179+0xa080] ;  /* 0x00a08000b3287984 */ /* 0x0002640000000c00 */
[C---:B------:R-:W-:Y:S02]  /*12ee0*/  IMAD.WIDE.U32 R2, R4.reuse, c[0x0][0x3d8], R2 ;  /* 0x0000f60004027a25 */ /* 0x040fe400078e0002 */
[----:B------:R1:W1:Y:S02]  /*12ef0*/  LDS.128 R60, [R179+0xb080] ;  /* 0x00b08000b33c7984 */ /* 0x0002640000000c00 */
[----:B------:R-:W-:Y:S01]  /*12f00*/  IMAD R0, R4, c[0x0][0x3dc], R0 ;  /* 0x0000f70004007a24 */ /* 0x000fe200078e0200 */
[----:B------:R-:W-:-:S04]  /*12f10*/  LEA R11, P0, R2, c[0x0][0x380], 0x1 ;  /* 0x0000e000020b7a11 */ /* 0x000fc800078008ff */
[----:B------:R-:W-:-:S04]  /*12f20*/  IADD3 R0, R3, R0, RZ ;  /* 0x0000000003007210 */ /* 0x000fc80007ffe0ff */
[----:B------:R-:W-:Y:S01]  /*12f30*/  LEA.HI.X R9, R2, c[0x0][0x384], R0, 0x1, P0 ;  /* 0x0000e10002097a11 */ /* 0x000fe200000f0c00 */
[----:B------:R-:W-:Y:S05]  /*12f40*/  BRA.DIV ~URZ, `(.L_x_567) ;  /* 0x000054e27f007947 */ /* 0x000fea000b800000 */
[----:B--234-:R2:W3:Y:S02]  /*12f50*/  SHFL.IDX PT, R8, R9, RZ, 0x181f ;  /* 0x00181fff09087589 */ /* 0x01c4e400000e0000 */
.L_x_661:
[----:B------:R-:W-:Y:S05]  /*12f60*/  BRA.DIV ~URZ, `(.L_x_568) ;  /* 0x000055327f007947 */ /* 0x000fea000b800000 */
[----:B------:R4:W2:Y:S02]  /*12f70*/  SHFL.IDX PT, R0, R11, RZ, 0x181f ;  /* 0x00181fff0b007589 */ /* 0x0008a400000e0000 */
.L_x_662:
[----:B------:R-:W-:Y:S01]  /*12f80*/  IADD3 R10, R217, R211, RZ ;  /* 0x000000d3d90a7210 */ /* 0x000fe20007ffe0ff */
        /* <DEDUP_REMOVED lines=10> */
[-C--:B------:R-:W-:Y:S02]  /*13030*/  @!P1 LEA R4, P4, R192, R0.reuse, 0x1 ;  /* 0x00000000c0049211 */ /* 0x080fe400078808ff */
[C---:B------:R-:W-:Y:S02]  /*13040*/  @!P0 LEA R2, P3, R193.reuse, R0, 0x1 ;  /* 0x00000000c1028211 */ /* 0x040fe400078608ff */
[-C--:B---3--:R-:W-:Y:S02]  /*13050*/  @!P2 LEA.HI.X R7, R184, R8.reuse, R15, 0x1, P5 ;  /* 0x00000008b807a211 */ /* 0x088fe400028f0c0f */
[-C--:B------:R-:W-:Y:S02]  /*13060*/  @!P1 LEA.HI.X R5, R192, R8.reuse, R14, 0x1, P4 ;  /* 0x00000008c0059211 */ /* 0x080fe400020f0c0e */
[----:B------:R-:W-:Y:S01]  /*13070*/  @!P0 LEA.HI.X R3, R193, R8, R13, 0x1, P3 ;  /* 0x00000008c1038211 */ /* 0x000fe200018f0c0d */
[----:B------:R2:W-:Y:S04]  /*13080*/  @!P2 ST.E.128 [R6.64], R24 ;  /* 0x000000180600a985 */ /* 0x0005e8000c101d08 */
[----:B-1----:R2:W-:Y:S04]  /*13090*/  @!P1 ST.E.128 [R4.64], R20 ;  /* 0x0000001404009985 */ /* 0x0025e8000c101d08 */
[----:B------:R2:W-:Y:S02]  /*130a0*/  @!P0 ST.E.128 [R2.64], R16 ;  /* 0x0000001002008985 */ /* 0x0005e4000c101d08 */
.L_x_570:
[----:B------:R-:W-:Y:S05]  /*130b0*/  BSYNC B0 ;  /* 0x0000000000007941 */ /* 0x000fea0003800000 */
.L_x_569:
[----:B------:R-:W-:Y:S05]  /*130c0*/  BRA.DIV ~URZ, `(.L_x_571) ;  /* 0x000054427f007947 */ /* 0x000fea000b800000 */
[----:B---3--:R3:W4:Y:S04]  /*130d0*/  SHFL.IDX PT, R8, R9, 0x1, 0x181f ;  /* 0x00381f0009087f89 */ /* 0x00872800000e0000 */
[----:B--2---:R3:W2:Y:S02]  /*130e0*/  SHFL.IDX PT, R0, R11, 0x1, 0x181f ;  /* 0x00381f000b007f89 */ /* 0x0046a400000e0000 */
.L_x_663:
        /* <DEDUP_REMOVED lines=13> */
[-C--:B----4-:R-:W-:Y:S02]  /*131c0*/  @!P2 LEA.HI.X R7, R184, R8.reuse, R15, 0x1, P5 ;  /* 0x00000008b807a211 */ /* 0x090fe400028f0c0f */
[-C--:B------:R-:W-:Y:S02]  /*131d0*/  @!P1 LEA.HI.X R5, R192, R8.reuse, R14, 0x1, P4 ;  /* 0x00000008c0059211 */ /* 0x080fe400020f0c0e */
[----:B------:R-:W-:Y:S01]  /*131e0*/  @!P0 LEA.HI.X R3, R193, R8, R13, 0x1, P3 ;  /* 0x00000008c1038211 */ /* 0x000fe200018f0c0d */
[----:B------:R2:W-:Y:S04]  /*131f0*/  @!P2 ST.E.128 [R6.64], R36 ;  /* 0x000000240600a985 */ /* 0x0005e8000c101d08 */
[----:B-1----:R2:W-:Y:S04]  /*13200*/  @!P1 ST.E.128 [R4.64], R32 ;  /* 0x0000002004009985 */ /* 0x0025e8000c101d08 */
[----:B------:R2:W-:Y:S02]  /*13210*/  @!P0 ST.E.128 [R2.64], R28 ;  /* 0x0000001c02008985 */ /* 0x0005e4000c101d08 */
.L_x_573:
[----:B------:R-:W-:Y:S05]  /*13220*/  BSYNC B0 ;  /* 0x0000000000007941 */ /* 0x000fea0003800000 */
.L_x_572:
[----:B------:R-:W-:Y:S05]  /*13230*/  BRA.DIV ~URZ, `(.L_x_574) ;  /* 0x000053a27f007947 */ /* 0x000fea000b800000 */
[----:B----4-:R4:W3:Y:S02]  /*13240*/  SHFL.IDX PT, R8, R9, 0x2, 0x181f ;  /* 0x00581f0009087f89 */ /* 0x0108e400000e0000 */
.L_x_664:
[----:B------:R-:W-:Y:S05]  /*13250*/  BRA.DIV ~URZ, `(.L_x_575) ;  /* 0x000053f27f007947 */ /* 0x000fea000b800000 */
[----:B--2---:R2:W4:Y:S02]  /*13260*/  SHFL.IDX PT, R0, R11, 0x2, 0x181f ;  /* 0x00581f000b007f89 */ /* 0x00452400000e0000 */
.L_x_665:
        /* <DEDUP_REMOVED lines=19> */
.L_x_577:
[----:B------:R-:W-:Y:S05]  /*133a0*/  BSYNC B0 ;  /* 0x0000000000007941 */ /* 0x000fea0003800000 */
.L_x_576:
[----:B------:R-:W-:Y:S05]  /*133b0*/  BRA.DIV ~URZ, `(.L_x_578) ;  /* 0x000053027f007947 */ /* 0x000fea000b800000 */
[----:B---3--:R3:W2:Y:S04]  /*133c0*/  SHFL.IDX PT, R6, R9, 0x3, 0x181f ;  /* 0x00781f0009067f89 */ /* 0x0086a800000e0000 */
[----:B----4-:R3:W4:Y:S02]  /*133d0*/  SHFL.IDX PT, R0, R11, 0x3, 0x181f ;  /* 0x00781f000b007f89 */ /* 0x01072400000e0000 */
.L_x_666:
[----:B------:R-:W-:-:S04]  /*133e0*/  IADD3 R2, R10, 0x60, RZ ;  /* 0x000000600a027810 */ /* 0x000fc80007ffe0ff */
[----:B------:R-:W-:-:S13]  /*133f0*/  ISETP.GE.AND P0, PT, R2, R12, PT ;  /* 0x0000000c0200720c */ /* 0x000fda0003f06270 */
[----:B------:R-:W-:Y:S05]  /*13400*/  @P0 BRA `(.L_x_579) ;  /* 0x0000201000000947 */ /* 0x000fea0003800000 */
[----:B------:R-:W-:Y:S02]  /*13410*/  ISETP.GE.AND P1, PT, R184, c[0x0][0x3c8], PT ;  /* 0x0000f200b8007a0c */ /* 0x000fe40003f26270 */
[----:B------:R-:W-:Y:S02]  /*13420*/  ISETP.GE.AND P0, PT, R192, c[0x0][0x3c8], PT ;  /* 0x0000f200c0007a0c */ /* 0x000fe40003f06270 */
[----:B------:R-:W-:Y:S02]  /*13430*/  SHF.R.S32.HI R8, RZ, 0x1f, R184 ;  /* 0x0000001fff087819 */ /* 0x000fe400000114b8 */
[----:B------:R-:W-:-:S07]  /*13440*/  SHF.R.S32.HI R7, RZ, 0x1f, R192 ;  /* 0x0000001fff077819 */ /* 0x000fce00000114c0 */
[-C--:B----4-:R-:W-:Y:S02]  /*13450*/  @!P1 LEA R4, P3, R184, R0.reuse, 0x1 ;  /* 0x00000000b8049211 */ /* 0x090fe400078608ff */
[----:B------:R-:W-:Y:S02]  /*13460*/  @!P0 LEA R2, P2, R192, R0, 0x1 ;  /* 0x00000000c0028211 */ /* 0x000fe400078408ff */
        /* <DEDUP_REMOVED lines=11> */
.L_x_566:
        /* <DEDUP_REMOVED lines=32> */
.L_x_667:
[----:B------:R-:W-:Y:S05]  /*13720*/  BRA.DIV ~URZ, `(.L_x_581) ;  /* 0x000050d27f007947 */ /* 0x000fea000b800000 */
[----:B------:R3:W4:Y:S02]  /*13730*/  SHFL.IDX PT, R0, R12, RZ, 0x1c1f ;  /* 0x001c1fff0c007589 */ /* 0x00072400000e0000 */
.L_x_668:
[----:B------:R-:W-:Y:S01]  /*13740*/  BSSY B0, `(.L_x_582) ;  /* 0x000007a000007945 */ /* 0x000fe20003800000 */
[----:B------:R-:W-:Y:S05]  /*13750*/  @P0 BRA `(.L_x_583) ;  /* 0x0000078000000947 */ /* 0x000fea0003800000 */
[----:B------:R-:W-:Y:S02]  /*13760*/  ISETP.GE.AND P1, PT, R199, c[0x0][0x3c8], PT ;  /* 0x0000f200c7007a0c */ /* 0x000fe40003f26270 */
[----:B------:R-:W-:Y:S02]  /*13770*/  ISETP.GE.AND P0, PT, R252, c[0x0][0x3c8], PT ;  /* 0x0000f200fc007a0c */ /* 0x000fe40003f06270 */
[----:B------:R-:W-:Y:S02]  /*13780*/  ISETP.GE.AND P3, PT, R251, c[0x0][0x3c8], PT ;  /* 0x0000f200fb007a0c */ /* 0x000fe40003f66270 */
[----:B------:R-:W-:Y:S02]  /*13790*/  SHF.R.S32.HI R9, RZ, 0x1f, R199 ;  /* 0x0000001fff097819 */ /* 0x000fe400000114c7 */
[----:B------:R-:W-:-:S02]  /*137a0*/  ISETP.GE.AND P4, PT, R250, c[0x0][0x3c8], PT ;  /* 0x0000f200fa007a0c */ /* 0x000fc40003f86270 */
[----:B------:R-:W-:Y:S02]  /*137b0*/  SHF.R.S32.HI R8, RZ, 0x1f, R252 ;  /* 0x0000001fff087819 */ /* 0x000fe400000114fc */
[----:B------:R-:W-:Y:S02]  /*137c0*/  SHF.R.S32.HI R11, RZ, 0x1f, R241 ;  /* 0x0000001fff0b7819 */ /* 0x000fe400000114f1 */
[CC--:B----4-:R-:W-:Y:S02]  /*137d0*/  @!P1 LEA R2, P5, R199.reuse, R0.reuse, 0x2 ;  /* 0x00000000c7029211 */ /* 0x0d0fe400078a10ff */
[C---:B------:R-:W-:Y:S02]  /*137e0*/  @!P0 LEA R6, P2, R252.reuse, R0, 0x2 ;  /* 0x00000000fc068211 */ /* 0x040fe400078410ff */
[-C--:B--2---:R-:W-:Y:S02]  /*137f0*/  @!P1 LEA.HI.X R3, R199, R4.reuse, R9, 0x2, P5 ;  /* 0x00000004c7039211 */ /* 0x084fe400028f1409 */
[----:B------:R-:W-:-:S02]  /*13800*/  @!P0 LEA.HI.X R7, R252, R4, R8, 0x2, P2 ;  /* 0x00000004fc078211 */ /* 0x000fc400010f1408 */
[----:B------:R-:W-:Y:S01]  /*13810*/  ISETP.GE.AND P2, PT, R249, c[0x0][0x3c8], PT ;  /* 0x0000f200f9007a0c */ /* 0x000fe20003f46270 */
[----:B------:R2:W-:Y:S01]  /*13820*/  @!P1 ST.E.64 [R2.64], R132 ;  /* 0x0000008402009985 */ /* 0x0005e2000c101b08 */
[----:B------:R-:W-:Y:S02]  /*13830*/  SHF.R.S32.HI R9, RZ, 0x1f, R251 ;  /* 0x0000001fff097819 */ /* 0x000fe400000114fb */
[----:B------:R-:W-:Y:S01]  /*13840*/  ISETP.GE.AND P1, PT, R248, c[0x0][0x3c8], PT ;  /* 0x0000f200f8007a0c */ /* 0x000fe20003f26270 */
[----:B------:R4:W-:Y:S01]  /*13850*/  @!P0 ST.E.64 [R6.64], R28 ;  /* 0x0000001c06008985 */ /* 0x0009e2000c101b08 */
[----:B------:R-:W-:Y:S02]  /*13860*/  SHF.R.S32.HI R8, RZ, 0x1f, R250 ;  /* 0x0000001fff087819 */ /* 0x000fe400000114fa */
[----:B------:R-:W-:Y:S02]  /*13870*/  SHF.R.S32.HI R10, RZ, 0x1f, R240 ;  /* 0x0000001fff0a7819 */ /* 0x000fe400000114f0 */
[----:B------:R-:W-:-:S02]  /*13880*/  ISETP.GE.AND P6, PT, R235, c[0x0][0x3c8], PT ;  /* 0x0000f200eb007a0c */ /* 0x000fc40003fc6270 */
[----:B------:R-:W-:Y:S02]  /*13890*/  SHF.R.S32.HI R14, RZ, 0x1f, R233 ;  /* 0x0000001fff0e7819 */ /* 0x000fe400000114e9 */
[----:B------:R-:W-:Y:S02]  /*138a0*/  SHF.R.S32.HI R16, RZ, 0x1f, R232 ;  /* 0x0000001fff107819 */ /* 0x000fe400000114e8 */
[----:B------:R-:W-:Y:S02]  /*138b0*/  SHF.R.S32.HI R15, RZ, 0x1f, R231 ;  /* 0x0000001fff0f7819 */ /* 0x000fe400000114e7 */
[CC--:B--2---:R-:W-:Y:S02]  /*138c0*/  @!P3 LEA R2, P5, R251.reuse, R0.reuse, 0x2 ;  /* 0x00000000fb02b211 */ /* 0x0c4fe400078a10ff */
[----:B----4-:R-:W-:Y:S02]  /*138d0*/  @!P4 LEA R6, P0, R250, R0, 0x2 ;  /* 0x00000000fa06c211 */ /* 0x010fe400078010ff */
[----:B------:R-:W-:-:S02]  /*138e0*/  @!P3 LEA.HI.X R3, R251, R4, R9, 0x2, P5 ;  /* 0x00000004fb03b211 */ /* 0x000fc400028f1409 */
[----:B------:R-:W-:Y:S02]  /*138f0*/  @!P4 LEA.HI.X R7, R250, R4, R8, 0x2, P0 ;  /* 0x00000004fa07c211 */ /* 0x000fe400000f1408 */
[----:B------:R-:W-:Y:S01]  /*13900*/  SHF.R.S32.HI R9, RZ, 0x1f, R249 ;  /* 0x0000001fff097819 */ /* 0x000fe200000114f9 */
[----:B------:R2:W-:Y:S01]  /*13910*/  @!P3 ST.E.64 [R2.64], R30 ;  /* 0x0000001e0200b985 */ /* 0x0005e2000c101b08 */
[----:B------:R-:W-:Y:S02]  /*13920*/  ISETP.GE.AND P3, PT, R247, c[0x0][0x3c8], PT ;  /* 0x0000f200f7007a0c */ /* 0x000fe40003f66270 */
[----:B------:R-:W-:Y:S01]  /*13930*/  SHF.R.S32.HI R8, RZ, 0x1f, R248 ;  /* 0x0000001fff087819 */ /* 0x000fe200000114f8 */
[----:B------:R4:W-:Y:S01]  /*13940*/  @!P4 ST.E.64 [R6.64], R32 ;  /* 0x000000200600c985 */ /* 0x0009e2000c101b08 */
[----:B------:R-:W-:Y:S02]  /*13950*/  ISETP.GE.AND P4, PT, R246, c[0x0][0x3c8], PT ;  /* 0x0000f200f6007a0c */ /* 0x000fe40003f86270 */
        /* <DEDUP_REMOVED lines=33> */
[----:B------:R-:W-:-:S05]  /*13b70*/  @!P4 LEA.HI.X R7, R242, R4, R8, 0x2, P0 ;  /* 0x00000004f207c211 */ /* 0x000fca00000f1408 */
[C---:B------:R-:W-:Y:S01]  /*13b80*/  @!P1 LEA R8, P0, R240.reuse, R0, 0x2 ;  /* 0x00000000f0089211 */ /* 0x040fe200078010ff */
[----:B------:R2:W-:Y:S01]  /*13b90*/  @!P3 ST.E.64 [R2.64], R44 ;  /* 0x0000002c0200b985 */ /* 0x0005e2000c101b08 */
[----:B------:R-:W-:Y:S02]  /*13ba0*/  ISETP.GE.AND P3, PT, R239, c[0x0][0x3c8], PT ;  /* 0x0000f200ef007a0c */ /* 0x000fe40003f66270 */
[----:B------:R-:W-:Y:S01]  /*13bb0*/  @!P1 LEA.HI.X R9, R240, R4, R10, 0x2, P0 ;  /* 0x00000004f0099211 */ /* 0x000fe200000f140a */
[----:B------:R4:W-:Y:S01]  /*13bc0*/  @!P4 ST.E.64 [R6.64], R48 ;  /* 0x000000300600c985 */ /* 0x0009e2000c101b08 */
[----:B------:R-:W-:Y:S02]  /*13bd0*/  ISETP.GE.AND P4, PT, R238, c[0x0][0x3c8], PT ;  /* 0x0000f200ee007a0c */ /* 0x000fe40003f86270 */
[----:B------:R-:W-:Y:S02]  /*13be0*/  SHF.R.S32.HI R10, RZ, 0x1f, R238 ;  /* 0x0000001fff0a7819 */ /* 0x000fe400000114ee */
[----:B--2---:R-:W-:-:S04]  /*13bf0*/  @!P2 LEA R2, P5, R241, R0, 0x2 ;  /* 0x00000000f102a211 */ /* 0x004fc800078a10ff */
[----:B------:R-:W-:Y:S02]  /*13c00*/  @!P2 LEA.HI.X R3, R241, R4, R11, 0x2, P5 ;  /* 0x00000004f103a211 */ /* 0x000fe400028f140b */
[----:B----4-:R-:W-:Y:S02]  /*13c10*/  @!P3 LEA R6, P5, R239, R0, 0x2 ;  /* 0x00000000ef06b211 */ /* 0x010fe400078a10ff */
[----:B------:R-:W-:Y:S01]  /*13c20*/  SHF.R.S32.HI R11, RZ, 0x1f, R239 ;  /* 0x0000001fff0b7819 */ /* 0x000fe200000114ef */
[----:B------:R2:W-:Y:S01]  /*13c30*/  @!P2 ST.E.64 [R2.64], R52 ;  /* 0x000000340200a985 */ /* 0x0005e2000c101b08 */
[----:B------:R-:W-:Y:S02]  /*13c40*/  ISETP.GE.AND P2, PT, R237, c[0x0][0x3c8], PT ;  /* 0x0000f200ed007a0c */ /* 0x000fe40003f46270 */
[----:B------:R-:W-:Y:S01]  /*13c50*/  @!P3 LEA.HI.X R7, R239, R4, R11, 0x2, P5 ;  /* 0x00000004ef07b211 */ /* 0x000fe200028f140b */
[----:B------:R4:W-:Y:S01]  /*13c60*/  @!P1 ST.E.64 [R8.64], R56 ;  /* 0x0000003808009985 */ /* 0x0009e2000c101b08 */
[----:B------:R-:W-:-:S02]  /*13c70*/  ISETP.GE.AND P1, PT, R236, c[0x0][0x3c8], PT ;  /* 0x0000f200ec007a0c */ /* 0x000fc40003f26270 */
[----:B------:R-:W-:Y:S01]  /*13c80*/  ISETP.GE.AND P5, PT, R234, c[0x0][0x3c8], PT ;  /* 0x0000f200ea007a0c */ /* 0x000fe20003fa6270 */
[----:B------:R5:W-:Y:S01]  /*13c90*/  @!P3 ST.E.64 [R6.64], R60 ;  /* 0x0000003c0600b985 */ /* 0x000be2000c101b08 */
[----:B------:R-:W-:Y:S02]  /*13ca0*/  SHF.R.S32.HI R11, RZ, 0x1f, R236 ;  /* 0x0000001fff0b7819 */ /* 0x000fe400000114ec */
[----:B--2---:R-:W-:-:S04]  /*13cb0*/  @!P4 LEA R2, P0, R238, R0, 0x2 ;  /* 0x00000000ee02c211 */ /* 0x004fc800078010ff */
[----:B------:R-:W-:Y:S02]  /*13cc0*/  @!P4 LEA.HI.X R3, R238, R4, R10, 0x2, P0 ;  /* 0x00000004ee03c211 */ /* 0x000fe400000f140a */
[----:B----4-:R-:W-:Y:S02]  /*13cd0*/  @!P2 LEA R8, P0, R237, R0, 0x2 ;  /* 0x00000000ed08a211 */ /* 0x010fe400078010ff */
[----:B------:R-:W-:Y:S01]  /*13ce0*/  SHF.R.S32.HI R10, RZ, 0x1f, R237 ;  /* 0x0000001fff0a7819 */ /* 0x000fe200000114ed */
[----:B------:R2:W-:Y:S01]  /*13cf0*/  @!P4 ST.E.64 [R2.64], R64 ;  /* 0x000000400200c985 */ /* 0x0005e2000c101b08 */
[----:B------:R-:W-:Y:S02]  /*13d00*/  ISETP.GE.AND P4, PT, R233, c[0x0][0x3c8], PT ;  /* 0x0000f200e9007a0c */ /* 0x000fe40003f86270 */
[----:B------:R-:W-:Y:S02]  /*13d10*/  @!P2 LEA.HI.X R9, R237, R4, R10, 0x2, P0 ;  /* 0x00000004ed09a211 */ /* 0x000fe400000f140a */
[----:B-----5:R-:W-:-:S02]  /*13d20*/  @!P6 LEA R6, P0, R235, R0, 0x2 ;  /* 0x00000000eb06e211 */ /* 0x020fc400078010ff */
[----:B------:R-:W-:Y:S01]  /*13d30*/  SHF.R.S32.HI R10, RZ, 0x1f, R235 ;  /* 0x0000001fff0a7819 */ /* 0x000fe200000114eb */
[----:B------:R-:W-:Y:S01]  /*13d40*/  @!P2 ST.E.64 [R8.64], R112 ;  /* 0x000000700800a985 */ /* 0x000fe2000c101b08 */
[----:B------:R-:W-:Y:S02]  /*13d50*/  ISETP.GE.AND P2, PT, R232, c[0x0][0x3c8], PT ;  /* 0x0000f200e8007a0c */ /* 0x000fe40003f46270 */
[----:B------:R-:W-:Y:S02]  /*13d60*/  @!P6 LEA.HI.X R7, R235, R4, R10, 0x2, P0 ;  /* 0x00000004eb07e211 */ /* 0x000fe400000f140a */
[----:B------:R-:W-:Y:S02]  /*13d70*/  ISETP.GE.AND P0, PT, R230, c[0x0][0x3c8], PT ;  /* 0x0000f200e6007a0c */ /* 0x000fe40003f06270 */
[----:B------:R-:W-:Y:S02]  /*13d80*/  SHF.R.S32.HI R10, RZ, 0x1f, R234 ;  /* 0x0000001fff0a7819 */ /* 0x000fe400000114ea */
[----:B--2---:R-:W-:-:S04]  /*13d90*/  @!P1 LEA R2, P3, R236, R0, 0x2 ;  /* 0x00000000ec029211 */ /* 0x004fc800078610ff */
[----:B------:R-:W-:-:S05]  /*13da0*/  @!P1 LEA.HI.X R3, R236, R4, R11, 0x2, P3 ;  /* 0x00000004ec039211 */ /* 0x000fca00018f140b */
[----:B------:R2:W-:Y:S01]  /*13db0*/  @!P1 ST.E.64 [R2.64], R68 ;  /* 0x0000004402009985 */ /* 0x0005e2000c101b08 */
[----:B------:R-:W-:-:S03]  /*13dc0*/  ISETP.GE.AND P1, PT, R231, c[0x0][0x3c8], PT ;  /* 0x0000f200e7007a0c */ /* 0x000fc60003f26270 */
[----:B------:R4:W-:Y:S01]  /*13dd0*/  @!P6 ST.E.64 [R6.64], R72 ;  /* 0x000000480600e985 */ /* 0x0009e2000c101b08 */
[----:B--2---:R-:W-:-:S04]  /*13de0*/  @!P5 LEA R2, P3, R234, R0, 0x2 ;  /* 0x00000000ea02d211 */ /* 0x004fc800078610ff */
[----:B------:R-:W-:Y:S02]  /*13df0*/  @!P5 LEA.HI.X R3, R234, R4, R10, 0x2, P3 ;  /* 0x00000004ea03d211 */ /* 0x000fe400018f140a */
[CC--:B------:R-:W-:Y:S02]  /*13e00*/  @!P4 LEA R10, P6, R233.reuse, R0.reuse, 0x2 ;  /* 0x00000000e90ac211 */ /* 0x0c0fe400078c10ff */
[C---:B------:R-:W-:Y:S01]  /*13e10*/  @!P2 LEA R8, P3, R232.reuse, R0, 0x2 ;  /* 0x00000000e808a211 */ /* 0x040fe200078610ff */
[----:B------:R2:W-:Y:S01]  /*13e20*/  @!P5 ST.E.64 [R2.64], R76 ;  /* 0x0000004c0200d985 */ /* 0x0005e2000c101b08 */
[----:B------:R-:W-:Y:S02]  /*13e30*/  @!P4 LEA.HI.X R11, R233, R4, R14, 0x2, P6 ;  /* 0x00000004e90bc211 */ /* 0x000fe400030f140e */
[----:B----4-:R-:W-:Y:S02]  /*13e40*/  @!P1 LEA R6, P5, R231, R0, 0x2 ;  /* 0x00000000e7069211 */ /* 0x010fe400078a10ff */
[----:B------:R-:W-:Y:S01]  /*13e50*/  @!P2 LEA.HI.X R9, R232, R4, R16, 0x2, P3 ;  /* 0x00000004e809a211 */ /* 0x000fe200018f1410 */
[----:B------:R4:W-:Y:S01]  /*13e60*/  @!P4 ST.E.64 [R10.64], R124 ;  /* 0x0000007c0a00c985 */ /* 0x0009e2000c101b08 */
[----:B------:R-:W-:-:S02]  /*13e70*/  SHF.R.S32.HI R14, RZ, 0x1f, R230 ;  /* 0x0000001fff0e7819 */ /* 0x000fc400000114e6 */
[----:B------:R-:W-:Y:S01]  /*13e80*/  @!P1 LEA.HI.X R7, R231, R4, R15, 0x2, P5 ;  /* 0x00000004e7079211 */ /* 0x000fe200028f140f */
[----:B------:R4:W-:Y:S04]  /*13e90*/  @!P2 ST.E.64 [R8.64], R116 ;  /* 0x000000740800a985 */ /* 0x0009e8000c101b08 */
[----:B------:R4:W-:Y:S01]  /*13ea0*/  @!P1 ST.E.64 [R6.64], R80 ;  /* 0x0000005006009985 */ /* 0x0009e2000c101b08 */
[----:B--2---:R-:W-:-:S04]  /*13eb0*/  @!P0 LEA R2, P3, R230, R0, 0x2 ;  /* 0x00000000e6028211 */ /* 0x004fc800078610ff */
[----:B------:R-:W-:-:S05]  /*13ec0*/  @!P0 LEA.HI.X R3, R230, R4, R14, 0x2, P3 ;  /* 0x00000004e6038211 */ /* 0x000fca00018f140e */
[----:B------:R4:W-:Y:S04]  /*13ed0*/  @!P0 ST.E.64 [R2.64], R24 ;  /* 0x0000001802008985 */ /* 0x0009e8000c101b08 */
.L_x_583:
[----:B------:R-:W-:Y:S05]  /*13ee0*/  BSYNC B0 ;  /* 0x0000000000007941 */ /* 0x000fea0003800000 */
.L_x_582:
[----:B------:R-:W-:Y:S05]  /*13ef0*/  BRA.DIV ~URZ, `(.L_x_584) ;  /* 0x000049727f007947 */ /* 0x000fea000b800000 */
[----:B--2---:R2:W1:Y:S04]  /*13f00*/  SHFL.IDX PT, R4, R5, 0x1, 0x1c1f ;  /* 0x003c1f0005047f89 */ /* 0x00446800000e0000 */
[----:B----4-:R2:W4:Y:S02]  /*13f10*/  SHFL.IDX PT, R0, R12, 0x1, 0x1c1f ;  /* 0x003c1f000c007f89 */ /* 0x01052400000e0000 */
.L_x_669:
[----:B------:R-:W-:-:S13]  /*13f20*/  ISETP.NE.AND P0, PT, R13, RZ, PT ;  /* 0x000000ff0d00720c */ /* 0x000fda0003f05270 */
[----:B------:R-:W-:Y:S05]  /*13f30*/  @P0 BRA `(.L_x_579) ;  /* 0x000014e000000947 */ /* 0x000fea0003800000 */
[----:B------:R-:W-:Y:S02]  /*13f40*/  ISETP.GE.AND P4, PT, R199, c[0x0][0x3c8], PT ;  /* 0x0000f200c7007a0c */ /* 0x000fe40003f86270 */
[----:B------:R-:W-:Y:S02]  /*13f50*/  ISETP.GE.AND P1, PT, R250, c[0x0][0x3c8], PT ;  /* 0x0000f200fa007a0c */ /* 0x000fe40003f26270 */
[----:B------:R-:W-:Y:S02]  /*13f60*/  ISETP.GE.AND P3, PT, R252, c[0x0][0x3c8], PT ;  /* 0x0000f200fc007a0c */ /* 0x000fe40003f66270 */
[----:B------:R-:W-:Y:S02]  /*13f70*/  SHF.R.S32.HI R8, RZ, 0x1f, R199 ;  /* 0x0000001fff087819 */ /* 0x000fe400000114c7 */
[----:B------:R-:W-:Y:S02]  /*13f80*/  ISETP.GE.AND P2, PT, R251, c[0x0][0x3c8], PT ;  /* 0x0000f200fb007a0c */ /* 0x000fe40003f46270 */
[----:B-12---:R-:W-:-:S02]  /*13f90*/  SHF.R.S32.HI R5, RZ, 0x1f, R252 ;  /* 0x0000001fff057819 */ /* 0x006fc400000114fc */
[----:B------:R-:W-:Y:S02]  /*13fa0*/  SHF.R.S32.HI R10, RZ, 0x1f, R250 ;  /* 0x0000001fff0a7819 */ /* 0x000fe400000114fa */
[C---:B----4-:R-:W-:Y:S02]  /*13fb0*/  @!P4 LEA R6, P0, R199.reuse, R0, 0x2 ;  /* 0x00000000c706c211 */ /* 0x050fe400078010ff */
[----:B------:R-:W-:Y:S02]  /*13fc0*/  SHF.R.S32.HI R13, RZ, 0x1f, R233 ;  /* 0x0000001fff0d7819 */ /* 0x000fe400000114e9 */
[----:B------:R-:W-:Y:S02]  /*13fd0*/  @!P4 LEA.HI.X R7, R199, R4, R8, 0x2, P0 ;  /* 0x00000004c707c211 */ /* 0x000fe400000f1408 */
[C---:B------:R-:W-:Y:S02]  /*13fe0*/  @!P3 LEA R2, P5, R252.reuse, R0, 0x2 ;  /* 0x00000000fc02b211 */ /* 0x040fe400078a10ff */
[----:B------:R-:W-:Y:S01]  /*13ff0*/  ISETP.GE.AND P0, PT, R249, c[0x0][0x3c8], PT ;  /* 0x0000f200f9007a0c */ /* 0x000fe20003f06270 */
[----:B------:R1:W-:Y:S01]  /*14000*/  @!P4 ST.E.64 [R6.64], R84 ;  /* 0x000000540600c985 */ /* 0x0003e2000c101b08 */
[----:B------:R-:W-:-:S02]  /*14010*/  @!P3 LEA.HI.X R3, R252, R4, R5, 0x2, P5 ;  /* 0x00000004fc03b211 */ /* 0x000fc400028f1405 */
[----:B------:R-:W-:Y:S02]  /*14020*/  SHF.R.S32.HI R5, RZ, 0x1f, R251 ;  /* 0x0000001fff057819 */ /* 0x000fe400000114fb */
[----:B------:R-:W-:Y:S01]  /*14030*/  ISETP.GE.AND P5, PT, R248, c[0x0][0x3c8], PT ;  /* 0x0000f200f8007a0c */ /* 0x000fe20003fa6270 */
[----:B------:R2:W-:Y:S01]  /*14040*/  @!P3 ST.E.64 [R2.64], R26 ;  /* 0x0000001a0200b985 */ /* 0x0005e2000c101b08 */
[----:B------:R-:W-:Y:S02]  /*14050*/  @!P2 LEA R8, P3, R251, R0, 0x2 ;  /* 0x00000000fb08a211 */ /* 0x000fe400078610ff */
[----:B------:R-:W-:Y:S02]  /*14060*/  ISETP.GE.AND P4, PT, R247, c[0x0][0x3c8], PT ;  /* 0x0000f200f7007a0c */ /* 0x000fe40003f86270 */
[----:B------:R-:W-:Y:S02]  /*14070*/  @!P2 LEA.HI.X R9, R251, R4, R5, 0x2, P3 ;  /* 0x00000004fb09a211 */ /* 0x000fe400018f1405 */
[----:B------:R-:W-:-:S02]  /*14080*/  SHF.R.S32.HI R5, RZ, 0x1f, R249 ;  /* 0x0000001fff057819 */ /* 0x000fc400000114f9 */
[----:B---3--:R-:W-:Y:S01]  /*14090*/  SHF.R.S32.HI R12, RZ, 0x1f, R232 ;  /* 0x0000001fff0c7819 */ /* 0x008fe200000114e8 */
[----:B------:R3:W-:Y:S01]  /*140a0*/  @!P2 ST.E.64 [R8.64], R120 ;  /* 0x000000780800a985 */ /* 0x0007e2000c101b08 */
[----:B------:R-:W-:Y:S02]  /*140b0*/  ISETP.GE.AND P2, PT, R245, c[0x0][0x3c8], PT ;  /* 0x0000f200f5007a0c */ /* 0x000fe40003f46270 */
[----:B-1----:R-:W-:-:S13]  /*140c0*/  @!P1 LEA R6, P6, R250, R0, 0x2 ;  /* 0x00000000fa069211 */ /* 0x002fda00078c10ff */
[----:B--2---:R-:W-:-:S04]  /*140d0*/  P2R R2, PR, RZ, 0x40 ;  /* 0x00000040ff027803 */ /* 0x004fc80000000000 */
[----:B------:R-:W-:Y:S02]  /*140e0*/  ISETP.NE.AND P3, PT, R2, RZ, PT ;  /* 0x000000ff0200720c */ /* 0x000fe40003f65270 */
[C---:B------:R-:W-:Y:S02]  /*140f0*/  @!P0 LEA R2, P6, R249.reuse, R0, 0x2 ;  /* 0x00000000f9028211 */ /* 0x040fe400078c10ff */
[-C--:B------:R-:W-:Y:S02]  /*14100*/  @!P1 LEA.HI.X R7, R250, R4.reuse, R10, 0x2, P3 ;  /* 0x00000004fa079211 */ /* 0x080fe400018f140a */
[----:B------:R-:W-:Y:S02]  /*14110*/  ISETP.GE.AND P3, PT, R246, c[0x0][0x3c8], PT ;  /* 0x0000f200f6007a0c */ /* 0x000fe40003f66270 */
[----:B------:R-:W-:Y:S01]  /*14120*/  @!P0 LEA.HI.X R3, R249, R4, R5, 0x2, P6 ;  /* 0x00000004f9038211 */ /* 0x000fe200030f1405 */
[----:B------:R1:W-:Y:S01]  /*14130*/  @!P1 ST.E.64 [R6.64], R92 ;  /* 0x0000005c06009985 */ /* 0x0003e2000c101b08 */
[----:B------:R-:W-:-:S02]  /*14140*/  SHF.R.S32.HI R5, RZ, 0x1f, R248 ;  /* 0x0000001fff057819 */ /* 0x000fc400000114f8 */
[----:B------:R-:W-:Y:S01]  /*14150*/  SHF.R.S32.HI R10, RZ, 0x1f, R247 ;  /* 0x0000001fff0a7819 */ /* 0x000fe200000114f7 */
[----:B------:R2:W-:Y:S01]  /*14160*/  @!P0 ST.E.64 [R2.64], R36 ;  /* 0x0000002402008985 */ /* 0x0005e2000c101b08 */
[----:B---3--:R-:W-:-:S04]  /*14170*/  @!P5 LEA R8, P0, R248, R0, 0x2 ;  /* 0x00000000f808d211 */ /* 0x008fc800078010ff */
[----:B------:R-:W-:Y:S02]  /*14180*/  @!P5 LEA.HI.X R9, R248, R4, R5, 0x2, P0 ;  /* 0x00000004f809d211 */ /* 0x000fe400000f1405 */
[----:B------:R-:W-:Y:S02]  /*14190*/  SHF.R.S32.HI R5, RZ, 0x1f, R246 ;  /* 0x0000001fff057819 */ /* 0x000fe400000114f6 */
[----:B------:R-:W-:Y:S01]  /*141a0*/  ISETP.GE.AND P0, PT, R243, c[0x0][0x3c8], PT ;  /* 0x0000f200f3007a0c */ /* 0x000fe20003f06270 */
[----:B------:R3:W-:Y:S01]  /*141b0*/  @!P5 ST.E.64 [R8.64], R114 ;  /* 0x000000720800d985 */ /* 0x0007e2000c101b08 */
[----:B------:R-:W-:Y:S02]  /*141c0*/  ISETP.GE.AND P5, PT, R242, c[0x0][0x3c8], PT ;  /* 0x0000f200f2007a0c */ /* 0x000fe40003fa6270 */
[-C--:B-1----:R-:W-:Y:S02]  /*141d0*/  @!P4 LEA R6, P6, R247, R0.reuse, 0x2 ;  /* 0x00000000f706c211 */ /* 0x082fe400078c10ff */
[----:B--2---:R-:W-:-:S02]  /*141e0*/  @!P3 LEA R2, P1, R246, R0, 0x2 ;  /* 0x00000000f602b211 */ /* 0x004fc400078210ff */
[----:B------:R-:W-:Y:S02]  /*141f0*/  @!P4 LEA.HI.X R7, R247, R4, R10, 0x2, P6 ;  /* 0x00000004f707c211 */ /* 0x000fe400030f140a */
[----:B------:R-:W-:-:S03]  /*14200*/  SHF.R.S32.HI R10, RZ, 0x1f, R244 ;  /* 0x0000001fff0a7819 */ /* 0x000fc600000114f4 */
[----:B------:R1:W-:Y:S01]  /*14210*/  @!P4 ST.E.64 [R6.64], R96 ;  /* 0x000000600600c985 */ /* 0x0003e2000c101b08 */
[----:B------:R-:W-:-:S05]  /*14220*/  ISETP.GE.AND P4, PT, R241, c[0x0][0x3c8], PT ;  /* 0x0000f200f1007a0c */ /* 0x000fca0003f86270 */
[----:B------:R-:W-:Y:S02]  /*14230*/  P2R R3, PR, RZ, 0x2 ;  /* 0x00000002ff037803 */ /* 0x000fe40000000000 */
[----:B------:R-:W-:Y:S02]  /*14240*/  ISETP.GE.AND P1, PT, R244, c[0x0][0x3c8], PT ;  /* 0x0000f200f4007a0c */ /* 0x000fe40003f26270 */
[----:B------:R-:W-:-:S04]  /*14250*/  ISETP.NE.AND P6, PT, R3, RZ, PT ;  /* 0x000000ff0300720c */ /* 0x000fc80003fc5270 */
[----:B------:R-:W-:Y:S02]  /*14260*/  @!P3 LEA.HI.X R3, R246, R4, R5, 0x2, P6 ;  /* 0x00000004f603b211 */ /* 0x000fe400030f1405 */
[----:B------:R-:W-:-:S03]  /*14270*/  SHF.R.S32.HI R5, RZ, 0x1f, R245 ;  /* 0x0000001fff057819 */ /* 0x000fc600000114f5 */
[----:B------:R2:W-:Y:S01]  /*14280*/  @!P3 ST.E.64 [R2.64], R88 ;  /* 0x000000580200b985 */ /* 0x0005e2000c101b08 */
[----:B---3--:R-:W-:-:S04]  /*14290*/  @!P2 LEA R8, P3, R245, R0, 0x2 ;  /* 0x00000000f508a211 */ /* 0x008fc800078610ff */
[----:B------:R-:W-:Y:S02]  /*142a0*/  @!P2 LEA.HI.X R9, R245, R4, R5, 0x2, P3 ;  /* 0x00000004f509a211 */ /* 0x000fe400018f1405 */
[----:B------:R-:W-:Y:S02]  /*142b0*/  SHF.R.S32.HI R5, RZ, 0x1f, R243 ;  /* 0x0000001fff057819 */ /* 0x000fe400000114f3 */
[----:B-1----:R-:W-:Y:S01]  /*142c0*/  @!P1 LEA R6, P6, R244, R0, 0x2 ;  /* 0x00000000f4069211 */ /* 0x002fe200078c10ff */
[----:B------:R1:W-:Y:S01]  /*142d0*/  @!P2 ST.E.64 [R8.64], R118 ;  /* 0x000000760800a985 */ /* 0x0003e2000c101b08 */
[----:B------:R-:W-:-:S11]  /*142e0*/  ISETP.GE.AND P2, PT, R239, c[0x0][0x3c8], PT ;  /* 0x0000f200ef007a0c */ /* 0x000fd60003f46270 */
[----:B--2---:R-:W-:-:S04]  /*142f0*/  P2R R2, PR, RZ, 0x40 ;  /* 0x00000040ff027803 */ /* 0x004fc80000000000 */
[----:B------:R-:W-:Y:S02]  /*14300*/  ISETP.NE.AND P3, PT, R2, RZ, PT ;  /* 0x000000ff0200720c */ /* 0x000fe40003f65270 */
[C---:B------:R-:W-:Y:S02]  /*14310*/  @!P0 LEA R2, P6, R243.reuse, R0, 0x2 ;  /* 0x00000000f3028211 */ /* 0x040fe400078c10ff */
[-C--:B------:R-:W-:Y:S02]  /*14320*/  @!P1 LEA.HI.X R7, R244, R4.reuse, R10, 0x2, P3 ;  /* 0x00000004f4079211 */ /* 0x080fe400018f140a */
[----:B------:R-:W-:Y:S02]  /*14330*/  @!P0 LEA.HI.X R3, R243, R4, R5, 0x2, P6 ;  /* 0x00000004f3038211 */ /* 0x000fe400030f1405 */
[----:B------:R-:W-:Y:S01]  /*14340*/  SHF.R.S32.HI R5, RZ, 0x1f, R242 ;  /* 0x0000001fff057819 */ /* 0x000fe200000114f2 */
[----:B------:R2:W-:Y:S01]  /*14350*/  @!P1 ST.E.64 [R6.64], R106 ;  /* 0x0000006a06009985 */ /* 0x0005e2000c101b08 */
[----:B------:R-:W-:-:S02]  /*14360*/  ISETP.GE.AND P1, PT, R238, c[0x0][0x3c8], PT ;  /* 0x0000f200ee007a0c */ /* 0x000fc40003f26270 */
[----:B------:R-:W-:Y:S01]  /*14370*/  ISETP.GE.AND P3, PT, R240, c[0x0][0x3c8], PT ;  /* 0x0000f200f0007a0c */ /* 0x000fe20003f66270 */
[----:B------:R3:W-:Y:S01]  /*14380*/  @!P0 ST.E.64 [R2.64], R38 ;  /* 0x0000002602008985 */ /* 0x0007e2000c101b08 */
[C---:B-1----:R-:W-:Y:S02]  /*14390*/  @!P5 LEA R8, P0, R242.reuse, R0, 0x2 ;  /* 0x00000000f208d211 */ /* 0x042fe400078010ff */
[----:B------:R-:W-:Y:S02]  /*143a0*/  SHF.R.S32.HI R10, RZ, 0x1f, R241 ;  /* 0x0000001fff0a7819 */ /* 0x000fe400000114f1 */
[----:B------:R-:W-:Y:S02]  /*143b0*/  @!P5 LEA.HI.X R9, R242, R4, R5, 0x2, P0 ;  /* 0x00000004f209d211 */ /* 0x000fe400000f1405 */
[----:B------:R-:W-:-:S03]  /*143c0*/  SHF.R.S32.HI R5, RZ, 0x1f, R240 ;  /* 0x0000001fff057819 */ /* 0x000fc600000114f0 */
[----:B------:R1:W-:Y:S01]  /*143d0*/  @!P5 ST.E.64 [R8.64], R122 ;  /* 0x0000007a0800d985 */ /* 0x0003e2000c101b08 */
[----:B------:R-:W-:Y:S02]  /*143e0*/  ISETP.GE.AND P5, PT, R236, c[0x0][0x3c8], PT ;  /* 0x0000f200ec007a0c */ /* 0x000fe40003fa6270 */
[----:B--2---:R-:W-:-:S13]  /*143f0*/  @!P4 LEA R6, P6, R241, R0, 0x2 ;  /* 0x00000000f106c211 */ /* 0x004fda00078c10ff */
[----:B---3--:R-:W-:-:S04]  /*14400*/  P2R R2, PR, RZ, 0x40 ;  /* 0x00000040ff027803 */ /* 0x008fc80000000000 */
        /* <DEDUP_REMOVED lines=9> */
[----:B-1----:R-:W-:-:S04]  /*144a0*/  @!P2 LEA R8, P3, R239, R0, 0x2 ;  /* 0x00000000ef08a211 */ /* 0x002fc800078610ff */
[----:B------:R-:W-:Y:S02]  /*144b0*/  @!P2 LEA.HI.X R9, R239, R4, R5, 0x2, P3 ;  /* 0x00000004ef09a211 */ /* 0x000fe400018f1405 */
[----:B------:R-:W-:-:S03]  /*144c0*/  SHF.R.S32.HI R5, RZ, 0x1f, R237 ;  /* 0x0000001fff057819 */ /* 0x000fc600000114ed */
[----:B------:R-:W-:Y:S01]  /*144d0*/  @!P2 ST.E.64 [R8.64], R126 ;  /* 0x0000007e0800a985 */ /* 0x000fe2000c101b08 */
        /* <DEDUP_REMOVED lines=8> */
[----:B------:R-:W-:-:S02]  /*14560*/  ISETP.GE.AND P3, PT, R234, c[0x0][0x3c8], PT ;  /* 0x0000f200ea007a0c */ /* 0x000fc40003f66270 */
[----:B------:R-:W-:Y:S01]  /*14570*/  SHF.R.S32.HI R10, RZ, 0x1f, R236 ;  /* 0x0000001fff0a7819 */ /* 0x000fe200000114ec */
[----:B------:R1:W-:Y:S01]  /*14580*/  @!P1 ST.E.64 [R6.64], R66 ;  /* 0x0000004206009985 */ /* 0x0003e2000c101b08 */
[----:B------:R-:W-:Y:S02]  /*14590*/  SHF.R.S32.HI R5, RZ, 0x1f, R235 ;  /* 0x0000001fff057819 */ /* 0x000fe400000114eb */
[----:B------:R-:W-:Y:S01]  /*145a0*/  ISETP.GE.AND P1, PT, R232, c[0x0][0x3c8], PT ;  /* 0x0000f200e8007a0c */ /* 0x000fe20003f26270 */
[----:B------:R2:W-:Y:S01]  /*145b0*/  @!P0 ST.E.64 [R2.64], R50 ;  /* 0x0000003202008985 */ /* 0x0005e2000c101b08 */
[----:B-1----:R-:W-:-:S04]  /*145c0*/  @!P5 LEA R6, P0, R236, R0, 0x2 ;  /* 0x00000000ec06d211 */ /* 0x002fc800078010ff */
[----:B------:R-:W-:Y:S02]  /*145d0*/  @!P5 LEA.HI.X R7, R236, R4, R10, 0x2, P0 ;  /* 0x00000004ec07d211 */ /* 0x000fe400000f140a */
[-C--:B--2---:R-:W-:Y:S02]  /*145e0*/  @!P4 LEA R2, P6, R235, R0.reuse, 0x2 ;  /* 0x00000000eb02c211 */ /* 0x084fe400078c10ff */
[----:B------:R-:W-:Y:S01]  /*145f0*/  ISETP.GE.AND P0, PT, R231, c[0x0][0x3c8], PT ;  /* 0x0000f200e7007a0c */ /* 0x000fe20003f06270 */
[----:B------:R-:W-:Y:S01]  /*14600*/  @!P5 ST.E.64 [R6.64], R58 ;  /* 0x0000003a0600d985 */ /* 0x000fe2000c101b08 */
[----:B------:R-:W-:Y:S02]  /*14610*/  @!P3 LEA R10, P5, R234, R0, 0x2 ;  /* 0x00000000ea0ab211 */ /* 0x000fe400078a10ff */
[----:B------:R-:W-:Y:S02]  /*14620*/  @!P4 LEA.HI.X R3, R235, R4, R5, 0x2, P6 ;  /* 0x00000004eb03c211 */ /* 0x000fe400030f1405 */
[----:B------:R-:W-:-:S02]  /*14630*/  SHF.R.S32.HI R5, RZ, 0x1f, R234 ;  /* 0x0000001fff057819 */ /* 0x000fc400000114ea */
[C---:B------:R-:W-:Y:S01]  /*14640*/  @!P2 LEA R8, P6, R233.reuse, R0, 0x2 ;  /* 0x00000000e908a211 */ /* 0x040fe200078c10ff */
[----:B------:R1:W-:Y:S03]  /*14650*/  @!P4 ST.E.64 [R2.64], R62 ;  /* 0x0000003e0200c985 */ /* 0x0003e6000c101b08 */
[----:B------:R-:W-:-:S03]  /*14660*/  @!P2 LEA.HI.X R9, R233, R4, R13, 0x2, P6 ;  /* 0x00000004e909a211 */ /* 0x000fc600030f140d */
[----:B-1----:R-:W-:Y:S02]  /*14670*/  P2R R2, PR, RZ, 0x20 ;  /* 0x00000020ff027803 */ /* 0x002fe40000000000 */
[----:B------:R-:W-:Y:S02]  /*14680*/  @!P1 LEA R6, P5, R232, R0, 0x2 ;  /* 0x00000000e8069211 */ /* 0x000fe400078a10ff */
[----:B------:R-:W-:Y:S02]  /*14690*/  ISETP.NE.AND P4, PT, R2, RZ, PT ;  /* 0x000000ff0200720c */ /* 0x000fe40003f85270 */
[-C--:B------:R-:W-:Y:S02]  /*146a0*/  @!P1 LEA.HI.X R7, R232, R4.reuse, R12, 0x2, P5 ;  /* 0x00000004e8079211 */ /* 0x080fe400028f140c */
[----:B------:R-:W-:Y:S02]  /*146b0*/  @!P3 LEA.HI.X R11, R234, R4, R5, 0x2, P4 ;  /* 0x00000004ea0bb211 */ /* 0x000fe400020f1405 */
[----:B------:R-:W-:-:S02]  /*146c0*/  SHF.R.S32.HI R5, RZ, 0x1f, R231 ;  /* 0x0000001fff057819 */ /* 0x000fc400000114e7 */
[C---:B------:R-:W-:Y:S01]  /*146d0*/  @!P0 LEA R2, P4, R231.reuse, R0, 0x2 ;  /* 0x00000000e7028211 */ /* 0x040fe200078810ff */
[----:B------:R1:W-:Y:S03]  /*146e0*/  @!P3 ST.E.64 [R10.64], R78 ;  /* 0x0000004e0a00b985 */ /* 0x0003e6000c101b08 */
[----:B------:R-:W-:Y:S01]  /*146f0*/  @!P0 LEA.HI.X R3, R231, R4, R5, 0x2, P4 ;  /* 0x00000004e7038211 */ /* 0x000fe200020f1405 */
[----:B------:R1:W-:Y:S04]  /*14700*/  @!P2 ST.E.64 [R8.64], R74 ;  /* 0x0000004a0800a985 */ /* 0x0003e8000c101b08 */
        /* <DEDUP_REMOVED lines=9> */
.L_x_564:
[----:B------:R-:W-:Y:S01]  /*147a0*/  ISETP.NE.U32.AND P0, PT, RZ, c[0x0][0x508], PT ;  /* 0x00014200ff007a0c */ /* 0x000fe20003f05070 */
[----:B------:R-:W-:Y:S01]  /*147b0*/  IMAD.MOV.U32 R4, RZ, RZ, 0x4 ;  /* 0x00000004ff047424 */ /* 0x000fe200078e00ff */
[----:B------:R-:W-:Y:S01]  /*147c0*/  ISETP.NE.U32.AND P2, PT, RZ, c[0x0][0x500], PT ;  /* 0x00014000ff007a0c */ /* 0x000fe20003f45070 */
[----:B------:R-:W-:Y:S01]  /*147d0*/  IMAD.MOV.U32 R20, RZ, RZ, c[0x0][0x388] ;  /* 0x0000e200ff147624 */ /* 0x000fe200078e00ff */
[----:B------:R-:W-:Y:S01]  /*147e0*/  ISETP.NE.AND.EX P0, PT, RZ, c[0x0][0x50c], PT, P0 ;  /* 0x00014300ff007a0c */ /* 0x000fe20003f05300 */
[----:B------:R-:W-:Y:S01]  /*147f0*/  IMAD.MOV.U32 R10, RZ, RZ, RZ ;  /* 0x000000ffff0a7224 */ /* 0x000fe200078e00ff */
[----:B------:R-:W-:Y:S01]  /*14800*/  ISETP.NE.AND.EX P2, PT, RZ, c[0x0][0x504], PT, P2 ;  /* 0x00014100ff007a0c */ /* 0x000fe20003f45320 */
[----:B------:R-:W-:-:S10]  /*14810*/  IMAD.WIDE R2, R215, R4, c[0x0][0x500] ;  /* 0x00014000d7027625 */ /* 0x000fd400078e0204 */
[----:B------:R-:W-:Y:S02]  /*14820*/  @P0 IMAD.WIDE R4, R215, R4, c[0x0][0x508] ;  /* 0x00014200d7040625 */ /* 0x000fe400078e0204 */
[----:B------:R2:W5:Y:S04]  /*14830*/  @P2 LDG.E R10, [R2.64] ;  /* 0x00000008020a2981 */ /* 0x000568000c1e1900 */
        /* <DEDUP_REMOVED lines=8> */
.L_x_585:
[----:B--2---:R-:W2:Y:S01]  /*148c0*/  S2R R2, SR_TID.X ;  /* 0x0000000000027919 */ /* 0x004ea20000002100 */
[----:B------:R-:W-:Y:S01]  /*148d0*/  SHF.R.S32.HI R0, RZ, 0x1f, R215 ;  /* 0x0000001fff007819 */ /* 0x000fe200000114d7 */
[----:B------:R-:W-:Y:S01]  /*148e0*/  BSSY B0, `(.L_x_586) ;  /* 0x0000036000007945 */ /* 0x000fe20003800000 */
[----:B------:R-:W-:-:S02]  /*148f0*/  LOP3.LUT R14, R214, 0xffff, RZ, 0xc0, !PT ;  /* 0x0000ffffd60e7812 */ /* 0x000fc400078ec0ff */
[----:B-----5:R-:W-:Y:S02]  /*14900*/  SHF.R.S32.HI R18, RZ, 0x1f, R10 ;  /* 0x0000001fff127819 */ /* 0x020fe4000001140a */
[----:B------:R-:W-:Y:S02]  /*14910*/  SEL R15, R215, RZ, !P2 ;  /* 0x000000ffd70f7207 */ /* 0x000fe40005000000 */
[----:B------:R-:W-:Y:S02]  /*14920*/  SEL R21, R0, RZ, !P2 ;  /* 0x000000ff00157207 */ /* 0x000fe40005000000 */
[----:B--2---:R-:W-:-:S13]  /*14930*/  ISETP.GT.AND P0, PT, R2, 0x7f, PT ;  /* 0x0000007f0200780c */ /* 0x004fda0003f04270 */
[----:B------:R-:W-:Y:S05]  /*14940*/  @P0 BRA `(.L_x_587) ;  /* 0x000002f000000947 */ /* 0x000fea0003800000 */
[----:B------:R-:W-:Y:S01]  /*14950*/  IMAD R0, R20, c[0x0][0x4e8], RZ ;  /* 0x00013a0014007a24 */ /* 0x000fe200078e02ff */
[----:B------:R-:W-:-:S04]  /*14960*/  IADD3 R11, R211, R2, RZ ;  /* 0x00000002d30b7210 */ /* 0x000fc80007ffe0ff */
        /* <DEDUP_REMOVED lines=45> */
.L_x_587:
[----:B------:R-:W-:Y:S05]  /*14c40*/  BSYNC B0 ;  /* 0x0000000000007941 */ /* 0x000fea0003800000 */
.L_x_586:
[----:B------:R-:W-:-:S13]  /*14c50*/  ISETP.GT.AND P0, PT, R19, 0x1, PT ;  /* 0x000000011300780c */ /* 0x000fda0003f04270 */
[----:B------:R-:W-:Y:S05]  /*14c60*/  @P0 BRA `(.L_x_579) ;  /* 0x000007b000000947 */ /* 0x000fea0003800000 */
[----:B------:R-:W-:Y:S01]  /*14c70*/  MOV R2, c[0x0][0x4e8] ;  /* 0x00013a0000027a02 */ /* 0x000fe20000000f00 */
[----:B-1----:R-:W-:Y:S01]  /*14c80*/  IMAD R0, R18, c[0x0][0x3a0], RZ ;  /* 0x0000e80012007a24 */ /* 0x002fe200078e02ff */
[----:B------:R-:W-:Y:S01]  /*14c90*/  IADD3 R4, R197, R211, RZ ;  /* 0x000000d3c5047210 */ /* 0x000fe20007ffe0ff */
[----:B------:R-:W-:Y:S01]  /*14ca0*/  IMAD R5, R21, c[0x0][0x3f0], RZ ;  /* 0x0000fc0015057a24 */ /* 0x000fe200078e02ff */
[----:B------:R-:W-:Y:S01]  /*14cb0*/  ISETP.NE.AND P0, PT, R2, 0x1, PT ;  /* 0x000000010200780c */ /* 0x000fe20003f05270 */
[----:B------:R-:W-:-:S04]  /*14cc0*/  IMAD.WIDE.U32 R2, R10, c[0x0][0x3a0], RZ ;  /* 0x0000e8000a027a25 */ /* 0x000fc800078e00ff */
        /* <DEDUP_REMOVED lines=26> */
.L_x_670:
[----:B------:R-:W-:Y:S05]  /*14e70*/  BRA.DIV ~URZ, `(.L_x_589) ;  /* 0x00003b327f007947 */ /* 0x000fea000b800000 */
[----:B------:R3:W4:Y:S02]  /*14e80*/  SHFL.IDX PT, R0, R12, RZ, 0x181f ;  /* 0x00181fff0c007589 */ /* 0x00072400000e0000 */
.L_x_671:
[----:B------:R-:W-:Y:S01]  /*14e90*/  IMAD R11, R20, c[0x0][0x4e8], RZ ;  /* 0x00013a00140b7a24 */ /* 0x000fe200078e02ff */
        /* <DEDUP_REMOVED lines=13> */
[-C--:B--2---:R-:W-:Y:S02]  /*14f70*/  @!P2 LEA.HI.X R7, R184, R8.reuse, R15, 0x1, P5 ;  /* 0x00000008b807a211 */ /* 0x084fe400028f0c0f */
[-C--:B------:R-:W-:Y:S02]  /*14f80*/  @!P1 LEA.HI.X R5, R192, R8.reuse, R14, 0x1, P4 ;  /* 0x00000008c0059211 */ /* 0x080fe400020f0c0e */
[----:B------:R-:W-:Y:S01]  /*14f90*/  @!P0 LEA.HI.X R3, R193, R8, R13, 0x1, P3 ;  /* 0x00000008c1038211 */ /* 0x000fe200018f0c0d */
[----:B------:R2:W-:Y:S04]  /*14fa0*/  @!P2 ST.E.128 [R6.64], RZ ;  /* 0x000000ff0600a985 */ /* 0x0005e8000c101d08 */
[----:B------:R2:W-:Y:S04]  /*14fb0*/  @!P1 ST.E.128 [R4.64], RZ ;  /* 0x000000ff04009985 */ /* 0x0005e8000c101d08 */
[----:B------:R2:W-:Y:S02]  /*14fc0*/  @!P0 ST.E.128 [R2.64], RZ ;  /* 0x000000ff02008985 */ /* 0x0005e4000c101d08 */
.L_x_591:
[----:B------:R-:W-:Y:S05]  /*14fd0*/  BSYNC B0 ;  /* 0x0000000000007941 */ /* 0x000fea0003800000 */
.L_x_590:
[----:B------:R-:W-:Y:S05]  /*14fe0*/  BRA.DIV ~URZ, `(.L_x_592) ;  /* 0x00003a327f007947 */ /* 0x000fea000b800000 */
[----:B--2---:R2:W1:Y:S04]  /*14ff0*/  SHFL.IDX PT, R8, R9, 0x1, 0x181f ;  /* 0x00381f0009087f89 */ /* 0x00446800000e0000 */
[----:B----4-:R2:W4:Y:S02]  /*15000*/  SHFL.IDX PT, R0, R12, 0x1, 0x181f ;  /* 0x00381f000c007f89 */ /* 0x01052400000e0000 */
.L_x_672:
        /* <DEDUP_REMOVED lines=13> */
[-C--:B-1----:R-:W-:Y:S02]  /*150e0*/  @!P2 LEA.HI.X R7, R184, R8.reuse, R15, 0x1, P5 ;  /* 0x00000008b807a211 */ /* 0x082fe400028f0c0f */
[-C--:B------:R-:W-:Y:S02]  /*150f0*/  @!P1 LEA.HI.X R5, R192, R8.reuse, R14, 0x1, P4 ;  /* 0x00000008c0059211 */ /* 0x080fe400020f0c0e */
[----:B------:R-:W-:Y:S01]  /*15100*/  @!P0 LEA.HI.X R3, R193, R8, R13, 0x1, P3 ;  /* 0x00000008c1038211 */ /* 0x000fe200018f0c0d */
[----:B------:R1:W-:Y:S04]  /*15110*/  @!P2 ST.E.128 [R6.64], RZ ;  /* 0x000000ff0600a985 */ /* 0x0003e8000c101d08 */
[----:B------:R1:W-:Y:S04]  /*15120*/  @!P1 ST.E.128 [R4.64], RZ ;  /* 0x000000ff04009985 */ /* 0x0003e8000c101d08 */
[----:B------:R1:W-:Y:S02]  /*15130*/  @!P0 ST.E.128 [R2.64], RZ ;  /* 0x000000ff02008985 */ /* 0x0003e4000c101d08 */
.L_x_594:
[----:B------:R-:W-:Y:S05]  /*15140*/  BSYNC B0 ;  /* 0x0000000000007941 */ /* 0x000fea0003800000 */
.L_x_593:
[----:B------:R-:W-:Y:S05]  /*15150*/  BRA.DIV ~URZ, `(.L_x_595) ;  /* 0x000039927f007947 */ /* 0x000fea000b800000 */
[----:B-1----:R1:W2:Y:S02]  /*15160*/  SHFL.IDX PT, R8, R9, 0x2, 0x181f ;  /* 0x00581f0009087f89 */ /* 0x0022a400000e0000 */
.L_x_673:
[----:B------:R-:W-:Y:S05]  /*15170*/  BRA.DIV ~URZ, `(.L_x_596) ;  /* 0x000039e27f007947 */ /* 0x000fea000b800000 */
[----:B----4-:R4:W1:Y:S02]  /*15180*/  SHFL.IDX PT, R0, R12, 0x2, 0x181f ;  /* 0x00581f000c007f89 */ /* 0x01086400000e0000 */
.L_x_674:
        /* <DEDUP_REMOVED lines=19> */
.L_x_598:
[----:B------:R-:W-:Y:S05]  /*152c0*/  BSYNC B0 ;  /* 0x0000000000007941 */ /* 0x000fea0003800000 */
.L_x_597:
[----:B------:R-:W-:Y:S05]  /*152d0*/  BRA.DIV ~URZ, `(.L_x_599) ;  /* 0x000038f27f007947 */ /* 0x000fea000b800000 */
[----:B--2---:R2:W3:Y:S04]  /*152e0*/  SHFL.IDX PT, R8, R9, 0x3, 0x181f ;  /* 0x00781f0009087f89 */ /* 0x0044e800000e0000 */
[----:B-1----:R2:W1:Y:S02]  /*152f0*/  SHFL.IDX PT, R0, R12, 0x3, 0x181f ;  /* 0x00781f000c007f89 */ /* 0x00246400000e0000 */
.L_x_675:
        /* <DEDUP_REMOVED lines=10> */
[-C--:B------:R-:W-:Y:S02]  /*153a0*/  @!P1 LEA R4, P4, R192, R0.reuse, 0x1 ;  /* 0x00000000c0049211 */ /* 0x080fe400078808ff */
[C---:B------:R-:W-:Y:S02]  /*153b0*/  @!P0 LEA R2, P3, R193.reuse, R0, 0x1 ;  /* 0x00000000c1028211 */ /* 0x040fe400078608ff */
[-C--:B------:R-:W-:Y:S02]  /*153c0*/  @!P2 LEA.HI.X R7, R184, R8.reuse, R13, 0x1, P5 ;  /* 0x00000008b807a211 */ /* 0x080fe400028f0c0d */
[-C--:B------:R-:W-:Y:S02]  /*153d0*/  @!P1 LEA.HI.X R5, R192, R8.reuse, R12, 0x1, P4 ;  /* 0x00000008c0059211 */ /* 0x080fe400020f0c0c */
[----:B------:R-:W-:Y:S01]  /*153e0*/  @!P0 LEA.HI.X R3, R193, R8, R9, 0x1, P3 ;  /* 0x00000008c1038211 */ /* 0x000fe200018f0c09 */
[----:B------:R1:W-:Y:S04]  /*153f0*/  @!P2 ST.E.128 [R6.64], RZ ;  /* 0x000000ff0600a985 */ /* 0x0003e8000c101d08 */
[----:B------:R1:W-:Y:S04]  /*15400*/  @!P1 ST.E.128 [R4.64], RZ ;  /* 0x000000ff04009985 */ /* 0x0003e8000c101d08 */
[----:B------:R1:W-:Y:S02]  /*15410*/  @!P0 ST.E.128 [R2.64], RZ ;  /* 0x000000ff02008985 */ /* 0x0003e4000c101d08 */
.L_x_579:
[----:B------:R-:W-:Y:S05]  /*15420*/  BSYNC B1 ;  /* 0x0000000000017941 */ /* 0x000fea0003800000 */
.L_x_563:
[----:B------:R-:W-:-:S13]  /*15430*/  ISETP.NE.AND P0, PT, RZ, UR6, PT ;  /* 0x00000006ff007c0c */ /* 0x000fda000bf05270 */
[----:B------:R-:W-:Y:S01]  /*15440*/  @P0 WARPSYNC 0xffffffff ;  /* 0xffffffff00000948 */ /* 0x000fe20003800000 */
[----:B------:R-:W-:Y:S06]  /*15450*/  @P0 BAR.SYNC.DEFER_BLOCKING 0x5, 0x100 ;  /* 0x0144000000000b1d */ /* 0x000fec0000010000 */
[----:B------:R-:W4:Y:S04]  /*15460*/  @P0 LDS.128 R212, [0x18100] ;  /* 0x01810000ffd40984 */ /* 0x000f280000000c00 */
[----:B------:R-:W-:Y:S06]  /*15470*/  @P0 BAR.ARV 0x4, 0x100 ;  /* 0x0104000000000b1d */ /* 0x000fec0000002000 */
[----:B------:R-:W-:Y:S05]  /*15480*/  @P0 BRA `(.L_x_600) ;  /* 0x00000f6000000947 */ /* 0x000fea0003800000 */
[----:B-1--4-:R-:W1:Y:S01]  /*15490*/  S2R R0, SR_TID.X ;  /* 0x0000000000007919 */ /* 0x012e620000002100 */
[----:B------:R-:W-:Y:S01]  /*154a0*/  IMAD.MOV.U32 R7, RZ, RZ, RZ ;  /* 0x000000ffff077224 */ /* 0x000fe200078e00ff */
[----:B-123--:R-:W-:-:S04]  /*154b0*/  LOP3.LUT R12, R0, 0x1f, RZ, 0xc0, !PT ;  /* 0x0000001f000c7812 */ /* 0x00efc800078ec0ff */
[----:B------:R-:W-:Y:S01]  /*154c0*/  ISETP.NE.AND P6, PT, R12, 0x1f, PT ;  /* 0x0000001f0c00780c */ /* 0x000fe20003fc5270 */
[----:B------:R-:W-:Y:S10]  /*154d0*/  BRA.DIV ~URZ, `(.L_x_601) ;  /* 0x000037c27f007947 */ /* 0x000ff4000b800000 */
[----:B------:R1:W2:Y:S02]  /*154e0*/  SHFL.IDX PT, R9, R82, RZ, 0x1f ;  /* 0x00001fff52097589 */ /* 0x0002a400000e0000 */
.L_x_676:
[----:B------:R-:W-:Y:S05]  /*154f0*/  BRA.DIV ~URZ, `(.L_x_602) ;  /* 0x000038127f007947 */ /* 0x000fea000b800000 */
[----:B------:R3:W4:Y:S02]  /*15500*/  SHFL.IDX PT, R8, R82, 0x1, 0x1f ;  /* 0x00201f0052087f89 */ /* 0x00072400000e0000 */
.L_x_677:
[----:B------:R-:W-:Y:S02]  /*15510*/  IMAD.IADD R0, R215, 0x1, R12 ;  /* 0x00000001d7007824 */ /* 0x000fe400078e020c */
        /* <DEDUP_REMOVED lines=16> */
[----:B------:R1:W3:Y:S02]  /*15620*/  SHFL.UP PT, R4, R0, 0x1, RZ ;  /* 0x0420000000047989 */ /* 0x0002e400000e00ff */
.L_x_678:
        /* <DEDUP_REMOVED lines=16> */
.L_x_679:
[----:B---3--:R-:W-:Y:S01]  /*15730*/  IMAD R0, R0, c[0x0][0x538], RZ ;  /* 0x00014e0000007a24 */ /* 0x008fe200078e02ff */
[----:B------:R-:W-:Y:S04]  /*15740*/  BSSY B1, `(.L_x_605) ;  /* 0x00000c5000017945 */ /* 0x000fe80003800000 */
[----:B----4-:R-:W-:-:S04]  /*15750*/  IADD3 R8, R0, R8, RZ ;  /* 0x0000000800087210 */ /* 0x010fc80007ffe0ff */
[----:B--2---:R-:W-:-:S13]  /*15760*/  ISETP.GT.AND P0, PT, R8, R9, PT ;  /* 0x000000090800720c */ /* 0x004fda0003f04270 */
[----:B------:R-:W-:Y:S05]  /*15770*/  @P0 BRA `(.L_x_606) ;  /* 0x0000024000000947 */ /* 0x000fea0003800000 */
.L_x_610:
        /* <DEDUP_REMOVED lines=16> */
.L_x_680:
        /* <DEDUP_REMOVED lines=16> */
.L_x_681:
[----:B--2---:R-:W-:-:S05]  /*15980*/  IMAD R0, R0, c[0x0][0x538], RZ ;  /* 0x00014e0000007a24 */ /* 0x004fca00078e02ff */
[----:B------:R-:W-:-:S04]  /*15990*/  IADD3 R8, R0, R8, RZ ;  /* 0x0000000800087210 */ /* 0x000fc80007ffe0ff */
[----:B------:R-:W-:-:S13]  /*159a0*/  ISETP.GT.AND P0, PT, R8, R9, PT ;  /* 0x000000090800720c */ /* 0x000fda0003f04270 */
[----:B-1----:R-:W-:Y:S05]  /*159b0*/  @!P0 BRA `(.L_x_610) ;  /* 0xfffffdc000008947 */ /* 0x002fea000383ffff */
.L_x_606:
[----:B------:R-:W-:-:S05]  /*159c0*/  IADD3 R8, -R0, R8, RZ ;  /* 0x0000000800087210 */ /* 0x000fca0007ffe1ff */
[----:B------:R-:W-:-:S05]  /*159d0*/  IMAD R0, R4, c[0x0][0x538], R8 ;  /* 0x00014e0004007a24 */ /* 0x000fca00078e0208 */
[----:B------:R-:W-:Y:S01]  /*159e0*/  ISETP.GT.AND P0, PT, R0, R9, PT ;  /* 0x000000090000720c */ /* 0x000fe20003f04270 */
[----:B------:R-:W-:-:S12]  /*159f0*/  BRA.DIV ~URZ, `(.L_x_611) ;  /* 0x000037727f007947 */ /* 0x000fd8000b800000 */
[----:B------:R-:W-:-:S04]  /*15a00*/  VOTE.ANY R5, PT, !P0 ;  /* 0x0000000000057806 */ /* 0x000fc800040e0100 */
.L_x_682:
[----:B------:R-:W2:Y:S02]  /*15a10*/  POPC R0, R5 ;  /* 0x0000000500007309 */ /* 0x000ea40000000000 */
[----:B--2---:R-:W-:Y:S01]  /*15a20*/  IADD3 R215, R0, R215, RZ ;  /* 0x000000d700d77210 */ /* 0x004fe20007ffe0ff */
[----:B------:R-:W-:Y:S05]  /*15a30*/  BRA.DIV ~URZ, `(.L_x_612) ;  /* 0x000037827f007947 */ /* 0x000fea000b800000 */
[----:B------:R2:W3:Y:S04]  /*15a40*/  SHFL.IDX PT, R10, R6, R0, 0x1f ;  /* 0x00001f00060a7589 */ /* 0x0004e800000e0000 */
[----:B------:R2:W4:Y:S02]  /*15a50*/  SHFL.IDX PT, R7, R7, R0, 0x1f ;  /* 0x00001f0007077589 */ /* 0x00052400000e0000 */
.L_x_683:
[----:B------:R-:W-:Y:S01]  /*15a60*/  ISETP.NE.AND P0, PT, R5, RZ, PT ;  /* 0x000000ff0500720c */ /* 0x000fe20003f05270 */
[----:B------:R-:W-:-:S12]  /*15a70*/  BSSY B0, `(.L_x_613) ;  /* 0x0000005000007945 */ /* 0x000fd80003800000 */
[----:B------:R-:W-:Y:S05]  /*15a80*/  @!P0 BRA `(.L_x_614) ;  /* 0x0000003000008947 */ /* 0x000fea0003800000 */
[----:B--2---:R-:W-:Y:S01]  /*15a90*/  IADD3 R0, R0, -0x1, RZ ;  /* 0xffffffff00007810 */ /* 0x004fe20007ffe0ff */
[----:B------:R-:W-:Y:S05]  /*15aa0*/  BRA.DIV ~URZ, `(.L_x_615) ;  /* 0x000037e27f007947 */ /* 0x000fea000b800000 */
[----:B------:R2:W1:Y:S02]  /*15ab0*/  SHFL.IDX PT, R11, R4, R0, 0x1f ;  /* 0x00001f00040b7589 */ /* 0x00046400000e0000 */
.L_x_614:
[----:B------:R-:W-:Y:S05]  /*15ac0*/  BSYNC B0 ;  /* 0x0000000000007941 */ /* 0x000fea0003800000 */
.L_x_613:
[----:B----4-:R-:W-:Y:S01]  /*15ad0*/  ISETP.NE.AND P0, PT, R7, 0x1, PT ;  /* 0x000000010700780c */ /* 0x010fe20003f05270 */
[----:B-1----:R-:W-:Y:S01]  /*15ae0*/  IMAD R212, R11, c[0x0][0x538], R8 ;  /* 0x00014e000bd47a24 */ /* 0x002fe200078e0208 */
[----:B------:R-:W-:Y:S04]  /*15af0*/  BSSY B0, `(.L_x_616) ;  /* 0x0000082000007945 */ /* 0x000fe80003800000 */
[----:B------:R-:W-:-:S07]  /*15b00*/  IADD3 R9, -R212, R9, RZ ;  /* 0x00000009d4097210 */ /* 0x000fce0007ffe1ff */
[----:B------:R-:W-:Y:S05]  /*15b10*/  @!P0 BRA `(.L_x_617) ;  /* 0x000003d000008947 */ /* 0x000fea0003800000 */
[-C--:B---3--:R-:W-:Y:S02]  /*15b20*/  IABS R2, R10.reuse ;  /* 0x0000000a00027213 */ /* 0x088fe40000000000 */
[----:B------:R-:W-:Y:S02]  /*15b30*/  IABS R8, R10 ;  /* 0x0000000a00087213 */ /* 0x000fe40000000000 */
[----:B--2---:R-:W1:Y:S08]  /*15b40*/  I2F.RP R0, R2 ;  /* 0x0000000200007306 */ /* 0x004e700000209400 */
[----:B-1----:R-:W1:Y:S02]  /*15b50*/  MUFU.RCP R0, R0 ;  /* 0x0000000000007308 */ /* 0x002e640000001000 */
[----:B-1----:R-:W-:-:S06]  /*15b60*/  IADD3 R0, R0, 0xffffffe, RZ ;  /* 0x0ffffffe00007810 */ /* 0x002fcc0007ffe0ff */
[----:B------:R-:W1:Y:S02]  /*15b70*/  F2I.FTZ.U32.TRUNC.NTZ R5, R0 ;  /* 0x0000000000057305 */ /* 0x000e64000021f000 */
[----:B-1----:R-:W-:Y:S01]  /*15b80*/  IMAD.MOV R3, RZ, RZ, -R5 ;  /* 0x000000ffff037224 */ /* 0x002fe200078e0a05 */
[----:B------:R-:W-:-:S03]  /*15b90*/  IABS R0, R7 ;  /* 0x0000000700007213 */ /* 0x000fc60000000000 */
[----:B------:R-:W-:Y:S01]  /*15ba0*/  IMAD.MOV.U32 R4, RZ, RZ, R3 ;  /* 0x000000ffff047224 */ /* 0x000fe200078e0003 */
[----:B------:R-:W-:Y:S01]  /*15bb0*/  IABS R3, R9 ;  /* 0x0000000900037213 */ /* 0x000fe20000000000 */
[----:B------:R-:W-:Y:S02]  /*15bc0*/  IMAD.MOV.U32 R6, RZ, RZ, R0 ;  /* 0x000000ffff067224 */ /* 0x000fe400078e0000 */
[----:B------:R-:W-:Y:S02]  /*15bd0*/  IMAD R0, R4, R2, RZ ;  /* 0x0000000204007224 */ /* 0x000fe400078e02ff */
[----:B------:R-:W-:Y:S01]  /*15be0*/  IMAD.MOV.U32 R4, RZ, RZ, RZ ;  /* 0x000000ffff047224 */ /* 0x000fe200078e00ff */
[----:B------:R-:W1:Y:S03]  /*15bf0*/  I2F.RP R11, R6 ;  /* 0x00000006000b7306 */ /* 0x000e660000209400 */
[----:B------:R-:W-:-:S04]  /*15c00*/  IMAD.HI.U32 R5, R5, R0, R4 ;  /* 0x0000000005057227 */ /* 0x000fc800078e0004 */
[----:B------:R-:W-:-:S05]  /*15c10*/  IMAD.MOV R0, RZ, RZ, -R8 ;  /* 0x000000ffff007224 */ /* 0x000fca00078e0a08 */
[----:B------:R-:W-:Y:S01]  /*15c20*/  MOV R4, R0 ;  /* 0x0000000000047202 */ /* 0x000fe20000000f00 */
[----:B------:R-:W-:-:S04]  /*15c30*/  IMAD.HI.U32 R0, R5, R3, RZ ;  /* 0x0000000305007227 */ /* 0x000fc800078e00ff */
[----:B------:R-:W-:Y:S02]  /*15c40*/  IMAD R3, R0, R4, R3 ;  /* 0x0000000400037224 */ /* 0x000fe400078e0203 */
[----:B-1----:R-:W1:Y:S03]  /*15c50*/  MUFU.RCP R4, R11 ;  /* 0x0000000b00047308 */ /* 0x002e660000001000 */
[----:B------:R-:W-:-:S13]  /*15c60*/  ISETP.GT.U32.AND P0, PT, R2, R3, PT ;  /* 0x000000030200720c */ /* 0x000fda0003f04070 */
[----:B------:R-:W-:Y:S01]  /*15c70*/  @!P0 IMAD.IADD R3, R3, 0x1, -R2 ;  /* 0x0000000103038824 */ /* 0x000fe200078e0a02 */
[----:B-1----:R-:W-:Y:S02]  /*15c80*/  IADD3 R4, R4, 0xffffffe, RZ ;  /* 0x0ffffffe04047810 */ /* 0x002fe40007ffe0ff */
[----:B------:R-:W-:Y:S02]  /*15c90*/  @!P0 IADD3 R0, R0, 0x1, RZ ;  /* 0x0000000100008810 */ /* 0x000fe40007ffe0ff */
[----:B------:R-:W-:Y:S02]  /*15ca0*/  ISETP.GE.U32.AND P2, PT, R3, R2, PT ;  /* 0x000000020300720c */ /* 0x000fe40003f46070 */
[----:B------:R-:W1:Y:S01]  /*15cb0*/  F2I.FTZ.U32.TRUNC.NTZ R3, R4 ;  /* 0x0000000400037305 */ /* 0x000e62000021f000 */
[----:B------:R-:W-:Y:S02]  /*15cc0*/  LOP3.LUT R2, R9, R10, RZ, 0x3c, !PT ;  /* 0x0000000a09027212 */ /* 0x000fe400078e3cff */
[----:B------:R-:W-:-:S02]  /*15cd0*/  ISETP.NE.AND P0, PT, R10, RZ, PT ;  /* 0x000000ff0a00720c */ /* 0x000fc40003f05270 */
[----:B------:R-:W-:-:S06]  /*15ce0*/  ISETP.GE.AND P1, PT, R2, RZ, PT ;  /* 0x000000ff0200720c */ /* 0x000fcc0003f26270 */
[----:B------:R-:W-:Y:S01]  /*15cf0*/  @P2 IADD3 R0, R0, 0x1, RZ ;  /* 0x0000000100002810 */ /* 0x000fe20007ffe0ff */
[----:B-1----:R-:W-:-:S06]  /*15d00*/  IMAD.MOV R2, RZ, RZ, -R3 ;  /* 0x000000ffff027224 */ /* 0x002fcc00078e0a03 */
[----:B------:R-:W-:Y:S01]  /*15d10*/  @!P1 IMAD.MOV R0, RZ, RZ, -R0 ;  /* 0x000000ffff009224 */ /* 0x000fe200078e0a00 */
[----:B------:R-:W-:Y:S02]  /*15d20*/  @!P0 LOP3.LUT R0, RZ, R10, RZ, 0x33, !PT ;  /* 0x0000000aff008212 */ /* 0x000fe400078e33ff */
[----:B------:R-:W-:Y:S02]  /*15d30*/  MOV R4, R2 ;  /* 0x0000000200047202 */ /* 0x000fe40000000f00 */
[----:B------:R-:W-:Y:S02]  /*15d40*/  IABS R2, R7 ;  /* 0x0000000700027213 */ /* 0x000fe40000000000 */
[----:B------:R-:W-:Y:S01]  /*15d50*/  IABS R8, R0 ;  /* 0x0000000000087213 */ /* 0x000fe20000000000 */
[----:B------:R-:W-:Y:S02]  /*15d60*/  IMAD R4, R4, R6, RZ ;  /* 0x0000000604047224 */ /* 0x000fe400078e02ff */
[----:B------:R-:W-:-:S02]  /*15d70*/  IMAD.MOV R5, RZ, RZ, -R2 ;  /* 0x000000ffff057224 */ /* 0x000fc400078e0a02 */
[----:B------:R-:W-:-:S04]  /*15d80*/  IMAD.MOV.U32 R2, RZ, RZ, RZ ;  /* 0x000000ffff027224 */ /* 0x000fc800078e00ff */
[----:B------:R-:W-:Y:S01]  /*15d90*/  IMAD.HI.U32 R2, R3, R4, R2 ;  /* 0x0000000403027227 */ /* 0x000fe200078e0002 */
[----:B------:R-:W-:-:S03]  /*15da0*/  MOV R4, R5 ;  /* 0x0000000500047202 */ /* 0x000fc60000000f00 */
[----:B------:R-:W-:-:S04]  /*15db0*/  IMAD.MOV.U32 R3, RZ, RZ, R8 ;  /* 0x000000ffff037224 */ /* 0x000fc800078e0008 */
[----:B------:R-:W-:-:S04]  /*15dc0*/  IMAD.HI.U32 R2, R2, R3, RZ ;  /* 0x0000000302027227 */ /* 0x000fc800078e00ff */
[----:B------:R-:W-:Y:S01]  /*15dd0*/  IMAD R3, R2, R4, R3 ;  /* 0x0000000402037224 */ /* 0x000fe200078e0203 */
[----:B------:R-:W-:-:S04]  /*15de0*/  IADD3 R4, -R0, RZ, RZ ;  /* 0x000000ff00047210 */ /* 0x000fc80007ffe1ff */
        /* <DEDUP_REMOVED lines=9> */
[----:B------:R-:W-:-:S05]  /*15e80*/  @!P0 LOP3.LUT R2, RZ, R7, RZ, 0x33, !PT ;  /* 0x00000007ff028212 */ /* 0x000fca00078e33ff */
[--C-:B------:R-:W-:Y:S02]  /*15e90*/  IMAD.MOV R3, RZ, RZ, -R2.reuse ;  /* 0x000000ffff037224 */ /* 0x100fe400078e0a02 */
[C---:B------:R-:W-:Y:S02]  /*15ea0*/  IMAD R2, R7.reuse, 0x1000000, R2 ;  /* 0x0100000007027824 */ /* 0x040fe400078e0202 */
[----:B------:R-:W-:Y:S02]  /*15eb0*/  IMAD R3, R7, R3, R0 ;  /* 0x0000000307037224 */ /* 0x000fe400078e0200 */
[----:B------:R-:W-:Y:S02]  /*15ec0*/  IMAD R0, R10, R4, R9 ;  /* 0x000000040a007224 */ /* 0x000fe400078e0209 */
[----:B------:R-:W-:Y:S01]  /*15ed0*/  IMAD R214, R3, 0x10000, R2 ;  /* 0x0001000003d67824 */ /* 0x000fe200078e0202 */
[----:B------:R-:W-:Y:S05]  /*15ee0*/  BRA `(.L_x_618) ;  /* 0x0000042000007947 */ /* 0x000fea0003800000 */
.L_x_617:
[----:B------:R-:W-:-:S04]  /*15ef0*/  IMAD.MOV.U32 R2, RZ, RZ, 0x4 ;  /* 0x00000004ff027424 */ /* 0x000fc800078e00ff */
[----:B------:R-:W-:-:S05]  /*15f00*/  IMAD.WIDE R2, R215, R2, c[0x0][0x590] ;  /* 0x00016400d7027625 */ /* 0x000fca00078e0202 */
[----:B--2---:R-:W2:Y:S02]  /*15f10*/  LDG.E R4, [R2.64] ;  /* 0x0000000802047981 */ /* 0x004ea4000c1e1900 */
[----:B--23--:R-:W-:-:S05]  /*15f20*/  IMAD R8, R4, R10, RZ ;  /* 0x0000000a04087224 */ /* 0x00cfca00078e02ff */
        /* <DEDUP_REMOVED lines=27> */
[----:B------:R-:W-:Y:S02]  /*160e0*/  IMAD R11, R4, R0, RZ ;  /* 0x00000000040b7224 */ /* 0x000fe400078e02ff */
[----:B------:R-:W-:-:S03]  /*160f0*/  IMAD.MOV R0, RZ, RZ, -R0 ;  /* 0x000000ffff007224 */ /* 0x000fc600078e0a00 */
[----:B------:R-:W-:Y:S01]  /*16100*/  IADD3 R2, -R11, c[0x0][0x538], RZ ;  /* 0x00014e000b027a10 */ /* 0x000fe20007ffe1ff */
[----:B------:R-:W-:-:S03]  /*16110*/  IMAD R7, R8, R0, R9 ;  /* 0x0000000008077224 */ /* 0x000fc600078e0209 */
[----:B------:R-:W-:Y:S01]  /*16120*/  IMNMX R2, R4, R2, PT ;  /* 0x0000000204027217 */ /* 0x000fe20003800200 */
[----:B------:R-:W-:-:S03]  /*16130*/  IMAD.MOV.U32 R4, RZ, RZ, RZ ;  /* 0x000000ffff047224 */ /* 0x000fc600078e00ff */
[-C--:B------:R-:W-:Y:S02]  /*16140*/  IABS R3, R2.reuse ;  /* 0x0000000200037213 */ /* 0x080fe40000000000 */
[----:B------:R-:W-:-:S03]  /*16150*/  IABS R8, R2 ;  /* 0x0000000200087213 */ /* 0x000fc60000000000 */
[----:B------:R-:W-:-:S04]  /*16160*/  IMAD.MOV.U32 R6, RZ, RZ, R3 ;  /* 0x000000ffff067224 */ /* 0x000fc800078e0003 */
[----:B------:R-:W1:Y:S08]  /*16170*/  I2F.RP R3, R6 ;  /* 0x0000000600037306 */ /* 0x000e700000209400 */
[----:B-1----:R-:W1:Y:S02]  /*16180*/  MUFU.RCP R3, R3 ;  /* 0x0000000300037308 */ /* 0x002e640000001000 */
[----:B-1----:R-:W-:-:S06]  /*16190*/  IADD3 R3, R3, 0xffffffe, RZ ;  /* 0x0ffffffe03037810 */ /* 0x002fcc0007ffe0ff */
[----:B------:R-:W1:Y:S02]  /*161a0*/  F2I.FTZ.U32.TRUNC.NTZ R5, R3 ;  /* 0x0000000300057305 */ /* 0x000e64000021f000 */
[----:B-1----:R-:W-:-:S05]  /*161b0*/  IMAD.MOV R3, RZ, RZ, -R5 ;  /* 0x000000ffff037224 */ /* 0x002fca00078e0a05 */
[----:B------:R-:W-:Y:S02]  /*161c0*/  MOV R0, R3 ;  /* 0x0000000300007202 */ /* 0x000fe40000000f00 */
[----:B------:R-:W-:-:S03]  /*161d0*/  IABS R3, R7 ;  /* 0x0000000700037213 */ /* 0x000fc60000000000 */
[----:B------:R-:W-:-:S04]  /*161e0*/  IMAD R0, R0, R6, RZ ;  /* 0x0000000600007224 */ /* 0x000fc800078e02ff */
[----:B------:R-:W-:-:S04]  /*161f0*/  IMAD.HI.U32 R5, R5, R0, R4 ;  /* 0x0000000005057227 */ /* 0x000fc800078e0004 */
[----:B------:R-:W-:-:S04]  /*16200*/  IMAD.MOV R0, RZ, RZ, -R8 ;  /* 0x000000ffff007224 */ /* 0x000fc800078e0a08 */
[----:B------:R-:W-:Y:S02]  /*16210*/  IMAD.MOV.U32 R4, RZ, RZ, R0 ;  /* 0x000000ffff047224 */ /* 0x000fe400078e0000 */
[----:B------:R-:W-:-:S04]  /*16220*/  IMAD.HI.U32 R0, R5, R3, RZ ;  /* 0x0000000305007227 */ /* 0x000fc800078e00ff */
[----:B------:R-:W-:-:S05]  /*16230*/  IMAD R3, R0, R4, R3 ;  /* 0x0000000400037224 */ /* 0x000fca00078e0203 */
[----:B------:R-:W-:-:S13]  /*16240*/  ISETP.GT.U32.AND P0, PT, R6, R3, PT ;  /* 0x000000030600720c */ /* 0x000fda0003f04070 */
[-C--:B------:R-:W-:Y:S02]  /*16250*/  @!P0 IADD3 R3, R3, -R6.reuse, RZ ;  /* 0x8000000603038210 */ /* 0x080fe40007ffe0ff */
[----:B------:R-:W-:Y:S02]  /*16260*/  @!P0 IADD3 R0, R0, 0x1, RZ ;  /* 0x0000000100008810 */ /* 0x000fe40007ffe0ff */
[----:B------:R-:W-:Y:S02]  /*16270*/  ISETP.GE.U32.AND P2, PT, R3, R6, PT ;  /* 0x000000060300720c */ /* 0x000fe40003f46070 */
[----:B------:R-:W-:Y:S02]  /*16280*/  LOP3.LUT R3, R7, R2, RZ, 0x3c, !PT ;  /* 0x0000000207037212 */ /* 0x000fe400078e3cff */
[----:B------:R-:W-:Y:S02]  /*16290*/  ISETP.NE.AND P0, PT, R2, RZ, PT ;  /* 0x000000ff0200720c */ /* 0x000fe40003f05270 */
[----:B------:R-:W-:Y:S01]  /*162a0*/  ISETP.GE.AND P1, PT, R3, RZ, PT ;  /* 0x000000ff0300720c */ /* 0x000fe20003f26270 */
[----:B------:R-:W-:Y:S01]  /*162b0*/  IMAD.MOV R3, RZ, RZ, -R2 ;  /* 0x000000ffff037224 */ /* 0x000fe200078e0a02 */
[----:B------:R-:W-:-:S05]  /*162c0*/  IADD3 R7, R11, 0x1000000, R7 ;  /* 0x010000000b077810 */ /* 0x000fca0007ffe007 */
[----:B------:R-:W-:-:S06]  /*162d0*/  @P2 IADD3 R0, R0, 0x1, RZ ;  /* 0x0000000100002810 */ /* 0x000fcc0007ffe0ff */
[----:B------:R-:W-:Y:S01]  /*162e0*/  @!P1 IMAD.MOV R0, RZ, RZ, -R0 ;  /* 0x000000ffff009224 */ /* 0x000fe200078e0a00 */
[----:B------:R-:W-:-:S05]  /*162f0*/  @!P0 LOP3.LUT R0, RZ, R2, RZ, 0x33, !PT ;  /* 0x00000002ff008212 */ /* 0x000fca00078e33ff */
[----:B------:R-:W-:Y:S02]  /*16300*/  IMAD R214, R0, R3, R7 ;  /* 0x0000000300d67224 */ /* 0x000fe400078e0207 */
.L_x_618:
[----:B------:R-:W-:Y:S05]  /*16310*/  BSYNC B0 ;  /* 0x0000000000007941 */ /* 0x000fea0003800000 */
.L_x_616:
[----:B------:R-:W-:-:S04]  /*16320*/  LOP3.LUT R0, RZ, R0, RZ, 0x33, !PT ;  /* 0x00000000ff007212 */ /* 0x000fc800078e33ff */
[----:B------:R-:W-:Y:S01]  /*16330*/  IADD3 R213, R0, R10, RZ ;  /* 0x0000000a00d57210 */ /* 0x000fe20007ffe0ff */
[----:B------:R-:W-:Y:S05]  /*16340*/  BRA `(.L_x_619) ;  /* 0x0000004000007947 */ /* 0x000fea0003800000 */
.L_x_607:
[----:B------:R-:W-:Y:S01]  /*16350*/  IMAD.MOV.U32 R212, RZ, RZ, R9 ;  /* 0x000000ffffd47224 */ /* 0x000fe200078e0009 */
[----:B------:R-:W-:Y:S01]  /*16360*/  MOV R214, RZ ;  /* 0x000000ff00d67202 */ /* 0x000fe20000000f00 */
[----:B------:R-:W-:Y:S01]  /*16370*/  IMAD.MOV.U32 R213, RZ, RZ, RZ ;  /* 0x000000ffffd57224 */ /* 0x000fe200078e00ff */
[----:B------:R-:W-:Y:S02]  /*16380*/  MOV R215, c[0x0][0x53c] ;  /* 0x00014f0000d77a02 */ /* 0x000fe40000000f00 */
.L_x_619:
[----:B------:R-:W-:Y:S05]  /*16390*/  BSYNC B1 ;  /* 0x0000000000017941 */ /* 0x000fea0003800000 */
.L_x_605:
[----:B------:R-:W-:Y:S01]  /*163a0*/  WARPSYNC 0xffffffff ;  /* 0xffffffff00007948 */ /* 0x000fe20003800000 */
[----:B------:R-:W-:Y:S01]  /*163b0*/  BAR.SYNC.DEFER_BLOCKING 0x4, 0x100 ;  /* 0x0104000000007b1d */ /* 0x000fe20000010000 */
[----:B------:R-:W-:-:S13]  /*163c0*/  ISETP.NE.AND P0, PT, R12, RZ, PT ;  /* 0x000000ff0c00720c */ /* 0x000fda0003f05270 */
[----:B------:R2:W-:Y:S04]  /*163d0*/  @!P0 STS.128 [0x18100], R212 ;  /* 0x018100d4ff008388 */ /* 0x0005e80000000c00 */
[----:B------:R-:W-:Y:S06]  /*163e0*/  BAR.ARV 0x5, 0x100 ;  /* 0x0144000000007b1d */ /* 0x000fec0000002000 */
.L_x_600:
[----:B----4-:R-:W-:-:S13]  /*163f0*/  ISETP.GE.AND P0, PT, R215, c[0x0][0x53c], PT ;  /* 0x00014f00d7007a0c */ /* 0x010fda0003f06270 */
[----:B-123--:R-:W-:Y:S01]  /*16400*/  @P0 CALL.REL.NOINC `(.L_x_620) ;  /* 0x0000001000000944 */ /* 0x00efe20003c00000 */
[----:B------:R-:W-:Y:S05]  /*16410*/  BRA `(.L_x_621) ;  /* 0xfffeb63000007947 */ /* 0x000fea000383ffff */
.L_x_620:
[----:B------:R-:W-:Y:S05]  /*16420*/  EXIT ;  /* 0x000000000000794d */ /* 0x000fea0003800000 */
.L_x_444:
[----:B------:R-:W-:Y:S01]  /*16430*/  IMAD.MOV.U32 R0, RZ, RZ, R5 ;  /* 0x000000ffff007224 */ /* 0x000fe200078e0005 */
[----:B------:R-:W-:Y:S02]  /*16440*/  MOV R2, 0x1 ;  /* 0x0000000100027802 */ /* 0x000fe40000000f00 */
[----:B------:R-:W-:Y:S02]  /*16450*/  MOV R3, 0x16470 ;  /* 0x0001647000037802 */ /* 0x000fe40000000f00 */
[----:B-1----:R-:W-:Y:S05]  /*16460*/  CALL.REL.NOINC `($__internal_10_$__cuda_sm70_shflsync_up_p) ;  /* 0x00002f5000007944 */ /* 0x002fea0003c00000 */
[----:B------:R-:W-:Y:S01]  /*16470*/  MOV R0, R4 ;  /* 0x0000000400007202 */ /* 0x000fe20000000f00 */
[----:B------:R-:W-:Y:S05]  /*16480*/  BRA `(.L_x_622) ;  /* 0xfffe9fb000007947 */ /* 0x000fea000383ffff */
.L_x_445:
[----:B------:R-:W-:Y:S01]  /*16490*/  IMAD.MOV.U32 R0, RZ, RZ, R5 ;  /* 0x000000ffff007224 */ /* 0x000fe200078e0005 */
[----:B------:R-:W-:Y:S02]  /*164a0*/  MOV R2, 0x2 ;  /* 0x0000000200027802 */ /* 0x000fe40000000f00 */
[----:B------:R-:W-:Y:S02]  /*164b0*/  MOV R3, 0x164d0 ;  /* 0x000164d000037802 */ /* 0x000fe40000000f00 */
[----:B-1----:R-:W-:Y:S05]  /*164c0*/  CALL.REL.NOINC `($__internal_10_$__cuda_sm70_shflsync_up_p) ;  /* 0x00002ef000007944 */ /* 0x002fea0003c00000 */
[----:B------:R-:W-:Y:S01]  /*164d0*/  SEL R0, R4, RZ, P4 ;  /* 0x000000ff04007207 */ /* 0x000fe20002000000 */
[----:B------:R-:W-:Y:S01]  /*164e0*/  IMAD.MOV.U32 R2, RZ, RZ, 0x4 ;  /* 0x00000004ff027424 */ /* 0x000fe200078e00ff */
[----:B------:R-:W-:-:S03]  /*164f0*/  MOV R3, 0x16520 ;  /* 0x0001652000037802 */ /* 0x000fc60000000f00 */
[----:B------:R-:W-:Y:S02]  /*16500*/  IMAD.IADD R0, R5, 0x1, R0 ;  /* 0x0000000105007824 */ /* 0x000fe400078e0200 */
[----:B------:R-:W-:Y:S05]  /*16510*/  CALL.REL.NOINC `($__internal_10_$__cuda_sm70_shflsync_up_p) ;  /* 0x00002ea000007944 */ /* 0x000fea0003c00000 */
        /* <DEDUP_REMOVED lines=12> */
[----:B------:R-:W-:Y:S02]  /*165e0*/  MOV R186, 0x1f ;  /* 0x0000001f00ba7802 */ /* 0x000fe40000000f00 */
[----:B------:R-:W-:Y:S01]  /*165f0*/  MOV R3, 0x16630 ;  /* 0x0001663000037802 */ /* 0x000fe20000000f00 */
[----:B------:R-:W-:-:S04]  /*16600*/  IMAD.IADD R4, R0, 0x1, R4 ;  /* 0x0000000100047824 */ /* 0x000fc800078e0204 */
[----:B------:R-:W-:Y:S02]  /*16610*/  IMAD.MOV.U32 R185, RZ, RZ, R4 ;  /* 0x000000ffffb97224 */ /* 0x000fe400078e0004 */
[----:B------:R-:W-:Y:S05]  /*16620*/  CALL.REL.NOINC `($__internal_9_$__cuda_sm70_shflsync_idx_p) ;  /* 0x00002d3000007944 */ /* 0x000fea0003c00000 */
[----:B------:R-:W-:Y:S01]  /*16630*/  MOV R0, R186 ;  /* 0x000000ba00007202 */ /* 0x000fe20000000f00 */
[----:B------:R-:W-:Y:S05]  /*16640*/  BRA `(.L_x_623) ;  /* 0xfffe9ef000007947 */ /* 0x000fea000383ffff */
.L_x_447:
[----:B------:R-:W-:Y:S02]  /*16650*/  SEL R0, RZ, 0x1, P0 ;  /* 0x00000001ff007807 */ /* 0x000fe40000000000 */
[----:B------:R-:W-:Y:S02]  /*16660*/  MOV R2, 0x16680 ;  /* 0x0001668000027802 */ /* 0x000fe40000000f00 */
[----:B-1----:R-:W-:Y:S05]  /*16670*/  CALL.REL.NOINC `($__internal_11_$__cuda_sm70_votesync_ballot) ;  /* 0x00002db000007944 */ /* 0x002fea0003c00000 */
[----:B------:R-:W-:Y:S01]  /*16680*/  MOV R6, R0 ;  /* 0x0000000000067202 */ /* 0x000fe20000000f00 */
[----:B------:R-:W-:Y:S05]  /*16690*/  BRA `(.L_x_624) ;  /* 0xfffe9f3000007947 */ /* 0x000fea000383ffff */
.L_x_448:
[----:B------:R-:W-:Y:S01]  /*166a0*/  IMAD.MOV.U32 R185, RZ, RZ, R9 ;  /* 0x000000ffffb97224 */ /* 0x000fe200078e0009 */
[----:B------:R-:W-:Y:S01]  /*166b0*/  MOV R2, R0 ;  /* 0x0000000000027202 */ /* 0x000fe20000000f00 */
[----:B------:R-:W-:Y:S01]  /*166c0*/  IMAD.MOV.U32 R186, RZ, RZ, 0x1f ;  /* 0x0000001fffba7424 */ /* 0x000fe200078e00ff */
[----:B------:R-:W-:Y:S02]  /*166d0*/  MOV R3, 0x166f0 ;  /* 0x000166f000037802 */ /* 0x000fe40000000f00 */
[----:B------:R-:W-:Y:S05]  /*166e0*/  CALL.REL.NOINC `($__internal_9_$__cuda_sm70_shflsync_idx_p) ;  /* 0x00002c7000007944 */ /* 0x000fea0003c00000 */
[----:B------:R-:W-:Y:S01]  /*166f0*/  IMAD.MOV.U32 R12, RZ, RZ, R186 ;  /* 0x000000ffff0c7224 */ /* 0x000fe200078e00ba */
[----:B------:R-:W-:Y:S01]  /*16700*/  MOV R185, R8 ;  /* 0x0000000800b97202 */ /* 0x000fe20000000f00 */
[----:B------:R-:W-:Y:S01]  /*16710*/  IMAD.MOV.U32 R5, RZ, RZ, RZ ;  /* 0x000000ffff057224 */ /* 0x000fe200078e00ff */
[----:B------:R-:W-:Y:S01]  /*16720*/  MOV R2, R0 ;  /* 0x0000000000027202 */ /* 0x000fe20000000f00 */
[----:B------:R-:W-:Y:S01]  /*16730*/  IMAD.MOV.U32 R186, RZ, RZ, 0x1f ;  /* 0x0000001fffba7424 */ /* 0x000fe200078e00ff */
[----:B------:R-:W-:-:S02]  /*16740*/  MOV R3, 0x16760 ;  /* 0x0001676000037802 */ /* 0x000fc40000000f00 */
[----:B------:R-:W-:Y:S05]  /*16750*/  CALL.REL.NOINC `($__internal_9_$__cuda_sm70_shflsync_idx_p) ;  /* 0x00002c0000007944 */ /* 0x000fea0003c00000 */
[----:B------:R-:W-:Y:S01]  /*16760*/  MOV R9, R186 ;  /* 0x000000ba00097202 */ /* 0x000fe20000000f00 */
[----:B------:R-:W-:Y:S05]  /*16770*/  BRA `(.L_x_625) ;  /* 0xfffe9eb000007947 */ /* 0x000fea000383ffff */
.L_x_451:
[----:B------:R-:W-:Y:S01]  /*16780*/  IMAD.MOV.U32 R185, RZ, RZ, R4 ;  /* 0x000000ffffb97224 */ /* 0x000fe200078e0004 */
[----:B------:R-:W-:Y:S01]  /*16790*/  MOV R2, R0 ;  /* 0x0000000000027202 */ /* 0x000fe20000000f00 */
[----:B------:R-:W-:Y:S01]  /*167a0*/  IMAD.MOV.U32 R186, RZ, RZ, 0x1f ;  /* 0x0000001fffba7424 */ /* 0x000fe200078e00ff */
[----:B------:R-:W-:-:S02]  /*167b0*/  MOV R3, 0x167d0 ;  /* 0x000167d000037802 */ /* 0x000fc40000000f00 */
[----:B--23--:R-:W-:Y:S05]  /*167c0*/  CALL.REL.NOINC `($__internal_9_$__cuda_sm70_shflsync_idx_p) ;  /* 0x00002b9000007944 */ /* 0x00cfea0003c00000 */
[----:B------:R-:W-:Y:S01]  /*167d0*/  MOV R5, R186 ;  /* 0x000000ba00057202 */ /* 0x000fe20000000f00 */
[----:B------:R-:W-:Y:S05]  /*167e0*/  BRA `(.L_x_450) ;  /* 0xfffe9ea000007947 */ /* 0x000fea000383ffff */
.L_x_470:
[----:B------:R-:W-:Y:S01]  /*167f0*/  IMAD.MOV.U32 R185, RZ, RZ, R9 ;  /* 0x000000ffffb97224 */ /* 0x000fe200078e0009 */
[----:B------:R-:W-:Y:S01]  /*16800*/  MOV R2, RZ ;  /* 0x000000ff00027202 */ /* 0x000fe20000000f00 */
[----:B------:R-:W-:Y:S01]  /*16810*/  IMAD.MOV.U32 R186, RZ, RZ, 0x181f ;  /* 0x0000181fffba7424 */ /* 0x000fe200078e00ff */
[----:B------:R-:W-:-:S02]  /*16820*/  MOV R3, 0x16840 ;  /* 0x0001684000037802 */ /* 0x000fc40000000f00 */
[----:B-----5:R-:W-:Y:S05]  /*16830*/  CALL.REL.NOINC `($__internal_9_$__cuda_sm70_shflsync_idx_p) ;  /* 0x00002b2000007944 */ /* 0x020fea0003c00000 */
[----:B------:R-:W-:Y:S01]  /*16840*/  MOV R8, R186 ;  /* 0x000000ba00087202 */ /* 0x000fe20000000f00 */
[----:B------:R-:W-:Y:S05]  /*16850*/  BRA `(.L_x_626) ;  /* 0xfffec15000007947 */ /* 0x000fea000383ffff */
.L_x_471:
[----:B------:R-:W-:Y:S01]  /*16860*/  IMAD.MOV.U32 R185, RZ, RZ, R12 ;  /* 0x000000ffffb97224 */ /* 0x000fe200078e000c */
[----:B------:R-:W-:Y:S01]  /*16870*/  MOV R2, RZ ;  /* 0x000000ff00027202 */ /* 0x000fe20000000f00 */
[----:B------:R-:W-:Y:S01]  /*16880*/  IMAD.MOV.U32 R186, RZ, RZ, 0x181f ;  /* 0x0000181fffba7424 */ /* 0x000fe200078e00ff */
[----:B------:R-:W-:-:S02]  /*16890*/  MOV R3, 0x168b0 ;  /* 0x000168b000037802 */ /* 0x000fc40000000f00 */
[----:B-12--5:R-:W-:Y:S05]  /*168a0*/  CALL.REL.NOINC `($__internal_9_$__cuda_sm70_shflsync_idx_p) ;  /* 0x00002ab000007944 */ /* 0x026fea0003c00000 */
[----:B------:R-:W-:Y:S01]  /*168b0*/  MOV R0, R186 ;  /* 0x000000ba00007202 */ /* 0x000fe20000000f00 */
[----:B------:R-:W-:Y:S05]  /*168c0*/  BRA `(.L_x_627) ;  /* 0xfffec10000007947 */ /* 0x000fea000383ffff */
.L_x_474:
[----:B------:R-:W-:Y:S01]  /*168d0*/  IMAD.MOV.U32 R185, RZ, RZ, R9 ;  /* 0x000000ffffb97224 */ /* 0x000fe200078e0009 */
[----:B--2---:R-:W-:Y:S01]  /*168e0*/  MOV R2, 0x1 ;  /* 0x0000000100027802 */ /* 0x004fe20000000f00 */
[----:B------:R-:W-:Y:S01]  /*168f0*/  IMAD.MOV.U32 R186, RZ, RZ, 0x181f ;  /* 0x0000181fffba7424 */ /* 0x000fe200078e00ff */
[----:B------:R-:W-:-:S02]  /*16900*/  MOV R3, 0x16920 ;  /* 0x0001692000037802 */ /* 0x000fc40000000f00 */
[----:B-1-345:R-:W-:Y:S05]  /*16910*/  CALL.REL.NOINC `($__internal_9_$__cuda_sm70_shflsync_idx_p) ;  /* 0x00002a4000007944 */ /* 0x03afea0003c00000 */
[----:B------:R-:W-:Y:S01]  /*16920*/  IMAD.MOV.U32 R8, RZ, RZ, R186 ;  /* 0x000000ffff087224 */ /* 0x000fe200078e00ba */
[----:B------:R-:W-:Y:S01]  /*16930*/  MOV R2, 0x1 ;  /* 0x0000000100027802 */ /* 0x000fe20000000f00 */
[----:B------:R-:W-:Y:S01]  /*16940*/  IMAD.MOV.U32 R185, RZ, RZ, R12 ;  /* 0x000000ffffb97224 */ /* 0x000fe200078e000c */
[----:B------:R-:W-:-:S02]  /*16950*/  MOV R186, 0x181f ;  /* 0x0000181f00ba7802 */ /* 0x000fc40000000f00 */
[----:B------:R-:W-:Y:S02]  /*16960*/  MOV R3, 0x16980 ;  /* 0x0001698000037802 */ /* 0x000fe40000000f00 */
[----:B------:R-:W-:Y:S05]  /*16970*/  CALL.REL.NOINC `($__internal_9_$__cuda_sm70_shflsync_idx_p) ;  /* 0x000029e000007944 */ /* 0x000fea0003c00000 */
[----:B------:R-:W-:Y:S01]  /*16980*/  MOV R0, R186 ;  /* 0x000000ba00007202 */ /* 0x000fe20000000f00 */
[----:B------:R-:W-:Y:S05]  /*16990*/  BRA `(.L_x_628) ;  /* 0xfffec1b000007947 */ /* 0x000fea000383ffff */
.L_x_477:
[----:B------:R-:W-:Y:S01]  /*169a0*/  IMAD.MOV.U32 R185, RZ, RZ, R9 ;  /* 0x000000ffffb97224 */ /* 0x000fe200078e0009 */
[----:B-1----:R-:W-:Y:S01]  /*169b0*/  MOV R2, 0x2 ;  /* 0x0000000200027802 */ /* 0x002fe20000000f00 */
[----:B------:R-:W-:Y:S01]  /*169c0*/  IMAD.MOV.U32 R186, RZ, RZ, 0x181f ;  /* 0x0000181fffba7424 */ /* 0x000fe200078e00ff */
[----:B------:R-:W-:Y:S02]  /*169d0*/  MOV R3, 0x169f0 ;  /* 0x000169f000037802 */ /* 0x000fe40000000f00 */
[----:B--2345:R-:W-:Y:S05]  /*169e0*/  CALL.REL.NOINC `($__internal_9_$__cuda_sm70_shflsync_idx_p) ;  /* 0x0000297000007944 */ /* 0x03cfea0003c00000 */
[----:B------:R-:W-:Y:S01]  /*169f0*/  MOV R8, R186 ;  /* 0x000000ba00087202 */ /* 0x000fe20000000f00 */
[----:B------:R-:W-:Y:S05]  /*16a00*/  BRA `(.L_x_629) ;  /* 0xfffec2a000007947 */ /* 0x000fea000383ffff */
.L_x_478:
[----:B------:R-:W-:Y:S01]  /*16a10*/  IMAD.MOV.U32 R185, RZ, RZ, R12 ;  /* 0x000000ffffb97224 */ /* 0x000fe200078e000c */
[----:B------:R-:W-:Y:S01]  /*16a20*/  MOV R2, 0x2 ;  /* 0x0000000200027802 */ /* 0x000fe20000000f00 */
[----:B------:R-:W-:Y:S01]  /*16a30*/  IMAD.MOV.U32 R186, RZ, RZ, 0x181f ;  /* 0x0000181fffba7424 */ /* 0x000fe200078e00ff */
[----:B------:R-:W-:Y:S02]  /*16a40*/  MOV R3, 0x16a60 ;  /* 0x00016a6000037802 */ /* 0x000fe40000000f00 */
[----:B-12345:R-:W-:Y:S05]  /*16a50*/  CALL.REL.NOINC `($__internal_9_$__cuda_sm70_shflsync_idx_p) ;  /* 0x0000290000007944 */ /* 0x03efea0003c00000 */
[----:B------:R-:W-:Y:S01]  /*16a60*/  MOV R0, R186 ;  /* 0x000000ba00007202 */ /* 0x000fe20000000f00 */
[----:B------:R-:W-:Y:S05]  /*16a70*/  BRA `(.L_x_630) ;  /* 0xfffec25000007947 */ /* 0x000fea000383ffff */
.L_x_481:
[----:B------:R-:W-:Y:S01]  /*16a80*/  IMAD.MOV.U32 R185, RZ, RZ, R9 ;  /* 0x000000ffffb97224 */ /* 0x000fe200078e0009 */
[----:B-1----:R-:W-:Y:S01]  /*16a90*/  MOV R2, 0x3 ;  /* 0x0000000300027802 */ /* 0x002fe20000000f00 */
[----:B------:R-:W-:Y:S01]  /*16aa0*/  IMAD.MOV.U32 R186, RZ, RZ, 0x181f ;  /* 0x0000181fffba7424 */ /* 0x000fe200078e00ff */
[----:B------:R-:W-:-:S02]  /*16ab0*/  MOV R3, 0x16ad0 ;  /* 0x00016ad000037802 */ /* 0x000fc40000000f00 */
[----:B--2345:R-:W-:Y:S05]  /*16ac0*/  CALL.REL.NOINC `($__internal_9_$__cuda_sm70_shflsync_idx_p) ;  /* 0x0000289000007944 */ /* 0x03cfea0003c00000 */
        /* <DEDUP_REMOVED lines=8> */
.L_x_484:
[----:B------:R-:W-:Y:S01]  /*16b50*/  IMAD.MOV.U32 R185, RZ, RZ, R5 ;  /* 0x000000ffffb97224 */ /* 0x000fe200078e0005 */
[----:B------:R-:W-:Y:S01]  /*16b60*/  MOV R2, RZ ;  /* 0x000000ff00027202 */ /* 0x000fe20000000f00 */
[----:B------:R-:W-:Y:S01]  /*16b70*/  IMAD.MOV.U32 R186, RZ, RZ, 0x181f ;  /* 0x0000181fffba7424 */ /* 0x000fe200078e00ff */
[----:B------:R-:W-:Y:S02]  /*16b80*/  MOV R3, 0x16ba0 ;  /* 0x00016ba000037802 */ /* 0x000fe40000000f00 */
[----:B------:R-:W-:Y:S05]  /*16b90*/  CALL.REL.NOINC `($__internal_9_$__cuda_sm70_shflsync_idx_p) ;  /* 0x000027c000007944 */ /* 0x000fea0003c00000 */
[----:B------:R-:W-:Y:S01]  /*16ba0*/  MOV R4, R186 ;  /* 0x000000ba00047202 */ /* 0x000fe20000000f00 */
[----:B------:R-:W-:Y:S05]  /*16bb0*/  BRA `(.L_x_632) ;  /* 0xfffedc2000007947 */ /* 0x000fea000383ffff */
.L_x_485:
[----:B------:R-:W-:Y:S01]  /*16bc0*/  IMAD.MOV.U32 R185, RZ, RZ, R12 ;  /* 0x000000ffffb97224 */ /* 0x000fe200078e000c */
[----:B------:R-:W-:Y:S01]  /*16bd0*/  MOV R2, RZ ;  /* 0x000000ff00027202 */ /* 0x000fe20000000f00 */
[----:B------:R-:W-:Y:S01]  /*16be0*/  IMAD.MOV.U32 R186, RZ, RZ, 0x181f ;  /* 0x0000181fffba7424 */ /* 0x000fe200078e00ff */
[----:B------:R-:W-:Y:S02]  /*16bf0*/  MOV R3, 0x16c10 ;  /* 0x00016c1000037802 */ /* 0x000fe40000000f00 */
[----:B-12---:R-:W-:Y:S05]  /*16c00*/  CALL.REL.NOINC `($__internal_9_$__cuda_sm70_shflsync_idx_p) ;  /* 0x0000275000007944 */ /* 0x006fea0003c00000 */
[C---:B------:R-:W-:Y:S01]  /*16c10*/  IADD3 R6, P1, R186.reuse, R104, RZ ;  /* 0x00000068ba067210 */ /* 0x040fe20007f3e0ff */
[----:B------:R-:W-:Y:S01]  /*16c20*/  IMAD.MOV.U32 R185, RZ, RZ, R5 ;  /* 0x000000ffffb97224 */ /* 0x000fe200078e0005 */
[----:B------:R-:W-:-:S02]  /*16c30*/  IADD3 R8, P0, R186, R102, RZ ;  /* 0x00000066ba087210 */ /* 0x000fc40007f1e0ff */
[----:B------:R-:W-:Y:S01]  /*16c40*/  ISETP.GE.AND P2, PT, R184, c[0x0][0x1d4], PT ;  /* 0x00007500b8007a0c */ /* 0x000fe20003f46270 */
[----:B------:R-:W-:Y:S01]  /*16c50*/  IMAD.X R7, R4, 0x1, R98, P1 ;  /* 0x0000000104077824 */ /* 0x000fe200008e0662 */
[----:B------:R-:W-:Y:S01]  /*16c60*/  ISETP.GE.AND P1, PT, R192, c[0x0][0x1d4], PT ;  /* 0x00007500c0007a0c */ /* 0x000fe20003f26270 */
[----:B------:R-:W-:Y:S01]  /*16c70*/  IMAD.X R9, R4, 0x1, R97, P0 ;  /* 0x0000000104097824 */ /* 0x000fe200000e0661 */
[----:B------:R-:W-:Y:S02]  /*16c80*/  ISETP.GE.AND P0, PT, R193, c[0x0][0x1d4], PT ;  /* 0x00007500c1007a0c */ /* 0x000fe40003f06270 */
[----:B------:R-:W-:Y:S01]  /*16c90*/  IADD3 R2, P3, R186, R105, RZ ;  /* 0x00000069ba027210 */ /* 0x000fe20007f7e0ff */
[----:B------:R-:W-:Y:S01]  /*16ca0*/  IMAD.MOV.U32 R186, RZ, RZ, 0x181f ;  /* 0x0000181fffba7424 */ /* 0x000fe200078e00ff */
[----:B------:R-:W-:Y:S02]  /*16cb0*/  SEL R11, RZ, 0x10, P2 ;  /* 0x00000010ff0b7807 */ /* 0x000fe40001000000 */
[----:B------:R-:W-:Y:S01]  /*16cc0*/  SEL R10, RZ, 0x10, P1 ;  /* 0x00000010ff0a7807 */ /* 0x000fe20000800000 */
[----:B------:R-:W-:Y:S01]  /*16cd0*/  IMAD.X R3, R4, 0x1, R99, P3 ;  /* 0x0000000104037824 */ /* 0x000fe200018e0663 */
[----:B------:R-:W-:Y:S01]  /*16ce0*/  SEL R5, RZ, 0x10, P0 ;  /* 0x00000010ff057807 */ /* 0x000fe20000000000 */
[----:B------:R-:W-:Y:S01]  /*16cf0*/  @!PT LDS RZ, [RZ] ;  /* 0x00000000fffff984 */ /* 0x000fe20000000800 */
[----:B------:R-:W-:Y:S01]  /*16d00*/  @!PT LDS RZ, [RZ] ;  /* 0x00000000fffff984 */ /* 0x000fe20000000800 */
[----:B------:R-:W-:Y:S01]  /*16d10*/  @!PT LDS RZ, [RZ] ;  /* 0x00000000fffff984 */ /* 0x000fe20000000800 */
[----:B------:R1:W-:Y:S04]  /*16d20*/  LDGSTS.E.BYPASS.LTC128B.128 [R179+0x6100], [R8.64], !P2 ;  /* 0x0610000008b37fae */ /* 0x0003e8000d101d48 */
[----:B------:R1:W-:Y:S04]  /*16d30*/  LDGSTS.E.BYPASS.LTC128B.128 [R179+0x8100], [R6.64], !P1 ;  /* 0x0810000006b37fae */ /* 0x0003e8000c901d48 */
[----:B------:R2:W-:Y:S02]  /*16d40*/  LDGSTS.E.BYPASS.LTC128B.128 [R179+0xa100], [R2.64], !P0 ;  /* 0x0a10000002b37fae */ /* 0x0005e4000c101d48 */
[----:B--2---:R-:W-:Y:S01]  /*16d50*/  IMAD.MOV.U32 R2, RZ, RZ, 0x1 ;  /* 0x00000001ff027424 */ /* 0x004fe200078e00ff */
[----:B------:R-:W-:-:S02]  /*16d60*/  MOV R3, 0x16d80 ;  /* 0x00016d8000037802 */ /* 0x000fc40000000f00 */
[----:B-1----:R-:W-:Y:S05]  /*16d70*/  CALL.REL.NOINC `($__internal_9_$__cuda_sm70_shflsync_idx_p) ;  /* 0x000025e000007944 */ /* 0x002fea0003c00000 */
        /* <DEDUP_REMOVED lines=8> */
.L_x_486:
[----:B------:R-:W-:Y:S01]  /*16e00*/  IMAD.MOV.U32 R185, RZ, RZ, R4 ;  /* 0x000000ffffb97224 */ /* 0x000fe200078e0004 */
[----:B------:R-:W-:Y:S01]  /*16e10*/  MOV R2, RZ ;  /* 0x000000ff00027202 */ /* 0x000fe20000000f00 */
[----:B------:R-:W-:Y:S01]  /*16e20*/  IMAD.MOV.U32 R186, RZ, RZ, 0x1c1f ;  /* 0x00001c1fffba7424 */ /* 0x000fe200078e00ff */
[----:B------:R-:W-:Y:S02]  /*16e30*/  MOV R3, 0x16e50 ;  /* 0x00016e5000037802 */ /* 0x000fe40000000f00 */
[----:B------:R-:W-:Y:S05]  /*16e40*/  CALL.REL.NOINC `($__internal_9_$__cuda_sm70_shflsync_idx_p) ;  /* 0x0000251000007944 */ /* 0x000fea0003c00000 */
[----:B------:R-:W-:Y:S01]  /*16e50*/  MOV R3, R186 ;  /* 0x000000ba00037202 */ /* 0x000fe20000000f00 */
[----:B------:R-:W-:Y:S05]  /*16e60*/  BRA `(.L_x_634) ;  /* 0xfffedd1000007947 */ /* 0x000fea000383ffff */
.L_x_491:
[----:B------:R-:W-:Y:S01]  /*16e70*/  IMAD.MOV.U32 R185, RZ, RZ, R4 ;  /* 0x000000ffffb97224 */ /* 0x000fe200078e0004 */
[----:B------:R-:W-:Y:S01]  /*16e80*/  MOV R2, 0x1 ;  /* 0x0000000100027802 */ /* 0x000fe20000000f00 */
[----:B------:R-:W-:Y:S01]  /*16e90*/  IMAD.MOV.U32 R186, RZ, RZ, 0x1c1f ;  /* 0x00001c1fffba7424 */ /* 0x000fe200078e00ff */
[----:B------:R-:W-:Y:S02]  /*16ea0*/  MOV R3, 0x16ec0 ;  /* 0x00016ec000037802 */ /* 0x000fe40000000f00 */
[----:B-1----:R-:W-:Y:S05]  /*16eb0*/  CALL.REL.NOINC `($__internal_9_$__cuda_sm70_shflsync_idx_p) ;  /* 0x000024a000007944 */ /* 0x002fea0003c00000 */
[----:B------:R-:W-:Y:S01]  /*16ec0*/  MOV R3, R186 ;  /* 0x000000ba00037202 */ /* 0x000fe20000000f00 */
[----:B------:R-:W-:Y:S05]  /*16ed0*/  BRA `(.L_x_635) ;  /* 0xfffee18000007947 */ /* 0x000fea000383ffff */
.L_x_496:
[----:B------:R-:W-:Y:S02]  /*16ee0*/  MOV R0, 0x2 ;  /* 0x0000000200007802 */ /* 0x000fe40000000f00 */
[----:B------:R-:W-:-:S02]  /*16ef0*/  MOV R2, 0x16f10 ;  /* 0x00016f1000027802 */ /* 0x000fc40000000f00 */
[----:B------:R-:W-:Y:S05]  /*16f00*/  CALL.REL.NOINC `($__internal_8_$__cuda_sm70_shflsync_bfly_p) ;  /* 0x000023f000007944 */ /* 0x000fea0003c00000 */
[----:B------:R-:W-:Y:S05]  /*16f10*/  BRA `(.L_x_636) ;  /* 0xfffee7f000007947 */ /* 0x000fea000383ffff */
.L_x_497:
[----:B------:R-:W-:Y:S02]  /*16f20*/  MOV R0, 0x1 ;  /* 0x0000000100007802 */ /* 0x000fe40000000f00 */
[----:B------:R-:W-:-:S02]  /*16f30*/  MOV R2, 0x16f50 ;  /* 0x00016f5000027802 */ /* 0x000fc40000000f00 */
[----:B------:R-:W-:Y:S05]  /*16f40*/  CALL.REL.NOINC `($__internal_8_$__cuda_sm70_shflsync_bfly_p) ;  /* 0x000023b000007944 */ /* 0x000fea0003c00000 */
[----:B------:R-:W-:Y:S01]  /*16f50*/  FMNMX.FTZ R100, R4, R0, !PT ;  /* 0x0000000004647209 */ /* 0x000fe20007810000 */
[----:B------:R-:W-:Y:S01]  /*16f60*/  IMAD.MOV.U32 R4, RZ, RZ, R5 ;  /* 0x000000ffff047224 */ /* 0x000fe200078e0005 */
[----:B------:R-:W-:Y:S01]  /*16f70*/  MOV R2, 0x16fa0 ;  /* 0x00016fa000027802 */ /* 0x000fe20000000f00 */
[----:B------:R-:W-:-:S02]  /*16f80*/  IMAD.MOV.U32 R0, RZ, RZ, 0x2 ;  /* 0x00000002ff007424 */ /* 0x000fc400078e00ff */
[----:B------:R-:W-:Y:S05]  /*16f90*/  CALL.REL.NOINC `($__internal_8_$__cuda_sm70_shflsync_bfly_p) ;  /* 0x0000236000007944 */ /* 0x000fea0003c00000 */
[----:B------:R-:W-:Y:S01]  /*16fa0*/  FMNMX.FTZ R5, R5, R0, !PT ;  /* 0x0000000005057209 */ /* 0x000fe20007810000 */
[----:B------:R-:W-:Y:S01]  /*16fb0*/  IMAD.MOV.U32 R0, RZ, RZ, 0x1 ;  /* 0x00000001ff007424 */ /* 0x000fe200078e00ff */
[----:B------:R-:W-:-:S03]  /*16fc0*/  MOV R2, 0x16ff0 ;  /* 0x00016ff000027802 */ /* 0x000fc60000000f00 */
[----:B------:R-:W-:Y:S02]  /*16fd0*/  IMAD.MOV.U32 R4, RZ, RZ, R5 ;  /* 0x000000ffff047224 */ /* 0x000fe400078e0005 */
[----:B------:R-:W-:Y:S05]  /*16fe0*/  CALL.REL.NOINC `($__internal_8_$__cuda_sm70_shflsync_bfly_p) ;  /* 0x0000231000007944 */ /* 0x000fea0003c00000 */
[----:B------:R-:W-:Y:S01]  /*16ff0*/  MOV R3, R0 ;  /* 0x0000000000037202 */ /* 0x000fe20000000f00 */
[----:B------:R-:W-:Y:S05]  /*17000*/  BRA `(.L_x_637) ;  /* 0xfffee77000007947 */ /* 0x000fea000383ffff */
.L_x_505:
[----:B------:R-:W-:Y:S01]  /*17010*/  MOV R2, RZ ;  /* 0x000000ff00027202 */ /* 0x000fe20000000f00 */
[----:B------:R-:W-:Y:S01]  /*17020*/  IMAD.MOV.U32 R185, RZ, RZ, R5 ;  /* 0x000000ffffb97224 */ /* 0x000fe200078e0005 */
[----:B------:R-:W-:Y:S01]  /*17030*/  MOV R3, 0x17060 ;  /* 0x0001706000037802 */ /* 0x000fe20000000f00 */
[----:B------:R-:W-:Y:S02]  /*17040*/  IMAD.MOV.U32 R186, RZ, RZ, 0x181f ;  /* 0x0000181fffba7424 */ /* 0x000fe400078e00ff */
[----:B-1234-:R-:W-:Y:S05]  /*17050*/  CALL.REL.NOINC `($__internal_9_$__cuda_sm70_shflsync_idx_p) ;  /* 0x0000230000007944 */ /* 0x01efea0003c00000 */
[----:B------:R-:W-:Y:S01]  /*17060*/  MOV R4, R186 ;  /* 0x000000ba00047202 */ /* 0x000fe20000000f00 */
[----:B------:R-:W-:-:S05]  /*17070*/  BRA `(.L_x_638) ;  /* 0xfffefc5000007947 */ /* 0x000fca000383ffff */
.L_x_506:
[----:B------:R-:W-:Y:S01]  /*17080*/  MOV R2, RZ ;  /* 0x000000ff00027202 */ /* 0x000fe20000000f00 */
[----:B------:R-:W-:Y:S01]  /*17090*/  IMAD.MOV.U32 R185, RZ, RZ, R13 ;  /* 0x000000ffffb97224 */ /* 0x000fe200078e000d */
[----:B------:R-:W-:Y:S01]  /*170a0*/  MOV R3, 0x170d0 ;  /* 0x000170d000037802 */ /* 0x000fe20000000f00 */
[----:B------:R-:W-:Y:S02]  /*170b0*/  IMAD.MOV.U32 R186, RZ, RZ, 0x181f ;  /* 0x0000181fffba7424 */ /* 0x000fe400078e00ff */
[----:B-1234-:R-:W-:Y:S05]  /*170c0*/  CALL.REL.NOINC `($__internal_9_$__cuda_sm70_shflsync_idx_p) ;  /* 0x0000229000007944 */ /* 0x01efea0003c00000 */
[----:B------:R-:W-:Y:S01]  /*170d0*/  ISETP.GE.AND P2, PT, R184, c[0x0][0x1d4], PT ;  /* 0x00007500b8007a0c */ /* 0x000fe20003f46270 */
[----:B------:R-:W-:Y:S01]  /*170e0*/  IMAD.MOV.U32 R185, RZ, RZ, R5 ;  /* 0x000000ffffb97224 */ /* 0x000fe200078e0005 */
[----:B------:R-:W-:Y:S02]  /*170f0*/  IADD3 R2, P0, R186, R21, RZ ;  /* 0x00000015ba027210 */ /* 0x000fe40007f1e0ff */
[----:B------:R-:W-:Y:S02]  /*17100*/  ISETP.GE.AND P1, PT, R192, c[0x0][0x1d4], PT ;  /* 0x00007500c0007a0c */ /* 0x000fe40003f26270 */
[----:B------:R-:W-:Y:S01]  /*17110*/  SEL R5, RZ, 0x10, P2 ;  /* 0x00000010ff057807 */ /* 0x000fe20001000000 */
[----:B------:R-:W-:Y:S01]  /*17120*/  IMAD.X R3, R4, 0x1, R14, P0 ;  /* 0x0000000104037824 */ /* 0x000fe200000e060e */
[----:B------:R-:W-:Y:S05]  /*17130*/  IADD3 R6, P0, R186, R22, RZ ;  /* 0x00000016ba067210 */ /* 0x000fea0007f1e0ff */
[----:B------:R-:W-:Y:S01]  /*17140*/  @!PT LDS RZ, [RZ] ;  /* 0x00000000fffff984 */ /* 0x000fe20000000800 */
[----:B------:R-:W-:Y:S01]  /*17150*/  @!PT LDS RZ, [RZ] ;  /* 0x00000000fffff984 */ /* 0x000fe20000000800 */
[----:B------:R-:W-:Y:S01]  /*17160*/  @!PT LDS RZ, [RZ] ;  /* 0x00000000fffff984 */ /* 0x000fe20000000800 */
[----:B------:R1:W-:Y:S01]  /*17170*/  LDGSTS.E.BYPASS.LTC128B.128 [R179+0x100], [R2.64], !P2 ;  /* 0x0010000002b37fae */ /* 0x0003e2000d101d48 */
[----:B------:R-:W-:Y:S05]  /*17180*/  IMAD.X R7, R4, 0x1, R15, P0 ;  /* 0x0000000104077824 */ /* 0x000fea00000e060f */
[----:B------:R2:W-:Y:S01]  /*17190*/  LDGSTS.E.BYPASS.LTC128B.128 [R179+0x2100], [R6.64], !P1 ;  /* 0x0210000006b37fae */ /* 0x0005e2000c901d48 */
[----:B-1----:R-:W-:Y:S01]  /*171a0*/  IADD3 R2, P0, R186, R23, RZ ;  /* 0x00000017ba027210 */ /* 0x002fe20007f1e0ff */
[----:B------:R-:W-:Y:S04]  /*171b0*/  IMAD.MOV.U32 R186, RZ, RZ, 0x181f ;  /* 0x0000181fffba7424 */ /* 0x000fe800078e00ff */
[----:B------:R-:W-:Y:S01]  /*171c0*/  IMAD.X R3, R4, 0x1, R20, P0 ;  /* 0x0000000104037824 */ /* 0x000fe200000e0614 */
[----:B------:R-:W-:Y:S02]  /*171d0*/  ISETP.GE.AND P0, PT, R193, c[0x0][0x1d4], PT ;  /* 0x00007500c1007a0c */ /* 0x000fe40003f06270 */
[----:B--2---:R-:W-:Y:S02]  /*171e0*/  SEL R6, RZ, 0x10, P1 ;  /* 0x00000010ff067807 */ /* 0x004fe40000800000 */
[----:B------:R-:W-:Y:S09]  /*171f0*/  SEL R12, RZ, 0x10, P0 ;  /* 0x00000010ff0c7807 */ /* 0x000ff20000000000 */
[----:B------:R1:W-:Y:S02]  /*17200*/  LDGSTS.E.BYPASS.LTC128B.128 [R179+0x4100], [R2.64], !P0 ;  /* 0x0410000002b37fae */ /* 0x0003e4000c101d48 */
[----:B-1----:R-:W-:Y:S01]  /*17210*/  MOV R3, 0x17240 ;  /* 0x0001724000037802 */ /* 0x002fe20000000f00 */
[----:B------:R-:W-:Y:S02]  /*17220*/  IMAD.MOV.U32 R2, RZ, RZ, 0x1 ;  /* 0x00000001ff027424 */ /* 0x000fe400078e00ff */
[----:B------:R-:W-:Y:S05]  /*17230*/  CALL.REL.NOINC `($__internal_9_$__cuda_sm70_shflsync_idx_p) ;  /* 0x0000212000007944 */ /* 0x000fea0003c00000 */
[----:B------:R-:W-:Y:S01]  /*17240*/  MOV R2, 0x1 ;  /* 0x0000000100027802 */ /* 0x000fe20000000f00 */
[----:B------:R-:W-:Y:S01]  /*17250*/  IMAD.MOV.U32 R4, RZ, RZ, R186 ;  /* 0x000000ffff047224 */ /* 0x000fe200078e00ba */
[----:B------:R-:W-:Y:S01]  /*17260*/  MOV R186, 0x181f ;  /* 0x0000181f00ba7802 */ /* 0x000fe20000000f00 */
[----:B------:R-:W-:Y:S01]  /*17270*/  IMAD.MOV.U32 R185, RZ, RZ, R13 ;  /* 0x000000ffffb97224 */ /* 0x000fe200078e000d */
[----:B------:R-:W-:Y:S02]  /*17280*/  MOV R3, 0x172a0 ;  /* 0x000172a000037802 */ /* 0x000fe40000000f00 */
[----:B------:R-:W-:Y:S05]  /*17290*/  CALL.REL.NOINC `($__internal_9_$__cuda_sm70_shflsync_idx_p) ;  /* 0x000020c000007944 */ /* 0x000fea0003c00000 */
[----:B------:R-:W-:Y:S01]  /*172a0*/  MOV R0, R186 ;  /* 0x000000ba00007202 */ /* 0x000fe20000000f00 */
[----:B------:R-:W-:-:S05]  /*172b0*/  BRA `(.L_x_639) ;  /* 0xfffefb6000007947 */ /* 0x000fca000383ffff */
.L_x_509:
[----:B------:R-:W-:Y:S01]  /*172c0*/  MOV R2, RZ ;  /* 0x000000ff00027202 */ /* 0x000fe20000000f00 */
[----:B------:R-:W-:Y:S01]  /*172d0*/  IMAD.MOV.U32 R185, RZ, RZ, R5 ;  /* 0x000000ffffb97224 */ /* 0x000fe200078e0005 */
[----:B------:R-:W-:Y:S01]  /*172e0*/  MOV R3, 0x17310 ;  /* 0x0001731000037802 */ /* 0x000fe20000000f00 */
[----:B------:R-:W-:Y:S02]  /*172f0*/  IMAD.MOV.U32 R186, RZ, RZ, 0x181f ;  /* 0x0000181fffba7424 */ /* 0x000fe400078e00ff */
[----:B-1----:R-:W-:Y:S05]  /*17300*/  CALL.REL.NOINC `($__internal_9_$__cuda_sm70_shflsync_idx_p) ;  /* 0x0000205000007944 */ /* 0x002fea0003c00000 */
[----:B------:R-:W-:Y:S01]  /*17310*/  MOV R4, R186 ;  /* 0x000000ba00047202 */ /* 0x000fe20000000f00 */
[----:B------:R-:W-:-:S05]  /*17320*/  BRA `(.L_x_640) ;  /* 0xffff0c6000007947 */ /* 0x000fca000383ffff */
.L_x_510:
[----:B------:R-:W-:Y:S01]  /*17330*/  MOV R2, RZ ;  /* 0x000000ff00027202 */ /* 0x000fe20000000f00 */
[----:B------:R-:W-:Y:S01]  /*17340*/  IMAD.MOV.U32 R185, RZ, RZ, R9 ;  /* 0x000000ffffb97224 */ /* 0x000fe200078e0009 */
[----:B------:R-:W-:Y:S01]  /*17350*/  MOV R3, 0x17380 ;  /* 0x0001738000037802 */ /* 0x000fe20000000f00 */
[----:B------:R-:W-:Y:S02]  /*17360*/  IMAD.MOV.U32 R186, RZ, RZ, 0x181f ;  /* 0x0000181fffba7424 */ /* 0x000fe400078e00ff */
[----:B-123--:R-:W-:Y:S05]  /*17370*/  CALL.REL.NOINC `($__internal_9_$__cuda_sm70_shflsync_idx_p) ;  /* 0x00001fe000007944 */ /* 0x00efea0003c00000 */
        /* <DEDUP_REMOVED lines=31> */
.L_x_511:
[----:B------:R-:W-:Y:S01]  /*17570*/  MOV R2, RZ ;  /* 0x000000ff00027202 */ /* 0x000fe20000000f00 */
[----:B------:R-:W-:Y:S01]  /*17580*/  IMAD.MOV.U32 R185, RZ, RZ, R4 ;  /* 0x000000ffffb97224 */ /* 0x000fe200078e0004 */
[----:B------:R-:W-:Y:S01]  /*17590*/  MOV R3, 0x175c0 ;  /* 0x000175c000037802 */ /* 0x000fe20000000f00 */
[----:B------:R-:W-:Y:S02]  /*175a0*/  IMAD.MOV.U32 R186, RZ, RZ, 0x1c1f ;  /* 0x00001c1fffba7424 */ /* 0x000fe400078e00ff */
[----:B-1----:R-:W-:Y:S05]  /*175b0*/  CALL.REL.NOINC `($__internal_9_$__cuda_sm70_shflsync_idx_p) ;  /* 0x00001da000007944 */ /* 0x002fea0003c00000 */
[----:B------:R-:W-:Y:S01]  /*175c0*/  MOV R3, R186 ;  /* 0x000000ba00037202 */ /* 0x000fe20000000f00 */
[----:B------:R-:W-:-:S05]  /*175d0*/  BRA `(.L_x_642) ;  /* 0xffff0d6000007947 */ /* 0x000fca000383ffff */
.L_x_516:
[----:B------:R-:W-:Y:S01]  /*175e0*/  MOV R2, 0x1 ;  /* 0x0000000100027802 */ /* 0x000fe20000000f00 */
[----:B------:R-:W-:Y:S01]  /*175f0*/  IMAD.MOV.U32 R185, RZ, RZ, R4 ;  /* 0x000000ffffb97224 */ /* 0x000fe200078e0004 */
[----:B------:R-:W-:Y:S01]  /*17600*/  MOV R3, 0x17630 ;  /* 0x0001763000037802 */ /* 0x000fe20000000f00 */
[----:B------:R-:W-:Y:S02]  /*17610*/  IMAD.MOV.U32 R186, RZ, RZ, 0x1c1f ;  /* 0x00001c1fffba7424 */ /* 0x000fe400078e00ff */
[----:B--2---:R-:W-:Y:S05]  /*17620*/  CALL.REL.NOINC `($__internal_9_$__cuda_sm70_shflsync_idx_p) ;  /* 0x00001d3000007944 */ /* 0x004fea0003c00000 */
[----:B------:R-:W-:Y:S01]  /*17630*/  MOV R3, R186 ;  /* 0x000000ba00037202 */ /* 0x000fe20000000f00 */
[----:B------:R-:W-:-:S05]  /*17640*/  BRA `(.L_x_643) ;  /* 0xffff120000007947 */ /* 0x000fca000383ffff */
.L_x_521:
[----:B------:R-:W-:Y:S02]  /*17650*/  MOV R0, 0x2 ;  /* 0x0000000200007802 */ /* 0x000fe40000000f00 */
[----:B------:R-:W-:Y:S02]  /*17660*/  MOV R2, 0x17680 ;  /* 0x0001768000027802 */ /* 0x000fe40000000f00 */
[----:B------:R-:W-:Y:S05]  /*17670*/  CALL.REL.NOINC `($__internal_8_$__cuda_sm70_shflsync_bfly_p) ;  /* 0x00001c8000007944 */ /* 0x000fea0003c00000 */
[----:B------:R-:W-:-:S05]  /*17680*/  BRA `(.L_x_644) ;  /* 0xffff18c000007947 */ /* 0x000fca000383ffff */
.L_x_522:
[----:B------:R-:W-:Y:S01]  /*17690*/  MOV R0, 0x1 ;  /* 0x0000000100007802 */ /* 0x000fe20000000f00 */
[----:B-1----:R-:W-:Y:S01]  /*176a0*/  IMAD.MOV.U32 R4, RZ, RZ, R5 ;  /* 0x000000ffff047224 */ /* 0x002fe200078e0005 */
[----:B------:R-:W-:Y:S02]  /*176b0*/  MOV R2, 0x176d0 ;  /* 0x000176d000027802 */ /* 0x000fe40000000f00 */
[----:B------:R-:W-:Y:S05]  /*176c0*/  CALL.REL.NOINC `($__internal_8_$__cuda_sm70_shflsync_bfly_p) ;  /* 0x00001c3000007944 */ /* 0x000fea0003c00000 */
[----:B------:R-:W-:Y:S01]  /*176d0*/  IMAD.MOV.U32 R4, RZ, RZ, R6 ;  /* 0x000000ffff047224 */ /* 0x000fe200078e0006 */
[----:B------:R-:W-:Y:S01]  /*176e0*/  FMNMX.FTZ R100, R5, R0, !PT ;  /* 0x0000000005647209 */ /* 0x000fe20007810000 */
[----:B------:R-:W-:Y:S01]  /*176f0*/  IMAD.MOV.U32 R0, RZ, RZ, 0x2 ;  /* 0x00000002ff007424 */ /* 0x000fe200078e00ff */
[----:B------:R-:W-:Y:S02]  /*17700*/  MOV R2, 0x17720 ;  /* 0x0001772000027802 */ /* 0x000fe40000000f00 */
[----:B------:R-:W-:Y:S05]  /*17710*/  CALL.REL.NOINC `($__internal_8_$__cuda_sm70_shflsync_bfly_p) ;  /* 0x00001be000007944 */ /* 0x000fea0003c00000 */
[----:B------:R-:W-:Y:S01]  /*17720*/  FMNMX.FTZ R4, R6, R0, !PT ;  /* 0x0000000006047209 */ /* 0x000fe20007810000 */
[----:B------:R-:W-:Y:S01]  /*17730*/  IMAD.MOV.U32 R0, RZ, RZ, 0x1 ;  /* 0x00000001ff007424 */ /* 0x000fe200078e00ff */
[----:B------:R-:W-:Y:S02]  /*17740*/  MOV R2, 0x17760 ;  /* 0x0001776000027802 */ /* 0x000fe40000000f00 */
[----:B------:R-:W-:Y:S05]  /*17750*/  CALL.REL.NOINC `($__internal_8_$__cuda_sm70_shflsync_bfly_p) ;  /* 0x00001ba000007944 */ /* 0x000fea0003c00000 */
[----:B------:R-:W-:-:S05]  /*17760*/  BRA `(.L_x_645) ;  /* 0xffff185000007947 */ /* 0x000fca000383ffff */
.L_x_531:
[----:B------:R-:W-:Y:S01]  /*17770*/  MOV R2, RZ ;  /* 0x000000ff00027202 */ /* 0x000fe20000000f00 */
[----:B------:R-:W-:Y:S01]  /*17780*/  IMAD.MOV.U32 R185, RZ, RZ, R5 ;  /* 0x000000ffffb97224 */ /* 0x000fe200078e0005 */
[----:B------:R-:W-:Y:S01]  /*17790*/  MOV R3, 0x177c0 ;  /* 0x000177c000037802 */ /* 0x000fe20000000f00 */
[----:B------:R-:W-:Y:S02]  /*177a0*/  IMAD.MOV.U32 R186, RZ, RZ, 0x181f ;  /* 0x0000181fffba7424 */ /* 0x000fe400078e00ff */
[----:B-1234-:R-:W-:Y:S05]  /*177b0*/  CALL.REL.NOINC `($__internal_9_$__cuda_sm70_shflsync_idx_p) ;  /* 0x00001ba000007944 */ /* 0x01efea0003c00000 */
[----:B------:R-:W-:Y:S01]  /*177c0*/  MOV R4, R186 ;  /* 0x000000ba00047202 */ /* 0x000fe20000000f00 */
[----:B------:R-:W-:-:S05]  /*177d0*/  BRA `(.L_x_646) ;  /* 0xffff341000007947 */ /* 0x000fca000383ffff */
.L_x_532:
        /* <DEDUP_REMOVED lines=36> */
.L_x_535:
[----:B------:R-:W-:Y:S01]  /*17a20*/  MOV R2, RZ ;  /* 0x000000ff00027202 */ /* 0x000fe20000000f00 */
[----:B------:R-:W-:Y:S01]  /*17a30*/  IMAD.MOV.U32 R185, RZ, RZ, R5 ;  /* 0x000000ffffb97224 */ /* 0x000fe200078e0005 */
[----:B------:R-:W-:Y:S01]  /*17a40*/  MOV R3, 0x17a70 ;  /* 0x00017a7000037802 */ /* 0x000fe20000000f00 */
[----:B------:R-:W-:Y:S02]  /*17a50*/  IMAD.MOV.U32 R186, RZ, RZ, 0x181f ;  /* 0x0000181fffba7424 */ /* 0x000fe400078e00ff */
[----:B-1----:R-:W-:Y:S05]  /*17a60*/  CALL.REL.NOINC `($__internal_9_$__cuda_sm70_shflsync_idx_p) ;  /* 0x000018f000007944 */ /* 0x002fea0003c00000 */
[----:B------:R-:W-:Y:S01]  /*17a70*/  MOV R4, R186 ;  /* 0x000000ba00047202 */ /* 0x000fe20000000f00 */
[----:B------:R-:W-:-:S05]  /*17a80*/  BRA `(.L_x_648) ;  /* 0xffff441000007947 */ /* 0x000fca000383ffff */
.L_x_536:
        /* <DEDUP_REMOVED lines=36> */
.L_x_537:
[----:B------:R-:W-:Y:S02]  /*17cd0*/  MOV R0, 0x2 ;  /* 0x0000000200007802 */ /* 0x000fe40000000f00 */
[----:B------:R-:W-:Y:S02]  /*17ce0*/  MOV R2, 0x17d00 ;  /* 0x00017d0000027802 */ /* 0x000fe40000000f00 */
[----:B------:R-:W-:Y:S05]  /*17cf0*/  CALL.REL.NOINC `($__internal_8_$__cuda_sm70_shflsync_bfly_p) ;  /* 0x0000160000007944 */ /* 0x000fea0003c00000 */
[----:B------:R-:W-:-:S05]  /*17d00*/  BRA `(.L_x_650) ;  /* 0xffff468000007947 */ /* 0x000fca000383ffff */
.L_x_538:
        /* <DEDUP_REMOVED lines=14> */
.L_x_541:
[----:B------:R-:W-:Y:S01]  /*17df0*/  MOV R2, RZ ;  /* 0x000000ff00027202 */ /* 0x000fe20000000f00 */
[----:B------:R-:W-:Y:S01]  /*17e00*/  IMAD.MOV.U32 R185, RZ, RZ, R12 ;  /* 0x000000ffffb97224 */ /* 0x000fe200078e000c */
[----:B------:R-:W-:Y:S01]  /*17e10*/  MOV R3, 0x17e40 ;  /* 0x00017e4000037802 */ /* 0x000fe20000000f00 */
[----:B------:R-:W-:Y:S02]  /*17e20*/  IMAD.MOV.U32 R186, RZ, RZ, 0x181f ;  /* 0x0000181fffba7424 */ /* 0x000fe400078e00ff */
[----:B-1234-:R-:W-:Y:S05]  /*17e30*/  CALL.REL.NOINC `($__internal_9_$__cuda_sm70_shflsync_idx_p) ;  /* 0x0000152000007944 */ /* 0x01efea0003c00000 */
[----:B------:R-:W-:Y:S01]  /*17e40*/  MOV R2, R186 ;  /* 0x000000ba00027202 */ /* 0x000fe20000000f00 */
[----:B------:R-:W-:-:S05]  /*17e50*/  BRA `(.L_x_652) ;  /* 0xffff5fb000007947 */ /* 0x000fca000383ffff */
.L_x_544:
[----:B------:R-:W-:Y:S01]  /*17e60*/  MOV R2, RZ ;  /* 0x000000ff00027202 */ /* 0x000fe20000000f00 */
[----:B------:R-:W-:Y:S01]  /*17e70*/  IMAD.MOV.U32 R185, RZ, RZ, R5 ;  /* 0x000000ffffb97224 */ /* 0x000fe200078e0005 */
[----:B------:R-:W-:Y:S01]  /*17e80*/  MOV R3, 0x17eb0 ;  /* 0x00017eb000037802 */ /* 0x000fe20000000f00 */
[----:B------:R-:W-:Y:S02]  /*17e90*/  IMAD.MOV.U32 R186, RZ, RZ, 0x181f ;  /* 0x0000181fffba7424 */ /* 0x000fe400078e00ff */
[----:B------:R-:W-:Y:S05]  /*17ea0*/  CALL.REL.NOINC `($__internal_9_$__cuda_sm70_shflsync_idx_p) ;  /* 0x000014b000007944 */ /* 0x000fea0003c00000 */
[----:B------:R-:W-:Y:S01]  /*17eb0*/  MOV R4, R186 ;  /* 0x000000ba00047202 */ /* 0x000fe20000000f00 */
[----:B------:R-:W-:-:S05]  /*17ec0*/  BRA `(.L_x_653) ;  /* 0xffff719000007947 */ /* 0x000fca000383ffff */
.L_x_545:
[----:B------:R-:W-:Y:S01]  /*17ed0*/  MOV R2, RZ ;  /* 0x000000ff00027202 */ /* 0x000fe20000000f00 */
[----:B------:R-:W-:Y:S01]  /*17ee0*/  IMAD.MOV.U32 R185, RZ, RZ, R8 ;  /* 0x000000ffffb97224 */ /* 0x000fe200078e0008 */
[----:B------:R-:W-:Y:S01]  /*17ef0*/  MOV R3, 0x17f20 ;  /* 0x00017f2000037802 */ /* 0x000fe20000000f00 */
[----:B------:R-:W-:Y:S02]  /*17f00*/  IMAD.MOV.U32 R186, RZ, RZ, 0x181f ;  /* 0x0000181fffba7424 */ /* 0x000fe400078e00ff */
[----:B-12---:R-:W-:Y:S05]  /*17f10*/  CALL.REL.NOINC `($__internal_9_$__cuda_sm70_shflsync_idx_p) ;  /* 0x0000144000007944 */ /* 0x006fea0003c00000 */
[C---:B------:R-:W-:Y:S01]  /*17f20*/  IADD3 R2, -R177.reuse, 0x10, RZ ;  /* 0x00000010b1027810 */ /* 0x040fe20007ffe1ff */
[----:B------:R-:W-:Y:S03]  /*17f30*/  IMAD.MOV.U32 R185, RZ, RZ, R5 ;  /* 0x000000ffffb97224 */ /* 0x000fe600078e0005 */
[----:B------:R-:W-:Y:S04]  /*17f40*/  LOP3.LUT R2, R2, 0xf, RZ, 0xc0, !PT ;  /* 0x0000000f02027812 */ /* 0x000fe800078ec0ff */
[----:B------:R-:W-:Y:S04]  /*17f50*/  IADD3 R2, P1, P0, R2, R186, R12 ;  /* 0x000000ba02027210 */ /* 0x000fe8000783e00c */
[----:B------:R-:W-:Y:S02]  /*17f60*/  IADD3.X R3, RZ, R4, R9, P1, P0 ;  /* 0x00000004ff037210 */ /* 0x000fe40000fe0409 */
[----:B------:R-:W-:Y:S11]  /*17f70*/  ISETP.NE.U32.AND P0, PT, R177, RZ, PT ;  /* 0x000000ffb100720c */ /* 0x000ff60003f05070 */
[----:B------:R-:W-:Y:S02]  /*17f80*/  @!UPT UIADD3 URZ, URZ, URZ, URZ ;  /* 0x0000003f3f3ff290 */ /* 0x000fe4000fffe03f */
        /* <DEDUP_REMOVED lines=8> */
[----:B------:R-:W-:Y:S04]  /*18010*/  IMAD.MOV.U32 R186, RZ, RZ, 0x181f ;  /* 0x0000181fffba7424 */ /* 0x000fe800078e00ff */
[----:B------:R-:W-:Y:S05]  /*18020*/  IMAD.X R3, R4, 0x1, R11, P0 ;  /* 0x0000000104037824 */ /* 0x000fea00000e060b */
[----:B------:R1:W-:Y:S02]  /*18030*/  LDGSTS.E.BYPASS.LTC128B.128 [R179+0xa100], [R2.64], !P3 ;  /* 0x0a10000002b37fae */ /* 0x0003e4000d901d48 */
[----:B-1----:R-:W-:Y:S01]  /*18040*/  MOV R3, 0x18070 ;  /* 0x0001807000037802 */ /* 0x002fe20000000f00 */
[----:B------:R-:W-:Y:S02]  /*18050*/  IMAD.MOV.U32 R2, RZ, RZ, 0x1 ;  /* 0x00000001ff027424 */ /* 0x000fe400078e00ff */
[----:B--2---:R-:W-:Y:S05]  /*18060*/  CALL.REL.NOINC `($__internal_9_$__cuda_sm70_shflsync_idx_p) ;  /* 0x000012f000007944 */ /* 0x004fea0003c00000 */
        /* <DEDUP_REMOVED lines=8> */
.L_x_546:
[----:B------:R-:W-:Y:S01]  /*180f0*/  MOV R2, RZ ;  /* 0x000000ff00027202 */ /* 0x000fe20000000f00 */
[----:B------:R-:W-:Y:S01]  /*18100*/  IMAD.MOV.U32 R185, RZ, RZ, R4 ;  /* 0x000000ffffb97224 */ /* 0x000fe200078e0004 */
[----:B------:R-:W-:Y:S01]  /*18110*/  MOV R3, 0x18140 ;  /* 0x0001814000037802 */ /* 0x000fe20000000f00 */
[----:B------:R-:W-:Y:S02]  /*18120*/  IMAD.MOV.U32 R186, RZ, RZ, 0x1c1f ;  /* 0x00001c1fffba7424 */ /* 0x000fe400078e00ff */
[----:B------:R-:W-:Y:S05]  /*18130*/  CALL.REL.NOINC `($__internal_9_$__cuda_sm70_shflsync_idx_p) ;  /* 0x0000122000007944 */ /* 0x000fea0003c00000 */
[----:B------:R-:W-:Y:S01]  /*18140*/  MOV R3, R186 ;  /* 0x000000ba00037202 */ /* 0x000fe20000000f00 */
[----:B------:R-:W-:-:S05]  /*18150*/  BRA `(.L_x_655) ;  /* 0xffff720000007947 */ /* 0x000fca000383ffff */
.L_x_551:
[----:B------:R-:W-:Y:S01]  /*18160*/  MOV R2, 0x1 ;  /* 0x0000000100027802 */ /* 0x000fe20000000f00 */
[----:B------:R-:W-:Y:S01]  /*18170*/  IMAD.MOV.U32 R185, RZ, RZ, R4 ;  /* 0x000000ffffb97224 */ /* 0x000fe200078e0004 */
[----:B------:R-:W-:Y:S01]  /*18180*/  MOV R3, 0x181b0 ;  /* 0x000181b000037802 */ /* 0x000fe20000000f00 */
[----:B------:R-:W-:Y:S02]  /*18190*/  IMAD.MOV.U32 R186, RZ, RZ, 0x1c1f ;  /* 0x00001c1fffba7424 */ /* 0x000fe400078e00ff */
[----:B-1----:R-:W-:Y:S05]  /*181a0*/  CALL.REL.NOINC `($__internal_9_$__cuda_sm70_shflsync_idx_p) ;  /* 0x000011b000007944 */ /* 0x002fea0003c00000 */
[----:B------:R-:W-:Y:S01]  /*181b0*/  MOV R3, R186 ;  /* 0x000000ba00037202 */ /* 0x000fe20000000f00 */
[----:B------:R-:W-:-:S05]  /*181c0*/  BRA `(.L_x_656) ;  /* 0xffff76a000007947 */ /* 0x000fca000383ffff */
.L_x_556:
[----:B------:R-:W-:Y:S02]  /*181d0*/  MOV R0, 0x2 ;  /* 0x0000000200007802 */ /* 0x000fe40000000f00 */
[----:B------:R-:W-:Y:S02]  /*181e0*/  MOV R2, 0x18200 ;  /* 0x0001820000027802 */ /* 0x000fe40000000f00 */
[----:B------:R-:W-:Y:S05]  /*181f0*/  CALL.REL.NOINC `($__internal_8_$__cuda_sm70_shflsync_bfly_p) ;  /* 0x0000110000007944 */ /* 0x000fea0003c00000 */
[----:B------:R-:W-:-:S05]  /*18200*/  BRA `(.L_x_657) ;  /* 0xffff7d6000007947 */ /* 0x000fca000383ffff */
.L_x_557:
        /* <DEDUP_REMOVED lines=14> */
.L_x_559:
[----:B------:R-:W-:Y:S01]  /*182f0*/  IMAD.MOV.U32 R4, RZ, RZ, R190 ;  /* 0x000000ffff047224 */ /* 0x000fe200078e00be */
[----:B------:R-:W-:-:S02]  /*18300*/  MOV R0, 0x2 ;  /* 0x0000000200007802 */ /* 0x000fc40000000f00 */
[----:B------:R-:W-:Y:S02]  /*18310*/  MOV R2, 0x18330 ;  /* 0x0001833000027802 */ /* 0x000fe40000000f00 */
[----:B------:R-:W-:Y:S05]  /*18320*/  CALL.REL.NOINC `($__internal_8_$__cuda_sm70_shflsync_bfly_p) ;  /* 0x00000fd000007944 */ /* 0x000fea0003c00000 */
[----:B------:R-:W-:Y:S05]  /*18330*/  BRA `(.L_x_659) ;  /* 0xffff944000007947 */ /* 0x000fea000383ffff */
.L_x_560:
[----:B------:R-:W-:Y:S01]  /*18340*/  IMAD.MOV.U32 R4, RZ, RZ, R5 ;  /* 0x000000ffff047224 */ /* 0x000fe200078e0005 */
[----:B------:R-:W-:Y:S02]  /*18350*/  MOV R0, 0x1 ;  /* 0x0000000100007802 */ /* 0x000fe40000000f00 */
[----:B------:R-:W-:Y:S02]  /*18360*/  MOV R2, 0x18380 ;  /* 0x0001838000027802 */ /* 0x000fe40000000f00 */
[----:B-1----:R-:W-:Y:S05]  /*18370*/  CALL.REL.NOINC `($__internal_8_$__cuda_sm70_shflsync_bfly_p) ;  /* 0x00000f8000007944 */ /* 0x002fea0003c00000 */
[----:B------:R-:W-:Y:S01]  /*18380*/  FADD.FTZ R5, R5, R0 ;  /* 0x0000000005057221 */ /* 0x000fe20000010000 */
[----:B------:R-:W-:Y:S02]  /*18390*/  MOV R4, R191 ;  /* 0x000000bf00047202 */ /* 0x000fe40000000f00 */
[----:B------:R-:W-:Y:S02]  /*183a0*/  MOV R0, 0x2 ;  /* 0x0000000200007802 */ /* 0x000fe40000000f00 */
[----:B------:R-:W-:Y:S02]  /*183b0*/  MOV R2, 0x183d0 ;  /* 0x000183d000027802 */ /* 0x000fe40000000f00 */
[----:B------:R-:W-:Y:S05]  /*183c0*/  CALL.REL.NOINC `($__internal_8_$__cuda_sm70_shflsync_bfly_p) ;  /* 0x00000f3000007944 */ /* 0x000fea0003c00000 */
[----:B------:R-:W-:Y:S01]  /*183d0*/  FADD.FTZ R4, R191, R0 ;  /* 0x00000000bf047221 */ /* 0x000fe20000010000 */
[----:B------:R-:W-:Y:S02]  /*183e0*/  MOV R0, 0x1 ;  /* 0x0000000100007802 */ /* 0x000fe40000000f00 */
[----:B------:R-:W-:-:S02]  /*183f0*/  MOV R2, 0x18410 ;  /* 0x0001841000027802 */ /* 0x000fc40000000f00 */
[----:B------:R-:W-:Y:S05]  /*18400*/  CALL.REL.NOINC `($__internal_8_$__cuda_sm70_shflsync_bfly_p) ;  /* 0x00000ef000007944 */ /* 0x000fea0003c00000 */
[----:B------:R-:W-:Y:S01]  /*18410*/  MOV R3, R0 ;  /* 0x0000000000037202 */ /* 0x000fe20000000f00 */
[----:B------:R-:W-:Y:S05]  /*18420*/  BRA `(.L_x_660) ;  /* 0xffff93c000007947 */ /* 0x000fea000383ffff */
.L_x_567:
[----:B--234-:R-:W-:Y:S01]  /*18430*/  IMAD.MOV.U32 R185, RZ, RZ, R9 ;  /* 0x000000ffffb97224 */ /* 0x01cfe200078e0009 */
[----:B------:R-:W-:Y:S01]  /*18440*/  MOV R2, RZ ;  /* 0x000000ff00027202 */ /* 0x000fe20000000f00 */
[----:B------:R-:W-:Y:S01]  /*18450*/  IMAD.MOV.U32 R186, RZ, RZ, 0x181f ;  /* 0x0000181fffba7424 */ /* 0x000fe200078e00ff */
[----:B------:R-:W-:-:S02]  /*18460*/  MOV R3, 0x18480 ;  /* 0x0001848000037802 */ /* 0x000fc40000000f00 */
[----:B-1----:R-:W-:Y:S05]  /*18470*/  CALL.REL.NOINC `($__internal_9_$__cuda_sm70_shflsync_idx_p) ;  /* 0x00000ee000007944 */ /* 0x002fea0003c00000 */
[----:B------:R-:W-:Y:S01]  /*18480*/  MOV R8, R186 ;  /* 0x000000ba00087202 */ /* 0x000fe20000000f00 */
[----:B------:R-:W-:Y:S05]  /*18490*/  BRA `(.L_x_661) ;  /* 0xffffaac000007947 */ /* 0x000fea000383ffff */
.L_x_568:
[----:B------:R-:W-:Y:S01]  /*184a0*/  IMAD.MOV.U32 R185, RZ, RZ, R11 ;  /* 0x000000ffffb97224 */ /* 0x000fe200078e000b */
[----:B------:R-:W-:Y:S01]  /*184b0*/  MOV R2, RZ ;  /* 0x000000ff00027202 */ /* 0x000fe20000000f00 */
[----:B------:R-:W-:Y:S01]  /*184c0*/  IMAD.MOV.U32 R186, RZ, RZ, 0x181f ;  /* 0x0000181fffba7424 */ /* 0x000fe200078e00ff */
[----:B------:R-:W-:-:S02]  /*184d0*/  MOV R3, 0x184f0 ;  /* 0x000184f000037802 */ /* 0x000fc40000000f00 */
[----:B-123--:R-:W-:Y:S05]  /*184e0*/  CALL.REL.NOINC `($__internal_9_$__cuda_sm70_shflsync_idx_p) ;  /* 0x00000e7000007944 */ /* 0x00efea0003c00000 */
[----:B------:R-:W-:Y:S01]  /*184f0*/  MOV R0, R186 ;  /* 0x000000ba00007202 */ /* 0x000fe20000000f00 */
[----:B------:R-:W-:Y:S05]  /*18500*/  BRA `(.L_x_662) ;  /* 0xffffaa7000007947 */ /* 0x000fea000383ffff */
.L_x_571:
[----:B------:R-:W-:Y:S01]  /*18510*/  IMAD.MOV.U32 R185, RZ, RZ, R9 ;  /* 0x000000ffffb97224 */ /* 0x000fe200078e0009 */
[----:B--2---:R-:W-:Y:S01]  /*18520*/  MOV R2, 0x1 ;  /* 0x0000000100027802 */ /* 0x004fe20000000f00 */
[----:B------:R-:W-:Y:S01]  /*18530*/  IMAD.MOV.U32 R186, RZ, RZ, 0x181f ;  /* 0x0000181fffba7424 */ /* 0x000fe200078e00ff */
[----:B------:R-:W-:-:S02]  /*18540*/  MOV R3, 0x18560 ;  /* 0x0001856000037802 */ /* 0x000fc40000000f00 */
[----:B-1-34-:R-:W-:Y:S05]  /*18550*/  CALL.REL.NOINC `($__internal_9_$__cuda_sm70_shflsync_idx_p) ;  /* 0x00000e0000007944 */ /* 0x01afea0003c00000 */
        /* <DEDUP_REMOVED lines=8> */
.L_x_574:
[----:B------:R-:W-:Y:S01]  /*185e0*/  IMAD.MOV.U32 R185, RZ, RZ, R9 ;  /* 0x000000ffffb97224 */ /* 0x000fe200078e0009 */
[----:B--2---:R-:W-:Y:S01]  /*185f0*/  MOV R2, 0x2 ;  /* 0x0000000200027802 */ /* 0x004fe20000000f00 */
[----:B------:R-:W-:Y:S01]  /*18600*/  IMAD.MOV.U32 R186, RZ, RZ, 0x181f ;  /* 0x0000181fffba7424 */ /* 0x000fe200078e00ff */
[----:B------:R-:W-:Y:S02]  /*18610*/  MOV R3, 0x18630 ;  /* 0x0001863000037802 */ /* 0x000fe40000000f00 */
[----:B-1-34-:R-:W-:Y:S05]  /*18620*/  CALL.REL.NOINC `($__internal_9_$__cuda_sm70_shflsync_idx_p) ;  /* 0x00000d3000007944 */ /* 0x01afea0003c00000 */
[----:B------:R-:W-:Y:S01]  /*18630*/  MOV R8, R186 ;  /* 0x000000ba00087202 */ /* 0x000fe20000000f00 */
[----:B------:R-:W-:Y:S05]  /*18640*/  BRA `(.L_x_664) ;  /* 0xffffac0000007947 */ /* 0x000fea000383ffff */
.L_x_575:
[----:B------:R-:W-:Y:S01]  /*18650*/  IMAD.MOV.U32 R185, RZ, RZ, R11 ;  /* 0x000000ffffb97224 */ /* 0x000fe200078e000b */
[----:B--2---:R-:W-:Y:S01]  /*18660*/  MOV R2, 0x2 ;  /* 0x0000000200027802 */ /* 0x004fe20000000f00 */
[----:B------:R-:W-:Y:S01]  /*18670*/  IMAD.MOV.U32 R186, RZ, RZ, 0x181f ;  /* 0x0000181fffba7424 */ /* 0x000fe200078e00ff */
[----:B------:R-:W-:Y:S02]  /*18680*/  MOV R3, 0x186a0 ;  /* 0x000186a000037802 */ /* 0x000fe40000000f00 */
[----:B-1-34-:R-:W-:Y:S05]  /*18690*/  CALL.REL.NOINC `($__internal_9_$__cuda_sm70_shflsync_idx_p) ;  /* 0x00000cc000007944 */ /* 0x01afea0003c00000 */
[----:B------:R-:W-:Y:S01]  /*186a0*/  MOV R0, R186 ;  /* 0x000000ba00007202 */ /* 0x000fe20000000f00 */
[----:B------:R-:W-:Y:S05]  /*186b0*/  BRA `(.L_x_665) ;  /* 0xffffabb000007947 */ /* 0x000fea000383ffff */
.L_x_578:
[----:B------:R-:W-:Y:S01]  /*186c0*/  IMAD.MOV.U32 R185, RZ, RZ, R9 ;  /* 0x000000ffffb97224 */ /* 0x000fe200078e0009 */
[----:B---3--:R-:W-:Y:S01]  /*186d0*/  MOV R2, 0x3 ;  /* 0x0000000300027802 */ /* 0x008fe20000000f00 */
        /* <DEDUP_REMOVED lines=11> */
.L_x_580:
[----:B------:R-:W-:Y:S01]  /*18790*/  IMAD.MOV.U32 R185, RZ, RZ, R5 ;  /* 0x000000ffffb97224 */ /* 0x000fe200078e0005 */
[----:B------:R-:W-:Y:S01]  /*187a0*/  MOV R2, RZ ;  /* 0x000000ff00027202 */ /* 0x000fe20000000f00 */
[----:B------:R-:W-:Y:S01]  /*187b0*/  IMAD.MOV.U32 R186, RZ, RZ, 0x1c1f ;  /* 0x00001c1fffba7424 */ /* 0x000fe200078e00ff */
[----:B------:R-:W-:Y:S02]  /*187c0*/  MOV R3, 0x187e0 ;  /* 0x000187e000037802 */ /* 0x000fe40000000f00 */
[----:B------:R-:W-:Y:S05]  /*187d0*/  CALL.REL.NOINC `($__internal_9_$__cuda_sm70_shflsync_idx_p) ;  /* 0x00000b8000007944 */ /* 0x000fea0003c00000 */
[----:B------:R-:W-:Y:S01]  /*187e0*/  MOV R4, R186 ;  /* 0x000000ba00047202 */ /* 0x000fe20000000f00 */
[----:B------:R-:W-:Y:S05]  /*187f0*/  BRA `(.L_x_667) ;  /* 0xffffaf2000007947 */ /* 0x000fea000383ffff */
.L_x_581:
[----:B------:R-:W-:Y:S01]  /*18800*/  IMAD.MOV.U32 R185, RZ, RZ, R12 ;  /* 0x000000ffffb97224 */ /* 0x000fe200078e000c */
[----:B------:R-:W-:Y:S01]  /*18810*/  MOV R2, RZ ;  /* 0x000000ff00027202 */ /* 0x000fe20000000f00 */
[----:B------:R-:W-:Y:S01]  /*18820*/  IMAD.MOV.U32 R186, RZ, RZ, 0x1c1f ;  /* 0x00001c1fffba7424 */ /* 0x000fe200078e00ff */
[----:B------:R-:W-:Y:S02]  /*18830*/  MOV R3, 0x18850 ;  /* 0x0001885000037802 */ /* 0x000fe40000000f00 */
[----:B-12---:R-:W-:Y:S05]  /*18840*/  CALL.REL.NOINC `($__internal_9_$__cuda_sm70_shflsync_idx_p) ;  /* 0x00000b1000007944 */ /* 0x006fea0003c00000 */
[----:B------:R-:W-:Y:S01]  /*18850*/  MOV R0, R186 ;  /* 0x000000ba00007202 */ /* 0x000fe20000000f00 */
[----:B------:R-:W-:Y:S05]  /*18860*/  BRA `(.L_x_668) ;  /* 0xffffaed000007947 */ /* 0x000fea000383ffff */
.L_x_584:
[----:B------:R-:W-:Y:S01]  /*18870*/  IMAD.MOV.U32 R185, RZ, RZ, R5 ;  /* 0x000000ffffb97224 */ /* 0x000fe200078e0005 */
[----:B----4-:R-:W-:Y:S01]  /*18880*/  MOV R2, 0x1 ;  /* 0x0000000100027802 */ /* 0x010fe20000000f00 */
[----:B------:R-:W-:Y:S01]  /*18890*/  IMAD.MOV.U32 R186, RZ, RZ, 0x1c1f ;  /* 0x00001c1fffba7424 */ /* 0x000fe200078e00ff */
[----:B------:R-:W-:-:S02]  /*188a0*/  MOV R3, 0x188c0 ;  /* 0x000188c000037802 */ /* 0x000fc40000000f00 */
[----:B-123--:R-:W-:Y:S05]  /*188b0*/  CALL.REL.NOINC `($__internal_9_$__cuda_sm70_shflsync_idx_p) ;  /* 0x00000aa000007944 */ /* 0x00efea0003c00000 */
        /* <DEDUP_REMOVED lines=8> */
.L_x_588:
[----:B------:R-:W-:Y:S01]  /*18940*/  IMAD.MOV.U32 R185, RZ, RZ, R9 ;  /* 0x000000ffffb97224 */ /* 0x000fe200078e0009 */
[----:B------:R-:W-:Y:S01]  /*18950*/  MOV R2, RZ ;  /* 0x000000ff00027202 */ /* 0x000fe20000000f00 */
[----:B------:R-:W-:Y:S01]  /*18960*/  IMAD.MOV.U32 R186, RZ, RZ, 0x181f ;  /* 0x0000181fffba7424 */ /* 0x000fe200078e00ff */
[----:B------:R-:W-:Y:S02]  /*18970*/  MOV R3, 0x18990 ;  /* 0x0001899000037802 */ /* 0x000fe40000000f00 */
[----:B------:R-:W-:Y:S05]  /*18980*/  CALL.REL.NOINC `($__internal_9_$__cuda_sm70_shflsync_idx_p) ;  /* 0x000009d000007944 */ /* 0x000fea0003c00000 */
[----:B------:R-:W-:Y:S01]  /*18990*/  MOV R8, R186 ;  /* 0x000000ba00087202 */ /* 0x000fe20000000f00 */
[----:B------:R-:W-:Y:S05]  /*189a0*/  BRA `(.L_x_670) ;  /* 0xffffc4c000007947 */ /* 0x000fea000383ffff */
.L_x_589:
[----:B------:R-:W-:Y:S01]  /*189b0*/  IMAD.MOV.U32 R185, RZ, RZ, R12 ;  /* 0x000000ffffb97224 */ /* 0x000fe200078e000c */
[----:B------:R-:W-:Y:S01]  /*189c0*/  MOV R2, RZ ;  /* 0x000000ff00027202 */ /* 0x000fe20000000f00 */
[----:B------:R-:W-:Y:S01]  /*189d0*/  IMAD.MOV.U32 R186, RZ, RZ, 0x181f ;  /* 0x0000181fffba7424 */ /* 0x000fe200078e00ff */
[----:B------:R-:W-:Y:S02]  /*189e0*/  MOV R3, 0x18a00 ;  /* 0x00018a0000037802 */ /* 0x000fe40000000f00 */
[----:B-12---:R-:W-:Y:S05]  /*189f0*/  CALL.REL.NOINC `($__internal_9_$__cuda_sm70_shflsync_idx_p) ;  /* 0x0000096000007944 */ /* 0x006fea0003c00000 */
[----:B------:R-:W-:Y:S01]  /*18a00*/  MOV R0, R186 ;  /* 0x000000ba00007202 */ /* 0x000fe20000000f00 */
[----:B------:R-:W-:Y:S05]  /*18a10*/  BRA `(.L_x_671) ;  /* 0xffffc47000007947 */ /* 0x000fea000383ffff */
.L_x_592:
        /* <DEDUP_REMOVED lines=13> */
.L_x_595:
[----:B------:R-:W-:Y:S01]  /*18af0*/  IMAD.MOV.U32 R185, RZ, RZ, R9 ;  /* 0x000000ffffb97224 */ /* 0x000fe200078e0009 */
[----:B-1----:R-:W-:Y:S01]  /*18b00*/  MOV R2, 0x2 ;  /* 0x0000000200027802 */ /* 0x002fe20000000f00 */
[----:B------:R-:W-:Y:S01]  /*18b10*/  IMAD.MOV.U32 R186, RZ, RZ, 0x181f ;  /* 0x0000181fffba7424 */ /* 0x000fe200078e00ff */
[----:B------:R-:W-:Y:S02]  /*18b20*/  MOV R3, 0x18b40 ;  /* 0x00018b4000037802 */ /* 0x000fe40000000f00 */
[----:B--234-:R-:W-:Y:S05]  /*18b30*/  CALL.REL.NOINC `($__internal_9_$__cuda_sm70_shflsync_idx_p) ;  /* 0x0000082000007944 */ /* 0x01cfea0003c00000 */
[----:B------:R-:W-:Y:S01]  /*18b40*/  MOV R8, R186 ;  /* 0x000000ba00087202 */ /* 0x000fe20000000f00 */
[----:B------:R-:W-:Y:S05]  /*18b50*/  BRA `(.L_x_673) ;  /* 0xffffc61000007947 */ /* 0x000fea000383ffff */
.L_x_596:
[----:B------:R-:W-:Y:S01]  /*18b60*/  IMAD.MOV.U32 R185, RZ, RZ, R12 ;  /* 0x000000ffffb97224 */ /* 0x000fe200078e000c */
[----:B------:R-:W-:Y:S01]  /*18b70*/  MOV R2, 0x2 ;  /* 0x0000000200027802 */ /* 0x000fe20000000f00 */
[----:B------:R-:W-:Y:S01]  /*18b80*/  IMAD.MOV.U32 R186, RZ, RZ, 0x181f ;  /* 0x0000181fffba7424 */ /* 0x000fe200078e00ff */
[----:B------:R-:W-:Y:S02]  /*18b90*/  MOV R3, 0x18bb0 ;  /* 0x00018bb000037802 */ /* 0x000fe40000000f00 */
[----:B-1234-:R-:W-:Y:S05]  /*18ba0*/  CALL.REL.NOINC `($__internal_9_$__cuda_sm70_shflsync_idx_p) ;  /* 0x000007b000007944 */ /* 0x01efea0003c00000 */
[----:B------:R-:W-:Y:S01]  /*18bb0*/  MOV R0, R186 ;  /* 0x000000ba00007202 */ /* 0x000fe20000000f00 */
[----:B------:R-:W-:Y:S05]  /*18bc0*/  BRA `(.L_x_674) ;  /* 0xffffc5c000007947 */ /* 0x000fea000383ffff */
.L_x_599:
[----:B------:R-:W-:Y:S01]  /*18bd0*/  IMAD.MOV.U32 R185, RZ, RZ, R9 ;  /* 0x000000ffffb97224 */ /* 0x000fe200078e0009 */
[----:B-1----:R-:W-:Y:S01]  /*18be0*/  MOV R2, 0x3 ;  /* 0x0000000300027802 */ /* 0x002fe20000000f00 */
[----:B------:R-:W-:Y:S01]  /*18bf0*/  IMAD.MOV.U32 R186, RZ, RZ, 0x181f ;  /* 0x0000181fffba7424 */ /* 0x000fe200078e00ff */
[----:B------:R-:W-:-:S02]  /*18c00*/  MOV R3, 0x18c20 ;  /* 0x00018c2000037802 */ /* 0x000fc40000000f00 */
[----:B--234-:R-:W-:Y:S05]  /*18c10*/  CALL.REL.NOINC `($__internal_9_$__cuda_sm70_shflsync_idx_p) ;  /* 0x0000074000007944 */ /* 0x01cfea0003c00000 */
        /* <DEDUP_REMOVED lines=8> */
.L_x_601:
[----:B------:R-:W-:Y:S01]  /*18ca0*/  IMAD.MOV.U32 R185, RZ, RZ, R82 ;  /* 0x000000ffffb97224 */ /* 0x000fe200078e0052 */
[----:B------:R-:W-:Y:S01]  /*18cb0*/  MOV R2, RZ ;  /* 0x000000ff00027202 */ /* 0x000fe20000000f00 */
[----:B------:R-:W-:Y:S01]  /*18cc0*/  IMAD.MOV.U32 R186, RZ, RZ, 0x1f ;  /* 0x0000001fffba7424 */ /* 0x000fe200078e00ff */
[----:B------:R-:W-:Y:S02]  /*18cd0*/  MOV R3, 0x18cf0 ;  /* 0x00018cf000037802 */ /* 0x000fe40000000f00 */
[----:B------:R-:W-:Y:S05]  /*18ce0*/  CALL.REL.NOINC `($__internal_9_$__cuda_sm70_shflsync_idx_p) ;  /* 0x0000067000007944 */ /* 0x000fea0003c00000 */
[----:B------:R-:W-:Y:S01]  /*18cf0*/  MOV R9, R186 ;  /* 0x000000ba00097202 */ /* 0x000fe20000000f00 */
[----:B------:R-:W-:Y:S05]  /*18d00*/  BRA `(.L_x_676) ;  /* 0xffffc7e000007947 */ /* 0x000fea000383ffff */
.L_x_602:
[----:B------:R-:W-:Y:S01]  /*18d10*/  IMAD.MOV.U32 R185, RZ, RZ, R82 ;  /* 0x000000ffffb97224 */ /* 0x000fe200078e0052 */
[----:B------:R-:W-:Y:S01]  /*18d20*/  MOV R2, 0x1 ;  /* 0x0000000100027802 */ /* 0x000fe20000000f00 */
[----:B------:R-:W-:Y:S01]  /*18d30*/  IMAD.MOV.U32 R186, RZ, RZ, 0x1f ;  /* 0x0000001fffba7424 */ /* 0x000fe200078e00ff */
[----:B------:R-:W-:Y:S02]  /*18d40*/  MOV R3, 0x18d60 ;  /* 0x00018d6000037802 */ /* 0x000fe40000000f00 */
[----:B-12---:R-:W-:Y:S05]  /*18d50*/  CALL.REL.NOINC `($__internal_9_$__cuda_sm70_shflsync_idx_p) ;  /* 0x0000060000007944 */ /* 0x006fea0003c00000 */
[----:B------:R-:W-:Y:S01]  /*18d60*/  MOV R8, R186 ;  /* 0x000000ba00087202 */ /* 0x000fe20000000f00 */
[----:B------:R-:W-:Y:S05]  /*18d70*/  BRA `(.L_x_677) ;  /* 0xffffc79000007947 */ /* 0x000fea000383ffff */
.L_x_603:
[----:B------:R-:W-:Y:S02]  /*18d80*/  MOV R2, 0x1 ;  /* 0x0000000100027802 */ /* 0x000fe40000000f00 */
[----:B------:R-:W-:-:S02]  /*18d90*/  MOV R3, 0x18db0 ;  /* 0x00018db000037802 */ /* 0x000fc40000000f00 */
[----:B-1234-:R-:W-:Y:S05]  /*18da0*/  CALL.REL.NOINC `($__internal_10_$__cuda_sm70_shflsync_up_p) ;  /* 0x0000061000007944 */ /* 0x01efea0003c00000 */
[----:B------:R-:W-:Y:S05]  /*18db0*/  BRA `(.L_x_678) ;  /* 0xffffc87000007947 */ /* 0x000fea000383ffff */
.L_x_604:
[----:B------:R-:W-:Y:S02]  /*18dc0*/  MOV R2, 0x2 ;  /* 0x0000000200027802 */ /* 0x000fe40000000f00 */
[----:B------:R-:W-:-:S02]  /*18dd0*/  MOV R3, 0x18df0 ;  /* 0x00018df000037802 */ /* 0x000fc40000000f00 */
[----:B--2-4-:R-:W-:Y:S05]  /*18de0*/  CALL.REL.NOINC `($__internal_10_$__cuda_sm70_shflsync_up_p) ;  /* 0x000005d000007944 */ /* 0x014fea0003c00000 */
        /* <DEDUP_REMOVED lines=24> */
.L_x_608:
[----:B------:R-:W-:Y:S02]  /*18f70*/  MOV R2, 0x1 ;  /* 0x0000000100027802 */ /* 0x000fe40000000f00 */
[----:B------:R-:W-:Y:S02]  /*18f80*/  MOV R3, 0x18fa0 ;  /* 0x00018fa000037802 */ /* 0x000fe40000000f00 */
[----:B------:R-:W-:Y:S05]  /*18f90*/  CALL.REL.NOINC `($__internal_10_$__cuda_sm70_shflsync_up_p) ;  /* 0x0000042000007944 */ /* 0x000fea0003c00000 */
[----:B------:R-:W-:Y:S01]  /*18fa0*/  MOV R2, R4 ;  /* 0x0000000400027202 */ /* 0x000fe20000000f00 */
[----:B------:R-:W-:Y:S05]  /*18fb0*/  BRA `(.L_x_680) ;  /* 0xffffc8c000007947 */ /* 0x000fea000383ffff */
.L_x_609:
[----:B------:R-:W-:Y:S02]  /*18fc0*/  MOV R2, 0x2 ;  /* 0x0000000200027802 */ /* 0x000fe40000000f00 */
[----:B------:R-:W-:Y:S02]  /*18fd0*/  MOV R3, 0x18ff0 ;  /* 0x00018ff000037802 */ /* 0x000fe40000000f00 */
        /* <DEDUP_REMOVED lines=25> */
.L_x_611:
[----:B------:R-:W-:Y:S02]  /*19170*/  SEL R0, RZ, 0x1, P0 ;  /* 0x00000001ff007807 */ /* 0x000fe40000000000 */
[----:B------:R-:W-:Y:S02]  /*19180*/  MOV R2, 0x191a0 ;  /* 0x000191a000027802 */ /* 0x000fe40000000f00 */
[----:B-1----:R-:W-:Y:S05]  /*19190*/  CALL.REL.NOINC `($__internal_11_$__cuda_sm70_votesync_ballot) ;  /* 0x0000029000007944 */ /* 0x002fea0003c00000 */
[----:B------:R-:W-:Y:S01]  /*191a0*/  MOV R5, R0 ;  /* 0x0000000000057202 */ /* 0x000fe20000000f00 */
[----:B------:R-:W-:Y:S05]  /*191b0*/  BRA `(.L_x_682) ;  /* 0xffffc85000007947 */ /* 0x000fea000383ffff */
.L_x_612:
[----:B------:R-:W-:Y:S01]  /*191c0*/  IMAD.MOV.U32 R185, RZ, RZ, R6 ;  /* 0x000000ffffb97224 */ /* 0x000fe200078e0006 */
[----:B------:R-:W-:Y:S01]  /*191d0*/  MOV R2, R0 ;  /* 0x0000000000027202 */ /* 0x000fe20000000f00 */
[----:B------:R-:W-:Y:S01]  /*191e0*/  IMAD.MOV.U32 R186, RZ, RZ, 0x1f ;  /* 0x0000001fffba7424 */ /* 0x000fe200078e00ff */
[----:B------:R-:W-:Y:S02]  /*191f0*/  MOV R3, 0x19210 ;  /* 0x0001921000037802 */ /* 0x000fe40000000f00 */
[----:B-1----:R-:W-:Y:S05]  /*19200*/  CALL.REL.NOINC `($__internal_9_$__cuda_sm70_shflsync_idx_p) ;  /* 0x0000015000007944 */ /* 0x002fea0003c00000 */
[----:B------:R-:W-:Y:S01]  /*19210*/  IMAD.MOV.U32 R10, RZ, RZ, R186 ;  /* 0x000000ffff0a7224 */ /* 0x000fe200078e00ba */
[----:B------:R-:W-:Y:S01]  /*19220*/  MOV R2, R0 ;  /* 0x0000000000027202 */ /* 0x000fe20000000f00 */
[----:B------:R-:W-:Y:S01]  /*19230*/  IMAD.MOV.U32 R185, RZ, RZ, R7 ;  /* 0x000000ffffb97224 */ /* 0x000fe200078e0007 */
[----:B------:R-:W-:-:S02]  /*19240*/  MOV R186, 0x1f ;  /* 0x0000001f00ba7802 */ /* 0x000fc40000000f00 */
[----:B------:R-:W-:Y:S02]  /*19250*/  MOV R3, 0x19270 ;  /* 0x0001927000037802 */ /* 0x000fe40000000f00 */
[----:B------:R-:W-:Y:S05]  /*19260*/  CALL.REL.NOINC `($__internal_9_$__cuda_sm70_shflsync_idx_p) ;  /* 0x000000f000007944 */ /* 0x000fea0003c00000 */
[----:B------:R-:W-:Y:S01]  /*19270*/  MOV R7, R186 ;  /* 0x000000ba00077202 */ /* 0x000fe20000000f00 */
[----:B------:R-:W-:Y:S05]  /*19280*/  BRA `(.L_x_683) ;  /* 0xffffc7d000007947 */ /* 0x000fea000383ffff */
.L_x_615:
[----:B------:R-:W-:Y:S01]  /*19290*/  IMAD.MOV.U32 R185, RZ, RZ, R4 ;  /* 0x000000ffffb97224 */ /* 0x000fe200078e0004 */
[----:B------:R-:W-:Y:S01]  /*192a0*/  MOV R2, R0 ;  /* 0x0000000000027202 */ /* 0x000fe20000000f00 */
[----:B------:R-:W-:Y:S01]  /*192b0*/  IMAD.MOV.U32 R186, RZ, RZ, 0x1f ;  /* 0x0000001fffba7424 */ /* 0x000fe200078e00ff */
[----:B------:R-:W-:Y:S02]  /*192c0*/  MOV R3, 0x192e0 ;  /* 0x000192e000037802 */ /* 0x000fe40000000f00 */
[----:B-1-34-:R-:W-:Y:S05]  /*192d0*/  CALL.REL.NOINC `($__internal_9_$__cuda_sm70_shflsync_idx_p) ;  /* 0x0000008000007944 */ /* 0x01afea0003c00000 */
[----:B------:R-:W-:Y:S01]  /*192e0*/  MOV R11, R186 ;  /* 0x000000ba000b7202 */ /* 0x000fe20000000f00 */
[----:B------:R-:W-:Y:S05]  /*192f0*/  BRA `(.L_x_614) ;  /* 0xffffc7c000007947 */ /* 0x000fea000383ffff */
        .weak           $__internal_8_$__cuda_sm70_shflsync_bfly_p
        .type           $__internal_8_$__cuda_sm70_shflsync_bfly_p,@function
        .size           $__internal_8_$__cuda_sm70_shflsync_bfly_p,($__internal_9_$__cuda_sm70_shflsync_idx_p - $__internal_8_$__cuda_sm70_shflsync_bfly_p)
$__internal_8_$__cuda_sm70_shflsync_bfly_p:
[----:B------:R-:W-:Y:S02]  /*19300*/  MOV R139, 0xffffffff ;  /* 0xffffffff008b7802 */ /* 0x000fe40000000f00 */
[----:B------:R-:W-:Y:S02]  /*19310*/  MOV R3, 0x1f ;  /* 0x0000001f00037802 */ /* 0x000fe40000000f00 */
[----:B------:R-:W-:Y:S04]  /*19320*/  WARPSYNC R139 ;  /* 0x0000008b00007348 */ /* 0x000fe80003800000 */
[----:B------:R1:W2:Y:S02]  /*19330*/  SHFL.BFLY PT, R0, R4, R0, R3 ;  /* 0x0c00000004007389 */ /* 0x0002a400000e0003 */
[----:B-1----:R-:W-:-:S04]  /*19340*/  MOV R3, 0x0 ;  /* 0x0000000000037802 */ /* 0x002fc80000000f00 */
[----:B--2---:R-:W-:Y:S05]  /*19350*/  RET.REL.NODEC R2 `(_ZN7cutlass13device_kernelIN5flash19enable_sm80_to_sm89INS1_16FlashAttnFwdSm80INS1_25CollectiveMainloopFwdSm80ILi8ELi1ELb0EN4cute5tupleIJNS5_1CILi128EEENS7_ILi64EEENS7_ILi192EEEEEELi192ENS_6half_tEfNS_4arch4Sm80ELb0ELb1ELb1ELb1ELb1ELb0ELb1ELb1EEENS1_21CollectiveEpilogueFwdINS6_IJS8_SA_S9_EEENS6_IJNS7_ILi1EEESI_SI_EEESC_SE_Li256ELb1ELb1ELb1ELb0EEENS1_36VarlenDynamicPersistentTileSchedulerILi128ELi64ELi256ELi256ELb1ELb1ELb0ELb1ELb0ELb1EEEEEEEEEvNT_6ParamsE) ;  /* 0xfffe6ca002007950 */ /* 0x004fea0003c3ffff */
        .weak           $__internal_9_$__cuda_sm70_shflsync_idx_p
        .type           $__internal_9_$__cuda_sm70_shflsync_idx_p,@function
        .size           $__internal_9_$__cuda_sm70_shflsync_idx_p,($__internal_10_$__cuda_sm70_shflsync_up_p - $__internal_9_$__cuda_sm70_shflsync_idx_p)
$__internal_9_$__cuda_sm70_shflsync_idx_p:
[----:B------:R-:W-:-:S04]  /*19360*/  MOV R187, 0xffffffff ;  /* 0xffffffff00bb7802 */ /* 0x000fc80000000f00 */
[----:B------:R-:W-:Y:S04]  /*19370*/  WARPSYNC R187 ;  /* 0x000000bb00007348 */ /* 0x000fe80003800000 */
[----:B------:R1:W2:Y:S02]  /*19380*/  SHFL.IDX PT, R186, R185, R2, R186 ;  /* 0x00000002b9ba7389 */ /* 0x0002a400000e00ba */
[----:B-1----:R-:W-:Y:S02]  /*19390*/  MOV R2, R3 ;  /* 0x0000000300027202 */ /* 0x002fe40000000f00 */
[----:B------:R-:W-:-:S04]  /*193a0*/  MOV R3, 0x0 ;  /* 0x0000000000037802 */ /* 0x000fc80000000f00 */
[----:B--2---:R-:W-:Y:S05]  /*193b0*/  RET.REL.NODEC R2 `(_ZN7cutlass13device_kernelIN5flash19enable_sm80_to_sm89INS1_16FlashAttnFwdSm80INS1_25CollectiveMainloopFwdSm80ILi8ELi1ELb0EN4cute5tupleIJNS5_1CILi128EEENS7_ILi64EEENS7_ILi192EEEEEELi192ENS_6half_tEfNS_4arch4Sm80ELb0ELb1ELb1ELb1ELb1ELb0ELb1ELb1EEENS1_21CollectiveEpilogueFwdINS6_IJS8_SA_S9_EEENS6_IJNS7_ILi1EEESI_SI_EEESC_SE_Li256ELb1ELb1ELb1ELb0EEENS1_36VarlenDynamicPersistentTileSchedulerILi128ELi64ELi256ELi256ELb1ELb1ELb0ELb1ELb0ELb1EEEEEEEEEvNT_6ParamsE) ;  /* 0xfffe6c4002007950 */ /* 0x004fea0003c3ffff */
        .weak           $__internal_10_$__cuda_sm70_shflsync_up_p
        .type           $__internal_10_$__cuda_sm70_shflsync_up_p,@function
        .size           $__internal_10_$__cuda_sm70_shflsync_up_p,($__internal_11_$__cuda_sm70_votesync_ballot - $__internal_10_$__cuda_sm70_shflsync_up_p)
$__internal_10_$__cuda_sm70_shflsync_up_p:
[----:B------:R-:W-:Y:S02]  /*193c0*/  IMAD.MOV.U32 R4, RZ, RZ, RZ ;  /* 0x000000ffff047224 */ /* 0x000fe400078e00ff */
[----:B------:R-:W-:-:S04]  /*193d0*/  IMAD.MOV.U32 R10, RZ, RZ, -0x1 ;  /* 0xffffffffff0a7424 */ /* 0x000fc800078e00ff */
[----:B------:R-:W-:Y:S04]  /*193e0*/  WARPSYNC R10 ;  /* 0x0000000a00007348 */ /* 0x000fe80003800000 */
[----:B------:R1:W2:Y:S02]  /*193f0*/  SHFL.UP PT, R4, R0, R2, R4 ;  /* 0x0400000200047389 */ /* 0x0002a400000e0004 */
[----:B-1----:R-:W-:Y:S02]  /*19400*/  MOV R2, R3 ;  /* 0x0000000300027202 */ /* 0x002fe40000000f00 */
[----:B------:R-:W-:-:S04]  /*19410*/  MOV R3, 0x0 ;  /* 0x0000000000037802 */ /* 0x000fc80000000f00 */
[----:B--2---:R-:W-:Y:S05]  /*19420*/  RET.REL.NODEC R2 `(_ZN7cutlass13device_kernelIN5flash19enable_sm80_to_sm89INS1_16FlashAttnFwdSm80INS1_25CollectiveMainloopFwdSm80ILi8ELi1ELb0EN4cute5tupleIJNS5_1CILi128EEENS7_ILi64EEENS7_ILi192EEEEEELi192ENS_6half_tEfNS_4arch4Sm80ELb0ELb1ELb1ELb1ELb1ELb0ELb1ELb1EEENS1_21CollectiveEpilogueFwdINS6_IJS8_SA_S9_EEENS6_IJNS7_ILi1EEESI_SI_EEESC_SE_Li256ELb1ELb1ELb1ELb0EEENS1_36VarlenDynamicPersistentTileSchedulerILi128ELi64ELi256ELi256ELb1ELb1ELb0ELb1ELb0ELb1EEEEEEEEEvNT_6ParamsE) ;  /* 0xfffe6bd002007950 */ /* 0x004fea0003c3ffff */
        .weak           $__internal_11_$__cuda_sm70_votesync_ballot
        .type           $__internal_11_$__cuda_sm70_votesync_ballot,@function
        .size           $__internal_11_$__cuda_sm70_votesync_ballot,(.L_x_6182 - $__internal_11_$__cuda_sm70_votesync_ballot)
$__internal_11_$__cuda_sm70_votesync_ballot:
[----:B------:R-:W-:Y:S01]  /*19430*/  ISETP.NE.U32.AND P0, PT, R0, 0x1, PT ;  /* 0x000000010000780c */ /* 0x000fe20003f05070 */
[----:B------:R-:W-:-:S04]  /*19440*/  IMAD.MOV.U32 R3, RZ, RZ, -0x1 ;  /* 0xffffffffff037424 */ /* 0x000fc800078e00ff */
[----:B------:R-:W-:Y:S08]  /*19450*/  WARPSYNC R3 ;  /* 0x0000000300007348 */ /* 0x000ff00003800000 */
[----:B------:R-:W-:-:S04]  /*19460*/  VOTE.ANY R0, PT, !P0 ;  /* 0x0000000000007806 */ /* 0x000fc800040e0100 */
[----:B------:R-:W-:Y:S01]  /*19470*/  LOP3.LUT R0, R0, R3, RZ, 0xc0, !PT ;  /* 0x0000000300007212 */ /* 0x000fe200078ec0ff */
[----:B------:R-:W-:-:S04]  /*19480*/  IMAD.MOV.U32 R3, RZ, RZ, 0x0 ;  /* 0x00000000ff037424 */ /* 0x000fc800078e00ff */
[----:B------:R-:W-:Y:S05]  /*19490*/  RET.REL.NODEC R2 `(_ZN7cutlass13device_kernelIN5flash19enable_sm80_to_sm89INS1_16FlashAttnFwdSm80INS1_25CollectiveMainloopFwdSm80ILi8ELi1ELb0EN4cute5tupleIJNS5_1CILi128EEENS7_ILi64EEENS7_ILi192EEEEEELi192ENS_6half_tEfNS_4arch4Sm80ELb0ELb1ELb1ELb1ELb1ELb0ELb1ELb1EEENS1_21CollectiveEpilogueFwdINS6_IJS8_SA_S9_EEENS6_IJNS7_ILi1EEESI_SI_EEESC_SE_Li256ELb1ELb1ELb1ELb0EEENS1_36VarlenDynamicPersistentTileSchedulerILi128ELi64ELi256ELi256ELb1ELb1ELb0ELb1ELb0ELb1EEEEEEEEEvNT_6ParamsE) ;  /* 0xfffe6b6002007950 */ /* 0x000fea0003c3ffff */
.L_x_684:
        /* <DEDUP_REMOVED lines=14> */
.L_x_6182:


//--------------------- .text._ZN7cutlass13device_kernelIN5flash19enable_sm80_to_sm89INS1_16FlashAttnFwdSm80INS1_25CollectiveMainloopFwdSm80ILi8ELi1ELb0EN4cute5tupleIJNS5_1CILi128EEENS7_ILi64EEENS7_ILi192EEEEEELi192ENS_6half_tEfNS_4arch4Sm80ELb0ELb1ELb1ELb1ELb1ELb1ELb1ELb1EEENS1_21CollectiveEpilogueFwdINS6_IJS8_SA_S9_EEENS6_IJNS7_ILi1EEESI_SI_EEESC_SE_Li256ELb1ELb1ELb1ELb0EEENS1_36VarlenDynamicPersistentTileSchedulerILi128ELi64ELi256ELi256ELb1ELb1ELb0ELb1ELb0ELb1EEEEEEEEEvNT_6ParamsE --------------------------
	.section	.text._ZN7cutlass13device_kernelIN5flash19enable_sm80_to_sm89INS1_16FlashAttnFwdSm80INS1_25CollectiveMainloopFwdSm80ILi8ELi1ELb0EN4cute5tupleIJNS5_1CILi128EEENS7_ILi64EEENS7_ILi192EEEEEELi192ENS_6half_tEfNS_4arch4Sm80ELb0ELb1ELb1ELb1ELb1ELb1ELb1ELb1EEENS1_21CollectiveEpilogueFwdINS6_IJS8_SA_S9_EEENS6_IJNS7_ILi1EEESI_SI_EEESC_SE_Li256ELb1ELb1ELb1ELb0EEENS1_36VarlenDynamicPersistentTileSchedulerILi128ELi64ELi256ELi256ELb1ELb1ELb0ELb1ELb0ELb1EEEEEEEEEvNT_6ParamsE,"ax",@progbits
	.sectioninfo	@"SHI_REGISTERS=255"
	.align	128
.text._ZN7cutlass13device_kernelIN5flash19enable_sm80_to_sm89INS1_16FlashAttnFwdSm80INS1_25CollectiveMainloopFwdSm80ILi8ELi1ELb0EN4cute5tupleIJNS5_1CILi128EEENS7_ILi64EEENS7_ILi192EEEEEELi192ENS_6half_tEfNS_4arch4Sm80ELb0ELb1ELb1ELb1ELb1ELb1ELb1ELb1EEENS1_21CollectiveEpilogueFwdINS6_IJS8_SA_S9_EEENS6_IJNS7_ILi1EEESI_SI_EEESC_SE_Li256ELb1ELb1ELb1ELb0EEENS1_36VarlenDynamicPersistentTileSchedulerILi128ELi64ELi256ELi256ELb1ELb1ELb0ELb1ELb0ELb1EEEEEEEEEvNT_6ParamsE:
        .type           _ZN7cutlass13device_kernelIN5flash19enable_sm80_to_sm89INS1_16FlashAttnFwdSm80INS1_25CollectiveMainloopFwdSm80ILi8ELi1ELb0EN4cute5tupleIJNS5_1CILi128EEENS7_ILi64EEENS7_ILi192EEEEEELi192ENS_6half_tEfNS_4arch4Sm80ELb0ELb1ELb1ELb1ELb1ELb1ELb1ELb1EEENS1_21CollectiveEpilogueFwdINS6_IJS8_SA_S9_EEENS6_IJNS7_ILi1EEESI_SI_EEESC_SE_Li256ELb1ELb1ELb1ELb0EEENS1_36VarlenDynamicPersistentTileSchedulerILi128ELi64ELi256ELi256ELb1ELb1ELb0ELb1ELb0ELb1EEEEEEEEEvNT_6ParamsE,@function
        .size           _ZN7cutlass13device_kernelIN5flash19enable_sm80_to_sm89INS1_16FlashAttnFwdSm80INS1_25CollectiveMainloopFwdSm80ILi8ELi1ELb0EN4cute5tupleIJNS5_1CILi128EEENS7_ILi64EEENS7_ILi192EEEEEELi192ENS_6half_tEfNS_4arch4Sm80ELb0ELb1ELb1ELb1ELb1ELb1ELb1ELb1EEENS1_21CollectiveEpilogueFwdINS6_IJS8_SA_S9_EEENS6_IJNS7_ILi1EEESI_SI_EEESC_SE_Li256ELb1ELb1ELb1ELb0EEENS1_36VarlenDynamicPersistentTileSchedulerILi128ELi64ELi256ELi256ELb1ELb1ELb0ELb1ELb0ELb1EEEEEEEEEvNT_6ParamsE,(.L_x_6187 - _ZN7cutlass13device_kernelIN5flash19enable_sm80_to_sm89INS1_16FlashAttnFwdSm80INS1_25CollectiveMainloopFwdSm80ILi8ELi1ELb0EN4cute5tupleIJNS5_1CILi128EEENS7_ILi64EEENS7_ILi192EEEEEELi192ENS_6half_tEfNS_4arch4Sm80ELb0ELb1ELb1ELb1ELb1ELb1ELb1ELb1EEENS1_21CollectiveEpilogueFwdINS6_IJS8_SA_S9_EEENS6_IJNS7_ILi1EEESI_SI_EEESC_SE_Li256ELb1ELb1ELb1ELb0EEENS1_36VarlenDynamicPersistentTileSchedulerILi128ELi64ELi256ELi256ELb1ELb1ELb0ELb1ELb0ELb1EEEEEEEEEvNT_6ParamsE)
        .other          _ZN7cutlass13device_kernelIN5flash19enable_sm80_to_sm89INS1_16FlashAttnFwdSm80INS1_25CollectiveMainloopFwdSm80ILi8ELi1ELb0EN4cute5tupleIJNS5_1CILi128EEENS7_ILi64EEENS7_ILi192EEEEEELi192ENS_6half_tEfNS_4arch4Sm80ELb0ELb1ELb1ELb1ELb1ELb1ELb1ELb1EEENS1_21CollectiveEpilogueFwdINS6_IJS8_SA_S9_EEENS6_IJNS7_ILi1EEESI_SI_EEESC_SE_Li256ELb1ELb1ELb1ELb0EEENS1_36VarlenDynamicPersistentTileSchedulerILi128ELi64ELi256ELi256ELb1ELb1ELb0ELb1ELb0ELb1EEEEEEEEEvNT_6ParamsE,@"STO_CUDA_ENTRY STV_DEFAULT"
_ZN7cutlass13device_kernelIN5flash19enable_sm80_to_sm89INS1_16FlashAttnFwdSm80INS1_25CollectiveMainloopFwdSm80ILi8ELi1ELb0EN4cute5tupleIJNS5_1CILi128EEENS7_ILi64EEENS7_ILi192EEEEEELi192ENS_6half_tEfNS_4arch4Sm80ELb0ELb1ELb1ELb1ELb1ELb1ELb1ELb1EEENS1_21CollectiveEpilogueFwdINS6_IJS8_SA_S9_EEENS6_IJNS7_ILi1EEESI_SI_EEESC_SE_Li256ELb1ELb1ELb1ELb0EEENS1_36VarlenDynamicPersistentTileSchedulerILi128ELi64ELi256ELi256ELb1ELb1ELb0ELb1ELb0ELb1EEEEEEEEEvNT_6ParamsE:
        /* <DEDUP_REMOVED lines=13> */
[----:B------:R-:W-:-:S03]  /*00d0*/  CS2R R8, SRZ ;  /* 0x0000000000087805 */ /* 0x000fc6000001ff00 */
        /* <DEDUP_REMOVED lines=10> */
[C---:B------:R-:W-:Y:S01]  /*0180*/  ISETP.GE.U32.AND P4, PT, R13.reuse, 0x2, PT ;  /* 0x000000020d00780c */ /* 0x040fe20003f86070 */
[----:B------:R-:W-:Y:S01]  /*0190*/  IMAD.MOV.U32 R7, RZ, RZ, RZ ;  /* 0x000000ffff077224 */ /* 0x000fe200078e00ff */
        /* <DEDUP_REMOVED lines=26> */
.L_x_690:
        /* <DEDUP_REMOVED lines=11> */
[----:B------:R-:W3:Y:S04]  /*03f0*/  @!P0 LDG.E R9, [R4.64] ;  /* 0x0000000804098981 */ /* 0x000ee8000c1e1900 */
[----:B------:R-:W3:Y:S02]  /*0400*/  @!P0 LDG.E R8, [R2.64] ;  /* 0x0000000802088981 */ /* 0x000ee4000c1e1900 */
[----:B---3--:R-:W-:Y:S01]  /*0410*/  IMAD R5, R9, R8, RZ ;  /* 0x0000000809057224 */ /* 0x008fe200078e02ff */
[----:B------:R-:W-:Y:S05]  /*0420*/  BRA.DIV ~URZ, `(.L_x_688) ;  /* 0x000229727f007947 */ /* 0x000fea000b800000 */
[----:B------:R1:W3:Y:S02]  /*0430*/  SHFL.UP PT, R0, R5, 0x1, RZ ;  /* 0x0420000005007989 */ /* 0x0002e400000e00ff */
.L_x_946:
        /* <DEDUP_REMOVED lines=16> */
.L_x_947:
[----:B---3--:R-:W-:-:S05]  /*0540*/  IMAD R0, R0, c[0x0][0x538], RZ ;  /* 0x00014e0000007a24 */ /* 0x008fca00078e02ff */
[----:B------:R-:W-:-:S04]  /*0550*/  IADD3 R6, R0, R6, RZ ;  /* 0x0000000600067210 */ /* 0x000fc80007ffe0ff */
[----:B------:R-:W-:-:S13]  /*0560*/  ISETP.GT.AND P0, PT, R6, UR4, PT ;  /* 0x0000000406007c0c */ /* 0x000fda000bf04270 */
[----:B-12---:R-:W-:Y:S05]  /*0570*/  @!P0 BRA `(.L_x_690) ;  /* 0xfffffdc000008947 */ /* 0x006fea000383ffff */
.L_x_686:
[----:B------:R-:W-:-:S05]  /*0580*/  IADD3 R11, -R0, R6, RZ ;  /* 0x00000006000b7210 */ /* 0x000fca0007ffe1ff */
[----:B------:R-:W-:-:S05]  /*0590*/  IMAD R0, R4, c[0x0][0x538], R11 ;  /* 0x00014e0004007a24 */ /* 0x000fca00078e020b */
[----:B------:R-:W-:Y:S01]  /*05a0*/  ISETP.GT.AND P0, PT, R0, UR4, PT ;  /* 0x0000000400007c0c */ /* 0x000fe2000bf04270 */
[----:B------:R-:W-:-:S12]  /*05b0*/  BRA.DIV ~URZ, `(.L_x_691) ;  /* 0x000229f27f007947 */ /* 0x000fd8000b800000 */
[----:B------:R-:W-:-:S04]  /*05c0*/  VOTE.ANY R10, PT, !P0 ;  /* 0x00000000000a7806 */ /* 0x000fc800040e0100 */
.L_x_948:
[----:B------:R-:W1:Y:S02]  /*05d0*/  POPC R5, R10 ;  /* 0x0000000a00057309 */ /* 0x000e640000000000 */
[----:B-12---:R-:W-:Y:S01]  /*05e0*/  IADD3 R247, R5, R7, RZ ;  /* 0x0000000705f77210 */ /* 0x006fe20007ffe0ff */
[----:B------:R-:W-:Y:S05]  /*05f0*/  BRA.DIV ~URZ, `(.L_x_692) ;  /* 0x00022a027f007947 */ /* 0x000fea000b800000 */
[----:B------:R1:W2:Y:S01]  /*0600*/  SHFL.IDX PT, R12, R9, R5, 0x1f ;  /* 0x00001f05090c7589 */ /* 0x0002a200000e0000 */
[----:B------:R-:W-:-:S03]  /*0610*/  MOV R6, RZ ;  /* 0x000000ff00067202 */ /* 0x000fc60000000f00 */
[----:B------:R1:W3:Y:S04]  /*0620*/  SHFL.IDX PT, R9, R8, R5, 0x1f ;  /* 0x00001f0508097589 */ /* 0x0002e800000e0000 */
.L_x_949:
[----:B------:R-:W-:Y:S01]  /*0630*/  ISETP.NE.AND P0, PT, R10, RZ, PT ;  /* 0x000000ff0a00720c */ /* 0x000fe20003f05270 */
[----:B------:R-:W-:-:S12]  /*0640*/  BSSY B0, `(.L_x_693) ;  /* 0x0000005000007945 */ /* 0x000fd80003800000 */
[----:B------:R-:W-:Y:S05]  /*0650*/  @!P0 BRA `(.L_x_694) ;  /* 0x0000003000008947 */ /* 0x000fea0003800000 */
[----:B------:R-:W-:Y:S01]  /*0660*/  IADD3 R0, R5, -0x1, RZ ;  /* 0xffffffff05007810 */ /* 0x000fe20007ffe0ff */
[----:B------:R-:W-:Y:S05]  /*0670*/  BRA.DIV ~URZ, `(.L_x_695) ;  /* 0x00022a627f007947 */ /* 0x000fea000b800000 */
[----:B------:R4:W1:Y:S02]  /*0680*/  SHFL.IDX PT, R6, R4, R0, 0x1f ;  /* 0x00001f0004067589 */ /* 0x00086400000e0000 */
.L_x_694:
[----:B------:R-:W-:Y:S05]  /*0690*/  BSYNC B0 ;  /* 0x0000000000007941 */ /* 0x000fea0003800000 */
.L_x_693:
[----:B---3--:R-:W-:Y:S01]  /*06a0*/  ISETP.NE.AND P0, PT, R9, 0x1, PT ;  /* 0x000000010900780c */ /* 0x008fe20003f05270 */
[----:B-1----:R-:W-:Y:S01]  /*06b0*/  IMAD R244, R6, c[0x0][0x538], R11 ;  /* 0x00014e0006f47a24 */ /* 0x002fe200078e020b */
[----:B------:R-:W-:Y:S04]  /*06c0*/  BSSY B0, `(.L_x_696) ;  /* 0x0000085000007945 */ /* 0x000fe80003800000 */
[----:B------:R-:W-:-:S07]  /*06d0*/  IADD3 R11, -R244, UR4, RZ ;  /* 0x00000004f40b7c10 */ /* 0x000fce000fffe1ff */
[----:B------:R-:W-:Y:S05]  /*06e0*/  @!P0 BRA `(.L_x_697) ;  /* 0x000003e000008947 */ /* 0x000fea0003800000 */
[-C--:B--2-4-:R-:W-:Y:S02]  /*06f0*/  IABS R0, R12.reuse ;  /* 0x0000000c00007213 */ /* 0x094fe40000000000 */
        /* <DEDUP_REMOVED lines=61> */
.L_x_697:
[----:B------:R-:W-:-:S04]  /*0ad0*/  IMAD.MOV.U32 R2, RZ, RZ, 0x4 ;  /* 0x00000004ff027424 */ /* 0x000fc800078e00ff */
[----:B------:R-:W-:-:S05]  /*0ae0*/  IMAD.WIDE R2, R247, R2, c[0x0][0x590] ;  /* 0x00016400f7027625 */ /* 0x000fca00078e0202 */
[----:B------:R-:W3:Y:S02]  /*0af0*/  LDG.E R7, [R2.64] ;  /* 0x0000000802077981 */ /* 0x000ee4000c1e1900 */
[----:B--23--:R-:W-:-:S05]  /*0b00*/  IMAD R9, R7, R12, RZ ;  /* 0x0000000c07097224 */ /* 0x00cfca00078e02ff */
[-C--:B----4-:R-:W-:Y:S02]  /*0b10*/  IABS R0, R9.reuse ;  /* 0x0000000900007213 */ /* 0x090fe40000000000 */
        /* <DEDUP_REMOVED lines=63> */
.L_x_698:
[----:B------:R-:W-:Y:S05]  /*0f10*/  BSYNC B0 ;  /* 0x0000000000007941 */ /* 0x000fea0003800000 */
.L_x_696:
[----:B------:R-:W-:-:S04]  /*0f20*/  LOP3.LUT R0, RZ, R0, RZ, 0x33, !PT ;  /* 0x00000000ff007212 */ /* 0x000fc800078e33ff */
[----:B------:R-:W-:Y:S01]  /*0f30*/  IADD3 R245, R0, R12, RZ ;  /* 0x0000000c00f57210 */ /* 0x000fe20007ffe0ff */
[----:B------:R-:W-:Y:S05]  /*0f40*/  BRA `(.L_x_699) ;  /* 0x0000004000007947 */ /* 0x000fea0003800000 */
.L_x_687:
[----:B--2---:R-:W-:Y:S01]  /*0f50*/  IMAD.MOV.U32 R245, RZ, RZ, RZ ;  /* 0x000000fffff57224 */ /* 0x004fe200078e00ff */
[----:B------:R-:W-:Y:S01]  /*0f60*/  MOV R246, RZ ;  /* 0x000000ff00f67202 */ /* 0x000fe20000000f00 */
[----:B------:R-:W-:Y:S01]  /*0f70*/  IMAD.U32 R244, RZ, RZ, UR4 ;  /* 0x00000004fff47e24 */ /* 0x000fe2000f8e00ff */
[----:B------:R-:W-:Y:S02]  /*0f80*/  MOV R247, c[0x0][0x53c] ;  /* 0x00014f0000f77a02 */ /* 0x000fe40000000f00 */
.L_x_699:
[----:B------:R-:W-:Y:S01]  /*0f90*/  ISETP.NE.AND P0, PT, R13, RZ, PT ;  /* 0x000000ff0d00720c */ /* 0x000fe20003f05270 */
[----:B------:R-:W-:-:S12]  /*0fa0*/  WARPSYNC 0xffffffff ;  /* 0xffffffff00007948 */ /* 0x000fd80003800000 */
[----:B------:R1:W-:Y:S04]  /*0fb0*/  @!P0 STS.128 [0x18100], R244 ;  /* 0x018100f4ff008388 */ /* 0x0003e80000000c00 */
[----:B------:R-:W-:Y:S06]  /*0fc0*/  BAR.ARV 0x5, 0x100 ;  /* 0x0144000000007b1d */ /* 0x000fec0000002000 */
.L_x_685:
[----:B-12---:R-:W-:-:S13]  /*0fd0*/  ISETP.GE.AND P0, PT, R247, c[0x0][0x53c], PT ;  /* 0x00014f00f7007a0c */ /* 0x006fda0003f06270 */
        /* <DEDUP_REMOVED lines=8> */
[C---:B------:R-:W-:Y:S02]  /*1060*/  LEA.HI R6, R9.reuse, R14, RZ, 0x3 ;  /* 0x0000000e09067211 */ /* 0x040fe400078f18ff */
[----:B------:R-:W-:Y:S02]  /*1070*/  SHF.R.S32.HI R4, RZ, 0x4, R2 ;  /* 0x00000004ff047819 */ /* 0x000fe40000011402 */
[----:B------:R-:W-:Y:S02]  /*1080*/  SHF.R.S32.HI R250, RZ, 0x3, R6 ;  /* 0x00000003fffa7819 */ /* 0x000fe40000011406 */
[----:B------:R-:W-:Y:S02]  /*1090*/  LOP3.LUT R3, R6, 0xfffffff8, RZ, 0xc0, !PT ;  /* 0xfffffff806037812 */ /* 0x000fe400078ec0ff */
[----:B------:R-:W-:Y:S01]  /*10a0*/  LOP3.LUT R0, R2, 0xfffffff0, RZ, 0xc0, !PT ;  /* 0xfffffff002007812 */ /* 0x000fe200078ec0ff */
[----:B------:R-:W-:Y:S01]  /*10b0*/  IMAD.SHL.U32 R5, R250, 0x40, RZ ;  /* 0x00000040fa057824 */ /* 0x000fe200078e00ff */
[----:B------:R-:W-:Y:S01]  /*10c0*/  LEA.HI R2, R2, R4, RZ, 0x1 ;  /* 0x0000000402027211 */ /* 0x000fe200078f08ff */
[C---:B------:R-:W-:Y:S01]  /*10d0*/  IMAD.IADD R8, R14.reuse, 0x1, -R3 ;  /* 0x000000010e087824 */ /* 0x040fe200078e0a03 */
[----:B------:R-:W-:Y:S01]  /*10e0*/  LEA.HI R12, R9, R14, RZ, 0x2 ;  /* 0x0000000e090c7211 */ /* 0x000fe200078f10ff */
[----:B------:R-:W-:Y:S01]  /*10f0*/  IMAD.IADD R0, R14, 0x1, -R0 ;  /* 0x000000010e007824 */ /* 0x000fe200078e0a00 */
[----:B------:R-:W-:Y:S01]  /*1100*/  LOP3.LUT R3, R2, 0xfffffffe, RZ, 0xc0, !PT ;  /* 0xfffffffe02037812 */ /* 0x000fe200078ec0ff */
[C---:B------:R-:W-:Y:S01]  /*1110*/  IMAD.SHL.U32 R200, R8.reuse, 0x8, RZ ;  /* 0x0000000808c87824 */ /* 0x040fe200078e00ff */
[----:B------:R-:W-:Y:S01]  /*1120*/  LOP3.LUT R2, R5, 0x1c0, RZ, 0xc0, !PT ;  /* 0x000001c005027812 */ /* 0x000fe200078ec0ff */
[----:B------:R-:W-:Y:S01]  /*1130*/  IMAD R209, R8, 0x20, R250 ;  /* 0x0000002008d17824 */ /* 0x000fe200078e02fa */
[----:B------:R-:W-:Y:S01]  /*1140*/  SHF.R.S32.HI R5, RZ, 0x1f, R0 ;  /* 0x0000001fff057819 */ /* 0x000fe20000011400 */
[----:B------:R-:W-:Y:S01]  /*1150*/  IMAD.IADD R10, R4, 0x1, -R3 ;  /* 0x00000001040a7824 */ /* 0x000fe200078e0a03 */
[----:B------:R-:W-:Y:S01]  /*1160*/  LOP3.LUT R3, R2, 0x38, R200, 0xf8, !PT ;  /* 0x0000003802037812 */ /* 0x000fe200078ef8c8 */
[----:B------:R-:W-:Y:S01]  /*1170*/  IMAD.SHL.U32 R4, R8, 0x40, RZ ;  /* 0x0000004008047824 */ /* 0x000fe200078e00ff */
[----:B------:R-:W-:-:S02]  /*1180*/  SHF.R.U32.HI R2, RZ, 0x3, R2 ;  /* 0x00000003ff027819 */ /* 0x000fc40000011602 */
[----:B------:R-:W-:Y:S02]  /*1190*/  LEA.HI R13, R5, R0, RZ, 0x3 ;  /* 0x00000000050d7211 */ /* 0x000fe400078f18ff */
[----:B------:R-:W-:Y:S02]  /*11a0*/  LOP3.LUT R7, R3, R2, RZ, 0x3c, !PT ;  /* 0x0000000203077212 */ /* 0x000fe400078e3cff */
[----:B------:R-:W-:Y:S02]  /*11b0*/  LOP3.LUT R2, R4, 0x1c0, RZ, 0xc0, !PT ;  /* 0x000001c004027812 */ /* 0x000fe400078ec0ff */
[C---:B------:R-:W-:Y:S01]  /*11c0*/  LOP3.LUT R3, R13.reuse, 0xfffffff8, RZ, 0xc0, !PT ;  /* 0xfffffff80d037812 */ /* 0x040fe200078ec0ff */
[----:B------:R-:W-:Y:S01]  /*11d0*/  IMAD.SHL.U32 R13, R13, 0x40, RZ ;  /* 0x000000400d0d7824 */ /* 0x000fe200078e00ff */
[--C-:B------:R-:W-:Y:S02]  /*11e0*/  SHF.R.S32.HI R222, RZ, 0x2, R12.reuse ;  /* 0x00000002ffde7819 */ /* 0x100fe4000001140c */
[----:B------:R-:W-:-:S02]  /*11f0*/  SHF.R.S32.HI R5, RZ, 0x1f, R12 ;  /* 0x0000001fff057819 */ /* 0x000fc4000001140c */
[----:B------:R-:W-:Y:S01]  /*1200*/  LOP3.LUT R4, R2, 0x8, R6, 0xf8, !PT ;  /* 0x0000000802047812 */ /* 0x000fe200078ef806 */
[----:B------:R-:W-:Y:S01]  /*1210*/  IMAD.IADD R6, R0, 0x1, -R3 ;  /* 0x0000000100067824 */ /* 0x000fe200078e0a03 */
[----:B------:R-:W-:Y:S02]  /*1220*/  SHF.R.U32.HI R2, RZ, 0x3, R2 ;  /* 0x00000003ff027819 */ /* 0x000fe40000011602 */
[----:B------:R-:W-:Y:S02]  /*1230*/  LEA.HI R3, R9, R14, RZ, 0x5 ;  /* 0x0000000e09037211 */ /* 0x000fe400078f28ff */
[----:B------:R-:W-:Y:S02]  /*1240*/  LEA.HI R0, R5, R222, RZ, 0x3 ;  /* 0x000000de05007211 */ /* 0x000fe400078f18ff */
[----:B------:R-:W-:Y:S02]  /*1250*/  LOP3.LUT R11, R4, R2, RZ, 0x3c, !PT ;  /* 0x00000002040b7212 */ /* 0x000fe400078e3cff */
[----:B------:R-:W-:-:S02]  /*1260*/  LOP3.LUT R2, R3, 0xffffffe0, RZ, 0xc0, !PT ;  /* 0xffffffe003027812 */ /* 0x000fc400078ec0ff */
[----:B------:R-:W-:Y:S02]  /*1270*/  LOP3.LUT R0, R0, 0xfffffff8, RZ, 0xc0, !PT ;  /* 0xfffffff800007812 */ /* 0x000fe400078ec0ff */
[--C-:B------:R-:W-:Y:S01]  /*1280*/  SHF.R.S32.HI R5, RZ, 0x5, R3.reuse ;  /* 0x00000005ff057819 */ /* 0x100fe20000011403 */
[----:B------:R-:W-:Y:S01]  /*1290*/  IMAD.IADD R23, R14, 0x1, -R2 ;  /* 0x000000010e177824 */ /* 0x000fe200078e0a02 */
[----:B------:R-:W-:Y:S01]  /*12a0*/  SHF.R.S32.HI R3, RZ, 0x1f, R3 ;  /* 0x0000001fff037819 */ /* 0x000fe20000011403 */
[----:B------:R-:W-:Y:S01]  /*12b0*/  IMAD.IADD R0, R222, 0x1, -R0 ;  /* 0x00000001de007824 */ /* 0x000fe200078e0a00 */
[----:B------:R-:W-:Y:S01]  /*12c0*/  LEA.HI R4, R9, R14, RZ, 0x6 ;  /* 0x0000000e09047211 */ /* 0x000fe200078f30ff */
[----:B------:R-:W-:Y:S01]  /*12d0*/  IMAD.SHL.U32 R239, R5, 0x200, RZ ;  /* 0x0000020005ef7824 */ /* 0x000fe200078e00ff */
[----:B------:R-:W-:Y:S02]  /*12e0*/  LEA.HI R2, R3, R5, RZ, 0x3 ;  /* 0x0000000503027211 */ /* 0x000fe400078f18ff */
[----:B------:R-:W-:Y:S01]  /*12f0*/  SHF.R.S32.HI R9, RZ, 0x1f, R23 ;  /* 0x0000001fff097819 */ /* 0x000fe20000011417 */
[----:B------:R-:W-:Y:S01]  /*1300*/  IMAD.SHL.U32 R4, R4, 0x8, RZ ;  /* 0x0000000804047824 */ /* 0x000fe200078e00ff */
[----:B------:R-:W-:-:S02]  /*1310*/  LOP3.LUT R3, R0, 0x1, RZ, 0xc0, !PT ;  /* 0x0000000100037812 */ /* 0x000fc400078ec0ff */
[----:B------:R-:W-:Y:S02]  /*1320*/  LOP3.LUT R2, R2, 0xffffff8, RZ, 0xc0, !PT ;  /* 0x0ffffff802027812 */ /* 0x000fe400078ec0ff */
[C---:B------:R-:W-:Y:S02]  /*1330*/  LOP3.LUT P2, RZ, R0.reuse, 0x4, RZ, 0xc0, !PT ;  /* 0x0000000400ff7812 */ /* 0x040fe4000784c0ff */
[C---:B------:R-:W-:Y:S01]  /*1340*/  LOP3.LUT P0, RZ, R0.reuse, 0x2, RZ, 0xc0, !PT ;  /* 0x0000000200ff7812 */ /* 0x040fe2000780c0ff */
[----:B------:R-:W-:Y:S01]  /*1350*/  IMAD.SHL.U32 R0, R0, 0x40, RZ ;  /* 0x0000004000007824 */ /* 0x000fe200078e00ff */
[----:B------:R-:W-:Y:S02]  /*1360*/  LEA.HI R15, R9, R23, RZ, 0x2 ;  /* 0x00000017090f7211 */ /* 0x000fe400078f10ff */
[----:B------:R-:W-:Y:S01]  /*1370*/  ISETP.NE.U32.AND P1, PT, R3, 0x1, PT ;  /* 0x000000010300780c */ /* 0x000fe20003f25070 */
[----:B------:R-:W-:Y:S01]  /*1380*/  IMAD.IADD R3, R5, 0x1, -R2 ;  /* 0x0000000105037824 */ /* 0x000fe200078e0a02 */
[----:B------:R-:W-:-:S02]  /*1390*/  SHF.R.S32.HI R2, RZ, 0x2, R15 ;  /* 0x00000002ff027819 */ /* 0x000fc4000001140f */
[----:B------:R-:W-:Y:S01]  /*13a0*/  LOP3.LUT R237, R0, 0x1c0, RZ, 0xc0, !PT ;  /* 0x000001c000ed7812 */ /* 0x000fe200078ec0ff */
[----:B------:R-:W-:Y:S01]  /*13b0*/  IMAD.SHL.U32 R0, R6, 0x40, RZ ;  /* 0x0000004006007824 */ /* 0x000fe200078e00ff */
[----:B------:R-:W-:Y:S01]  /*13c0*/  LOP3.LUT R193, R7, 0x7ffffe00, R4, 0xf8, !PT ;  /* 0x7ffffe0007c17812 */ /* 0x000fe200078ef804 */
[----:B------:R-:W-:Y:S01]  /*13d0*/  IMAD R22, R3, 0x10, R2 ;  /* 0x0000001003167824 */ /* 0x000fe200078e0202 */
[----:B------:R-:W-:Y:S01]  /*13e0*/  LOP3.LUT R4, R12, 0xfffffffc, RZ, 0xc0, !PT ;  /* 0xfffffffc0c047812 */ /* 0x000fe200078ec0ff */
[----:B------:R-:W-:Y:S01]  /*13f0*/  IMAD.SHL.U32 R2, R10, 0x8, RZ ;  /* 0x000000080a027824 */ /* 0x000fe200078e00ff */
[----:B------:R-:W-:Y:S01]  /*1400*/  LOP3.LUT R0, R0, 0x1c0, RZ, 0xc0, !PT ;  /* 0x000001c000007812 */ /* 0x000fe200078ec0ff */
[----:B------:R-:W-:Y:S01]  /*1410*/  IMAD.SHL.U32 R193, R193, 0x2, RZ ;  /* 0x00000002c1c17824 */ /* 0x000fe200078e00ff */
[----:B------:R-:W-:Y:S01]  /*1420*/  IADD3 R9, R222, 0x40, RZ ;  /* 0x00000040de097810 */ /* 0x000fe20007ffe0ff */
[----:B------:R-:W-:Y:S01]  /*1430*/  IMAD.IADD R248, R14, 0x1, -R4 ;  /* 0x000000010ef87824 */ /* 0x000fe200078e0a04 */
[----:B------:R-:W-:Y:S01]  /*1440*/  LOP3.LUT R3, R0, 0x8, R2, 0xf8, !PT ;  /* 0x0000000800037812 */ /* 0x000fe200078ef802 */
[----:B------:R-:W-:Y:S01]  /*1450*/  IMAD.SHL.U32 R14, R5, 0x400, RZ ;  /* 0x00000400050e7824 */ /* 0x000fe200078e00ff */
[----:B------:R-:W-:Y:S01]  /*1460*/  SHF.R.U32.HI R0, RZ, 0x3, R0 ;  /* 0x00000003ff007819 */ /* 0x000fe20000011600 */
[----:B------:R-:W-:Y:S01]  /*1470*/  IMAD.SHL.U32 R140, R248, 0x4, RZ ;  /* 0x00000004f88c7824 */ /* 0x000fe200078e00ff */
[----:B------:R-:W-:Y:S01]  /*1480*/  SHF.R.U32.HI R238, RZ, 0x3, R237 ;  /* 0x00000003ffee7819 */ /* 0x000fe200000116ed */
[----:B------:R-:W-:Y:S01]  /*1490*/  IMAD R2, R10, 0x200, R11 ;  /* 0x000002000a027824 */ /* 0x000fe200078e020b */
[----:B------:R-:W-:Y:S01]  /*14a0*/  LOP3.LUT R7, R3, R0, RZ, 0x3c, !PT ;  /* 0x0000000003077212 */ /* 0x000fe200078e3cff */
[----:B------:R-:W-:Y:S01]  /*14b0*/  IMAD.SHL.U32 R3, R9, 0x40, RZ ;  /* 0x0000004009037824 */ /* 0x000fe200078e00ff */
[----:B------:R-:W-:Y:S01]  /*14c0*/  SHF.R.S32.HI R0, RZ, 0x1f, R9 ;  /* 0x0000001fff007819 */ /* 0x000fe20000011409 */
[----:B------:R-:W-:Y:S01]  /*14d0*/  STL [R1+0x4c], R22 ;  /* 0x00004c1601007387 */ /* 0x000fe20000100800 */
[----:B------:R-:W-:Y:S01]  /*14e0*/  IADD3 R142, R140, 0x20, RZ ;  /* 0x000000208c8e7810 */ /* 0x000fe20007ffe0ff */
[----:B------:R-:W-:Y:S01]  /*14f0*/  IMAD.SHL.U32 R104, R248, 0x8, RZ ;  /* 0x00000008f8687824 */ /* 0x000fe200078e00ff */
[----:B------:R-:W-:-:S02]  /*1500*/  LOP3.LUT P6, RZ, R6, 0x2, RZ, 0xc0, !PT ;  /* 0x0000000206ff7812 */ /* 0x000fc400078cc0ff */
[----:B------:R-:W-:Y:S01]  /*1510*/  LOP3.LUT P5, RZ, R6, 0x4, RZ, 0xc0, !PT ;  /* 0x0000000406ff7812 */ /* 0x000fe200078ac0ff */
[----:B------:R-:W-:Y:S01]  /*1520*/  IMAD R6, R248, 0x2, R14 ;  /* 0x00000002f8067824 */ /* 0x000fe200078e020e */
[----:B------:R-:W-:Y:S01]  /*1530*/  LOP3.LUT R4, R238, R237, RZ, 0xfc, !PT ;  /* 0x000000edee047212 */ /* 0x000fe200078efcff */
[----:B------:R-:W-:Y:S01]  /*1540*/  IMAD.IADD R106, R140, 0x1, R142 ;  /* 0x000000018c6a7824 */ /* 0x000fe200078e028e */
[----:B------:R-:W-:Y:S02]  /*1550*/  LEA.HI R0, R0, R9, RZ, 0x3 ;  /* 0x0000000900007211 */ /* 0x000fe400078f18ff */
[----:B------:R-:W-:Y:S01]  /*1560*/  IADD3 R107, R140, 0x40, RZ ;  /* 0x000000408c6b7810 */ /* 0x000fe20007ffe0ff */
[----:B------:R-:W-:Y:S01]  /*1570*/  IMAD.IADD R18, R6, 0x1, R4 ;  /* 0x0000000106127824 */ /* 0x000fe200078e0204 */
[----:B------:R-:W-:Y:S01]  /*1580*/  LOP3.LUT R24, R3, 0x1c0, RZ, 0xc0, !PT ;  /* 0x000001c003187812 */ /* 0x000fe200078ec0ff */
[----:B------:R-:W-:Y:S01]  /*1590*/  IMAD.SHL.U32 R4, R0, 0x40, RZ ;  /* 0x0000004000047824 */ /* 0x000fe200078e00ff */
[----:B------:R-:W-:Y:S01]  /*15a0*/  SHF.R.S32.HI R3, RZ, 0x1f, R106 ;  /* 0x0000001fff037819 */ /* 0x000fe2000001146a */
[----:B------:R-:W-:Y:S01]  /*15b0*/  IMAD.IADD R103, R140, 0x1, R107 ;  /* 0x000000018c677824 */ /* 0x000fe200078e026b */
[----:B------:R-:W-:-:S02]  /*15c0*/  SHF.R.U32.HI R21, RZ, 0x3, R24 ;  /* 0x00000003ff157819 */ /* 0x000fc40000011618 */
[----:B------:R-:W-:Y:S02]  /*15d0*/  LOP3.LUT R20, R4, 0xfffffe00, RZ, 0xc0, !PT ;  /* 0xfffffe0004147812 */ /* 0x000fe400078ec0ff */
[----:B------:R-:W-:Y:S02]  /*15e0*/  SHF.R.S32.HI R0, RZ, 0x1f, R103 ;  /* 0x0000001fff007819 */ /* 0x000fe40000011467 */
[CC--:B------:R-:W-:Y:S01]  /*15f0*/  LEA.HI R4, R3.reuse, R106.reuse, RZ, 0x6 ;  /* 0x0000006a03047211 */ /* 0x0c0fe200078f30ff */
[----:B------:R-:W-:Y:S01]  /*1600*/  STL [R1+0x18], R20 ;  /* 0x0000181401007387 */ /* 0x000fe20000100800 */
[----:B------:R-:W-:Y:S02]  /*1610*/  LEA.HI R12, R3, R106, RZ, 0x3 ;  /* 0x0000006a030c7211 */ /* 0x000fe400078f18ff */
[-C--:B------:R-:W-:Y:S01]  /*1620*/  LEA.HI R5, R0, R103.reuse, RZ, 0x6 ;  /* 0x0000006700057211 */ /* 0x080fe200078f30ff */
[----:B------:R-:W-:Y:S01]  /*1630*/  IMAD.SHL.U32 R3, R4, 0x80, RZ ;  /* 0x0000008004037824 */ /* 0x000fe200078e00ff */
[----:B------:R-:W-:-:S02]  /*1640*/  LEA.HI R11, R0, R103, RZ, 0x3 ;  /* 0x00000067000b7211 */ /* 0x000fc400078f18ff */
[--C-:B------:R-:W-:Y:S01]  /*1650*/  LOP3.LUT R4, R237, 0x38, R12.reuse, 0xf8, !PT ;  /* 0x00000038ed047812 */ /* 0x100fe200078ef80c */
[----:B------:R-:W-:Y:S01]  /*1660*/  IMAD.SHL.U32 R5, R5, 0x80, RZ ;  /* 0x0000008005057824 */ /* 0x000fe200078e00ff */
[----:B------:R-:W-:Y:S02]  /*1670*/  LOP3.LUT R0, R24, 0x38, R12, 0xf8, !PT ;  /* 0x0000003818007812 */ /* 0x000fe400078ef80c */
[----:B------:R-:W-:Y:S02]  /*1680*/  LOP3.LUT R6, R237, 0x38, R11, 0xf8, !PT ;  /* 0x00000038ed067812 */ /* 0x000fe400078ef80b */
[----:B------:R-:W-:Y:S02]  /*1690*/  LOP3.LUT R3, R3, 0xffffe000, RZ, 0xc0, !PT ;  /* 0xffffe00003037812 */ /* 0x000fe400078ec0ff */
[----:B------:R-:W-:Y:S02]  /*16a0*/  LOP3.LUT R9, R4, R238, RZ, 0x3c, !PT ;  /* 0x000000ee04097212 */ /* 0x000fe400078e3cff */
[----:B------:R-:W-:-:S02]  /*16b0*/  IADD3 R145, R140, 0x10, RZ ;  /* 0x000000108c917810 */ /* 0x000fc40007ffe0ff */
[----:B------:R-:W-:Y:S02]  /*16c0*/  LOP3.LUT R4, R0, R21, RZ, 0x3c, !PT ;  /* 0x0000001500047212 */ /* 0x000fe400078e3cff */
[----:B------:R-:W-:Y:S02]  /*16d0*/  LOP3.LUT R10, R24, 0x38, R11, 0xf8, !PT ;  /* 0x00000038180a7812 */ /* 0x000fe400078ef80b */
[----:B------:R-:W-:Y:S02]  /*16e0*/  LOP3.LUT R0, R5, 0xffffe000, RZ, 0xc0, !PT ;  /* 0xffffe00005007812 */ /* 0x000fe400078ec0ff */
[----:B------:R-:W-:Y:S02]  /*16f0*/  LOP3.LUT R6, R6, R238, RZ, 0x3c, !PT ;  /* 0x000000ee06067212 */ /* 0x000fe400078e3cff */
[----:B------:R-:W-:Y:S02]  /*1700*/  IADD3 R17, R9, R3, R239 ;  /* 0x0000000309117210 */ /* 0x000fe40007ffe0ef */
[----:B------:R-:W-:-:S02]  /*1710*/  SHF.R.S32.HI R9, RZ, 0x1f, R145 ;  /* 0x0000001fff097819 */ /* 0x000fc40000011491 */
[----:B------:R-:W-:Y:S02]  /*1720*/  IADD3 R16, R4, R3, R20 ;  /* 0x0000000304107210 */ /* 0x000fe40007ffe014 */
[----:B------:R-:W-:Y:S01]  /*1730*/  IADD3 R144, R140, 0x30, RZ ;  /* 0x000000308c907810 */ /* 0x000fe20007ffe0ff */
[----:B------:R1:W-:Y:S01]  /*1740*/  STL [R1+0x2c], R9 ;  /* 0x00002c0901007387 */ /* 0x0003e20000100800 */
[----:B------:R-:W-:Y:S02]  /*1750*/  LOP3.LUT R5, R10, R21, RZ, 0x3c, !PT ;  /* 0x000000150a057212 */ /* 0x000fe400078e3cff */
[----:B------:R-:W-:Y:S02]  /*1760*/  LOP3.LUT R3, R13, 0xfffffe00, RZ, 0xc0, !PT ;  /* 0xfffffe000d037812 */ /* 0x000fe400078ec0ff */
[----:B------:R-:W-:Y:S02]  /*1770*/  IADD3 R13, R6, R0, R239 ;  /* 0x00000000060d7210 */ /* 0x000fe40007ffe0ef */
[----:B------:R-:W-:-:S02]  /*1780*/  LOP3.LUT P4, RZ, R8, 0x2, RZ, 0xc0, !PT ;  /* 0x0000000208ff7812 */ /* 0x000fc4000788c0ff */
[----:B------:R-:W-:Y:S02]  /*1790*/  LOP3.LUT P3, RZ, R8, 0x4, RZ, 0xc0, !PT ;  /* 0x0000000408ff7812 */ /* 0x000fe4000786c0ff */
[----:B------:R-:W-:Y:S02]  /*17a0*/  LOP3.LUT R6, R15, 0x7ffffffc, RZ, 0xc0, !PT ;  /* 0x7ffffffc0f067812 */ /* 0x000fe400078ec0ff */
[----:B------:R-:W-:Y:S02]  /*17b0*/  SHF.R.S32.HI R8, RZ, 0x1f, R142 ;  /* 0x0000001fff087819 */ /* 0x000fe4000001148e */
[----:B------:R-:W-:Y:S01]  /*17c0*/  SHF.R.S32.HI R15, RZ, 0x1f, R144 ;  /* 0x0000001fff0f7819 */ /* 0x000fe20000011490 */
[----:B------:R-:W-:Y:S01]  /*17d0*/  IMAD.IADD R220, R23, 0x1, -R6 ;  /* 0x0000000117dc7824 */ /* 0x000fe200078e0a06 */
[----:B------:R-:W-:Y:S01]  /*17e0*/  IADD3 R10, R5, R0, R20 ;  /* 0x00000000050a7210 */ /* 0x000fe20007ffe014 */
[----:B------:R2:W-:Y:S01]  /*17f0*/  STL [R1+0x28], R8 ;  /* 0x0000280801007387 */ /* 0x0005e20000100800 */
[CC--:B------:R-:W-:Y:S01]  /*1800*/  IADD3 R4, R7.reuse, R3.reuse, R14 ;  /* 0x0000000307047210 */ /* 0x0c0fe20007ffe00e */
[----:B------:R-:W-:Y:S01]  /*1810*/  IMAD.SHL.U32 R220, R220, 0x2, RZ ;  /* 0x00000002dcdc7824 */ /* 0x000fe200078e00ff */
[----:B------:R-:W-:Y:S01]  /*1820*/  LOP3.LUT R5, R7, R3, RZ, 0xfc, !PT ;  /* 0x0000000307057212 */ /* 0x000fe200078efcff */
[----:B------:R-:W-:Y:S01]  /*1830*/  STL [R1+0x24], R15 ;  /* 0x0000240f01007387 */ /* 0x000fe20000100800 */
[----:B------:R-:W-:Y:S01]  /*1840*/  LOP3.LUT R7, R24, 0x38, R104, 0xf8, !PT ;  /* 0x0000003818077812 */ /* 0x000fe200078ef868 */
[----:B------:R-:W-:Y:S01]  /*1850*/  IMAD.MOV.U32 R14, RZ, RZ, 0x40 ;  /* 0x00000040ff0e7424 */ /* 0x000fe200078e00ff */
[----:B-1----:R-:W-:-:S02]  /*1860*/  SHF.R.S32.HI R9, RZ, 0x1f, R107 ;  /* 0x0000001fff097819 */ /* 0x002fc4000001146b */
[----:B------:R-:W-:Y:S02]  /*1870*/  IADD3 R143, R140, 0x50, RZ ;  /* 0x000000508c8f7810 */ /* 0x000fe40007ffe0ff */
[----:B------:R-:W-:Y:S01]  /*1880*/  SHF.R.S32.HI R235, RZ, 0x3, R11 ;  /* 0x00000003ffeb7819 */ /* 0x000fe2000001140b */
[----:B------:R1:W-:Y:S01]  /*1890*/  STL [R1+0x20], R9 ;  /* 0x0000200901007387 */ /* 0x0003e20000100800 */
[----:B------:R-:W-:Y:S02]  /*18a0*/  LEA.HI R0, R248, R248, RZ, 0x1 ;  /* 0x000000f8f8007211 */ /* 0x000fe400078f08ff */
[C---:B------:R-:W-:Y:S02]  /*18b0*/  IADD3 R35, R220.reuse, 0x10, RZ ;  /* 0x00000010dc237810 */ /* 0x040fe40007ffe0ff */
[C---:B------:R-:W-:Y:S02]  /*18c0*/  IADD3 R32, R220.reuse, 0x28, RZ ;  /* 0x00000028dc207810 */ /* 0x040fe40007ffe0ff */
[----:B------:R-:W-:-:S02]  /*18d0*/  IADD3 R29, R220, 0x40, RZ ;  /* 0x00000040dc1d7810 */ /* 0x000fc40007ffe0ff */
[----:B------:R-:W-:Y:S02]  /*18e0*/  IADD3 R26, R220, 0x58, RZ ;  /* 0x00000058dc1a7810 */ /* 0x000fe40007ffe0ff */
[----:B------:R-:W-:Y:S02]  /*18f0*/  LOP3.LUT R3, R0, 0x1ffffffe, RZ, 0xc0, !PT ;  /* 0x1ffffffe00037812 */ /* 0x000fe400078ec0ff */
[----:B--2---:R-:W-:Y:S02]  /*1900*/  SHF.R.S32.HI R8, RZ, 0x1f, R143 ;  /* 0x0000001fff087819 */ /* 0x004fe4000001148f */
[----:B------:R-:W-:Y:S01]  /*1910*/  LEA R146, R2, 0x6100, 0x1 ;  /* 0x0000610002927811 */ /* 0x000fe200078e08ff */
[----:B------:R-:W-:Y:S01]  /*1920*/  IMAD.IADD R3, R248, 0x1, -R3 ;  /* 0x00000001f8037824 */ /* 0x000fe200078e0a03 */
[----:B------:R-:W-:Y:S01]  /*1930*/  IADD3 R23, R220, 0x70, RZ ;  /* 0x00000070dc177810 */ /* 0x000fe20007ffe0ff */
[----:B------:R2:W-:Y:S01]  /*1940*/  STL [R1+0x1c], R8 ;  /* 0x00001c0801007387 */ /* 0x0005e20000100800 */
[C---:B------:R-:W-:Y:S01]  /*1950*/  SEL R0, R14.reuse, 0xffffffc0, !P3 ;  /* 0xffffffc00e007807 */ /* 0x040fe20005800000 */
[----:B------:R-:W-:Y:S01]  /*1960*/  IMAD R243, R3, 0x8, R22 ;  /* 0x0000000803f37824 */ /* 0x000fe200078e0216 */
[----:B------:R-:W-:-:S02]  /*1970*/  SEL R6, R14, 0xffffffc0, !P2 ;  /* 0xffffffc00e067807 */ /* 0x000fc40005000000 */
[----:B------:R-:W-:Y:S01]  /*1980*/  SEL R2, R14, 0xffffffc0, !P5 ;  /* 0xffffffc00e027807 */ /* 0x000fe20006800000 */
[----:B------:R-:W-:Y:S01]  /*1990*/  IMAD.IADD R176, R146, 0x1, R0 ;  /* 0x0000000192b07824 */ /* 0x000fe200078e0200 */
[----:B-1----:R-:W-:Y:S02]  /*19a0*/  LOP3.LUT R9, R20, R7, R21, 0xf6, !PT ;  /* 0x0000000714097212 */ /* 0x002fe400078ef615 */
[----:B------:R-:W-:Y:S02]  /*19b0*/  LOP3.LUT R7, R237, 0x38, R104, 0xf8, !PT ;  /* 0x00000038ed077812 */ /* 0x000fe400078ef868 */
[----:B------:R-:W-:Y:S02]  /*19c0*/  LEA R11, R9, 0xc100, 0x1 ;  /* 0x0000c100090b7811 */ /* 0x000fe400078e08ff */
[----:B------:R-:W-:Y:S02]  /*19d0*/  LOP3.LUT R7, R239, R7, R238, 0xf6, !PT ;  /* 0x00000007ef077212 */ /* 0x000fe400078ef6ee */
[----:B------:R-:W-:Y:S01]  /*19e0*/  IADD3 R20, R220, 0x88, RZ ;  /* 0x00000088dc147810 */ /* 0x000fe20007ffe0ff */
[----:B------:R1:W-:Y:S01]  /*19f0*/  STL [R1+0x44], R11 ;  /* 0x0000440b01007387 */ /* 0x0003e20000100800 */
[----:B------:R-:W-:-:S02]  /*1a00*/  LEA R7, R7, 0xc100, 0x1 ;  /* 0x0000c10007077811 */ /* 0x000fc400078e08ff */
[----:B------:R-:W-:Y:S02]  /*1a10*/  SHF.R.S32.HI R9, RZ, 0x1f, R220 ;  /* 0x0000001fff097819 */ /* 0x000fe400000114dc */
[C---:B------:R-:W-:Y:S01]  /*1a20*/  IADD3 R14, R220.reuse, 0xa0, RZ ;  /* 0x000000a0dc0e7810 */ /* 0x040fe20007ffe0ff */
[----:B------:R3:W-:Y:S01]  /*1a30*/  STL [R1+0x40], R7 ;  /* 0x0000400701007387 */ /* 0x0007e20000100800 */
[----:B------:R-:W-:Y:S02]  /*1a40*/  IADD3 R9, R220, 0xb8, RZ ;  /* 0x000000b8dc097810 */ /* 0x000fe40007ffe0ff */
[C---:B------:R-:W-:Y:S02]  /*1a50*/  IADD3 R181, R146.reuse, 0x20, RZ ;  /* 0x0000002092b57810 */ /* 0x040fe40007ffe0ff */
[----:B------:R-:W-:Y:S02]  /*1a60*/  @P4 IADD3 R181, R146, -0x20, RZ ;  /* 0xffffffe092b54810 */ /* 0x000fe40007ffe0ff */
[----:B------:R-:W-:-:S02]  /*1a70*/  LEA R251, R18, 0x80, 0x1 ;  /* 0x0000008012fb7811 */ /* 0x000fc400078e08ff */
[----:B--2---:R-:W-:Y:S01]  /*1a80*/  SEL R8, R19, 0xffffffe0, !P0 ;  /* 0xffffffe013087807 */ /* 0x004fe20004000000 */
[----:B------:R-:W-:Y:S01]  /*1a90*/  IMAD.IADD R173, R0, 0x1, R181 ;  /* 0x0000000100ad7824 */ /* 0x000fe200078e02b5 */
[C---:B------:R-:W-:Y:S01]  /*1aa0*/  IADD3 R252, R251.reuse, -0x10, RZ ;  /* 0xfffffff0fbfc7810 */ /* 0x040fe20007ffe0ff */
[C---:B------:R-:W-:Y:S01]  /*1ab0*/  IMAD.IADD R0, R251.reuse, 0x1, R6 ;  /* 0x00000001fb007824 */ /* 0x040fe200078e0206 */
[----:B------:R-:W-:Y:S02]  /*1ac0*/  @P1 IADD3 R252, R251, 0x10, RZ ;  /* 0x00000010fbfc1810 */ /* 0x000fe40007ffe0ff */
[----:B------:R-:W-:Y:S02]  /*1ad0*/  SEL R3, R19, 0xffffffe0, !P6 ;  /* 0xffffffe013037807 */ /* 0x000fe40007000000 */
[----:B------:R-:W-:Y:S02]  /*1ae0*/  LEA R177, R4, 0xc100, 0x1 ;  /* 0x0000c10004b17811 */ /* 0x000fe400078e08ff */
[----:B-1----:R-:W-:-:S02]  /*1af0*/  IADD3 R11, R220, 0xb0, RZ ;  /* 0x000000b0dc0b7810 */ /* 0x002fc40007ffe0ff */
[----:B------:R-:W-:Y:S01]  /*1b00*/  LEA R147, R5, 0x100, 0x1 ;  /* 0x0000010005937811 */ /* 0x000fe200078e08ff */
[C---:B------:R-:W-:Y:S01]  /*1b10*/  IMAD.IADD R178, R177.reuse, 0x1, R3 ;  /* 0x00000001b1b27824 */ /* 0x040fe200078e0203 */
[----:B------:R-:W-:Y:S01]  /*1b20*/  SHF.R.S32.HI R11, RZ, 0x1f, R11 ;  /* 0x0000001fff0b7819 */ /* 0x000fe2000001140b */
[----:B------:R-:W-:Y:S01]  /*1b30*/  IMAD.IADD R180, R177, 0x1, R2 ;  /* 0x00000001b1b47824 */ /* 0x000fe200078e0202 */
[----:B---3--:R-:W-:Y:S01]  /*1b40*/  SHF.R.S32.HI R7, RZ, 0x1f, R35 ;  /* 0x0000001fff077819 */ /* 0x008fe20000011423 */
[----:B------:R-:W-:Y:S01]  /*1b50*/  IMAD.IADD R172, R3, 0x1, R147 ;  /* 0x0000000103ac7824 */ /* 0x000fe200078e0293 */
[----:B------:R-:W-:Y:S01]  /*1b60*/  SHF.R.S32.HI R7, RZ, 0x1f, R32 ;  /* 0x0000001fff077819 */ /* 0x000fe20000011420 */
[----:B------:R-:W-:Y:S01]  /*1b70*/  IMAD.IADD R3, R6, 0x1, R252 ;  /* 0x0000000106037824 */ /* 0x000fe200078e02fc */
[----:B------:R-:W-:Y:S01]  /*1b80*/  SHF.R.S32.HI R7, RZ, 0x1f, R29 ;  /* 0x0000001fff077819 */ /* 0x000fe2000001141d */
        /* <DEDUP_REMOVED lines=8> */
[----:B------:R-:W-:Y:S02]  /*1c10*/  LEA R7, R17, 0xc100, 0x1 ;  /* 0x0000c10011077811 */ /* 0x000fe400078e08ff */
[----:B------:R-:W-:Y:S02]  /*1c20*/  LEA R11, R16, 0xc100, 0x1 ;  /* 0x0000c100100b7811 */ /* 0x000fe400078e08ff */
[----:B------:R-:W-:Y:S01]  /*1c30*/  LEA R9, R13, 0xc100, 0x1 ;  /* 0x0000c1000d097811 */ /* 0x000fe200078e08ff */
[----:B------:R1:W-:Y:S01]  /*1c40*/  STL [R1+0x3c], R7 ;  /* 0x00003c0701007387 */ /* 0x0003e20000100800 */
[----:B------:R-:W-:-:S02]  /*1c50*/  LOP3.LUT R210, R237, 0x18, R104, 0xf8, !PT ;  /* 0x00000018edd27812 */ /* 0x000fc400078ef868 */
[----:B------:R-:W-:Y:S01]  /*1c60*/  SHF.R.S32.HI R236, RZ, 0x3, R12 ;  /* 0x00000003ffec7819 */ /* 0x000fe2000001140c */
[----:B------:R-:W-:Y:S01]  /*1c70*/  STL [R1+0x38], R11 ;  /* 0x0000380b01007387 */ /* 0x000fe20000100800 */
[----:B------:R-:W-:Y:S02]  /*1c80*/  LOP3.LUT R210, R239, R210, R238, 0xf6, !PT ;  /* 0x000000d2efd27212 */ /* 0x000fe400078ef6ee */
[----:B------:R-:W-:Y:S01]  /*1c90*/  IADD3 R202, R200, 0x40, RZ ;  /* 0x00000040c8ca7810 */ /* 0x000fe20007ffe0ff */
[----:B------:R-:W-:Y:S01]  /*1ca0*/  STL [R1+0x34], R9 ;  /* 0x0000340901007387 */ /* 0x000fe20000100800 */
[----:B------:R-:W-:Y:S02]  /*1cb0*/  LEA R210, R210, 0x100, 0x1 ;  /* 0x00000100d2d27811 */ /* 0x000fe400078e08ff */
[----:B------:R-:W-:Y:S02]  /*1cc0*/  IADD3 R203, R200, 0x80, RZ ;  /* 0x00000080c8cb7810 */ /* 0x000fe40007ffe0ff */
[----:B------:R-:W-:Y:S01]  /*1cd0*/  IADD3 R214, R104, 0x60, RZ ;  /* 0x0000006068d67810 */ /* 0x000fe20007ffe0ff */
[----:B------:R-:W-:Y:S01]  /*1ce0*/  IMAD.IADD R211, R210, 0x1, R6 ;  /* 0x00000001d2d37824 */ /* 0x000fe200078e0206 */
[----:B------:R-:W-:-:S02]  /*1cf0*/  IADD3 R213, R104, 0x80, RZ ;  /* 0x0000008068d57810 */ /* 0x000fc40007ffe0ff */
[----:B------:R-:W-:Y:S02]  /*1d00*/  IADD3 R212, R104, 0xa0, RZ ;  /* 0x000000a068d47810 */ /* 0x000fe40007ffe0ff */
[C---:B------:R-:W-:Y:S02]  /*1d10*/  IADD3 R36, R220.reuse, 0x8, RZ ;  /* 0x00000008dc247810 */ /* 0x040fe40007ffe0ff */
[C---:B------:R-:W-:Y:S02]  /*1d20*/  IADD3 R34, R220.reuse, 0x18, RZ ;  /* 0x00000018dc227810 */ /* 0x040fe40007ffe0ff */
[----:B------:R-:W-:Y:S02]  /*1d30*/  IADD3 R33, R220, 0x20, RZ ;  /* 0x00000020dc217810 */ /* 0x000fe40007ffe0ff */
[----:B-1----:R-:W-:Y:S02]  /*1d40*/  LEA R7, R10, 0xc100, 0x1 ;  /* 0x0000c1000a077811 */ /* 0x002fe400078e08ff */
[----:B------:R-:W-:-:S02]  /*1d50*/  IADD3 R31, R220, 0x30, RZ ;  /* 0x00000030dc1f7810 */ /* 0x000fc40007ffe0ff */
[C---:B------:R-:W-:Y:S01]  /*1d60*/  IADD3 R30, R220.reuse, 0x38, RZ ;  /* 0x00000038dc1e7810 */ /* 0x040fe20007ffe0ff */
[----:B------:R1:W-:Y:S01]  /*1d70*/  STL [R1+0x30], R7 ;  /* 0x0000300701007387 */ /* 0x0003e20000100800 */
[C---:B------:R-:W-:Y:S02]  /*1d80*/  IADD3 R28, R220.reuse, 0x48, RZ ;  /* 0x00000048dc1c7810 */ /* 0x040fe40007ffe0ff */
[C---:B------:R-:W-:Y:S01]  /*1d90*/  IADD3 R27, R220.reuse, 0x50, RZ ;  /* 0x00000050dc1b7810 */ /* 0x040fe20007ffe0ff */
[----:B------:R2:W-:Y:S01]  /*1da0*/  STL [R1+0x14], R0 ;  /* 0x0000140001007387 */ /* 0x0005e20000100800 */
[C---:B------:R-:W-:Y:S02]  /*1db0*/  IADD3 R25, R220.reuse, 0x60, RZ ;  /* 0x00000060dc197810 */ /* 0x040fe40007ffe0ff */
[C---:B------:R-:W-:Y:S02]  /*1dc0*/  IADD3 R24, R220.reuse, 0x68, RZ ;  /* 0x00000068dc187810 */ /* 0x040fe40007ffe0ff */
[----:B------:R-:W-:-:S02]  /*1dd0*/  IADD3 R22, R220, 0x78, RZ ;  /* 0x00000078dc167810 */ /* 0x000fc40007ffe0ff */
[C---:B------:R-:W-:Y:S02]  /*1de0*/  IADD3 R21, R220.reuse, 0x80, RZ ;  /* 0x00000080dc157810 */ /* 0x040fe40007ffe0ff */
[C---:B------:R-:W-:Y:S02]  /*1df0*/  IADD3 R19, R220.reuse, 0x90, RZ ;  /* 0x00000090dc137810 */ /* 0x040fe40007ffe0ff */
[C---:B------:R-:W-:Y:S02]  /*1e00*/  IADD3 R15, R220.reuse, 0x98, RZ ;  /* 0x00000098dc0f7810 */ /* 0x040fe40007ffe0ff */
[----:B------:R-:W-:Y:S02]  /*1e10*/  IADD3 R12, R220, 0xa8, RZ ;  /* 0x000000a8dc0c7810 */ /* 0x000fe40007ffe0ff */
[----:B------:R-:W-:Y:S02]  /*1e20*/  SHF.R.S32.HI R201, RZ, 0x1f, R200 ;  /* 0x0000001fffc97819 */ /* 0x000fe400000114c8 */
[----:B------:R-:W-:-:S02]  /*1e30*/  SHF.R.S32.HI R105, RZ, 0x1f, R104 ;  /* 0x0000001fff697819 */ /* 0x000fc40000011468 */
[----:B------:R-:W-:Y:S01]  /*1e40*/  SHF.R.S32.HI R242, RZ, 0x1f, R214 ;  /* 0x0000001ffff27819 */ /* 0x000fe200000114d6 */
[----:B-1----:R-:W-:Y:S01]  /*1e50*/  IMAD.IADD R7, R251, 0x1, R8 ;  /* 0x00000001fb077824 */ /* 0x002fe200078e0208 */
[----:B------:R-:W-:Y:S02]  /*1e60*/  SHF.R.S32.HI R241, RZ, 0x1f, R213 ;  /* 0x0000001ffff17819 */ /* 0x000fe400000114d5 */
[----:B------:R-:W-:Y:S01]  /*1e70*/  SHF.R.S32.HI R240, RZ, 0x1f, R212 ;  /* 0x0000001ffff07819 */ /* 0x000fe200000114d4 */
[----:B--2---:R-:W-:Y:S01]  /*1e80*/  IMAD.IADD R0, R6, 0x1, R7 ;  /* 0x0000000106007824 */ /* 0x004fe200078e0207 */
        /* <DEDUP_REMOVED lines=19> */
[----:B------:R1:W-:Y:S01]  /*1fc0*/  STL [R1], R0 ;  /* 0x0000000001007387 */ /* 0x0003e20000100800 */
        /* <DEDUP_REMOVED lines=13> */
[----:B------:R2:W-:Y:S02]  /*20a0*/  STL [R1+0x8], R0 ;  /* 0x0000080001007387 */ /* 0x0005e40000100800 */
.L_x_945:
[----:B------:R-:W-:Y:S01]  /*20b0*/  ISETP.NE.U32.AND P0, PT, RZ, c[0x0][0x370], PT ;  /* 0x0000dc00ff007a0c */ /* 0x000fe20003f05070 */
[----:B------:R-:W-:Y:S01]  /*20c0*/  IMAD.MOV.U32 R15, RZ, RZ, 0x4 ;  /* 0x00000004ff0f7424 */ /* 0x000fe200078e00ff */
[----:B------:R-:W-:Y:S01]  /*20d0*/  ISETP.NE.U32.AND P1, PT, RZ, c[0x0][0x360], PT ;  /* 0x0000d800ff007a0c */ /* 0x000fe20003f25070 */
[----:B------:R-:W-:Y:S01]  /*20e0*/  IMAD.MOV.U32 R234, RZ, RZ, RZ ;  /* 0x000000ffffea7224 */ /* 0x000fe200078e00ff */
[----:B------:R-:W-:Y:S01]  /*20f0*/  ISETP.NE.AND.EX P2, PT, RZ, c[0x0][0x374], PT, P0 ;  /* 0x0000dd00ff007a0c */ /* 0x000fe20003f45300 */
[----:B------:R-:W-:Y:S01]  /*2100*/  IMAD.MOV.U32 R131, RZ, RZ, RZ ;  /* 0x000000ffff837224 */ /* 0x000fe200078e00ff */
[----:B------:R-:W-:Y:S01]  /*2110*/  ISETP.NE.AND.EX P0, PT, RZ, c[0x0][0x364], PT, P1 ;  /* 0x0000d900ff007a0c */ /* 0x000fe20003f05310 */
[----:B------:R-:W-:Y:S01]  /*2120*/  IMAD.MOV.U32 R14, RZ, RZ, RZ ;  /* 0x000000ffff0e7224 */ /* 0x000fe200078e00ff */
[----:B------:R-:W-:Y:S01]  /*2130*/  ISETP.NE.U32.AND P1, PT, RZ, c[0x0][0x348], PT ;  /* 0x0000d200ff007a0c */ /* 0x000fe20003f25070 */
[----:B------:R-:W-:Y:S01]  /*2140*/  IMAD.MOV.U32 R13, RZ, RZ, RZ ;  /* 0x000000ffff0d7224 */ /* 0x000fe200078e00ff */
[----:B------:R-:W-:Y:S01]  /*2150*/  ISETP.NE.U32.AND P3, PT, RZ, c[0x0][0x350], PT ;  /* 0x0000d400ff007a0c */ /* 0x000fe20003f65070 */
[----:B------:R-:W-:Y:S01]  /*2160*/  IMAD.WIDE R6, R247, R15, c[0x0][0x348] ;  /* 0x0000d200f7067625 */ /* 0x000fe200078e020f */
[----:B------:R-:W-:-:S02]  /*2170*/  ISETP.NE.U32.AND P4, PT, RZ, c[0x0][0x358], PT ;  /* 0x0000d600ff007a0c */ /* 0x000fc40003f85070 */
[----:B------:R-:W-:Y:S01]  /*2180*/  ISETP.NE.AND.EX P1, PT, RZ, c[0x0][0x34c], PT, P1 ;  /* 0x0000d300ff007a0c */ /* 0x000fe20003f25310 */
[CC--:B------:R-:W-:Y:S01]  /*2190*/  IMAD.WIDE R4, R247.reuse, R15.reuse, c[0x0][0x350] ;  /* 0x0000d400f7047625 */ /* 0x0c0fe200078e020f */
[----:B------:R-:W-:Y:S02]  /*21a0*/  ISETP.NE.AND.EX P3, PT, RZ, c[0x0][0x354], PT, P3 ;  /* 0x0000d500ff007a0c */ /* 0x000fe40003f65330 */
[----:B------:R-:W-:Y:S01]  /*21b0*/  ISETP.NE.AND.EX P4, PT, RZ, c[0x0][0x35c], PT, P4 ;  /* 0x0000d700ff007a0c */ /* 0x000fe20003f85340 */
[----:B------:R-:W-:-:S04]  /*21c0*/  @P2 IMAD.WIDE R10, R247, R15, c[0x0][0x370] ;  /* 0x0000dc00f70a2625 */ /* 0x000fc800078e020f */
[CC--:B------:R-:W-:Y:S01]  /*21d0*/  @P0 IMAD.WIDE R8, R247.reuse, R15.reuse, c[0x0][0x360] ;  /* 0x0000d800f7080625 */ /* 0x0c0fe200078e020f */
[----:B------:R1:W5:Y:S03]  /*21e0*/  @P2 LDG.E R234, [R10.64] ;  /* 0x000000080aea2981 */ /* 0x000366000c1e1900 */
[----:B--2---:R-:W-:Y:S01]  /*21f0*/  IMAD.WIDE R2, R247, R15, c[0x0][0x358] ;  /* 0x0000d600f7027625 */ /* 0x004fe200078e020f */
[----:B------:R1:W5:Y:S04]  /*2200*/  @P0 LDG.E R217, [R8.64] ;  /* 0x0000000808d90981 */ /* 0x000368000c1e1900 */
[----:B------:R1:W5:Y:S04]  /*2210*/  @P1 LDG.E R131, [R6.64] ;  /* 0x0000000806831981 */ /* 0x000368000c1e1900 */
[----:B------:R1:W5:Y:S04]  /*2220*/  @P3 LDG.E R14, [R4.64] ;  /* 0x00000008040e3981 */ /* 0x000368000c1e1900 */
[----:B------:R1:W5:Y:S01]  /*2230*/  @P4 LDG.E R13, [R2.64] ;  /* 0x00000008020d4981 */ /* 0x000362000c1e1900 */
[----:B------:R-:W-:Y:S01]  /*2240*/  YIELD ;  /* 0x0000000000007946 */ /* 0x000fe20003800000 */
[----:B------:R-:W-:Y:S05]  /*2250*/  @P0 BRA `(.L_x_700) ;  /* 0x0000005000000947 */ /* 0x000fea0003800000 */
[----:B-----5:R-:W-:Y:S01]  /*2260*/  MOV R217, c[0x0][0x168] ;  /* 0x00005a0000d97a02 */ /* 0x020fe20000000f00 */
[----:B------:R-:W-:Y:S05]  /*2270*/  @!P1 BRA `(.L_x_700) ;  /* 0x0000003000009947 */ /* 0x000fea0003800000 */
[----:B-1----:R-:W2:Y:S04]  /*2280*/  LDG.E R8, [R6.64] ;  /* 0x0000000806087981 */ /* 0x002ea8000c1e1900 */
[----:B------:R-:W2:Y:S02]  /*2290*/  LDG.E R0, [R6.64+0x4] ;  /* 0x0000040806007981 */ /* 0x000ea4000c1e1900 */
[----:B--2---:R-:W-:-:S02]  /*22a0*/  IADD3 R217, -R8, R0, RZ ;  /* 0x0000000008d97210 */ /* 0x004fc40007ffe1ff */
.L_x_700:
[----:B------:R-:W-:-:S04]  /*22b0*/  ISETP.NE.U32.AND P0, PT, RZ, c[0x0][0x368], PT ;  /* 0x0000da00ff007a0c */ /* 0x000fc80003f05070 */
[----:B------:R-:W-:-:S13]  /*22c0*/  ISETP.NE.AND.EX P0, PT, RZ, c[0x0][0x36c], PT, P0 ;  /* 0x0000db00ff007a0c */ /* 0x000fda0003f05300 */
[----:B------:R-:W-:Y:S05]  /*22d0*/  @!P0 BRA `(.L_x_701) ;  /* 0x0000003000008947 */ /* 0x000fea0003800000 */
[----:B-1----:R-:W-:-:S05]  /*22e0*/  IMAD.WIDE R4, R247, R15, c[0x0][0x368] ;  /* 0x0000da00f7047625 */ /* 0x002fca00078e020f */
[----:B------:R1:W5:Y:S01]  /*22f0*/  LDG.E R11, [R4.64] ;  /* 0x00000008040b7981 */ /* 0x000362000c1e1900 */
[----:B------:R-:W-:Y:S05]  /*2300*/  BRA `(.L_x_702) ;  /* 0x0000005000007947 */ /* 0x000fea0003800000 */
.L_x_701:
[----:B-1----:R-:W-:Y:S01]  /*2310*/  MOV R11, UR6 ;  /* 0x00000006000b7c02 */ /* 0x002fe20008000f00 */
[----:B------:R-:W-:Y:S05]  /*2320*/  @!P3 BRA `(.L_x_702) ;  /* 0x000000300000b947 */ /* 0x000fea0003800000 */
[----:B------:R-:W2:Y:S04]  /*2330*/  LDG.E R6, [R4.64] ;  /* 0x0000000804067981 */ /* 0x000ea8000c1e1900 */
[----:B------:R-:W2:Y:S02]  /*2340*/  LDG.E R0, [R4.64+0x4] ;  /* 0x0000040804007981 */ /* 0x000ea4000c1e1900 */
[----:B--2---:R-:W-:Y:S02]  /*2350*/  IADD3 R11, -R6, R0, RZ ;  /* 0x00000000060b7210 */ /* 0x004fe40007ffe1ff */
.L_x_702:
[----:B-1----:R1:W2:Y:S04]  /*2360*/  @P4 LDG.E R5, [R2.64] ;  /* 0x0000000802054981 */ /* 0x0022a8000c1e1900 */
[----:B------:R1:W2:Y:S01]  /*2370*/  @P4 LDG.E R4, [R2.64+0x4] ;  /* 0x0000040802044981 */ /* 0x0002a2000c1e1900 */
[----:B------:R-:W-:Y:S01]  /*2380*/  ISETP.NE.U32.AND P0, PT, RZ, c[0x0][0x378], PT ;  /* 0x0000de00ff007a0c */ /* 0x000fe20003f05070 */
[----:B------:R-:W-:-:S02]  /*2390*/  IMAD.MOV.U32 R0, RZ, RZ, c[0x0][0x2c4] ;  /* 0x0000b100ff007624 */ /* 0x000fc400078e00ff */
[----:B-----5:R-:W-:Y:S01]  /*23a0*/  IMAD.MOV.U32 R130, RZ, RZ, R11 ;  /* 0x000000ffff827224 */ /* 0x020fe200078e000b */
[----:B------:R-:W-:Y:S02]  /*23b0*/  ISETP.NE.AND.EX P0, PT, RZ, c[0x0][0x37c], PT, P0 ;  /* 0x0000df00ff007a0c */ /* 0x000fe40003f05300 */
[----:B------:R-:W-:Y:S01]  /*23c0*/  ISETP.NE.AND P2, PT, R0, 0x1, PT ;  /* 0x000000010000780c */ /* 0x000fe20003f45270 */
[----:B------:R-:W-:Y:S02]  /*23d0*/  IMAD.SHL.U32 R233, R245, 0x80, RZ ;  /* 0x00000080f5e97824 */ /* 0x000fe400078e00ff */
[----:B------:R-:W-:Y:S02]  /*23e0*/  IMAD.MOV.U32 R67, RZ, RZ, c[0x0][0x228] ;  /* 0x00008a00ff437624 */ /* 0x000fe400078e00ff */
[----:B------:R-:W-:Y:S01]  /*23f0*/  IMAD.IADD R9, R11, 0x1, -R234 ;  /* 0x000000010b097824 */ /* 0x000fe200078e0aea */
[----:B------:R-:W-:Y:S01]  /*2400*/  IADD3 R0, R233, 0x7f, RZ ;  /* 0x0000007fe9007810 */ /* 0x000fe20007ffe0ff */
[----:B------:R-:W-:Y:S01]  /*2410*/  IMAD.MOV.U32 R6, RZ, RZ, c[0x0][0x32c] ;  /* 0x0000cb00ff067624 */ /* 0x000fe200078e00ff */
[----:B------:R-:W-:-:S04]  /*2420*/  LOP3.LUT R226, R226, 0xffffffdf, RZ, 0xc0, !PT ;  /* 0xffffffdfe2e27812 */ /* 0x000fc800078ec0ff */
[----:B------:R-:W-:Y:S01]  /*2430*/  ISETP.GE.AND P1, PT, R6, 0x1, PT ;  /* 0x000000010600780c */ /* 0x000fe20003f26270 */
[----:B-1----:R-:W-:-:S05]  /*2440*/  @P0 IMAD.WIDE R2, R247, R15, c[0x0][0x378] ;  /* 0x0000de00f7020625 */ /* 0x002fca00078e020f */
[----:B------:R1:W5:Y:S01]  /*2450*/  @P0 LDG.E R130, [R2.64] ;  /* 0x0000000802820981 */ /* 0x000362000c1e1900 */
[----:B------:R-:W-:-:S04]  /*2460*/  @P2 LOP3.LUT R226, R226, 0x20, RZ, 0xfc, !PT ;  /* 0x00000020e2e22812 */ /* 0x000fc800078efcff */
[----:B------:R-:W-:-:S04]  /*2470*/  LOP3.LUT R226, R226, 0xffffffbf, RZ, 0xc0, !PT ;  /* 0xffffffbfe2e27812 */ /* 0x000fc800078ec0ff */
[----:B------:R-:W-:Y:S01]  /*2480*/  @P1 LOP3.LUT R226, R226, 0x40, RZ, 0xfc, !PT ;  /* 0x00000040e2e21812 */ /* 0x000fe200078efcff */
[----:B-1----:R-:W-:-:S05]  /*2490*/  @P2 IMAD.HI.U32 R3, R0, c[0x0][0x2c8], RZ ;  /* 0x0000b20000032a27 */ /* 0x002fca00078e00ff */
[----:B------:R-:W-:Y:S01]  /*24a0*/  @P2 SHF.R.U32.HI R0, RZ, c[0x0][0x2cc], R3 ;  /* 0x0000b300ff002a19 */ /* 0x000fe20000011603 */
[----:B--2---:R-:W-:-:S04]  /*24b0*/  @P4 IMAD.IADD R67, R4, 0x1, -R5 ;  /* 0x0000000104434824 */ /* 0x004fc800078e0a05 */
[----:B------:R-:W-:-:S05]  /*24c0*/  IMAD.IADD R216, R9, 0x1, R67 ;  /* 0x0000000109d87824 */ /* 0x000fca00078e0243 */
[C---:B------:R-:W-:Y:S02]  /*24d0*/  IADD3 R2, R216.reuse, 0x3f, RZ ;  /* 0x0000003fd8027810 */ /* 0x040fe40007ffe0ff */
[----:B------:R-:W-:Y:S02]  /*24e0*/  IADD3 R121, R216, 0x1, -R217 ;  /* 0x00000001d8797810 */ /* 0x000fe40007ffe8d9 */
[----:B------:R-:W-:-:S03]  /*24f0*/  SHF.R.S32.HI R3, RZ, 0x1f, R2 ;  /* 0x0000001fff037819 */ /* 0x000fc60000011402 */
[----:B------:R-:W-:Y:S01]  /*2500*/  IMAD.IADD R0, R121, 0x1, R0 ;  /* 0x0000000179007824 */ /* 0x000fe200078e0200 */
[----:B------:R-:W-:-:S04]  /*2510*/  LEA.HI R2, R3, R2, RZ, 0x6 ;  /* 0x0000000203027211 */ /* 0x000fc800078f30ff */
[----:B------:R-:W-:Y:S02]  /*2520*/  IADD3 R3, R0, c[0x0][0x328], RZ ;  /* 0x0000ca0000037a10 */ /* 0x000fe40007ffe0ff */
[----:B------:R-:W-:Y:S01]  /*2530*/  SHF.R.S32.HI R122, RZ, 0x6, R2 ;  /* 0x00000006ff7a7819 */ /* 0x000fe20000011402 */
        /* <DEDUP_REMOVED lines=11> */
.L_x_705:
[----:B------:R-:W-:-:S13]  /*25f0*/  ISETP.NE.AND P0, PT, R6, 0x1, PT ;  /* 0x000000010600780c */ /* 0x000fda0003f05270 */
[----:B------:R-:W-:-:S05]  /*2600*/  @P0 IMAD.HI.U32 R0, R2, c[0x0][0x330], RZ ;  /* 0x0000cc0002000a27 */ /* 0x000fca00078e00ff */
[----:B------:R-:W-:Y:S02]  /*2610*/  @P0 SHF.R.U32.HI R2, RZ, c[0x0][0x334], R0 ;  /* 0x0000cd00ff020a19 */ /* 0x000fe40000011600 */
.L_x_706:
[----:B------:R-:W-:Y:S05]  /*2620*/  BSYNC B0 ;  /* 0x0000000000007941 */ /* 0x000fea0003800000 */
.L_x_704:
[----:B------:R-:W-:-:S05]  /*2630*/  IMAD R2, R2, R6, c[0x0][0x32c] ;  /* 0x0000cb0002027624 */ /* 0x000fca00078e0206 */
[----:B------:R-:W-:-:S04]  /*2640*/  IMNMX R3, R3, R2, PT ;  /* 0x0000000203037217 */ /* 0x000fc80003800200 */
.L_x_703:
[----:B------:R-:W-:Y:S01]  /*2650*/  IADD3 R3, R3, 0x3f, RZ ;  /* 0x0000003f03037810 */ /* 0x000fe20007ffe0ff */
[----:B------:R-:W-:-:S03]  /*2660*/  @P2 IMAD.HI.U32 R2, R233, c[0x0][0x2c8], RZ ;  /* 0x0000b200e9022a27 */ /* 0x000fc600078e00ff */
[----:B------:R-:W-:Y:S01]  /*2670*/  SHF.R.S32.HI R4, RZ, 0x1f, R3 ;  /* 0x0000001fff047819 */ /* 0x000fe20000011403 */
[----:B------:R-:W-:Y:S01]  /*2680*/  IMAD.MOV.U32 R0, RZ, RZ, R233 ;  /* 0x000000ffff007224 */ /* 0x000fe200078e00e9 */
[----:B------:R-:W-:Y:S01]  /*2690*/  @P2 SHF.R.U32.HI R0, RZ, c[0x0][0x2cc], R2 ;  /* 0x0000b300ff002a19 */ /* 0x000fe20000011602 */
[----:B------:R-:W-:Y:S01]  /*26a0*/  IMAD.IADD R168, R216, 0x1, -R217 ;  /* 0x00000001d8a87824 */ /* 0x000fe200078e0ad9 */
[----:B------:R-:W-:-:S03]  /*26b0*/  LEA.HI R3, R4, R3, RZ, 0x6 ;  /* 0x0000000304037211 */ /* 0x000fc600078f30ff */
[----:B------:R-:W-:Y:S01]  /*26c0*/  IMAD.IADD R0, R168, 0x1, R0 ;  /* 0x00000001a8007824 */ /* 0x000fe200078e0200 */
[----:B------:R-:W-:-:S04]  /*26d0*/  SHF.R.S32.HI R3, RZ, 0x6, R3 ;  /* 0x00000006ff037819 */ /* 0x000fc80000011403 */
        /* <DEDUP_REMOVED lines=12> */
.L_x_709:
[----:B------:R-:W-:-:S13]  /*27a0*/  ISETP.NE.AND P0, PT, R6, 0x1, PT ;  /* 0x000000010600780c */ /* 0x000fda0003f05270 */
[----:B------:R-:W-:-:S05]  /*27b0*/  @P0 IMAD.HI.U32 R3, R0, c[0x0][0x330], RZ ;  /* 0x0000cc0000030a27 */ /* 0x000fca00078e00ff */
[----:B------:R-:W-:Y:S02]  /*27c0*/  @P0 SHF.R.U32.HI R0, RZ, c[0x0][0x334], R3 ;  /* 0x0000cd00ff000a19 */ /* 0x000fe40000011603 */
.L_x_710:
[----:B------:R-:W-:Y:S05]  /*27d0*/  BSYNC B0 ;  /* 0x0000000000007941 */ /* 0x000fea0003800000 */
.L_x_708:
[----:B------:R-:W-:-:S05]  /*27e0*/  IMAD R0, R0, c[0x0][0x32c], RZ ;  /* 0x0000cb0000007a24 */ /* 0x000fca00078e02ff */
[----:B------:R-:W-:-:S04]  /*27f0*/  IMNMX R2, R2, R0, !PT ;  /* 0x0000000002027217 */ /* 0x000fc80007800200 */
.L_x_707:
[----:B------:R-:W-:Y:S01]  /*2800*/  SHF.R.S32.HI R0, RZ, 0x1f, R2 ;  /* 0x0000001fff007819 */ /* 0x000fe20000011402 */
[----:B------:R-:W-:Y:S01]  /*2810*/  BSSY B0, `(.L_x_711) ;  /* 0x000002c000007945 */ /* 0x000fe20003800000 */
[----:B------:R-:W-:Y:S02]  /*2820*/  LOP3.LUT R3, R246, 0xff000000, RZ, 0xc0, !PT ;  /* 0xff000000f6037812 */ /* 0x000fe400078ec0ff */
[----:B------:R-:W-:Y:S02]  /*2830*/  LEA.HI R2, R0, R2, RZ, 0x6 ;  /* 0x0000000200027211 */ /* 0x000fe400078f30ff */
[----:B------:R-:W-:Y:S02]  /*2840*/  LOP3.LUT R4, R246, 0xff0000, RZ, 0xc0, !PT ;  /* 0x00ff0000f6047812 */ /* 0x000fe400078ec0ff */
[----:B------:R-:W-:Y:S02]  /*2850*/  SHF.R.S32.HI R0, RZ, 0x6, R2 ;  /* 0x00000006ff007819 */ /* 0x000fe40000011402 */
[----:B------:R-:W-:-:S02]  /*2860*/  SHF.R.U32.HI R3, RZ, 0x8, R3 ;  /* 0x00000008ff037819 */ /* 0x000fc40000011603 */
[----:B------:R-:W-:Y:S01]  /*2870*/  IMNMX R6, RZ, R0, !PT ;  /* 0x00000000ff067217 */ /* 0x000fe20007800200 */
[----:B------:R-:W-:Y:S01]  /*2880*/  IMAD.MOV.U32 R0, RZ, RZ, RZ ;  /* 0x000000ffff007224 */ /* 0x000fe200078e00ff */
[----:B------:R-:W-:Y:S02]  /*2890*/  LEA.HI R2, R4, R3, RZ, 0x10 ;  /* 0x0000000304027211 */ /* 0x000fe400078f80ff */
[----:B------:R-:W-:Y:S02]  /*28a0*/  ISETP.GT.AND P0, PT, R7, R6, PT ;  /* 0x000000060700720c */ /* 0x000fe40003f04270 */
[----:B------:R-:W-:Y:S02]  /*28b0*/  SHF.R.U32.HI R245, RZ, 0x10, R2 ;  /* 0x00000010fff57819 */ /* 0x000fe40000011602 */
[----:B------:R-:W-:Y:S02]  /*28c0*/  LOP3.LUT R249, R2, 0xff, RZ, 0xc0, !PT ;  /* 0x000000ff02f97812 */ /* 0x000fe400078ec0ff */
[----:B------:R-:W-:-:S04]  /*28d0*/  ISETP.NE.AND P1, PT, R245, RZ, PT ;  /* 0x000000fff500720c */ /* 0x000fc80003f25270 */
[----:B------:R-:W-:-:S03]  /*28e0*/  SEL R119, R245, c[0x0][0x338], P1 ;  /* 0x0000ce00f5777a07 */ /* 0x000fc60000800000 */
[----:B------:R-:W-:Y:S05]  /*28f0*/  @!P0 BRA `(.L_x_712) ;  /* 0x000001d000008947 */ /* 0x000fea0003800000 */
        /* <DEDUP_REMOVED lines=12> */
[----:B------:R-:W-:Y:S02]  /*29c0*/  IMAD.MOV.U32 R4, RZ, RZ, RZ ;  /* 0x000000ffff047224 */ /* 0x000fe400078e00ff */
        /* <DEDUP_REMOVED lines=16> */
.L_x_712:
[----:B------:R-:W-:Y:S05]  /*2ad0*/  BSYNC B0 ;  /* 0x0000000000007941 */ /* 0x000fea0003800000 */
.L_x_711:
[----:B------:R-:W-:-:S04]  /*2ae0*/  IMAD R2, R249, R0, R6 ;  /* 0x00000000f9027224 */ /* 0x000fc800078e0206 */
        /* <DEDUP_REMOVED lines=23> */
[----:B------:R-:W-:Y:S02]  /*2c60*/  SHF.R.S32.HI R6, RZ, 0x1f, R247 ;  /* 0x0000001fff067819 */ /* 0x000fe400000114f7 */
[----:B------:R-:W-:Y:S01]  /*2c70*/  IADD3 R57, R0, -0x1, RZ ;  /* 0xffffffff00397810 */ /* 0x000fe20007ffe0ff */
[----:B------:R-:W-:Y:S01]  /*2c80*/  IMAD R4, R69, c[0x0][0x238], RZ ;  /* 0x00008e0045047a24 */ /* 0x000fe200078e02ff */
[----:B------:R-:W-:Y:S01]  /*2c90*/  SEL R8, R6, RZ, !P4 ;  /* 0x000000ff06087207 */ /* 0x000fe20006000000 */
[----:B------:R-:W-:Y:S01]  /*2ca0*/  IMAD.SHL.U32 R127, R7, 0x40, RZ ;  /* 0x00000040077f7824 */ /* 0x000fe200078e00ff */
[----:B------:R-:W-:Y:S01]  /*2cb0*/  SEL R10, R247, RZ, !P4 ;  /* 0x000000fff70a7207 */ /* 0x000fe20006000000 */
[----:B------:R-:W-:Y:S01]  /*2cc0*/  IMAD R4, R68, c[0x0][0x23c], R4 ;  /* 0x00008f0044047a24 */ /* 0x000fe200078e0204 */
[----:B------:R-:W-:Y:S01]  /*2cd0*/  SHF.L.U64.HI R126, R7, R124, c[0x0][0x23c] ;  /* 0x00008f00077e7619 */ /* 0x000fe2000001027c */
[----:B------:R-:W-:Y:S01]  /*2ce0*/  IMAD R0, R57, -0x40, R116 ;  /* 0xffffffc039007824 */ /* 0x000fe200078e0274 */
[----:B------:R-:W-:Y:S01]  /*2cf0*/  ISETP.GE.AND P6, PT, R200, c[0x0][0x1d4], PT ;  /* 0x00007500c8007a0c */ /* 0x000fe20003fc6270 */
[----:B------:R-:W-:Y:S01]  /*2d00*/  IMAD.IADD R3, R3, 0x1, R4 ;  /* 0x0000000103037824 */ /* 0x000fe200078e0204 */
[----:B------:R-:W-:Y:S01]  /*2d10*/  ISETP.GE.AND P5, PT, R202, c[0x0][0x1d4], PT ;  /* 0x00007500ca007a0c */ /* 0x000fe20003fa6270 */
[----:B------:R-:W-:Y:S01]  /*2d20*/  IMAD R4, R8, c[0x0][0x248], RZ ;  /* 0x0000920008047a24 */ /* 0x000fe200078e02ff */
[----:B------:R-:W-:Y:S01]  /*2d30*/  ISETP.GE.AND P1, PT, R0, 0x1, PT ;  /* 0x000000010000780c */ /* 0x000fe20003f26270 */
[----:B------:R-:W-:Y:S01]  /*2d40*/  IMAD.WIDE.U32 R2, R22, c[0x0][0x240], R2 ;  /* 0x0000900016027a25 */ /* 0x000fe200078e0002 */
[----:B------:R-:W-:-:S03]  /*2d50*/  ISETP.GE.AND P4, PT, R203, c[0x0][0x1d4], PT ;  /* 0x00007500cb007a0c */ /* 0x000fc60003f86270 */
[----:B------:R-:W-:Y:S02]  /*2d60*/  IMAD R3, R22, c[0x0][0x244], R3 ;  /* 0x0000910016037a24 */ /* 0x000fe400078e0203 */
[C---:B------:R-:W-:Y:S02]  /*2d70*/  IMAD R4, R10.reuse, c[0x0][0x24c], R4 ;  /* 0x000093000a047a24 */ /* 0x040fe400078e0204 */
[----:B------:R-:W-:Y:S01]  /*2d80*/  IMAD.WIDE.U32 R78, R10, c[0x0][0x248], R2 ;  /* 0x000092000a4e7a25 */ /* 0x000fe200078e0002 */
[----:B------:R-:W-:-:S03]  /*2d90*/  SHF.R.S32.HI R3, RZ, 0x1f, R57 ;  /* 0x0000001fff037819 */ /* 0x000fc60000011439 */
[----:B------:R-:W-:Y:S02]  /*2da0*/  IMAD R2, R126, R57, RZ ;  /* 0x000000397e027224 */ /* 0x000fe400078e02ff */
[----:B------:R-:W-:Y:S02]  /*2db0*/  IMAD.IADD R77, R79, 0x1, R4 ;  /* 0x000000014f4d7824 */ /* 0x000fe400078e0204 */
[----:B------:R-:W-:Y:S02]  /*2dc0*/  IMAD.MOV.U32 R76, RZ, RZ, R78 ;  /* 0x000000ffff4c7224 */ /* 0x000fe400078e004e */
[-C--:B------:R-:W-:Y:S02]  /*2dd0*/  IMAD R2, R3, R127.reuse, R2 ;  /* 0x0000007f03027224 */ /* 0x080fe400078e0202 */
[----:B------:R-:W-:-:S04]  /*2de0*/  IMAD.WIDE.U32 R4, R57, R127, R76 ;  /* 0x0000007f39047225 */ /* 0x000fc800078e004c */
[----:B------:R-:W-:Y:S01]  /*2df0*/  IMAD.IADD R5, R5, 0x1, R2 ;  /* 0x0000000105057824 */ /* 0x000fe200078e0202 */
[C---:B------:R-:W-:Y:S01]  /*2e00*/  @P1 LEA R2, P0, R4.reuse, c[0x0][0x220], 0x1 ;  /* 0x0000880004021a11 */ /* 0x040fe200078008ff */
[----:B------:R-:W-:Y:S02]  /*2e10*/  IMAD.MOV.U32 R125, RZ, RZ, 0x5 ;  /* 0x00000005ff7d7424 */ /* 0x000fe400078e00ff */
[C---:B------:R-:W-:Y:S01]  /*2e20*/  IMAD.SHL.U32 R132, R7.reuse, 0x20, RZ ;  /* 0x0000002007847824 */ /* 0x040fe200078e00ff */
[----:B------:R-:W-:Y:S02]  /*2e30*/  @P1 LEA.HI.X R3, R4, c[0x0][0x224], R5, 0x1, P0 ;  /* 0x0000890004031a11 */ /* 0x000fe400000f0c05 */
[----:B------:R-:W-:Y:S02]  /*2e40*/  ISETP.GT.AND P0, PT, R0, 0x20, PT ;  /* 0x000000200000780c */ /* 0x000fe40003f04270 */
[----:B------:R-:W-:Y:S01]  /*2e50*/  SHF.L.U64.HI R125, R7, R125, c[0x0][0x23c] ;  /* 0x00008f00077d7619 */ /* 0x000fe2000001027d */
[----:B------:R-:W-:Y:S01]  /*2e60*/  @!PT LDS RZ, [RZ] ;  /* 0x00000000fffff984 */ /* 0x000fe20000000800 */
[----:B------:R-:W-:Y:S01]  /*2e70*/  @!PT LDS RZ, [RZ] ;  /* 0x00000000fffff984 */ /* 0x000fe20000000800 */
[----:B------:R-:W-:Y:S01]  /*2e80*/  @!PT LDS RZ, [RZ] ;  /* 0x00000000fffff984 */ /* 0x000fe20000000800 */
[----:B------:R1:W-:Y:S04]  /*2e90*/  @P1 LDGSTS.E.BYPASS.LTC128B.128 [R193+0x6100], [R2.64], !P6 ;  /* 0x0610000002c11fae */ /* 0x0003e8000f101d48 */
[----:B------:R1:W-:Y:S04]  /*2ea0*/  @P1 LDGSTS.E.BYPASS.LTC128B.128 [R193+0x8100], [R2.64+0x80], !P5 ;  /* 0x0810008002c11fae */ /* 0x0003e8000e901d48 */
[----:B------:R1:W-:Y:S02]  /*2eb0*/  @P1 LDGSTS.E.BYPASS.LTC128B.128 [R193+0xa100], [R2.64+0x100], !P4 ;  /* 0x0a10010002c11fae */ /* 0x0003e4000e101d48 */
[----:B------:R-:W-:-:S05]  /*2ec0*/  @P0 IADD3 R0, P1, R132, R4, RZ ;  /* 0x0000000484000210 */ /* 0x000fca0007f3e0ff */
[----:B-1----:R-:W-:Y:S01]  /*2ed0*/  @P0 IMAD.X R3, R5, 0x1, R125, P1 ;  /* 0x0000000105030824 */ /* 0x002fe200008e067d */
[----:B------:R-:W-:-:S04]  /*2ee0*/  @P0 LEA R2, P1, R0, c[0x0][0x220], 0x1 ;  /* 0x0000880000020a11 */ /* 0x000fc800078208ff */
[----:B------:R-:W-:Y:S02]  /*2ef0*/  @P0 LEA.HI.X R3, R0, c[0x0][0x224], R3, 0x1, P1 ;  /* 0x0000890000030a11 */ /* 0x000fe400008f0c03 */
[----:B------:R-:W-:-:S03]  /*2f00*/  ISETP.NE.U32.AND P1, PT, RZ, c[0x0][0x340], PT ;  /* 0x0000d000ff007a0c */ /* 0x000fc60003f25070 */
[----:B------:R1:W-:Y:S01]  /*2f10*/  @P0 LDGSTS.E.BYPASS.LTC128B.128 [R193+0x7100], [R2.64], !P6 ;  /* 0x0710000002c10fae */ /* 0x0003e2000f101d48 */
[----:B------:R-:W-:-:S03]  /*2f20*/  ISETP.NE.AND.EX P1, PT, RZ, c[0x0][0x344], PT, P1 ;  /* 0x0000d100ff007a0c */ /* 0x000fc60003f25310 */
[----:B------:R1:W-:Y:S04]  /*2f30*/  @P0 LDGSTS.E.BYPASS.LTC128B.128 [R193+0x9100], [R2.64+0x80], !P5 ;  /* 0x0910008002c10fae */ /* 0x0003e8000e901d48 */
[----:B------:R1:W-:Y:S01]  /*2f40*/  @P0 LDGSTS.E.BYPASS.LTC128B.128 [R193+0xb100], [R2.64+0x100], !P4 ;  /* 0x0b10010002c10fae */ /* 0x0003e2000e101d48 */
[----:B------:R-:W-:Y:S01]  /*2f50*/  ISETP.GE.AND P2, PT, R104, c[0x0][0x27c], PT ;  /* 0x00009f0068007a0c */ /* 0x000fe20003f46270 */
[----:B------:R-:W-:Y:S01]  /*2f60*/  IMAD.MOV.U32 R120, RZ, RZ, c[0x0][0x27c] ;  /* 0x00009f00ff787624 */ /* 0x000fe200078e00ff */
[----:B------:R-:W-:Y:S01]  /*2f70*/  LOP3.LUT R226, R226, 0xfffffffd, RZ, 0xc0, !PT ;  /* 0xfffffffde2e27812 */ /* 0x000fe200078ec0ff */
[----:B------:R-:W0:Y:S02]  /*2f80*/  LDGDEPBAR ;  /* 0x00000000000079af */ /* 0x000e240000000000 */
[----:B------:R-:W-:-:S05]  /*2f90*/  @P1 IMAD.WIDE R4, R247, R15, c[0x0][0x340] ;  /* 0x0000d000f7041625 */ /* 0x000fca00078e020f */
[----:B-1----:R-:W2:Y:S01]  /*2fa0*/  @P1 LDG.E R2, [R4.64] ;  /* 0x0000000804021981 */ /* 0x002ea2000c1e1900 */
[----:B------:R-:W-:Y:S01]  /*2fb0*/  WARPSYNC 0xffffffff ;  /* 0xffffffff00007948 */ /* 0x000fe20003800000 */
[----:B------:R-:W-:Y:S01]  /*2fc0*/  SHF.R.S32.HI R141, RZ, 0x1f, R140 ;  /* 0x0000001fff8d7819 */ /* 0x000fe2000001148c */
[----:B------:R-:W-:Y:S01]  /*2fd0*/  IMAD.SHL.U32 R120, R120, 0x2, RZ ;  /* 0x0000000278787824 */ /* 0x000fe200078e00ff */
[----:B------:R-:W-:Y:S02]  /*2fe0*/  SHF.R.S32.HI R9, RZ, 0x1f, R222 ;  /* 0x0000001fff097819 */ /* 0x000fe400000114de */
[----:B------:R-:W-:Y:S02]  /*2ff0*/  @P2 LOP3.LUT R226, R226, 0x2, RZ, 0xfc, !PT ;  /* 0x00000002e2e22812 */ /* 0x000fe400078efcff */
[----:B-----5:R-:W-:Y:S02]  /*3000*/  SHF.R.S32.HI R20, RZ, 0x1f, R130 ;  /* 0x0000001fff147819 */ /* 0x020fe40000011482 */
[----:B--2---:R-:W-:Y:S01]  /*3010*/  @P1 SHF.R.S32.HI R3, RZ, 0x1f, R2 ;  /* 0x0000001fff031819 */ /* 0x004fe20000011402 */
[----:B------:R-:W-:-:S02]  /*3020*/  @!P1 IMAD.MOV.U32 R2, RZ, RZ, R247 ;  /* 0x000000ffff029224 */ /* 0x000fc400078e00f7 */
[----:B------:R-:W-:Y:S02]  /*3030*/  @!P1 IMAD.MOV.U32 R3, RZ, RZ, R6 ;  /* 0x000000ffff039224 */ /* 0x000fe400078e0006 */
[----:B------:R-:W-:Y:S01]  /*3040*/  IMAD R0, R9, c[0x0][0x280], RZ ;  /* 0x0000a00009007a24 */ /* 0x000fe200078e02ff */
[----:B------:R-:W-:Y:S01]  /*3050*/  ISETP.GE.AND P0, PT, R106, c[0x0][0x27c], PT ;  /* 0x00009f006a007a0c */ /* 0x000fe20003f06270 */
[----:B------:R-:W-:Y:S01]  /*3060*/  IMAD.WIDE.U32 R4, R22, c[0x0][0x260], R200 ;  /* 0x0000980016047a25 */ /* 0x000fe200078e00c8 */
[----:B------:R-:W-:Y:S01]  /*3070*/  LOP3.LUT R226, R226, 0xfffffffe, RZ, 0xc0, !PT ;  /* 0xfffffffee2e27812 */ /* 0x000fe200078ec0ff */
[----:B------:R-:W-:Y:S01]  /*3080*/  BAR.SYNC.DEFER_BLOCKING 0x0 ;  /* 0x0000000000007b1d */ /* 0x000fe20000010000 */
[----:B------:R-:W-:Y:S01]  /*3090*/  MOV R129, c[0x0][0x290] ;  /* 0x0000a40000817a02 */ /* 0x000fe20000000f00 */
[C---:B------:R-:W-:Y:S02]  /*30a0*/  IMAD R0, R222.reuse, c[0x0][0x284], R0 ;  /* 0x0000a100de007a24 */ /* 0x040fe400078e0200 */
[----:B------:R-:W-:Y:S02]  /*30b0*/  IMAD.WIDE.U32 R6, R222, c[0x0][0x280], R140 ;  /* 0x0000a000de067a25 */ /* 0x000fe400078e008c */
[----:B------:R-:W-:-:S02]  /*30c0*/  ULDC.U8 UR5, c[0x0][0x298] ;  /* 0x0000a60000057ab9 */ /* 0x000fc40000000000 */
[----:B------:R-:W-:Y:S02]  /*30d0*/  IMAD.WIDE.U32 R12, R222, c[0x0][0x280], R104 ;  /* 0x0000a000de0c7a25 */ /* 0x000fe400078e0068 */
[----:B------:R-:W-:Y:S02]  /*30e0*/  @P0 LOP3.LUT R226, R226, 0x1, RZ, 0xfc, !PT ;  /* 0x00000001e2e20812 */ /* 0x000fe400078efcff */
[----:B------:R-:W-:Y:S02]  /*30f0*/  IMAD.IADD R117, R11, 0x1, R14 ;  /* 0x000000010b757824 */ /* 0x000fe400078e020e */
[----:B------:R-:W-:Y:S01]  /*3100*/  IMAD R5, R22, c[0x0][0x264], R5 ;  /* 0x0000990016057a24 */ /* 0x000fe200078e0205 */
[----:B------:R-:W-:Y:S01]  /*3110*/  LOP3.LUT R226, R226, 0xfffffffb, RZ, 0xc0, !PT ;  /* 0xfffffffbe2e27812 */ /* 0x000fe200078ec0ff */
[----:B------:R-:W-:Y:S02]  /*3120*/  IMAD R15, R8, c[0x0][0x268], RZ ;  /* 0x00009a00080f7a24 */ /* 0x000fe400078e02ff */
[----:B------:R-:W-:Y:S01]  /*3130*/  IMAD.IADD R11, R7, 0x1, R0 ;  /* 0x00000001070b7824 */ /* 0x000fe200078e0200 */
[----:B------:R-:W-:Y:S01]  /*3140*/  IADD3 R7, R0, R13, RZ ;  /* 0x0000000d00077210 */ /* 0x000fe20007ffe0ff */
[----:B------:R-:W-:Y:S01]  /*3150*/  IMAD R14, R9, c[0x0][0x290], RZ ;  /* 0x0000a400090e7a24 */ /* 0x000fe200078e02ff */
[----:B------:R-:W-:Y:S01]  /*3160*/  SEL R0, RZ, c[0x0][0x27c], !P2 ;  /* 0x00009f00ff007a07 */ /* 0x000fe20005000000 */
[----:B------:R-:W-:-:S02]  /*3170*/  IMAD R23, R10, c[0x0][0x26c], R15 ;  /* 0x00009b000a177a24 */ /* 0x000fc400078e020f */
[----:B------:R-:W-:-:S04]  /*3180*/  IMAD.WIDE.U32 R70, R10, c[0x0][0x268], R4 ;  /* 0x00009a000a467a25 */ /* 0x000fc800078e0004 */
[----:B------:R-:W-:Y:S02]  /*3190*/  IMAD.MOV.U32 R10, RZ, RZ, R6 ;  /* 0x000000ffff0a7224 */ /* 0x000fe400078e0006 */
[----:B------:R-:W-:Y:S02]  /*31a0*/  IMAD.MOV.U32 R6, RZ, RZ, R12 ;  /* 0x000000ffff067224 */ /* 0x000fe400078e000c */
[----:B------:R-:W-:Y:S01]  /*31b0*/  IMAD.IADD R12, R104, 0x1, R0 ;  /* 0x00000001680c7824 */ /* 0x000fe200078e0200 */
[----:B------:R-:W-:Y:S01]  /*31c0*/  SEL R0, RZ, c[0x0][0x27c], !P0 ;  /* 0x00009f00ff007a07 */ /* 0x000fe20004000000 */
[C---:B------:R-:W-:Y:S01]  /*31d0*/  IMAD.WIDE.U32 R8, R222.reuse, c[0x0][0x290], R140 ;  /* 0x0000a400de087a25 */ /* 0x040fe200078e008c */
[----:B------:R-:W-:Y:S02]  /*31e0*/  ISETP.GE.AND P0, PT, R103, c[0x0][0x27c], PT ;  /* 0x00009f0067007a0c */ /* 0x000fe40003f06270 */
[----:B------:R-:W-:Y:S01]  /*31f0*/  SHF.R.S32.HI R15, RZ, 0x1f, R12 ;  /* 0x0000001fff0f7819 */ /* 0x000fe2000001140c */
[----:B------:R-:W-:-:S02]  /*3200*/  IMAD R14, R222, c[0x0][0x294], R14 ;  /* 0x0000a500de0e7a24 */ /* 0x000fc400078e020e */
[----:B------:R-:W-:Y:S01]  /*3210*/  IMAD.WIDE.U32 R4, R222, c[0x0][0x290], R104 ;  /* 0x0000a400de047a25 */ /* 0x000fe200078e0068 */
[CC--:B------:R-:W-:Y:S02]  /*3220*/  LEA.HI R17, R15.reuse, R12.reuse, RZ, 0x6 ;  /* 0x0000000c0f117211 */ /* 0x0c0fe400078f30ff */
[----:B------:R-:W-:Y:S01]  /*3230*/  LEA.HI R13, R15, R12, RZ, 0x3 ;  /* 0x0000000c0f0d7211 */ /* 0x000fe200078f18ff */
[----:B------:R-:W-:Y:S02]  /*3240*/  IMAD.IADD R9, R9, 0x1, R14 ;  /* 0x0000000109097824 */ /* 0x000fe400078e020e */
[----:B------:R-:W-:Y:S01]  /*3250*/  IMAD.IADD R5, R14, 0x1, R5 ;  /* 0x000000010e057824 */ /* 0x000fe200078e0205 */
[----:B------:R-:W-:Y:S01]  /*3260*/  SEL R14, RZ, c[0x0][0x27c], !P0 ;  /* 0x00009f00ff0e7a07 */ /* 0x000fe20004000000 */
[----:B------:R-:W-:Y:S01]  /*3270*/  IMAD.IADD R0, R106, 0x1, R0 ;  /* 0x000000016a007824 */ /* 0x000fe200078e0200 */
[----:B------:R-:W-:Y:S01]  /*3280*/  @P0 LOP3.LUT R226, R226, 0x4, RZ, 0xfc, !PT ;  /* 0x00000004e2e20812 */ /* 0x000fe200078efcff */
[----:B------:R-:W-:Y:S01]  /*3290*/  IMAD.MOV.U32 R135, RZ, RZ, c[0x0][0x2b8] ;  /* 0x0000ae00ff877624 */ /* 0x000fe200078e00ff */
[----:B------:R-:W-:Y:S01]  /*32a0*/  IADD3 R14, R103, R14, RZ ;  /* 0x0000000e670e7210 */ /* 0x000fe20007ffe0ff */
[----:B------:R-:W-:Y:S01]  /*32b0*/  IMAD.MOV.U32 R134, RZ, RZ, c[0x0][0x27c] ;  /* 0x00009f00ff867624 */ /* 0x000fe200078e00ff */
[----:B------:R-:W-:Y:S01]  /*32c0*/  SHF.R.S32.HI R16, RZ, 0x1f, R0 ;  /* 0x0000001fff107819 */ /* 0x000fe20000011400 */
[----:B------:R-:W-:Y:S01]  /*32d0*/  IMAD R3, R3, c[0x0][0x2b0], RZ ;  /* 0x0000ac0003037a24 */ /* 0x000fe200078e02ff */
[----:B------:R-:W-:Y:S01]  /*32e0*/  SHF.R.S32.HI R15, RZ, 0x1f, R14 ;  /* 0x0000001fff0f7819 */ /* 0x000fe2000001140e */
[----:B------:R-:W-:Y:S01]  /*32f0*/  IMAD.WIDE.U32 R92, R2, c[0x0][0x2b0], RZ ;  /* 0x0000ac00025c7a25 */ /* 0x000fe200078e00ff */
[----:B------:R-:W-:-:S02]  /*3300*/  LEA.HI R12, R16, R0, RZ, 0x3 ;  /* 0x00000000100c7211 */ /* 0x000fc400078f18ff */
[----:B------:R-:W-:Y:S01]  /*3310*/  LEA.HI R18, R16, R0, RZ, 0x6 ;  /* 0x0000000010127211 */ /* 0x000fe200078f30ff */
[----:B------:R-:W-:Y:S01]  /*3320*/  IMAD.SHL.U32 R16, R17, 0x40, RZ ;  /* 0x0000004011107824 */ /* 0x000fe200078e00ff */
[CC--:B------:R-:W-:Y:S01]  /*3330*/  LEA.HI R0, R15.reuse, R14.reuse, RZ, 0x3 ;  /* 0x0000000e0f007211 */ /* 0x0c0fe200078f18ff */
[----:B------:R-:W-:Y:S01]  /*3340*/  IMAD.MOV.U32 R128, RZ, RZ, c[0x0][0x280] ;  /* 0x0000a000ff807624 */ /* 0x000fe200078e00ff */
[----:B------:R-:W-:Y:S01]  /*3350*/  LEA.HI R14, R15, R14, RZ, 0x6 ;  /* 0x0000000e0f0e7211 */ /* 0x000fe200078f30ff */
[----:B------:R-:W-:Y:S01]  /*3360*/  IMAD.WIDE.U32 R84, R130, c[0x0][0x290], R8 ;  /* 0x0000a40082547a25 */ /* 0x000fe200078e0008 */
[----:B------:R-:W-:Y:S02]  /*3370*/  LOP3.LUT R21, R16, 0x7ffff000, RZ, 0xc0, !PT ;  /* 0x7ffff00010157812 */ /* 0x000fe400078ec0ff */
[C---:B------:R-:W-:Y:S01]  /*3380*/  LOP3.LUT R15, R237.reuse, 0x38, R0, 0xf8, !PT ;  /* 0x00000038ed0f7812 */ /* 0x040fe200078ef800 */
[----:B------:R-:W-:Y:S01]  /*3390*/  IMAD.SHL.U32 R16, R18, 0x40, RZ ;  /* 0x0000004012107824 */ /* 0x000fe200078e00ff */
[----:B------:R-:W-:Y:S01]  /*33a0*/  LOP3.LUT R17, R237, 0x38, R13, 0xf8, !PT ;  /* 0x00000038ed117812 */ /* 0x000fe200078ef80d */
[----:B------:R-:W-:Y:S01]  /*33b0*/  IMAD.SHL.U32 R14, R14, 0x40, RZ ;  /* 0x000000400e0e7824 */ /* 0x000fe200078e00ff */
[----:B------:R-:W-:Y:S01]  /*33c0*/  ISETP.NE.AND P1, PT, R135, 0x1, PT ;  /* 0x000000018700780c */ /* 0x000fe20003f25270 */
[----:B------:R-:W-:Y:S01]  /*33d0*/  IMAD.WIDE.U32 R90, R22, c[0x0][0x1e8], RZ ;  /* 0x00007a00165a7a25 */ /* 0x000fe200078e00ff */
[----:B------:R-:W-:-:S02]  /*33e0*/  LOP3.LUT R18, R16, 0x7ffff000, RZ, 0xc0, !PT ;  /* 0x7ffff00010127812 */ /* 0x000fc400078ec0ff */
[----:B------:R-:W-:Y:S01]  /*33f0*/  LOP3.LUT R16, R14, 0x7ffff000, RZ, 0xc0, !PT ;  /* 0x7ffff0000e107812 */ /* 0x000fe200078ec0ff */
[----:B------:R-:W-:Y:S01]  /*3400*/  IMAD.WIDE.U32 R88, R22, c[0x0][0x210], RZ ;  /* 0x0000840016587a25 */ /* 0x000fe200078e00ff */
[-C--:B------:R-:W-:Y:S02]  /*3410*/  LOP3.LUT R14, R15, R238.reuse, RZ, 0x3c, !PT ;  /* 0x000000ee0f0e7212 */ /* 0x080fe400078e3cff */
[----:B------:R-:W-:Y:S01]  /*3420*/  LOP3.LUT R19, R17, R238, RZ, 0x3c, !PT ;  /* 0x000000ee11137212 */ /* 0x000fe200078e3cff */
[----:B------:R-:W-:Y:S01]  /*3430*/  IMAD.WIDE.U32 R86, R130, c[0x0][0x280], R10 ;  /* 0x0000a00082567a25 */ /* 0x000fe200078e000a */
[----:B------:R-:W-:Y:S02]  /*3440*/  LOP3.LUT R17, R237, 0x38, R12, 0xf8, !PT ;  /* 0x00000038ed117812 */ /* 0x000fe400078ef80c */
[----:B------:R-:W-:Y:S01]  /*3450*/  ISETP.GE.AND P0, PT, R134, 0x1, PT ;  /* 0x000000018600780c */ /* 0x000fe20003f06270 */
[----:B------:R-:W-:Y:S01]  /*3460*/  IMAD.WIDE.U32 R82, R130, c[0x0][0x280], R6 ;  /* 0x0000a00082527a25 */ /* 0x000fe200078e0006 */
[----:B------:R-:W-:-:S02]  /*3470*/  LOP3.LUT R226, R226, 0xffffffef, RZ, 0xc0, !PT ;  /* 0xffffffefe2e27812 */ /* 0x000fc400078ec0ff */
[----:B------:R-:W-:Y:S01]  /*3480*/  IADD3 R15, R14, R16, R239 ;  /* 0x000000100e0f7210 */ /* 0x000fe20007ffe0ef */
[----:B------:R-:W-:Y:S01]  /*3490*/  IMAD R14, R2, c[0x0][0x2b4], R3 ;  /* 0x0000ad00020e7a24 */ /* 0x000fe200078e0203 */
[----:B------:R-:W-:Y:S01]  /*34a0*/  LOP3.LUT R17, R17, R238, RZ, 0x3c, !PT ;  /* 0x000000ee11117212 */ /* 0x000fe200078e3cff */
[----:B------:R-:W-:Y:S01]  /*34b0*/  IMAD R2, R20, c[0x0][0x290], RZ ;  /* 0x0000a40014027a24 */ /* 0x000fe200078e02ff */
[----:B------:R-:W-:Y:S01]  /*34c0*/  LOP3.LUT R226, R226, 0xfffffff7, RZ, 0xc0, !PT ;  /* 0xfffffff7e2e27812 */ /* 0x000fe200078ec0ff */
[----:B------:R-:W-:Y:S01]  /*34d0*/  IMAD R3, R20, c[0x0][0x280], RZ ;  /* 0x0000a00014037a24 */ /* 0x000fe200078e02ff */
[--C-:B------:R-:W-:Y:S01]  /*34e0*/  IADD3 R19, R19, R21, R239.reuse ;  /* 0x0000001513137210 */ /* 0x100fe20007ffe0ef */
[C---:B------:R-:W-:Y:S01]  /*34f0*/  IMAD R2, R130.reuse, c[0x0][0x294], R2 ;  /* 0x0000a50082027a24 */ /* 0x040fe200078e0202 */
[----:B------:R-:W-:Y:S01]  /*3500*/  IADD3 R17, R17, R18, R239 ;  /* 0x0000001211117210 */ /* 0x000fe20007ffe0ef */
[C---:B------:R-:W-:Y:S01]  /*3510*/  IMAD R3, R130.reuse, c[0x0][0x284], R3 ;  /* 0x0000a10082037a24 */ /* 0x040fe200078e0203 */
[----:B------:R-:W-:Y:S01]  /*3520*/  LOP3.LUT R75, R13, 0xfffffff8, RZ, 0xc0, !PT ;  /* 0xfffffff80d4b7812 */ /* 0x000fe200078ec0ff */
[----:B------:R-:W-:Y:S01]  /*3530*/  IMAD.WIDE.U32 R80, R130, c[0x0][0x290], R4 ;  /* 0x0000a40082507a25 */ /* 0x000fe200078e0004 */
[----:B------:R-:W-:-:S02]  /*3540*/  LOP3.LUT R74, R12, 0xfffffff8, RZ, 0xc0, !PT ;  /* 0xfffffff80c4a7812 */ /* 0x000fc400078ec0ff */
[----:B------:R-:W-:Y:S01]  /*3550*/  LOP3.LUT R73, R0, 0xfffffff8, RZ, 0xc0, !PT ;  /* 0xfffffff800497812 */ /* 0x000fe200078ec0ff */
[----:B------:R-:W-:Y:S01]  /*3560*/  IMAD R133, R248, 0x40, R222 ;  /* 0x00000040f8857824 */ /* 0x000fe200078e02de */
[----:B------:R-:W-:Y:S01]  /*3570*/  @P1 LOP3.LUT R226, R226, 0x8, RZ, 0xfc, !PT ;  /* 0x00000008e2e21812 */ /* 0x000fe200078efcff */
[----:B------:R-:W-:Y:S01]  /*3580*/  IMAD R115, R22, c[0x0][0x1ec], R91 ;  /* 0x00007b0016737a24 */ /* 0x000fe200078e025b */
[CC--:B------:R-:W-:Y:S01]  /*3590*/  SHF.L.U64.HI R123, R128.reuse, R124.reuse, c[0x0][0x284] ;  /* 0x0000a100807b7619 */ /* 0x0c0fe2000001027c */
[----:B------:R-:W-:Y:S01]  /*35a0*/  IMAD.SHL.U32 R128, R128, 0x40, RZ ;  /* 0x0000004080807824 */ /* 0x000fe200078e00ff */
[C---:B------:R-:W-:Y:S01]  /*35b0*/  SHF.L.U64.HI R124, R129.reuse, R124, c[0x0][0x294] ;  /* 0x0000a500817c7619 */ /* 0x040fe2000001027c */
[----:B------:R-:W-:Y:S01]  /*35c0*/  IMAD.SHL.U32 R129, R129, 0x40, RZ ;  /* 0x0000004081817824 */ /* 0x000fe200078e00ff */
[----:B------:R-:W-:Y:S01]  /*35d0*/  IADD3 R113, R93, R14, RZ ;  /* 0x0000000e5d717210 */ /* 0x000fe20007ffe0ff */
[----:B------:R-:W-:Y:S01]  /*35e0*/  IMAD R114, R22, c[0x0][0x214], R89 ;  /* 0x0000850016727a24 */ /* 0x000fe200078e0259 */
[----:B------:R-:W-:Y:S01]  /*35f0*/  SHF.R.S32.HI R112, RZ, 0x3, R13 ;  /* 0x00000003ff707819 */ /* 0x000fe2000001140d */
[----:B------:R-:W-:Y:S01]  /*3600*/  IMAD.IADD R72, R71, 0x1, R23 ;  /* 0x0000000147487824 */ /* 0x000fe200078e0217 */
[----:B------:R-:W-:Y:S01]  /*3610*/  SHF.R.S32.HI R111, RZ, 0x3, R12 ;  /* 0x00000003ff6f7819 */ /* 0x000fe2000001140c */
[----:B------:R-:W-:Y:S01]  /*3620*/  IMAD.IADD R109, R87, 0x1, R3 ;  /* 0x00000001576d7824 */ /* 0x000fe200078e0203 */
[----:B------:R-:W-:Y:S01]  /*3630*/  SHF.R.S32.HI R110, RZ, 0x3, R0 ;  /* 0x00000003ff6e7819 */ /* 0x000fe20000011400 */
[----:B------:R-:W-:Y:S01]  /*3640*/  IMAD.IADD R102, R3, 0x1, R83 ;  /* 0x0000000103667824 */ /* 0x000fe200078e0253 */
[----:B------:R-:W-:Y:S01]  /*3650*/  IADD3 R108, R85, R2, RZ ;  /* 0x00000002556c7210 */ /* 0x000fe20007ffe0ff */
[----:B------:R-:W-:Y:S01]  /*3660*/  IMAD.IADD R98, R2, 0x1, R81 ;  /* 0x0000000102627824 */ /* 0x000fe200078e0251 */
[----:B------:R-:W-:Y:S01]  /*3670*/  SHF.R.S32.HI R101, RZ, 0x1f, R75 ;  /* 0x0000001fff657819 */ /* 0x000fe2000001144b */
[----:B------:R-:W-:Y:S01]  /*3680*/  IMAD.SHL.U32 R97, R19, 0x2, RZ ;  /* 0x0000000213617824 */ /* 0x000fe200078e00ff */
[----:B------:R-:W-:Y:S01]  /*3690*/  SHF.R.S32.HI R100, RZ, 0x1f, R74 ;  /* 0x0000001fff647819 */ /* 0x000fe2000001144a */
[----:B------:R-:W-:Y:S01]  /*36a0*/  IMAD.SHL.U32 R96, R17, 0x2, RZ ;  /* 0x0000000211607824 */ /* 0x000fe200078e00ff */
[----:B------:R-:W-:-:S02]  /*36b0*/  SHF.R.S32.HI R99, RZ, 0x1f, R73 ;  /* 0x0000001fff637819 */ /* 0x000fc40000011449 */
[----:B------:R-:W-:Y:S02]  /*36c0*/  SHF.L.U32 R95, R15, 0x1, RZ ;  /* 0x000000010f5f7819 */ /* 0x000fe400000006ff */
[----:B------:R-:W-:Y:S02]  /*36d0*/  @P0 LOP3.LUT R226, R226, 0x10, RZ, 0xfc, !PT ;  /* 0x00000010e2e20812 */ /* 0x000fe400078efcff */
.L_x_738:
        /* <DEDUP_REMOVED lines=38> */
[-C--:B------:R-:W-:Y:S01]  /*3940*/  IMAD R2, R124, R57.reuse, RZ ;  /* 0x000000397c027224 */ /* 0x080fe200078e02ff */
[----:B------:R-:W-:Y:S01]  /*3950*/  SHF.R.S32.HI R0, RZ, 0x1f, R57 ;  /* 0x0000001fff007819 */ /* 0x000fe20000011439 */
[----:B------:R-:W-:Y:S01]  /*3960*/  IMAD.WIDE.U32 R8, R129, R57, RZ ;  /* 0x0000003981087225 */ /* 0x000fe200078e00ff */
[----:B------:R-:W-:Y:S03]  /*3970*/  IADD3 R5, -R64, R67, RZ ;  /* 0x0000004340057210 */ /* 0x000fe60007ffe1ff */
[C---:B------:R-:W-:Y:S01]  /*3980*/  IMAD R4, R0.reuse, R128, R3 ;  /* 0x0000008000047224 */ /* 0x040fe200078e0203 */
[----:B------:R-:W-:Y:S01]  /*3990*/  IMNMX R63, R5, 0x40, PT ;  /* 0x00000040053f7817 */ /* 0x000fe20003800200 */
[----:B------:R-:W-:Y:S02]  /*39a0*/  IMAD R0, R0, R129, R2 ;  /* 0x0000008100007224 */ /* 0x000fe400078e0202 */
[----:B------:R-:W-:Y:S03]  /*39b0*/  IMAD.WIDE.U32 R2, R128, R57, RZ ;  /* 0x0000003980027225 */ /* 0x000fe600078e00ff */
        /* <DEDUP_REMOVED lines=62> */
.L_x_718:
[----:B------:R-:W-:Y:S05]  /*3da0*/  BSYNC B0 ;  /* 0x0000000000007941 */ /* 0x000fea0003800000 */
.L_x_717:
        /* <DEDUP_REMOVED lines=29> */
[----:B------:R-:W-:Y:S04]  /*3f80*/  PRMT R26, R6, 0x5410, R3 ;  /* 0x00005410061a7816 */ /* 0x000fe80000000003 */
[----:B------:R-:W-:Y:S01]  /*3f90*/  PRMT R23, R0, 0x7610, R23 ;  /* 0x0000761000177816 */ /* 0x000fe20000000017 */
[----:B------:R-:W-:Y:S05]  /*3fa0*/  IMAD.MOV.U32 R0, RZ, RZ, R15 ;  /* 0x000000ffff007224 */ /* 0x000fea00078e000f */
[----:B------:R-:W-:Y:S02]  /*3fb0*/  PRMT R23, R23, 0x5410, R0 ;  /* 0x0000541017177816 */ /* 0x000fe40000000000 */
[----:B------:R-:W-:Y:S04]  /*3fc0*/  MOV R0, R12 ;  /* 0x0000000c00007202 */ /* 0x000fe80000000f00 */
        /* <DEDUP_REMOVED lines=61> */
.L_x_721:
[----:B------:R-:W-:Y:S05]  /*43a0*/  BSYNC B0 ;  /* 0x0000000000007941 */ /* 0x000fea0003800000 */
.L_x_720:
        /* <DEDUP_REMOVED lines=59> */
.L_x_723:
[----:B------:R-:W-:Y:S05]  /*4760*/  BSYNC B0 ;  /* 0x0000000000007941 */ /* 0x000fea0003800000 */
.L_x_722:
[----:B------:R-:W-:Y:S01]  /*4770*/  ISETP.GE.AND P0, PT, R103, c[0x0][0x1d4], PT ;  /* 0x0000750067007a0c */ /* 0x000fe20003f06270 */
[----:B------:R-:W-:Y:S01]  /*4780*/  @!UPT UIADD3 URZ, URZ, URZ, URZ ;  /* 0x0000003f3f3ff290 */ /* 0x000fe2000fffe03f */
[----:B------:R-:W-:Y:S11]  /*4790*/  BSSY B0, `(.L_x_724) ;  /* 0x000003b000007945 */ /* 0x000ff60003800000 */
[----:B------:R-:W-:-:S05]  /*47a0*/  @P0 BRA `(.L_x_725) ;  /* 0x0000039000000947 */ /* 0x000fca0003800000 */
[----:B-12---:R-:W1:Y:S01]  /*47b0*/  LDS.128 R8, [R210+0x8000] ;  /* 0x00800000d2087984 */ /* 0x006e620000000c00 */
[----:B------:R-:W-:Y:S11]  /*47c0*/  ISETP.GE.AND P0, PT, R142, c[0x0][0x27c], PT ;  /* 0x00009f008e007a0c */ /* 0x000ff60003f06270 */
[----:B------:R-:W-:Y:S02]  /*47d0*/  @!UPT UIADD3 URZ, URZ, URZ, URZ ;  /* 0x0000003f3f3ff290 */ /* 0x000fe4000fffe03f */
[----:B------:R-:W-:Y:S01]  /*47e0*/  @!P0 HADD2.F32 R0, -RZ, R23.H0_H0 ;  /* 0x20000017ff008230 */ /* 0x000fe20000004100 */
[----:B------:R-:W-:Y:S01]  /*47f0*/  @!P0 SHF.R.U64 R4, R14, 0x10, R15 ;  /* 0x000000100e048819 */ /* 0x000fe2000000120f */
[----:B------:R-:W-:Y:S01]  /*4800*/  @!P0 HADD2.F32 R6, -RZ, R40.H0_H0 ;  /* 0x20000028ff068230 */ /* 0x000fe20000004100 */
[--C-:B------:R-:W-:Y:S02]  /*4810*/  @!P0 SHF.R.U64 R7, R32, 0x10, R33.reuse ;  /* 0x0000001020078819 */ /* 0x100fe40000001221 */
[----:B------:R-:W-:Y:S03]  /*4820*/  @!P0 SHF.R.U32.HI R12, RZ, 0x10, R33 ;  /* 0x00000010ff0c8819 */ /* 0x000fe60000011621 */
[----:B------:R-:W-:Y:S02]  /*4830*/  @!P0 HADD2.F32 R7, -RZ, R7.H0_H0 ;  /* 0x20000007ff078230 */ /* 0x000fe40000004100 */
[----:B------:R-:W-:Y:S01]  /*4840*/  @!P0 HADD2.F32 R12, -RZ, R12.H0_H0 ;  /* 0x2000000cff0c8230 */ /* 0x000fe20000004100 */
[----:B-1----:R-:W-:Y:S05]  /*4850*/  @!P0 MOV R2, R8 ;  /* 0x0000000800028202 */ /* 0x002fea0000000f00 */
[--C-:B------:R-:W-:Y:S02]  /*4860*/  @!P0 HADD2.F32 R5, -RZ, R2.reuse.H1_H1 ;  /* 0x30000002ff058230 */ /* 0x100fe40000004100 */
[----:B------:R-:W-:Y:S03]  /*4870*/  @!P0 HADD2.F32 R2, -RZ, R2.H0_H0 ;  /* 0x20000002ff028230 */ /* 0x000fe60000004100 */
[CC--:B------:R-:W-:Y:S02]  /*4880*/  @!P0 FMUL.FTZ R3, R5.reuse, R0.reuse ;  /* 0x0000000005038220 */ /* 0x0c0fe40000410000 */
[C---:B------:R-:W-:Y:S02]  /*4890*/  @!P0 FMUL.FTZ R0, R2.reuse, R0 ;  /* 0x0000000002008220 */ /* 0x040fe40000410000 */
[-C--:B------:R-:W-:Y:S01]  /*48a0*/  @!P0 FFMA.FTZ R22, R2, R6.reuse, -R3 ;  /* 0x0000000602168223 */ /* 0x080fe20000010803 */
[----:B------:R-:W-:Y:S01]  /*48b0*/  @!P0 MOV R3, R9 ;  /* 0x0000000900038202 */ /* 0x000fe20000000f00 */
[----:B------:R-:W-:Y:S01]  /*48c0*/  @!P0 FFMA.FTZ R0, R5, R6, R0 ;  /* 0x0000000605008223 */ /* 0x000fe20000010000 */
[----:B------:R-:W-:Y:S01]  /*48d0*/  @!P0 HADD2.F32 R2, -RZ, R4.H0_H0 ;  /* 0x20000004ff028230 */ /* 0x000fe20000004100 */
[----:B------:R-:W-:Y:S02]  /*48e0*/  @!P0 SHF.R.U32.HI R6, RZ, 0x10, R15 ;  /* 0x00000010ff068819 */ /* 0x000fe4000001160f */
[--C-:B------:R-:W-:Y:S02]  /*48f0*/  @!P0 HADD2.F32 R5, -RZ, R3.reuse.H1_H1 ;  /* 0x30000003ff058230 */ /* 0x100fe40000004100 */
[----:B------:R-:W-:Y:S02]  /*4900*/  @!P0 HADD2.F32 R3, -RZ, R3.H0_H0 ;  /* 0x20000003ff038230 */ /* 0x000fe40000004100 */
[----:B------:R-:W-:Y:S01]  /*4910*/  @!P0 HADD2.F32 R6, -RZ, R6.H0_H0 ;  /* 0x20000006ff068230 */ /* 0x000fe20000004100 */
[-C--:B------:R-:W-:Y:S02]  /*4920*/  @!P0 FMUL.FTZ R4, R5, R2.reuse ;  /* 0x0000000205048220 */ /* 0x080fe40000410000 */
[C---:B------:R-:W-:Y:S02]  /*4930*/  @!P0 FMUL.FTZ R2, R3.reuse, R2 ;  /* 0x0000000203028220 */ /* 0x040fe40000410000 */
[-C--:B------:R-:W-:Y:S01]  /*4940*/  @!P0 FFMA.FTZ R15, R3, R7.reuse, -R4 ;  /* 0x00000007030f8223 */ /* 0x080fe20000010804 */
[----:B------:R-:W-:Y:S01]  /*4950*/  @!P0 HADD2.F32 R3, -RZ, R23.H1_H1 ;  /* 0x30000017ff038230 */ /* 0x000fe20000004100 */
[----:B------:R-:W-:Y:S02]  /*4960*/  @!P0 IMAD.MOV.U32 R4, RZ, RZ, R10 ;  /* 0x000000ffff048224 */ /* 0x000fe400078e000a */
[----:B------:R-:W-:Y:S01]  /*4970*/  @!P0 FFMA.FTZ R2, R5, R7, R2 ;  /* 0x0000000705028223 */ /* 0x000fe20000010002 */
[----:B------:R-:W-:Y:S02]  /*4980*/  @!P0 HADD2.F32 R7, -RZ, R40.H1_H1 ;  /* 0x30000028ff078230 */ /* 0x000fe40000004100 */
[--C-:B------:R-:W-:Y:S02]  /*4990*/  @!P0 HADD2.F32 R5, -RZ, R4.reuse.H1_H1 ;  /* 0x30000004ff058230 */ /* 0x100fe40000004100 */
[----:B------:R-:W-:Y:S01]  /*49a0*/  @!P0 F2FP.PACK_AB R2, R2, R15 ;  /* 0x0000000f0202823e */ /* 0x000fe200000000ff */
[----:B------:R-:W-:Y:S02]  /*49b0*/  @!P0 HADD2.F32 R4, -RZ, R4.H0_H0 ;  /* 0x20000004ff048230 */ /* 0x000fe40000004100 */
[CC--:B------:R-:W-:Y:S02]  /*49c0*/  @!P0 FMUL.FTZ R13, R5.reuse, R3.reuse ;  /* 0x00000003050d8220 */ /* 0x0c0fe40000410000 */
[----:B------:R-:W-:Y:S02]  /*49d0*/  @!P0 IMAD.MOV.U32 R9, RZ, RZ, R2 ;  /* 0x000000ffff098224 */ /* 0x000fe400078e0002 */
[C---:B------:R-:W-:Y:S02]  /*49e0*/  @!P0 FMUL.FTZ R3, R4.reuse, R3 ;  /* 0x0000000304038220 */ /* 0x040fe40000410000 */
[----:B------:R-:W-:Y:S01]  /*49f0*/  @!P0 FFMA.FTZ R14, R4, R7, -R13 ;  /* 0x00000007040e8223 */ /* 0x000fe2000001080d */
[----:B------:R-:W-:Y:S01]  /*4a00*/  @!P0 MOV R4, R11 ;  /* 0x0000000b00048202 */ /* 0x000fe20000000f00 */
[----:B------:R-:W-:Y:S04]  /*4a10*/  @!P0 FFMA.FTZ R3, R5, R7, R3 ;  /* 0x0000000705038223 */ /* 0x000fe80000010003 */
[--C-:B------:R-:W-:Y:S01]  /*4a20*/  @!P0 HADD2.F32 R7, -RZ, R4.reuse.H1_H1 ;  /* 0x30000004ff078230 */ /* 0x100fe20000004100 */
[----:B------:R-:W-:Y:S01]  /*4a30*/  @!P0 F2FP.PACK_AB R3, R3, R14 ;  /* 0x0000000e0303823e */ /* 0x000fe200000000ff */
[----:B------:R-:W-:Y:S03]  /*4a40*/  @!P0 HADD2.F32 R5, -RZ, R4.H0_H0 ;  /* 0x20000004ff058230 */ /* 0x000fe60000004100 */
[----:B------:R-:W-:Y:S01]  /*4a50*/  @!P0 MOV R10, R3 ;  /* 0x00000003000a8202 */ /* 0x000fe20000000f00 */
[-C--:B------:R-:W-:Y:S02]  /*4a60*/  @!P0 FMUL.FTZ R13, R7, R6.reuse ;  /* 0x00000006070d8220 */ /* 0x080fe40000410000 */
[C---:B------:R-:W-:Y:S02]  /*4a70*/  @!P0 FMUL.FTZ R4, R5.reuse, R6 ;  /* 0x0000000605048220 */ /* 0x040fe40000410000 */
[----:B----4-:R-:W-:Y:S02]  /*4a80*/  IMAD.MOV.U32 R6, RZ, RZ, R44 ;  /* 0x000000ffff067224 */ /* 0x010fe400078e002c */
[-C--:B------:R-:W-:Y:S01]  /*4a90*/  @!P0 FFMA.FTZ R13, R5, R12.reuse, -R13 ;  /* 0x0000000c050d8223 */ /* 0x080fe2000001080d */
[----:B------:R-:W-:Y:S01]  /*4aa0*/  SHF.L.U32 R5, R235, 0x3, RZ ;  /* 0x00000003eb057819 */ /* 0x000fe200000006ff */
[----:B------:R-:W-:Y:S01]  /*4ab0*/  @!P0 FFMA.FTZ R4, R7, R12, R4 ;  /* 0x0000000c07048223 */ /* 0x000fe20000010004 */
[----:B---3--:R-:W-:Y:S02]  /*4ac0*/  MOV R7, R45 ;  /* 0x0000002d00077202 */ /* 0x008fe40000000f00 */
[C---:B------:R-:W-:Y:S04]  /*4ad0*/  LEA R6, P1, R5.reuse, R6, 0x1 ;  /* 0x0000000605067211 */ /* 0x040fe800078208ff */
[----:B------:R-:W-:Y:S02]  /*4ae0*/  LEA.HI.X.SX32 R7, R5, R7, 0x1, P1 ;  /* 0x0000000705077211 */ /* 0x000fe400008f0eff */
[----:B------:R-:W-:Y:S02]  /*4af0*/  @!P0 F2FP.PACK_AB R5, R0, R22 ;  /* 0x000000160005823e */ /* 0x000fe400000000ff */
[----:B------:R-:W-:Y:S02]  /*4b00*/  @!P0 F2FP.PACK_AB R0, R4, R13 ;  /* 0x0000000d0400823e */ /* 0x000fe400000000ff */
[----:B------:R-:W-:Y:S02]  /*4b10*/  @!P0 MOV R8, R5 ;  /* 0x0000000500088202 */ /* 0x000fe40000000f00 */
[----:B------:R-:W-:Y:S05]  /*4b20*/  @!P0 MOV R11, R0 ;  /* 0x00000000000b8202 */ /* 0x000fea0000000f00 */
[----:B------:R1:W-:Y:S02]  /*4b30*/  ST.E.128 [R6.64], R8 ;  /* 0x0000000806007985 */ /* 0x0003e4000c101d08 */
.L_x_725:
[----:B------:R-:W-:Y:S05]  /*4b40*/  BSYNC B0 ;  /* 0x0000000000007941 */ /* 0x000fea0003800000 */
.L_x_724:
        /* <DEDUP_REMOVED lines=14> */
[----:B------:R-:W-:Y:S02]  /*4c30*/  @!P0 SHF.R.U32.HI R7, RZ, 0x10, R17 ;  /* 0x00000010ff078819 */ /* 0x000fe40000011611 */
[----:B------:R-:W-:Y:S01]  /*4c40*/  @!P0 SHF.R.U32.HI R16, RZ, 0x10, R35 ;  /* 0x00000010ff108819 */ /* 0x000fe20000011623 */
[----:B------:R-:W-:Y:S04]  /*4c50*/  @!P0 HADD2.F32 R13, -RZ, R13.H0_H0 ;  /* 0x2000000dff0d8230 */ /* 0x000fe80000004100 */
[----:B------:R-:W-:Y:S01]  /*4c60*/  @!P0 HADD2.F32 R16, -RZ, R16.H0_H0 ;  /* 0x20000010ff108230 */ /* 0x000fe20000004100 */
[----:B-1----:R-:W-:Y:S02]  /*4c70*/  @!P0 MOV R2, R8 ;  /* 0x0000000800028202 */ /* 0x002fe40000000f00 */
[----:B------:R-:W-:Y:S03]  /*4c80*/  @!P0 MOV R3, R9 ;  /* 0x0000000900038202 */ /* 0x000fe60000000f00 */
[--C-:B------:R-:W-:Y:S02]  /*4c90*/  @!P0 HADD2.F32 R5, -RZ, R2.reuse.H1_H1 ;  /* 0x30000002ff058230 */ /* 0x100fe40000004100 */
[----:B------:R-:W-:Y:S03]  /*4ca0*/  @!P0 HADD2.F32 R2, -RZ, R2.H0_H0 ;  /* 0x20000002ff028230 */ /* 0x000fe60000004100 */
[CC--:B------:R-:W-:Y:S02]  /*4cb0*/  @!P0 FMUL.FTZ R12, R5.reuse, R0.reuse ;  /* 0x00000000050c8220 */ /* 0x0c0fe40000410000 */
[C---:B------:R-:W-:Y:S02]  /*4cc0*/  @!P0 FMUL.FTZ R0, R2.reuse, R0 ;  /* 0x0000000002008220 */ /* 0x040fe40000410000 */
[-C--:B------:R-:W-:Y:S01]  /*4cd0*/  @!P0 FFMA.FTZ R28, R2, R6.reuse, -R12 ;  /* 0x00000006021c8223 */ /* 0x080fe2000001080c */
[----:B------:R-:W-:Y:S01]  /*4ce0*/  @!P0 HADD2.F32 R2, -RZ, R4.H0_H0 ;  /* 0x20000004ff028230 */ /* 0x000fe20000004100 */
[----:B------:R-:W-:Y:S01]  /*4cf0*/  @!P0 FFMA.FTZ R0, R5, R6, R0 ;  /* 0x0000000605008223 */ /* 0x000fe20000010000 */
[--C-:B------:R-:W-:Y:S01]  /*4d00*/  @!P0 HADD2.F32 R12, -RZ, R3.reuse.H1_H1 ;  /* 0x30000003ff0c8230 */ /* 0x100fe20000004100 */
[----:B------:R-:W-:Y:S01]  /*4d10*/  @!P0 MOV R6, R10 ;  /* 0x0000000a00068202 */ /* 0x000fe20000000f00 */
[----:B------:R-:W-:Y:S02]  /*4d20*/  @!P0 HADD2.F32 R4, -RZ, R3.H0_H0 ;  /* 0x20000003ff048230 */ /* 0x000fe40000004100 */
[----:B------:R-:W-:Y:S01]  /*4d30*/  @!P0 HADD2.F32 R3, -RZ, R24.H1_H1 ;  /* 0x30000018ff038230 */ /* 0x000fe20000004100 */
[-C--:B------:R-:W-:Y:S01]  /*4d40*/  @!P0 FMUL.FTZ R5, R12, R2.reuse ;  /* 0x000000020c058220 */ /* 0x080fe20000410000 */
[--C-:B------:R-:W-:Y:S01]  /*4d50*/  @!P0 HADD2.F32 R14, -RZ, R6.reuse.H1_H1 ;  /* 0x30000006ff0e8230 */ /* 0x100fe20000004100 */
[C---:B------:R-:W-:Y:S02]  /*4d60*/  @!P0 FMUL.FTZ R2, R4.reuse, R2 ;  /* 0x0000000204028220 */ /* 0x040fe40000410000 */
[----:B------:R-:W-:Y:S01]  /*4d70*/  @!P0 FFMA.FTZ R27, R4, R13, -R5 ;  /* 0x0000000d041b8223 */ /* 0x000fe20000010805 */
[----:B------:R-:W-:Y:S01]  /*4d80*/  @!P0 MOV R5, R11 ;  /* 0x0000000b00058202 */ /* 0x000fe20000000f00 */
[----:B------:R-:W-:Y:S01]  /*4d90*/  @!P0 FMUL.FTZ R17, R14, R3 ;  /* 0x000000030e118220 */ /* 0x000fe20000410000 */
[----:B------:R-:W-:Y:S01]  /*4da0*/  @!P0 HADD2.F32 R4, -RZ, R6.H0_H0 ;  /* 0x20000006ff048230 */ /* 0x000fe20000004100 */
[----:B------:R-:W-:Y:S01]  /*4db0*/  @!P0 FFMA.FTZ R2, R12, R13, R2 ;  /* 0x0000000d0c028223 */ /* 0x000fe20000010002 */
[----:B------:R-:W-:Y:S02]  /*4dc0*/  @!P0 HADD2.F32 R6, -RZ, R7.H0_H0 ;  /* 0x20000007ff068230 */ /* 0x000fe40000004100 */
[--C-:B------:R-:W-:Y:S01]  /*4dd0*/  @!P0 HADD2.F32 R7, -RZ, R5.reuse.H1_H1 ;  /* 0x30000005ff078230 */ /* 0x100fe20000004100 */
[----:B------:R-:W-:Y:S01]  /*4de0*/  @!P0 FMUL.FTZ R3, R4, R3 ;  /* 0x0000000304038220 */ /* 0x000fe20000410000 */
[----:B------:R-:W-:Y:S01]  /*4df0*/  @!P0 F2FP.PACK_AB R2, R2, R27 ;  /* 0x0000001b0202823e */ /* 0x000fe200000000ff */
[----:B------:R-:W-:Y:S01]  /*4e00*/  @!P0 HADD2.F32 R5, -RZ, R5.H0_H0 ;  /* 0x20000005ff058230 */ /* 0x000fe20000004100 */
[-C--:B------:R-:W-:Y:S02]  /*4e10*/  @!P0 FFMA.FTZ R24, R4, R15.reuse, -R17 ;  /* 0x0000000f04188223 */ /* 0x080fe40000010811 */
[----:B------:R-:W-:Y:S01]  /*4e20*/  @!P0 MOV R9, R2 ;  /* 0x0000000200098202 */ /* 0x000fe20000000f00 */
[-C--:B------:R-:W-:Y:S02]  /*4e30*/  @!P0 FMUL.FTZ R17, R7, R6.reuse ;  /* 0x0000000607118220 */ /* 0x080fe40000410000 */
[C---:B------:R-:W-:Y:S02]  /*4e40*/  @!P0 FMUL.FTZ R4, R5.reuse, R6 ;  /* 0x0000000605048220 */ /* 0x040fe40000410000 */
[----:B------:R-:W-:Y:S02]  /*4e50*/  @!P0 FFMA.FTZ R3, R14, R15, R3 ;  /* 0x0000000f0e038223 */ /* 0x000fe40000010003 */
[----:B------:R-:W-:Y:S01]  /*4e60*/  @!P0 FFMA.FTZ R17, R5, R16, -R17 ;  /* 0x0000001005118223 */ /* 0x000fe20000010811 */
        /* <DEDUP_REMOVED lines=8> */
.L_x_727:
[----:B------:R-:W-:Y:S05]  /*4ef0*/  BSYNC B0 ;  /* 0x0000000000007941 */ /* 0x000fea0003800000 */
.L_x_726:
        /* <DEDUP_REMOVED lines=58> */
.L_x_729:
[----:B------:R-:W-:Y:S05]  /*52a0*/  BSYNC B0 ;  /* 0x0000000000007941 */ /* 0x000fea0003800000 */
.L_x_728:
        /* <DEDUP_REMOVED lines=58> */
.L_x_716:
        /* <DEDUP_REMOVED lines=47> */
.L_x_731:
[----:B------:R-:W-:Y:S05]  /*5940*/  BSYNC B0 ;  /* 0x0000000000007941 */ /* 0x000fea0003800000 */
.L_x_730:
        /* <DEDUP_REMOVED lines=29> */
[----:B--2---:R-:W-:Y:S01]  /*5b20*/  PRMT R11, R2, 0x5410, R0 ;  /* 0x00005410020b7816 */ /* 0x004fe20000000000 */
[----:B------:R-:W-:-:S05]  /*5b30*/  @P0 BRA `(.L_x_733) ;  /* 0x000007f000000947 */ /* 0x000fca0003800000 */
[--C-:B------:R-:W-:Y:S01]  /*5b40*/  IMAD.MOV.U32 R9, RZ, RZ, R5.reuse ;  /* 0x000000ffff097224 */ /* 0x100fe200078e0005 */
[----:B------:R-:W-:Y:S01]  /*5b50*/  LOP3.LUT P2, RZ, R226, 0x2, RZ, 0xc0, !PT ;  /* 0x00000002e2ff7812 */ /* 0x000fe2000784c0ff */
[----:B------:R-:W1:Y:S01]  /*5b60*/  LDS.128 R12, [R97+0x6100] ;  /* 0x00610000610c7984 */ /* 0x000e620000000c00 */
[----:B------:R-:W-:Y:S02]  /*5b70*/  ISETP.GE.AND P0, PT, R104, c[0x0][0x27c], PT ;  /* 0x00009f0068007a0c */ /* 0x000fe40003f06270 */
[----:B------:R-:W-:Y:S02]  /*5b80*/  SEL R0, R120, R118, !P2 ;  /* 0x0000007678007207 */ /* 0x000fe40005000000 */
[----:B------:R-:W-:Y:S02]  /*5b90*/  MOV R10, R32 ;  /* 0x00000020000a7202 */ /* 0x000fe40000000f00 */
[----:B------:R-:W-:Y:S04]  /*5ba0*/  SHF.R.S32.HI R2, RZ, 0x1f, R0 ;  /* 0x0000001fff027819 */ /* 0x000fe80000011400 */
        /* <DEDUP_REMOVED lines=25> */
[----:B------:R-:W-:Y:S01]  /*5d40*/  @!P0 IMAD.MOV.U32 R32, RZ, RZ, R37 ;  /* 0x000000ffff208224 */ /* 0x000fe200078e0025 */
[----:B------:R-:W-:Y:S01]  /*5d50*/  @!P0 HADD2.F32 R5, -RZ, R9.H0_H0 ;  /* 0x20000009ff058230 */ /* 0x000fe20000004100 */
[----:B------:R-:W-:Y:S01]  /*5d60*/  @!P0 FFMA.FTZ R60, R3, R28, -R30 ;  /* 0x0000001c033c8223 */ /* 0x000fe2000001081e */
[----:B------:R-:W-:Y:S01]  /*5d70*/  @!P0 HADD2.F32 R2, -RZ, R2.H0_H0 ;  /* 0x20000002ff028230 */ /* 0x000fe20000004100 */
[----:B------:R-:W-:Y:S01]  /*5d80*/  @!P0 MOV R9, R13 ;  /* 0x0000000d00098202 */ /* 0x000fe20000000f00 */
[----:B------:R-:W-:Y:S01]  /*5d90*/  @!P0 HADD2.F32 R27, -RZ, R29.H1_H1 ;  /* 0x3000001dff1b8230 */ /* 0x000fe20000004100 */
[----:B------:R-:W-:Y:S01]  /*5da0*/  MOV R30, R33 ;  /* 0x00000021001e7202 */ /* 0x000fe20000000f00 */
[----:B------:R-:W-:Y:S01]  /*5db0*/  @!P0 HADD2.F32 R3, -RZ, R8.H1_H1 ;  /* 0x30000008ff038230 */ /* 0x000fe20000004100 */
[----:B------:R-:W-:Y:S01]  /*5dc0*/  @!P0 SHF.R.U32.HI R33, RZ, 0x10, R33 ;  /* 0x00000010ff218819 */ /* 0x000fe20000011621 */
[----:B------:R-:W-:Y:S01]  /*5dd0*/  @!P0 HADD2.F32 R8, -RZ, R4.H0_H0 ;  /* 0x20000004ff088230 */ /* 0x000fe20000004100 */
[-C--:B------:R-:W-:Y:S01]  /*5de0*/  @!P0 FMUL.FTZ R29, R27, R2.reuse ;  /* 0x000000021b1d8220 */ /* 0x080fe20000410000 */
[----:B------:R-:W-:Y:S01]  /*5df0*/  @!P0 HADD2.F32 R28, -RZ, R32.H0_H0 ;  /* 0x20000020ff1c8230 */ /* 0x000fe20000004100 */
[C---:B------:R-:W-:Y:S01]  /*5e00*/  @!P0 FMUL.FTZ R2, R3.reuse, R2 ;  /* 0x0000000203028220 */ /* 0x040fe20000410000 */
[----:B------:R-:W-:Y:S01]  /*5e10*/  @!P0 HADD2.F32 R4, -RZ, R9.H0_H0 ;  /* 0x20000009ff048230 */ /* 0x000fe20000004100 */
[-C--:B------:R-:W-:Y:S01]  /*5e20*/  @!P0 FFMA.FTZ R59, R3, R8.reuse, -R29 ;  /* 0x00000008033b8223 */ /* 0x080fe2000001081d */
[----:B------:R-:W-:Y:S01]  /*5e30*/  @!P0 HADD2.F32 R29, -RZ, R30.H0_H0 ;  /* 0x2000001eff1d8230 */ /* 0x000fe20000004100 */
[-C--:B------:R-:W-:Y:S02]  /*5e40*/  @!P0 FMUL.FTZ R30, R28, R5.reuse ;  /* 0x000000051c1e8220 */ /* 0x080fe40000410000 */
        /* <DEDUP_REMOVED lines=18> */
[--C-:B------:R-:W-:Y:S02]  /*5f70*/  @!P0 SHF.R.U64 R4, R34, 0x10, R35.reuse ;  /* 0x0000001022048819 */ /* 0x100fe40000001223 */
[----:B------:R-:W-:Y:S01]  /*5f80*/  @!P0 SHF.R.U32.HI R34, RZ, 0x10, R35 ;  /* 0x00000010ff228819 */ /* 0x000fe20000011623 */
        /* <DEDUP_REMOVED lines=9> */
[----:B------:R-:W-:Y:S02]  /*6020*/  @!P0 FMUL.FTZ R9, R10, R8 ;  /* 0x000000080a098220 */ /* 0x000fe40000410000 */
[----:B------:R-:W-:Y:S01]  /*6030*/  IMAD.MOV.U32 R33, RZ, RZ, R35 ;  /* 0x000000ffff217224 */ /* 0x000fe200078e0023 */
[----:B------:R-:W-:Y:S01]  /*6040*/  @!P0 F2FP.PACK_AB R35, R59, R60 ;  /* 0x0000003c3b23823e */ /* 0x000fe200000000ff */
        /* <DEDUP_REMOVED lines=46> */
.L_x_733:
[----:B------:R-:W-:Y:S05]  /*6330*/  BSYNC B0 ;  /* 0x0000000000007941 */ /* 0x000fea0003800000 */
.L_x_732:
        /* <DEDUP_REMOVED lines=123> */
.L_x_735:
[----:B------:R-:W-:Y:S05]  /*6af0*/  BSYNC B0 ;  /* 0x0000000000007941 */ /* 0x000fea0003800000 */
.L_x_734:
[----:B------:R-:W-:Y:S11]  /*6b00*/  ISETP.GE.AND P0, PT, R103, c[0x0][0x1d4], PT ;  /* 0x0000750067007a0c */ /* 0x000ff60003f06270 */
[----:B------:R-:W-:Y:S02]  /*6b10*/  @!UPT UIADD3 URZ, URZ, URZ, URZ ;  /* 0x0000003f3f3ff290 */ /* 0x000fe4000fffe03f */
[----:B------:R-:W-:-:S05]  /*6b20*/  @P0 BRA `(.L_x_719) ;  /* 0x00000a2000000947 */ /* 0x000fca0003800000 */
[----:B------:R-:W-:Y:S01]  /*6b30*/  LOP3.LUT P1, RZ, R226, 0x4, RZ, 0xc0, !PT ;  /* 0x00000004e2ff7812 */ /* 0x000fe2000782c0ff */
[----:B-1----:R-:W-:Y:S01]  /*6b40*/  LDS.128 R12, [R95+0x6100] ;  /* 0x006100005f0c7984 */ /* 0x002fe20000000c00 */
[----:B------:R-:W-:Y:S02]  /*6b50*/  ISETP.GE.AND P0, PT, R103, c[0x0][0x27c], PT ;  /* 0x00009f0067007a0c */ /* 0x000fe40003f06270 */
[----:B------:R-:W-:Y:S04]  /*6b60*/  SEL R0, R120, R118, !P1 ;  /* 0x0000007678007207 */ /* 0x000fe80004800000 */
[----:B------:R-:W-:Y:S04]  /*6b70*/  SHF.R.S32.HI R2, RZ, 0x1f, R0 ;  /* 0x0000001fff027819 */ /* 0x000fe80000011400 */
[----:B------:R-:W-:Y:S03]  /*6b80*/  LEA.HI R0, R2, R0, RZ, 0x4 ;  /* 0x0000000002007211 */ /* 0x000fe600078f20ff */
[----:B------:R-:W-:Y:S01]  /*6b90*/  @!P0 HADD2.F32 R4, -RZ, R25.H0_H0 ;  /* 0x20000019ff048230 */ /* 0x000fe20000004100 */
[----:B------:R-:W-:Y:S01]  /*6ba0*/  LEA.HI.SX32 R0, R0, R110, 0x1c ;  /* 0x0000006e00007211 */ /* 0x000fe200078fe2ff */
[----:B------:R-:W-:Y:S01]  /*6bb0*/  @!P0 HADD2.F32 R8, -RZ, R50.H0_H0 ;  /* 0x20000032ff088230 */ /* 0x000fe20000004100 */
[--C-:B------:R-:W-:Y:S01]  /*6bc0*/  @!P0 SHF.R.U64 R10, R44, 0x10, R45.reuse ;  /* 0x000000102c0a8819 */ /* 0x100fe2000000122d */
[----:B------:R-:W-:Y:S01]  /*6bd0*/  @!P0 HADD2.F32 R19, -RZ, R51.H0_H0 ;  /* 0x20000033ff138230 */ /* 0x000fe20000004100 */
[----:B------:R-:W-:Y:S02]  /*6be0*/  SHF.R.S32.HI R2, RZ, 0x1f, R0 ;  /* 0x0000001fff027819 */ /* 0x000fe40000011400 */
[----:B------:R-:W-:Y:S01]  /*6bf0*/  SHF.L.U32 R32, R0, 0x3, RZ ;  /* 0x0000000300207819 */ /* 0x000fe200000006ff */
[----:B------:R-:W-:Y:S01]  /*6c00*/  @!P0 HADD2.F32 R10, -RZ, R10.H0_H0 ;  /* 0x2000000aff0a8230 */ /* 0x000fe20000004100 */
[----:B------:R-:W-:Y:S02]  /*6c10*/  LEA.HI R0, R2, R0, RZ, 0x3 ;  /* 0x0000000002007211 */ /* 0x000fe400078f18ff */
[----:B------:R-:W-:Y:S02]  /*6c20*/  LOP3.LUT R2, R237, 0x38, R32, 0xf8, !PT ;  /* 0x00000038ed027812 */ /* 0x000fe400078ef820 */
[----:B------:R-:W-:Y:S02]  /*6c30*/  SHF.L.U32 R0, R0, 0x9, RZ ;  /* 0x0000000900007819 */ /* 0x000fe400000006ff */
[----:B------:R-:W-:Y:S02]  /*6c40*/  LOP3.LUT R2, R2, R238, RZ, 0x3c, !PT ;  /* 0x000000ee02027212 */ /* 0x000fe400078e3cff */
[----:B------:R-:W-:Y:S02]  /*6c50*/  LOP3.LUT R0, R0, 0x7ffff000, RZ, 0xc0, !PT ;  /* 0x7ffff00000007812 */ /* 0x000fe400078ec0ff */
[----:B------:R-:W-:Y:S02]  /*6c60*/  @!P0 SHF.R.U32.HI R11, RZ, 0x10, R45 ;  /* 0x00000010ff0b8819 */ /* 0x000fe4000001162d */
[----:B------:R-:W-:Y:S02]  /*6c70*/  IADD3 R0, R2, R0, R239 ;  /* 0x0000000002007210 */ /* 0x000fe40007ffe0ef */
[----:B------:R-:W-:Y:S01]  /*6c80*/  @!P0 SHF.R.U64 R2, R20, 0x10, R21 ;  /* 0x0000001014028819 */ /* 0x000fe20000001215 */
[----:B------:R-:W-:Y:S01]  /*6c90*/  @!P0 HADD2.F32 R17, -RZ, R11.H0_H0 ;  /* 0x2000000bff118230 */ /* 0x000fe20000004100 */
[----:B------:R-:W-:Y:S01]  /*6ca0*/  @!P0 SHF.R.U64 R11, R22, 0x10, R23 ;  /* 0x00000010160b8819 */ /* 0x000fe20000001217 */
[----:B------:R-:W-:Y:S01]  /*6cb0*/  IMAD.SHL.U32 R0, R0, 0x2, RZ ;  /* 0x0000000200007824 */ /* 0x000fe200078e00ff */
[----:B------:R-:W-:Y:S01]  /*6cc0*/  @!P0 SHF.R.U32.HI R7, RZ, 0x10, R21 ;  /* 0x00000010ff078819 */ /* 0x000fe20000011615 */
[----:B------:R-:W-:Y:S01]  /*6cd0*/  @!P0 HADD2.F32 R2, -RZ, R2.H0_H0 ;  /* 0x20000002ff028230 */ /* 0x000fe20000004100 */
[----:B------:R-:W-:Y:S02]  /*6ce0*/  @!P0 SHF.R.U64 R27, R46, 0x10, R47 ;  /* 0x000000102e1b8819 */ /* 0x000fe4000000122f */
[----:B------:R-:W1:Y:S01]  /*6cf0*/  LDS.128 R28, [R0+0x6100] ;  /* 0x00610000001c7984 */ /* 0x000e620000000c00 */
[----:B------:R-:W-:Y:S01]  /*6d00*/  @!P0 HADD2.F32 R7, -RZ, R7.H0_H0 ;  /* 0x20000007ff078230 */ /* 0x000fe20000004100 */
[----:B-1----:R-:W-:Y:S01]  /*6d10*/  @!P0 IMAD.MOV.U32 R3, RZ, RZ, R28 ;  /* 0x000000ffff038224 */ /* 0x002fe200078e001c */
[----:B------:R-:W-:Y:S02]  /*6d20*/  @!P0 MOV R0, R12 ;  /* 0x0000000c00008202 */ /* 0x000fe40000000f00 */
[----:B------:R-:W-:Y:S02]  /*6d30*/  @!P0 MOV R24, R30 ;  /* 0x0000001e00188202 */ /* 0x000fe40000000f00 */
[--C-:B------:R-:W-:Y:S01]  /*6d40*/  @!P0 HADD2.F32 R6, -RZ, R3.reuse.H0_H0 ;  /* 0x20000003ff068230 */ /* 0x100fe20000004100 */
[----:B------:R-:W-:Y:S01]  /*6d50*/  @!P0 MOV R21, R31 ;  /* 0x0000001f00158202 */ /* 0x000fe20000000f00 */
[--C-:B------:R-:W-:Y:S02]  /*6d60*/  @!P0 HADD2.F32 R5, -RZ, R0.reuse.H0_H0 ;  /* 0x20000000ff058230 */ /* 0x100fe40000004100 */
[----:B------:R-:W-:Y:S01]  /*6d70*/  @!P0 HADD2.F32 R9, -RZ, R3.H1_H1 ;  /* 0x30000003ff098230 */ /* 0x000fe20000004100 */
[CC--:B------:R-:W-:Y:S01]  /*6d80*/  @!P0 FMUL.FTZ R16, R6.reuse, R4.reuse ;  /* 0x0000000406108220 */ /* 0x0c0fe20000410000 */
[----:B------:R-:W-:Y:S01]  /*6d90*/  @!P0 HADD2.F32 R3, -RZ, R0.H1_H1 ;  /* 0x30000000ff038230 */ /* 0x000fe20000004100 */
[----:B------:R-:W-:Y:S01]  /*6da0*/  @!P0 FMUL.FTZ R0, R5, R4 ;  /* 0x0000000405008220 */ /* 0x000fe20000410000 */
[----:B------:R-:W-:Y:S01]  /*6db0*/  @!P0 HADD2.F32 R18, -RZ, R24.H0_H0 ;  /* 0x20000018ff128230 */ /* 0x000fe20000004100 */
[----:B------:R-:W-:Y:S02]  /*6dc0*/  @!P0 FMUL.FTZ R4, R9, R2 ;  /* 0x0000000209048220 */ /* 0x000fe40000410000 */
[----:B------:R-:W-:Y:S01]  /*6dd0*/  @!P0 FFMA.FTZ R36, R5, R8, -R16 ;  /* 0x0000000805248223 */ /* 0x000fe20000010810 */
[----:B------:R-:W-:Y:S01]  /*6de0*/  @!P0 MOV R5, R29 ;  /* 0x0000001d00058202 */ /* 0x000fe20000000f00 */
[C---:B------:R-:W-:Y:S02]  /*6df0*/  @!P0 FFMA.FTZ R34, R3.reuse, R10, -R4 ;  /* 0x0000000a03228223 */ /* 0x040fe40000010804 */
[----:B------:R-:W-:Y:S02]  /*6e00*/  @!P0 IMAD.MOV.U32 R4, RZ, RZ, R13 ;  /* 0x000000ffff048224 */ /* 0x000fe400078e000d */
[----:B------:R-:W-:Y:S01]  /*6e10*/  @!P0 FFMA.FTZ R0, R6, R8, R0 ;  /* 0x0000000806008223 */ /* 0x000fe20000010000 */
[----:B------:R-:W-:Y:S01]  /*6e20*/  @!P0 HADD2.F32 R16, -RZ, R5.H1_H1 ;  /* 0x30000005ff108230 */ /* 0x000fe20000004100 */
[----:B------:R-:W-:Y:S01]  /*6e30*/  @!P0 FMUL.FTZ R2, R3, R2 ;  /* 0x0000000203028220 */ /* 0x000fe20000410000 */
[----:B------:R-:W-:Y:S01]  /*6e40*/  @!P0 HADD2.F32 R3, -RZ, R25.H1_H1 ;  /* 0x30000019ff038230 */ /* 0x000fe20000004100 */
[----:B------:R-:W-:Y:S01]  /*6e50*/  @!P0 SHF.R.U32.HI R25, RZ, 0x10, R47 ;  /* 0x00000010ff198819 */ /* 0x000fe2000001162f */
[----:B------:R-:W-:Y:S01]  /*6e60*/  @!P0 HADD2.F32 R8, -RZ, R5.H0_H0 ;  /* 0x20000005ff088230 */ /* 0x000fe20000004100 */
[----:B------:R-:W-:Y:S01]  /*6e70*/  @!P0 FFMA.FTZ R2, R9, R10, R2 ;  /* 0x0000000a09028223 */ /* 0x000fe20000010002 */
[----:B------:R-:W-:Y:S01]  /*6e80*/  @!P0 HADD2.F32 R5, -RZ, R4.H1_H1 ;  /* 0x30000004ff058230 */ /* 0x000fe20000004100 */
[----:B------:R-:W-:Y:S01]  /*6e90*/  @!P0 FMUL.FTZ R9, R16, R7 ;  /* 0x0000000710098220 */ /* 0x000fe20000410000 */
[----:B------:R-:W-:Y:S02]  /*6ea0*/  @!P0 HADD2.F32 R10, -RZ, R50.H1_H1 ;  /* 0x30000032ff0a8230 */ /* 0x000fe40000004100 */
[----:B------:R-:W-:Y:S01]  /*6eb0*/  @!P0 HADD2.F32 R6, -RZ, R4.H0_H0 ;  /* 0x20000004ff068230 */ /* 0x000fe20000004100 */
[----:B------:R-:W-:Y:S02]  /*6ec0*/  @!P0 FMUL.FTZ R4, R8, R3 ;  /* 0x0000000308048220 */ /* 0x000fe40000410000 */
[C---:B------:R-:W-:Y:S02]  /*6ed0*/  @!P0 FFMA.FTZ R20, R5.reuse, R17, -R9 ;  /* 0x0000001105148223 */ /* 0x040fe40000010809 */
[----:B------:R-:W-:Y:S02]  /*6ee0*/  @!P0 IMAD.MOV.U32 R9, RZ, RZ, R14 ;  /* 0x000000ffff098224 */ /* 0x000fe400078e000e */
[CC--:B------:R-:W-:Y:S02]  /*6ef0*/  @!P0 FFMA.FTZ R33, R6.reuse, R10.reuse, -R4 ;  /* 0x0000000a06218223 */ /* 0x0c0fe40000010804 */
[----:B------:R-:W-:Y:S01]  /*6f00*/  @!P0 FMUL.FTZ R4, R5, R7 ;  /* 0x0000000705048220 */ /* 0x000fe20000410000 */
[--C-:B------:R-:W-:Y:S01]  /*6f10*/  @!P0 HADD2.F32 R5, -RZ, R26.reuse.H0_H0 ;  /* 0x2000001aff058230 */ /* 0x100fe20000004100 */
[----:B------:R-:W-:Y:S01]  /*6f20*/  @!P0 FMUL.FTZ R3, R6, R3 ;  /* 0x0000000306038220 */ /* 0x000fe20000410000 */
[----:B------:R-:W-:Y:S01]  /*6f30*/  @!P0 HADD2.F32 R6, -RZ, R9.H0_H0 ;  /* 0x20000009ff068230 */ /* 0x000fe20000004100 */
[----:B------:R-:W-:Y:S01]  /*6f40*/  @!P0 F2FP.PACK_AB R33, R20, R33 ;  /* 0x000000211421823e */ /* 0x000fe200000000ff */
[----:B------:R-:W-:Y:S01]  /*6f50*/  @!P0 HADD2.F32 R20, -RZ, R51.H1_H1 ;  /* 0x30000033ff148230 */ /* 0x000fe20000004100 */
[----:B------:R-:W-:Y:S02]  /*6f60*/  @!P0 FMUL.FTZ R7, R18, R5 ;  /* 0x0000000512078220 */ /* 0x000fe40000410000 */
[----:B------:R-:W-:Y:S01]  /*6f70*/  @!P0 FFMA.FTZ R3, R8, R10, R3 ;  /* 0x0000000a08038223 */ /* 0x000fe20000010003 */
[----:B------:R-:W-:Y:S01]  /*6f80*/  @!P0 SHF.R.U32.HI R10, RZ, 0x10, R23 ;  /* 0x00000010ff0a8819 */ /* 0x000fe20000011617 */
[----:B------:R-:W-:Y:S02]  /*6f90*/  @!P0 IMAD.MOV.U32 R8, RZ, RZ, R15 ;  /* 0x000000ffff088224 */ /* 0x000fe400078e000f */
[----:B------:R-:W-:Y:S01]  /*6fa0*/  @!P0 FFMA.FTZ R35, R6, R19, -R7 ;  /* 0x0000001306238223 */ /* 0x000fe20000010807 */
[----:B------:R-:W-:Y:S01]  /*6fb0*/  @!P0 HADD2.F32 R7, -RZ, R26.H1_H1 ;  /* 0x3000001aff078230 */ /* 0x000fe20000004100 */
[----:B------:R-:W-:Y:S01]  /*6fc0*/  @!P0 FFMA.FTZ R4, R16, R17, R4 ;  /* 0x0000001110048223 */ /* 0x000fe20000010004 */
[--C-:B------:R-:W-:Y:S01]  /*6fd0*/  @!P0 HADD2.F32 R17, -RZ, R21.reuse.H0_H0 ;  /* 0x20000015ff118230 */ /* 0x100fe20000004100 */
[----:B------:R-:W-:Y:S01]  /*6fe0*/  @!P0 FMUL.FTZ R5, R6, R5 ;  /* 0x0000000506058220 */ /* 0x000fe20000410000 */
[----:B------:R-:W-:Y:S01]  /*6ff0*/  @!P0 HADD2.F32 R6, -RZ, R8.H0_H0 ;  /* 0x20000008ff068230 */ /* 0x000fe20000004100 */
[----:B------:R-:W-:Y:S01]  /*7000*/  @!P0 IMAD.MOV.U32 R13, RZ, RZ, R33 ;  /* 0x000000ffff0d8224 */ /* 0x000fe200078e0021 */
[----:B------:R-:W-:Y:S01]  /*7010*/  @!P0 F2FP.PACK_AB R26, R34, R36 ;  /* 0x00000024221a823e */ /* 0x000fe200000000ff */
[-C--:B------:R-:W-:Y:S01]  /*7020*/  @!P0 FMUL.FTZ R22, R17, R7.reuse ;  /* 0x0000000711168220 */ /* 0x080fe20000410000 */
[----:B------:R-:W-:Y:S01]  /*7030*/  @!P0 HADD2.F32 R16, -RZ, R10.H0_H0 ;  /* 0x2000000aff108230 */ /* 0x000fe20000004100 */
[C---:B------:R-:W-:Y:S01]  /*7040*/  @!P0 FMUL.FTZ R7, R6.reuse, R7 ;  /* 0x0000000706078220 */ /* 0x040fe20000410000 */
[----:B------:R-:W-:Y:S01]  /*7050*/  @!P0 HADD2.F32 R21, -RZ, R21.H1_H1 ;  /* 0x30000015ff158230 */ /* 0x000fe20000004100 */
[----:B------:R-:W-:Y:S01]  /*7060*/  @!P0 FFMA.FTZ R34, R6, R20, -R22 ;  /* 0x0000001406228223 */ /* 0x000fe20000010816 */
[----:B------:R-:W-:Y:S01]  /*7070*/  @!P0 MOV R12, R26 ;  /* 0x0000001a000c8202 */ /* 0x000fe20000000f00 */
[----:B------:R-:W-:Y:S01]  /*7080*/  @!P0 FFMA.FTZ R5, R18, R19, R5 ;  /* 0x0000001312058223 */ /* 0x000fe20000010005 */
[----:B------:R-:W-:Y:S01]  /*7090*/  @!P0 F2FP.PACK_AB R3, R4, R3 ;  /* 0x000000030403823e */ /* 0x000fe200000000ff */
[----:B------:R-:W-:Y:S02]  /*70a0*/  @!P0 HADD2.F32 R22, -RZ, R25.H0_H0 ;  /* 0x20000019ff168230 */ /* 0x000fe40000004100 */
[----:B------:R-:W-:Y:S01]  /*70b0*/  @!P0 HADD2.F32 R6, -RZ, R8.H1_H1 ;  /* 0x30000008ff068230 */ /* 0x000fe20000004100 */
[----:B------:R-:W-:Y:S01]  /*70c0*/  @!P0 FMUL.FTZ R8, R21, R16 ;  /* 0x0000001015088220 */ /* 0x000fe20000410000 */
[----:B------:R-:W-:Y:S01]  /*70d0*/  @!P0 HADD2.F32 R10, -RZ, R11.H0_H0 ;  /* 0x2000000bff0a8230 */ /* 0x000fe20000004100 */
[----:B------:R-:W-:Y:S01]  /*70e0*/  @!P0 IMAD.MOV.U32 R29, RZ, RZ, R3 ;  /* 0x000000ffff1d8224 */ /* 0x000fe200078e0003 */
[----:B------:R-:W-:Y:S01]  /*70f0*/  @!P0 HADD2.F32 R11, -RZ, R24.H1_H1 ;  /* 0x30000018ff0b8230 */ /* 0x000fe20000004100 */
[C---:B----4-:R-:W-:Y:S01]  /*7100*/  LEA R24, P1, R73.reuse, R52, 0x1 ;  /* 0x0000003449187211 */ /* 0x050fe200078208ff */
[C---:B------:R-:W-:Y:S02]  /*7110*/  @!P0 FFMA.FTZ R23, R6.reuse, R22, -R8 ;  /* 0x0000001606178223 */ /* 0x040fe40000010808 */
[----:B------:R-:W-:Y:S01]  /*7120*/  @!P0 FMUL.FTZ R8, R6, R16 ;  /* 0x0000001006088220 */ /* 0x000fe20000410000 */
[----:B---3--:R-:W-:Y:S01]  /*7130*/  LEA.HI.X R25, R73, R53, R99, 0x1, P1 ;  /* 0x0000003549197211 */ /* 0x008fe200008f0c63 */
[----:B------:R-:W-:Y:S01]  /*7140*/  @!P0 HADD2.F32 R16, -RZ, R27.H0_H0 ;  /* 0x2000001bff108230 */ /* 0x000fe20000004100 */
[----:B------:R-:W-:Y:S01]  /*7150*/  @!P0 F2FP.PACK_AB R23, R23, R34 ;  /* 0x000000221717823e */ /* 0x000fe200000000ff */
[----:B------:R-:W-:Y:S01]  /*7160*/  @!P0 HADD2.F32 R6, -RZ, R9.H1_H1 ;  /* 0x30000009ff068230 */ /* 0x000fe20000004100 */
[----:B------:R-:W-:Y:S03]  /*7170*/  @!P0 FMUL.FTZ R9, R11, R10 ;  /* 0x0000000a0b098220 */ /* 0x000fe60000410000 */
[----:B------:R-:W-:Y:S02]  /*7180*/  @!P0 IMAD.MOV.U32 R15, RZ, RZ, R23 ;  /* 0x000000ffff0f8224 */ /* 0x000fe400078e0017 */
        /* <DEDUP_REMOVED lines=21> */
.L_x_715:
        /* <DEDUP_REMOVED lines=8> */
[----:B------:R-:W-:Y:S02]  /*7360*/  ISETP.GE.AND P3, PT, R214, c[0x0][0x1d4], PT ;  /* 0x00007500d6007a0c */ /* 0x000fe40003f66270 */
[C---:B------:R-:W-:Y:S09]  /*7370*/  ISETP.GE.AND P2, PT, R213.reuse, c[0x0][0x1d4], PT ;  /* 0x00007500d5007a0c */ /* 0x040ff20003f46270 */
        /* <DEDUP_REMOVED lines=29> */
.L_x_719:
[----:B------:R-:W-:Y:S05]  /*7550*/  BSYNC B1 ;  /* 0x0000000000017941 */ /* 0x000fea0003800000 */
.L_x_714:
        /* <DEDUP_REMOVED lines=53> */
[----:B------:R-:W-:Y:S02]  /*78b0*/  ISETP.GE.AND P3, PT, R214, c[0x0][0x1d4], PT ;  /* 0x00007500d6007a0c */ /* 0x000fe40003f66270 */
[C---:B------:R-:W-:Y:S09]  /*78c0*/  ISETP.GE.AND P2, PT, R213.reuse, c[0x0][0x1d4], PT ;  /* 0x00007500d5007a0c */ /* 0x040ff20003f46270 */
        /* <DEDUP_REMOVED lines=29> */
.L_x_737:
[----:B------:R-:W-:Y:S05]  /*7aa0*/  BSYNC B0 ;  /* 0x0000000000007941 */ /* 0x000fea0003800000 */
.L_x_736:
        /* <DEDUP_REMOVED lines=26> */
.L_x_713:
[----:B------:R-:W-:Y:S02]  /*7c50*/  IMAD.MOV.U32 R0, RZ, RZ, c[0x0][0x2c4] ;  /* 0x0000b100ff007624 */ /* 0x000fe400078e00ff */
[----:B-1----:R-:W-:-:S03]  /*7c60*/  IMAD.MOV.U32 R3, RZ, RZ, c[0x0][0x32c] ;  /* 0x0000cb00ff037624 */ /* 0x002fc600078e00ff */
[----:B------:R-:W-:Y:S02]  /*7c70*/  ISETP.NE.AND P3, PT, R0, 0x1, PT ;  /* 0x000000010000780c */ /* 0x000fe40003f65270 */
[----:B------:R-:W-:Y:S02]  /*7c80*/  IADD3 R0, R233, 0x7f, RZ ;  /* 0x0000007fe9007810 */ /* 0x000fe40007ffe0ff */
[----:B------:R-:W-:-:S09]  /*7c90*/  ISETP.GE.AND P1, PT, R3, 0x1, PT ;  /* 0x000000010300780c */ /* 0x000fd20003f26270 */
[----:B------:R-:W-:-:S05]  /*7ca0*/  @P3 IMAD.HI.U32 R2, R0, c[0x0][0x2c8], RZ ;  /* 0x0000b20000023a27 */ /* 0x000fca00078e00ff */
[----:B------:R-:W-:-:S05]  /*7cb0*/  @P3 SHF.R.U32.HI R0, RZ, c[0x0][0x2cc], R2 ;  /* 0x0000b300ff003a19 */ /* 0x000fca0000011602 */
[----:B------:R-:W-:-:S05]  /*7cc0*/  IMAD.IADD R0, R121, 0x1, R0 ;  /* 0x0000000179007824 */ /* 0x000fca00078e0200 */
[----:B------:R-:W-:Y:S01]  /*7cd0*/  IADD3 R3, R0, c[0x0][0x328], RZ ;  /* 0x0000ca0000037a10 */ /* 0x000fe20007ffe0ff */
[----:B------:R-:W-:Y:S05]  /*7ce0*/  @!P1 BRA `(.L_x_739) ;  /* 0x0000011000009947 */ /* 0x000fea0003800000 */
[C---:B------:R-:W-:Y:S01]  /*7cf0*/  ISETP.GT.AND P0, PT, R0.reuse, RZ, PT ;  /* 0x000000ff0000720c */ /* 0x040fe20003f04270 */
[----:B------:R-:W-:Y:S01]  /*7d00*/  BSSY B0, `(.L_x_740) ;  /* 0x000000d000007945 */ /* 0x000fe20003800000 */
[----:B------:R-:W-:Y:S01]  /*7d10*/  IADD3 R2, R0, -0x1, RZ ;  /* 0xffffffff00027810 */ /* 0x000fe20007ffe0ff */
[----:B------:R-:W-:-:S10]  /*7d20*/  IMAD.MOV.U32 R4, RZ, RZ, c[0x0][0x32c] ;  /* 0x0000cb00ff047624 */ /* 0x000fd400078e00ff */
[----:B------:R-:W-:Y:S05]  /*7d30*/  @P0 BRA `(.L_x_741) ;  /* 0x0000006000000947 */ /* 0x000fea0003800000 */
[----:B------:R-:W-:Y:S01]  /*7d40*/  ISETP.NE.AND P0, PT, R4, 0x1, PT ;  /* 0x000000010400780c */ /* 0x000fe20003f05270 */
[----:B------:R-:W-:-:S12]  /*7d50*/  IMAD.MOV R0, RZ, RZ, -R0 ;  /* 0x000000ffff007224 */ /* 0x000fd800078e0a00 */
[----:B------:R-:W-:-:S05]  /*7d60*/  @P0 IMAD.HI.U32 R2, R0, c[0x0][0x330], RZ ;  /* 0x0000cc0000020a27 */ /* 0x000fca00078e00ff */
[----:B------:R-:W-:-:S04]  /*7d70*/  @P0 SHF.R.U32.HI R0, RZ, c[0x0][0x334], R2 ;  /* 0x0000cd00ff000a19 */ /* 0x000fc80000011602 */
[----:B------:R-:W-:Y:S01]  /*7d80*/  LOP3.LUT R2, RZ, R0, RZ, 0x33, !PT ;  /* 0x00000000ff027212 */ /* 0x000fe200078e33ff */
[----:B------:R-:W-:Y:S05]  /*7d90*/  BRA `(.L_x_742) ;  /* 0x0000003000007947 */ /* 0x000fea0003800000 */
.L_x_741:
[----:B------:R-:W-:-:S13]  /*7da0*/  ISETP.NE.AND P0, PT, R4, 0x1, PT ;  /* 0x000000010400780c */ /* 0x000fda0003f05270 */
[----:B------:R-:W-:-:S05]  /*7db0*/  @P0 IMAD.HI.U32 R0, R2, c[0x0][0x330], RZ ;  /* 0x0000cc0002000a27 */ /* 0x000fca00078e00ff */
[----:B------:R-:W-:Y:S02]  /*7dc0*/  @P0 SHF.R.U32.HI R2, RZ, c[0x0][0x334], R0 ;  /* 0x0000cd00ff020a19 */ /* 0x000fe40000011600 */
.L_x_742:
[----:B------:R-:W-:Y:S05]  /*7dd0*/  BSYNC B0 ;  /* 0x0000000000007941 */ /* 0x000fea0003800000 */
.L_x_740:
[----:B------:R-:W-:-:S05]  /*7de0*/  IMAD R2, R2, R4, c[0x0][0x32c] ;  /* 0x0000cb0002027624 */ /* 0x000fca00078e0204 */
[----:B------:R-:W-:-:S04]  /*7df0*/  IMNMX R3, R3, R2, PT ;  /* 0x0000000203037217 */ /* 0x000fc80003800200 */
.L_x_739:
[----:B------:R-:W-:Y:S01]  /*7e00*/  IADD3 R3, R3, 0x3f, RZ ;  /* 0x0000003f03037810 */ /* 0x000fe20007ffe0ff */
[----:B------:R-:W-:-:S03]  /*7e10*/  @P3 IMAD.HI.U32 R2, R233, c[0x0][0x2c8], RZ ;  /* 0x0000b200e9023a27 */ /* 0x000fc600078e00ff */
[----:B------:R-:W-:Y:S01]  /*7e20*/  SHF.R.S32.HI R4, RZ, 0x1f, R3 ;  /* 0x0000001fff047819 */ /* 0x000fe20000011403 */
[----:B------:R-:W-:Y:S01]  /*7e30*/  IMAD.MOV.U32 R0, RZ, RZ, R233 ;  /* 0x000000ffff007224 */ /* 0x000fe200078e00e9 */
[----:B------:R-:W-:Y:S02]  /*7e40*/  @P3 SHF.R.U32.HI R0, RZ, c[0x0][0x2cc], R2 ;  /* 0x0000b300ff003a19 */ /* 0x000fe40000011602 */
        /* <DEDUP_REMOVED lines=16> */
.L_x_745:
[----:B------:R-:W-:-:S04]  /*7f50*/  MOV R3, c[0x0][0x32c] ;  /* 0x0000cb0000037a02 */ /* 0x000fc80000000f00 */
[----:B------:R-:W-:-:S13]  /*7f60*/  ISETP.NE.AND P0, PT, R3, 0x1, PT ;  /* 0x000000010300780c */ /* 0x000fda0003f05270 */
[----:B------:R-:W-:-:S05]  /*7f70*/  @P0 IMAD.HI.U32 R3, R0, c[0x0][0x330], RZ ;  /* 0x0000cc0000030a27 */ /* 0x000fca00078e00ff */
[----:B------:R-:W-:Y:S02]  /*7f80*/  @P0 SHF.R.U32.HI R0, RZ, c[0x0][0x334], R3 ;  /* 0x0000cd00ff000a19 */ /* 0x000fe40000011603 */
.L_x_746:
[----:B------:R-:W-:Y:S05]  /*7f90*/  BSYNC B0 ;  /* 0x0000000000007941 */ /* 0x000fea0003800000 */
.L_x_744:
[----:B------:R-:W-:-:S05]  /*7fa0*/  IMAD R0, R0, c[0x0][0x32c], RZ ;  /* 0x0000cb0000007a24 */ /* 0x000fca00078e02ff */
[----:B------:R-:W-:-:S04]  /*7fb0*/  IMNMX R2, R2, R0, !PT ;  /* 0x0000000002027217 */ /* 0x000fc80007800200 */
.L_x_743:
[----:B------:R-:W-:Y:S01]  /*7fc0*/  SHF.R.S32.HI R0, RZ, 0x1f, R2 ;  /* 0x0000001fff007819 */ /* 0x000fe20000011402 */
[----:B------:R-:W-:Y:S03]  /*7fd0*/  BSSY B0, `(.L_x_747) ;  /* 0x0000024000007945 */ /* 0x000fe60003800000 */
[----:B------:R-:W-:-:S04]  /*7fe0*/  LEA.HI R0, R0, R2, RZ, 0x6 ;  /* 0x0000000200007211 */ /* 0x000fc800078f30ff */
[----:B------:R-:W-:-:S04]  /*7ff0*/  SHF.R.S32.HI R0, RZ, 0x6, R0 ;  /* 0x00000006ff007819 */ /* 0x000fc80000011400 */
[----:B------:R-:W-:Y:S01]  /*8000*/  IMNMX R6, RZ, R0, !PT ;  /* 0x00000000ff067217 */ /* 0x000fe20007800200 */
[----:B------:R-:W-:-:S03]  /*8010*/  IMAD.MOV.U32 R0, RZ, RZ, RZ ;  /* 0x000000ffff007224 */ /* 0x000fc600078e00ff */
[----:B------:R-:W-:-:S13]  /*8020*/  ISETP.GT.AND P0, PT, R7, R6, PT ;  /* 0x000000060700720c */ /* 0x000fda0003f04270 */
        /* <DEDUP_REMOVED lines=30> */
.L_x_748:
[----:B------:R-:W-:Y:S05]  /*8210*/  BSYNC B0 ;  /* 0x0000000000007941 */ /* 0x000fea0003800000 */
.L_x_747:
[----:B------:R-:W-:Y:S01]  /*8220*/  IMAD R215, R249, R0, R6 ;  /* 0x00000000f9d77224 */ /* 0x000fe200078e0206 */
[----:B------:R-:W-:Y:S01]  /*8230*/  MOV R18, RZ ;  /* 0x000000ff00127202 */ /* 0x000fe20000000f00 */
[----:B------:R-:W-:Y:S01]  /*8240*/  IMAD.MOV.U32 R15, RZ, RZ, RZ ;  /* 0x000000ffff0f7224 */ /* 0x000fe200078e00ff */
[----:B------:R-:W-:Y:S01]  /*8250*/  CS2R R50, SRZ ;  /* 0x0000000000327805 */ /* 0x000fe2000001ff00 */
[--C-:B------:R-:W-:Y:S01]  /*8260*/  IMAD.IADD R2, R215, 0x1, R0.reuse ;  /* 0x00000001d7027824 */ /* 0x100fe200078e0200 */
        /* <DEDUP_REMOVED lines=53> */
[----:B------:R-:W-:-:S04]  /*85c0*/  @P1 IMAD.MOV.U32 R2, RZ, RZ, 0x4 ;  /* 0x00000004ff021424 */ /* 0x000fc800078e00ff */
[----:B------:R-:W-:-:S05]  /*85d0*/  @P1 IMAD.WIDE R2, R247, R2, c[0x0][0x340] ;  /* 0x0000d000f7021625 */ /* 0x000fca00078e0202 */
[----:B------:R1:W5:Y:S01]  /*85e0*/  @P1 LDG.E R12, [R2.64] ;  /* 0x00000008020c1981 */ /* 0x000362000c1e1900 */
[----:B------:R-:W-:Y:S02]  /*85f0*/  SHF.R.S32.HI R0, RZ, 0x1f, R131 ;  /* 0x0000001fff007819 */ /* 0x000fe40000011483 */
[----:B------:R-:W-:Y:S02]  /*8600*/  ISETP.NE.U32.AND P0, PT, RZ, c[0x0][0x348], PT ;  /* 0x0000d200ff007a0c */ /* 0x000fe40003f05070 */
[----:B------:R-:W-:Y:S01]  /*8610*/  LOP3.LUT R85, R246, 0xffff, RZ, 0xc0, !PT ;  /* 0x0000fffff6557812 */ /* 0x000fe200078ec0ff */
[----:B------:R-:W-:Y:S01]  /*8620*/  IMAD R0, R0, c[0x0][0x178], RZ ;  /* 0x00005e0000007a24 */ /* 0x000fe200078e02ff */
[----:B------:R-:W-:Y:S02]  /*8630*/  ISETP.NE.AND.EX P0, PT, RZ, c[0x0][0x34c], PT, P0 ;  /* 0x0000d300ff007a0c */ /* 0x000fe40003f05300 */
[----:B------:R-:W-:Y:S01]  /*8640*/  IADD3 R4, R209, R233, RZ ;  /* 0x000000e9d1047210 */ /* 0x000fe20007ffe0ff */
[----:B------:R-:W-:Y:S01]  /*8650*/  IMAD R0, R131, c[0x0][0x17c], R0 ;  /* 0x00005f0083007a24 */ /* 0x000fe200078e0200 */
[----:B------:R-:W-:-:S02]  /*8660*/  SEL R5, R247, RZ, !P0 ;  /* 0x000000fff7057207 */ /* 0x000fc40004000000 */
[----:B------:R-:W-:Y:S01]  /*8670*/  ISETP.GE.AND P4, PT, R200, c[0x0][0x198], PT ;  /* 0x00006600c8007a0c */ /* 0x000fe20003f86270 */
[----:B------:R-:W-:Y:S01]  /*8680*/  @P3 IMAD.HI.U32 R7, R4, c[0x0][0x2c8], RZ ;  /* 0x0000b20004073a27 */ /* 0x000fe200078e00ff */
[----:B------:R-:W-:Y:S02]  /*8690*/  ISETP.GE.AND P2, PT, R203, c[0x0][0x198], PT ;  /* 0x00006600cb007a0c */ /* 0x000fe40003f46270 */
[----:B------:R-:W-:Y:S01]  /*86a0*/  IADD3 R100, R194, -0x1, RZ ;  /* 0xffffffffc2647810 */ /* 0x000fe20007ffe0ff */
[----:B-1----:R-:W-:-:S04]  /*86b0*/  IMAD.WIDE.U32 R2, R131, c[0x0][0x178], RZ ;  /* 0x00005e0083027a25 */ /* 0x002fc800078e00ff */
[----:B------:R-:W-:Y:S01]  /*86c0*/  IMAD.IADD R3, R3, 0x1, R0 ;  /* 0x0000000103037824 */ /* 0x000fe200078e0200 */
[----:B------:R-:W-:-:S03]  /*86d0*/  SHF.R.S32.HI R0, RZ, 0x1f, R247 ;  /* 0x0000001fff007819 */ /* 0x000fc600000114f7 */
[----:B------:R-:W-:Y:S01]  /*86e0*/  IMAD.WIDE.U32 R2, R85, c[0x0][0x1b8], R2 ;  /* 0x00006e0055027a25 */ /* 0x000fe200078e0002 */
[----:B------:R-:W-:-:S03]  /*86f0*/  SEL R6, R0, RZ, !P0 ;  /* 0x000000ff00067207 */ /* 0x000fc60004000000 */
[----:B------:R-:W-:Y:S01]  /*8700*/  IMAD.MOV.U32 R0, RZ, RZ, R4 ;  /* 0x000000ffff007224 */ /* 0x000fe200078e0004 */
[----:B------:R-:W-:Y:S01]  /*8710*/  @P3 SHF.R.U32.HI R0, RZ, c[0x0][0x2cc], R7 ;  /* 0x0000b300ff003a19 */ /* 0x000fe20000011607 */
[----:B------:R-:W-:Y:S01]  /*8720*/  IMAD R3, R85, c[0x0][0x1bc], R3 ;  /* 0x00006f0055037a24 */ /* 0x000fe200078e0203 */
[----:B------:R-:W-:Y:S01]  /*8730*/  ISETP.GE.AND P3, PT, R202, c[0x0][0x198], PT ;  /* 0x00006600ca007a0c */ /* 0x000fe20003f66270 */
[----:B------:R-:W-:Y:S01]  /*8740*/  IMAD R6, R6, c[0x0][0x1c0], RZ ;  /* 0x0000700006067a24 */ /* 0x000fe200078e02ff */
[----:B------:R-:W-:Y:S01]  /*8750*/  SHF.R.S32.HI R7, RZ, 0x1f, R0 ;  /* 0x0000001fff077819 */ /* 0x000fe20000011400 */
[----:B------:R-:W-:-:S04]  /*8760*/  IMAD.WIDE.U32 R2, R5, c[0x0][0x1c0], R2 ;  /* 0x0000700005027a25 */ /* 0x000fc800078e0002 */
[----:B------:R-:W-:Y:S01]  /*8770*/  IMAD R6, R5, c[0x0][0x1c4], R6 ;  /* 0x0000710005067a24 */ /* 0x000fe200078e0206 */
[----:B------:R-:W-:-:S03]  /*8780*/  IADD3 R5, -R0, RZ, RZ ;  /* 0x000000ff00057210 */ /* 0x000fc60007ffe1ff */
[----:B------:R-:W-:Y:S02]  /*8790*/  IMAD.IADD R3, R3, 0x1, R6 ;  /* 0x0000000103037824 */ /* 0x000fe400078e0206 */
[----:B------:R-:W-:Y:S02]  /*87a0*/  IMAD R4, R5, c[0x0][0x2c4], R4 ;  /* 0x0000b10005047a24 */ /* 0x000fe400078e0204 */
[----:B------:R-:W-:Y:S02]  /*87b0*/  IMAD R5, R7, c[0x0][0x1b0], RZ ;  /* 0x00006c0007057a24 */ /* 0x000fe400078e02ff */
[----:B------:R-:W-:-:S04]  /*87c0*/  IMAD.WIDE.U32 R2, R0, c[0x0][0x1b0], R2 ;  /* 0x00006c0000027a25 */ /* 0x000fc800078e0002 */
[----:B------:R-:W-:Y:S01]  /*87d0*/  IMAD R6, R0, c[0x0][0x1b4], R5 ;  /* 0x00006d0000067a24 */ /* 0x000fe200078e0205 */
[----:B------:R-:W-:-:S04]  /*87e0*/  SHF.R.S32.HI R5, RZ, 0x1f, R4 ;  /* 0x0000001fff057819 */ /* 0x000fc80000011404 */
[----:B------:R-:W-:Y:S01]  /*87f0*/  IADD3 R3, R3, R6, RZ ;  /* 0x0000000603037210 */ /* 0x000fe20007ffe0ff */
[----:B------:R-:W-:-:S04]  /*8800*/  IMAD R0, R5, c[0x0][0x1a8], RZ ;  /* 0x00006a0005007a24 */ /* 0x000fc800078e02ff */
[C---:B------:R-:W-:Y:S02]  /*8810*/  IMAD R0, R4.reuse, c[0x0][0x1ac], R0 ;  /* 0x00006b0004007a24 */ /* 0x040fe400078e0200 */
[----:B------:R-:W-:Y:S01]  /*8820*/  IMAD.WIDE.U32 R2, R4, c[0x0][0x1a8], R2 ;  /* 0x00006a0004027a25 */ /* 0x000fe200078e0002 */
[----:B------:R-:W-:-:S03]  /*8830*/  IADD3 R4, R250, R233, RZ ;  /* 0x000000e9fa047210 */ /* 0x000fc60007ffe0ff */
[----:B------:R-:W-:Y:S01]  /*8840*/  IMAD.IADD R0, R3, 0x1, R0 ;  /* 0x0000000103007824 */ /* 0x000fe200078e0200 */
[----:B------:R-:W-:-:S04]  /*8850*/  LEA R6, P0, R2, c[0x0][0x160], 0x1 ;  /* 0x0000580002067a11 */ /* 0x000fc800078008ff */
[----:B------:R-:W-:Y:S02]  /*8860*/  LEA.HI.X R5, R2, c[0x0][0x164], R0, 0x1, P0 ;  /* 0x0000590002057a11 */ /* 0x000fe400000f0c00 */
[----:B------:R-:W-:Y:S01]  /*8870*/  @!P1 MOV R12, R247 ;  /* 0x000000f7000c9202 */ /* 0x000fe20000000f00 */
[----:B------:R-:W-:Y:S05]  /*8880*/  BRA.DIV ~URZ, `(.L_x_750) ;  /* 0x0001a8b27f007947 */ /* 0x000fea000b800000 */
[----:B------:R1:W2:Y:S02]  /*8890*/  SHFL.IDX PT, R7, R5, RZ, 0x181f ;  /* 0x00181fff05077589 */ /* 0x0002a400000e0000 */
.L_x_950:
[----:B------:R-:W-:Y:S05]  /*88a0*/  BRA.DIV ~URZ, `(.L_x_751) ;  /* 0x0001a9027f007947 */ /* 0x000fea000b800000 */
[----:B------:R3:W4:Y:S02]  /*88b0*/  SHFL.IDX PT, R0, R6, RZ, 0x181f ;  /* 0x00181fff06007589 */ /* 0x00072400000e0000 */
.L_x_951:
[----:B------:R-:W-:Y:S01]  /*88c0*/  IMAD R32, R217, c[0x0][0x2c4], RZ ;  /* 0x0000b100d9207a24 */ /* 0x000fe200078e02ff */
[----:B------:R-:W-:Y:S04]  /*88d0*/  BSSY B0, `(.L_x_752) ;  /* 0x000000f000007945 */ /* 0x000fe80003800000 */
[----:B------:R-:W-:-:S13]  /*88e0*/  ISETP.GE.AND P0, PT, R4, R32, PT ;  /* 0x000000200400720c */ /* 0x000fda0003f06270 */
[----:B------:R-:W-:Y:S05]  /*88f0*/  @P0 BRA `(.L_x_753) ;  /* 0x000000c000000947 */ /* 0x000fea0003800000 */
[-C--:B----4-:R-:W-:Y:S02]  /*8900*/  LEA R10, P0, R200, R0.reuse, 0x1 ;  /* 0x00000000c80a7211 */ /* 0x090fe400078008ff */
[-C--:B------:R-:W-:Y:S02]  /*8910*/  LEA R8, P1, R202, R0.reuse, 0x1 ;  /* 0x00000000ca087211 */ /* 0x080fe400078208ff */
[-C--:B--2---:R-:W-:Y:S02]  /*8920*/  LEA.HI.X R11, R200, R7.reuse, R201, 0x1, P0 ;  /* 0x00000007c80b7211 */ /* 0x084fe400000f0cc9 */
[C---:B------:R-:W-:Y:S02]  /*8930*/  LEA R2, P0, R203.reuse, R0, 0x1 ;  /* 0x00000000cb027211 */ /* 0x040fe400078008ff */
[-C--:B------:R-:W-:Y:S01]  /*8940*/  LEA.HI.X R9, R202, R7.reuse, R219, 0x1, P1 ;  /* 0x00000007ca097211 */ /* 0x080fe200008f0cdb */
[----:B------:R-:W-:Y:S01]  /*8950*/  @!PT LDS RZ, [RZ] ;  /* 0x00000000fffff984 */ /* 0x000fe20000000800 */
[----:B------:R-:W-:Y:S01]  /*8960*/  @!PT LDS RZ, [RZ] ;  /* 0x00000000fffff984 */ /* 0x000fe20000000800 */
[----:B------:R-:W-:Y:S01]  /*8970*/  @!PT LDS RZ, [RZ] ;  /* 0x00000000fffff984 */ /* 0x000fe20000000800 */
[----:B------:R2:W-:Y:S01]  /*8980*/  LDGSTS.E.BYPASS.LTC128B.128 [R193+0xc100], [R10.64], !P4 ;  /* 0x0c1000000ac17fae */ /* 0x0005e2000e101d48 */
[----:B------:R-:W-:-:S03]  /*8990*/  LEA.HI.X R3, R203, R7, R218, 0x1, P0 ;  /* 0x00000007cb037211 */ /* 0x000fc600000f0cda */
[----:B------:R2:W-:Y:S04]  /*89a0*/  LDGSTS.E.BYPASS.LTC128B.128 [R193+0x10100], [R8.64], !P3 ;  /* 0x1010000008c17fae */ /* 0x0005e8000d901d48 */
[----:B------:R2:W-:Y:S02]  /*89b0*/  LDGSTS.E.BYPASS.LTC128B.128 [R193+0x14100], [R2.64], !P2 ;  /* 0x1410000002c17fae */ /* 0x0005e4000d101d48 */
.L_x_753:
[----:B------:R-:W-:Y:S05]  /*89c0*/  BSYNC B0 ;  /* 0x0000000000007941 */ /* 0x000fea0003800000 */
.L_x_752:
[----:B------:R-:W-:Y:S05]  /*89d0*/  BRA.DIV ~URZ, `(.L_x_754) ;  /* 0x0001a8327f007947 */ /* 0x000fea000b800000 */
[----:B--2---:R2:W1:Y:S04]  /*89e0*/  SHFL.IDX PT, R7, R5, 0x1, 0x181f ;  /* 0x00381f0005077f89 */ /* 0x00446800000e0000 */
[----:B----4-:R2:W4:Y:S02]  /*89f0*/  SHFL.IDX PT, R0, R6, 0x1, 0x181f ;  /* 0x00381f0006007f89 */ /* 0x01052400000e0000 */
.L_x_952:
[----:B------:R-:W-:Y:S01]  /*8a00*/  IADD3 R2, R4, 0x20, RZ ;  /* 0x0000002004027810 */ /* 0x000fe20007ffe0ff */
[----:B------:R-:W-:Y:S03]  /*8a10*/  BSSY B0, `(.L_x_755) ;  /* 0x000000f000007945 */ /* 0x000fe60003800000 */
[----:B------:R-:W-:-:S13]  /*8a20*/  ISETP.GE.AND P0, PT, R2, R32, PT ;  /* 0x000000200200720c */ /* 0x000fda0003f06270 */
[----:B------:R-:W-:Y:S05]  /*8a30*/  @P0 BRA `(.L_x_756) ;  /* 0x000000c000000947 */ /* 0x000fea0003800000 */
[-C--:B----4-:R-:W-:Y:S02]  /*8a40*/  LEA R10, P0, R200, R0.reuse, 0x1 ;  /* 0x00000000c80a7211 */ /* 0x090fe400078008ff */
[-C--:B------:R-:W-:Y:S02]  /*8a50*/  LEA R8, P1, R202, R0.reuse, 0x1 ;  /* 0x00000000ca087211 */ /* 0x080fe400078208ff */
[-C--:B-1----:R-:W-:Y:S02]  /*8a60*/  LEA.HI.X R11, R200, R7.reuse, R201, 0x1, P0 ;  /* 0x00000007c80b7211 */ /* 0x082fe400000f0cc9 */
        /* <DEDUP_REMOVED lines=9> */
.L_x_756:
[----:B------:R-:W-:Y:S05]  /*8b00*/  BSYNC B0 ;  /* 0x0000000000007941 */ /* 0x000fea0003800000 */
.L_x_755:
[----:B------:R-:W-:Y:S05]  /*8b10*/  BRA.DIV ~URZ, `(.L_x_757) ;  /* 0x0001a7b27f007947 */ /* 0x000fea000b800000 */
[----:B-1----:R1:W2:Y:S02]  /*8b20*/  SHFL.IDX PT, R7, R5, 0x2, 0x181f ;  /* 0x00581f0005077f89 */ /* 0x0022a400000e0000 */
.L_x_953:
[----:B------:R-:W-:Y:S05]  /*8b30*/  BRA.DIV ~URZ, `(.L_x_758) ;  /* 0x0001a8027f007947 */ /* 0x000fea000b800000 */
[----:B----4-:R4:W1:Y:S02]  /*8b40*/  SHFL.IDX PT, R0, R6, 0x2, 0x181f ;  /* 0x00581f0006007f89 */ /* 0x01086400000e0000 */
.L_x_954:
[----:B------:R-:W-:Y:S01]  /*8b50*/  IADD3 R2, R4, 0x40, RZ ;  /* 0x0000004004027810 */ /* 0x000fe20007ffe0ff */
[----:B------:R-:W-:Y:S03]  /*8b60*/  BSSY B0, `(.L_x_759) ;  /* 0x000000f000007945 */ /* 0x000fe60003800000 */
[----:B------:R-:W-:-:S13]  /*8b70*/  ISETP.GE.AND P0, PT, R2, R32, PT ;  /* 0x000000200200720c */ /* 0x000fda0003f06270 */
[----:B------:R-:W-:Y:S05]  /*8b80*/  @P0 BRA `(.L_x_760) ;  /* 0x000000c000000947 */ /* 0x000fea0003800000 */
[-C--:B-1----:R-:W-:Y:S02]  /*8b90*/  LEA R10, P0, R200, R0.reuse, 0x1 ;  /* 0x00000000c80a7211 */ /* 0x082fe400078008ff */
        /* <DEDUP_REMOVED lines=11> */
.L_x_760:
[----:B------:R-:W-:Y:S05]  /*8c50*/  BSYNC B0 ;  /* 0x0000000000007941 */ /* 0x000fea0003800000 */
.L_x_759:
[----:B------:R-:W-:Y:S05]  /*8c60*/  BRA.DIV ~URZ, `(.L_x_761) ;  /* 0x0001a7327f007947 */ /* 0x000fea000b800000 */
[----:B-12---:R-:W1:Y:S04]  /*8c70*/  SHFL.IDX PT, R5, R5, 0x3, 0x181f ;  /* 0x00781f0005057f89 */ /* 0x006e6800000e0000 */
[----:B------:R2:W3:Y:S02]  /*8c80*/  SHFL.IDX PT, R0, R6, 0x3, 0x181f ;  /* 0x00781f0006007f89 */ /* 0x0004e400000e0000 */
.L_x_955:
[----:B------:R-:W-:Y:S01]  /*8c90*/  IADD3 R2, R4, 0x60, RZ ;  /* 0x0000006004027810 */ /* 0x000fe20007ffe0ff */
[----:B-----5:R-:W-:-:S03]  /*8ca0*/  IMAD.WIDE.U32 R230, R12, c[0x0][0x2b0], RZ ;  /* 0x0000ac000ce67a25 */ /* 0x020fc600078e00ff */
[----:B------:R-:W-:-:S13]  /*8cb0*/  ISETP.GE.AND P0, PT, R2, R32, PT ;  /* 0x000000200200720c */ /* 0x000fda0003f06270 */
[----:B---3--:R-:W-:-:S04]  /*8cc0*/  @!P0 LEA R8, P1, R200, R0, 0x1 ;  /* 0x00000000c8088211 */ /* 0x008fc800078208ff */
[----:B-1----:R-:W-:Y:S02]  /*8cd0*/  @!P0 LEA.HI.X R9, R200, R5, R201, 0x1, P1 ;  /* 0x00000005c8098211 */ /* 0x002fe400008f0cc9 */
[----:B--2-4-:R-:W-:-:S03]  /*8ce0*/  @!P0 LEA R6, P1, R202, R0, 0x1 ;  /* 0x00000000ca068211 */ /* 0x014fc600078208ff */
[----:B------:R-:W-:Y:S01]  /*8cf0*/  @!PT LDS RZ, [RZ] ;  /* 0x00000000fffff984 */ /* 0x000fe20000000800 */
[----:B------:R-:W-:Y:S01]  /*8d00*/  @!PT LDS RZ, [RZ] ;  /* 0x00000000fffff984 */ /* 0x000fe20000000800 */
[----:B------:R-:W-:Y:S01]  /*8d10*/  @!PT LDS RZ, [RZ] ;  /* 0x00000000fffff984 */ /* 0x000fe20000000800 */
[----:B------:R1:W-:Y:S01]  /*8d20*/  @!P0 LDGSTS.E.BYPASS.LTC128B.128 [R193+0xf100], [R8.64], !P4 ;  /* 0x0f10000008c18fae */ /* 0x0003e2000e101d48 */
[-C--:B------:R-:W-:Y:S02]  /*8d30*/  @!P0 LEA.HI.X R7, R202, R5.reuse, R219, 0x1, P1 ;  /* 0x00000005ca078211 */ /* 0x080fe400008f0cdb */
        /* <DEDUP_REMOVED lines=16> */
[C---:B------:R-:W-:Y:S01]  /*8e40*/  ISETP.GE.AND P0, PT, R2.reuse, R216, PT ;  /* 0x000000d80200720c */ /* 0x040fe20003f06270 */
[----:B------:R-:W-:-:S03]  /*8e50*/  IMAD.IADD R2, R2, 0x1, R234 ;  /* 0x0000000102027824 */ /* 0x000fc600078e02ea */
[----:B------:R-:W-:Y:S01]  /*8e60*/  ISETP.GT.OR P0, PT, R209, 0x3f, P0 ;  /* 0x0000003fd100780c */ /* 0x000fe20000704670 */
[----:B------:R-:W-:Y:S02]  /*8e70*/  IMAD.MOV.U32 R0, RZ, RZ, R2 ;  /* 0x000000ffff007224 */ /* 0x000fe400078e0002 */
[----:B------:R-:W-:-:S05]  /*8e80*/  @P6 IMAD.HI.U32 R3, R2, c[0x0][0x2bc], RZ ;  /* 0x0000af0002036a27 */ /* 0x000fca00078e00ff */
[----:B------:R-:W-:-:S05]  /*8e90*/  @P6 SHF.R.U32.HI R0, RZ, c[0x0][0x2c0], R3 ;  /* 0x0000b000ff006a19 */ /* 0x000fca0000011603 */
[----:B------:R-:W-:-:S04]  /*8ea0*/  @!P0 IADD3 R3, P1, R0, R230, RZ ;  /* 0x000000e600038210 */ /* 0x000fc80007f3e0ff */
[----:B------:R-:W-:Y:S02]  /*8eb0*/  @!P0 LEA.HI.X.SX32 R5, R0, R232, 0x1, P1 ;  /* 0x000000e800058211 */ /* 0x000fe400008f0eff */
[----:B------:R-:W-:-:S04]  /*8ec0*/  @!P0 LEA R4, P1, R3, c[0x0][0x2a0], 0x2 ;  /* 0x0000a80003048a11 */ /* 0x000fc800078210ff */
[----:B------:R-:W-:-:S05]  /*8ed0*/  @!P0 LEA.HI.X R5, R3, c[0x0][0x2a4], R5, 0x2, P1 ;  /* 0x0000a90003058a11 */ /* 0x000fca00008f1405 */
[----:B------:R-:W2:Y:S01]  /*8ee0*/  @!P0 LDG.E R198, [R4.64] ;  /* 0x0000000804c68981 */ /* 0x000ea2000c1e1900 */
[----:B------:R-:W-:Y:S01]  /*8ef0*/  IMAD.MOV R0, RZ, RZ, -R0 ;  /* 0x000000ffff007224 */ /* 0x000fe200078e0a00 */
[----:B------:R-:W-:Y:S01]  /*8f00*/  ISETP.GT.AND P5, PT, R209, 0x3f, PT ;  /* 0x0000003fd100780c */ /* 0x000fe20003fa4270 */
[----:B------:R-:W-:-:S04]  /*8f10*/  IMAD.WIDE.U32 R228, R85, c[0x0][0x1e8], RZ ;  /* 0x00007a0055e47a25 */ /* 0x000fc800078e00ff */
[----:B------:R-:W-:Y:S02]  /*8f20*/  IMAD R199, R0, c[0x0][0x2b8], R2 ;  /* 0x0000ae0000c77a24 */ /* 0x000fe400078e0202 */
[----:B------:R-:W-:Y:S02]  /*8f30*/  IMAD R227, R85, c[0x0][0x1ec], R229 ;  /* 0x00007b0055e37a24 */ /* 0x000fe400078e02e5 */
[----:B------:R-:W-:Y:S01]  /*8f40*/  IMAD.WIDE.U32 R2, R199, c[0x0][0x1e0], RZ ;  /* 0x00007800c7027a25 */ /* 0x000fe200078e00ff */
[----:B------:R-:W-:-:S03]  /*8f50*/  SHF.R.S32.HI R97, RZ, 0x1f, R199 ;  /* 0x0000001fff617819 */ /* 0x000fc600000114c7 */
[----:B------:R-:W-:Y:S02]  /*8f60*/  IMAD.IADD R99, R216, 0x1, -R94 ;  /* 0x00000001d8637824 */ /* 0x000fe400078e0a5e */
[----:B------:R-:W-:Y:S02]  /*8f70*/  IMAD R0, R97, c[0x0][0x1e0], RZ ;  /* 0x0000780061007a24 */ /* 0x000fe400078e02ff */
[----:B------:R-:W-:Y:S02]  /*8f80*/  IMAD.IADD R84, R99, 0x1, -R250 ;  /* 0x0000000163547824 */ /* 0x000fe400078e0afa */
[----:B------:R-:W-:-:S03]  /*8f90*/  IMAD R0, R199, c[0x0][0x1e4], R0 ;  /* 0x00007900c7007a24 */ /* 0x000fc600078e0200 */
[----:B------:R-:W-:Y:S01]  /*8fa0*/  ISETP.GE.AND P1, PT, R84, 0x1, PT ;  /* 0x000000015400780c */ /* 0x000fe20003f26270 */
[----:B------:R-:W-:-:S12]  /*8fb0*/  IMAD.IADD R3, R3, 0x1, R0 ;  /* 0x0000000103037824 */ /* 0x000fd800078e0200 */
[----:B------:R-:W-:Y:S02]  /*8fc0*/  @P1 ISETP.GE.AND P2, PT, R200, c[0x0][0x1d4], PT ;  /* 0x00007500c8001a0c */ /* 0x000fe40003f46270 */
[----:B------:R-:W-:Y:S02]  /*8fd0*/  @P1 ISETP.GE.AND P3, PT, R202, c[0x0][0x1d4], PT ;  /* 0x00007500ca001a0c */ /* 0x000fe40003f66270 */
        /* <DEDUP_REMOVED lines=14> */
[----:B------:R-:W-:-:S03]  /*90c0*/  ISETP.GE.AND P0, PT, R84, 0x21, PT ;  /* 0x000000215400780c */ /* 0x000fc60003f06270 */
[----:B------:R1:W-:Y:S01]  /*90d0*/  @P1 LDGSTS.E.BYPASS.LTC128B.128 [R193+0x6100], [R6.64], !P2 ;  /* 0x0610000006c11fae */ /* 0x0003e2000d101d48 */
[----:B------:R-:W-:-:S04]  /*90e0*/  @P1 LEA R8, P2, R202, R3, 0x1 ;  /* 0x00000003ca081211 */ /* 0x000fc800078408ff */
[----:B------:R-:W-:-:S05]  /*90f0*/  @P1 LEA.HI.X R9, R202, R4, R219, 0x1, P2 ;  /* 0x00000004ca091211 */ /* 0x000fca00010f0cdb */
[----:B------:R3:W-:Y:S01]  /*9100*/  @P1 LDGSTS.E.BYPASS.LTC128B.128 [R193+0x8100], [R8.64], !P3 ;  /* 0x0810000008c11fae */ /* 0x0007e2000d901d48 */
[----:B------:R-:W-:Y:S02]  /*9110*/  @P0 ISETP.GE.AND P4, PT, R200, c[0x0][0x1d4], PT ;  /* 0x00007500c8000a0c */ /* 0x000fe40003f86270 */
[----:B-1----:R-:W-:-:S04]  /*9120*/  @P1 LEA R6, P2, R203, R3, 0x1 ;  /* 0x00000003cb061211 */ /* 0x002fc800078408ff */
[C---:B------:R-:W-:Y:S02]  /*9130*/  @P1 LEA.HI.X R7, R203.reuse, R4, R218, 0x1, P2 ;  /* 0x00000004cb071211 */ /* 0x040fe400010f0cda */
[----:B------:R-:W-:Y:S02]  /*9140*/  @P1 ISETP.GE.AND P2, PT, R203, c[0x0][0x1d4], PT ;  /* 0x00007500cb001a0c */ /* 0x000fe40003f46270 */
[----:B---3--:R-:W-:-:S04]  /*9150*/  @P0 LEA R8, P3, R200, R0, 0x1 ;  /* 0x00000000c8080211 */ /* 0x008fc800078608ff */
[----:B----4-:R-:W-:Y:S02]  /*9160*/  @P0 LEA.HI.X R9, R200, R2, R201, 0x1, P3 ;  /* 0x00000002c8090211 */ /* 0x010fe400018f0cc9 */
[----:B------:R-:W-:-:S05]  /*9170*/  @P0 ISETP.GE.AND P3, PT, R202, c[0x0][0x1d4], PT ;  /* 0x00007500ca000a0c */ /* 0x000fca0003f66270 */
[----:B------:R1:W-:Y:S01]  /*9180*/  @P1 LDGSTS.E.BYPASS.LTC128B.128 [R193+0xa100], [R6.64], !P2 ;  /* 0x0a10000006c11fae */ /* 0x0003e2000d101d48 */
[----:B------:R-:W-:-:S03]  /*9190*/  @P0 ISETP.GE.AND P2, PT, R203, c[0x0][0x1d4], PT ;  /* 0x00007500cb000a0c */ /* 0x000fc60003f46270 */
[----:B------:R2:W-:Y:S01]  /*91a0*/  @P0 LDGSTS.E.BYPASS.LTC128B.128 [R193+0x7100], [R8.64], !P4 ;  /* 0x0710000008c10fae */ /* 0x0005e2000e101d48 */
[----:B-1----:R-:W-:-:S04]  /*91b0*/  @P0 LEA R6, P1, R202, R0, 0x1 ;  /* 0x00000000ca060211 */ /* 0x002fc800078208ff */
[----:B------:R-:W-:Y:S02]  /*91c0*/  @P0 LEA.HI.X R7, R202, R2, R219, 0x1, P1 ;  /* 0x00000002ca070211 */ /* 0x000fe400008f0cdb */
[----:B------:R-:W-:-:S03]  /*91d0*/  @P0 LEA R4, P1, R203, R0, 0x1 ;  /* 0x00000000cb040211 */ /* 0x000fc600078208ff */
[----:B------:R2:W-:Y:S01]  /*91e0*/  @P0 LDGSTS.E.BYPASS.LTC128B.128 [R193+0x9100], [R6.64], !P3 ;  /* 0x0910000006c10fae */ /* 0x0005e2000d901d48 */
[----:B------:R-:W-:-:S05]  /*91f0*/  @P0 LEA.HI.X R5, R203, R2, R218, 0x1, P1 ;  /* 0x00000002cb050211 */ /* 0x000fca00008f0cda */
[----:B------:R2:W-:Y:S01]  /*9200*/  @P0 LDGSTS.E.BYPASS.LTC128B.128 [R193+0xb100], [R4.64], !P2 ;  /* 0x0b10000004c10fae */ /* 0x0005e2000d101d48 */
[----:B------:R-:W-:-:S03]  /*9210*/  ISETP.LT.AND P0, PT, RZ, c[0x0][0x27c], PT ;  /* 0x00009f00ff007a0c */ /* 0x000fc60003f01270 */
[----:B------:R-:W0:Y:S10]  /*9220*/  LDGDEPBAR ;  /* 0x00000000000079af */ /* 0x000e340000000000 */
[----:B------:R-:W-:Y:S05]  /*9230*/  @P0 BRA `(.L_x_762) ;  /* 0x0000002000000947 */ /* 0x000fea0003800000 */
[----:B------:R-:W-:-:S04]  /*9240*/  DEPBAR.LE SB0, 0x1 ;  /* 0x000080400000791a */ /* 0x000fc80000000000 */
[----:B------:R-:W-:Y:S05]  /*9250*/  BRA `(.L_x_763) ;  /* 0x0000684000007947 */ /* 0x000fea0003800000 */
.L_x_762:
[----:B------:R-:W-:Y:S01]  /*9260*/  ULDC.U8 UR4, c[0x0][0x298] ;  /* 0x0000a60000047ab9 */ /* 0x000fe20000000000 */
[----:B------:R-:W-:Y:S01]  /*9270*/  SHF.R.S32.HI R0, RZ, 0x1f, R130 ;  /* 0x0000001fff007819 */ /* 0x000fe20000011482 */
[----:B--2---:R-:W-:Y:S01]  /*9280*/  IMAD.WIDE.U32 R4, R130, c[0x0][0x280], RZ ;  /* 0x0000a00082047a25 */ /* 0x004fe200078e00ff */
[----:B------:R-:W-:Y:S01]  /*9290*/  ISETP.NE.AND P0, PT, RZ, UR4, PT ;  /* 0x00000004ff007c0c */ /* 0x000fe2000bf05270 */
[----:B------:R-:W-:Y:S01]  /*92a0*/  BSSY B2, `(.L_x_763) ;  /* 0x000067f000027945 */ /* 0x000fe20003800000 */
[----:B------:R-:W-:Y:S01]  /*92b0*/  IADD3 R18, R222, R233, RZ ;  /* 0x000000e9de127210 */ /* 0x000fe20007ffe0ff */
[C---:B------:R-:W-:Y:S02]  /*92c0*/  IMAD R2, R0.reuse, c[0x0][0x280], RZ ;  /* 0x0000a00000027a24 */ /* 0x040fe400078e02ff */
[----:B------:R-:W-:Y:S02]  /*92d0*/  IMAD R0, R0, c[0x0][0x290], RZ ;  /* 0x0000a40000007a24 */ /* 0x000fe400078e02ff */
[----:B------:R-:W-:-:S02]  /*92e0*/  IMAD R7, R130, c[0x0][0x284], R2 ;  /* 0x0000a10082077a24 */ /* 0x000fc400078e0202 */
[----:B------:R-:W-:Y:S01]  /*92f0*/  IMAD R6, R130, c[0x0][0x294], R0 ;  /* 0x0000a50082067a24 */ /* 0x000fe200078e0200 */
[----:B------:R-:W-:Y:S01]  /*9300*/  LEA R0, R248, R18, 0x6 ;  /* 0x00000012f8007211 */ /* 0x000fe200078e30ff */
[----:B------:R-:W-:Y:S01]  /*9310*/  IMAD.WIDE.U32 R2, R130, c[0x0][0x290], RZ ;  /* 0x0000a40082027a25 */ /* 0x000fe200078e00ff */
[----:B------:R-:W-:-:S04]  /*9320*/  IADD3 R7, R7, R5, RZ ;  /* 0x0000000507077210 */ /* 0x000fc80007ffe0ff */
[----:B------:R-:W-:Y:S01]  /*9330*/  IADD3 R6, R6, R3, RZ ;  /* 0x0000000306067210 */ /* 0x000fe20007ffe0ff */
[----:B------:R-:W-:Y:S05]  /*9340*/  @!P0 BRA `(.L_x_764) ;  /* 0x0000338000008947 */ /* 0x000fea0003800000 */
[----:B------:R1:W5:Y:S01]  /*9350*/  LDL R80, [R1+0x2c] ;  /* 0x00002c0001507983 */ /* 0x0003620000100800 */
[----:B------:R-:W-:-:S03]  /*9360*/  IMAD.MOV.U32 R8, RZ, RZ, c[0x0][0x2c4] ;  /* 0x0000b100ff087624 */ /* 0x000fc600078e00ff */
[----:B------:R1:W5:Y:S02]  /*9370*/  LDL R79, [R1+0x28] ;  /* 0x00002800014f7983 */ /* 0x0003640000100800 */
[----:B------:R-:W-:Y:S02]  /*9380*/  ISETP.NE.AND P1, PT, R8, 0x1, PT ;  /* 0x000000010800780c */ /* 0x000fe40003f25270 */
[----:B------:R1:W5:Y:S04]  /*9390*/  LDL R78, [R1+0x24] ;  /* 0x00002400014e7983 */ /* 0x0003680000100800 */
[----:B------:R1:W5:Y:S04]  /*93a0*/  LDL R77, [R1+0x20] ;  /* 0x00002000014d7983 */ /* 0x0003680000100800 */
[----:B------:R1:W5:Y:S03]  /*93b0*/  LDL R73, [R1+0x1c] ;  /* 0x00001c0001497983 */ /* 0x0003660000100800 */
[----:B------:R-:W-:-:S05]  /*93c0*/  @P1 IMAD.HI.U32 R3, R0, c[0x0][0x2c8], RZ ;  /* 0x0000b20000031a27 */ /* 0x000fca00078e00ff */
[----:B------:R-:W-:Y:S01]  /*93d0*/  @P1 SHF.R.U32.HI R0, RZ, c[0x0][0x2cc], R3 ;  /* 0x0000b300ff001a19 */ /* 0x000fe20000011603 */
[----:B------:R-:W-:-:S03]  /*93e0*/  IMAD.MOV.U32 R5, RZ, RZ, R7 ;  /* 0x000000ffff057224 */ /* 0x000fc600078e0007 */
[----:B------:R-:W-:Y:S02]  /*93f0*/  SHF.R.S32.HI R3, RZ, 0x1f, R0 ;  /* 0x0000001fff037819 */ /* 0x000fe40000011400 */
[----:B------:R-:W-:Y:S01]  /*9400*/  MOV R7, R6 ;  /* 0x0000000600077202 */ /* 0x000fe20000000f00 */
[----:B------:R-:W-:Y:S02]  /*9410*/  IMAD.MOV.U32 R6, RZ, RZ, R2 ;  /* 0x000000ffff067224 */ /* 0x000fe400078e0002 */
[C---:B------:R-:W-:Y:S02]  /*9420*/  IMAD R9, R3.reuse, c[0x0][0x280], RZ ;  /* 0x0000a00003097a24 */ /* 0x040fe400078e02ff */
[----:B------:R-:W-:Y:S02]  /*9430*/  IMAD R8, R3, c[0x0][0x290], RZ ;  /* 0x0000a40003087a24 */ /* 0x000fe400078e02ff */
[----:B------:R-:W-:-:S04]  /*9440*/  IMAD.WIDE.U32 R2, R0, c[0x0][0x290], R6 ;  /* 0x0000a40000027a25 */ /* 0x000fc800078e0006 */
[----:B------:R-:W-:-:S04]  /*9450*/  IMAD.WIDE.U32 R4, R0, c[0x0][0x280], R4 ;  /* 0x0000a00000047a25 */ /* 0x000fc800078e0004 */
[C---:B------:R-:W-:Y:S02]  /*9460*/  IMAD R6, R0.reuse, c[0x0][0x284], R9 ;  /* 0x0000a10000067a24 */ /* 0x040fe400078e0209 */
[----:B------:R-:W-:Y:S01]  /*9470*/  IMAD R0, R0, c[0x0][0x294], R8 ;  /* 0x0000a50000007a24 */ /* 0x000fe200078e0208 */
[----:B------:R-:W-:-:S04]  /*9480*/  LEA R38, P0, R2, c[0x0][0x288], 0x1 ;  /* 0x0000a20002267a11 */ /* 0x000fc800078008ff */
[----:B------:R-:W-:-:S04]  /*9490*/  IADD3 R0, R3, R0, RZ ;  /* 0x0000000003007210 */ /* 0x000fc80007ffe0ff */
[----:B------:R-:W-:Y:S02]  /*94a0*/  LEA.HI.X R33, R2, c[0x0][0x28c], R0, 0x1, P0 ;  /* 0x0000a30002217a11 */ /* 0x000fe400000f0c00 */
[----:B------:R-:W-:Y:S02]  /*94b0*/  ISETP.GE.AND P0, PT, R18, R32, PT ;  /* 0x000000201200720c */ /* 0x000fe40003f06270 */
[----:B------:R-:W-:Y:S02]  /*94c0*/  LEA R37, P1, R4, c[0x0][0x270], 0x1 ;  /* 0x00009c0004257a11 */ /* 0x000fe400078208ff */
[----:B------:R-:W-:-:S04]  /*94d0*/  IADD3 R6, R5, R6, RZ ;  /* 0x0000000605067210 */ /* 0x000fc80007ffe0ff */
[----:B------:R-:W-:Y:S01]  /*94e0*/  LEA.HI.X R36, R4, c[0x0][0x274], R6, 0x1, P1 ;  /* 0x00009d0004247a11 */ /* 0x000fe200008f0c06 */
[----:B------:R1:W2:Y:S01]  /*94f0*/  SHFL.IDX PT, R2, R38, RZ, 0x1c1f ;  /* 0x001c1fff26027589 */ /* 0x0002a200000e0000 */
[----:B------:R-:W-:Y:S03]  /*9500*/  BSSY B0, `(.L_x_765) ;  /* 0x0000050000007945 */ /* 0x000fe60003800000 */
[----:B------:R1:W3:Y:S01]  /*9510*/  SHFL.IDX PT, R4, R37, RZ, 0x1c1f ;  /* 0x001c1fff25047589 */ /* 0x0002e200000e0000 */
[----:B------:R-:W-:-:S03]  /*9520*/  CS2R R62, SRZ ;  /* 0x00000000003e7805 */ /* 0x000fc6000001ff00 */
[----:B------:R1:W4:Y:S01]  /*9530*/  SHFL.IDX PT, R5, R36, RZ, 0x1c1f ;  /* 0x001c1fff24057589 */ /* 0x00032200000e0000 */
[----:B------:R-:W-:-:S03]  /*9540*/  CS2R R40, SRZ ;  /* 0x0000000000287805 */ /* 0x000fc6000001ff00 */
[----:B------:R1:W1:Y:S01]  /*9550*/  SHFL.IDX PT, R3, R33, RZ, 0x1c1f ;  /* 0x001c1fff21037589 */ /* 0x00026200000e0000 */
        /* <DEDUP_REMOVED lines=11> */
[----:B------:R-:W-:Y:S05]  /*9610*/  @P0 BRA `(.L_x_766) ;  /* 0x000003e000000947 */ /* 0x000fea0003800000 */
[----:B--2---:R-:W-:Y:S01]  /*9620*/  ISETP.GE.AND P0, PT, R145, c[0x0][0x27c], PT ;  /* 0x00009f0091007a0c */ /* 0x004fe20003f06270 */
[----:B------:R-:W-:Y:S01]  /*9630*/  CS2R R12, SRZ ;  /* 0x00000000000c7805 */ /* 0x000fe2000001ff00 */
[----:B------:R-:W-:Y:S01]  /*9640*/  ISETP.GE.AND P1, PT, R142, c[0x0][0x27c], PT ;  /* 0x00009f008e007a0c */ /* 0x000fe20003f26270 */
[----:B------:R-:W-:-:S10]  /*9650*/  CS2R R8, SRZ ;  /* 0x0000000000087805 */ /* 0x000fd4000001ff00 */
[C---:B------:R-:W-:Y:S01]  /*9660*/  @!P0 IMAD.SHL.U32 R0, R145.reuse, 0x2, RZ ;  /* 0x0000000291008824 */ /* 0x040fe200078e00ff */
[----:B-----5:R-:W-:-:S04]  /*9670*/  @!P0 SHF.L.U64.HI R7, R145, 0x1, R80 ;  /* 0x0000000191078819 */ /* 0x020fc80000010250 */
[----:B---3--:R-:W-:-:S05]  /*9680*/  @!P0 IADD3 R10, P2, R4, R0, RZ ;  /* 0x00000000040a8210 */ /* 0x008fca0007f5e0ff */
[----:B----4-:R-:W-:Y:S01]  /*9690*/  @!P0 IMAD.X R11, R5, 0x1, R7, P2 ;  /* 0x00000001050b8824 */ /* 0x010fe200010e0607 */
[----:B------:R-:W-:Y:S01]  /*96a0*/  @!P0 IADD3 R6, P2, R2, R0, RZ ;  /* 0x0000000002068210 */ /* 0x000fe20007f5e0ff */
[----:B------:R-:W-:-:S03]  /*96b0*/  @!P1 IMAD.SHL.U32 R14, R142, 0x2, RZ ;  /* 0x000000028e0e9824 */ /* 0x000fc600078e00ff */
[----:B------:R2:W5:Y:S01]  /*96c0*/  @!P0 LD.E.64 R12, [R10.64] ;  /* 0x000000080a0c8980 */ /* 0x000562000c101b00 */
[----:B-1----:R-:W-:Y:S01]  /*96d0*/  @!P0 IMAD.X R7, R3, 0x1, R7, P2 ;  /* 0x0000000103078824 */ /* 0x002fe200010e0607 */
[----:B------:R-:W-:-:S04]  /*96e0*/  @!P1 SHF.L.U64.HI R0, R142, 0x1, R79 ;  /* 0x000000018e009819 */ /* 0x000fc8000001024f */
[----:B------:R1:W5:Y:S01]  /*96f0*/  @!P0 LD.E.64 R8, [R6.64] ;  /* 0x0000000806088980 */ /* 0x000362000c101b00 */
[----:B------:R-:W-:Y:S01]  /*9700*/  ISETP.GE.AND P0, PT, R144, c[0x0][0x27c], PT ;  /* 0x00009f0090007a0c */ /* 0x000fe20003f06270 */
[----:B------:R-:W-:Y:S01]  /*9710*/  CS2R R26, SRZ ;  /* 0x00000000001a7805 */ /* 0x000fe2000001ff00 */
[----:B------:R-:W-:Y:S01]  /*9720*/  CS2R R24, SRZ ;  /* 0x0000000000187805 */ /* 0x000fe2000001ff00 */
[----:B--2---:R-:W-:-:S05]  /*9730*/  @!P1 IADD3 R10, P2, R4, R14, RZ ;  /* 0x0000000e040a9210 */ /* 0x004fca0007f5e0ff */
[----:B------:R-:W-:Y:S01]  /*9740*/  @!P1 IMAD.X R11, R5, 0x1, R0, P2 ;  /* 0x00000001050b9824 */ /* 0x000fe200010e0600 */
[----:B-1----:R-:W-:-:S04]  /*9750*/  @!P1 IADD3 R6, P2, R2, R14, RZ ;  /* 0x0000000e02069210 */ /* 0x002fc80007f5e0ff */
[C---:B------:R-:W-:Y:S01]  /*9760*/  @!P0 IMAD.SHL.U32 R14, R144.reuse, 0x2, RZ ;  /* 0x00000002900e8824 */ /* 0x040fe200078e00ff */
[----:B------:R1:W5:Y:S01]  /*9770*/  @!P1 LD.E.64 R26, [R10.64] ;  /* 0x000000080a1a9980 */ /* 0x000362000c101b00 */
[----:B------:R-:W-:Y:S01]  /*9780*/  @!P1 IMAD.X R7, R3, 0x1, R0, P2 ;  /* 0x0000000103079824 */ /* 0x000fe200010e0600 */
[----:B------:R-:W-:Y:S02]  /*9790*/  ISETP.GE.AND P2, PT, R107, c[0x0][0x27c], PT ;  /* 0x00009f006b007a0c */ /* 0x000fe40003f46270 */
[----:B------:R-:W-:Y:S02]  /*97a0*/  @!P0 SHF.L.U64.HI R0, R144, 0x1, R78 ;  /* 0x0000000190008819 */ /* 0x000fe4000001024e */
[----:B------:R2:W5:Y:S01]  /*97b0*/  @!P1 LD.E.64 R24, [R6.64] ;  /* 0x0000000806189980 */ /* 0x000562000c101b00 */
[----:B------:R-:W-:Y:S01]  /*97c0*/  CS2R R28, SRZ ;  /* 0x00000000001c7805 */ /* 0x000fe2000001ff00 */
[----:B------:R-:W-:Y:S01]  /*97d0*/  CS2R R30, SRZ ;  /* 0x00000000001e7805 */ /* 0x000fe2000001ff00 */
[----:B-1----:R-:W-:-:S05]  /*97e0*/  @!P0 IADD3 R10, P1, R4, R14, RZ ;  /* 0x0000000e040a8210 */ /* 0x002fca0007f3e0ff */
[----:B------:R-:W-:Y:S01]  /*97f0*/  @!P0 IMAD.X R11, R5, 0x1, R0, P1 ;  /* 0x00000001050b8824 */ /* 0x000fe200008e0600 */
[----:B--2---:R-:W-:Y:S01]  /*9800*/  @!P0 IADD3 R6, P1, R2, R14, RZ ;  /* 0x0000000e02068210 */ /* 0x004fe20007f3e0ff */
[----:B------:R-:W-:-:S03]  /*9810*/  @!P2 IMAD.SHL.U32 R14, R107, 0x2, RZ ;  /* 0x000000026b0ea824 */ /* 0x000fc600078e00ff */
[----:B------:R1:W5:Y:S01]  /*9820*/  @!P0 LD.E.64 R28, [R10.64] ;  /* 0x000000080a1c8980 */ /* 0x000362000c101b00 */
[----:B------:R-:W-:Y:S01]  /*9830*/  @!P0 IMAD.X R7, R3, 0x1, R0, P1 ;  /* 0x0000000103078824 */ /* 0x000fe200008e0600 */
[-C--:B------:R-:W-:Y:S02]  /*9840*/  @!P2 IADD3 R16, P3, R4, R14.reuse, RZ ;  /* 0x0000000e0410a210 */ /* 0x080fe40007f7e0ff */
[----:B------:R-:W-:Y:S02]  /*9850*/  @!P2 SHF.L.U64.HI R0, R107, 0x1, R77 ;  /* 0x000000016b00a819 */ /* 0x000fe4000001024d */
[----:B------:R2:W5:Y:S01]  /*9860*/  @!P0 LD.E.64 R30, [R6.64] ;  /* 0x00000008061e8980 */ /* 0x000562000c101b00 */
[----:B------:R-:W-:Y:S02]  /*9870*/  @!P2 IADD3 R14, P0, R2, R14, RZ ;  /* 0x0000000e020ea210 */ /* 0x000fe40007f1e0ff */
[----:B------:R-:W-:-:S03]  /*9880*/  ISETP.GE.AND P1, PT, R140, c[0x0][0x27c], PT ;  /* 0x00009f008c007a0c */ /* 0x000fc60003f26270 */
[--C-:B------:R-:W-:Y:S01]  /*9890*/  @!P2 IMAD.X R15, R3, 0x1, R0.reuse, P0 ;  /* 0x00000001030fa824 */ /* 0x100fe200000e0600 */
[----:B------:R-:W-:Y:S01]  /*98a0*/  ISETP.GE.AND P0, PT, R143, c[0x0][0x27c], PT ;  /* 0x00009f008f007a0c */ /* 0x000fe20003f06270 */
[----:B------:R-:W-:-:S08]  /*98b0*/  @!P2 IMAD.X R17, R5, 0x1, R0, P3 ;  /* 0x000000010511a824 */ /* 0x000fd000018e0600 */
[----:B------:R-:W-:Y:S01]  /*98c0*/  @!P1 IMAD.WIDE R22, R140, 0x2, R4 ;  /* 0x000000028c169825 */ /* 0x000fe200078e0204 */
[----:B-1----:R-:W-:-:S03]  /*98d0*/  CS2R R10, SRZ ;  /* 0x00000000000a7805 */ /* 0x002fc6000001ff00 */
[----:B------:R-:W-:Y:S01]  /*98e0*/  @!P1 IMAD.WIDE R20, R140, 0x2, R2 ;  /* 0x000000028c149825 */ /* 0x000fe200078e0202 */
[----:B--2---:R-:W-:-:S03]  /*98f0*/  CS2R R6, SRZ ;  /* 0x0000000000067805 */ /* 0x004fc6000001ff00 */
[C---:B------:R-:W-:Y:S01]  /*9900*/  @!P0 IMAD.SHL.U32 R0, R143.reuse, 0x2, RZ ;  /* 0x000000028f008824 */ /* 0x040fe200078e00ff */
[----:B------:R1:W5:Y:S01]  /*9910*/  @!P1 LD.E.64 R10, [R22.64] ;  /* 0x00000008160a9980 */ /* 0x000362000c101b00 */
[----:B------:R-:W-:-:S03]  /*9920*/  @!P0 SHF.L.U64.HI R19, R143, 0x1, R73 ;  /* 0x000000018f138819 */ /* 0x000fc60000010249 */
[----:B------:R2:W5:Y:S01]  /*9930*/  @!P1 LD.E.64 R6, [R20.64] ;  /* 0x0000000814069980 */ /* 0x000562000c101b00 */
[----:B------:R-:W-:-:S05]  /*9940*/  @!P0 IADD3 R4, P1, R4, R0, RZ ;  /* 0x0000000004048210 */ /* 0x000fca0007f3e0ff */
[--C-:B------:R-:W-:Y:S01]  /*9950*/  @!P0 IMAD.X R5, R5, 0x1, R19.reuse, P1 ;  /* 0x0000000105058824 */ /* 0x100fe200008e0613 */
[----:B------:R-:W-:Y:S01]  /*9960*/  @!P0 IADD3 R2, P1, R2, R0, RZ ;  /* 0x0000000002028210 */ /* 0x000fe20007f3e0ff */
[----:B------:R-:W-:Y:S01]  /*9970*/  CS2R R34, SRZ ;  /* 0x0000000000227805 */ /* 0x000fe2000001ff00 */
[----:B------:R-:W-:Y:S01]  /*9980*/  CS2R R40, SRZ ;  /* 0x0000000000287805 */ /* 0x000fe2000001ff00 */
[----:B------:R-:W-:Y:S02]  /*9990*/  CS2R R42, SRZ ;  /* 0x00000000002a7805 */ /* 0x000fe4000001ff00 */
[----:B------:R-:W-:Y:S02]  /*99a0*/  @!P0 IMAD.X R3, R3, 0x1, R19, P1 ;  /* 0x0000000103038824 */ /* 0x000fe400008e0613 */
[----:B------:R2:W5:Y:S04]  /*99b0*/  @!P2 LD.E.64 R34, [R14.64] ;  /* 0x000000080e22a980 */ /* 0x000568000c101b00 */
[----:B------:R2:W5:Y:S01]  /*99c0*/  @!P0 LD.E.64 R40, [R4.64] ;  /* 0x0000000804288980 */ /* 0x000562000c101b00 */
[----:B-1----:R-:W-:-:S03]  /*99d0*/  CS2R R22, SRZ ;  /* 0x0000000000167805 */ /* 0x002fc6000001ff00 */
[----:B------:R2:W5:Y:S04]  /*99e0*/  @!P0 LD.E.64 R42, [R2.64] ;  /* 0x00000008022a8980 */ /* 0x000568000c101b00 */
[----:B------:R2:W5:Y:S02]  /*99f0*/  @!P2 LD.E.64 R22, [R16.64] ;  /* 0x000000081016a980 */ /* 0x000564000c101b00 */
.L_x_766:
[----:B--2---:R-:W-:Y:S05]  /*9a00*/  BSYNC B0 ;  /* 0x0000000000007941 */ /* 0x004fea0003800000 */
.L_x_765:
[----:B------:R-:W-:Y:S01]  /*9a10*/  IADD3 R0, R18, 0x40, RZ ;  /* 0x0000004012007810 */ /* 0x000fe20007ffe0ff */
[----:B-----5:R-:W-:Y:S01]  /*9a20*/  IMAD.MOV.U32 R2, RZ, RZ, R22 ;  /* 0x000000ffff027224 */ /* 0x020fe200078e0016 */
[----:B------:R-:W-:Y:S01]  /*9a30*/  MOV R14, R6 ;  /* 0x00000006000e7202 */ /* 0x000fe20000000f00 */
[----:B-1----:R-:W-:Y:S01]  /*9a40*/  IMAD.MOV.U32 R3, RZ, RZ, R41 ;  /* 0x000000ffff037224 */ /* 0x002fe200078e0029 */
[----:B------:R-:W-:Y:S01]  /*9a50*/  ISETP.GE.AND P0, PT, R0, R32, PT ;  /* 0x000000200000720c */ /* 0x000fe20003f06270 */
[----:B------:R-:W-:Y:S01]  /*9a60*/  IMAD.MOV.U32 R0, RZ, RZ, R23 ;  /* 0x000000ffff007224 */ /* 0x000fe200078e0017 */
[----:B----4-:R-:W1:Y:S01]  /*9a70*/  SHFL.IDX PT, R5, R36, 0x1, 0x1c1f ;  /* 0x003c1f0024057f89 */ /* 0x010e6200000e0000 */
[----:B---3--:R-:W-:Y:S01]  /*9a80*/  IMAD.MOV.U32 R4, RZ, RZ, R40 ;  /* 0x000000ffff047224 */ /* 0x008fe200078e0028 */
[----:B------:R-:W-:Y:S01]  /*9a90*/  PRMT R76, R76, 0x5410, R3 ;  /* 0x000054104c4c7816 */ /* 0x000fe20000000003 */
[----:B------:R-:W-:Y:S01]  /*9aa0*/  IMAD.MOV.U32 R3, RZ, RZ, R29 ;  /* 0x000000ffff037224 */ /* 0x000fe200078e001d */
[----:B------:R-:W-:Y:S01]  /*9ab0*/  PRMT R72, R2, 0x5410, R0 ;  /* 0x0000541002487816 */ /* 0x000fe20000000000 */
[----:B------:R-:W-:Y:S01]  /*9ac0*/  IMAD.MOV.U32 R2, RZ, RZ, R26 ;  /* 0x000000ffff027224 */ /* 0x000fe200078e001a */
[----:B------:R-:W-:Y:S01]  /*9ad0*/  PRMT R75, R75, 0x5410, R4 ;  /* 0x000054104b4b7816 */ /* 0x000fe20000000004 */
[----:B------:R-:W-:Y:S01]  /*9ae0*/  IMAD.MOV.U32 R0, RZ, RZ, R27 ;  /* 0x000000ffff007224 */ /* 0x000fe200078e001b */
[----:B------:R-:W-:Y:S01]  /*9af0*/  MOV R4, R28 ;  /* 0x0000001c00047202 */ /* 0x000fe20000000f00 */
[----:B------:R-:W-:Y:S01]  /*9b00*/  IMAD.MOV.U32 R16, RZ, RZ, R8 ;  /* 0x000000ffff107224 */ /* 0x000fe200078e0008 */
[----:B------:R-:W-:Y:S01]  /*9b10*/  BSSY B0, `(.L_x_767) ;  /* 0x0000066000007945 */ /* 0x000fe20003800000 */
[----:B------:R-:W-:Y:S01]  /*9b20*/  IMAD.MOV.U32 R15, RZ, RZ, R9 ;  /* 0x000000ffff0f7224 */ /* 0x000fe200078e0009 */
[----:B------:R-:W-:Y:S01]  /*9b30*/  PRMT R68, R2, 0x5410, R0 ;  /* 0x0000541002447816 */ /* 0x000fe20000000000 */
[----:B------:R-:W-:Y:S01]  /*9b40*/  IMAD.MOV.U32 R2, RZ, RZ, R10 ;  /* 0x000000ffff027224 */ /* 0x000fe200078e000a */
[----:B------:R-:W-:Y:S01]  /*9b50*/  PRMT R70, R4, 0x5410, R3 ;  /* 0x0000541004467816 */ /* 0x000fe20000000003 */
[----:B------:R-:W-:Y:S01]  /*9b60*/  IMAD.MOV.U32 R0, RZ, RZ, R11 ;  /* 0x000000ffff007224 */ /* 0x000fe200078e000b */
[----:B------:R-:W-:Y:S01]  /*9b70*/  MOV R4, R12 ;  /* 0x0000000c00047202 */ /* 0x000fe20000000f00 */
[----:B------:R-:W-:Y:S01]  /*9b80*/  IMAD.MOV.U32 R3, RZ, RZ, R13 ;  /* 0x000000ffff037224 */ /* 0x000fe200078e000d */
[----:B------:R-:W-:Y:S01]  /*9b90*/  PRMT R65, R16, 0x5410, R15 ;  /* 0x0000541010417816 */ /* 0x000fe2000000000f */
[----:B------:R-:W-:Y:S01]  /*9ba0*/  CS2R R56, SRZ ;  /* 0x0000000000387805 */ /* 0x000fe2000001ff00 */
[----:B------:R-:W-:Y:S01]  /*9bb0*/  PRMT R64, R2, 0x5410, R0 ;  /* 0x0000541002407816 */ /* 0x000fe20000000000 */
[----:B------:R-:W-:Y:S01]  /*9bc0*/  IMAD.MOV.U32 R2, RZ, RZ, R34 ;  /* 0x000000ffff027224 */ /* 0x000fe200078e0022 */
[----:B------:R-:W-:Y:S01]  /*9bd0*/  PRMT R66, R4, 0x5410, R3 ;  /* 0x0000541004427816 */ /* 0x000fe20000000003 */
[----:B------:R-:W-:Y:S01]  /*9be0*/  IMAD.MOV.U32 R0, RZ, RZ, R35 ;  /* 0x000000ffff007224 */ /* 0x000fe200078e0023 */
[----:B------:R-:W-:Y:S01]  /*9bf0*/  MOV R4, R42 ;  /* 0x0000002a00047202 */ /* 0x000fe20000000f00 */
[----:B------:R-:W-:Y:S01]  /*9c00*/  IMAD.MOV.U32 R3, RZ, RZ, R43 ;  /* 0x000000ffff037224 */ /* 0x000fe200078e002b */
[----:B------:R-:W-:Y:S01]  /*9c10*/  CS2R R52, SRZ ;  /* 0x0000000000347805 */ /* 0x000fe2000001ff00 */
[----:B------:R-:W-:Y:S01]  /*9c20*/  CS2R R48, SRZ ;  /* 0x0000000000307805 */ /* 0x000fe2000001ff00 */
[----:B------:R-:W-:Y:S01]  /*9c30*/  PRMT R71, R2, 0x5410, R0 ;  /* 0x0000541002477816 */ /* 0x000fe20000000000 */
[----:B------:R-:W-:Y:S01]  /*9c40*/  IMAD.MOV.U32 R2, RZ, RZ, R24 ;  /* 0x000000ffff027224 */ /* 0x000fe200078e0018 */
[----:B------:R-:W-:Y:S01]  /*9c50*/  PRMT R74, R4, 0x5410, R3 ;  /* 0x00005410044a7816 */ /* 0x000fe20000000003 */
[----:B------:R-:W-:Y:S01]  /*9c60*/  IMAD.MOV.U32 R3, RZ, RZ, R31 ;  /* 0x000000ffff037224 */ /* 0x000fe200078e001f */
[----:B------:R-:W-:Y:S01]  /*9c70*/  MOV R0, R25 ;  /* 0x0000001900007202 */ /* 0x000fe20000000f00 */
[----:B------:R-:W-:Y:S01]  /*9c80*/  CS2R R44, SRZ ;  /* 0x00000000002c7805 */ /* 0x000fe2000001ff00 */
[----:B------:R-:W-:Y:S01]  /*9c90*/  MOV R4, R30 ;  /* 0x0000001e00047202 */ /* 0x000fe20000000f00 */
[----:B------:R-:W-:Y:S01]  /*9ca0*/  CS2R R60, SRZ ;  /* 0x00000000003c7805 */ /* 0x000fe2000001ff00 */
[----:B------:R-:W-:Y:S01]  /*9cb0*/  PRMT R67, R2, 0x5410, R0 ;  /* 0x0000541002437816 */ /* 0x000fe20000000000 */
[----:B------:R-:W-:Y:S01]  /*9cc0*/  IMAD.MOV.U32 R0, RZ, RZ, R7 ;  /* 0x000000ffff007224 */ /* 0x000fe200078e0007 */
[----:B------:R-:W-:Y:S01]  /*9cd0*/  PRMT R69, R4, 0x5410, R3 ;  /* 0x0000541004457816 */ /* 0x000fe20000000003 */
[----:B------:R2:W3:Y:S01]  /*9ce0*/  SHFL.IDX PT, R2, R38, 0x1, 0x1c1f ;  /* 0x003c1f0026027f89 */ /* 0x0004e200000e0000 */
[----:B------:R-:W-:Y:S01]  /*9cf0*/  CS2R R58, SRZ ;  /* 0x00000000003a7805 */ /* 0x000fe2000001ff00 */
[----:B------:R-:W-:Y:S01]  /*9d00*/  CS2R R54, SRZ ;  /* 0x0000000000367805 */ /* 0x000fe2000001ff00 */
[----:B------:R-:W-:Y:S01]  /*9d10*/  CS2R R50, SRZ ;  /* 0x0000000000327805 */ /* 0x000fe2000001ff00 */
[----:B------:R4:W1:Y:S01]  /*9d20*/  SHFL.IDX PT, R4, R37, 0x1, 0x1c1f ;  /* 0x003c1f0025047f89 */ /* 0x00086200000e0000 */
[----:B------:R-:W-:-:S03]  /*9d30*/  CS2R R46, SRZ ;  /* 0x00000000002e7805 */ /* 0x000fc6000001ff00 */
[----:B------:R1:W3:Y:S01]  /*9d40*/  SHFL.IDX PT, R3, R33, 0x1, 0x1c1f ;  /* 0x003c1f0021037f89 */ /* 0x0002e200000e0000 */
[----:B--2---:R-:W-:Y:S01]  /*9d50*/  CS2R R38, SRZ ;  /* 0x0000000000267805 */ /* 0x004fe2000001ff00 */
[----:B----4-:R-:W-:Y:S01]  /*9d60*/  CS2R R36, SRZ ;  /* 0x0000000000247805 */ /* 0x010fe2000001ff00 */
[----:B-1----:R-:W-:Y:S01]  /*9d70*/  PRMT R33, R14, 0x5410, R0 ;  /* 0x000054100e217816 */ /* 0x002fe20000000000 */
[----:B------:R-:W-:Y:S05]  /*9d80*/  @P0 BRA `(.L_x_768) ;  /* 0x000003e000000947 */ /* 0x000fea0003800000 */
[----:B---3--:R-:W-:Y:S01]  /*9d90*/  ISETP.GE.AND P0, PT, R145, c[0x0][0x27c], PT ;  /* 0x00009f0091007a0c */ /* 0x008fe20003f06270 */
[----:B------:R-:W-:Y:S01]  /*9da0*/  CS2R R44, SRZ ;  /* 0x00000000002c7805 */ /* 0x000fe2000001ff00 */
[----:B------:R-:W-:Y:S01]  /*9db0*/  ISETP.GE.AND P1, PT, R142, c[0x0][0x27c], PT ;  /* 0x00009f008e007a0c */ /* 0x000fe20003f26270 */
[----:B------:R-:W-:-:S10]  /*9dc0*/  CS2R R46, SRZ ;  /* 0x00000000002e7805 */ /* 0x000fd4000001ff00 */
[C---:B------:R-:W-:Y:S01]  /*9dd0*/  @!P0 IMAD.SHL.U32 R0, R145.reuse, 0x2, RZ ;  /* 0x0000000291008824 */ /* 0x040fe200078e00ff */
[----:B------:R-:W-:-:S04]  /*9de0*/  @!P0 SHF.L.U64.HI R15, R145, 0x1, R80 ;  /* 0x00000001910f8819 */ /* 0x000fc80000010250 */
[----:B------:R-:W-:-:S05]  /*9df0*/  @!P0 IADD3 R16, P2, R4, R0, RZ ;  /* 0x0000000004108210 */ /* 0x000fca0007f5e0ff */
[----:B------:R-:W-:Y:S01]  /*9e00*/  @!P0 IMAD.X R17, R5, 0x1, R15, P2 ;  /* 0x0000000105118824 */ /* 0x000fe200010e060f */
[----:B------:R-:W-:Y:S01]  /*9e10*/  @!P0 IADD3 R14, P2, R2, R0, RZ ;  /* 0x00000000020e8210 */ /* 0x000fe20007f5e0ff */
[----:B------:R-:W-:-:S03]  /*9e20*/  @!P1 IMAD.SHL.U32 R0, R142, 0x2, RZ ;  /* 0x000000028e009824 */ /* 0x000fc600078e00ff */
[----:B------:R1:W5:Y:S01]  /*9e30*/  @!P0 LD.E.64 R44, [R16.64] ;  /* 0x00000008102c8980 */ /* 0x000362000c101b00 */
[----:B------:R-:W-:-:S05]  /*9e40*/  @!P0 IMAD.X R15, R3, 0x1, R15, P2 ;  /* 0x00000001030f8824 */ /* 0x000fca00010e060f */
[----:B------:R2:W5:Y:S01]  /*9e50*/  @!P0 LD.E.64 R46, [R14.64] ;  /* 0x000000080e2e8980 */ /* 0x000562000c101b00 */
[----:B------:R-:W-:Y:S01]  /*9e60*/  ISETP.GE.AND P0, PT, R144, c[0x0][0x27c], PT ;  /* 0x00009f0090007a0c */ /* 0x000fe20003f06270 */
[----:B------:R-:W-:Y:S01]  /*9e70*/  CS2R R48, SRZ ;  /* 0x0000000000307805 */ /* 0x000fe2000001ff00 */
[----:B------:R-:W-:Y:S01]  /*9e80*/  CS2R R50, SRZ ;  /* 0x0000000000327805 */ /* 0x000fe2000001ff00 */
[----:B-1----:R-:W-:Y:S02]  /*9e90*/  @!P1 IADD3 R16, P2, R4, R0, RZ ;  /* 0x0000000004109210 */ /* 0x002fe40007f5e0ff */
[----:B--2---:R-:W-:-:S05]  /*9ea0*/  @!P1 SHF.L.U64.HI R15, R142, 0x1, R79 ;  /* 0x000000018e0f9819 */ /* 0x004fca000001024f */
[--C-:B------:R-:W-:Y:S01]  /*9eb0*/  @!P1 IMAD.X R17, R5, 0x1, R15.reuse, P2 ;  /* 0x0000000105119824 */ /* 0x100fe200010e060f */
[----:B------:R-:W-:Y:S02]  /*9ec0*/  @!P1 IADD3 R14, P2, R2, R0, RZ ;  /* 0x00000000020e9210 */ /* 0x000fe40007f5e0ff */
[----:B------:R-:W-:Y:S02]  /*9ed0*/  @!P0 IMAD.SHL.U32 R0, R144, 0x2, RZ ;  /* 0x0000000290008824 */ /* 0x000fe400078e00ff */
[----:B------:R1:W5:Y:S01]  /*9ee0*/  @!P1 LD.E.64 R48, [R16.64] ;  /* 0x0000000810309980 */ /* 0x000362000c101b00 */
[----:B------:R-:W-:Y:S01]  /*9ef0*/  @!P1 IMAD.X R15, R3, 0x1, R15, P2 ;  /* 0x00000001030f9824 */ /* 0x000fe200010e060f */
[----:B------:R-:W-:-:S04]  /*9f00*/  ISETP.GE.AND P2, PT, R107, c[0x0][0x27c], PT ;  /* 0x00009f006b007a0c */ /* 0x000fc80003f46270 */
[----:B------:R2:W5:Y:S01]  /*9f10*/  @!P1 LD.E.64 R50, [R14.64] ;  /* 0x000000080e329980 */ /* 0x000562000c101b00 */
[----:B------:R-:W-:Y:S01]  /*9f20*/  CS2R R52, SRZ ;  /* 0x0000000000347805 */ /* 0x000fe2000001ff00 */
[----:B------:R-:W-:Y:S01]  /*9f30*/  CS2R R54, SRZ ;  /* 0x0000000000367805 */ /* 0x000fe2000001ff00 */
[----:B-1----:R-:W-:Y:S02]  /*9f40*/  @!P0 IADD3 R16, P1, R4, R0, RZ ;  /* 0x0000000004108210 */ /* 0x002fe40007f3e0ff */
[----:B--2---:R-:W-:-:S05]  /*9f50*/  @!P0 SHF.L.U64.HI R15, R144, 0x1, R78 ;  /* 0x00000001900f8819 */ /* 0x004fca000001024e */
[----:B------:R-:W-:Y:S01]  /*9f60*/  @!P0 IMAD.X R17, R5, 0x1, R15, P1 ;  /* 0x0000000105118824 */ /* 0x000fe200008e060f */
[----:B------:R-:W-:Y:S01]  /*9f70*/  @!P0 IADD3 R14, P1, R2, R0, RZ ;  /* 0x00000000020e8210 */ /* 0x000fe20007f3e0ff */
[----:B------:R-:W-:-:S03]  /*9f80*/  @!P2 IMAD.SHL.U32 R18, R107, 0x2, RZ ;  /* 0x000000026b12a824 */ /* 0x000fc600078e00ff */
[----:B------:R1:W5:Y:S01]  /*9f90*/  @!P0 LD.E.64 R52, [R16.64] ;  /* 0x0000000810348980 */ /* 0x000362000c101b00 */
[----:B------:R-:W-:Y:S01]  /*9fa0*/  @!P0 IMAD.X R15, R3, 0x1, R15, P1 ;  /* 0x00000001030f8824 */ /* 0x000fe200008e060f */
[----:B------:R-:W-:-:S04]  /*9fb0*/  @!P2 SHF.L.U64.HI R0, R107, 0x1, R77 ;  /* 0x000000016b00a819 */ /* 0x000fc8000001024d */
[----:B------:R2:W5:Y:S01]  /*9fc0*/  @!P0 LD.E.64 R54, [R14.64] ;  /* 0x000000080e368980 */ /* 0x000562000c101b00 */
[----:B------:R-:W-:Y:S01]  /*9fd0*/  ISETP.GE.AND P1, PT, R140, c[0x0][0x27c], PT ;  /* 0x00009f008c007a0c */ /* 0x000fe20003f26270 */
[----:B------:R-:W-:Y:S01]  /*9fe0*/  CS2R R36, SRZ ;  /* 0x0000000000247805 */ /* 0x000fe2000001ff00 */
[----:B------:R-:W-:Y:S01]  /*9ff0*/  CS2R R38, SRZ ;  /* 0x0000000000267805 */ /* 0x000fe2000001ff00 */
[----:B--2---:R-:W-:-:S05]  /*a000*/  @!P2 IADD3 R14, P0, R2, R18, RZ ;  /* 0x00000012020ea210 */ /* 0x004fca0007f1e0ff */
[----:B------:R-:W-:Y:S01]  /*a010*/  @!P2 IMAD.X R15, R3, 0x1, R0, P0 ;  /* 0x00000001030fa824 */ /* 0x000fe200000e0600 */
[----:B------:R-:W-:Y:S02]  /*a020*/  ISETP.GE.AND P0, PT, R143, c[0x0][0x27c], PT ;  /* 0x00009f008f007a0c */ /* 0x000fe40003f06270 */
[----:B-1----:R-:W-:Y:S02]  /*a030*/  @!P2 IADD3 R16, P3, R4, R18, RZ ;  /* 0x000000120410a210 */ /* 0x002fe40007f7e0ff */
[----:B------:R-:W-:-:S04]  /*a040*/  @!P1 IMAD.WIDE R20, R140, 0x2, R4 ;  /* 0x000000028c149825 */ /* 0x000fc800078e0204 */
[----:B------:R-:W-:Y:S01]  /*a050*/  @!P2 IMAD.X R17, R5, 0x1, R0, P3 ;  /* 0x000000010511a824 */ /* 0x000fe200018e0600 */
[----:B------:R1:W5:Y:S01]  /*a060*/  @!P1 LD.E.64 R36, [R20.64] ;  /* 0x0000000814249980 */ /* 0x000362000c101b00 */
[----:B------:R-:W-:-:S04]  /*a070*/  @!P1 IMAD.WIDE R18, R140, 0x2, R2 ;  /* 0x000000028c129825 */ /* 0x000fc800078e0202 */
[----:B------:R-:W-:Y:S01]  /*a080*/  @!P0 IMAD.SHL.U32 R0, R143, 0x2, RZ ;  /* 0x000000028f008824 */ /* 0x000fe200078e00ff */
[----:B------:R2:W5:Y:S04]  /*a090*/  @!P1 LD.E.64 R38, [R18.64] ;  /* 0x0000000812269980 */ /* 0x000568000c101b00 */
[----:B------:R-:W-:Y:S01]  /*a0a0*/  @!P0 IADD3 R4, P1, R4, R0, RZ ;  /* 0x0000000004048210 */ /* 0x000fe20007f3e0ff */
[----:B------:R-:W-:Y:S01]  /*a0b0*/  CS2R R56, SRZ ;  /* 0x0000000000387805 */ /* 0x000fe2000001ff00 */
[----:B------:R-:W-:Y:S01]  /*a0c0*/  CS2R R58, SRZ ;  /* 0x00000000003a7805 */ /* 0x000fe2000001ff00 */
[----:B------:R-:W-:Y:S01]  /*a0d0*/  CS2R R62, SRZ ;  /* 0x00000000003e7805 */ /* 0x000fe2000001ff00 */
[----:B------:R-:W-:-:S03]  /*a0e0*/  CS2R R60, SRZ ;  /* 0x00000000003c7805 */ /* 0x000fc6000001ff00 */
[----:B------:R1:W5:Y:S04]  /*a0f0*/  @!P2 LD.E.64 R56, [R16.64] ;  /* 0x000000081038a980 */ /* 0x000368000c101b00 */
[----:B------:R1:W5:Y:S01]  /*a100*/  @!P2 LD.E.64 R58, [R14.64] ;  /* 0x000000080e3aa980 */ /* 0x000362000c101b00 */
[----:B--2---:R-:W-:-:S05]  /*a110*/  @!P0 SHF.L.U64.HI R18, R143, 0x1, R73 ;  /* 0x000000018f128819 */ /* 0x004fca0000010249 */
[----:B------:R-:W-:Y:S01]  /*a120*/  @!P0 IMAD.X R5, R5, 0x1, R18, P1 ;  /* 0x0000000105058824 */ /* 0x000fe200008e0612 */
[----:B------:R-:W-:-:S04]  /*a130*/  @!P0 IADD3 R2, P1, R2, R0, RZ ;  /* 0x0000000002028210 */ /* 0x000fc80007f3e0ff */
[----:B------:R1:W5:Y:S01]  /*a140*/  @!P0 LD.E.64 R62, [R4.64] ;  /* 0x00000008043e8980 */ /* 0x000362000c101b00 */
[----:B------:R-:W-:-:S05]  /*a150*/  @!P0 IMAD.X R3, R3, 0x1, R18, P1 ;  /* 0x0000000103038824 */ /* 0x000fca00008e0612 */
[----:B------:R1:W5:Y:S03]  /*a160*/  @!P0 LD.E.64 R60, [R2.64] ;  /* 0x00000008023c8980 */ /* 0x000366000c101b00 */
.L_x_768:
[----:B---3--:R-:W-:Y:S05]  /*a170*/  BSYNC B0 ;  /* 0x0000000000007941 */ /* 0x008fea0003800000 */
.L_x_767:
[----:B-1---5:R-:W-:Y:S01]  /*a180*/  IMAD.MOV.U32 R2, RZ, RZ, R62 ;  /* 0x000000ffff027224 */ /* 0x022fe200078e003e */
[----:B------:R-:W-:-:S04]  /*a190*/  DEPBAR.LE SB0, 0x1 ;  /* 0x000080400000791a */ /* 0x000fc80000000000 */
        /* <DEDUP_REMOVED lines=12> */
[----:B------:R-:W-:-:S03]  /*a260*/  IMAD.MOV.U32 R3, RZ, RZ, R49 ;  /* 0x000000ffff037224 */ /* 0x000fc600078e0031 */
[----:B------:R-:W-:Y:S01]  /*a270*/  PRMT R77, R2, 0x5410, R0 ;  /* 0x00005410024d7816 */ /* 0x000fe20000000000 */
[----:B------:R-:W-:Y:S01]  /*a280*/  IMAD.MOV.U32 R0, RZ, RZ, R61 ;  /* 0x000000ffff007224 */ /* 0x000fe200078e003d */
[----:B------:R-:W-:Y:S02]  /*a290*/  MOV R2, R60 ;  /* 0x0000003c00027202 */ /* 0x000fe40000000f00 */
[----:B------:R-:W-:Y:S01]  /*a2a0*/  PRMT R79, R4, 0x5410, R3 ;  /* 0x00005410044f7816 */ /* 0x000fe20000000003 */
[----:B------:R-:W-:Y:S01]  /*a2b0*/  IMAD.MOV.U32 R4, RZ, RZ, R36 ;  /* 0x000000ffff047224 */ /* 0x000fe200078e0024 */
[----:B------:R-:W-:Y:S01]  /*a2c0*/  PRMT R86, R2, 0x5410, R0 ;  /* 0x0000541002567816 */ /* 0x000fe20000000000 */
[----:B------:R-:W-:Y:S02]  /*a2d0*/  IMAD.MOV.U32 R3, RZ, RZ, R37 ;  /* 0x000000ffff037224 */ /* 0x000fe400078e0025 */
[----:B------:R-:W-:Y:S02]  /*a2e0*/  IMAD.MOV.U32 R2, RZ, RZ, R58 ;  /* 0x000000ffff027224 */ /* 0x000fe400078e003a */
[----:B------:R-:W-:Y:S01]  /*a2f0*/  IMAD.MOV.U32 R0, RZ, RZ, R59 ;  /* 0x000000ffff007224 */ /* 0x000fe200078e003b */
[----:B------:R-:W-:Y:S01]  /*a300*/  PRMT R73, R4, 0x5410, R3 ;  /* 0x0000541004497816 */ /* 0x000fe20000000003 */
[----:B------:R-:W-:-:S03]  /*a310*/  IMAD.IADD R3, R32, 0x1, -R233 ;  /* 0x0000000120037824 */ /* 0x000fc600078e0ae9 */
[----:B------:R-:W-:Y:S01]  /*a320*/  PRMT R82, R2, 0x5410, R0 ;  /* 0x0000541002527816 */ /* 0x000fe20000000000 */
[----:B------:R-:W-:Y:S01]  /*a330*/  IMAD.MOV.U32 R0, RZ, RZ, R55 ;  /* 0x000000ffff007224 */ /* 0x000fe200078e0037 */
[----:B------:R-:W-:Y:S02]  /*a340*/  MOV R2, R54 ;  /* 0x0000003600027202 */ /* 0x000fe40000000f00 */
[----:B------:R-:W-:Y:S02]  /*a350*/  IMNMX R21, R3, 0x80, PT ;  /* 0x0000008003157817 */ /* 0x000fe40003800200 */
[----:B------:R-:W-:Y:S01]  /*a360*/  PRMT R80, R2, 0x5410, R0 ;  /* 0x0000541002507816 */ /* 0x000fe20000000000 */
[----:B------:R-:W-:Y:S01]  /*a370*/  IMAD.MOV.U32 R2, RZ, RZ, R50 ;  /* 0x000000ffff027224 */ /* 0x000fe200078e0032 */
[----:B------:R-:W-:Y:S01]  /*a380*/  MOV R0, R51 ;  /* 0x0000003300007202 */ /* 0x000fe20000000f00 */
[----:B------:R-:W-:Y:S01]  /*a390*/  BAR.SYNC.DEFER_BLOCKING 0x0 ;  /* 0x0000000000007b1d */ /* 0x000fe20000010000 */
[----:B------:R-:W-:-:S02]  /*a3a0*/  ISETP.GE.AND P0, PT, R222, R21, PT ;  /* 0x00000015de00720c */ /* 0x000fc40003f06270 */
[----:B------:R-:W-:Y:S01]  /*a3b0*/  PRMT R78, R2, 0x5410, R0 ;  /* 0x00005410024e7816 */ /* 0x000fe20000000000 */
[----:B------:R-:W-:Y:S02]  /*a3c0*/  IMAD.MOV.U32 R0, RZ, RZ, R47 ;  /* 0x000000ffff007224 */ /* 0x000fe400078e002f */
[----:B------:R-:W-:-:S03]  /*a3d0*/  IMAD.MOV.U32 R2, RZ, RZ, R46 ;  /* 0x000000ffff027224 */ /* 0x000fc600078e002e */
[----:B------:R-:W-:Y:S01]  /*a3e0*/  PRMT R76, R0, 0x7610, R76 ;  /* 0x00007610004c7816 */ /* 0x000fe2000000004c */
[----:B------:R-:W-:Y:S01]  /*a3f0*/  IMAD.MOV.U32 R0, RZ, RZ, R39 ;  /* 0x000000ffff007224 */ /* 0x000fe200078e0027 */
[----:B------:R-:W-:Y:S02]  /*a400*/  PRMT R75, R2, 0x7610, R75 ;  /* 0x00007610024b7816 */ /* 0x000fe4000000004b */
[----:B------:R-:W-:-:S04]  /*a410*/  MOV R2, R38 ;  /* 0x0000002600027202 */ /* 0x000fc80000000f00 */
[----:B------:R-:W-:Y:S01]  /*a420*/  PRMT R32, R2, 0x5410, R0 ;  /* 0x0000541002207816 */ /* 0x000fe20000000000 */
[----:B------:R-:W-:Y:S05]  /*a430*/  @P0 BRA `(.L_x_770) ;  /* 0x0000112000000947 */ /* 0x000fea0003800000 */
[----:B------:R-:W-:Y:S01]  /*a440*/  ISETP.GE.AND P0, PT, R140, c[0x0][0x27c], PT ;  /* 0x00009f008c007a0c */ /* 0x000fe20003f06270 */
[----:B------:R-:W-:-:S12]  /*a450*/  BSSY B0, `(.L_x_771) ;  /* 0x000002c000007945 */ /* 0x000fd80003800000 */
[----:B------:R-:W-:Y:S05]  /*a460*/  @P0 BRA `(.L_x_772) ;  /* 0x000002a000000947 */ /* 0x000fea0003800000 */
[----:B------:R-:W1:Y:S01]  /*a470*/  LDS.128 R16, [R210+0xc000] ;  /* 0x00c00000d2107984 */ /* 0x000e620000000c00 */
[----:B------:R-:W-:Y:S02]  /*a480*/  SHF.R.U32.HI R0, RZ, 0x10, R7 ;  /* 0x00000010ff007819 */ /* 0x000fe40000011607 */
[----:B------:R-:W-:Y:S02]  /*a490*/  SHF.R.U32.HI R2, RZ, 0x10, R11 ;  /* 0x00000010ff027819 */ /* 0x000fe4000001160b */
[----:B------:R-:W-:Y:S01]  /*a4a0*/  SHF.R.U64 R6, R6, 0x10, R7 ;  /* 0x0000001006067819 */ /* 0x000fe20000001207 */
[----:B------:R-:W-:Y:S02]  /*a4b0*/  HADD2.F32 R0, -RZ, R0.H0_H0 ;  /* 0x20000000ff007230 */ /* 0x000fe40000004100 */
[----:B------:R-:W-:Y:S02]  /*a4c0*/  HADD2.F32 R2, -RZ, R2.H0_H0 ;  /* 0x20000002ff027230 */ /* 0x000fe40000004100 */
[----:B------:R-:W-:-:S02]  /*a4d0*/  HADD2.F32 R6, -RZ, R6.H0_H0 ;  /* 0x20000006ff067230 */ /* 0x000fc40000004100 */
[--C-:B-1----:R-:W-:Y:S02]  /*a4e0*/  HADD2.F32 R3, -RZ, R19.reuse.H1_H1 ;  /* 0x30000013ff037230 */ /* 0x102fe40000004100 */
[----:B------:R-:W-:-:S03]  /*a4f0*/  HADD2.F32 R4, -RZ, R19.H0_H0 ;  /* 0x20000013ff047230 */ /* 0x000fc60000004100 */
[CC--:B------:R-:W-:Y:S02]  /*a500*/  FMUL.FTZ R5, R3.reuse, R0.reuse ;  /* 0x0000000003057220 */ /* 0x0c0fe40000410000 */
[C---:B------:R-:W-:Y:S02]  /*a510*/  FMUL.FTZ R0, R4.reuse, R0 ;  /* 0x0000000004007220 */ /* 0x040fe40000410000 */
[-C--:B------:R-:W-:Y:S01]  /*a520*/  FFMA.FTZ R20, R4, R2.reuse, -R5 ;  /* 0x0000000204147223 */ /* 0x080fe20000010805 */
[--C-:B------:R-:W-:Y:S01]  /*a530*/  HADD2.F32 R4, -RZ, R16.reuse.H0_H0 ;  /* 0x20000010ff047230 */ /* 0x100fe20000004100 */
[----:B------:R-:W-:Y:S01]  /*a540*/  FFMA.FTZ R19, R3, R2, R0 ;  /* 0x0000000203137223 */ /* 0x000fe20000010000 */
[----:B------:R-:W-:Y:S02]  /*a550*/  HADD2.F32 R3, -RZ, R16.H1_H1 ;  /* 0x30000010ff037230 */ /* 0x000fe40000004100 */
[----:B------:R-:W-:Y:S02]  /*a560*/  HADD2.F32 R0, -RZ, R33.H0_H0 ;  /* 0x20000021ff007230 */ /* 0x000fe40000004100 */
[----:B------:R-:W-:-:S03]  /*a570*/  HADD2.F32 R2, -RZ, R64.H0_H0 ;  /* 0x20000040ff027230 */ /* 0x000fc60000004100 */
[CC--:B------:R-:W-:Y:S02]  /*a580*/  FMUL.FTZ R5, R3.reuse, R0.reuse ;  /* 0x0000000003057220 */ /* 0x0c0fe40000410000 */
[C---:B------:R-:W-:Y:S02]  /*a590*/  FMUL.FTZ R0, R4.reuse, R0 ;  /* 0x0000000004007220 */ /* 0x040fe40000410000 */
[-C--:B------:R-:W-:Y:S01]  /*a5a0*/  FFMA.FTZ R16, R4, R2.reuse, -R5 ;  /* 0x0000000204107223 */ /* 0x080fe20000010805 */
[--C-:B------:R-:W-:Y:S01]  /*a5b0*/  HADD2.F32 R4, -RZ, R18.reuse.H0_H0 ;  /* 0x20000012ff047230 */ /* 0x100fe20000004100 */
[----:B------:R-:W-:Y:S01]  /*a5c0*/  FFMA.FTZ R15, R3, R2, R0 ;  /* 0x00000002030f7223 */ /* 0x000fe20000010000 */
[----:B------:R-:W-:Y:S02]  /*a5d0*/  HADD2.F32 R3, -RZ, R18.H1_H1 ;  /* 0x30000012ff037230 */ /* 0x000fe40000004100 */
[----:B------:R-:W-:Y:S02]  /*a5e0*/  HADD2.F32 R0, -RZ, R33.H1_H1 ;  /* 0x30000021ff007230 */ /* 0x000fe40000004100 */
[----:B------:R-:W-:-:S03]  /*a5f0*/  HADD2.F32 R2, -RZ, R64.H1_H1 ;  /* 0x30000040ff027230 */ /* 0x000fc60000004100 */
[CC--:B------:R-:W-:Y:S02]  /*a600*/  FMUL.FTZ R5, R3.reuse, R0.reuse ;  /* 0x0000000003057220 */ /* 0x0c0fe40000410000 */
[C---:B------:R-:W-:Y:S02]  /*a610*/  FMUL.FTZ R0, R4.reuse, R0 ;  /* 0x0000000004007220 */ /* 0x040fe40000410000 */
[-C--:B------:R-:W-:Y:S02]  /*a620*/  FFMA.FTZ R14, R4, R2.reuse, -R5 ;  /* 0x00000002040e7223 */ /* 0x080fe40000010805 */
[----:B------:R-:W-:Y:S01]  /*a630*/  FFMA.FTZ R5, R3, R2, R0 ;  /* 0x0000000203057223 */ /* 0x000fe20000010000 */
[----:B------:R-:W-:Y:S01]  /*a640*/  SHF.R.U64 R3, R10, 0x10, R11 ;  /* 0x000000100a037819 */ /* 0x000fe2000000120b */
[--C-:B------:R-:W-:Y:S02]  /*a650*/  HADD2.F32 R0, -RZ, R17.reuse.H1_H1 ;  /* 0x30000011ff007230 */ /* 0x100fe40000004100 */
[----:B------:R-:W-:-:S02]  /*a660*/  HADD2.F32 R2, -RZ, R17.H0_H0 ;  /* 0x20000011ff027230 */ /* 0x000fc40000004100 */
[----:B------:R-:W-:Y:S01]  /*a670*/  HADD2.F32 R7, -RZ, R3.H0_H0 ;  /* 0x20000003ff077230 */ /* 0x000fe20000004100 */
[-C--:B------:R-:W-:Y:S02]  /*a680*/  FMUL.FTZ R4, R0, R6.reuse ;  /* 0x0000000600047220 */ /* 0x080fe40000410000 */
[C---:B------:R-:W-:Y:S01]  /*a690*/  FMUL.FTZ R3, R2.reuse, R6 ;  /* 0x0000000602037220 */ /* 0x040fe20000410000 */
[----:B------:R-:W-:Y:S01]  /*a6a0*/  F2FP.PACK_AB R6, R5, R14 ;  /* 0x0000000e0506723e */ /* 0x000fe200000000ff */
[-C--:B------:R-:W-:Y:S01]  /*a6b0*/  FFMA.FTZ R2, R2, R7.reuse, -R4 ;  /* 0x0000000702027223 */ /* 0x080fe20000010804 */
[----:B------:R-:W-:Y:S01]  /*a6c0*/  F2FP.PACK_AB R4, R15, R16 ;  /* 0x000000100f04723e */ /* 0x000fe200000000ff */
[----:B------:R-:W-:Y:S01]  /*a6d0*/  FFMA.FTZ R3, R0, R7, R3 ;  /* 0x0000000700037223 */ /* 0x000fe20000010003 */
[----:B------:R-:W-:-:S04]  /*a6e0*/  F2FP.PACK_AB R7, R19, R20 ;  /* 0x000000141307723e */ /* 0x000fc800000000ff */
[----:B------:R-:W-:-:S05]  /*a6f0*/  F2FP.PACK_AB R5, R3, R2 ;  /* 0x000000020305723e */ /* 0x000fca00000000ff */
[----:B------:R1:W-:Y:S02]  /*a700*/  STS.128 [R210+0xc000], R4 ;  /* 0x00c00004d2007388 */ /* 0x0003e40000000c00 */
.L_x_772:
[----:B------:R-:W-:Y:S05]  /*a710*/  BSYNC B0 ;  /* 0x0000000000007941 */ /* 0x000fea0003800000 */
.L_x_771:
[----:B------:R-:W-:Y:S01]  /*a720*/  ISETP.GE.AND P0, PT, R145, c[0x0][0x27c], PT ;  /* 0x00009f0091007a0c */ /* 0x000fe20003f06270 */
[----:B------:R-:W-:-:S12]  /*a730*/  BSSY B0, `(.L_x_773) ;  /* 0x000002c000007945 */ /* 0x000fd80003800000 */
[----:B------:R-:W-:Y:S05]  /*a740*/  @P0 BRA `(.L_x_774) ;  /* 0x000002a000000947 */ /* 0x000fea0003800000 */
[----:B------:R-:W2:Y:S01]  /*a750*/  LDS.128 R16, [R211+0xc000] ;  /* 0x00c00000d3107984 */ /* 0x000ea20000000c00 */
[----:B------:R-:W-:Y:S02]  /*a760*/  SHF.R.U32.HI R0, RZ, 0x10, R9 ;  /* 0x00000010ff007819 */ /* 0x000fe40000011609 */
[----:B------:R-:W-:Y:S02]  /*a770*/  SHF.R.U32.HI R2, RZ, 0x10, R13 ;  /* 0x00000010ff027819 */ /* 0x000fe4000001160d */
[----:B-1----:R-:W-:Y:S01]  /*a780*/  SHF.R.U64 R6, R8, 0x10, R9 ;  /* 0x0000001008067819 */ /* 0x002fe20000001209 */
[----:B------:R-:W-:Y:S02]  /*a790*/  HADD2.F32 R0, -RZ, R0.H0_H0 ;  /* 0x20000000ff007230 */ /* 0x000fe40000004100 */
[----:B------:R-:W-:Y:S02]  /*a7a0*/  HADD2.F32 R2, -RZ, R2.H0_H0 ;  /* 0x20000002ff027230 */ /* 0x000fe40000004100 */
[----:B------:R-:W-:-:S02]  /*a7b0*/  HADD2.F32 R6, -RZ, R6.H0_H0 ;  /* 0x20000006ff067230 */ /* 0x000fc40000004100 */
[--C-:B--2---:R-:W-:Y:S02]  /*a7c0*/  HADD2.F32 R3, -RZ, R19.reuse.H1_H1 ;  /* 0x30000013ff037230 */ /* 0x104fe40000004100 */
        /* <DEDUP_REMOVED lines=8> */
[----:B------:R-:W-:Y:S01]  /*a850*/  HADD2.F32 R2, -RZ, R66.H0_H0 ;  /* 0x20000042ff027230 */ /* 0x000fe20000004100 */
[----:B------:R-:W-:-:S02]  /*a860*/  F2FP.PACK_AB R7, R7, R14 ;  /* 0x0000000e0707723e */ /* 0x000fc400000000ff */
        /* <DEDUP_REMOVED lines=19> */
[----:B------:R-:W-:Y:S01]  /*a9a0*/  FFMA.FTZ R2, R2, R9, -R4 ;  /* 0x0000000902027223 */ /* 0x000fe20000010804 */
[----:B------:R-:W-:Y:S01]  /*a9b0*/  F2FP.PACK_AB R4, R10, R11 ;  /* 0x0000000b0a04723e */ /* 0x000fe200000000ff */
[----:B------:R-:W-:-:S05]  /*a9c0*/  FFMA.FTZ R3, R0, R9, R3 ;  /* 0x0000000900037223 */ /* 0x000fca0000010003 */
[----:B------:R-:W-:-:S05]  /*a9d0*/  F2FP.PACK_AB R5, R3, R2 ;  /* 0x000000020305723e */ /* 0x000fca00000000ff */
[----:B------:R1:W-:Y:S02]  /*a9e0*/  STS.128 [R211+0xc000], R4 ;  /* 0x00c00004d3007388 */ /* 0x0003e40000000c00 */
.L_x_774:
[----:B------:R-:W-:Y:S05]  /*a9f0*/  BSYNC B0 ;  /* 0x0000000000007941 */ /* 0x000fea0003800000 */
.L_x_773:
[----:B------:R-:W-:Y:S01]  /*aa00*/  ISETP.GE.AND P0, PT, R142, c[0x0][0x27c], PT ;  /* 0x00009f008e007a0c */ /* 0x000fe20003f06270 */
[----:B------:R-:W-:-:S12]  /*aa10*/  BSSY B0, `(.L_x_775) ;  /* 0x000002c000007945 */ /* 0x000fd80003800000 */
[----:B------:R-:W-:Y:S05]  /*aa20*/  @P0 BRA `(.L_x_776) ;  /* 0x000002a000000947 */ /* 0x000fea0003800000 */
[----:B------:R-:W2:Y:S01]  /*aa30*/  LDS.128 R8, [R210+0x10000] ;  /* 0x01000000d2087984 */ /* 0x000ea20000000c00 */
[----:B------:R-:W-:Y:S01]  /*aa40*/  SHF.R.U32.HI R0, RZ, 0x10, R25 ;  /* 0x00000010ff007819 */ /* 0x000fe20000011619 */
[----:B-1----:R-:W-:Y:S01]  /*aa50*/  HADD2.F32 R6, -RZ, R68.H0_H0 ;  /* 0x20000044ff067230 */ /* 0x002fe20000004100 */
[----:B------:R-:W-:Y:S02]  /*aa60*/  SHF.R.U32.HI R2, RZ, 0x10, R27 ;  /* 0x00000010ff027819 */ /* 0x000fe4000001161b */
[----:B------:R-:W-:Y:S01]  /*aa70*/  SHF.R.U64 R12, R24, 0x10, R25 ;  /* 0x00000010180c7819 */ /* 0x000fe20000001219 */
[----:B------:R-:W-:Y:S01]  /*aa80*/  HADD2.F32 R0, -RZ, R0.H0_H0 ;  /* 0x20000000ff007230 */ /* 0x000fe20000004100 */
[----:B------:R-:W-:Y:S01]  /*aa90*/  SHF.R.U64 R13, R26, 0x10, R27 ;  /* 0x000000101a0d7819 */ /* 0x000fe2000000121b */
[----:B------:R-:W-:-:S04]  /*aaa0*/  HADD2.F32 R2, -RZ, R2.H0_H0 ;  /* 0x20000002ff027230 */ /* 0x000fc80000004100 */
[----:B------:R-:W-:Y:S02]  /*aab0*/  HADD2.F32 R13, -RZ, R13.H0_H0 ;  /* 0x2000000dff0d7230 */ /* 0x000fe40000004100 */
[--C-:B--2---:R-:W-:Y:S02]  /*aac0*/  HADD2.F32 R3, -RZ, R11.reuse.H1_H1 ;  /* 0x3000000bff037230 */ /* 0x104fe40000004100 */
[----:B------:R-:W-:Y:S02]  /*aad0*/  HADD2.F32 R4, -RZ, R11.H0_H0 ;  /* 0x2000000bff047230 */ /* 0x000fe40000004100 */
[----:B------:R-:W-:Y:S01]  /*aae0*/  HADD2.F32 R11, -RZ, R8.H1_H1 ;  /* 0x30000008ff0b7230 */ /* 0x000fe20000004100 */
[CC--:B------:R-:W-:Y:S01]  /*aaf0*/  FMUL.FTZ R5, R3.reuse, R0.reuse ;  /* 0x0000000003057220 */ /* 0x0c0fe20000410000 */
[--C-:B------:R-:W-:Y:S01]  /*ab00*/  HADD2.F32 R7, -RZ, R10.reuse.H0_H0 ;  /* 0x2000000aff077230 */ /* 0x100fe20000004100 */
[C---:B------:R-:W-:Y:S02]  /*ab10*/  FMUL.FTZ R0, R4.reuse, R0 ;  /* 0x0000000004007220 */ /* 0x040fe40000410000 */
[-C--:B------:R-:W-:Y:S01]  /*ab20*/  FFMA.FTZ R15, R4, R2.reuse, -R5 ;  /* 0x00000002040f7223 */ /* 0x080fe20000010805 */
[----:B------:R-:W-:Y:S01]  /*ab30*/  HADD2.F32 R4, -RZ, R10.H1_H1 ;  /* 0x3000000aff047230 */ /* 0x000fe20000004100 */
[----:B------:R-:W-:Y:S01]  /*ab40*/  FFMA.FTZ R14, R3, R2, R0 ;  /* 0x00000002030e7223 */ /* 0x000fe20000010000 */
[----:B------:R-:W-:-:S02]  /*ab50*/  HADD2.F32 R0, -RZ, R67.H0_H0 ;  /* 0x20000043ff007230 */ /* 0x000fc40000004100 */
[----:B------:R-:W-:Y:S02]  /*ab60*/  HADD2.F32 R2, -RZ, R8.H0_H0 ;  /* 0x20000008ff027230 */ /* 0x000fe40000004100 */
[--C-:B------:R-:W-:Y:S01]  /*ab70*/  HADD2.F32 R5, -RZ, R9.reuse.H0_H0 ;  /* 0x20000009ff057230 */ /* 0x100fe20000004100 */
[CC--:B------:R-:W-:Y:S01]  /*ab80*/  FMUL.FTZ R10, R11.reuse, R0.reuse ;  /* 0x000000000b0a7220 */ /* 0x0c0fe20000410000 */
[----:B------:R-:W-:Y:S01]  /*ab90*/  HADD2.F32 R3, -RZ, R9.H1_H1 ;  /* 0x30000009ff037230 */ /* 0x000fe20000004100 */
[C---:B------:R-:W-:Y:S01]  /*aba0*/  FMUL.FTZ R8, R2.reuse, R0 ;  /* 0x0000000002087220 */ /* 0x040fe20000410000 */
[----:B------:R-:W-:Y:S01]  /*abb0*/  HADD2.F32 R0, -RZ, R67.H1_H1 ;  /* 0x30000043ff007230 */ /* 0x000fe20000004100 */
[-C--:B------:R-:W-:Y:S01]  /*abc0*/  FFMA.FTZ R10, R2, R6.reuse, -R10 ;  /* 0x00000006020a7223 */ /* 0x080fe2000001080a */
[----:B------:R-:W-:Y:S01]  /*abd0*/  HADD2.F32 R9, -RZ, R12.H0_H0 ;  /* 0x2000000cff097230 */ /* 0x000fe20000004100 */
[----:B------:R-:W-:Y:S01]  /*abe0*/  FFMA.FTZ R11, R11, R6, R8 ;  /* 0x000000060b0b7223 */ /* 0x000fe20000010008 */
[----:B------:R-:W-:Y:S01]  /*abf0*/  HADD2.F32 R2, -RZ, R68.H1_H1 ;  /* 0x30000044ff027230 */ /* 0x000fe20000004100 */
[----:B------:R-:W-:-:S02]  /*ac00*/  FMUL.FTZ R6, R4, R0 ;  /* 0x0000000004067220 */ /* 0x000fc40000410000 */
[----:B------:R-:W-:Y:S02]  /*ac10*/  FMUL.FTZ R0, R7, R0 ;  /* 0x0000000007007220 */ /* 0x000fe40000410000 */
[-C--:B------:R-:W-:Y:S02]  /*ac20*/  FMUL.FTZ R8, R3, R9.reuse ;  /* 0x0000000903087220 */ /* 0x080fe40000410000 */
[----:B------:R-:W-:Y:S02]  /*ac30*/  FMUL.FTZ R9, R5, R9 ;  /* 0x0000000905097220 */ /* 0x000fe40000410000 */
[-C--:B------:R-:W-:Y:S01]  /*ac40*/  FFMA.FTZ R6, R7, R2.reuse, -R6 ;  /* 0x0000000207067223 */ /* 0x080fe20000010806 */
[----:B------:R-:W-:Y:S01]  /*ac50*/  F2FP.PACK_AB R7, R14, R15 ;  /* 0x0000000f0e07723e */ /* 0x000fe200000000ff */
[----:B------:R-:W-:Y:S01]  /*ac60*/  FFMA.FTZ R2, R4, R2, R0 ;  /* 0x0000000204027223 */ /* 0x000fe20000010000 */
[----:B------:R-:W-:Y:S01]  /*ac70*/  F2FP.PACK_AB R4, R11, R10 ;  /* 0x0000000a0b04723e */ /* 0x000fe200000000ff */
[----:B------:R-:W-:-:S02]  /*ac80*/  FFMA.FTZ R0, R5, R13, -R8 ;  /* 0x0000000d05007223 */ /* 0x000fc40000010808 */
[----:B------:R-:W-:Y:S01]  /*ac90*/  FFMA.FTZ R3, R3, R13, R9 ;  /* 0x0000000d03037223 */ /* 0x000fe20000010009 */
[----:B------:R-:W-:-:S04]  /*aca0*/  F2FP.PACK_AB R6, R2, R6 ;  /* 0x000000060206723e */ /* 0x000fc800000000ff */
[----:B------:R-:W-:-:S05]  /*acb0*/  F2FP.PACK_AB R5, R3, R0 ;  /* 0x000000000305723e */ /* 0x000fca00000000ff */
[----:B------:R1:W-:Y:S02]  /*acc0*/  STS.128 [R210+0x10000], R4 ;  /* 0x01000004d2007388 */ /* 0x0003e40000000c00 */
.L_x_776:
[----:B------:R-:W-:Y:S05]  /*acd0*/  BSYNC B0 ;  /* 0x0000000000007941 */ /* 0x000fea0003800000 */
.L_x_775:
[----:B------:R-:W-:Y:S01]  /*ace0*/  ISETP.GE.AND P0, PT, R144, c[0x0][0x27c], PT ;  /* 0x00009f0090007a0c */ /* 0x000fe20003f06270 */
[----:B------:R-:W-:-:S12]  /*acf0*/  BSSY B0, `(.L_x_777) ;  /* 0x000002c000007945 */ /* 0x000fd80003800000 */
[----:B------:R-:W-:Y:S05]  /*ad00*/  @P0 BRA `(.L_x_778) ;  /* 0x000002a000000947 */ /* 0x000fea0003800000 */
[----:B-1----:R-:W1:Y:S01]  /*ad10*/  LDS.128 R4, [R211+0x10000] ;  /* 0x01000000d3047984 */ /* 0x002e620000000c00 */
[----:B------:R-:W-:Y:S02]  /*ad20*/  SHF.R.U32.HI R0, RZ, 0x10, R31 ;  /* 0x00000010ff007819 */ /* 0x000fe4000001161f */
[----:B------:R-:W-:Y:S02]  /*ad30*/  SHF.R.U32.HI R2, RZ, 0x10, R29 ;  /* 0x00000010ff027819 */ /* 0x000fe4000001161d */
[----:B------:R-:W-:Y:S01]  /*ad40*/  SHF.R.U64 R14, R30, 0x10, R31 ;  /* 0x000000101e0e7819 */ /* 0x000fe2000000121f */
[----:B------:R-:W-:Y:S01]  /*ad50*/  HADD2.F32 R12, -RZ, R0.H0_H0 ;  /* 0x20000000ff0c7230 */ /* 0x000fe20000004100 */
[----:B------:R-:W-:Y:S01]  /*ad60*/  SHF.R.U64 R16, R28, 0x10, R29 ;  /* 0x000000101c107819 */ /* 0x000fe2000000121d */
[----:B------:R-:W-:Y:S02]  /*ad70*/  HADD2.F32 R0, -RZ, R69.H0_H0 ;  /* 0x20000045ff007230 */ /* 0x000fe40000004100 */
[----:B------:R-:W-:-:S02]  /*ad80*/  HADD2.F32 R17, -RZ, R2.H0_H0 ;  /* 0x20000002ff117230 */ /* 0x000fc40000004100 */
[----:B------:R-:W-:Y:S02]  /*ad90*/  HADD2.F32 R2, -RZ, R70.H0_H0 ;  /* 0x20000046ff027230 */ /* 0x000fe40000004100 */
[--C-:B-1----:R-:W-:Y:S02]  /*ada0*/  HADD2.F32 R10, -RZ, R7.reuse.H0_H0 ;  /* 0x20000007ff0a7230 */ /* 0x102fe40000004100 */
[----:B------:R-:W-:Y:S02]  /*adb0*/  HADD2.F32 R7, -RZ, R7.H1_H1 ;  /* 0x30000007ff077230 */ /* 0x000fe40000004100 */
[--C-:B------:R-:W-:Y:S02]  /*adc0*/  HADD2.F32 R9, -RZ, R4.reuse.H0_H0 ;  /* 0x20000004ff097230 */ /* 0x100fe40000004100 */
[----:B------:R-:W-:Y:S02]  /*add0*/  HADD2.F32 R8, -RZ, R4.H1_H1 ;  /* 0x30000004ff087230 */ /* 0x000fe40000004100 */
[----:B------:R-:W-:-:S02]  /*ade0*/  HADD2.F32 R4, -RZ, R5.H0_H0 ;  /* 0x20000005ff047230 */ /* 0x000fc40000004100 */
[----:B------:R-:W-:Y:S01]  /*adf0*/  HADD2.F32 R3, -RZ, R5.H1_H1 ;  /* 0x30000005ff037230 */ /* 0x000fe20000004100 */
[----:B------:R-:W-:Y:S01]  /*ae00*/  FMUL.FTZ R5, R7, R12 ;  /* 0x0000000c07057220 */ /* 0x000fe20000410000 */
[--C-:B------:R-:W-:Y:S01]  /*ae10*/  HADD2.F32 R11, -RZ, R6.reuse.H0_H0 ;  /* 0x20000006ff0b7230 */ /* 0x100fe20000004100 */
[-C--:B------:R-:W-:Y:S01]  /*ae20*/  FMUL.FTZ R13, R8, R0.reuse ;  /* 0x00000000080d7220 */ /* 0x080fe20000410000 */
[----:B------:R-:W-:Y:S01]  /*ae30*/  HADD2.F32 R6, -RZ, R6.H1_H1 ;  /* 0x30000006ff067230 */ /* 0x000fe20000004100 */
[----:B------:R-:W-:Y:S02]  /*ae40*/  FFMA.FTZ R15, R10, R17, -R5 ;  /* 0x000000110a0f7223 */ /* 0x000fe40000010805 */
[C---:B------:R-:W-:Y:S01]  /*ae50*/  FMUL.FTZ R5, R9.reuse, R0 ;  /* 0x0000000009057220 */ /* 0x040fe20000410000 */
[----:B------:R-:W-:Y:S01]  /*ae60*/  HADD2.F32 R0, -RZ, R69.H1_H1 ;  /* 0x30000045ff007230 */ /* 0x000fe20000004100 */
[-C--:B------:R-:W-:Y:S02]  /*ae70*/  FFMA.FTZ R13, R9, R2.reuse, -R13 ;  /* 0x00000002090d7223 */ /* 0x080fe4000001080d */
[----:B------:R-:W-:Y:S01]  /*ae80*/  FFMA.FTZ R9, R8, R2, R5 ;  /* 0x0000000208097223 */ /* 0x000fe20000010005 */
[----:B------:R-:W-:Y:S01]  /*ae90*/  HADD2.F32 R8, -RZ, R14.H0_H0 ;  /* 0x2000000eff087230 */ /* 0x000fe20000004100 */
[----:B------:R-:W-:Y:S01]  /*aea0*/  FMUL.FTZ R12, R10, R12 ;  /* 0x0000000c0a0c7220 */ /* 0x000fe20000410000 */
[----:B------:R-:W-:Y:S01]  /*aeb0*/  HADD2.F32 R2, -RZ, R70.H1_H1 ;  /* 0x30000046ff027230 */ /* 0x000fe20000004100 */
[----:B------:R-:W-:-:S02]  /*aec0*/  FMUL.FTZ R5, R6, R0 ;  /* 0x0000000006057220 */ /* 0x000fc40000410000 */
[----:B------:R-:W-:Y:S01]  /*aed0*/  FFMA.FTZ R10, R7, R17, R12 ;  /* 0x00000011070a7223 */ /* 0x000fe2000001000c */
[----:B------:R-:W-:Y:S01]  /*aee0*/  HADD2.F32 R12, -RZ, R16.H0_H0 ;  /* 0x20000010ff0c7230 */ /* 0x000fe20000004100 */
[----:B------:R-:W-:Y:S02]  /*aef0*/  FMUL.FTZ R0, R11, R0 ;  /* 0x000000000b007220 */ /* 0x000fe40000410000 */
[-C--:B------:R-:W-:Y:S02]  /*af00*/  FMUL.FTZ R7, R3, R8.reuse ;  /* 0x0000000803077220 */ /* 0x080fe40000410000 */
[----:B------:R-:W-:Y:S02]  /*af10*/  FMUL.FTZ R8, R4, R8 ;  /* 0x0000000804087220 */ /* 0x000fe40000410000 */
[-C--:B------:R-:W-:Y:S02]  /*af20*/  FFMA.FTZ R5, R11, R2.reuse, -R5 ;  /* 0x000000020b057223 */ /* 0x080fe40000010805 */
[----:B------:R-:W-:-:S02]  /*af30*/  FFMA.FTZ R2, R6, R2, R0 ;  /* 0x0000000206027223 */ /* 0x000fc40000010000 */
[-C--:B------:R-:W-:Y:S01]  /*af40*/  FFMA.FTZ R0, R4, R12.reuse, -R7 ;  /* 0x0000000c04007223 */ /* 0x080fe20000010807 */
[----:B------:R-:W-:Y:S01]  /*af50*/  F2FP.PACK_AB R7, R10, R15 ;  /* 0x0000000f0a07723e */ /* 0x000fe200000000ff */
[----:B------:R-:W-:Y:S01]  /*af60*/  FFMA.FTZ R3, R3, R12, R8 ;  /* 0x0000000c03037223 */ /* 0x000fe20000010008 */
[----:B------:R-:W-:Y:S02]  /*af70*/  F2FP.PACK_AB R6, R2, R5 ;  /* 0x000000050206723e */ /* 0x000fe400000000ff */
[----:B------:R-:W-:Y:S02]  /*af80*/  F2FP.PACK_AB R4, R9, R13 ;  /* 0x0000000d0904723e */ /* 0x000fe400000000ff */
[----:B------:R-:W-:-:S05]  /*af90*/  F2FP.PACK_AB R5, R3, R0 ;  /* 0x000000000305723e */ /* 0x000fca00000000ff */
[----:B------:R1:W-:Y:S02]  /*afa0*/  STS.128 [R211+0x10000], R4 ;  /* 0x01000004d3007388 */ /* 0x0003e40000000c00 */
.L_x_778:
[----:B------:R-:W-:Y:S05]  /*afb0*/  BSYNC B0 ;  /* 0x0000000000007941 */ /* 0x000fea0003800000 */
.L_x_777:
        /* <DEDUP_REMOVED lines=12> */
[----:B------:R-:W-:Y:S02]  /*b080*/  HADD2.F32 R15, -RZ, R15.H0_H0 ;  /* 0x2000000fff0f7230 */ /* 0x000fe40000004100 */
[--C-:B-1----:R-:W-:Y:S02]  /*b090*/  HADD2.F32 R10, -RZ, R7.reuse.H0_H0 ;  /* 0x20000007ff0a7230 */ /* 0x102fe40000004100 */
[----:B------:R-:W-:Y:S02]  /*b0a0*/  HADD2.F32 R7, -RZ, R7.H1_H1 ;  /* 0x30000007ff077230 */ /* 0x000fe40000004100 */
[--C-:B------:R-:W-:Y:S02]  /*b0b0*/  HADD2.F32 R9, -RZ, R4.reuse.H0_H0 ;  /* 0x20000004ff097230 */ /* 0x100fe40000004100 */
[----:B------:R-:W-:-:S02]  /*b0c0*/  HADD2.F32 R8, -RZ, R4.H1_H1 ;  /* 0x30000004ff087230 */ /* 0x000fc40000004100 */
[--C-:B------:R-:W-:Y:S02]  /*b0d0*/  HADD2.F32 R4, -RZ, R5.reuse.H0_H0 ;  /* 0x20000005ff047230 */ /* 0x100fe40000004100 */
        /* <DEDUP_REMOVED lines=8> */
[----:B------:R-:W-:-:S02]  /*b160*/  FFMA.FTZ R13, R9, R2, -R13 ;  /* 0x00000002090d7223 */ /* 0x000fc4000001080d */
[----:B------:R-:W-:Y:S01]  /*b170*/  FFMA.FTZ R9, R8, R2, R5 ;  /* 0x0000000208097223 */ /* 0x000fe20000010005 */
[----:B------:R-:W-:Y:S01]  /*b180*/  HADD2.F32 R8, -RZ, R14.H0_H0 ;  /* 0x2000000eff087230 */ /* 0x000fe20000004100 */
[----:B------:R-:W-:Y:S01]  /*b190*/  FMUL.FTZ R12, R10, R12 ;  /* 0x0000000c0a0c7220 */ /* 0x000fe20000410000 */
[----:B------:R-:W-:Y:S01]  /*b1a0*/  HADD2.F32 R2, -RZ, R72.H1_H1 ;  /* 0x30000048ff027230 */ /* 0x000fe20000004100 */
[-C--:B------:R-:W-:Y:S02]  /*b1b0*/  FMUL.FTZ R5, R6, R0.reuse ;  /* 0x0000000006057220 */ /* 0x080fe40000410000 */
[----:B------:R-:W-:Y:S02]  /*b1c0*/  FFMA.FTZ R10, R7, R17, R12 ;  /* 0x00000011070a7223 */ /* 0x000fe4000001000c */
[----:B------:R-:W-:Y:S02]  /*b1d0*/  FMUL.FTZ R0, R11, R0 ;  /* 0x000000000b007220 */ /* 0x000fe40000410000 */
[----:B------:R-:W-:-:S02]  /*b1e0*/  FMUL.FTZ R7, R3, R8 ;  /* 0x0000000803077220 */ /* 0x000fc40000410000 */
[----:B------:R-:W-:Y:S02]  /*b1f0*/  FMUL.FTZ R8, R4, R8 ;  /* 0x0000000804087220 */ /* 0x000fe40000410000 */
[-C--:B------:R-:W-:Y:S02]  /*b200*/  FFMA.FTZ R5, R11, R2.reuse, -R5 ;  /* 0x000000020b057223 */ /* 0x080fe40000010805 */
[----:B------:R-:W-:Y:S02]  /*b210*/  FFMA.FTZ R2, R6, R2, R0 ;  /* 0x0000000206027223 */ /* 0x000fe40000010000 */
[-C--:B------:R-:W-:Y:S01]  /*b220*/  FFMA.FTZ R0, R4, R15.reuse, -R7 ;  /* 0x0000000f04007223 */ /* 0x080fe20000010807 */
[----:B------:R-:W-:Y:S01]  /*b230*/  F2FP.PACK_AB R7, R10, R16 ;  /* 0x000000100a07723e */ /* 0x000fe200000000ff */
[----:B------:R-:W-:Y:S01]  /*b240*/  FFMA.FTZ R3, R3, R15, R8 ;  /* 0x0000000f03037223 */ /* 0x000fe20000010008 */
[----:B------:R-:W-:Y:S02]  /*b250*/  F2FP.PACK_AB R6, R2, R5 ;  /* 0x000000050206723e */ /* 0x000fe400000000ff */
[----:B------:R-:W-:-:S02]  /*b260*/  F2FP.PACK_AB R4, R9, R13 ;  /* 0x0000000d0904723e */ /* 0x000fc400000000ff */
[----:B------:R-:W-:-:S05]  /*b270*/  F2FP.PACK_AB R5, R3, R0 ;  /* 0x000000000305723e */ /* 0x000fca00000000ff */
[----:B------:R1:W-:Y:S02]  /*b280*/  STS.128 [R210+0x14000], R4 ;  /* 0x01400004d2007388 */ /* 0x0003e40000000c00 */
.L_x_780:
[----:B------:R-:W-:Y:S05]  /*b290*/  BSYNC B0 ;  /* 0x0000000000007941 */ /* 0x000fea0003800000 */
.L_x_779:
[----:B------:R-:W-:-:S13]  /*b2a0*/  ISETP.GE.AND P0, PT, R143, c[0x0][0x27c], PT ;  /* 0x00009f008f007a0c */ /* 0x000fda0003f06270 */
        /* <DEDUP_REMOVED lines=9> */
[----:B------:R-:W-:Y:S02]  /*b340*/  HADD2.F32 R2, -RZ, R75.H1_H1 ;  /* 0x3000004bff027230 */ /* 0x000fe40000004100 */
        /* <DEDUP_REMOVED lines=33> */
.L_x_770:
[----:B------:R-:W-:Y:S05]  /*b560*/  BSYNC B1 ;  /* 0x0000000000017941 */ /* 0x000fea0003800000 */
.L_x_769:
[----:B------:R-:W-:-:S04]  /*b570*/  IADD3 R0, R222, 0x40, RZ ;  /* 0x00000040de007810 */ /* 0x000fc80007ffe0ff */
[----:B------:R-:W-:-:S13]  /*b580*/  ISETP.GE.AND P0, PT, R0, R21, PT ;  /* 0x000000150000720c */ /* 0x000fda0003f06270 */
[----:B------:R-:W-:Y:S05]  /*b590*/  @P0 BRA `(.L_x_781) ;  /* 0x000044f000000947 */ /* 0x000fea0003800000 */
        /* <DEDUP_REMOVED lines=45> */
.L_x_783:
[----:B------:R-:W-:Y:S05]  /*b870*/  BSYNC B0 ;  /* 0x0000000000007941 */ /* 0x000fea0003800000 */
.L_x_782:
        /* <DEDUP_REMOVED lines=25> */
[----:B------:R-:W-:Y:S01]  /*ba10*/  HADD2.F32 R0, -RZ, R76.H0_H0 ;  /* 0x2000004cff007230 */ /* 0x000fe20000004100 */
        /* <DEDUP_REMOVED lines=19> */
.L_x_785:
[----:B------:R-:W-:Y:S05]  /*bb50*/  BSYNC B0 ;  /* 0x0000000000007941 */ /* 0x000fea0003800000 */
.L_x_784:
        /* <DEDUP_REMOVED lines=45> */
.L_x_787:
[----:B------:R-:W-:Y:S05]  /*be30*/  BSYNC B0 ;  /* 0x0000000000007941 */ /* 0x000fea0003800000 */
.L_x_786:
        /* <DEDUP_REMOVED lines=45> */
.L_x_789:
[----:B------:R-:W-:Y:S05]  /*c110*/  BSYNC B0 ;  /* 0x0000000000007941 */ /* 0x000fea0003800000 */
.L_x_788:
        /* <DEDUP_REMOVED lines=45> */
.L_x_791:
[----:B------:R-:W-:Y:S05]  /*c3f0*/  BSYNC B0 ;  /* 0x0000000000007941 */ /* 0x000fea0003800000 */
.L_x_790:
        /* <DEDUP_REMOVED lines=43> */
[----:B------:R1:W-:Y:S01]  /*c6b0*/  STS.128 [R211+0x16000], R4 ;  /* 0x01600004d3007388 */ /* 0x0003e20000000c00 */
[----:B------:R-:W-:Y:S05]  /*c6c0*/  BRA `(.L_x_781) ;  /* 0x000033c000007947 */ /* 0x000fea0003800000 */
.L_x_764:
[----:B------:R-:W-:Y:S01]  /*c6d0*/  IMAD.MOV.U32 R3, RZ, RZ, c[0x0][0x2c4] ;  /* 0x0000b100ff037624 */ /* 0x000fe200078e00ff */
[----:B------:R-:W-:Y:S01]  /*c6e0*/  BSSY B0, `(.L_x_792) ;  /* 0x0000048000007945 */ /* 0x000fe20003800000 */
[----:B------:R-:W-:Y:S01]  /*c6f0*/  IMAD.MOV.U32 R5, RZ, RZ, R7 ;  /* 0x000000ffff057224 */ /* 0x000fe200078e0007 */
[----:B------:R-:W-:Y:S01]  /*c700*/  MOV R7, R6 ;  /* 0x0000000600077202 */ /* 0x000fe20000000f00 */
[----:B------:R-:W-:Y:S01]  /*c710*/  IMAD.MOV.U32 R6, RZ, RZ, R2 ;  /* 0x000000ffff067224 */ /* 0x000fe200078e0002 */
[----:B------:R-:W-:Y:S01]  /*c720*/  ISETP.NE.AND P0, PT, R3, 0x1, PT ;  /* 0x000000010300780c */ /* 0x000fe20003f05270 */
        /* <DEDUP_REMOVED lines=9> */
[----:B------:R-:W-:-:S03]  /*c7c0*/  CS2R R24, SRZ ;  /* 0x0000000000187805 */ /* 0x000fc6000001ff00 */
[----:B------:R-:W-:-:S05]  /*c7d0*/  @P0 IMAD.HI.U32 R3, R0, c[0x0][0x2c8], RZ ;  /* 0x0000b20000030a27 */ /* 0x000fca00078e00ff */
[----:B------:R-:W-:-:S04]  /*c7e0*/  @P0 SHF.R.U32.HI R0, RZ, c[0x0][0x2cc], R3 ;  /* 0x0000b300ff000a19 */ /* 0x000fc80000011603 */
[----:B------:R-:W-:Y:S01]  /*c7f0*/  SHF.R.S32.HI R3, RZ, 0x1f, R0 ;  /* 0x0000001fff037819 */ /* 0x000fe20000011400 */
[----:B------:R-:W-:-:S04]  /*c800*/  IMAD.WIDE.U32 R4, R0, c[0x0][0x280], R4 ;  /* 0x0000a00000047a25 */ /* 0x000fc800078e0004 */
[C---:B------:R-:W-:Y:S01]  /*c810*/  IMAD R9, R3.reuse, c[0x0][0x280], RZ ;  /* 0x0000a00003097a24 */ /* 0x040fe200078e02ff */
[----:B------:R-:W-:Y:S01]  /*c820*/  LEA R21, P1, R4, c[0x0][0x270], 0x1 ;  /* 0x00009c0004157a11 */ /* 0x000fe200078208ff */
[----:B------:R-:W-:Y:S02]  /*c830*/  IMAD R8, R3, c[0x0][0x290], RZ ;  /* 0x0000a40003087a24 */ /* 0x000fe400078e02ff */
[C---:B------:R-:W-:Y:S02]  /*c840*/  IMAD.WIDE.U32 R2, R0.reuse, c[0x0][0x290], R6 ;  /* 0x0000a40000027a25 */ /* 0x040fe400078e0006 */
[----:B------:R1:W2:Y:S02]  /*c850*/  SHFL.IDX PT, R12, R21, RZ, 0x1c1f ;  /* 0x001c1fff150c7589 */ /* 0x0002a400000e0000 */
[----:B------:R-:W-:Y:S01]  /*c860*/  IMAD R6, R0, c[0x0][0x284], R9 ;  /* 0x0000a10000067a24 */ /* 0x000fe200078e0209 */
[----:B------:R-:W-:Y:S01]  /*c870*/  LEA R22, P0, R2, c[0x0][0x288], 0x1 ;  /* 0x0000a20002167a11 */ /* 0x000fe200078008ff */
[----:B------:R-:W-:-:S02]  /*c880*/  IMAD R0, R0, c[0x0][0x294], R8 ;  /* 0x0000a50000007a24 */ /* 0x000fc400078e0208 */
[----:B------:R-:W-:Y:S01]  /*c890*/  CS2R R8, SRZ ;  /* 0x0000000000087805 */ /* 0x000fe2000001ff00 */
[----:B------:R-:W-:Y:S02]  /*c8a0*/  IADD3 R6, R5, R6, RZ ;  /* 0x0000000605067210 */ /* 0x000fe40007ffe0ff */
[----:B------:R-:W-:Y:S02]  /*c8b0*/  IADD3 R0, R3, R0, RZ ;  /* 0x0000000003007210 */ /* 0x000fe40007ffe0ff */
[----:B------:R-:W-:Y:S02]  /*c8c0*/  LEA.HI.X R20, R4, c[0x0][0x274], R6, 0x1, P1 ;  /* 0x00009d0004147a11 */ /* 0x000fe400008f0c06 */
[----:B------:R-:W-:Y:S01]  /*c8d0*/  LEA.HI.X R19, R2, c[0x0][0x28c], R0, 0x1, P0 ;  /* 0x0000a30002137a11 */ /* 0x000fe200000f0c00 */
[----:B------:R-:W-:Y:S01]  /*c8e0*/  CS2R R6, SRZ ;  /* 0x0000000000067805 */ /* 0x000fe2000001ff00 */
[----:B------:R-:W-:Y:S01]  /*c8f0*/  ISETP.GE.AND P0, PT, R18, R32, PT ;  /* 0x000000201200720c */ /* 0x000fe20003f06270 */
[----:B------:R1:W3:Y:S01]  /*c900*/  SHFL.IDX PT, R2, R22, RZ, 0x1c1f ;  /* 0x001c1fff16027589 */ /* 0x0002e200000e0000 */
[----:B------:R-:W-:-:S03]  /*c910*/  CS2R R4, SRZ ;  /* 0x0000000000047805 */ /* 0x000fc6000001ff00 */
[----:B------:R1:W4:Y:S04]  /*c920*/  SHFL.IDX PT, R13, R20, RZ, 0x1c1f ;  /* 0x001c1fff140d7589 */ /* 0x00032800000e0000 */
[----:B------:R1:W1:Y:S04]  /*c930*/  SHFL.IDX PT, R3, R19, RZ, 0x1c1f ;  /* 0x001c1fff13037589 */ /* 0x00026800000e0000 */
[----:B------:R-:W-:Y:S05]  /*c940*/  @P0 BRA `(.L_x_793) ;  /* 0x0000021000000947 */ /* 0x000fea0003800000 */
[----:B--2---:R-:W-:Y:S01]  /*c950*/  ISETP.GE.AND P0, PT, R104, c[0x0][0x27c], PT ;  /* 0x00009f0068007a0c */ /* 0x004fe20003f06270 */
[----:B------:R-:W-:Y:S01]  /*c960*/  CS2R R30, SRZ ;  /* 0x00000000001e7805 */ /* 0x000fe2000001ff00 */
[----:B------:R-:W-:Y:S01]  /*c970*/  ISETP.GE.AND P2, PT, R106, c[0x0][0x27c], PT ;  /* 0x00009f006a007a0c */ /* 0x000fe20003f46270 */
[----:B------:R-:W-:Y:S01]  /*c980*/  CS2R R28, SRZ ;  /* 0x00000000001c7805 */ /* 0x000fe2000001ff00 */
[----:B------:R-:W-:Y:S01]  /*c990*/  CS2R R26, SRZ ;  /* 0x00000000001a7805 */ /* 0x000fe2000001ff00 */
[----:B------:R-:W-:Y:S01]  /*c9a0*/  CS2R R24, SRZ ;  /* 0x0000000000187805 */ /* 0x000fe2000001ff00 */
[----:B------:R-:W-:Y:S01]  /*c9b0*/  CS2R R42, SRZ ;  /* 0x00000000002a7805 */ /* 0x000fe2000001ff00 */
[----:B------:R-:W-:-:S06]  /*c9c0*/  CS2R R40, SRZ ;  /* 0x0000000000287805 */ /* 0x000fcc000001ff00 */
[C---:B------:R-:W-:Y:S01]  /*c9d0*/  @!P0 IMAD.SHL.U32 R0, R104.reuse, 0x2, RZ ;  /* 0x0000000268008824 */ /* 0x040fe200078e00ff */
[----:B------:R-:W-:-:S04]  /*c9e0*/  @!P0 SHF.L.U64.HI R4, R104, 0x1, R105 ;  /* 0x0000000168048819 */ /* 0x000fc80000010269 */
[-C--:B------:R-:W-:Y:S02]  /*c9f0*/  @!P0 IADD3 R16, P1, R12, R0.reuse, RZ ;  /* 0x000000000c108210 */ /* 0x080fe40007f3e0ff */
[----:B---3--:R-:W-:Y:S02]  /*ca00*/  @!P0 IADD3 R14, P3, R2, R0, RZ ;  /* 0x00000000020e8210 */ /* 0x008fe40007f7e0ff */
[----:B----4-:R-:W-:Y:S02]  /*ca10*/  @!P0 IADD3.X R17, R13, R4, RZ, P1, !PT ;  /* 0x000000040d118210 */ /* 0x010fe40000ffe4ff */
[----:B------:R-:W-:Y:S01]  /*ca20*/  ISETP.GE.AND P1, PT, R103, c[0x0][0x27c], PT ;  /* 0x00009f0067007a0c */ /* 0x000fe20003f26270 */
[----:B-1----:R-:W-:Y:S01]  /*ca30*/  @!P0 IMAD.X R15, R3, 0x1, R4, P3 ;  /* 0x00000001030f8824 */ /* 0x002fe200018e0604 */
[----:B------:R-:W-:-:S05]  /*ca40*/  @!P2 SHF.L.U32 R4, R236, 0x3, RZ ;  /* 0x00000003ec04a819 */ /* 0x000fca00000006ff */
[----:B------:R-:W-:-:S04]  /*ca50*/  @!P2 IMAD.WIDE R8, R4, 0x2, R12 ;  /* 0x000000020408a825 */ /* 0x000fc800078e020c */
[----:B------:R-:W-:Y:S01]  /*ca60*/  @!P2 IMAD.WIDE R6, R4, 0x2, R2 ;  /* 0x000000020406a825 */ /* 0x000fe200078e0202 */
[----:B------:R1:W5:Y:S03]  /*ca70*/  @!P2 LD.E.128 R28, [R8.64] ;  /* 0x00000008081ca980 */ /* 0x000366000c101d00 */
[----:B------:R-:W-:Y:S01]  /*ca80*/  @!P1 IMAD.SHL.U32 R0, R235, 0x8, RZ ;  /* 0x00000008eb009824 */ /* 0x000fe200078e00ff */
[----:B------:R2:W5:Y:S03]  /*ca90*/  @!P2 LD.E.128 R24, [R6.64] ;  /* 0x000000080618a980 */ /* 0x000566000c101d00 */
        /* <DEDUP_REMOVED lines=12> */
.L_x_793:
[----:B--2---:R-:W-:Y:S05]  /*cb60*/  BSYNC B0 ;  /* 0x0000000000007941 */ /* 0x004fea0003800000 */
.L_x_792:
[----:B------:R-:W-:Y:S01]  /*cb70*/  IADD3 R0, R18, 0x40, RZ ;  /* 0x0000004012007810 */ /* 0x000fe20007ffe0ff */
[----:B---345:R-:W-:Y:S01]  /*cb80*/  IMAD.MOV.U32 R2, RZ, RZ, R40 ;  /* 0x000000ffff027224 */ /* 0x038fe200078e0028 */
[----:B------:R-:W-:Y:S01]  /*cb90*/  MOV R16, R6 ;  /* 0x0000000600107202 */ /* 0x000fe20000000f00 */
[----:B------:R-:W-:Y:S01]  /*cba0*/  IMAD.MOV.U32 R12, RZ, RZ, R42 ;  /* 0x000000ffff0c7224 */ /* 0x000fe200078e002a */
[----:B------:R-:W-:Y:S01]  /*cbb0*/  ISETP.GE.AND P0, PT, R0, R32, PT ;  /* 0x000000200000720c */ /* 0x000fe20003f06270 */
[----:B------:R-:W-:Y:S01]  /*cbc0*/  IMAD.MOV.U32 R0, RZ, RZ, R41 ;  /* 0x000000ffff007224 */ /* 0x000fe200078e0029 */
[----:B------:R-:W-:Y:S01]  /*cbd0*/  PRMT R80, R2, 0x7610, R80 ;  /* 0x0000761002507816 */ /* 0x000fe20000000050 */
[----:B-1----:R-:W-:Y:S01]  /*cbe0*/  IMAD.MOV.U32 R3, RZ, RZ, R43 ;  /* 0x000000ffff037224 */ /* 0x002fe200078e002b */
[----:B------:R-:W-:Y:S01]  /*cbf0*/  PRMT R81, R12, 0x7610, R81 ;  /* 0x000076100c517816 */ /* 0x000fe20000000051 */
[----:B------:R-:W-:Y:S01]  /*cc00*/  IMAD.MOV.U32 R2, RZ, RZ, R28 ;  /* 0x000000ffff027224 */ /* 0x000fe200078e001c */
        /* <DEDUP_REMOVED lines=8> */
[----:B------:R1:W2:Y:S01]  /*cc90*/  SHFL.IDX PT, R13, R20, 0x1, 0x1c1f ;  /* 0x003c1f00140d7f89 */ /* 0x0002a200000e0000 */
[----:B------:R-:W-:Y:S01]  /*cca0*/  IMAD.MOV.U32 R2, RZ, RZ, R8 ;  /* 0x000000ffff027224 */ /* 0x000fe200078e0008 */
[----:B------:R-:W-:Y:S01]  /*ccb0*/  PRMT R77, R12, 0x5410, R3 ;  /* 0x000054100c4d7816 */ /* 0x000fe20000000003 */
[----:B------:R-:W-:Y:S01]  /*ccc0*/  IMAD.MOV.U32 R3, RZ, RZ, R11 ;  /* 0x000000ffff037224 */ /* 0x000fe200078e000b */
[----:B------:R-:W-:Y:S01]  /*ccd0*/  MOV R12, R10 ;  /* 0x0000000a000c7202 */ /* 0x000fe20000000f00 */
[----:B------:R-:W-:Y:S01]  /*cce0*/  IMAD.MOV.U32 R15, RZ, RZ, R7 ;  /* 0x000000ffff0f7224 */ /* 0x000fe200078e0007 */
        /* <DEDUP_REMOVED lines=9> */
[----:B------:R-:W-:Y:S01]  /*cd80*/  PRMT R62, R14, 0x5410, R16 ;  /* 0x000054100e3e7816 */ /* 0x000fe20000000010 */
[----:B------:R-:W-:Y:S01]  /*cd90*/  CS2R R68, SRZ ;  /* 0x0000000000447805 */ /* 0x000fe2000001ff00 */
        /* <DEDUP_REMOVED lines=11> */
[----:B------:R-:W-:Y:S01]  /*ce50*/  CS2R R54, SRZ ;  /* 0x0000000000367805 */ /* 0x000fe2000001ff00 */
[----:B------:R-:W-:Y:S01]  /*ce60*/  PRMT R75, R2, 0x5410, R12 ;  /* 0x00005410024b7816 */ /* 0x000fe2000000000c */
[----:B------:R1:W3:Y:S01]  /*ce70*/  SHFL.IDX PT, R3, R19, 0x1, 0x1c1f ;  /* 0x003c1f0013037f89 */ /* 0x0002e200000e0000 */
[----:B------:R-:W-:Y:S01]  /*ce80*/  PRMT R33, R0, 0x7610, R33 ;  /* 0x0000761000217816 */ /* 0x000fe20000000021 */
[----:B------:R-:W-:Y:S01]  /*ce90*/  CS2R R52, SRZ ;  /* 0x0000000000347805 */ /* 0x000fe2000001ff00 */
[----:B------:R-:W-:Y:S01]  /*cea0*/  CS2R R46, SRZ ;  /* 0x00000000002e7805 */ /* 0x000fe2000001ff00 */
[----:B------:R1:W4:Y:S01]  /*ceb0*/  SHFL.IDX PT, R12, R21, 0x1, 0x1c1f ;  /* 0x003c1f00150c7f89 */ /* 0x00032200000e0000 */
[----:B------:R-:W-:Y:S01]  /*cec0*/  CS2R R44, SRZ ;  /* 0x00000000002c7805 */ /* 0x000fe2000001ff00 */
[----:B------:R-:W-:Y:S01]  /*ced0*/  CS2R R66, SRZ ;  /* 0x0000000000427805 */ /* 0x000fe2000001ff00 */
[----:B------:R-:W-:Y:S01]  /*cee0*/  CS2R R64, SRZ ;  /* 0x0000000000407805 */ /* 0x000fe2000001ff00 */
[----:B------:R1:W1:Y:S01]  /*cef0*/  SHFL.IDX PT, R2, R22, 0x1, 0x1c1f ;  /* 0x003c1f0016027f89 */ /* 0x00026200000e0000 */
        /* <DEDUP_REMOVED lines=14> */
[----:B------:R-:W-:Y:S02]  /*cfe0*/  @!P0 SHF.L.U64.HI R15, R104, 0x1, R105 ;  /* 0x00000001680f8819 */ /* 0x000fe40000010269 */
[----:B------:R-:W-:Y:S02]  /*cff0*/  @!P2 SHF.L.U32 R18, R236, 0x3, RZ ;  /* 0x00000003ec12a819 */ /* 0x000fe400000006ff */
[-C--:B----4-:R-:W-:Y:S02]  /*d000*/  @!P0 IADD3 R16, P1, R12, R0.reuse, RZ ;  /* 0x000000000c108210 */ /* 0x090fe40007f3e0ff */
[----:B-1----:R-:W-:Y:S01]  /*d010*/  @!P0 IADD3 R14, P3, R2, R0, RZ ;  /* 0x00000000020e8210 */ /* 0x002fe20007f7e0ff */
[C---:B------:R-:W-:Y:S01]  /*d020*/  @!P2 IMAD.WIDE R20, R18.reuse, 0x2, R12 ;  /* 0x000000021214a825 */ /* 0x040fe200078e020c */
[----:B------:R-:W-:Y:S02]  /*d030*/  @!P0 IADD3.X R17, R13, R15, RZ, P1, !PT ;  /* 0x0000000f0d118210 */ /* 0x000fe40000ffe4ff */
[----:B------:R-:W-:Y:S01]  /*d040*/  ISETP.GE.AND P1, PT, R103, c[0x0][0x27c], PT ;  /* 0x00009f0067007a0c */ /* 0x000fe20003f26270 */
[----:B---3--:R-:W-:Y:S01]  /*d050*/  @!P0 IMAD.X R15, R3, 0x1, R15, P3 ;  /* 0x00000001030f8824 */ /* 0x008fe200018e060f */
[----:B------:R-:W-:Y:S01]  /*d060*/  CS2R R66, SRZ ;  /* 0x0000000000427805 */ /* 0x000fe2000001ff00 */
[----:B------:R-:W-:Y:S01]  /*d070*/  @!P2 IMAD.WIDE R18, R18, 0x2, R2 ;  /* 0x000000021212a825 */ /* 0x000fe200078e0202 */
[----:B------:R-:W-:Y:S01]  /*d080*/  CS2R R64, SRZ ;  /* 0x0000000000407805 */ /* 0x000fe2000001ff00 */
[----:B------:R-:W-:Y:S01]  /*d090*/  CS2R R46, SRZ ;  /* 0x00000000002e7805 */ /* 0x000fe2000001ff00 */
[----:B------:R-:W-:Y:S01]  /*d0a0*/  CS2R R44, SRZ ;  /* 0x00000000002c7805 */ /* 0x000fe2000001ff00 */
[----:B------:R-:W-:Y:S01]  /*d0b0*/  CS2R R50, SRZ ;  /* 0x0000000000327805 */ /* 0x000fe2000001ff00 */
[----:B------:R-:W-:Y:S01]  /*d0c0*/  CS2R R48, SRZ ;  /* 0x0000000000307805 */ /* 0x000fe2000001ff00 */
[----:B------:R1:W5:Y:S04]  /*d0d0*/  @!P2 LD.E.128 R52, [R20.64] ;  /* 0x000000081434a980 */ /* 0x000368000c101d00 */
[----:B------:R-:W-:Y:S01]  /*d0e0*/  @!P1 IMAD.SHL.U32 R0, R235, 0x8, RZ ;  /* 0x00000008eb009824 */ /* 0x000fe200078e00ff */
[----:B------:R1:W5:Y:S03]  /*d0f0*/  @!P2 LD.E.128 R56, [R18.64] ;  /* 0x000000081238a980 */ /* 0x000366000c101d00 */
[C---:B------:R-:W-:Y:S01]  /*d100*/  @!P1 IMAD.WIDE R12, R0.reuse, 0x2, R12 ;  /* 0x00000002000c9825 */ /* 0x040fe200078e020c */
[----:B------:R1:W5:Y:S03]  /*d110*/  @!P0 LD.E.128 R44, [R16.64] ;  /* 0x00000008102c8980 */ /* 0x000366000c101d00 */
[----:B------:R-:W-:Y:S01]  /*d120*/  @!P1 IMAD.WIDE R2, R0, 0x2, R2 ;  /* 0x0000000200029825 */ /* 0x000fe200078e0202 */
[----:B------:R1:W5:Y:S04]  /*d130*/  @!P1 LD.E.128 R68, [R12.64] ;  /* 0x000000080c449980 */ /* 0x000368000c101d00 */
[----:B------:R1:W5:Y:S04]  /*d140*/  @!P1 LD.E.128 R64, [R2.64] ;  /* 0x0000000802409980 */ /* 0x000368000c101d00 */
[----:B------:R1:W5:Y:S02]  /*d150*/  @!P0 LD.E.128 R48, [R14.64] ;  /* 0x000000080e308980 */ /* 0x000364000c101d00 */
.L_x_795:
[----:B--2---:R-:W-:Y:S05]  /*d160*/  BSYNC B0 ;  /* 0x0000000000007941 */ /* 0x004fea0003800000 */
.L_x_794:
[----:B-1---5:R-:W-:Y:S01]  /*d170*/  IMAD.MOV.U32 R2, RZ, RZ, R70 ;  /* 0x000000ffff027224 */ /* 0x022fe200078e0046 */
[----:B------:R-:W-:-:S04]  /*d180*/  DEPBAR.LE SB0, 0x1 ;  /* 0x000080400000791a */ /* 0x000fc80000000000 */
[----:B------:R-:W-:Y:S01]  /*d190*/  IMAD.MOV.U32 R0, RZ, RZ, R71 ;  /* 0x000000ffff007224 */ /* 0x000fe200078e0047 */
[----:B------:R-:W-:Y:S01]  /*d1a0*/  BSSY B1, `(.L_x_796) ;  /* 0x0000159000017945 */ /* 0x000fe20003800000 */
[----:B---3--:R-:W-:Y:S02]  /*d1b0*/  IMAD.MOV.U32 R3, RZ, RZ, R69 ;  /* 0x000000ffff037224 */ /* 0x008fe400078e0045 */
[----:B----4-:R-:W-:Y:S01]  /*d1c0*/  IMAD.MOV.U32 R12, RZ, RZ, R68 ;  /* 0x000000ffff0c7224 */ /* 0x010fe200078e0044 */
[----:B------:R-:W-:Y:S01]  /*d1d0*/  PRMT R96, R0, 0x5410, R2 ;  /* 0x0000541000607816 */ /* 0x000fe20000000002 */
[----:B------:R-:W-:Y:S01]  /*d1e0*/  IMAD.MOV.U32 R2, RZ, RZ, R54 ;  /* 0x000000ffff027224 */ /* 0x000fe200078e0036 */
[----:B------:R-:W-:Y:S01]  /*d1f0*/  PRMT R93, R3, 0x7610, R93 ;  /* 0x00007610035d7816 */ /* 0x000fe2000000005d */
[----:B------:R-:W-:Y:S01]  /*d200*/  IMAD.MOV.U32 R0, RZ, RZ, R55 ;  /* 0x000000ffff007224 */ /* 0x000fe200078e0037 */
[----:B------:R-:W-:Y:S01]  /*d210*/  PRMT R95, R95, 0x5410, R12 ;  /* 0x000054105f5f7816 */ /* 0x000fe2000000000c */
[----:B------:R-:W-:-:S02]  /*d220*/  IMAD.MOV.U32 R3, RZ, RZ, R53 ;  /* 0x000000ffff037224 */ /* 0x000fc400078e0035 */
        /* <DEDUP_REMOVED lines=8> */
[----:B------:R-:W-:Y:S01]  /*d2b0*/  PRMT R90, R90, 0x5410, R12 ;  /* 0x000054105a5a7816 */ /* 0x000fe2000000000c */
[----:B------:R-:W-:Y:S01]  /*d2c0*/  IMAD.MOV.U32 R2, RZ, RZ, R66 ;  /* 0x000000ffff027224 */ /* 0x000fe200078e0042 */
[----:B------:R-:W-:Y:S01]  /*d2d0*/  PRMT R83, R3, 0x7610, R83 ;  /* 0x0000761003537816 */ /* 0x000fe20000000053 */
[----:B------:R-:W-:Y:S01]  /*d2e0*/  IMAD.IADD R3, R32, 0x1, -R233 ;  /* 0x0000000120037824 */ /* 0x000fe200078e0ae9 */
[----:B------:R-:W-:Y:S01]  /*d2f0*/  PRMT R95, R0, 0x7610, R95 ;  /* 0x00007610005f7816 */ /* 0x000fe2000000005f */
[----:B------:R-:W-:Y:S01]  /*d300*/  IMAD.MOV.U32 R0, RZ, RZ, R65 ;  /* 0x000000ffff007224 */ /* 0x000fe200078e0041 */
[----:B------:R-:W-:Y:S01]  /*d310*/  PRMT R93, R93, 0x5410, R2 ;  /* 0x000054105d5d7816 */ /* 0x000fe20000000002 */
[----:B------:R-:W-:Y:S01]  /*d320*/  IMAD.MOV.U32 R12, RZ, RZ, R44 ;  /* 0x000000ffff0c7224 */ /* 0x000fe200078e002c */
[----:B------:R-:W-:-:S02]  /*d330*/  MOV R2, R64 ;  /* 0x0000004000027202 */ /* 0x000fc40000000f00 */
[----:B------:R-:W-:Y:S02]  /*d340*/  IMNMX R73, R3, 0x80, PT ;  /* 0x0000008003497817 */ /* 0x000fe40003800200 */
[----:B------:R-:W-:Y:S01]  /*d350*/  PRMT R92, R0, 0x5410, R2 ;  /* 0x00005410005c7816 */ /* 0x000fe20000000002 */
[----:B------:R-:W-:Y:S01]  /*d360*/  IMAD.MOV.U32 R2, RZ, RZ, R58 ;  /* 0x000000ffff027224 */ /* 0x000fe200078e003a */
[----:B------:R-:W-:Y:S01]  /*d370*/  BAR.SYNC.DEFER_BLOCKING 0x0 ;  /* 0x0000000000007b1d */ /* 0x000fe20000010000 */
[----:B------:R-:W-:Y:S01]  /*d380*/  IMAD.MOV.U32 R0, RZ, RZ, R59 ;  /* 0x000000ffff007224 */ /* 0x000fe200078e003b */
[----:B------:R-:W-:Y:S02]  /*d390*/  ISETP.GE.AND P0, PT, R222, R73, PT ;  /* 0x00000049de00720c */ /* 0x000fe40003f06270 */
[----:B------:R-:W-:Y:S01]  /*d3a0*/  PRMT R89, R89, 0x5410, R2 ;  /* 0x0000541059597816 */ /* 0x000fe20000000002 */
[----:B------:R-:W-:Y:S01]  /*d3b0*/  IMAD.MOV.U32 R2, RZ, RZ, R56 ;  /* 0x000000ffff027224 */ /* 0x000fe200078e0038 */
[----:B------:R-:W-:-:S02]  /*d3c0*/  PRMT R90, R0, 0x7610, R90 ;  /* 0x00007610005a7816 */ /* 0x000fc4000000005a */
[----:B------:R-:W-:Y:S02]  /*d3d0*/  MOV R0, R57 ;  /* 0x0000003900007202 */ /* 0x000fe40000000f00 */
[----:B------:R-:W-:Y:S02]  /*d3e0*/  PRMT R86, R86, 0x5410, R12 ;  /* 0x0000541056567816 */ /* 0x000fe4000000000c */
[----:B------:R-:W-:Y:S01]  /*d3f0*/  PRMT R88, R0, 0x5410, R2 ;  /* 0x0000541000587816 */ /* 0x000fe20000000002 */
[----:B------:R-:W-:Y:S02]  /*d400*/  IMAD.MOV.U32 R2, RZ, RZ, R50 ;  /* 0x000000ffff027224 */ /* 0x000fe400078e0032 */
[----:B------:R-:W-:-:S03]  /*d410*/  IMAD.MOV.U32 R0, RZ, RZ, R51 ;  /* 0x000000ffff007224 */ /* 0x000fc600078e0033 */
[----:B------:R-:W-:Y:S01]  /*d420*/  PRMT R83, R83, 0x5410, R2 ;  /* 0x0000541053537816 */ /* 0x000fe20000000002 */
[----:B------:R-:W-:Y:S01]  /*d430*/  IMAD.MOV.U32 R2, RZ, RZ, R48 ;  /* 0x000000ffff027224 */ /* 0x000fe200078e0030 */
[----:B------:R-:W-:Y:S01]  /*d440*/  PRMT R86, R0, 0x7610, R86 ;  /* 0x0000761000567816 */ /* 0x000fe20000000056 */
[----:B------:R-:W-:-:S03]  /*d450*/  IMAD.MOV.U32 R0, RZ, RZ, R49 ;  /* 0x000000ffff007224 */ /* 0x000fc600078e0031 */
[----:B------:R-:W-:Y:S02]  /*d460*/  PRMT R82, R82, 0x5410, R2 ;  /* 0x0000541052527816 */ /* 0x000fe40000000002 */
[----:B------:R-:W-:Y:S01]  /*d470*/  PRMT R81, R81, 0x5410, R0 ;  /* 0x0000541051517816 */ /* 0x000fe20000000000 */
[----:B------:R-:W-:Y:S05]  /*d480*/  @P0 BRA `(.L_x_797) ;  /* 0x000012a000000947 */ /* 0x000fea0003800000 */
[----:B------:R-:W-:Y:S01]  /*d490*/  ISETP.GE.AND P0, PT, R104, c[0x0][0x27c], PT ;  /* 0x00009f0068007a0c */ /* 0x000fe20003f06270 */
[----:B------:R-:W-:-:S12]  /*d4a0*/  BSSY B0, `(.L_x_798) ;  /* 0x0000062000007945 */ /* 0x000fd80003800000 */
[----:B------:R-:W-:Y:S05]  /*d4b0*/  @P0 BRA `(.L_x_799) ;  /* 0x0000060000000947 */ /* 0x000fea0003800000 */
[----:B------:R-:W2:Y:S01]  /*d4c0*/  LDL R101, [R1+0x40] ;  /* 0x0000400001657983 */ /* 0x000ea20000100800 */
[----:B------:R-:W-:-:S04]  /*d4d0*/  MOV R2, c[0x0][0x27c] ;  /* 0x00009f0000027a02 */ /* 0x000fc80000000f00 */
[----:B------:R-:W-:-:S04]  /*d4e0*/  LEA.HI R2, R2, R248, RZ, 0x1d ;  /* 0x000000f802027211 */ /* 0x000fc800078fe8ff */
[----:B------:R-:W-:-:S04]  /*d4f0*/  SHF.R.S32.HI R0, RZ, 0x1f, R2 ;  /* 0x0000001fff007819 */ /* 0x000fc80000011402 */
[----:B------:R-:W-:Y:S02]  /*d500*/  LEA.HI R0, R0, R2, RZ, 0x3 ;  /* 0x0000000200007211 */ /* 0x000fe400078f18ff */
[----:B------:R-:W-:Y:S02]  /*d510*/  SHF.L.U32 R2, R2, 0x3, RZ ;  /* 0x0000000302027819 */ /* 0x000fe400000006ff */
[----:B------:R-:W-:Y:S02]  /*d520*/  SHF.L.U32 R0, R0, 0xa, RZ ;  /* 0x0000000a00007819 */ /* 0x000fe400000006ff */
[----:B------:R-:W-:Y:S02]  /*d530*/  LOP3.LUT R2, R237, 0x38, R2, 0xf8, !PT ;  /* 0x00000038ed027812 */ /* 0x000fe400078ef802 */
[----:B------:R-:W-:Y:S02]  /*d540*/  LOP3.LUT R0, R0, 0x7fffe000, RZ, 0xc0, !PT ;  /* 0x7fffe00000007812 */ /* 0x000fe400078ec0ff */
[----:B------:R-:W-:-:S04]  /*d550*/  LOP3.LUT R2, R2, R238, RZ, 0x3c, !PT ;  /* 0x000000ee02027212 */ /* 0x000fc800078e3cff */
[----:B------:R-:W-:Y:S01]  /*d560*/  IADD3 R0, R2, R0, R239 ;  /* 0x0000000002007210 */ /* 0x000fe20007ffe0ef */
[----:B------:R-:W-:-:S03]  /*d570*/  HADD2.F32 R2, -RZ, R33.H1_H1 ;  /* 0x30000021ff027230 */ /* 0x000fc60000004100 */
[----:B------:R-:W-:Y:S01]  /*d580*/  SHF.L.U32 R14, R0, 0x1, RZ ;  /* 0x00000001000e7819 */ /* 0x000fe200000006ff */
[----:B------:R-:W-:Y:S01]  /*d590*/  HADD2.F32 R0, -RZ, R33.H0_H0 ;  /* 0x20000021ff007230 */ /* 0x000fe20000004100 */
[--C-:B------:R-:W-:Y:S02]  /*d5a0*/  SHF.R.U64 R33, R8, 0x10, R9.reuse ;  /* 0x0000001008217819 */ /* 0x100fe40000001209 */
[----:B------:R-:W-:Y:S01]  /*d5b0*/  SHF.R.U32.HI R8, RZ, 0x10, R9 ;  /* 0x00000010ff087819 */ /* 0x000fe20000011609 */
[----:B------:R-:W1:Y:S04]  /*d5c0*/  LDS.128 R20, [R14+0xc100] ;  /* 0x00c100000e147984 */ /* 0x000e680000000c00 */
[----:B------:R-:W-:Y:S02]  /*d5d0*/  HADD2.F32 R9, -RZ, R8.H0_H0 ;  /* 0x20000008ff097230 */ /* 0x000fe40000004100 */
[----:B-1----:R-:W-:-:S05]  /*d5e0*/  HADD2.F32 R3, -RZ, R21.H0_H0 ;  /* 0x20000015ff037230 */ /* 0x002fca0000004100 */
[----:B------:R-:W-:Y:S01]  /*d5f0*/  FMUL.FTZ R13, R3, R0 ;  /* 0x00000000030d7220 */ /* 0x000fe20000410000 */
[----:B--2---:R-:W1:Y:S02]  /*d600*/  LDS.128 R16, [R101] ;  /* 0x0000000065107984 */ /* 0x004e640000000c00 */
[----:B-1----:R-:W-:-:S05]  /*d610*/  HADD2.F32 R12, -RZ, R17.H0_H0 ;  /* 0x20000011ff0c7230 */ /* 0x002fca0000004100 */
[C---:B------:R-:W-:Y:S02]  /*d620*/  FMUL.FTZ R0, R12.reuse, R0 ;  /* 0x000000000c007220 */ /* 0x040fe40000410000 */
[-C--:B------:R-:W-:Y:S02]  /*d630*/  FFMA.FTZ R61, R12, R2.reuse, -R13 ;  /* 0x000000020c3d7223 */ /* 0x080fe4000001080d */
[----:B------:R-:W-:Y:S01]  /*d640*/  FFMA.FTZ R60, R3, R2, R0 ;  /* 0x00000002033c7223 */ /* 0x000fe20000010000 */
[----:B------:R-:W-:Y:S01]  /*d650*/  SHF.R.U32.HI R0, RZ, 0x10, R5 ;  /* 0x00000010ff007819 */ /* 0x000fe20000011605 */
[----:B------:R-:W-:Y:S02]  /*d660*/  HADD2.F32 R3, -RZ, R17.H1_H1 ;  /* 0x30000011ff037230 */ /* 0x000fe40000004100 */
[----:B------:R-:W-:Y:S02]  /*d670*/  HADD2.F32 R2, -RZ, R21.H1_H1 ;  /* 0x30000015ff027230 */ /* 0x000fe40000004100 */
[----:B------:R-:W-:-:S05]  /*d680*/  HADD2.F32 R0, -RZ, R0.H0_H0 ;  /* 0x20000000ff007230 */ /* 0x000fca0000004100 */
[CC--:B------:R-:W-:Y:S02]  /*d690*/  FMUL.FTZ R8, R3.reuse, R0.reuse ;  /* 0x0000000003087220 */ /* 0x0c0fe40000410000 */
[C---:B------:R-:W-:Y:S02]  /*d6a0*/  FMUL.FTZ R0, R2.reuse, R0 ;  /* 0x0000000002007220 */ /* 0x040fe40000410000 */
[-C--:B------:R-:W-:Y:S01]  /*d6b0*/  FFMA.FTZ R34, R2, R9.reuse, R8 ;  /* 0x0000000902227223 */ /* 0x080fe20000010008 */
[----:B------:R-:W-:Y:S01]  /*d6c0*/  SHF.R.U64 R8, R4, 0x10, R5 ;  /* 0x0000001004087819 */ /* 0x000fe20000001205 */
[----:B------:R-:W-:Y:S01]  /*d6d0*/  FFMA.FTZ R35, R3, R9, -R0 ;  /* 0x0000000903237223 */ /* 0x000fe20000010800 */
[----:B------:R-:W-:Y:S01]  /*d6e0*/  HADD2.F32 R0, -RZ, R62.H0_H0 ;  /* 0x2000003eff007230 */ /* 0x000fe20000004100 */
[----:B------:R-:W-:Y:S01]  /*d6f0*/  SHF.R.U64 R9, R10, 0x10, R11 ;  /* 0x000000100a097819 */ /* 0x000fe2000000120b */
[----:B------:R-:W-:Y:S02]  /*d700*/  HADD2.F32 R4, -RZ, R16.H0_H0 ;  /* 0x20000010ff047230 */ /* 0x000fe40000004100 */
[----:B------:R-:W-:-:S02]  /*d710*/  HADD2.F32 R3, -RZ, R20.H0_H0 ;  /* 0x20000014ff037230 */ /* 0x000fc40000004100 */
[----:B------:R-:W-:Y:S01]  /*d720*/  HADD2.F32 R2, -RZ, R63.H1_H1 ;  /* 0x3000003fff027230 */ /* 0x000fe20000004100 */
[CC--:B------:R-:W-:Y:S01]  /*d730*/  FMUL.FTZ R5, R4.reuse, R0.reuse ;  /* 0x0000000004057220 */ /* 0x0c0fe20000410000 */
[----:B------:R-:W-:Y:S01]  /*d740*/  HADD2.F32 R9, -RZ, R9.H0_H0 ;  /* 0x20000009ff097230 */ /* 0x000fe20000004100 */
[C---:B------:R-:W-:Y:S02]  /*d750*/  FMUL.FTZ R0, R3.reuse, R0 ;  /* 0x0000000003007220 */ /* 0x040fe40000410000 */
[-C--:B------:R-:W-:Y:S01]  /*d760*/  FFMA.FTZ R21, R3, R2.reuse, R5 ;  /* 0x0000000203157223 */ /* 0x080fe20000010005 */
[----:B------:R-:W-:Y:S01]  /*d770*/  HADD2.F32 R3, -RZ, R22.H0_H0 ;  /* 0x20000016ff037230 */ /* 0x000fe20000004100 */
[----:B------:R-:W-:Y:S01]  /*d780*/  FFMA.FTZ R32, R4, R2, -R0 ;  /* 0x0000000204207223 */ /* 0x000fe20000010800 */
[----:B------:R-:W-:Y:S02]  /*d790*/  HADD2.F32 R0, -RZ, R62.H1_H1 ;  /* 0x3000003eff007230 */ /* 0x000fe40000004100 */
[----:B------:R-:W-:-:S02]  /*d7a0*/  HADD2.F32 R4, -RZ, R18.H0_H0 ;  /* 0x20000012ff047230 */ /* 0x000fc40000004100 */
[----:B------:R-:W-:Y:S01]  /*d7b0*/  HADD2.F32 R2, -RZ, R72.H0_H0 ;  /* 0x20000048ff027230 */ /* 0x000fe20000004100 */
[CC--:B------:R-:W-:Y:S02]  /*d7c0*/  FMUL.FTZ R5, R3.reuse, R0.reuse ;  /* 0x0000000003057220 */ /* 0x0c0fe40000410000 */
[C---:B------:R-:W-:Y:S02]  /*d7d0*/  FMUL.FTZ R0, R4.reuse, R0 ;  /* 0x0000000004007220 */ /* 0x040fe40000410000 */
[-C--:B------:R-:W-:Y:S01]  /*d7e0*/  FFMA.FTZ R17, R4, R2.reuse, -R5 ;  /* 0x0000000204117223 */ /* 0x080fe20000010805 */
[----:B------:R-:W-:Y:S01]  /*d7f0*/  HADD2.F32 R4, -RZ, R19.H0_H0 ;  /* 0x20000013ff047230 */ /* 0x000fe20000004100 */
[----:B------:R-:W-:Y:S01]  /*d800*/  FFMA.FTZ R15, R3, R2, R0 ;  /* 0x00000002030f7223 */ /* 0x000fe20000010000 */
[----:B------:R-:W-:Y:S02]  /*d810*/  HADD2.F32 R0, -RZ, R63.H0_H0 ;  /* 0x2000003fff007230 */ /* 0x000fe40000004100 */
[----:B------:R-:W-:-:S02]  /*d820*/  HADD2.F32 R3, -RZ, R23.H0_H0 ;  /* 0x20000017ff037230 */ /* 0x000fc40000004100 */
[----:B------:R-:W-:-:S03]  /*d830*/  HADD2.F32 R2, -RZ, R72.H1_H1 ;  /* 0x30000048ff027230 */ /* 0x000fc60000004100 */
[CC--:B------:R-:W-:Y:S02]  /*d840*/  FMUL.FTZ R5, R3.reuse, R0.reuse ;  /* 0x0000000003057220 */ /* 0x0c0fe40000410000 */
[C---:B------:R-:W-:Y:S02]  /*d850*/  FMUL.FTZ R0, R4.reuse, R0 ;  /* 0x0000000004007220 */ /* 0x040fe40000410000 */
[-C--:B------:R-:W-:Y:S01]  /*d860*/  FFMA.FTZ R13, R4, R2.reuse, -R5 ;  /* 0x00000002040d7223 */ /* 0x080fe20000010805 */
[--C-:B------:R-:W-:Y:S01]  /*d870*/  SHF.R.U64 R5, R6, 0x10, R7.reuse ;  /* 0x0000001006057819 */ /* 0x100fe20000001207 */
[----:B------:R-:W-:Y:S01]  /*d880*/  FFMA.FTZ R12, R3, R2, R0 ;  /* 0x00000002030c7223 */ /* 0x000fe20000010000 */
[----:B------:R-:W-:Y:S01]  /*d890*/  SHF.R.U32.HI R0, RZ, 0x10, R7 ;  /* 0x00000010ff007819 */ /* 0x000fe20000011607 */
[----:B------:R-:W-:Y:S01]  /*d8a0*/  HADD2.F32 R2, -RZ, R19.H1_H1 ;  /* 0x30000013ff027230 */ /* 0x000fe20000004100 */
[----:B------:R-:W-:Y:S01]  /*d8b0*/  SHF.R.U32.HI R3, RZ, 0x10, R11 ;  /* 0x00000010ff037819 */ /* 0x000fe2000001160b */
[----:B------:R-:W-:-:S02]  /*d8c0*/  HADD2.F32 R5, -RZ, R5.H0_H0 ;  /* 0x20000005ff057230 */ /* 0x000fc40000004100 */
[----:B------:R-:W-:Y:S02]  /*d8d0*/  HADD2.F32 R4, -RZ, R0.H0_H0 ;  /* 0x20000000ff047230 */ /* 0x000fe40000004100 */
[----:B------:R-:W-:Y:S02]  /*d8e0*/  HADD2.F32 R0, -RZ, R23.H1_H1 ;  /* 0x30000017ff007230 */ /* 0x000fe40000004100 */
[----:B------:R-:W-:Y:S01]  /*d8f0*/  HADD2.F32 R6, -RZ, R3.H0_H0 ;  /* 0x20000003ff067230 */ /* 0x000fe20000004100 */
[-C--:B------:R-:W-:Y:S02]  /*d900*/  FMUL.FTZ R3, R2, R4.reuse ;  /* 0x0000000402037220 */ /* 0x080fe40000410000 */
[C---:B------:R-:W-:Y:S02]  /*d910*/  FMUL.FTZ R4, R0.reuse, R4 ;  /* 0x0000000400047220 */ /* 0x040fe40000410000 */
[-C--:B------:R-:W-:Y:S01]  /*d920*/  FFMA.FTZ R7, R0, R6.reuse, R3 ;  /* 0x0000000600077223 */ /* 0x080fe20000010003 */
[----:B------:R-:W-:Y:S01]  /*d930*/  HADD2.F32 R0, -RZ, R20.H1_H1 ;  /* 0x30000014ff007230 */ /* 0x000fe20000004100 */
[----:B------:R-:W-:Y:S01]  /*d940*/  FFMA.FTZ R11, R2, R6, -R4 ;  /* 0x00000006020b7223 */ /* 0x000fe20000010804 */
[----:B------:R-:W-:-:S02]  /*d950*/  HADD2.F32 R2, -RZ, R16.H1_H1 ;  /* 0x30000010ff027230 */ /* 0x000fc40000004100 */
[----:B------:R-:W-:Y:S01]  /*d960*/  HADD2.F32 R4, -RZ, R8.H0_H0 ;  /* 0x20000008ff047230 */ /* 0x000fe20000004100 */
[----:B------:R-:W-:Y:S01]  /*d970*/  F2FP.PACK_AB R7, R7, R12 ;  /* 0x0000000c0707723e */ /* 0x000fe200000000ff */
[----:B------:R-:W-:Y:S01]  /*d980*/  HADD2.F32 R8, -RZ, R33.H0_H0 ;  /* 0x20000021ff087230 */ /* 0x000fe20000004100 */
[----:B------:R-:W-:Y:S02]  /*d990*/  F2FP.PACK_AB R11, R11, R13 ;  /* 0x0000000d0b0b723e */ /* 0x000fe400000000ff */
[-C--:B------:R-:W-:Y:S02]  /*d9a0*/  FMUL.FTZ R3, R2, R4.reuse ;  /* 0x0000000402037220 */ /* 0x080fe40000410000 */
[C---:B------:R-:W-:Y:S02]  /*d9b0*/  FMUL.FTZ R4, R0.reuse, R4 ;  /* 0x0000000400047220 */ /* 0x040fe40000410000 */
[-C--:B------:R-:W-:Y:S01]  /*d9c0*/  FFMA.FTZ R6, R0, R8.reuse, R3 ;  /* 0x0000000800067223 */ /* 0x080fe20000010003 */
[----:B------:R-:W-:Y:S01]  /*d9d0*/  HADD2.F32 R0, -RZ, R22.H1_H1 ;  /* 0x30000016ff007230 */ /* 0x000fe20000004100 */
[----:B------:R-:W-:Y:S01]  /*d9e0*/  FFMA.FTZ R8, R2, R8, -R4 ;  /* 0x0000000802087223 */ /* 0x000fe20000010804 */
[----:B------:R-:W-:-:S03]  /*d9f0*/  HADD2.F32 R2, -RZ, R18.H1_H1 ;  /* 0x30000012ff027230 */ /* 0x000fc60000004100 */
[-C--:B------:R-:W-:Y:S01]  /*da00*/  FMUL.FTZ R4, R0, R5.reuse ;  /* 0x0000000500047220 */ /* 0x080fe20000410000 */
[----:B------:R-:W-:Y:S01]  /*da10*/  F2FP.PACK_AB R8, R8, R32 ;  /* 0x000000200808723e */ /* 0x000fe200000000ff */
[----:B------:R-:W-:Y:S01]  /*da20*/  FMUL.FTZ R3, R2, R5 ;  /* 0x0000000502037220 */ /* 0x000fe20000410000 */
[----:B------:R-:W-:Y:S01]  /*da30*/  F2FP.PACK_AB R5, R34, R60 ;  /* 0x0000003c2205723e */ /* 0x000fe200000000ff */
[----:B------:R-:W-:Y:S01]  /*da40*/  FFMA.FTZ R2, R2, R9, -R4 ;  /* 0x0000000902027223 */ /* 0x000fe20000010804 */
[----:B------:R-:W-:Y:S01]  /*da50*/  F2FP.PACK_AB R4, R6, R21 ;  /* 0x000000150604723e */ /* 0x000fe200000000ff */
[----:B------:R-:W-:Y:S01]  /*da60*/  FFMA.FTZ R3, R0, R9, R3 ;  /* 0x0000000900037223 */ /* 0x000fe20000010003 */
[----:B------:R-:W-:Y:S02]  /*da70*/  F2FP.PACK_AB R9, R35, R61 ;  /* 0x0000003d2309723e */ /* 0x000fe400000000ff */
[----:B------:R-:W-:Y:S02]  /*da80*/  F2FP.PACK_AB R10, R2, R17 ;  /* 0x00000011020a723e */ /* 0x000fe400000000ff */
[----:B------:R-:W-:-:S03]  /*da90*/  F2FP.PACK_AB R6, R3, R15 ;  /* 0x0000000f0306723e */ /* 0x000fc600000000ff */
[----:B------:R1:W-:Y:S04]  /*daa0*/  STS.128 [R101], R8 ;  /* 0x0000000865007388 */ /* 0x0003e80000000c00 */
[----:B------:R1:W-:Y:S02]  /*dab0*/  STS.128 [R14+0xc100], R4 ;  /* 0x00c100040e007388 */ /* 0x0003e40000000c00 */
.L_x_799:
[----:B------:R-:W-:Y:S05]  /*dac0*/  BSYNC B0 ;  /* 0x0000000000007941 */ /* 0x000fea0003800000 */
.L_x_798:
[----:B------:R-:W-:Y:S01]  /*dad0*/  ISETP.GE.AND P0, PT, R106, c[0x0][0x27c], PT ;  /* 0x00009f006a007a0c */ /* 0x000fe20003f06270 */
[----:B------:R-:W-:-:S12]  /*dae0*/  BSSY B0, `(.L_x_800) ;  /* 0x0000062000007945 */ /* 0x000fd80003800000 */
[----:B------:R-:W-:Y:S05]  /*daf0*/  @P0 BRA `(.L_x_801) ;  /* 0x0000060000000947 */ /* 0x000fea0003800000 */
[----:B------:R-:W2:Y:S01]  /*db00*/  LDL R34, [R1+0x3c] ;  /* 0x00003c0001227983 */ /* 0x000ea20000100800 */
[----:B------:R-:W-:Y:S02]  /*db10*/  MOV R0, c[0x0][0x27c] ;  /* 0x00009f0000007a02 */ /* 0x000fe40000000f00 */
[----:B-1----:R-:W-:Y:S02]  /*db20*/  SHF.R.U64 R7, R30, 0x10, R31 ;  /* 0x000000101e077819 */ /* 0x002fe4000000121f */
[----:B------:R-:W-:-:S03]  /*db30*/  LEA.HI R0, R0, R236, RZ, 0x1d ;  /* 0x000000ec00007211 */ /* 0x000fc600078fe8ff */
[----:B------:R-:W-:Y:S01]  /*db40*/  HADD2.F32 R7, -RZ, R7.H0_H0 ;  /* 0x20000007ff077230 */ /* 0x000fe20000004100 */
        /* <DEDUP_REMOVED lines=8> */
[----:B------:R-:W-:-:S03]  /*dbd0*/  HADD2.F32 R2, -RZ, R74.H1_H1 ;  /* 0x3000004aff027230 */ /* 0x000fc60000004100 */
[----:B------:R-:W-:Y:S01]  /*dbe0*/  SHF.L.U32 R16, R0, 0x1, RZ ;  /* 0x0000000100107819 */ /* 0x000fe200000006ff */
[----:B------:R-:W-:-:S04]  /*dbf0*/  HADD2.F32 R0, -RZ, R74.H0_H0 ;  /* 0x2000004aff007230 */ /* 0x000fc80000004100 */
[----:B------:R-:W1:Y:S02]  /*dc00*/  LDS.128 R12, [R16+0xc100] ;  /* 0x00c10000100c7984 */ /* 0x000e640000000c00 */
[----:B-1----:R-:W-:Y:S02]  /*dc10*/  HADD2.F32 R3, -RZ, R13.H0_H0 ;  /* 0x2000000dff037230 */ /* 0x002fe40000004100 */
[----:B--2---:R-:W1:Y:S02]  /*dc20*/  LDS.128 R8, [R34] ;  /* 0x0000000022087984 */ /* 0x004e640000000c00 */
[----:B-1----:R-:W-:-:S05]  /*dc30*/  HADD2.F32 R4, -RZ, R9.H0_H0 ;  /* 0x20000009ff047230 */ /* 0x002fca0000004100 */
[CC--:B------:R-:W-:Y:S02]  /*dc40*/  FMUL.FTZ R5, R4.reuse, R0.reuse ;  /* 0x0000000004057220 */ /* 0x0c0fe40000410000 */
[C---:B------:R-:W-:Y:S02]  /*dc50*/  FMUL.FTZ R0, R3.reuse, R0 ;  /* 0x0000000003007220 */ /* 0x040fe40000410000 */
[-C--:B------:R-:W-:Y:S01]  /*dc60*/  FFMA.FTZ R32, R3, R2.reuse, R5 ;  /* 0x0000000203207223 */ /* 0x080fe20000010005 */
[----:B------:R-:W-:Y:S01]  /*dc70*/  HADD2.F32 R3, -RZ, R13.H1_H1 ;  /* 0x3000000dff037230 */ /* 0x000fe20000004100 */
[----:B------:R-:W-:Y:S01]  /*dc80*/  FFMA.FTZ R33, R4, R2, -R0 ;  /* 0x0000000204217223 */ /* 0x000fe20000010800 */
[----:B------:R-:W-:Y:S01]  /*dc90*/  SHF.R.U32.HI R0, RZ, 0x10, R25 ;  /* 0x00000010ff007819 */ /* 0x000fe20000011619 */
[----:B------:R-:W-:Y:S01]  /*dca0*/  HADD2.F32 R4, -RZ, R9.H1_H1 ;  /* 0x30000009ff047230 */ /* 0x000fe20000004100 */
[----:B------:R-:W-:-:S03]  /*dcb0*/  SHF.R.U32.HI R2, RZ, 0x10, R29 ;  /* 0x00000010ff027819 */ /* 0x000fc6000001161d */
[----:B------:R-:W-:Y:S02]  /*dcc0*/  HADD2.F32 R0, -RZ, R0.H0_H0 ;  /* 0x20000000ff007230 */ /* 0x000fe40000004100 */
[----:B------:R-:W-:-:S03]  /*dcd0*/  HADD2.F32 R2, -RZ, R2.H0_H0 ;  /* 0x20000002ff027230 */ /* 0x000fc60000004100 */
[CC--:B------:R-:W-:Y:S02]  /*dce0*/  FMUL.FTZ R5, R4.reuse, R0.reuse ;  /* 0x0000000004057220 */ /* 0x0c0fe40000410000 */
[C---:B------:R-:W-:Y:S02]  /*dcf0*/  FMUL.FTZ R0, R3.reuse, R0 ;  /* 0x0000000003007220 */ /* 0x040fe40000410000 */
[-C--:B------:R-:W-:Y:S01]  /*dd00*/  FFMA.FTZ R22, R3, R2.reuse, R5 ;  /* 0x0000000203167223 */ /* 0x080fe20000010005 */
[----:B------:R-:W-:Y:S01]  /*dd10*/  HADD2.F32 R3, -RZ, R12.H0_H0 ;  /* 0x2000000cff037230 */ /* 0x000fe20000004100 */
[----:B------:R-:W-:Y:S01]  /*dd20*/  FFMA.FTZ R23, R4, R2, -R0 ;  /* 0x0000000204177223 */ /* 0x000fe20000010800 */
[----:B------:R-:W-:Y:S02]  /*dd30*/  HADD2.F32 R0, -RZ, R75.H0_H0 ;  /* 0x2000004bff007230 */ /* 0x000fe40000004100 */
[----:B------:R-:W-:Y:S02]  /*dd40*/  HADD2.F32 R4, -RZ, R8.H0_H0 ;  /* 0x20000008ff047230 */ /* 0x000fe40000004100 */
[----:B------:R-:W-:-:S03]  /*dd50*/  HADD2.F32 R2, -RZ, R76.H0_H0 ;  /* 0x2000004cff027230 */ /* 0x000fc60000004100 */
[CC--:B------:R-:W-:Y:S02]  /*dd60*/  FMUL.FTZ R5, R4.reuse, R0.reuse ;  /* 0x0000000004057220 */ /* 0x0c0fe40000410000 */
[C---:B------:R-:W-:Y:S02]  /*dd70*/  FMUL.FTZ R0, R3.reuse, R0 ;  /* 0x0000000003007220 */ /* 0x040fe40000410000 */
[-C--:B------:R-:W-:Y:S01]  /*dd80*/  FFMA.FTZ R20, R3, R2.reuse, R5 ;  /* 0x0000000203147223 */ /* 0x080fe20000010005 */
[----:B------:R-:W-:Y:S01]  /*dd90*/  HADD2.F32 R3, -RZ, R14.H0_H0 ;  /* 0x2000000eff037230 */ /* 0x000fe20000004100 */
[----:B------:R-:W-:Y:S01]  /*dda0*/  FFMA.FTZ R21, R4, R2, -R0 ;  /* 0x0000000204157223 */ /* 0x000fe20000010800 */
[----:B------:R-:W-:Y:S02]  /*ddb0*/  HADD2.F32 R0, -RZ, R75.H1_H1 ;  /* 0x3000004bff007230 */ /* 0x000fe40000004100 */
        /* <DEDUP_REMOVED lines=9> */
[----:B------:R-:W-:-:S03]  /*de50*/  HADD2.F32 R2, -RZ, R77.H1_H1 ;  /* 0x3000004dff027230 */ /* 0x000fc60000004100 */
        /* <DEDUP_REMOVED lines=13> */
[----:B------:R-:W-:Y:S01]  /*df30*/  HADD2.F32 R3, -RZ, R8.H1_H1 ;  /* 0x30000008ff037230 */ /* 0x000fe20000004100 */
[----:B------:R-:W-:Y:S01]  /*df40*/  FFMA.FTZ R11, R4, R2, -R0 ;  /* 0x00000002040b7223 */ /* 0x000fe20000010800 */
[----:B------:R-:W-:Y:S02]  /*df50*/  SHF.R.U64 R0, R24, 0x10, R25 ;  /* 0x0000001018007819 */ /* 0x000fe40000001219 */
[----:B------:R-:W-:Y:S02]  /*df60*/  SHF.R.U64 R2, R28, 0x10, R29 ;  /* 0x000000101c027819 */ /* 0x000fe4000000121d */
[----:B------:R-:W-:Y:S01]  /*df70*/  SHF.R.U64 R5, R26, 0x10, R27 ;  /* 0x000000101a057819 */ /* 0x000fe2000000121b */
[----:B------:R-:W-:Y:S01]  /*df80*/  HADD2.F32 R4, -RZ, R0.H0_H0 ;  /* 0x20000000ff047230 */ /* 0x000fe20000004100 */
[----:B------:R-:W-:Y:S01]  /*df90*/  F2FP.PACK_AB R11, R11, R17 ;  /* 0x000000110b0b723e */ /* 0x000fe200000000ff */
[----:B------:R-:W-:-:S02]  /*dfa0*/  HADD2.F32 R0, -RZ, R12.H1_H1 ;  /* 0x3000000cff007230 */ /* 0x000fc40000004100 */
[----:B------:R-:W-:Y:S01]  /*dfb0*/  HADD2.F32 R6, -RZ, R2.H0_H0 ;  /* 0x20000002ff067230 */ /* 0x000fe20000004100 */
[CC--:B------:R-:W-:Y:S01]  /*dfc0*/  FMUL.FTZ R2, R3.reuse, R4.reuse ;  /* 0x0000000403027220 */ /* 0x0c0fe20000410000 */
[----:B------:R-:W-:Y:S01]  /*dfd0*/  HADD2.F32 R5, -RZ, R5.H0_H0 ;  /* 0x20000005ff057230 */ /* 0x000fe20000004100 */
[C---:B------:R-:W-:Y:S02]  /*dfe0*/  FMUL.FTZ R4, R0.reuse, R4 ;  /* 0x0000000400047220 */ /* 0x040fe40000410000 */
[-C--:B------:R-:W-:Y:S01]  /*dff0*/  FFMA.FTZ R8, R0, R6.reuse, R2 ;  /* 0x0000000600087223 */ /* 0x080fe20000010002 */
[----:B------:R-:W-:Y:S01]  /*e000*/  HADD2.F32 R0, -RZ, R14.H1_H1 ;  /* 0x3000000eff007230 */ /* 0x000fe20000004100 */
[----:B------:R-:W-:Y:S01]  /*e010*/  FFMA.FTZ R6, R3, R6, -R4 ;  /* 0x0000000603067223 */ /* 0x000fe20000010804 */
[----:B------:R-:W-:-:S03]  /*e020*/  HADD2.F32 R2, -RZ, R10.H1_H1 ;  /* 0x3000000aff027230 */ /* 0x000fc60000004100 */
[-C--:B------:R-:W-:Y:S02]  /*e030*/  FMUL.FTZ R4, R0, R5.reuse ;  /* 0x0000000500047220 */ /* 0x080fe40000410000 */
[----:B------:R-:W-:Y:S01]  /*e040*/  FMUL.FTZ R3, R2, R5 ;  /* 0x0000000502037220 */ /* 0x000fe20000410000 */
[----:B------:R-:W-:Y:S01]  /*e050*/  F2FP.PACK_AB R5, R22, R32 ;  /* 0x000000201605723e */ /* 0x000fe200000000ff */
[-C--:B------:R-:W-:Y:S01]  /*e060*/  FFMA.FTZ R2, R2, R7.reuse, -R4 ;  /* 0x0000000702027223 */ /* 0x080fe20000010804 */
[----:B------:R-:W-:Y:S01]  /*e070*/  F2FP.PACK_AB R4, R8, R20 ;  /* 0x000000140804723e */ /* 0x000fe200000000ff */
[----:B------:R-:W-:Y:S01]  /*e080*/  FFMA.FTZ R3, R0, R7, R3 ;  /* 0x0000000700037223 */ /* 0x000fe20000010003 */
[----:B------:R-:W-:Y:S02]  /*e090*/  F2FP.PACK_AB R7, R9, R13 ;  /* 0x0000000d0907723e */ /* 0x000fe400000000ff */
[----:B------:R-:W-:Y:S02]  /*e0a0*/  F2FP.PACK_AB R9, R23, R33 ;  /* 0x000000211709723e */ /* 0x000fe400000000ff */
[----:B------:R-:W-:-:S02]  /*e0b0*/  F2FP.PACK_AB R8, R6, R21 ;  /* 0x000000150608723e */ /* 0x000fc400000000ff */
[----:B------:R-:W-:Y:S02]  /*e0c0*/  F2FP.PACK_AB R10, R2, R18 ;  /* 0x00000012020a723e */ /* 0x000fe400000000ff */
[----:B------:R-:W-:-:S03]  /*e0d0*/  F2FP.PACK_AB R6, R3, R19 ;  /* 0x000000130306723e */ /* 0x000fc600000000ff */
[----:B------:R1:W-:Y:S04]  /*e0e0*/  STS.128 [R34], R8 ;  /* 0x0000000822007388 */ /* 0x0003e80000000c00 */
[----:B------:R1:W-:Y:S02]  /*e0f0*/  STS.128 [R16+0xc100], R4 ;  /* 0x00c1000410007388 */ /* 0x0003e40000000c00 */
.L_x_801:
[----:B------:R-:W-:Y:S05]  /*e100*/  BSYNC B0 ;  /* 0x0000000000007941 */ /* 0x000fea0003800000 */
.L_x_800:
[----:B------:R-:W-:-:S13]  /*e110*/  ISETP.GE.AND P0, PT, R103, c[0x0][0x27c], PT ;  /* 0x00009f0067007a0c */ /* 0x000fda0003f06270 */
[----:B------:R-:W-:Y:S05]  /*e120*/  @P0 BRA `(.L_x_797) ;  /* 0x0000060000000947 */ /* 0x000fea0003800000 */
[----:B------:R-:W2:Y:S01]  /*e130*/  LDL R60, [R1+0x34] ;  /* 0x00003400013c7983 */ /* 0x000ea20000100800 */
[----:B------:R-:W-:Y:S01]  /*e140*/  MOV R0, c[0x0][0x27c] ;  /* 0x00009f0000007a02 */ /* 0x000fe20000000f00 */
[----:B------:R-:W-:Y:S01]  /*e150*/  HADD2.F32 R13, -RZ, R79.H0_H0 ;  /* 0x2000004fff0d7230 */ /* 0x000fe20000004100 */
[----:B-1----:R-:W-:Y:S01]  /*e160*/  SHF.R.U32.HI R8, RZ, 0x10, R37 ;  /* 0x00000010ff087819 */ /* 0x002fe20000011625 */
[----:B------:R-:W-:Y:S01]  /*e170*/  HADD2.F32 R15, -RZ, R80.H0_H0 ;  /* 0x20000050ff0f7230 */ /* 0x000fe20000004100 */
[----:B------:R-:W-:Y:S01]  /*e180*/  LEA.HI R0, R0, R235, RZ, 0x1d ;  /* 0x000000eb00007211 */ /* 0x000fe200078fe8ff */
[----:B------:R-:W-:Y:S01]  /*e190*/  HADD2.F32 R11, -RZ, R81.H0_H0 ;  /* 0x20000051ff0b7230 */ /* 0x000fe20000004100 */
[----:B------:R-:W-:Y:S01]  /*e1a0*/  SHF.R.U32.HI R9, RZ, 0x10, R41 ;  /* 0x00000010ff097819 */ /* 0x000fe20000011629 */
[----:B------:R-:W-:Y:S01]  /*e1b0*/  HADD2.F32 R10, -RZ, R8.H0_H0 ;  /* 0x20000008ff0a7230 */ /* 0x000fe20000004100 */
[----:B------:R-:W-:Y:S02]  /*e1c0*/  SHF.R.S32.HI R2, RZ, 0x1f, R0 ;  /* 0x0000001fff027819 */ /* 0x000fe40000011400 */
[----:B------:R-:W-:-:S02]  /*e1d0*/  SHF.L.U32 R3, R0, 0x3, RZ ;  /* 0x0000000300037819 */ /* 0x000fc400000006ff */
[----:B------:R-:W-:Y:S02]  /*e1e0*/  LEA.HI R0, R2, R0, RZ, 0x3 ;  /* 0x0000000002007211 */ /* 0x000fe400078f18ff */
[----:B------:R-:W-:Y:S02]  /*e1f0*/  LOP3.LUT R2, R237, 0x38, R3, 0xf8, !PT ;  /* 0x00000038ed027812 */ /* 0x000fe400078ef803 */
[----:B------:R-:W-:Y:S02]  /*e200*/  SHF.L.U32 R0, R0, 0xa, RZ ;  /* 0x0000000a00007819 */ /* 0x000fe400000006ff */
[----:B------:R-:W-:Y:S02]  /*e210*/  LOP3.LUT R2, R2, R238, RZ, 0x3c, !PT ;  /* 0x000000ee02027212 */ /* 0x000fe400078e3cff */
[----:B------:R-:W-:Y:S02]  /*e220*/  LOP3.LUT R0, R0, 0x7fffe000, RZ, 0xc0, !PT ;  /* 0x7fffe00000007812 */ /* 0x000fe400078ec0ff */
[----:B------:R-:W-:-:S02]  /*e230*/  SHF.R.U64 R33, R36, 0x10, R37 ;  /* 0x0000001024217819 */ /* 0x000fc40000001225 */
[----:B------:R-:W-:Y:S02]  /*e240*/  IADD3 R0, R2, R0, R239 ;  /* 0x0000000002007210 */ /* 0x000fe40007ffe0ef */
[--C-:B------:R-:W-:Y:S01]  /*e250*/  SHF.R.U64 R30, R38, 0x10, R39.reuse ;  /* 0x00000010261e7819 */ /* 0x100fe20000001227 */
[----:B------:R-:W-:Y:S01]  /*e260*/  HADD2.F32 R38, -RZ, R9.H0_H0 ;  /* 0x20000009ff267230 */ /* 0x000fe20000004100 */
[----:B------:R-:W-:Y:S01]  /*e270*/  SHF.L.U32 R22, R0, 0x1, RZ ;  /* 0x0000000100167819 */ /* 0x000fe200000006ff */
[----:B------:R-:W-:Y:S01]  /*e280*/  HADD2.F32 R0, -RZ, R78.H0_H0 ;  /* 0x2000004eff007230 */ /* 0x000fe20000004100 */
[----:B------:R-:W-:Y:S02]  /*e290*/  SHF.R.U32.HI R24, RZ, 0x10, R39 ;  /* 0x00000010ff187819 */ /* 0x000fe40000011627 */
[----:B------:R-:W-:Y:S01]  /*e2a0*/  SHF.R.U32.HI R28, RZ, 0x10, R43 ;  /* 0x00000010ff1c7819 */ /* 0x000fe2000001162b */
[----:B------:R-:W1:Y:S01]  /*e2b0*/  LDS.128 R16, [R22+0xc100] ;  /* 0x00c1000016107984 */ /* 0x000e620000000c00 */
[----:B------:R-:W-:-:S02]  /*e2c0*/  SHF.R.U64 R40, R40, 0x10, R41 ;  /* 0x0000001028287819 */ /* 0x000fc40000001229 */
[----:B------:R-:W-:Y:S01]  /*e2d0*/  SHF.R.U64 R34, R42, 0x10, R43 ;  /* 0x000000102a227819 */ /* 0x000fe2000000122b */
[----:B------:R-:W-:Y:S02]  /*e2e0*/  HADD2.F32 R37, -RZ, R28.H0_H0 ;  /* 0x2000001cff257230 */ /* 0x000fe40000004100 */
[----:B------:R-:W-:Y:S02]  /*e2f0*/  HADD2.F32 R28, -RZ, R40.H0_H0 ;  /* 0x20000028ff1c7230 */ /* 0x000fe40000004100 */
[----:B-1----:R-:W-:-:S05]  /*e300*/  HADD2.F32 R2, -RZ, R17.H0_H0 ;  /* 0x20000011ff027230 */ /* 0x002fca0000004100 */
[-C--:B------:R-:W-:Y:S01]  /*e310*/  FMUL.FTZ R23, R2, R0.reuse ;  /* 0x0000000002177220 */ /* 0x080fe20000410000 */
[----:B--2---:R-:W1:Y:S02]  /*e320*/  LDS.128 R4, [R60] ;  /* 0x000000003c047984 */ /* 0x004e640000000c00 */
[--C-:B-1----:R-:W-:Y:S02]  /*e330*/  HADD2.F32 R14, -RZ, R5.reuse.H0_H0 ;  /* 0x20000005ff0e7230 */ /* 0x102fe40000004100 */
[----:B------:R-:W-:Y:S02]  /*e340*/  HADD2.F32 R20, -RZ, R5.H1_H1 ;  /* 0x30000005ff147230 */ /* 0x000fe40000004100 */
[----:B------:R-:W-:Y:S01]  /*e350*/  HADD2.F32 R21, -RZ, R4.H0_H0 ;  /* 0x20000004ff157230 */ /* 0x000fe20000004100 */
[----:B------:R-:W-:Y:S01]  /*e360*/  FMUL.FTZ R3, R14, R0 ;  /* 0x000000000e037220 */ /* 0x000fe20000410000 */
[----:B------:R-:W-:Y:S01]  /*e370*/  HADD2.F32 R0, -RZ, R78.H1_H1 ;  /* 0x3000004eff007230 */ /* 0x000fe20000004100 */
[----:B------:R-:W-:Y:S01]  /*e380*/  FMUL.FTZ R5, R20, R10 ;  /* 0x0000000a14057220 */ /* 0x000fe20000410000 */
[----:B------:R-:W-:Y:S01]  /*e390*/  HADD2.F32 R12, -RZ, R6.H0_H0 ;  /* 0x20000006ff0c7230 */ /* 0x000fe20000004100 */
[-C--:B------:R-:W-:Y:S01]  /*e3a0*/  FFMA.FTZ R36, R2, R13.reuse, R3 ;  /* 0x0000000d02247223 */ /* 0x080fe20000010003 */
[----:B------:R-:W-:Y:S01]  /*e3b0*/  HADD2.F32 R2, -RZ, R17.H1_H1 ;  /* 0x30000011ff027230 */ /* 0x000fe20000004100 */
[----:B------:R-:W-:Y:S01]  /*e3c0*/  FMUL.FTZ R8, R21, R0 ;  /* 0x0000000015087220 */ /* 0x000fe20000410000 */
[----:B------:R-:W-:Y:S01]  /*e3d0*/  HADD2.F32 R3, -RZ, R16.H0_H0 ;  /* 0x20000010ff037230 */ /* 0x000fe20000004100 */
[----:B------:R-:W-:Y:S01]  /*e3e0*/  FFMA.FTZ R26, R14, R13, -R23 ;  /* 0x0000000d0e1a7223 */ /* 0x000fe20000010817 */
[----:B------:R-:W-:Y:S01]  /*e3f0*/  HADD2.F32 R23, -RZ, R24.H0_H0 ;  /* 0x20000018ff177230 */ /* 0x000fe20000004100 */
[C---:B------:R-:W-:Y:S01]  /*e400*/  FMUL.FTZ R29, R2.reuse, R10 ;  /* 0x0000000a021d7220 */ /* 0x040fe20000410000 */
[----:B------:R-:W-:Y:S01]  /*e410*/  HADD2.F32 R10, -RZ, R4.H1_H1 ;  /* 0x30000004ff0a7230 */ /* 0x000fe20000004100 */
[----:B------:R-:W-:Y:S01]  /*e420*/  FFMA.FTZ R35, R2, R38, R5 ;  /* 0x0000002602237223 */ /* 0x000fe20000010005 */
[----:B------:R-:W-:Y:S01]  /*e430*/  HADD2.F32 R2, -RZ, R18.H0_H0 ;  /* 0x20000012ff027230 */ /* 0x000fe20000004100 */
[C---:B------:R-:W-:Y:S01]  /*e440*/  FMUL.FTZ R27, R3.reuse, R0 ;  /* 0x00000000031b7220 */ /* 0x040fe20000410000 */
[----:B------:R-:W-:Y:S01]  /*e450*/  HADD2.F32 R0, -RZ, R79.H1_H1 ;  /* 0x3000004fff007230 */ /* 0x000fe20000004100 */
[-C--:B------:R-:W-:Y:S01]  /*e460*/  FFMA.FTZ R32, R3, R15.reuse, R8 ;  /* 0x0000000f03207223 */ /* 0x080fe20000010008 */
[----:B------:R-:W-:Y:S01]  /*e470*/  HADD2.F32 R8, -RZ, R7.H0_H0 ;  /* 0x20000007ff087230 */ /* 0x000fe20000004100 */
[----:B------:R-:W-:Y:S01]  /*e480*/  FFMA.FTZ R15, R21, R15, -R27 ;  /* 0x0000000f150f7223 */ /* 0x000fe2000001081b */
[----:B------:R-:W-:Y:S01]  /*e490*/  HADD2.F32 R4, -RZ, R19.H0_H0 ;  /* 0x20000013ff047230 */ /* 0x000fe20000004100 */
[-C--:B------:R-:W-:Y:S01]  /*e4a0*/  FMUL.FTZ R3, R12, R0.reuse ;  /* 0x000000000c037220 */ /* 0x080fe20000410000 */
[----:B------:R-:W-:Y:S01]  /*e4b0*/  HADD2.F32 R7, -RZ, R7.H1_H1 ;  /* 0x30000007ff077230 */ /* 0x000fe20000004100 */
[C---:B------:R-:W-:Y:S01]  /*e4c0*/  FMUL.FTZ R25, R2.reuse, R0 ;  /* 0x0000000002197220 */ /* 0x040fe20000410000 */
[----:B------:R-:W-:Y:S01]  /*e4d0*/  HADD2.F32 R0, -RZ, R80.H1_H1 ;  /* 0x30000050ff007230 */ /* 0x000fe20000004100 */
[-C--:B------:R-:W-:Y:S01]  /*e4e0*/  FFMA.FTZ R31, R2, R11.reuse, R3 ;  /* 0x0000000b021f7223 */ /* 0x080fe20000010003 */
[----:B------:R-:W-:Y:S01]  /*e4f0*/  HADD2.F32 R2, -RZ, R82.H0_H0 ;  /* 0x20000052ff027230 */ /* 0x000fe20000004100 */
[----:B------:R-:W-:Y:S01]  /*e500*/  FFMA.FTZ R12, R12, R11, -R25 ;  /* 0x0000000b0c0c7223 */ /* 0x000fe20000010819 */
[----:B------:R-:W-:Y:S01]  /*e510*/  HADD2.F32 R3, -RZ, R19.H1_H1 ;  /* 0x30000013ff037230 */ /* 0x000fe20000004100 */
[-C--:B------:R-:W-:Y:S01]  /*e520*/  FMUL.FTZ R13, R8, R0.reuse ;  /* 0x00000000080d7220 */ /* 0x080fe20000410000 */
[----:B------:R-:W-:Y:S01]  /*e530*/  HADD2.F32 R9, -RZ, R6.H1_H1 ;  /* 0x30000006ff097230 */ /* 0x000fe20000004100 */
[C---:B------:R-:W-:Y:S01]  /*e540*/  FMUL.FTZ R17, R4.reuse, R0 ;  /* 0x0000000004117220 */ /* 0x040fe20000410000 */
[----:B------:R-:W-:Y:S01]  /*e550*/  HADD2.F32 R6, -RZ, R16.H1_H1 ;  /* 0x30000010ff067230 */ /* 0x000fe20000004100 */
[----:B------:R-:W-:Y:S01]  /*e560*/  FFMA.FTZ R19, R4, R2, R13 ;  /* 0x0000000204137223 */ /* 0x000fe2000001000d */
[----:B------:R-:W-:Y:S01]  /*e570*/  HADD2.F32 R4, -RZ, R33.H0_H0 ;  /* 0x20000021ff047230 */ /* 0x000fe20000004100 */
[-C--:B------:R-:W-:Y:S01]  /*e580*/  FMUL.FTZ R0, R7, R23.reuse ;  /* 0x0000001707007220 */ /* 0x080fe20000410000 */
[----:B------:R-:W-:Y:S01]  /*e590*/  HADD2.F32 R14, -RZ, R30.H0_H0 ;  /* 0x2000001eff0e7230 */ /* 0x000fe20000004100 */
[C---:B------:R-:W-:Y:S01]  /*e5a0*/  FMUL.FTZ R13, R3.reuse, R23 ;  /* 0x00000017030d7220 */ /* 0x040fe20000410000 */
[----:B------:R-:W-:Y:S01]  /*e5b0*/  HADD2.F32 R5, -RZ, R18.H1_H1 ;  /* 0x30000012ff057230 */ /* 0x000fe20000004100 */
[----:B------:R-:W-:Y:S01]  /*e5c0*/  FFMA.FTZ R16, R3, R37, R0 ;  /* 0x0000002503107223 */ /* 0x000fe20000010000 */
[----:B------:R-:W-:Y:S01]  /*e5d0*/  HADD2.F32 R24, -RZ, R34.H0_H0 ;  /* 0x20000022ff187230 */ /* 0x000fe20000004100 */
[----:B------:R-:W-:-:S02]  /*e5e0*/  FMUL.FTZ R3, R10, R4 ;  /* 0x000000040a037220 */ /* 0x000fc40000410000 */
[----:B------:R-:W-:Y:S02]  /*e5f0*/  FMUL.FTZ R0, R9, R14 ;  /* 0x0000000e09007220 */ /* 0x000fe40000410000 */
[C---:B------:R-:W-:Y:S02]  /*e600*/  FFMA.FTZ R18, R6.reuse, R28, R3 ;  /* 0x0000001c06127223 */ /* 0x040fe40000010003 */
[----:B------:R-:W-:Y:S02]  /*e610*/  FMUL.FTZ R4, R6, R4 ;  /* 0x0000000406047220 */ /* 0x000fe40000410000 */
[C---:B------:R-:W-:Y:S02]  /*e620*/  FMUL.FTZ R3, R5.reuse, R14 ;  /* 0x0000000e05037220 */ /* 0x040fe40000410000 */
[----:B------:R-:W-:Y:S01]  /*e630*/  FFMA.FTZ R23, R5, R24, R0 ;  /* 0x0000001805177223 */ /* 0x000fe20000010000 */
[----:B------:R-:W-:Y:S01]  /*e640*/  F2FP.PACK_AB R5, R35, R36 ;  /* 0x000000242305723e */ /* 0x000fe200000000ff */
[----:B------:R-:W-:-:S02]  /*e650*/  FFMA.FTZ R14, R20, R38, -R29 ;  /* 0x00000026140e7223 */ /* 0x000fc4000001081d */
[----:B------:R-:W-:Y:S02]  /*e660*/  FFMA.FTZ R2, R8, R2, -R17 ;  /* 0x0000000208027223 */ /* 0x000fe40000010811 */
        /* <DEDUP_REMOVED lines=9> */
[----:B------:R-:W-:-:S03]  /*e700*/  F2FP.PACK_AB R6, R23, R31 ;  /* 0x0000001f1706723e */ /* 0x000fc600000000ff */
[----:B------:R1:W-:Y:S04]  /*e710*/  STS.128 [R60], R8 ;  /* 0x000000083c007388 */ /* 0x0003e80000000c00 */
[----:B------:R1:W-:Y:S02]  /*e720*/  STS.128 [R22+0xc100], R4 ;  /* 0x00c1000416007388 */ /* 0x0003e40000000c00 */
.L_x_797:
[----:B------:R-:W-:Y:S05]  /*e730*/  BSYNC B1 ;  /* 0x0000000000017941 */ /* 0x000fea0003800000 */
.L_x_796:
[----:B------:R-:W-:-:S04]  /*e740*/  IADD3 R0, R222, 0x40, RZ ;  /* 0x00000040de007810 */ /* 0x000fc80007ffe0ff */
[----:B------:R-:W-:-:S13]  /*e750*/  ISETP.GE.AND P0, PT, R0, R73, PT ;  /* 0x000000490000720c */ /* 0x000fda0003f06270 */
[----:B------:R-:W-:Y:S05]  /*e760*/  @P0 BRA `(.L_x_781) ;  /* 0x0000132000000947 */ /* 0x000fea0003800000 */
[----:B------:R2:W5:Y:S01]  /*e770*/  LDL R42, [R1+0x18] ;  /* 0x00001800012a7983 */ /* 0x0005620000100800 */
[----:B------:R-:W-:Y:S01]  /*e780*/  ISETP.GE.AND P0, PT, R104, c[0x0][0x27c], PT ;  /* 0x00009f0068007a0c */ /* 0x000fe20003f06270 */
[----:B------:R-:W-:Y:S01]  /*e790*/  BSSY B0, `(.L_x_802) ;  /* 0x0000069000007945 */ /* 0x000fe20003800000 */
[C---:B------:R-:W-:Y:S02]  /*e7a0*/  IADD3 R43, R222.reuse, 0x40, RZ ;  /* 0x00000040de2b7810 */ /* 0x040fe40007ffe0ff */
[----:B-1----:R-:W-:-:S03]  /*e7b0*/  IADD3 R60, R222, 0x40, RZ ;  /* 0x00000040de3c7810 */ /* 0x002fc60007ffe0ff */
[----:B------:R-:W-:Y:S02]  /*e7c0*/  IMAD.SHL.U32 R43, R43, 0x40, RZ ;  /* 0x000000402b2b7824 */ /* 0x000fe400078e00ff */
[----:B------:R-:W-:-:S03]  /*e7d0*/  IMAD.SHL.U32 R60, R60, 0x40, RZ ;  /* 0x000000403c3c7824 */ /* 0x000fc600078e00ff */
[----:B------:R-:W-:Y:S02]  /*e7e0*/  LOP3.LUT R43, R43, 0x1c0, RZ, 0xc0, !PT ;  /* 0x000001c02b2b7812 */ /* 0x000fe400078ec0ff */
[----:B------:R-:W-:Y:S02]  /*e7f0*/  LOP3.LUT R60, R60, 0x1c0, RZ, 0xc0, !PT ;  /* 0x000001c03c3c7812 */ /* 0x000fe400078ec0ff */
[----:B------:R-:W-:Y:S01]  /*e800*/  SHF.R.U32.HI R43, RZ, 0x3, R43 ;  /* 0x00000003ff2b7819 */ /* 0x000fe2000001162b */
[----:B------:R-:W-:Y:S05]  /*e810*/  @P0 BRA `(.L_x_803) ;  /* 0x0000060000000947 */ /* 0x000fea0003800000 */
[----:B------:R-:W3:Y:S01]  /*e820*/  LDL R41, [R1+0x44] ;  /* 0x0000440001297983 */ /* 0x000ee20000100800 */
[----:B------:R-:W-:Y:S02]  /*e830*/  MOV R0, c[0x0][0x27c] ;  /* 0x00009f0000007a02 */ /* 0x000fe40000000f00 */
[----:B------:R-:W-:Y:S02]  /*e840*/  SHF.R.U32.HI R23, RZ, 0x10, R49 ;  /* 0x00000010ff177819 */ /* 0x000fe40000011631 */
[----:B------:R-:W-:-:S02]  /*e850*/  LEA.HI R0, R0, R248, RZ, 0x1d ;  /* 0x000000f800007211 */ /* 0x000fc400078fe8ff */
[----:B------:R-:W-:Y:S02]  /*e860*/  SHF.R.U32.HI R24, RZ, 0x10, R45 ;  /* 0x00000010ff187819 */ /* 0x000fe4000001162d */
[----:B------:R-:W-:Y:S02]  /*e870*/  SHF.R.S32.HI R3, RZ, 0x1f, R0 ;  /* 0x0000001fff037819 */ /* 0x000fe40000011400 */
[----:B------:R-:W-:Y:S01]  /*e880*/  SHF.L.U32 R2, R0, 0x3, RZ ;  /* 0x0000000300027819 */ /* 0x000fe200000006ff */
[----:B------:R-:W-:Y:S01]  /*e890*/  HADD2.F32 R40, -RZ, R24.H0_H0 ;  /* 0x20000018ff287230 */ /* 0x000fe20000004100 */
[----:B------:R-:W-:Y:S02]  /*e8a0*/  LEA.HI R0, R3, R0, RZ, 0x3 ;  /* 0x0000000003007211 */ /* 0x000fe400078f18ff */
[----:B------:R-:W-:Y:S02]  /*e8b0*/  LOP3.LUT R2, R60, 0x38, R2, 0xf8, !PT ;  /* 0x000000383c027812 */ /* 0x000fe400078ef802 */
[----:B------:R-:W-:-:S02]  /*e8c0*/  SHF.L.U32 R0, R0, 0xa, RZ ;  /* 0x0000000a00007819 */ /* 0x000fc400000006ff */
[----:B------:R-:W-:Y:S02]  /*e8d0*/  LOP3.LUT R2, R2, R43, RZ, 0x3c, !PT ;  /* 0x0000002b02027212 */ /* 0x000fe400078e3cff */
[----:B------:R-:W-:Y:S02]  /*e8e0*/  LOP3.LUT R0, R0, 0x7fffe000, RZ, 0xc0, !PT ;  /* 0x7fffe00000007812 */ /* 0x000fe400078ec0ff */
[----:B------:R-:W-:Y:S02]  /*e8f0*/  SHF.R.U32.HI R25, RZ, 0x10, R51 ;  /* 0x00000010ff197819 */ /* 0x000fe40000011633 */
[----:B-----5:R-:W-:Y:S02]  /*e900*/  IADD3 R0, R2, R0, R42 ;  /* 0x0000000002007210 */ /* 0x020fe40007ffe02a */
[----:B------:R-:W-:Y:S02]  /*e910*/  SHF.R.U64 R36, R48, 0x10, R49 ;  /* 0x0000001030247819 */ /* 0x000fe40000001231 */
[----:B------:R-:W-:Y:S01]  /*e920*/  SHF.L.U32 R22, R0, 0x1, RZ ;  /* 0x0000000100167819 */ /* 0x000fe200000006ff */
[----:B------:R-:W-:Y:S01]  /*e930*/  HADD2.F32 R0, -RZ, R81.H1_H1 ;  /* 0x30000051ff007230 */ /* 0x000fe20000004100 */
[----:B------:R-:W-:-:S02]  /*e940*/  SHF.R.U32.HI R27, RZ, 0x10, R47 ;  /* 0x00000010ff1b7819 */ /* 0x000fc4000001162f */
[----:B------:R-:W-:Y:S01]  /*e950*/  SHF.R.U64 R38, R44, 0x10, R45 ;  /* 0x000000102c267819 */ /* 0x000fe2000000122d */
[----:B------:R-:W1:Y:S01]  /*e960*/  LDS.128 R8, [R22+0xc100] ;  /* 0x00c1000016087984 */ /* 0x000e620000000c00 */
[----:B------:R-:W-:Y:S01]  /*e970*/  SHF.R.U64 R31, R50, 0x10, R51 ;  /* 0x00000010321f7819 */ /* 0x000fe20000001233 */
[----:B------:R-:W-:Y:S01]  /*e980*/  HADD2.F32 R39, -RZ, R27.H0_H0 ;  /* 0x2000001bff277230 */ /* 0x000fe20000004100 */
[----:B------:R-:W-:Y:S01]  /*e990*/  SHF.R.U64 R37, R46, 0x10, R47 ;  /* 0x000000102e257819 */ /* 0x000fe2000000122f */
[----:B------:R-:W-:Y:S02]  /*e9a0*/  HADD2.F32 R38, -RZ, R38.H0_H0 ;  /* 0x20000026ff267230 */ /* 0x000fe40000004100 */
[--C-:B-1----:R-:W-:Y:S02]  /*e9b0*/  HADD2.F32 R3, -RZ, R9.reuse.H0_H0 ;  /* 0x20000009ff037230 */ /* 0x102fe40000004100 */
[----:B------:R-:W-:Y:S02]  /*e9c0*/  HADD2.F32 R2, -RZ, R9.H1_H1 ;  /* 0x30000009ff027230 */ /* 0x000fe40000004100 */
[--C-:B------:R-:W-:Y:S01]  /*e9d0*/  HADD2.F32 R9, -RZ, R8.reuse.H0_H0 ;  /* 0x20000008ff097230 */ /* 0x100fe20000004100 */
[----:B------:R-:W-:Y:S01]  /*e9e0*/  FMUL.FTZ R30, R3, R0 ;  /* 0x00000000031e7220 */ /* 0x000fe20000410000 */
[----:B------:R-:W-:-:S02]  /*e9f0*/  HADD2.F32 R13, -RZ, R8.H1_H1 ;  /* 0x30000008ff0d7230 */ /* 0x000fc40000004100 */
[----:B------:R-:W-:Y:S02]  /*ea00*/  HADD2.F32 R8, -RZ, R11.H0_H0 ;  /* 0x2000000bff087230 */ /* 0x000fe40000004100 */
[--C-:B------:R-:W-:Y:S02]  /*ea10*/  HADD2.F32 R12, -RZ, R10.reuse.H0_H0 ;  /* 0x2000000aff0c7230 */ /* 0x100fe40000004100 */
[----:B------:R-:W-:Y:S01]  /*ea20*/  HADD2.F32 R10, -RZ, R10.H1_H1 ;  /* 0x3000000aff0a7230 */ /* 0x000fe20000004100 */
[----:B---3--:R-:W1:Y:S02]  /*ea30*/  LDS.128 R4, [R41] ;  /* 0x0000000029047984 */ /* 0x008e640000000c00 */
[----:B-1----:R-:W-:Y:S02]  /*ea40*/  HADD2.F32 R21, -RZ, R5.H0_H0 ;  /* 0x20000005ff157230 */ /* 0x002fe40000004100 */
[--C-:B------:R-:W-:Y:S02]  /*ea50*/  HADD2.F32 R15, -RZ, R7.reuse.H0_H0 ;  /* 0x20000007ff0f7230 */ /* 0x100fe40000004100 */
[----:B------:R-:W-:-:S02]  /*ea60*/  HADD2.F32 R14, -RZ, R7.H1_H1 ;  /* 0x30000007ff0e7230 */ /* 0x000fc40000004100 */
[----:B------:R-:W-:Y:S02]  /*ea70*/  HADD2.F32 R7, -RZ, R11.H1_H1 ;  /* 0x3000000bff077230 */ /* 0x000fe40000004100 */
[----:B------:R-:W-:Y:S01]  /*ea80*/  HADD2.F32 R19, -RZ, R5.H1_H1 ;  /* 0x30000005ff137230 */ /* 0x000fe20000004100 */
[----:B------:R-:W-:Y:S01]  /*ea90*/  FMUL.FTZ R5, R21, R0 ;  /* 0x0000000015057220 */ /* 0x000fe20000410000 */
[----:B------:R-:W-:Y:S02]  /*eaa0*/  HADD2.F32 R11, -RZ, R23.H0_H0 ;  /* 0x20000017ff0b7230 */ /* 0x000fe40000004100 */
[--C-:B------:R-:W-:Y:S02]  /*eab0*/  HADD2.F32 R17, -RZ, R6.reuse.H0_H0 ;  /* 0x20000006ff117230 */ /* 0x100fe40000004100 */
[----:B------:R-:W-:Y:S01]  /*eac0*/  HADD2.F32 R16, -RZ, R6.H1_H1 ;  /* 0x30000006ff107230 */ /* 0x000fe20000004100 */
[-C--:B------:R-:W-:Y:S01]  /*ead0*/  FMUL.FTZ R0, R19, R11.reuse ;  /* 0x0000000b13007220 */ /* 0x080fe20000410000 */
[----:B------:R-:W-:Y:S01]  /*eae0*/  HADD2.F32 R6, -RZ, R83.H0_H0 ;  /* 0x20000053ff067230 */ /* 0x000fe20000004100 */
[C---:B------:R-:W-:Y:S01]  /*eaf0*/  FMUL.FTZ R29, R2.reuse, R11 ;  /* 0x0000000b021d7220 */ /* 0x040fe20000410000 */
[--C-:B------:R-:W-:Y:S01]  /*eb00*/  HADD2.F32 R20, -RZ, R4.reuse.H0_H0 ;  /* 0x20000004ff147230 */ /* 0x100fe20000004100 */
[----:B------:R-:W-:Y:S01]  /*eb10*/  FFMA.FTZ R34, R2, R40, R0 ;  /* 0x0000002802227223 */ /* 0x000fe20000010000 */
[----:B------:R-:W-:Y:S01]  /*eb20*/  HADD2.F32 R18, -RZ, R4.H1_H1 ;  /* 0x30000004ff127230 */ /* 0x000fe20000004100 */
[----:B------:R-:W-:Y:S01]  /*eb30*/  FFMA.FTZ R35, R3, R6, R5 ;  /* 0x0000000603237223 */ /* 0x000fe20000010005 */
[----:B------:R-:W-:-:S02]  /*eb40*/  HADD2.F32 R4, -RZ, R82.H1_H1 ;  /* 0x30000052ff047230 */ /* 0x000fc40000004100 */
[--C-:B------:R-:W-:Y:S02]  /*eb50*/  HADD2.F32 R5, -RZ, R86.reuse.H1_H1 ;  /* 0x30000056ff057230 */ /* 0x100fe40000004100 */
[----:B------:R-:W-:Y:S01]  /*eb60*/  HADD2.F32 R0, -RZ, R86.H0_H0 ;  /* 0x20000056ff007230 */ /* 0x000fe20000004100 */
[-C--:B------:R-:W-:Y:S01]  /*eb70*/  FMUL.FTZ R3, R20, R4.reuse ;  /* 0x0000000414037220 */ /* 0x080fe20000410000 */
[----:B------:R-:W-:Y:S01]  /*eb80*/  HADD2.F32 R2, -RZ, R83.H1_H1 ;  /* 0x30000053ff027230 */ /* 0x000fe20000004100 */
[C---:B------:R-:W-:Y:S01]  /*eb90*/  FMUL.FTZ R28, R9.reuse, R4 ;  /* 0x00000004091c7220 */ /* 0x040fe20000410000 */
[----:B------:R-:W-:Y:S01]  /*eba0*/  HADD2.F32 R23, -RZ, R25.H0_H0 ;  /* 0x20000019ff177230 */ /* 0x000fe20000004100 */
[----:B------:R-:W-:Y:S01]  /*ebb0*/  FFMA.FTZ R32, R9, R5, R3 ;  /* 0x0000000509207223 */ /* 0x000fe20000010003 */
[--C-:B------:R-:W-:Y:S01]  /*ebc0*/  HADD2.F32 R3, -RZ, R87.reuse.H0_H0 ;  /* 0x20000057ff037230 */ /* 0x100fe20000004100 */
[-C--:B------:R-:W-:Y:S01]  /*ebd0*/  FMUL.FTZ R9, R15, R0.reuse ;  /* 0x000000000f097220 */ /* 0x080fe20000410000 */
[----:B------:R-:W-:Y:S01]  /*ebe0*/  HADD2.F32 R4, -RZ, R87.H1_H1 ;  /* 0x30000057ff047230 */ /* 0x000fe20000004100 */
[----:B------:R-:W-:-:S02]  /*ebf0*/  FMUL.FTZ R24, R8, R0 ;  /* 0x0000000008187220 */ /* 0x000fc40000410000 */
[----:B------:R-:W-:Y:S01]  /*ec00*/  FFMA.FTZ R25, R8, R3, R9 ;  /* 0x0000000308197223 */ /* 0x000fe20000010009 */
[----:B------:R-:W-:Y:S01]  /*ec10*/  HADD2.F32 R8, -RZ, R36.H0_H0 ;  /* 0x20000024ff087230 */ /* 0x000fe20000004100 */
[-C--:B------:R-:W-:Y:S01]  /*ec20*/  FMUL.FTZ R11, R17, R2.reuse ;  /* 0x00000002110b7220 */ /* 0x080fe20000410000 */
[----:B------:R-:W-:Y:S01]  /*ec30*/  HADD2.F32 R9, -RZ, R31.H0_H0 ;  /* 0x2000001fff097230 */ /* 0x000fe20000004100 */
[----:B------:R-:W-:Y:S01]  /*ec40*/  FMUL.FTZ R0, R14, R23 ;  /* 0x000000170e007220 */ /* 0x000fe20000410000 */
[----:B------:R-:W-:Y:S01]  /*ec50*/  HADD2.F32 R31, -RZ, R37.H0_H0 ;  /* 0x20000025ff1f7230 */ /* 0x000fe20000004100 */
[C---:B------:R-:W-:Y:S02]  /*ec60*/  FMUL.FTZ R26, R12.reuse, R2 ;  /* 0x000000020c1a7220 */ /* 0x040fe40000410000 */
[----:B------:R-:W-:Y:S02]  /*ec70*/  FFMA.FTZ R33, R12, R4, R11 ;  /* 0x000000040c217223 */ /* 0x000fe4000001000b */
[----:B------:R-:W-:-:S02]  /*ec80*/  FMUL.FTZ R2, R18, R8 ;  /* 0x0000000812027220 */ /* 0x000fc40000410000 */
[C---:B------:R-:W-:Y:S02]  /*ec90*/  FMUL.FTZ R11, R7.reuse, R23 ;  /* 0x00000017070b7220 */ /* 0x040fe40000410000 */
[----:B------:R-:W-:Y:S02]  /*eca0*/  FFMA.FTZ R23, R7, R39, R0 ;  /* 0x0000002707177223 */ /* 0x000fe40000010000 */
[C---:B------:R-:W-:Y:S02]  /*ecb0*/  FMUL.FTZ R7, R13.reuse, R8 ;  /* 0x000000080d077220 */ /* 0x040fe40000410000 */
[-C--:B------:R-:W-:Y:S02]  /*ecc0*/  FMUL.FTZ R0, R16, R9.reuse ;  /* 0x0000000910007220 */ /* 0x080fe40000410000 */
[----:B------:R-:W-:Y:S02]  /*ecd0*/  FFMA.FTZ R13, R13, R38, R2 ;  /* 0x000000260d0d7223 */ /* 0x000fe40000010002 */
[----:B------:R-:W-:-:S02]  /*ece0*/  FMUL.FTZ R2, R10, R9 ;  /* 0x000000090a027220 */ /* 0x000fc40000410000 */
[----:B------:R-:W-:Y:S02]  /*ecf0*/  FFMA.FTZ R27, R10, R31, R0 ;  /* 0x0000001f0a1b7223 */ /* 0x000fe40000010000 */
[----:B------:R-:W-:Y:S02]  /*ed00*/  FFMA.FTZ R12, R21, R6, -R30 ;  /* 0x00000006150c7223 */ /* 0x000fe4000001081e */
[----:B------:R-:W-:Y:S02]  /*ed10*/  FFMA.FTZ R9, R19, R40, -R29 ;  /* 0x0000002813097223 */ /* 0x000fe4000001081d */
[----:B------:R-:W-:Y:S01]  /*ed20*/  FFMA.FTZ R8, R20, R5, -R28 ;  /* 0x0000000514087223 */ /* 0x000fe2000001081c */
[----:B------:R-:W-:Y:S01]  /*ed30*/  F2FP.PACK_AB R5, R34, R35 ;  /* 0x000000232205723e */ /* 0x000fe200000000ff */
[----:B------:R-:W-:Y:S01]  /*ed40*/  FFMA.FTZ R10, R17, R4, -R26 ;  /* 0x00000004110a7223 */ /* 0x000fe2000001081a */
[----:B------:R-:W-:Y:S01]  /*ed50*/  F2FP.PACK_AB R9, R9, R12 ;  /* 0x0000000c0909723e */ /* 0x000fe200000000ff */
[----:B------:R-:W-:Y:S01]  /*ed60*/  FFMA.FTZ R3, R15, R3, -R24 ;  /* 0x000000030f037223 */ /* 0x000fe20000010818 */
[----:B------:R-:W-:Y:S01]  /*ed70*/  F2FP.PACK_AB R4, R13, R32 ;  /* 0x000000200d04723e */ /* 0x000fe200000000ff */
[----:B------:R-:W-:-:S02]  /*ed80*/  FFMA.FTZ R0, R14, R39, -R11 ;  /* 0x000000270e007223 */ /* 0x000fc4000001080b */
[----:B------:R-:W-:Y:S01]  /*ed90*/  FFMA.FTZ R6, R18, R38, -R7 ;  /* 0x0000002612067223 */ /* 0x000fe20000010807 */
[----:B------:R-:W-:Y:S01]  /*eda0*/  F2FP.PACK_AB R7, R23, R25 ;  /* 0x000000191707723e */ /* 0x000fe200000000ff */
[----:B------:R-:W-:Y:S01]  /*edb0*/  FFMA.FTZ R2, R16, R31, -R2 ;  /* 0x0000001f10027223 */ /* 0x000fe20000010802 */
[----:B------:R-:W-:Y:S02]  /*edc0*/  F2FP.PACK_AB R11, R0, R3 ;  /* 0x00000003000b723e */ /* 0x000fe400000000ff */
[----:B------:R-:W-:Y:S02]  /*edd0*/  F2FP.PACK_AB R8, R6, R8 ;  /* 0x000000080608723e */ /* 0x000fe400000000ff */
[----:B------:R-:W-:Y:S02]  /*ede0*/  F2FP.PACK_AB R10, R2, R10 ;  /* 0x0000000a020a723e */ /* 0x000fe400000000ff */
[----:B------:R-:W-:-:S03]  /*edf0*/  F2FP.PACK_AB R6, R27, R33 ;  /* 0x000000211b06723e */ /* 0x000fc600000000ff */
[----:B------:R1:W-:Y:S04]  /*ee00*/  STS.128 [R41], R8 ;  /* 0x0000000829007388 */ /* 0x0003e80000000c00 */
[----:B------:R1:W-:Y:S02]  /*ee10*/  STS.128 [R22+0xc100], R4 ;  /* 0x00c1000416007388 */ /* 0x0003e40000000c00 */
.L_x_803:
[----:B------:R-:W-:Y:S05]  /*ee20*/  BSYNC B0 ;  /* 0x0000000000007941 */ /* 0x000fea0003800000 */
.L_x_802:
[----:B------:R-:W-:Y:S01]  /*ee30*/  ISETP.GE.AND P0, PT, R106, c[0x0][0x27c], PT ;  /* 0x00009f006a007a0c */ /* 0x000fe20003f06270 */
[----:B------:R-:W-:-:S12]  /*ee40*/  BSSY B0, `(.L_x_804) ;  /* 0x0000062000007945 */ /* 0x000fd80003800000 */
[----:B------:R-:W-:Y:S05]  /*ee50*/  @P0 BRA `(.L_x_805) ;  /* 0x0000060000000947 */ /* 0x000fea0003800000 */
[----:B-1----:R-:W3:Y:S01]  /*ee60*/  LDL R41, [R1+0x38] ;  /* 0x0000380001297983 */ /* 0x002ee20000100800 */
[----:B------:R-:W-:Y:S02]  /*ee70*/  MOV R0, c[0x0][0x27c] ;  /* 0x00009f0000007a02 */ /* 0x000fe40000000f00 */
[----:B------:R-:W-:Y:S02]  /*ee80*/  SHF.R.U32.HI R23, RZ, 0x10, R57 ;  /* 0x00000010ff177819 */ /* 0x000fe40000011639 */
[----:B------:R-:W-:Y:S02]  /*ee90*/  LEA.HI R0, R0, R236, RZ, 0x1d ;  /* 0x000000ec00007211 */ /* 0x000fe400078fe8ff */
[----:B------:R-:W-:Y:S02]  /*eea0*/  SHF.R.U32.HI R24, RZ, 0x10, R53 ;  /* 0x00000010ff187819 */ /* 0x000fe40000011635 */
[----:B------:R-:W-:Y:S02]  /*eeb0*/  SHF.R.S32.HI R2, RZ, 0x1f, R0 ;  /* 0x0000001fff027819 */ /* 0x000fe40000011400 */
[----:B------:R-:W-:Y:S01]  /*eec0*/  SHF.L.U32 R3, R0, 0x3, RZ ;  /* 0x0000000300037819 */ /* 0x000fe200000006ff */
[----:B------:R-:W-:Y:S01]  /*eed0*/  HADD2.F32 R40, -RZ, R24.H0_H0 ;  /* 0x20000018ff287230 */ /* 0x000fe20000004100 */
[----:B------:R-:W-:-:S02]  /*eee0*/  LEA.HI R0, R2, R0, RZ, 0x3 ;  /* 0x0000000002007211 */ /* 0x000fc400078f18ff */
[----:B------:R-:W-:Y:S02]  /*eef0*/  LOP3.LUT R2, R60, 0x38, R3, 0xf8, !PT ;  /* 0x000000383c027812 */ /* 0x000fe400078ef803 */
[----:B------:R-:W-:Y:S02]  /*ef00*/  SHF.L.U32 R0, R0, 0xa, RZ ;  /* 0x0000000a00007819 */ /* 0x000fe400000006ff */
[----:B------:R-:W-:Y:S02]  /*ef10*/  LOP3.LUT R2, R2, R43, RZ, 0x3c, !PT ;  /* 0x0000002b02027212 */ /* 0x000fe400078e3cff */
[----:B------:R-:W-:Y:S02]  /*ef20*/  LOP3.LUT R0, R0, 0x7fffe000, RZ, 0xc0, !PT ;  /* 0x7fffe00000007812 */ /* 0x000fe400078ec0ff */
[----:B------:R-:W-:Y:S02]  /*ef30*/  SHF.R.U32.HI R25, RZ, 0x10, R59 ;  /* 0x00000010ff197819 */ /* 0x000fe4000001163b */
[----:B-----5:R-:W-:-:S02]  /*ef40*/  IADD3 R0, R2, R0, R42 ;  /* 0x0000000002007210 */ /* 0x020fc40007ffe02a */
[----:B------:R-:W-:Y:S02]  /*ef50*/  SHF.R.U64 R31, R56, 0x10, R57 ;  /* 0x00000010381f7819 */ /* 0x000fe40000001239 */
[----:B------:R-:W-:Y:S01]  /*ef60*/  SHF.L.U32 R22, R0, 0x1, RZ ;  /* 0x0000000100167819 */ /* 0x000fe200000006ff */
[----:B------:R-:W-:Y:S01]  /*ef70*/  HADD2.F32 R0, -RZ, R88.H0_H0 ;  /* 0x20000058ff007230 */ /* 0x000fe20000004100 */
[----:B------:R-:W-:Y:S02]  /*ef80*/  SHF.R.U32.HI R27, RZ, 0x10, R55 ;  /* 0x00000010ff1b7819 */ /* 0x000fe40000011637 */
[----:B------:R-:W-:Y:S01]  /*ef90*/  SHF.R.U64 R35, R52, 0x10, R53 ;  /* 0x0000001034237819 */ /* 0x000fe20000001235 */
[----:B------:R-:W1:Y:S01]  /*efa0*/  LDS.128 R8, [R22+0xc100] ;  /* 0x00c1000016087984 */ /* 0x000e620000000c00 */
[----:B------:R-:W-:Y:S01]  /*efb0*/  SHF.R.U64 R32, R58, 0x10, R59 ;  /* 0x000000103a207819 */ /* 0x000fe2000000123b */
[----:B------:R-:W-:Y:S01]  /*efc0*/  HADD2.F32 R39, -RZ, R27.H0_H0 ;  /* 0x2000001bff277230 */ /* 0x000fe20000004100 */
[----:B------:R-:W-:Y:S01]  /*efd0*/  SHF.R.U64 R37, R54, 0x10, R55 ;  /* 0x0000001036257819 */ /* 0x000fe20000001237 */
[----:B------:R-:W-:-:S02]  /*efe0*/  HADD2.F32 R35, -RZ, R35.H0_H0 ;  /* 0x20000023ff237230 */ /* 0x000fc40000004100 */
[--C-:B-1----:R-:W-:Y:S02]  /*eff0*/  HADD2.F32 R3, -RZ, R9.reuse.H0_H0 ;  /* 0x20000009ff037230 */ /* 0x102fe40000004100 */
[----:B------:R-:W-:Y:S02]  /*f000*/  HADD2.F32 R2, -RZ, R9.H1_H1 ;  /* 0x30000009ff027230 */ /* 0x000fe40000004100 */
[--C-:B------:R-:W-:Y:S01]  /*f010*/  HADD2.F32 R9, -RZ, R8.reuse.H0_H0 ;  /* 0x20000008ff097230 */ /* 0x100fe20000004100 */
[----:B------:R-:W-:Y:S01]  /*f020*/  FMUL.FTZ R30, R3, R0 ;  /* 0x00000000031e7220 */ /* 0x000fe20000410000 */
[----:B------:R-:W-:Y:S02]  /*f030*/  HADD2.F32 R13, -RZ, R8.H1_H1 ;  /* 0x30000008ff0d7230 */ /* 0x000fe40000004100 */
[----:B------:R-:W-:Y:S02]  /*f040*/  HADD2.F32 R8, -RZ, R11.H0_H0 ;  /* 0x2000000bff087230 */ /* 0x000fe40000004100 */
[----:B------:R-:W-:-:S02]  /*f050*/  HADD2.F32 R12, -RZ, R10.H0_H0 ;  /* 0x2000000aff0c7230 */ /* 0x000fc40000004100 */
[----:B------:R-:W-:Y:S01]  /*f060*/  HADD2.F32 R10, -RZ, R10.H1_H1 ;  /* 0x3000000aff0a7230 */ /* 0x000fe20000004100 */
[----:B---3--:R-:W1:Y:S02]  /*f070*/  LDS.128 R4, [R41] ;  /* 0x0000000029047984 */ /* 0x008e640000000c00 */
[----:B-1----:R-:W-:Y:S02]  /*f080*/  HADD2.F32 R21, -RZ, R5.H0_H0 ;  /* 0x20000005ff157230 */ /* 0x002fe40000004100 */
[--C-:B------:R-:W-:Y:S02]  /*f090*/  HADD2.F32 R15, -RZ, R7.reuse.H0_H0 ;  /* 0x20000007ff0f7230 */ /* 0x100fe40000004100 */
[----:B------:R-:W-:Y:S02]  /*f0a0*/  HADD2.F32 R14, -RZ, R7.H1_H1 ;  /* 0x30000007ff0e7230 */ /* 0x000fe40000004100 */
[----:B------:R-:W-:Y:S02]  /*f0b0*/  HADD2.F32 R7, -RZ, R11.H1_H1 ;  /* 0x3000000bff077230 */ /* 0x000fe40000004100 */
[----:B------:R-:W-:Y:S01]  /*f0c0*/  HADD2.F32 R19, -RZ, R5.H1_H1 ;  /* 0x30000005ff137230 */ /* 0x000fe20000004100 */
[----:B------:R-:W-:Y:S01]  /*f0d0*/  FMUL.FTZ R5, R21, R0 ;  /* 0x0000000015057220 */ /* 0x000fe20000410000 */
[----:B------:R-:W-:-:S02]  /*f0e0*/  HADD2.F32 R11, -RZ, R23.H0_H0 ;  /* 0x20000017ff0b7230 */ /* 0x000fc40000004100 */
        /* <DEDUP_REMOVED lines=33> */
[----:B------:R-:W-:Y:S02]  /*f300*/  FMUL.FTZ R0, R16, R9 ;  /* 0x0000000910007220 */ /* 0x000fe40000410000 */
        /* <DEDUP_REMOVED lines=21> */
.L_x_805:
[----:B------:R-:W-:Y:S05]  /*f460*/  BSYNC B0 ;  /* 0x0000000000007941 */ /* 0x000fea0003800000 */
.L_x_804:
[----:B------:R-:W-:-:S13]  /*f470*/  ISETP.GE.AND P0, PT, R103, c[0x0][0x27c], PT ;  /* 0x00009f0067007a0c */ /* 0x000fda0003f06270 */
        /* <DEDUP_REMOVED lines=97> */
.L_x_781:
[----:B------:R-:W-:Y:S05]  /*fa90*/  BSYNC B2 ;  /* 0x0000000000027941 */ /* 0x000fea0003800000 */
.L_x_763:
[----:B------:R-:W-:Y:S01]  /*faa0*/  IMAD R0, R97, c[0x0][0x208], RZ ;  /* 0x0000820061007a24 */ /* 0x000fe200078e02ff */
[C---:B------:R-:W-:Y:S01]  /*fab0*/  SHF.L.U32 R88, R200.reuse, 0x1, RZ ;  /* 0x00000001c8587819 */ /* 0x040fe200000006ff */
        /* <DEDUP_REMOVED lines=12> */
[C---:B------:R-:W-:Y:S01]  /*fb80*/  IMAD.WIDE.U32 R2, R198.reuse, c[0x0][0x218], R2 ;  /* 0x00008600c6027a25 */ /* 0x040fe200078e0002 */
        /* <DEDUP_REMOVED lines=21> */
[C---:B---3--:R-:W-:Y:S01]  /*fce0*/  IADD3 R18, P0, R3.reuse, R88, RZ ;  /* 0x0000005803127210 */ /* 0x048fe20007f1e0ff */
[----:B------:R-:W-:Y:S01]  /*fcf0*/  LDSM.16.M88.4 R4, [R178] ;  /* 0x00000000b204783b */ /* 0x000fe20000000200 */
[----:B------:R-:W-:Y:S02]  /*fd00*/  ISETP.GE.AND P1, PT, R202, c[0x0][0x1d4], PT ;  /* 0x00007500ca007a0c */ /* 0x000fe40003f26270 */
[----:B----4-:R-:W-:Y:S01]  /*fd10*/  IADD3.X R19, R12, R89, RZ, P0, !PT ;  /* 0x000000590c137210 */ /* 0x010fe200007fe4ff */
[----:B------:R-:W2:Y:S01]  /*fd20*/  LDSM.16.M88.4 R52, [R181] ;  /* 0x00000000b534783b */ /* 0x000ea20000000200 */
[----:B------:R-:W-:-:S02]  /*fd30*/  IADD3 R14, P0, R3, R90, RZ ;  /* 0x0000005a030e7210 */ /* 0x000fc40007f1e0ff */
[----:B------:R-:W-:Y:S01]  /*fd40*/  IADD3 R20, P2, R0, R90, RZ ;  /* 0x0000005a00147210 */ /* 0x000fe20007f5e0ff */
[----:B------:R-:W3:Y:S01]  /*fd50*/  LDSM.16.M88.4 R60, [R192] ;  /* 0x00000000c03c783b */ /* 0x000ee20000000200 */
        /* <DEDUP_REMOVED lines=14> */
[C---:B-----5:R-:W-:Y:S10]  /*fe40*/  HMMA.16816.F32 R40, R8.reuse, R30, RZ ;  /* 0x0000001e0828723c */ /* 0x060ff400000018ff */
        /* <DEDUP_REMOVED lines=17> */
[----:B------:R-:W-:Y:S02]  /*ff60*/  HMMA.16816.F32 R52, R4, R54, R40 ;  /* 0x000000360434723c */ /* 0x000fe40000001828 */
[----:B------:R-:W-:Y:S04]  /*ff70*/  LDSM.16.M88.4 R64, [R176+0x1000] ;  /* 0x00100000b040783b */ /* 0x000fe80000000200 */
[----:B-1----:R-:W1:Y:S02]  /*ff80*/  LDSM.16.M88.4 R12, [R180] ;  /* 0x00000000b40c783b */ /* 0x002e640000000200 */
[C---:B---3--:R-:W-:Y:S02]  /*ff90*/  HMMA.16816.F32 R16, R8.reuse, R48, RZ ;  /* 0x000000300810723c */ /* 0x048fe400000018ff */
[----:B------:R-:W-:Y:S04]  /*ffa0*/  LDSM.16.M88.4 R84, [R176+0x3800] ;  /* 0x00380000b054783b */ /* 0x000fe80000000200 */
[----:B------:R-:W0:Y:S02]  /*ffb0*/  LDGDEPBAR ;  /* 0x00000000000079af */ /* 0x000e240000000000 */
[----:B------:R-:W-:Y:S08]  /*ffc0*/  HMMA.16816.F32 R8, R8, R50, RZ ;  /* 0x000000320808723c */ /* 0x000ff000000018ff */
[C---:B------:R-:W-:Y:S01]  /*ffd0*/  HMMA.16816.F32 R44, R4.reuse, R62, R28 ;  /* 0x0000003e042c723c */ /* 0x040fe2000000181c */
[----:B------:R-:W3:Y:S07]  /*ffe0*/  LDSM.16.M88.4 R28, [R176+0x1800] ;  /* 0x00180000b01c783b */ /* 0x000eee0000000200 */
[C---:B------:R-:W-:Y:S01]  /*fff0*/  HMMA.16816.F32 R48, R4.reuse, R60, R36 ;  /* 0x0000003c0430723c */ /* 0x040fe20000001824 */
[----:B------:R-:W-:Y:S07]  /*10000*/  LDSM.16.M88.4 R60, [R173+0x1800] ;  /* 0x00180000ad3c783b */ /* 0x000fee0000000200 */
[C---:B----4-:R-:W-:Y:S08]  /*10010*/  HMMA.16816.F32 R40, R4.reuse, R76, R24 ;  /* 0x0000004c0428723c */ /* 0x050ff00000001818 */
[C---:B------:R-:W-:Y:S01]  /*10020*/  HMMA.16816.F32 R36, R4.reuse, R78, R20 ;  /* 0x0000004e0424723c */ /* 0x040fe20000001814 */
[----:B------:R-:W-:Y:S04]  /*10030*/  LDSM.16.M88.4 R20, [R173] ;  /* 0x00000000ad14783b */ /* 0x000fe80000000200 */
[----:B------:R-:W-:Y:S03]  /*10040*/  LDSM.16.M88.4 R76, [R173+0x800] ;  /* 0x00080000ad4c783b */ /* 0x000fe60000000200 */
[C---:B------:R-:W-:Y:S08]  /*10050*/  HMMA.16816.F32 R32, R4.reuse, R80, R16 ;  /* 0x000000500420723c */ /* 0x040ff00000001810 */
[----:B------:R-:W-:Y:S01]  /*10060*/  HMMA.16816.F32 R24, R4, R82, R8 ;  /* 0x000000520418723c */ /* 0x000fe20000001808 */
[----:B------:R-:W4:Y:S04]  /*10070*/  LDSM.16.M88.4 R4, [R179] ;  /* 0x00000000b304783b */ /* 0x000f280000000200 */
[----:B------:R-:W-:Y:S03]  /*10080*/  LDSM.16.M88.4 R80, [R188] ;  /* 0x00000000bc50783b */ /* 0x000fe60000000200 */
[C---:B-1----:R-:W-:Y:S08]  /*10090*/  HMMA.16816.F32 R16, R12.reuse, R72, R56 ;  /* 0x000000480c10723c */ /* 0x042ff00000001838 */
[C---:B------:R-:W-:Y:S01]  /*100a0*/  HMMA.16816.F32 R8, R12.reuse, R74, R52 ;  /* 0x0000004a0c08723c */ /* 0x040fe20000001834 */
[----:B------:R-:W1:Y:S07]  /*100b0*/  LDSM.16.M88.4 R72, [R173+0x1000] ;  /* 0x00100000ad48783b */ /* 0x000e6e0000000200 */
[C---:B------:R-:W-:Y:S08]  /*100c0*/  HMMA.16816.F32 R52, R12.reuse, R68, R48 ;  /* 0x000000440c34723c */ /* 0x040ff00000001830 */
[C---:B------:R-:W-:Y:S01]  /*100d0*/  HMMA.16816.F32 R48, R12.reuse, R70, R44 ;  /* 0x000000460c30723c */ /* 0x040fe2000000182c */
[----:B------:R-:W-:Y:S07]  /*100e0*/  LDSM.16.M88.4 R68, [R186] ;  /* 0x00000000ba44783b */ /* 0x000fee0000000200 */
[C---:B------:R-:W-:Y:S08]  /*100f0*/  HMMA.16816.F32 R44, R12.reuse, R64, R40 ;  /* 0x000000400c2c723c */ /* 0x040ff00000001828 */
[C---:B---3--:R-:W-:Y:S08]  /*10100*/  HMMA.16816.F32 R40, R12.reuse, R28, R32 ;  /* 0x0000001c0c28723c */ /* 0x048ff00000001820 */
[C---:B------:R-:W-:Y:S01]  /*10110*/  HMMA.16816.F32 R56, R12.reuse, R66, R36 ;  /* 0x000000420c38723c */ /* 0x040fe20000001824 */
[----:B------:R-:W-:Y:S07]  /*10120*/  LDSM.16.M88.4 R64, [R187] ;  /* 0x00000000bb40783b */ /* 0x000fee0000000200 */
[----:B------:R-:W-:Y:S01]  /*10130*/  HMMA.16816.F32 R32, R12, R30, R24 ;  /* 0x0000001e0c20723c */ /* 0x000fe20000001818 */
[----:B------:R-:W-:Y:S07]  /*10140*/  LDSM.16.M88.4 R28, [R146+0x2800] ;  /* 0x00280000921c783b */ /* 0x000fee0000000200 */
[C---:B----4-:R-:W-:Y:S08]  /*10150*/  HMMA.16816.F32 R24, R4.reuse, R20, R16 ;  /* 0x000000140418723c */ /* 0x050ff00000001810 */
[C---:B------:R-:W-:Y:S01]  /*10160*/  HMMA.16816.F32 R16, R4.reuse, R22, R8 ;  /* 0x000000160410723c */ /* 0x040fe20000001808 */
[----:B------:R-:W-:Y:S04]  /*10170*/  LDSM.16.M88.4 R8, [R177+0x4000] ;  /* 0x00400000b108783b */ /* 0x000fe80000000200 */
[----:B------:R-:W3:Y:S03]  /*10180*/  LDSM.16.M88.4 R20, [R146+0x2000] ;  /* 0x002000009214783b */ /* 0x000ee60000000200 */
[C---:B------:R-:W-:Y:S01]  /*10190*/  HMMA.16816.F32 R12, R4.reuse, R76, R52 ;  /* 0x0000004c040c723c */ /* 0x040fe20000001834 */
[----:B------:R-:W4:Y:S07]  /*101a0*/  LDSM.16.M88.4 R52, [R146+0x3000] ;  /* 0x003000009234783b */ /* 0x000f2e0000000200 */
[C---:B------:R-:W-:Y:S01]  /*101b0*/  HMMA.16816.F32 R36, R4.reuse, R78, R48 ;  /* 0x0000004e0424723c */ /* 0x040fe20000001830 */
[----:B------:R-:W2:Y:S04]  /*101c0*/  LDSM.16.M88.4 R48, [R146+0x3800] ;  /* 0x003800009230783b */ /* 0x000ea80000000200 */
[----:B------:R-:W-:Y:S03]  /*101d0*/  LDSM.16.M88.4 R76, [R176+0x3000] ;  /* 0x00300000b04c783b */ /* 0x000fe60000000200 */
[C---:B-1----:R-:W-:Y:S08]  /*101e0*/  HMMA.16816.F32 R44, R4.reuse, R72, R44 ;  /* 0x00000048042c723c */ /* 0x042ff0000000182c */
[C---:B------:R-:W-:Y:S01]  /*101f0*/  HMMA.16816.F32 R56, R4.reuse, R74, R56 ;  /* 0x0000004a0438723c */ /* 0x040fe20000001838 */
[----:B------:R-:W-:Y:S07]  /*10200*/  LDSM.16.M88.4 R72, [R189] ;  /* 0x00000000bd48783b */ /* 0x000fee0000000200 */
[C---:B------:R-:W-:Y:S08]  /*10210*/  HMMA.16816.F32 R40, R4.reuse, R60, R40 ;  /* 0x0000003c0428723c */ /* 0x040ff00000001828 */
[----:B------:R-:W-:Y:S01]  /*10220*/  HMMA.16816.F32 R32, R4, R62, R32 ;  /* 0x0000003e0420723c */ /* 0x000fe20000001820 */
[----:B------:R-:W1:Y:S07]  /*10230*/  LDSM.16.M88.4 R4, [R178+0x4000] ;  /* 0x00400000b204783b */ /* 0x000e6e0000000200 */
[C---:B---3--:R-:W-:Y:S08]  /*10240*/  HMMA.16816.F32 R60, R8.reuse, R20, R24 ;  /* 0x00000014083c723c */ /* 0x048ff00000001818 */
[C---:B------:R-:W-:Y:S08]  /*10250*/  HMMA.16816.F32 R24, R8.reuse, R22, R16 ;  /* 0x000000160818723c */ /* 0x040ff00000001810 */
[C---:B------:R-:W-:Y:S08]  /*10260*/  HMMA.16816.F32 R20, R8.reuse, R28, R12 ;  /* 0x0000001c0814723c */ /* 0x040ff0000000180c */
[C---:B----4-:R-:W-:Y:S08]  /*10270*/  HMMA.16816.F32 R12, R8.reuse, R52, R44 ;  /* 0x00000034080c723c */ /* 0x050ff0000000182c */
[C---:B------:R-:W-:Y:S08]  /*10280*/  HMMA.16816.F32 R56, R8.reuse, R54, R56 ;  /* 0x000000360838723c */ /* 0x040ff00000001838 */
[C---:B------:R-:W-:Y:S08]  /*10290*/  HMMA.16816.F32 R16, R8.reuse, R30, R36 ;  /* 0x0000001e0810723c */ /* 0x040ff00000001824 */
[C---:B--2---:R-:W-:Y:S08]  /*102a0*/  HMMA.16816.F32 R52, R8.reuse, R48, R40 ;  /* 0x000000300834723c */ /* 0x044ff00000001828 */
[----:B------:R-:W-:Y:S01]  /*102b0*/  HMMA.16816.F32 R40, R8, R50, R32 ;  /* 0x000000320828723c */ /* 0x000fe20000001820 */
[----:B------:R-:W-:Y:S04]  /*102c0*/  LDSM.16.M88.4 R8, [R180+0x4000] ;  /* 0x00400000b408783b */ /* 0x000fe80000000200 */
[----:B------:R-:W2:Y:S03]  /*102d0*/  LDSM.16.M88.4 R48, [R176+0x2000] ;  /* 0x00200000b030783b */ /* 0x000ea60000000200 */
[C---:B-1----:R-:W-:Y:S01]  /*102e0*/  HMMA.16816.F32 R44, R4.reuse, R72, R60 ;  /* 0x00000048042c723c */ /* 0x042fe2000000183c */
        /* <DEDUP_REMOVED lines=18> */
[C---:B------:R-:W-:Y:S01]  /*10410*/  HMMA.16816.F32 R40, R8.reuse, R78, R16 ;  /* 0x0000004e0828723c */ /* 0x040fe20000001810 */
[----:B------:R-:W4:Y:S07]  /*10420*/  LDSM.16.M88.4 R16, [R177+0x8000] ;  /* 0x00800000b110783b */ /* 0x000f2e0000000200 */
[C---:B------:R-:W-:Y:S08]  /*10430*/  HMMA.16816.F32 R48, R8.reuse, R76, R20 ;  /* 0x0000004c0830723c */ /* 0x040ff00000001814 */
[C---:B------:R-:W-:Y:S01]  /*10440*/  HMMA.16816.F32 R28, R8.reuse, R84, R12 ;  /* 0x00000054081c723c */ /* 0x040fe2000000180c */
[----:B------:R-:W-:Y:S07]  /*10450*/  LDSM.16.M88.4 R12, [R178+0x8000] ;  /* 0x00800000b20c783b */ /* 0x000fee0000000200 */
[----:B------:R-:W-:Y:S08]  /*10460*/  HMMA.16816.F32 R20, R8, R86, R68 ;  /* 0x000000560814723c */ /* 0x000ff00000001844 */
[C---:B---3--:R-:W-:Y:S01]  /*10470*/  HMMA.16816.F32 R8, R4.reuse, R72, R64 ;  /* 0x000000480408723c */ /* 0x048fe20000001840 */
[----:B------:R-:W-:Y:S07]  /*10480*/  LDSM.16.M88.4 R64, [R185] ;  /* 0x00000000b940783b */ /* 0x000fee0000000200 */
[C---:B------:R-:W-:Y:S01]  /*10490*/  HMMA.16816.F32 R24, R4.reuse, R74, R60 ;  /* 0x0000004a0418723c */ /* 0x040fe2000000183c */
[----:B------:R-:W3:Y:S04]  /*104a0*/  LDSM.16.M88.4 R60, [R146+0x4800] ;  /* 0x00480000923c783b */ /* 0x000ee80000000200 */
[----:B------:R-:W-:Y:S03]  /*104b0*/  LDSM.16.M88.4 R72, [R146+0x5800] ;  /* 0x005800009248783b */ /* 0x000fe60000000200 */
[C---:B------:R-:W-:Y:S08]  /*104c0*/  HMMA.16816.F32 R52, R4.reuse, R80, R52 ;  /* 0x000000500434723c */ /* 0x040ff00000001834 */
[C---:B------:R-:W-:Y:S08]  /*104d0*/  HMMA.16816.F32 R56, R4.reuse, R82, R56 ;  /* 0x000000520438723c */ /* 0x040ff00000001838 */
[C---:B--2---:R-:W-:Y:S08]  /*104e0*/  HMMA.16816.F32 R48, R4.reuse, R44, R48 ;  /* 0x0000002c0430723c */ /* 0x044ff00000001830 */
[C---:B------:R-:W-:Y:S01]  /*104f0*/  HMMA.16816.F32 R68, R4.reuse, R46, R40 ;  /* 0x0000002e0444723c */ /* 0x040fe20000001828 */
[----:B------:R-:W-:Y:S04]  /*10500*/  LDSM.16.M88.4 R40, [R184] ;  /* 0x00000000b828783b */ /* 0x000fe80000000200 */
[----:B------:R-:W-:Y:S03]  /*10510*/  LDSM.16.M88.4 R44, [R183] ;  /* 0x00000000b72c783b */ /* 0x000fe60000000200 */
[C---:B-1----:R-:W-:Y:S08]  /*10520*/  HMMA.16816.F32 R76, R4.reuse, R32, R28 ;  /* 0x00000020044c723c */ /* 0x042ff0000000181c */
[----:B------:R-:W-:Y:S01]  /*10530*/  HMMA.16816.F32 R80, R4, R34, R20 ;  /* 0x000000220450723c */ /* 0x000fe20000001814 */
[----:B------:R-:W-:Y:S07]  /*10540*/  LDSM.16.M88.4 R32, [R176+0x4000] ;  /* 0x00400000b020783b */ /* 0x000fee0000000200 */
[C---:B----4-:R-:W-:Y:S01]  /*10550*/  HMMA.16816.F32 R4, R16.reuse, R36, R8 ;  /* 0x000000241004723c */ /* 0x050fe20000001808 */
[----:B------:R-:W1:Y:S07]  /*10560*/  LDSM.16.M88.4 R8, [R180+0x8000] ;  /* 0x00800000b408783b */ /* 0x000e6e0000000200 */
[C---:B------:R-:W-:Y:S01]  /*10570*/  HMMA.16816.F32 R24, R16.reuse, R38, R24 ;  /* 0x000000261018723c */ /* 0x040fe20000001818 */
[----:B------:R-:W2:Y:S07]  /*10580*/  LDSM.16.M88.4 R36, [R146+0x5000] ;  /* 0x005000009224783b */ /* 0x000eae0000000200 */
[----:B---3--:R-:W-:Y:S08]  /*10590*/  HMMA.16816.F32 R28, R16, R60, R52 ;  /* 0x0000003c101c723c */ /* 0x008ff00000001834 */
[----:B------:R-:W-:Y:S01]  /*105a0*/  HMMA.16816.F32 R20, R12, R64, R4 ;  /* 0x000000400c14723c */ /* 0x000fe20000001804 */
[----:B------:R-:W-:Y:S07]  /*105b0*/  LDSM.16.M88.4 R4, [R179+0x8000] ;  /* 0x00800000b304783b */ /* 0x000fee0000000200 */
[----:B------:R-:W-:Y:S01]  /*105c0*/  HMMA.16816.F32 R56, R16, R62, R56 ;  /* 0x0000003e1038723c */ /* 0x000fe20000001838 */
[----:B------:R-:W3:Y:S07]  /*105d0*/  LDSM.16.M88.4 R60, [R173+0x4000] ;  /* 0x00400000ad3c783b */ /* 0x000eee0000000200 */
[----:B------:R-:W-:Y:S08]  /*105e0*/  HMMA.16816.F32 R24, R12, R66, R24 ;  /* 0x000000420c18723c */ /* 0x000ff00000001818 */
[----:B-1----:R-:W-:Y:S08]  /*105f0*/  HMMA.16816.F32 R20, R8, R32, R20 ;  /* 0x000000200814723c */ /* 0x002ff00000001814 */
[----:B--2---:R-:W-:Y:S01]  /*10600*/  HMMA.16816.F32 R64, R16, R36, R48 ;  /* 0x000000241040723c */ /* 0x004fe20000001830 */
[----:B------:R-:W1:Y:S07]  /*10610*/  LDSM.16.M88.4 R48, [R176+0x4800] ;  /* 0x00480000b030783b */ /* 0x000e6e0000000200 */
[----:B------:R-:W-:Y:S08]  /*10620*/  HMMA.16816.F32 R24, R8, R34, R24 ;  /* 0x000000220818723c */ /* 0x000ff00000001818 */
[C---:B------:R-:W-:Y:S08]  /*10630*/  HMMA.16816.F32 R28, R12.reuse, R40, R28 ;  /* 0x000000280c1c723c */ /* 0x040ff0000000181c */
[----:B------:R-:W-:Y:S01]  /*10640*/  HMMA.16816.F32 R40, R12, R42, R56 ;  /* 0x0000002a0c28723c */ /* 0x000fe20000001838 */
[----:B------:R-:W2:Y:S07]  /*10650*/  LDSM.16.M88.4 R56, [R173+0x4800] ;  /* 0x00480000ad38783b */ /* 0x000eae0000000200 */
[----:B---3--:R-:W-:Y:S08]  /*10660*/  HMMA.16816.F32 R20, R4, R60, R20 ;  /* 0x0000003c0414723c */ /* 0x008ff00000001814 */
[----:B------:R-:W-:Y:S08]  /*10670*/  HMMA.16816.F32 R52, R16, R38, R68 ;  /* 0x000000261034723c */ /* 0x000ff00000001844 */
[----:B------:R-:W-:Y:S01]  /*10680*/  HMMA.16816.F32 R32, R4, R62, R24 ;  /* 0x0000003e0420723c */ /* 0x000fe20000001818 */
[----:B------:R-:W3:Y:S07]  /*10690*/  LDSM.16.M88.4 R60, [R176+0x5000] ;  /* 0x00500000b03c783b */ /* 0x000eee0000000200 */
[----:B-1----:R-:W-:Y:S01]  /*106a0*/  HMMA.16816.F32 R36, R8, R48, R28 ;  /* 0x000000300824723c */ /* 0x002fe2000000181c */
[----:B------:R-:W-:-:S04]  /*106b0*/  FMUL.FTZ R0, R20, c[0x0][0x320] ;  /* 0x0000c80014007a20 */ /* 0x000fc80000410000 */
[----:B------:R1:W4:Y:S03]  /*106c0*/  MUFU.TANH R84, R0 ;  /* 0x0000000000547308 */ /* 0x0003260000002400 */
[----:B------:R-:W-:Y:S01]  /*106d0*/  HMMA.16816.F32 R28, R12, R44, R64 ;  /* 0x0000002c0c1c723c */ /* 0x000fe20000001840 */
[----:B------:R-:W4:Y:S07]  /*106e0*/  LDSM.16.M88.4 R64, [R182] ;  /* 0x00000000b640783b */ /* 0x000f2e0000000200 */
[----:B------:R-:W-:Y:S01]  /*106f0*/  HMMA.16816.F32 R68, R16, R72, R76 ;  /* 0x000000481044723c */ /* 0x000fe2000000184c */
[----:B-1----:R-:W-:-:S07]  /*10700*/  FMUL.FTZ R0, R21, c[0x0][0x320] ;  /* 0x0000c80015007a20 */ /* 0x002fce0000410000 */
[----:B------:R-:W-:Y:S01]  /*10710*/  HMMA.16816.F32 R24, R8, R50, R40 ;  /* 0x000000320818723c */ /* 0x000fe20000001828 */
[----:B------:R1:W1:Y:S01]  /*10720*/  MUFU.TANH R73, R0 ;  /* 0x0000000000497308 */ /* 0x0002620000002400 */
[----:B------:R-:W4:Y:S06]  /*10730*/  LDSM.16.M88.4 R48, [R173+0x5000] ;  /* 0x00500000ad30783b */ /* 0x000f2c0000000200 */
[----:B--2---:R-:W-:Y:S08]  /*10740*/  HMMA.16816.F32 R40, R4, R56, R36 ;  /* 0x000000380428723c */ /* 0x004ff00000001824 */
[----:B------:R-:W-:Y:S01]  /*10750*/  HMMA.16816.F32 R36, R12, R46, R52 ;  /* 0x0000002e0c24723c */ /* 0x000fe20000001834 */
[----:B-1----:R-:W-:Y:S01]  /*10760*/  FMUL.FTZ R0, R22, c[0x0][0x320] ;  /* 0x0000c80016007a20 */ /* 0x002fe20000410000 */
[----:B------:R-:W1:Y:S03]  /*10770*/  LDSM.16.M88.4 R44, [R176+0x5800] ;  /* 0x00580000b02c783b */ /* 0x000e660000000200 */
[----:B------:R2:W1:Y:S03]  /*10780*/  MUFU.TANH R86, R0 ;  /* 0x0000000000567308 */ /* 0x0004660000002400 */
[----:B---3--:R-:W-:Y:S08]  /*10790*/  HMMA.16816.F32 R28, R8, R60, R28 ;  /* 0x0000003c081c723c */ /* 0x008ff0000000181c */
[----:B------:R-:W-:Y:S01]  /*107a0*/  HMMA.16816.F32 R24, R4, R58, R24 ;  /* 0x0000003a0418723c */ /* 0x000fe20000001818 */
[----:B--2---:R-:W-:-:S07]  /*107b0*/  FMUL.FTZ R0, R23, c[0x0][0x320] ;  /* 0x0000c80017007a20 */ /* 0x004fce0000410000 */
[----:B------:R-:W-:Y:S01]  /*107c0*/  HMMA.16816.F32 R16, R16, R74, R80 ;  /* 0x0000004a1010723c */ /* 0x000fe20000001850 */
[----:B------:R2:W3:Y:S07]  /*107d0*/  MUFU.TANH R85, R0 ;  /* 0x0000000000557308 */ /* 0x0004ee0000002400 */
[----:B----4-:R-:W-:Y:S08]  /*107e0*/  HMMA.16816.F32 R20, R12, R64, R68 ;  /* 0x000000400c14723c */ /* 0x010ff00000001844 */
[----:B------:R-:W-:Y:S01]  /*107f0*/  HMMA.16816.F32 R28, R4, R48, R28 ;  /* 0x00000030041c723c */ /* 0x000fe2000000181c */
[----:B--2---:R-:W-:-:S04]  /*10800*/  FMUL.FTZ R0, R32, c[0x0][0x320] ;  /* 0x0000c80020007a20 */ /* 0x004fc80000410000 */
[----:B------:R2:W4:Y:S03]  /*10810*/  MUFU.TANH R57, R0 ;  /* 0x0000000000397308 */ /* 0x0005260000002400 */
[----:B------:R-:W-:Y:S08]  /*10820*/  HMMA.16816.F32 R12, R12, R66, R16 ;  /* 0x000000420c0c723c */ /* 0x000ff00000001810 */
[----:B-1----:R-:W-:Y:S01]  /*10830*/  HMMA.16816.F32 R16, R8, R44, R20 ;  /* 0x0000002c0810723c */ /* 0x002fe20000001814 */
[----:B--2---:R-:W-:-:S04]  /*10840*/  FMUL.FTZ R0, R33, c[0x0][0x320] ;  /* 0x0000c80021007a20 */ /* 0x004fc80000410000 */
[----:B------:R1:W2:Y:S02]  /*10850*/  MUFU.TANH R56, R0 ;  /* 0x0000000000387308 */ /* 0x0002a40000002400 */
[----:B-1----:R-:W-:-:S06]  /*10860*/  FMUL.FTZ R0, R34, c[0x0][0x320] ;  /* 0x0000c80022007a20 */ /* 0x002fcc0000410000 */
[----:B------:R1:W1:Y:S02]  /*10870*/  MUFU.TANH R72, R0 ;  /* 0x0000000000487308 */ /* 0x0002640000002400 */
[----:B-1----:R-:W-:Y:S02]  /*10880*/  FMUL.FTZ R0, R35, c[0x0][0x320] ;  /* 0x0000c80023007a20 */ /* 0x002fe40000410000 */
[----:B------:R-:W-:Y:S01]  /*10890*/  HMMA.16816.F32 R32, R8, R62, R36 ;  /* 0x0000003e0820723c */ /* 0x000fe20000001824 */
[----:B------:R-:W1:Y:S03]  /*108a0*/  LDSM.16.M88.4 R36, [R173+0x5800] ;  /* 0x00580000ad24783b */ /* 0x000e660000000200 */
[----:B------:R2:W1:Y:S01]  /*108b0*/  MUFU.TANH R60, R0 ;  /* 0x00000000003c7308 */ /* 0x0004620000002400 */
[----:B------:R-:W-:-:S04]  /*108c0*/  DEPBAR.LE SB0, 0x0 ;  /* 0x000080000000791a */ /* 0x000fc80000000000 */
[----:B------:R-:W-:Y:S01]  /*108d0*/  HMMA.16816.F32 R8, R8, R46, R12 ;  /* 0x0000002e0808723c */ /* 0x000fe2000000180c */
[----:B--2---:R-:W-:-:S04]  /*108e0*/  FMUL.FTZ R0, R40, c[0x0][0x320] ;  /* 0x0000c80028007a20 */ /* 0x004fc80000410000 */
[----:B------:R2:W1:Y:S10]  /*108f0*/  MUFU.TANH R54, R0 ;  /* 0x0000000000367308 */ /* 0x0004740000002400 */
[----:B------:R-:W-:Y:S01]  /*10900*/  HMMA.16816.F32 R20, R4, R50, R32 ;  /* 0x000000320414723c */ /* 0x000fe20000001820 */
[----:B--2---:R-:W-:-:S07]  /*10910*/  FMUL.FTZ R0, R41, c[0x0][0x320] ;  /* 0x0000c80029007a20 */ /* 0x004fce0000410000 */
[C---:B-1----:R-:W-:Y:S01]  /*10920*/  HMMA.16816.F32 R12, R4.reuse, R36, R16 ;  /* 0x00000024040c723c */ /* 0x042fe20000001810 */
[----:B------:R1:W2:Y:S07]  /*10930*/  MUFU.TANH R52, R0 ;  /* 0x0000000000347308 */ /* 0x0002ae0000002400 */
        /* <DEDUP_REMOVED lines=75> */
.L_x_956:
        /* <DEDUP_REMOVED lines=20> */
.L_x_957:
        /* <DEDUP_REMOVED lines=21> */
.L_x_807:
[----:B--234-:R-:W-:Y:S05]  /*11080*/  BSYNC B0 ;  /* 0x0000000000007941 */ /* 0x01cfea0003800000 */
.L_x_806:
        /* <DEDUP_REMOVED lines=16> */
.L_x_958:
        /* <DEDUP_REMOVED lines=17> */
.L_x_813:
[----:B------:R-:W-:-:S04]  /*112a0*/  MOV R8, 0x1 ;  /* 0x0000000100087802 */ /* 0x000fc80000000f00 */
[----:B------:R-:W-:-:S13]  /*112b0*/  ISETP.NE.AND P0, PT, R8, c[0x0][0x32c], PT ;  /* 0x0000cb0008007a0c */ /* 0x000fda0003f05270 */
[----:B------:R-:W-:-:S05]  /*112c0*/  @P0 IMAD.HI.U32 R8, R3, c[0x0][0x330], RZ ;  /* 0x0000cc0003080a27 */ /* 0x000fca00078e00ff */
[----:B------:R-:W-:Y:S02]  /*112d0*/  @P0 SHF.R.U32.HI R3, RZ, c[0x0][0x334], R8 ;  /* 0x0000cd00ff030a19 */ /* 0x000fe40000011608 */
.L_x_814:
[----:B------:R-:W-:Y:S05]  /*112e0*/  BSYNC B0 ;  /* 0x0000000000007941 */ /* 0x000fea0003800000 */
.L_x_812:
[----:B------:R-:W-:-:S04]  /*112f0*/  IMAD R3, R3, c[0x0][0x32c], -R94 ;  /* 0x0000cb0003037a24 */ /* 0x000fc800078e0a5e */
[----:B------:R-:W-:-:S05]  /*11300*/  IMAD.IADD R3, R3, 0x1, -R220 ;  /* 0x0000000103037824 */ /* 0x000fca00078e0adc */
[----:B------:R-:W-:Y:S02]  /*11310*/  IADD3 R8, R3, c[0x0][0x32c], RZ ;  /* 0x0000cb0003087a10 */ /* 0x000fe40007ffe0ff */
[----:B------:R-:W-:Y:S02]  /*11320*/  IMNMX R0, R0, R3, !PT ;  /* 0x0000000300007217 */ /* 0x000fe40007800200 */
[----:B------:R-:W-:Y:S02]  /*11330*/  IMNMX R2, R2, R8, PT ;  /* 0x0000000802027217 */ /* 0x000fe40003800200 */
.L_x_811:
        /* <DEDUP_REMOVED lines=51> */
.L_x_959:
        /* <DEDUP_REMOVED lines=17> */
.L_x_818:
[----:B-12---:R-:W-:-:S04]  /*11780*/  MOV R4, 0x1 ;  /* 0x0000000100047802 */ /* 0x006fc80000000f00 */
[----:B------:R-:W-:-:S13]  /*11790*/  ISETP.NE.AND P0, PT, R4, c[0x0][0x32c], PT ;  /* 0x0000cb0004007a0c */ /* 0x000fda0003f05270 */
[----:B------:R-:W-:-:S05]  /*117a0*/  @P0 IMAD.HI.U32 R4, R3, c[0x0][0x330], RZ ;  /* 0x0000cc0003040a27 */ /* 0x000fca00078e00ff */
[----:B------:R-:W-:Y:S02]  /*117b0*/  @P0 SHF.R.U32.HI R3, RZ, c[0x0][0x334], R4 ;  /* 0x0000cd00ff030a19 */ /* 0x000fe40000011604 */
.L_x_819:
[----:B------:R-:W-:Y:S05]  /*117c0*/  BSYNC B0 ;  /* 0x0000000000007941 */ /* 0x000fea0003800000 */
.L_x_817:
[----:B------:R-:W-:-:S04]  /*117d0*/  IMAD R3, R3, c[0x0][0x32c], -R94 ;  /* 0x0000cb0003037a24 */ /* 0x000fc800078e0a5e */
[----:B------:R-:W-:-:S05]  /*117e0*/  IMAD.IADD R3, R3, 0x1, -R220 ;  /* 0x0000000103037824 */ /* 0x000fca00078e0adc */
[----:B------:R-:W-:Y:S02]  /*117f0*/  IADD3 R4, R3, c[0x0][0x32c], RZ ;  /* 0x0000cb0003047a10 */ /* 0x000fe40007ffe0ff */
[----:B------:R-:W-:Y:S02]  /*11800*/  IMNMX R0, R0, R3, !PT ;  /* 0x0000000300007217 */ /* 0x000fe40007800200 */
[----:B------:R-:W-:Y:S02]  /*11810*/  IMNMX R2, R2, R4, PT ;  /* 0x0000000402027217 */ /* 0x000fe40003800200 */
.L_x_816:
        /* <DEDUP_REMOVED lines=18> */
[----:B------:R-:W-:Y:S02]  /*11940*/  ISETP.LT.OR P3, PT, R2, 0x11, P3 ;  /* 0x000000110200780c */ /* 0x000fe40001f61670 */
        /* <DEDUP_REMOVED lines=17> */
[----:B------:R-:W-:Y:S02]  /*11a60*/  ISETP.GT.AND P2, PT, R0, 0x21, P1 ;  /* 0x000000210000780c */ /* 0x000fe40000f44270 */
        /* <DEDUP_REMOVED lines=10> */
[C---:B------:R-:W-:Y:S02]  /*11b10*/  ISETP.GT.AND P2, PT, R0.reuse, 0x29, P1 ;  /* 0x000000290000780c */ /* 0x040fe40000f44270 */
[----:B------:R-:W-:Y:S02]  /*11b20*/  FSEL R73, R29, -INF , !P0 ;  /* 0xff8000001d497808 */ /* 0x000fe40004000000 */
[----:B------:R-:W-:Y:S02]  /*11b30*/  FMNMX.FTZ R4, R75, R4, !PT ;  /* 0x000000044b047209 */ /* 0x000fe40007810000 */
[----:B------:R-:W-:Y:S02]  /*11b40*/  ISETP.GT.AND P0, PT, R0, 0x30, P1 ;  /* 0x000000300000780c */ /* 0x000fe40000f04270 */
[----:B------:R-:W-:-:S02]  /*11b50*/  FMNMX.FTZ R3, R82, R3, !PT ;  /* 0x0000000352037209 */ /* 0x000fc40007810000 */
[----:B------:R-:W-:Y:S02]  /*11b60*/  ISETP.LT.OR P2, PT, R2, 0x2a, P2 ;  /* 0x0000002a0200780c */ /* 0x000fe40001741670 */
        /* <DEDUP_REMOVED lines=12> */
[----:B------:R-:W-:Y:S02]  /*11c30*/  ISETP.LT.OR P1, PT, R2, 0x39, P2 ;  /* 0x000000390200780c */ /* 0x000fe40001721670 */
        /* <DEDUP_REMOVED lines=14> */
.L_x_960:
[----:B-12---:R-:W-:Y:S01]  /*11d20*/  FMNMX.FTZ R4, R4, R0, !PT ;  /* 0x0000000004047209 */ /* 0x006fe20007810000 */
[----:B------:R-:W-:Y:S05]  /*11d30*/  BRA.DIV ~URZ, `(.L_x_821) ;  /* 0x00011ae27f007947 */ /* 0x000fea000b800000 */
[----:B------:R-:W1:Y:S04]  /*11d40*/  SHFL.BFLY PT, R0, R5, 0x2, 0x1f ;  /* 0x0c401f0005007f89 */ /* 0x000e6800000e0000 */
[----:B------:R-:W2:Y:S01]  /*11d50*/  SHFL.BFLY PT, R2, R4, 0x1, 0x1f ;  /* 0x0c201f0004027f89 */ /* 0x000ea200000e0000 */
[----:B-1----:R-:W-:Y:S02]  /*11d60*/  FMNMX.FTZ R5, R5, R0, !PT ;  /* 0x0000000005057209 */ /* 0x002fe40007810000 */
[----:B--2---:R-:W-:-:S03]  /*11d70*/  FMNMX.FTZ R100, R4, R2, !PT ;  /* 0x0000000204647209 */ /* 0x004fc60007810000 */
[----:B------:R1:W2:Y:S04]  /*11d80*/  SHFL.BFLY PT, R3, R5, 0x1, 0x1f ;  /* 0x0c201f0005037f89 */ /* 0x0002a800000e0000 */
.L_x_961:
[C---:B------:R-:W-:Y:S01]  /*11d90*/  FMUL.FTZ R2, R100.reuse, c[0x0][0x2d0] ;  /* 0x0000b40064027a20 */ /* 0x040fe20000410000 */
[----:B------:R-:W-:Y:S01]  /*11da0*/  FSETP.NEU.FTZ.AND P0, PT, R100, -INF , PT ;  /* 0xff8000006400780b */ /* 0x000fe20003f1d000 */
[----:B------:R-:W-:Y:S01]  /*11db0*/  WARPSYNC 0xffffffff ;  /* 0xffffffff00007948 */ /* 0x000fe20003800000 */
[----:B--2---:R-:W-:Y:S01]  /*11dc0*/  FMNMX.FTZ R16, R3, R5, !PT ;  /* 0x0000000503107209 */ /* 0x004fe20007810000 */
[----:B------:R-:W-:Y:S01]  /*11dd0*/  LDSM.16.MT88.4 R32, [R172+0x800] ;  /* 0x00080000ac20783b */ /* 0x000fe20000004200 */
[----:B------:R-:W-:Y:S02]  /*11de0*/  FSEL R2, R2, RZ, P0 ;  /* 0x000000ff02027208 */ /* 0x000fe40000000000 */
[----:B------:R-:W-:Y:S01]  /*11df0*/  FSETP.NEU.FTZ.AND P0, PT, R16, -INF , PT ;  /* 0xff8000001000780b */ /* 0x000fe20003f1d000 */
[----:B------:R-:W-:Y:S01]  /*11e00*/  LDSM.16.MT88.4 R40, [R174] ;  /* 0x00000000ae28783b */ /* 0x000fe20000004200 */
[----:B------:R-:W-:Y:S01]  /*11e10*/  MOV R102, c[0x0][0x2c4] ;  /* 0x0000b10000667a02 */ /* 0x000fe20000000f00 */
[--C-:B------:R-:W-:Y:S01]  /*11e20*/  FFMA.FTZ R0, R8, c[0x0][0x2d0], -R2.reuse ;  /* 0x0000b40008007a23 */ /* 0x100fe20000010802 */
[----:B------:R-:W-:Y:S01]  /*11e30*/  IADD3 R194, R194, -0x2, RZ ;  /* 0xfffffffec2c27810 */ /* 0x000fe20007ffe0ff */
[----:B------:R-:W-:Y:S01]  /*11e40*/  FFMA.FTZ R3, R11, c[0x0][0x2d0], -R2 ;  /* 0x0000b4000b037a23 */ /* 0x000fe20000010802 */
[----:B------:R-:W-:Y:S01]  /*11e50*/  LDSM.16.MT88.4 R48, [R175] ;  /* 0x00000000af30783b */ /* 0x000fe20000004200 */
[----:B------:R2:W-:Y:S01]  /*11e60*/  MUFU.EX2 R86, R0 ;  /* 0x0000000000567308 */ /* 0x0005e20000000800 */
[----:B------:R-:W-:-:S02]  /*11e70*/  ISETP.NE.AND P1, PT, R102, 0x1, PT ;  /* 0x000000016600780c */ /* 0x000fc40003f25270 */
[----:B------:R-:W-:Y:S01]  /*11e80*/  LDSM.16.MT88.4 R36, [R147+0x800] ;  /* 0x000800009324783b */ /* 0x000fe20000004200 */
[----:B------:R-:W-:-:S03]  /*11e90*/  MOV R102, c[0x0][0x32c] ;  /* 0x0000cb0000667a02 */ /* 0x000fc60000000f00 */
[----:B------:R-:W-:Y:S01]  /*11ea0*/  LDSM.16.MT88.4 R56, [R175+0x800] ;  /* 0x00080000af38783b */ /* 0x000fe20000004200 */
[----:B------:R3:W-:Y:S03]  /*11eb0*/  MUFU.EX2 R90, R3 ;  /* 0x00000003005a7308 */ /* 0x0007e60000000800 */
[----:B------:R-:W-:Y:S04]  /*11ec0*/  LDSM.16.MT88.4 R60, [R147+0x2000] ;  /* 0x00200000933c783b */ /* 0x000fe80000004200 */
[----:B------:R-:W-:Y:S01]  /*11ed0*/  LDSM.16.MT88.4 R64, [R147+0x2800] ;  /* 0x002800009340783b */ /* 0x000fe20000004200 */
[----:B--2---:R-:W-:-:S04]  /*11ee0*/  FFMA.FTZ R0, R9, c[0x0][0x2d0], -R2 ;  /* 0x0000b40009007a23 */ /* 0x004fc80000010802 */
[----:B------:R2:W-:Y:S01]  /*11ef0*/  MUFU.EX2 R84, R0 ;  /* 0x0000000000547308 */ /* 0x0005e20000000800 */
[----:B---3--:R-:W-:-:S07]  /*11f00*/  FFMA.FTZ R3, R14, c[0x0][0x2d0], -R2 ;  /* 0x0000b4000e037a23 */ /* 0x008fce0000010802 */
[----:B------:R-:W-:Y:S01]  /*11f10*/  MUFU.EX2 R95, R3 ;  /* 0x00000003005f7308 */ /* 0x000fe20000000800 */
[----:B--2---:R-:W-:Y:S02]  /*11f20*/  FFMA.FTZ R0, R10, c[0x0][0x2d0], -R2 ;  /* 0x0000b4000a007a23 */ /* 0x004fe40000010802 */
[----:B------:R-:W-:Y:S05]  /*11f30*/  LDSM.16.MT88.4 R8, [R147] ;  /* 0x000000009308783b */ /* 0x000fea0000004200 */
[----:B------:R2:W3:Y:S02]  /*11f40*/  MUFU.EX2 R88, R0 ;  /* 0x0000000000587308 */ /* 0x0004e40000000800 */
[----:B--2---:R-:W-:Y:S01]  /*11f50*/  FMUL.FTZ R0, R16, c[0x0][0x2d0] ;  /* 0x0000b40010007a20 */ /* 0x004fe20000410000 */
[----:B---3--:R-:W-:-:S04]  /*11f60*/  F2FP.PACK_AB R14, R90, R88 ;  /* 0x000000585a0e723e */ /* 0x008fc800000000ff */
[----:B------:R-:W-:-:S05]  /*11f70*/  FSEL R0, R0, RZ, P0 ;  /* 0x000000ff00007208 */ /* 0x000fca0000000000 */
[----:B------:R-:W-:-:S04]  /*11f80*/  FFMA.FTZ R3, R6, c[0x0][0x2d0], -R0 ;  /* 0x0000b40006037a23 */ /* 0x000fc80000010800 */
[----:B------:R2:W-:Y:S02]  /*11f90*/  MUFU.EX2 R87, R3 ;  /* 0x0000000300577308 */ /* 0x0005e40000000800 */
[--C-:B--2---:R-:W-:Y:S02]  /*11fa0*/  FFMA.FTZ R3, R7, c[0x0][0x2d0], -R0.reuse ;  /* 0x0000b40007037a23 */ /* 0x104fe40000010800 */
[----:B-1----:R-:W1:Y:S04]  /*11fb0*/  LDSM.16.MT88.4 R4, [R172] ;  /* 0x00000000ac04783b */ /* 0x002e680000004200 */
[----:B------:R2:W3:Y:S02]  /*11fc0*/  MUFU.EX2 R85, R3 ;  /* 0x0000000300557308 */ /* 0x0004e40000000800 */
[----:B--2---:R-:W-:Y:S01]  /*11fd0*/  FFMA.FTZ R3, R12, c[0x0][0x2d0], -R0 ;  /* 0x0000b4000c037a23 */ /* 0x004fe20000010800 */
[----:B------:R-:W-:-:S05]  /*11fe0*/  F2FP.PACK_AB R12, R84, R86 ;  /* 0x00000056540c723e */ /* 0x000fca00000000ff */
[----:B------:R2:W-:Y:S02]  /*11ff0*/  MUFU.EX2 R89, R3 ;  /* 0x0000000300597308 */ /* 0x0005e40000000800 */
[----:B--2---:R-:W-:Y:S01]  /*12000*/  FFMA.FTZ R3, R13, c[0x0][0x2d0], -R0 ;  /* 0x0000b4000d037a23 */ /* 0x004fe20000010800 */
[----:B---3--:R-:W-:-:S05]  /*12010*/  F2FP.PACK_AB R13, R85, R87 ;  /* 0x00000057550d723e */ /* 0x008fca00000000ff */
[----:B------:R2:W3:Y:S02]  /*12020*/  MUFU.EX2 R92, R3 ;  /* 0x00000003005c7308 */ /* 0x0004e40000000800 */
[----:B--2---:R-:W-:Y:S01]  /*12030*/  FFMA.FTZ R3, R15, c[0x0][0x2d0], -R2 ;  /* 0x0000b4000f037a23 */ /* 0x004fe20000010802 */
[----:B---3--:R-:W-:-:S05]  /*12040*/  F2FP.PACK_AB R15, R92, R89 ;  /* 0x000000595c0f723e */ /* 0x008fca00000000ff */
[----:B------:R2:W3:Y:S02]  /*12050*/  MUFU.EX2 R93, R3 ;  /* 0x00000003005d7308 */ /* 0x0004e40000000800 */
[C---:B-1----:R-:W-:Y:S08]  /*12060*/  HMMA.16816.F32 R24, R12.reuse, R4, RZ ;  /* 0x000000040c18723c */ /* 0x042ff000000018ff */
[----:B------:R-:W-:Y:S01]  /*12070*/  HMMA.16816.F32 R44, R12, R8, RZ ;  /* 0x000000080c2c723c */ /* 0x000fe200000018ff */
[----:B--2---:R-:W-:-:S02]  /*12080*/  FFMA.FTZ R3, R19, c[0x0][0x2d0], -R2 ;  /* 0x0000b40013037a23 */ /* 0x004fc40000010802 */
[----:B------:R-:W-:-:S04]  /*12090*/  FFMA.FTZ R19, R82, c[0x0][0x2d0], -R2 ;  /* 0x0000b40052137a23 */ /* 0x000fc80000010802 */
[----:B---3--:R-:W-:Y:S01]  /*120a0*/  F2FP.PACK_AB R8, R93, R95 ;  /* 0x0000005f5d08723e */ /* 0x008fe200000000ff */
[----:B------:R1:W-:Y:S01]  /*120b0*/  MUFU.EX2 R96, R3 ;  /* 0x0000000300607308 */ /* 0x0003e20000000800 */
[----:B------:R-:W-:Y:S01]  /*120c0*/  HMMA.16816.F32 R28, R12, R10, RZ ;  /* 0x0000000a0c1c723c */ /* 0x000fe200000018ff */
[----:B-1----:R-:W-:-:S06]  /*120d0*/  FFMA.FTZ R3, R20, c[0x0][0x2d0], -R2 ;  /* 0x0000b40014037a23 */ /* 0x002fcc0000010802 */
[----:B------:R1:W2:Y:S02]  /*120e0*/  MUFU.EX2 R99, R3 ;  /* 0x0000000300637308 */ /* 0x0002a40000000800 */
[----:B-1----:R-:W-:Y:S01]  /*120f0*/  FFMA.FTZ R3, R17, c[0x0][0x2d0], -R0 ;  /* 0x0000b40011037a23 */ /* 0x002fe20000010800 */
[----:B--2---:R-:W-:Y:S01]  /*12100*/  F2FP.PACK_AB R10, R99, R96 ;  /* 0x00000060630a723e */ /* 0x004fe200000000ff */
[----:B------:R-:W-:-:S04]  /*12110*/  FADD.FTZ R17, R87, R85 ;  /* 0x0000005557117221 */ /* 0x000fc80000010000 */
[----:B------:R1:W-:Y:S01]  /*12120*/  MUFU.EX2 R94, R3 ;  /* 0x00000003005e7308 */ /* 0x0003e20000000800 */
[----:B------:R-:W-:Y:S02]  /*12130*/  FADD.FTZ R17, R89, R17 ;  /* 0x0000001159117221 */ /* 0x000fe40000010000 */
[----:B-1----:R-:W-:Y:S02]  /*12140*/  FFMA.FTZ R3, R18, c[0x0][0x2d0], -R0 ;  /* 0x0000b40012037a23 */ /* 0x002fe40000010800 */
[----:B------:R-:W-:-:S03]  /*12150*/  FFMA.FTZ R18, R81, c[0x0][0x2d0], -R2 ;  /* 0x0000b40051127a23 */ /* 0x000fc60000010802 */
        /* <DEDUP_REMOVED lines=133> */
[----:B------:R-:W-:Y:S01]  /*129b0*/  MOV R0, R233 ;  /* 0x000000e900007202 */ /* 0x000fe20000000f00 */
[----:B------:R-:W-:-:S05]  /*129c0*/  @P1 IMAD.HI.U32 R2, R233, c[0x0][0x2c8], RZ ;  /* 0x0000b200e9021a27 */ /* 0x000fca00078e00ff */
[----:B------:R-:W-:Y:S02]  /*129d0*/  @P1 SHF.R.U32.HI R0, RZ, c[0x0][0x2cc], R2 ;  /* 0x0000b300ff001a19 */ /* 0x000fe40000011602 */
[----:B------:R-:W-:Y:S02]  /*129e0*/  ISETP.GE.AND P1, PT, R102, 0x1, PT ;  /* 0x000000016600780c */ /* 0x000fe40003f26270 */
[----:B------:R-:W-:Y:S01]  /*129f0*/  IADD3 R2, R168, R0, RZ ;  /* 0x00000000a8027210 */ /* 0x000fe20007ffe0ff */
[----:B----4-:R-:W-:Y:S03]  /*12a00*/  HMMA.16816.F32 R24, R12, R20, RZ ;  /* 0x000000140c18723c */ /* 0x010fe600000018ff */
[----:B------:R-:W-:-:S05]  /*12a10*/  IADD3 R0, R2, c[0x0][0x328], RZ ;  /* 0x0000ca0002007a10 */ /* 0x000fca0007ffe0ff */
        /* <DEDUP_REMOVED lines=89> */
.L_x_824:
[----:B------:R-:W-:-:S04]  /*12fb0*/  MOV R2, 0x1 ;  /* 0x0000000100027802 */ /* 0x000fc80000000f00 */
[----:B------:R-:W-:-:S13]  /*12fc0*/  ISETP.NE.AND P0, PT, R2, c[0x0][0x32c], PT ;  /* 0x0000cb0002007a0c */ /* 0x000fda0003f05270 */
[----:B------:R-:W-:-:S05]  /*12fd0*/  @P0 IMAD.HI.U32 R2, R3, c[0x0][0x330], RZ ;  /* 0x0000cc0003020a27 */ /* 0x000fca00078e00ff */
[----:B------:R-:W-:Y:S02]  /*12fe0*/  @P0 SHF.R.U32.HI R3, RZ, c[0x0][0x334], R2 ;  /* 0x0000cd00ff030a19 */ /* 0x000fe40000011602 */
.L_x_825:
[----:B------:R-:W-:Y:S05]  /*12ff0*/  BSYNC B0 ;  /* 0x0000000000007941 */ /* 0x000fea0003800000 */
.L_x_823:
[----:B------:R-:W-:-:S05]  /*13000*/  MOV R2, c[0x0][0x32c] ;  /* 0x0000cb0000027a02 */ /* 0x000fca0000000f00 */
[----:B------:R-:W-:-:S05]  /*13010*/  IMAD R3, R3, R2, c[0x0][0x32c] ;  /* 0x0000cb0003037624 */ /* 0x000fca00078e0202 */
[----:B------:R-:W-:-:S04]  /*13020*/  IMNMX R0, R0, R3, PT ;  /* 0x0000000300007217 */ /* 0x000fc80003800200 */
.L_x_822:
        /* <DEDUP_REMOVED lines=8> */
.L_x_847:
        /* <DEDUP_REMOVED lines=12> */
[----:B------:R1:W1:Y:S04]  /*13170*/  LDSM.16.M88.4 R160, [R192] ;  /* 0x00000000c0a0783b */ /* 0x0002680000000200 */
[----:B------:R1:W1:Y:S04]  /*13180*/  LDSM.16.M88.4 R164, [R191] ;  /* 0x00000000bfa4783b */ /* 0x0002680000000200 */
[----:B------:R1:W1:Y:S01]  /*13190*/  LDSM.16.M88.4 R168, [R190] ;  /* 0x00000000bea8783b */ /* 0x0002620000000200 */
[----:B------:R-:W-:-:S05]  /*131a0*/  @P0 BRA `(.L_x_828) ;  /* 0x0000040000000947 */ /* 0x000fca0003800000 */
[----:B------:R-:W-:Y:S01]  /*131b0*/  IMAD.WIDE.U32 R2, R199, c[0x0][0x208], RZ ;  /* 0x00008200c7027a25 */ /* 0x000fe200078e00ff */
[----:B------:R-:W-:Y:S02]  /*131c0*/  SHF.R.S32.HI R0, RZ, 0x1f, R199 ;  /* 0x0000001fff007819 */ /* 0x000fe400000114c7 */
[----:B------:R-:W-:Y:S01]  /*131d0*/  SHF.R.S32.HI R4, RZ, 0x1f, R198 ;  /* 0x0000001fff047819 */ /* 0x000fe200000114c6 */
[C---:B------:R-:W-:Y:S01]  /*131e0*/  IMAD.SHL.U32 R22, R203.reuse, 0x2, RZ ;  /* 0x00000002cb167824 */ /* 0x040fe200078e00ff */
[----:B------:R-:W-:Y:S01]  /*131f0*/  SHF.L.U64.HI R23, R203, 0x1, R218 ;  /* 0x00000001cb177819 */ /* 0x000fe200000102da */
[----:B------:R-:W-:Y:S01]  /*13200*/  IMAD R0, R0, c[0x0][0x208], RZ ;  /* 0x0000820000007a24 */ /* 0x000fe200078e02ff */
[----:B------:R-:W-:Y:S01]  /*13210*/  SHF.L.U64.HI R21, R202, 0x1, R219 ;  /* 0x00000001ca157819 */ /* 0x000fe200000102db */
[----:B------:R-:W-:Y:S01]  /*13220*/  IMAD R4, R4, c[0x0][0x218], RZ ;  /* 0x0000860004047a24 */ /* 0x000fe200078e02ff */
[----:B------:R-:W-:Y:S01]  /*13230*/  SHF.L.U32 R20, R202, 0x1, RZ ;  /* 0x00000001ca147819 */ /* 0x000fe200000006ff */
[----:B------:R-:W-:Y:S01]  /*13240*/  IMAD R0, R199, c[0x0][0x20c], R0 ;  /* 0x00008300c7007a24 */ /* 0x000fe200078e0200 */
[----:B------:R-:W-:Y:S01]  /*13250*/  SHF.L.U64.HI R15, R200, 0x1, R201 ;  /* 0x00000001c80f7819 */ /* 0x000fe200000102c9 */
[----:B------:R-:W-:Y:S02]  /*13260*/  IMAD R4, R198, c[0x0][0x21c], R4 ;  /* 0x00008700c6047a24 */ /* 0x000fe400078e0204 */
[----:B------:R-:W-:Y:S02]  /*13270*/  IMAD.IADD R3, R3, 0x1, R0 ;  /* 0x0000000103037824 */ /* 0x000fe400078e0200 */
[----:B------:R-:W-:Y:S02]  /*13280*/  IMAD.SHL.U32 R14, R200, 0x2, RZ ;  /* 0x00000002c80e7824 */ /* 0x000fe400078e00ff */
[----:B------:R-:W-:Y:S05]  /*13290*/  IMAD.WIDE.U32 R2, R198, c[0x0][0x218], R2 ;  /* 0x00008600c6027a25 */ /* 0x000fea00078e0002 */
[----:B------:R-:W-:Y:S04]  /*132a0*/  IADD3 R0, P0, R224, R2, RZ ;  /* 0x00000002e0007210 */ /* 0x000fe80007f1e0ff */
[----:B------:R-:W-:Y:S02]  /*132b0*/  IADD3.X R2, R223, R3, R4, P0, !PT ;  /* 0x00000003df027210 */ /* 0x000fe400007fe404 */
[C---:B------:R-:W-:Y:S04]  /*132c0*/  LEA R13, P0, R0.reuse, c[0x0][0x1f8], 0x1 ;  /* 0x00007e00000d7a11 */ /* 0x040fe800078008ff */
[----:B------:R-:W-:Y:S01]  /*132d0*/  LEA.HI.X R5, R0, c[0x0][0x1fc], R2, 0x1, P0 ;  /* 0x00007f0000057a11 */ /* 0x000fe200000f0c02 */
[----:B------:R-:W-:-:S06]  /*132e0*/  BRA.DIV ~URZ, `(.L_x_829) ;  /* 0x000106227f007947 */ /* 0x000fcc000b800000 */
[----:B------:R4:W3:Y:S02]  /*132f0*/  SHFL.IDX PT, R4, R5, RZ, 0x181f ;  /* 0x00181fff05047589 */ /* 0x0008e400000e0000 */
.L_x_962:
        /* <DEDUP_REMOVED lines=21> */
.L_x_963:
        /* <DEDUP_REMOVED lines=22> */
.L_x_828:
[----:B------:R-:W-:Y:S05]  /*135b0*/  BSYNC B0 ;  /* 0x0000000000007941 */ /* 0x000fea0003800000 */
.L_x_827:
        /* <DEDUP_REMOVED lines=27> */
[----:B------:R-:W-:Y:S07]  /*13770*/  LDSM.16.M88.4 R156, [R173] ;  /* 0x00000000ad9c783b */ /* 0x000fee0000000200 */
[C---:B--2---:R-:W-:Y:S08]  /*13780*/  HMMA.16816.F32 R12, R148.reuse, R160, R12 ;  /* 0x000000a0940c723c */ /* 0x044ff0000000180c */
[C---:B------:R-:W-:Y:S01]  /*13790*/  HMMA.16816.F32 R16, R148.reuse, R162, R16 ;  /* 0x000000a29410723c */ /* 0x040fe20000001810 */
[----:B------:R-:W-:Y:S07]  /*137a0*/  LDSM.16.M88.4 R160, [R173+0x800] ;  /* 0x00080000ada0783b */ /* 0x000fee0000000200 */
[C---:B---3--:R-:W-:Y:S08]  /*137b0*/  HMMA.16816.F32 R20, R148.reuse, R152, R20 ;  /* 0x000000989414723c */ /* 0x048ff00000001814 */
[C---:B------:R-:W-:Y:S01]  /*137c0*/  HMMA.16816.F32 R24, R148.reuse, R154, R24 ;  /* 0x0000009a9418723c */ /* 0x040fe20000001818 */
[----:B------:R-:W1:Y:S07]  /*137d0*/  LDSM.16.M88.4 R152, [R179] ;  /* 0x00000000b398783b */ /* 0x000e6e0000000200 */
[C---:B------:R-:W-:Y:S08]  /*137e0*/  HMMA.16816.F32 R28, R148.reuse, R164, R28 ;  /* 0x000000a4941c723c */ /* 0x040ff0000000181c */
        /* <DEDUP_REMOVED lines=28> */
[----:B------:R-:W3:Y:S01]  /*139b0*/  LDSM.16.M88.4 R164, [R186] ;  /* 0x00000000baa4783b */ /* 0x000ee20000000200 */
        /* <DEDUP_REMOVED lines=54> */
[----:B------:R-:W1:Y:S07]  /*13d20*/  LDSM.16.M88.4 R156, [R182] ;  /* 0x00000000b69c783b */ /* 0x000e6e0000000200 */
[C---:B------:R-:W-:Y:S08]  /*13d30*/  HMMA.16816.F32 R12, R152.reuse, R160, R12 ;  /* 0x000000a0980c723c */ /* 0x040ff0000000180c */
[C---:B------:R-:W-:Y:S01]  /*13d40*/  HMMA.16816.F32 R16, R152.reuse, R162, R16 ;  /* 0x000000a29810723c */ /* 0x040fe20000001810 */
[----:B------:R-:W3:Y:S07]  /*13d50*/  LDSM.16.M88.4 R160, [R180+0x8000] ;  /* 0x00800000b4a0783b */ /* 0x000eee0000000200 */
[C---:B--2---:R-:W-:Y:S08]  /*13d60*/  HMMA.16816.F32 R20, R152.reuse, R148, R20 ;  /* 0x000000949814723c */ /* 0x044ff00000001814 */
[C---:B------:R-:W-:Y:S01]  /*13d70*/  HMMA.16816.F32 R24, R152.reuse, R150, R24 ;  /* 0x000000969818723c */ /* 0x040fe20000001818 */
[----:B------:R-:W2:Y:S07]  /*13d80*/  LDSM.16.M88.4 R148, [R176+0x4800] ;  /* 0x00480000b094783b */ /* 0x000eae0000000200 */
[C---:B-1----:R-:W-:Y:S08]  /*13d90*/  HMMA.16816.F32 R28, R152.reuse, R156, R28 ;  /* 0x0000009c981c723c */ /* 0x042ff0000000181c */
[----:B------:R-:W-:Y:S01]  /*13da0*/  HMMA.16816.F32 R32, R152, R158, R32 ;  /* 0x0000009e9820723c */ /* 0x000fe20000001820 */
[----:B------:R-:W1:Y:S07]  /*13db0*/  LDSM.16.M88.4 R152, [R176+0x5000] ;  /* 0x00500000b098783b */ /* 0x000e6e0000000200 */
[C---:B---3--:R-:W-:Y:S01]  /*13dc0*/  HMMA.16816.F32 R4, R160.reuse, R164, R4 ;  /* 0x000000a4a004723c */ /* 0x048fe20000001804 */
[----:B------:R-:W3:Y:S07]  /*13dd0*/  LDSM.16.M88.4 R156, [R176+0x5800] ;  /* 0x00580000b09c783b */ /* 0x000eee0000000200 */
[C---:B------:R-:W-:Y:S01]  /*13de0*/  HMMA.16816.F32 R8, R160.reuse, R166, R8 ;  /* 0x000000a6a008723c */ /* 0x040fe20000001808 */
[----:B------:R-:W-:Y:S07]  /*13df0*/  LDSM.16.M88.4 R164, [R173+0x4000] ;  /* 0x00400000ada4783b */ /* 0x000fee0000000200 */
[C---:B--2---:R-:W-:Y:S08]  /*13e00*/  HMMA.16816.F32 R12, R160.reuse, R148, R12 ;  /* 0x00000094a00c723c */ /* 0x044ff0000000180c */
[C---:B------:R-:W-:Y:S01]  /*13e10*/  HMMA.16816.F32 R16, R160.reuse, R150, R16 ;  /* 0x00000096a010723c */ /* 0x040fe20000001810 */
[----:B------:R-:W2:Y:S07]  /*13e20*/  LDSM.16.M88.4 R148, [R179+0x8000] ;  /* 0x00800000b394783b */ /* 0x000eae0000000200 */
[C---:B-1----:R-:W-:Y:S08]  /*13e30*/  HMMA.16816.F32 R20, R160.reuse, R152, R20 ;  /* 0x00000098a014723c */ /* 0x042ff00000001814 */
[C---:B------:R-:W-:Y:S01]  /*13e40*/  HMMA.16816.F32 R24, R160.reuse, R154, R24 ;  /* 0x0000009aa018723c */ /* 0x040fe20000001818 */
[----:B------:R-:W1:Y:S07]  /*13e50*/  LDSM.16.M88.4 R152, [R173+0x4800] ;  /* 0x00480000ad98783b */ /* 0x000e6e0000000200 */
[C---:B---3--:R-:W-:Y:S08]  /*13e60*/  HMMA.16816.F32 R28, R160.reuse, R156, R28 ;  /* 0x0000009ca01c723c */ /* 0x048ff0000000181c */
[----:B------:R-:W-:Y:S08]  /*13e70*/  HMMA.16816.F32 R32, R160, R158, R32 ;  /* 0x0000009ea020723c */ /* 0x000ff00000001820 */
[C---:B--2---:R-:W-:Y:S08]  /*13e80*/  HMMA.16816.F32 R4, R148.reuse, R164, R4 ;  /* 0x000000a49404723c */ /* 0x044ff00000001804 */
[C---:B------:R-:W-:Y:S08]  /*13e90*/  HMMA.16816.F32 R8, R148.reuse, R166, R8 ;  /* 0x000000a69408723c */ /* 0x040ff00000001808 */
[C---:B-1----:R-:W-:Y:S08]  /*13ea0*/  HMMA.16816.F32 R12, R148.reuse, R152, R12 ;  /* 0x00000098940c723c */ /* 0x042ff0000000180c */
[----:B------:R-:W-:Y:S01]  /*13eb0*/  FMUL.FTZ R0, R4, c[0x0][0x320] ;  /* 0x0000c80004007a20 */ /* 0x000fe20000410000 */
[C---:B------:R-:W-:Y:S03]  /*13ec0*/  HMMA.16816.F32 R16, R148.reuse, R154, R16 ;  /* 0x0000009a9410723c */ /* 0x040fe60000001810 */
[----:B------:R1:W2:Y:S04]  /*13ed0*/  MUFU.TANH R170, R0 ;  /* 0x0000000000aa7308 */ /* 0x0002a80000002400 */
[----:B------:R-:W-:Y:S06]  /*13ee0*/  FMUL.FTZ R2, R11, c[0x0][0x320] ;  /* 0x0000c8000b027a20 */ /* 0x000fec0000410000 */
[----:B------:R3:W4:Y:S01]  /*13ef0*/  MUFU.TANH R171, R2 ;  /* 0x0000000200ab7308 */ /* 0x0007220000002400 */
[----:B-1----:R-:W-:Y:S09]  /*13f00*/  FMUL.FTZ R0, R5, c[0x0][0x320] ;  /* 0x0000c80005007a20 */ /* 0x002ff20000410000 */
[----:B------:R1:W1:Y:S01]  /*13f10*/  MUFU.TANH R169, R0 ;  /* 0x0000000000a97308 */ /* 0x0002620000002400 */
[----:B---3--:R-:W-:Y:S09]  /*13f20*/  FMUL.FTZ R2, R19, c[0x0][0x320] ;  /* 0x0000c80013027a20 */ /* 0x008ff20000410000 */
[----:B------:R-:W3:Y:S01]  /*13f30*/  MUFU.TANH R163, R2 ;  /* 0x0000000200a37308 */ /* 0x000ee20000002400 */
        /* <DEDUP_REMOVED lines=65> */
[C---:B--234-:R-:W-:Y:S01]  /*14350*/  SHF.L.U64.HI R15, R203.reuse, 0x1, R218 ;  /* 0x00000001cb0f7819 */ /* 0x05cfe200000102da */
[----:B------:R-:W-:Y:S01]  /*14360*/  IMAD R2, R194, 0x40, R234 ;  /* 0x00000040c2027824 */ /* 0x000fe200078e02ea */
[----:B------:R-:W-:Y:S01]  /*14370*/  SHF.L.U64.HI R13, R202, 0x1, R219 ;  /* 0x00000001ca0d7819 */ /* 0x000fe200000102db */
[----:B------:R-:W-:Y:S01]  /*14380*/  IMAD.MOV.U32 R198, RZ, RZ, RZ ;  /* 0x000000ffffc67224 */ /* 0x000fe200078e00ff */
[----:B------:R-:W-:Y:S01]  /*14390*/  SHF.L.U64.HI R11, R200, 0x1, R201 ;  /* 0x00000001c80b7819 */ /* 0x000fe200000102c9 */
[----:B------:R-:W-:Y:S01]  /*143a0*/  IMAD.SHL.U32 R14, R203, 0x2, RZ ;  /* 0x00000002cb0e7824 */ /* 0x000fe200078e00ff */
[----:B------:R-:W-:Y:S01]  /*143b0*/  IADD3 R2, R2, -0x40, R209 ;  /* 0xffffffc002027810 */ /* 0x000fe20007ffe0d1 */
[----:B------:R-:W-:Y:S01]  /*143c0*/  IMAD.SHL.U32 R12, R202, 0x2, RZ ;  /* 0x00000002ca0c7824 */ /* 0x000fe200078e00ff */
[----:B------:R-:W-:Y:S03]  /*143d0*/  SHF.L.U32 R10, R200, 0x1, RZ ;  /* 0x00000001c80a7819 */ /* 0x000fe600000006ff */
[----:B------:R-:W-:Y:S04]  /*143e0*/  @P6 IMAD.HI.U32 R3, R2, c[0x0][0x2bc], RZ ;  /* 0x0000af0002036a27 */ /* 0x000fe800078e00ff */
        /* <DEDUP_REMOVED lines=12> */
[----:B------:R-:W-:Y:S05]  /*144b0*/  IMAD R0, R199, c[0x0][0x1e4], R0 ;  /* 0x00007900c7007a24 */ /* 0x000fea00078e0200 */
[----:B------:R-:W-:Y:S02]  /*144c0*/  IADD3 R3, R3, R0, RZ ;  /* 0x0000000003037210 */ /* 0x000fe40007ffe0ff */
        /* <DEDUP_REMOVED lines=10> */
.L_x_964:
[----:B------:R-:W-:-:S05]  /*14570*/  BRA.DIV ~URZ, `(.L_x_834) ;  /* 0x0000f6a27f007947 */ /* 0x000fca000b800000 */
[----:B------:R-:W3:Y:S01]  /*14580*/  SHFL.IDX PT, R0, R9, RZ, 0x181f ;  /* 0x00181fff09007589 */ /* 0x000ee200000e0000 */
[----:B------:R-:W-:Y:S02]  /*14590*/  ISETP.GE.AND P2, PT, R200, c[0x0][0x1d4], PT ;  /* 0x00007500c8007a0c */ /* 0x000fe40003f46270 */
[----:B------:R-:W-:Y:S02]  /*145a0*/  ISETP.GE.AND P1, PT, R202, c[0x0][0x1d4], PT ;  /* 0x00007500ca007a0c */ /* 0x000fe40003f26270 */
[----:B---3--:R-:W-:Y:S05]  /*145b0*/  IADD3 R2, P0, R0, R10, RZ ;  /* 0x0000000a00027210 */ /* 0x008fea0007f1e0ff */
[----:B--2---:R-:W-:Y:S01]  /*145c0*/  IMAD.X R3, R4, 0x1, R11, P0 ;  /* 0x0000000104037824 */ /* 0x004fe200000e060b */
[----:B------:R-:W-:Y:S04]  /*145d0*/  IADD3 R6, P0, R0, R12, RZ ;  /* 0x0000000c00067210 */ /* 0x000fe80007f1e0ff */
[----:B------:R-:W-:Y:S01]  /*145e0*/  @!PT LDS RZ, [RZ] ;  /* 0x00000000fffff984 */ /* 0x000fe20000000800 */
[----:B------:R-:W-:Y:S01]  /*145f0*/  @!PT LDS RZ, [RZ] ;  /* 0x00000000fffff984 */ /* 0x000fe20000000800 */
[----:B------:R2:W-:Y:S01]  /*14600*/  LDGSTS.E.BYPASS.LTC128B.128 [R193+0x6100], [R2.64], !P2 ;  /* 0x0610000002c17fae */ /* 0x0005e2000d101d48 */
[----:B------:R-:W-:Y:S05]  /*14610*/  IMAD.X R7, R4, 0x1, R13, P0 ;  /* 0x0000000104077824 */ /* 0x000fea00000e060d */
[----:B------:R3:W-:Y:S01]  /*14620*/  LDGSTS.E.BYPASS.LTC128B.128 [R193+0x8100], [R6.64], !P1 ;  /* 0x0810000006c17fae */ /* 0x0007e2000c901d48 */
[----:B--2---:R-:W-:Y:S03]  /*14630*/  IADD3 R2, P0, R0, R14, RZ ;  /* 0x0000000e00027210 */ /* 0x004fe60007f1e0ff */
[----:B------:R-:W2:Y:S02]  /*14640*/  SHFL.IDX PT, R0, R9, 0x1, 0x181f ;  /* 0x00381f0009007f89 */ /* 0x000ea400000e0000 */
[----:B------:R-:W-:Y:S01]  /*14650*/  IMAD.X R3, R4, 0x1, R15, P0 ;  /* 0x0000000104037824 */ /* 0x000fe200000e060f */
[----:B------:R-:W-:Y:S01]  /*14660*/  ISETP.GE.AND P0, PT, R203, c[0x0][0x1d4], PT ;  /* 0x00007500cb007a0c */ /* 0x000fe20003f06270 */
[----:B------:R4:W1:Y:S01]  /*14670*/  SHFL.IDX PT, R4, R5, 0x1, 0x181f ;  /* 0x00381f0005047f89 */ /* 0x00086200000e0000 */
[----:B---3--:R-:W-:Y:S02]  /*14680*/  SEL R6, RZ, 0x10, P1 ;  /* 0x00000010ff067807 */ /* 0x008fe40000800000 */
[----:B------:R-:W-:Y:S09]  /*14690*/  SEL R8, RZ, 0x10, P0 ;  /* 0x00000010ff087807 */ /* 0x000ff20000000000 */
[----:B------:R3:W-:Y:S01]  /*146a0*/  LDGSTS.E.BYPASS.LTC128B.128 [R193+0xa100], [R2.64], !P0 ;  /* 0x0a10000002c17fae */ /* 0x0007e2000c101d48 */
[----:B-1--4-:R-:W-:Y:S04]  /*146b0*/  SEL R5, RZ, 0x10, P2 ;  /* 0x00000010ff057807 */ /* 0x012fe80001000000 */
.L_x_965:
[C---:B--23--:R-:W-:Y:S02]  /*146c0*/  IADD3 R2, -R5.reuse, 0x10, RZ ;  /* 0x0000001005027810 */ /* 0x04cfe40007ffe1ff */
        /* <DEDUP_REMOVED lines=21> */
.L_x_832:
[----:B--234-:R-:W-:Y:S05]  /*14820*/  BSYNC B0 ;  /* 0x0000000000007941 */ /* 0x01cfea0003800000 */
.L_x_831:
[----:B-1----:R-:W-:Y:S01]  /*14830*/  IMAD.MOV.U32 R0, RZ, RZ, c[0x0][0x2c4] ;  /* 0x0000b100ff007624 */ /* 0x002fe200078e00ff */
[----:B------:R-:W0:Y:S01]  /*14840*/  LDGDEPBAR ;  /* 0x00000000000079af */ /* 0x000e220000000000 */
[----:B------:R-:W-:Y:S01]  /*14850*/  IMAD.IADD R4, R243, 0x1, R233 ;  /* 0x00000001f3047824 */ /* 0x000fe200078e02e9 */
[----:B------:R-:W-:Y:S01]  /*14860*/  ULDC UR4, c[0x0][0x324] ;  /* 0x0000c90000047ab9 */ /* 0x000fe20000000800 */
[----:B------:R-:W-:Y:S01]  /*14870*/  IMAD.SHL.U32 R5, R194, 0x40, RZ ;  /* 0x00000040c2057824 */ /* 0x000fe200078e00ff */
[----:B------:R-:W-:Y:S01]  /*14880*/  ISETP.NE.AND P0, PT, R0, 0x1, PT ;  /* 0x000000010000780c */ /* 0x000fe20003f05270 */
[----:B------:R-:W-:Y:S11]  /*14890*/  ULOP3.LUT UR4, URZ, UR4, URZ, 0x33, !UPT ;  /* 0x000000043f047292 */ /* 0x000ff6000f8e333f */
[----:B------:R-:W-:Y:S01]  /*148a0*/  @!UPT UIADD3 URZ, URZ, URZ, URZ ;  /* 0x0000003f3f3ff290 */ /* 0x000fe2000fffe03f */
[----:B------:R-:W-:Y:S05]  /*148b0*/  @P0 IMAD.HI.U32 R0, R4, c[0x0][0x2c8], RZ ;  /* 0x0000b20004000a27 */ /* 0x000fea00078e00ff */
[----:B------:R-:W-:Y:S02]  /*148c0*/  @P0 SHF.R.U32.HI R4, RZ, c[0x0][0x2cc], R0 ;  /* 0x0000b300ff040a19 */ /* 0x000fe40000011600 */
[----:B------:R-:W-:Y:S04]  /*148d0*/  IADD3 R0, -R220, 0x1, -R5 ;  /* 0x00000001dc007810 */ /* 0x000fe80007ffe905 */
[----:B------:R-:W-:Y:S04]  /*148e0*/  IADD3 R0, -R217, R0, R216 ;  /* 0x00000000d9007210 */ /* 0x000fe80007ffe1d8 */
[C---:B------:R-:W-:Y:S02]  /*148f0*/  IADD3 R6, R0.reuse, UR4, RZ ;  /* 0x0000000400067c10 */ /* 0x040fe4000fffe0ff */
[----:B------:R-:W-:Y:S01]  /*14900*/  IADD3 R7, R0, c[0x0][0x328], RZ ;  /* 0x0000ca0000077a10 */ /* 0x000fe20007ffe0ff */
[----:B------:R-:W-:-:S05]  /*14910*/  BRA.DIV ~URZ, `(.L_x_835) ;  /* 0x0000f5327f007947 */ /* 0x000fca000b800000 */
[----:B------:R1:W2:Y:S02]  /*14920*/  SHFL.IDX PT, R3, R4, RZ, 0x1c1f ;  /* 0x001c1fff04037589 */ /* 0x0002a400000e0000 */
.L_x_966:
[----:B--2---:R-:W-:Y:S01]  /*14930*/  IADD3 R2, R7, R3, RZ ;  /* 0x0000000307027210 */ /* 0x004fe20007ffe0ff */
        /* <DEDUP_REMOVED lines=18> */
.L_x_838:
[----:B------:R-:W-:Y:S04]  /*14a60*/  MOV R8, 0x1 ;  /* 0x0000000100087802 */ /* 0x000fe80000000f00 */
[----:B------:R-:W-:Y:S11]  /*14a70*/  ISETP.NE.AND P0, PT, R8, c[0x0][0x32c], PT ;  /* 0x0000cb0008007a0c */ /* 0x000ff60003f05270 */
[----:B------:R-:W-:Y:S02]  /*14a80*/  @!UPT UIADD3 URZ, URZ, URZ, URZ ;  /* 0x0000003f3f3ff290 */ /* 0x000fe4000fffe03f */
[----:B------:R-:W-:Y:S05]  /*14a90*/  @P0 IMAD.HI.U32 R8, R3, c[0x0][0x330], RZ ;  /* 0x0000cc0003080a27 */ /* 0x000fea00078e00ff */
[----:B------:R-:W-:Y:S02]  /*14aa0*/  @P0 SHF.R.U32.HI R3, RZ, c[0x0][0x334], R8 ;  /* 0x0000cd00ff030a19 */ /* 0x000fe40000011608 */
.L_x_839:
[----:B------:R-:W-:Y:S05]  /*14ab0*/  BSYNC B0 ;  /* 0x0000000000007941 */ /* 0x000fea0003800000 */
.L_x_837:
[----:B------:R-:W-:Y:S04]  /*14ac0*/  IMAD R3, R3, c[0x0][0x32c], -R5 ;  /* 0x0000cb0003037a24 */ /* 0x000fe800078e0a05 */
[----:B------:R-:W-:Y:S05]  /*14ad0*/  IMAD.IADD R3, R3, 0x1, -R220 ;  /* 0x0000000103037824 */ /* 0x000fea00078e0adc */
[----:B------:R-:W-:Y:S02]  /*14ae0*/  IMNMX R0, R0, R3, !PT ;  /* 0x0000000300007217 */ /* 0x000fe40007800200 */
[----:B------:R-:W-:Y:S04]  /*14af0*/  IADD3 R3, R3, c[0x0][0x32c], RZ ;  /* 0x0000cb0003037a10 */ /* 0x000fe80007ffe0ff */
[----:B------:R-:W-:Y:S02]  /*14b00*/  IMNMX R2, R2, R3, PT ;  /* 0x0000000302027217 */ /* 0x000fe40003800200 */
.L_x_836:
        /* <DEDUP_REMOVED lines=51> */
.L_x_967:
        /* <DEDUP_REMOVED lines=19> */
.L_x_843:
[----:B-12---:R-:W-:Y:S04]  /*14f70*/  MOV R4, 0x1 ;  /* 0x0000000100047802 */ /* 0x006fe80000000f00 */
[----:B------:R-:W-:Y:S11]  /*14f80*/  ISETP.NE.AND P0, PT, R4, c[0x0][0x32c], PT ;  /* 0x0000cb0004007a0c */ /* 0x000ff60003f05270 */
[----:B------:R-:W-:Y:S02]  /*14f90*/  @!UPT UIADD3 URZ, URZ, URZ, URZ ;  /* 0x0000003f3f3ff290 */ /* 0x000fe4000fffe03f */
[----:B------:R-:W-:Y:S05]  /*14fa0*/  @P0 IMAD.HI.U32 R4, R3, c[0x0][0x330], RZ ;  /* 0x0000cc0003040a27 */ /* 0x000fea00078e00ff */
[----:B------:R-:W-:Y:S02]  /*14fb0*/  @P0 SHF.R.U32.HI R3, RZ, c[0x0][0x334], R4 ;  /* 0x0000cd00ff030a19 */ /* 0x000fe40000011604 */
.L_x_844:
[----:B------:R-:W-:Y:S05]  /*14fc0*/  BSYNC B0 ;  /* 0x0000000000007941 */ /* 0x000fea0003800000 */
.L_x_842:
[----:B------:R-:W-:Y:S04]  /*14fd0*/  IMAD R5, R3, c[0x0][0x32c], -R5 ;  /* 0x0000cb0003057a24 */ /* 0x000fe800078e0a05 */
[----:B------:R-:W-:Y:S05]  /*14fe0*/  IMAD.IADD R3, R5, 0x1, -R220 ;  /* 0x0000000105037824 */ /* 0x000fea00078e0adc */
[----:B------:R-:W-:Y:S02]  /*14ff0*/  IMNMX R0, R0, R3, !PT ;  /* 0x0000000300007217 */ /* 0x000fe40007800200 */
[----:B------:R-:W-:Y:S04]  /*15000*/  IADD3 R3, R3, c[0x0][0x32c], RZ ;  /* 0x0000cb0003037a10 */ /* 0x000fe80007ffe0ff */
[----:B------:R-:W-:Y:S02]  /*15010*/  IMNMX R2, R2, R3, PT ;  /* 0x0000000302027217 */ /* 0x000fe40003800200 */
.L_x_841:
        /* <DEDUP_REMOVED lines=40> */
[C---:B------:R-:W-:Y:S02]  /*152a0*/  ISETP.GT.AND P2, PT, R0.reuse, 0x38, P1 ;  /* 0x000000380000780c */ /* 0x040fe40000f44270 */
[----:B------:R-:W-:Y:S02]  /*152b0*/  ISETP.GT.AND P0, PT, R0, 0x39, P1 ;  /* 0x000000390000780c */ /* 0x000fe40000f04270 */
        /* <DEDUP_REMOVED lines=20> */
[C---:B------:R-:W-:Y:S02]  /*15400*/  ISETP.LT.OR P3, PT, R2.reuse, 0x32, P3 ;  /* 0x000000320200780c */ /* 0x040fe40001f61670 */
[C---:B------:R-:W-:Y:S02]  /*15410*/  ISETP.LT.OR P1, PT, R2.reuse, 0x39, P2 ;  /* 0x000000390200780c */ /* 0x040fe40001721670 */
[----:B------:R-:W-:Y:S02]  /*15420*/  ISETP.LT.OR P0, PT, R2, 0x3a, P0 ;  /* 0x0000003a0200780c */ /* 0x000fe40000701670 */
[----:B------:R-:W-:Y:S02]  /*15430*/  FMNMX.FTZ R2, R28, R0, !PT ;  /* 0x000000001c027209 */ /* 0x000fe40007810000 */
[----:B------:R-:W-:Y:S02]  /*15440*/  FMNMX.FTZ R0, R12, R3, !PT ;  /* 0x000000030c007209 */ /* 0x000fe40007810000 */
[----:B------:R-:W-:Y:S02]  /*15450*/  FMNMX.FTZ R2, R27, R2, !PT ;  /* 0x000000021b027209 */ /* 0x000fe40007810000 */
[----:B------:R-:W-:Y:S02]  /*15460*/  FMNMX.FTZ R0, R11, R0, !PT ;  /* 0x000000000b007209 */ /* 0x000fe40007810000 */
[----:B------:R-:W-:Y:S02]  /*15470*/  FSEL R9, R157, -INF , !P3 ;  /* 0xff8000009d097808 */ /* 0x000fe40005800000 */
        /* <DEDUP_REMOVED lines=8> */
[----:B-12---:R-:W-:Y:S02]  /*15500*/  FMNMX.FTZ R4, R23, R2, !PT ;  /* 0x0000000217047209 */ /* 0x006fe40007810000 */
[----:B------:R-:W-:Y:S01]  /*15510*/  FMNMX.FTZ R5, R7, R0, !PT ;  /* 0x0000000007057209 */ /* 0x000fe20007810000 */
[----:B------:R-:W-:-:S05]  /*15520*/  BRA.DIV ~URZ, `(.L_x_845) ;  /* 0x0000ea027f007947 */ /* 0x000fca000b800000 */
[----:B------:R1:W2:Y:S02]  /*15530*/  SHFL.BFLY PT, R0, R4, 0x2, 0x1f ;  /* 0x0c401f0004007f89 */ /* 0x0002a400000e0000 */
.L_x_968:
[----:B-12---:R-:W-:Y:S01]  /*15540*/  FMNMX.FTZ R4, R4, R0, !PT ;  /* 0x0000000004047209 */ /* 0x006fe20007810000 */
[----:B------:R-:W-:-:S05]  /*15550*/  BRA.DIV ~URZ, `(.L_x_846) ;  /* 0x0000ea127f007947 */ /* 0x000fca000b800000 */
[----:B------:R-:W1:Y:S02]  /*15560*/  SHFL.BFLY PT, R0, R4, 0x1, 0x1f ;  /* 0x0c201f0004007f89 */ /* 0x000e6400000e0000 */
[----:B-1----:R-:W-:Y:S02]  /*15570*/  FMNMX.FTZ R100, R4, R0, !PT ;  /* 0x0000000004647209 */ /* 0x002fe40007810000 */
[----:B------:R-:W1:Y:S02]  /*15580*/  SHFL.BFLY PT, R0, R5, 0x2, 0x1f ;  /* 0x0c401f0005007f89 */ /* 0x000e6400000e0000 */
[----:B-1----:R-:W-:Y:S05]  /*15590*/  FMNMX.FTZ R4, R5, R0, !PT ;  /* 0x0000000005047209 */ /* 0x002fea0007810000 */
[----:B------:R1:W2:Y:S02]  /*155a0*/  SHFL.BFLY PT, R0, R4, 0x1, 0x1f ;  /* 0x0c201f0004007f89 */ /* 0x0002a400000e0000 */
.L_x_969:
[C---:B------:R-:W-:Y:S01]  /*155b0*/  FSETP.NEU.FTZ.AND P0, PT, R100.reuse, -INF , PT ;  /* 0xff8000006400780b */ /* 0x040fe20003f1d000 */
[----:B------:R-:W-:Y:S01]  /*155c0*/  FMUL.FTZ R2, R100, c[0x0][0x2d0] ;  /* 0x0000b40064027a20 */ /* 0x000fe20000410000 */
[----:B--2---:R-:W-:Y:S01]  /*155d0*/  FMNMX.FTZ R3, R0, R4, !PT ;  /* 0x0000000400037209 */ /* 0x004fe20007810000 */
[----:B------:R-:W-:Y:S01]  /*155e0*/  WARPSYNC 0xffffffff ;  /* 0xffffffff00007948 */ /* 0x000fe20003800000 */
[----:B------:R-:W-:Y:S02]  /*155f0*/  FSEL R0, R100, RZ, P0 ;  /* 0x000000ff64007208 */ /* 0x000fe40000000000 */
[----:B------:R-:W-:Y:S02]  /*15600*/  FSEL R2, R2, RZ, P0 ;  /* 0x000000ff02027208 */ /* 0x000fe40000000000 */
[----:B------:R-:W-:Y:S01]  /*15610*/  FSETP.NEU.FTZ.AND P0, PT, R3, -INF , PT ;  /* 0xff8000000300780b */ /* 0x000fe20003f1d000 */
[----:B------:R-:W-:Y:S02]  /*15620*/  FADD.FTZ R0, -R0, R101 ;  /* 0x0000006500007221 */ /* 0x000fe40000010100 */
[--C-:B-1----:R-:W-:Y:S02]  /*15630*/  FFMA.FTZ R4, R22, c[0x0][0x2d0], -R2.reuse ;  /* 0x0000b40016047a23 */ /* 0x102fe40000010802 */
[----:B------:R-:W-:Y:S02]  /*15640*/  FMUL.FTZ R0, R0, c[0x0][0x2d0] ;  /* 0x0000b40000007a20 */ /* 0x000fe40000410000 */
[--C-:B------:R-:W-:Y:S02]  /*15650*/  FFMA.FTZ R5, R149, c[0x0][0x2d0], -R2.reuse ;  /* 0x0000b40095057a23 */ /* 0x100fe40000010802 */
        /* <DEDUP_REMOVED lines=16> */
[----:B------:R-:W-:Y:S03]  /*15760*/  FFMA.FTZ R197, R23, c[0x0][0x2d0], -R2 ;  /* 0x0000b40017c57a23 */ /* 0x000fe60000010802 */
[----:B------:R3:W-:Y:S01]  /*15770*/  MUFU.EX2 R23, R101 ;  /* 0x0000006500177308 */ /* 0x0007e20000000800 */
[C---:B-1----:R-:W-:Y:S02]  /*15780*/  FFMA.FTZ R2, R0.reuse, R208, R4 ;  /* 0x000000d000027223 */ /* 0x042fe40000010004 */
[C---:B------:R-:W-:Y:S02]  /*15790*/  FMUL.FTZ R32, R0.reuse, R108 ;  /* 0x0000006c00207220 */ /* 0x040fe40000410000 */
[C---:B------:R-:W-:Y:S02]  /*157a0*/  FMUL.FTZ R33, R0.reuse, R109 ;  /* 0x0000006d00217220 */ /* 0x040fe40000410000 */
[C---:B------:R-:W-:Y:S02]  /*157b0*/  FMUL.FTZ R25, R0.reuse, R117 ;  /* 0x0000007500197220 */ /* 0x040fe40000410000 */
[C---:B------:R-:W-:Y:S02]  /*157c0*/  FMUL.FTZ R24, R0.reuse, R116 ;  /* 0x0000007400187220 */ /* 0x040fe40000410000 */
[----:B--2---:R-:W-:Y:S01]  /*157d0*/  FADD.FTZ R22, R5, R2 ;  /* 0x0000000205167221 */ /* 0x004fe20000010000 */
[----:B------:R-:W-:Y:S01]  /*157e0*/  FSEL R2, R3, RZ, P0 ;  /* 0x000000ff03027208 */ /* 0x000fe20000000000 */
[----:B------:R-:W-:Y:S01]  /*157f0*/  FMUL.FTZ R28, R0, R112 ;  /* 0x00000070001c7220 */ /* 0x000fe20000410000 */
[----:B------:R-:W-:Y:S01]  /*15800*/  F2FP.PACK_AB R148, R5, R4 ;  /* 0x000000040594723e */ /* 0x000fe200000000ff */
[----:B------:R-:W-:Y:S01]  /*15810*/  FMUL.FTZ R4, R3, c[0x0][0x2d0] ;  /* 0x0000b40003047a20 */ /* 0x000fe20000410000 */
[----:B------:R-:W-:Y:S01]  /*15820*/  MUFU.EX2 R116, R158 ;  /* 0x0000009e00747308 */ /* 0x000fe20000000800 */
[----:B------:R-:W-:Y:S02]  /*15830*/  FADD.FTZ R2, -R2, R102 ;  /* 0x0000006602027221 */ /* 0x000fe40000010100 */
[----:B------:R-:W-:Y:S01]  /*15840*/  FMUL.FTZ R29, R0, R113 ;  /* 0x00000071001d7220 */ /* 0x000fe20000410000 */
[----:B------:R-:W-:Y:S01]  /*15850*/  FSEL R4, R4, RZ, P0 ;  /* 0x000000ff04047208 */ /* 0x000fe20000000000 */
[----:B------:R-:W-:Y:S01]  /*15860*/  FMUL.FTZ R2, R2, c[0x0][0x2d0] ;  /* 0x0000b40002027a20 */ /* 0x000fe20000410000 */
[----:B------:R-:W-:Y:S01]  /*15870*/  ISETP.GT.AND P0, PT, R194, R221, PT ;  /* 0x000000ddc200720c */ /* 0x000fe20003f04270 */
[----:B------:R-:W-:Y:S01]  /*15880*/  FMUL.FTZ R36, R0, R36 ;  /* 0x0000002400247220 */ /* 0x000fe20000410000 */
[----:B------:R-:W-:Y:S01]  /*15890*/  IADD3 R194, R194, -0x1, RZ ;  /* 0xffffffffc2c27810 */ /* 0x000fe20007ffe0ff */
[--C-:B------:R-:W-:Y:S02]  /*158a0*/  FFMA.FTZ R5, R21, c[0x0][0x2d0], -R4.reuse ;  /* 0x0000b40015057a23 */ /* 0x100fe40000010804 */
[----:B------:R-:W1:Y:S01]  /*158b0*/  MUFU.EX2 R21, R35 ;  /* 0x0000002300157308 */ /* 0x000e620000000800 */
[--C-:B------:R-:W-:Y:S02]  /*158c0*/  FFMA.FTZ R6, R6, c[0x0][0x2d0], -R4.reuse ;  /* 0x0000b40006067a23 */ /* 0x100fe40000010804 */
[--C-:B------:R-:W-:Y:S02]  /*158d0*/  FFMA.FTZ R205, R7, c[0x0][0x2d0], -R4.reuse ;  /* 0x0000b40007cd7a23 */ /* 0x100fe40000010804 */
[--C-:B---3--:R-:W-:Y:S02]  /*158e0*/  FFMA.FTZ R101, R20, c[0x0][0x2d0], -R4.reuse ;  /* 0x0000b40014657a23 */ /* 0x108fe40000010804 */
[--C-:B------:R-:W-:Y:S02]  /*158f0*/  FFMA.FTZ R102, R19, c[0x0][0x2d0], -R4.reuse ;  /* 0x0000b40013667a23 */ /* 0x100fe40000010804 */
[--C-:B------:R-:W-:Y:S01]  /*15900*/  FFMA.FTZ R154, R18, c[0x0][0x2d0], -R4.reuse ;  /* 0x0000b400129a7a23 */ /* 0x100fe20000010804 */
[----:B------:R-:W2:Y:S01]  /*15910*/  MUFU.EX2 R2, R2 ;  /* 0x0000000200027308 */ /* 0x000ea20000000800 */
[--C-:B------:R-:W-:Y:S02]  /*15920*/  FFMA.FTZ R153, R17, c[0x0][0x2d0], -R4.reuse ;  /* 0x0000b40011997a23 */ /* 0x100fe40000010804 */
[----:B------:R-:W-:Y:S02]  /*15930*/  FMUL.FTZ R17, R0, R125 ;  /* 0x0000007d00117220 */ /* 0x000fe40000410000 */
[--C-:B------:R-:W-:Y:S02]  /*15940*/  FFMA.FTZ R164, R11, c[0x0][0x2d0], -R4.reuse ;  /* 0x0000b4000ba47a23 */ /* 0x100fe40000010804 */
[--C-:B------:R-:W-:Y:S02]  /*15950*/  FFMA.FTZ R169, R10, c[0x0][0x2d0], -R4.reuse ;  /* 0x0000b4000aa97a23 */ /* 0x100fe40000010804 */
[--C-:B------:R-:W-:Y:S01]  /*15960*/  FFMA.FTZ R170, R9, c[0x0][0x2d0], -R4.reuse ;  /* 0x0000b40009aa7a23 */ /* 0x100fe20000010804 */
[----:B------:R-:W3:Y:S01]  /*15970*/  MUFU.EX2 R7, R6 ;  /* 0x0000000600077308 */ /* 0x000ee20000000800 */
[--C-:B------:R-:W-:Y:S02]  /*15980*/  FFMA.FTZ R196, R8, c[0x0][0x2d0], -R4.reuse ;  /* 0x0000b40008c47a23 */ /* 0x100fe40000010804 */
[--C-:B------:R-:W-:Y:S01]  /*15990*/  FFMA.FTZ R155, R16, c[0x0][0x2d0], -R4.reuse ;  /* 0x0000b400109b7a23 */ /* 0x100fe20000010804 */
[----:B-1----:R-:W-:Y:S01]  /*159a0*/  F2FP.PACK_AB R150, R21, R23 ;  /* 0x000000171596723e */ /* 0x002fe200000000ff */
[--C-:B------:R-:W-:Y:S02]  /*159b0*/  FFMA.FTZ R156, R15, c[0x0][0x2d0], -R4.reuse ;  /* 0x0000b4000f9c7a23 */ /* 0x100fe40000010804 */
[--C-:B------:R-:W-:Y:S02]  /*159c0*/  FFMA.FTZ R162, R14, c[0x0][0x2d0], -R4.reuse ;  /* 0x0000b4000ea27a23 */ /* 0x100fe40000010804 */
[--C-:B------:R-:W-:Y:S01]  /*159d0*/  FFMA.FTZ R161, R13, c[0x0][0x2d0], -R4.reuse ;  /* 0x0000b4000da17a23 */ /* 0x100fe20000010804 */
[----:B------:R3:W1:Y:S01]  /*159e0*/  MUFU.EX2 R6, R5 ;  /* 0x0000000500067308 */ /* 0x0006620000000800 */
[----:B------:R-:W-:Y:S02]  /*159f0*/  FFMA.FTZ R163, R12, c[0x0][0x2d0], -R4 ;  /* 0x0000b4000ca37a23 */ /* 0x000fe40000010804 */
[----:B------:R-:W-:Y:S02]  /*15a00*/  FADD.FTZ R4, R23, R22 ;  /* 0x0000001617047221 */ /* 0x000fe40000010000 */
[C---:B--2---:R-:W-:Y:S02]  /*15a10*/  FMUL.FTZ R34, R2.reuse, R110 ;  /* 0x0000006e02227220 */ /* 0x044fe40000410000 */
[C---:B------:R-:W-:Y:S02]  /*15a20*/  FMUL.FTZ R35, R2.reuse, R111 ;  /* 0x0000006f02237220 */ /* 0x040fe40000410000 */
[----:B------:R-:W2:Y:S01]  /*15a30*/  LDSM.16.MT88.4 R108, [R147] ;  /* 0x00000000936c783b */ /* 0x000ea20000004200 */
[----:B------:R-:W-:Y:S01]  /*15a40*/  FMUL.FTZ R18, R2, R126 ;  /* 0x0000007e02127220 */ /* 0x000fe20000410000 */
[----:B------:R-:W-:Y:S01]  /*15a50*/  MUFU.EX2 R125, R101 ;  /* 0x00000065007d7308 */ /* 0x000fe20000000800 */
[----:B------:R-:W-:Y:S02]  /*15a60*/  FADD.FTZ R152, R21, R4 ;  /* 0x0000000415987221 */ /* 0x000fe40000010000 */
[C---:B------:R-:W-:Y:S02]  /*15a70*/  FMUL.FTZ R4, R0.reuse, R136 ;  /* 0x0000008800047220 */ /* 0x040fe40000410000 */
[C---:B------:R-:W-:Y:S02]  /*15a80*/  FMUL.FTZ R8, R0.reuse, R132 ;  /* 0x0000008400087220 */ /* 0x040fe40000410000 */
[----:B------:R-:W-:Y:S02]  /*15a90*/  FMUL.FTZ R9, R0, R133 ;  /* 0x0000008500097220 */ /* 0x000fe40000410000 */
[C---:B------:R-:W-:Y:S01]  /*15aa0*/  FMUL.FTZ R10, R2.reuse, R134 ;  /* 0x00000086020a7220 */ /* 0x040fe20000410000 */
[----:B------:R-:W4:Y:S01]  /*15ab0*/  MUFU.EX2 R126, R102 ;  /* 0x00000066007e7308 */ /* 0x000f220000000800 */
[C---:B------:R-:W-:Y:S02]  /*15ac0*/  FMUL.FTZ R11, R2.reuse, R135 ;  /* 0x00000087020b7220 */ /* 0x040fe40000410000 */
[----:B---3--:R-:W-:Y:S01]  /*15ad0*/  FFMA.FTZ R5, R2, R206, R7 ;  /* 0x000000ce02057223 */ /* 0x008fe20000010007 */
[----:B-1----:R-:W-:Y:S01]  /*15ae0*/  F2FP.PACK_AB R149, R6, R7 ;  /* 0x000000070695723e */ /* 0x002fe200000000ff */
[----:B------:R-:W-:Y:S01]  /*15af0*/  FMUL.FTZ R7, R2, R139 ;  /* 0x0000008b02077220 */ /* 0x000fe20000410000 */
[----:B------:R-:W-:Y:S01]  /*15b00*/  LDSM.16.MT88.4 R132, [R147+0x1800] ;  /* 0x001800009384783b */ /* 0x000fe20000004200 */
[----:B------:R-:W-:Y:S02]  /*15b10*/  FADD.FTZ R206, R6, R5 ;  /* 0x0000000506ce7221 */ /* 0x000fe40000010000 */
[----:B------:R-:W-:Y:S01]  /*15b20*/  FMUL.FTZ R5, R0, R137 ;  /* 0x0000008900057220 */ /* 0x000fe20000410000 */
[----:B------:R-:W-:Y:S01]  /*15b30*/  MUFU.EX2 R102, R157 ;  /* 0x0000009d00667308 */ /* 0x000fe20000000800 */
[----:B------:R-:W-:Y:S02]  /*15b40*/  FMUL.FTZ R6, R2, R138 ;  /* 0x0000008a02067220 */ /* 0x000fe40000410000 */
[C---:B------:R-:W-:Y:S02]  /*15b50*/  FMUL.FTZ R12, R0.reuse, R128 ;  /* 0x00000080000c7220 */ /* 0x040fe40000410000 */
[----:B------:R-:W-:Y:S02]  /*15b60*/  FMUL.FTZ R13, R0, R129 ;  /* 0x00000081000d7220 */ /* 0x000fe40000410000 */
[C---:B------:R-:W-:Y:S02]  /*15b70*/  FMUL.FTZ R14, R2.reuse, R130 ;  /* 0x00000082020e7220 */ /* 0x040fe40000410000 */
[C---:B------:R-:W-:Y:S01]  /*15b80*/  FMUL.FTZ R15, R2.reuse, R131 ;  /* 0x00000083020f7220 */ /* 0x040fe20000410000 */
[----:B------:R-:W-:Y:S01]  /*15b90*/  MUFU.EX2 R157, R162 ;  /* 0x000000a2009d7308 */ /* 0x000fe20000000800 */
[----:B------:R-:W-:Y:S02]  /*15ba0*/  FMUL.FTZ R19, R2, R127 ;  /* 0x0000007f02137220 */ /* 0x000fe40000410000 */
[----:B------:R-:W-:Y:S01]  /*15bb0*/  FMUL.FTZ R16, R0, R124 ;  /* 0x0000007c00107220 */ /* 0x000fe20000410000 */
[----:B----4-:R-:W-:Y:S01]  /*15bc0*/  F2FP.PACK_AB R151, R126, R125 ;  /* 0x0000007d7e97723e */ /* 0x010fe200000000ff */
[----:B------:R-:W-:Y:S02]  /*15bd0*/  FMUL.FTZ R21, R0, R121 ;  /* 0x0000007900157220 */ /* 0x000fe40000410000 */
[C---:B------:R-:W-:Y:S02]  /*15be0*/  FMUL.FTZ R22, R2.reuse, R122 ;  /* 0x0000007a02167220 */ /* 0x040fe40000410000 */
[C---:B------:R-:W-:Y:S01]  /*15bf0*/  FMUL.FTZ R23, R2.reuse, R123 ;  /* 0x0000007b02177220 */ /* 0x040fe20000410000 */
[----:B------:R-:W-:Y:S01]  /*15c00*/  MUFU.EX2 R124, R171 ;  /* 0x000000ab007c7308 */ /* 0x000fe20000000800 */
[C---:B--2---:R-:W-:Y:S05]  /*15c10*/  HMMA.16816.F32 R4, R148.reuse, R108, R4 ;  /* 0x0000006c9404723c */ /* 0x044fea0000001804 */
[C---:B------:R-:W-:Y:S02]  /*15c20*/  FMUL.FTZ R26, R2.reuse, R118 ;  /* 0x00000076021a7220 */ /* 0x040fe40000410000 */
[C---:B------:R-:W-:Y:S01]  /*15c30*/  FMUL.FTZ R27, R2.reuse, R119 ;  /* 0x00000077021b7220 */ /* 0x040fe20000410000 */
[C---:B------:R-:W-:Y:S01]  /*15c40*/  HMMA.16816.F32 R8, R148.reuse, R110, R8 ;  /* 0x0000006e9408723c */ /* 0x040fe20000001808 */
[----:B------:R-:W1:Y:S01]  /*15c50*/  LDSM.16.MT88.4 R108, [R172] ;  /* 0x00000000ac6c783b */ /* 0x000e620000004200 */
[----:B------:R-:W2:Y:S02]  /*15c60*/  MUFU.EX2 R101, R160 ;  /* 0x000000a000657308 */ /* 0x000ea40000000800 */
[C---:B------:R-:W-:Y:S02]  /*15c70*/  FMUL.FTZ R30, R2.reuse, R114 ;  /* 0x00000072021e7220 */ /* 0x040fe40000410000 */
[----:B------:R-:W-:Y:S02]  /*15c80*/  FMUL.FTZ R31, R2, R115 ;  /* 0x00000073021f7220 */ /* 0x000fe40000410000 */
[C---:B------:R-:W-:Y:S01]  /*15c90*/  FMUL.FTZ R20, R0.reuse, R120 ;  /* 0x0000007800147220 */ /* 0x040fe20000410000 */
[----:B------:R-:W-:Y:S03]  /*15ca0*/  LDSM.16.MT88.4 R112, [R147+0x800] ;  /* 0x000800009370783b */ /* 0x000fe60000004200 */
        /* <DEDUP_REMOVED lines=16> */
[C---:B------:R-:W-:Y:S01]  /*15db0*/  FMUL.FTZ R50, R2.reuse, R50 ;  /* 0x0000003202327220 */ /* 0x040fe20000410000 */
[C---:B-1----:R-:W-:Y:S02]  /*15dc0*/  HMMA.16816.F32 R12, R148.reuse, R108, R12 ;  /* 0x0000006c940c723c */ /* 0x042fe4000000180c */
[----:B------:R-:W-:Y:S01]  /*15dd0*/  MUFU.EX2 R160, R153 ;  /* 0x0000009900a07308 */ /* 0x000fe20000000800 */
[----:B------:R-:W-:Y:S02]  /*15de0*/  FMUL.FTZ R51, R2, R51 ;  /* 0x0000003302337220 */ /* 0x000fe40000410000 */
[C---:B------:R-:W-:Y:S02]  /*15df0*/  FMUL.FTZ R52, R0.reuse, R52 ;  /* 0x0000003400347220 */ /* 0x040fe40000410000 */
[----:B------:R-:W-:Y:S01]  /*15e00*/  FMUL.FTZ R53, R0, R53 ;  /* 0x0000003500357220 */ /* 0x000fe20000410000 */
[C---:B------:R-:W-:Y:S01]  /*15e10*/  HMMA.16816.F32 R16, R148.reuse, R110, R16 ;  /* 0x0000006e9410723c */ /* 0x040fe20000001810 */
[----:B------:R-:W1:Y:S03]  /*15e20*/  LDSM.16.MT88.4 R108, [R175] ;  /* 0x00000000af6c783b */ /* 0x000e660000004200 */
[----:B------:R-:W-:Y:S01]  /*15e30*/  MUFU.EX2 R158, R156 ;  /* 0x0000009c009e7308 */ /* 0x000fe20000000800 */
[C---:B------:R-:W-:Y:S02]  /*15e40*/  FMUL.FTZ R54, R2.reuse, R54 ;  /* 0x0000003602367220 */ /* 0x040fe40000410000 */
[----:B------:R-:W-:Y:S02]  /*15e50*/  FMUL.FTZ R55, R2, R55 ;  /* 0x0000003702377220 */ /* 0x000fe40000410000 */
[C---:B------:R-:W-:Y:S03]  /*15e60*/  FMUL.FTZ R56, R0.reuse, R56 ;  /* 0x0000003800387220 */ /* 0x040fe60000410000 */
[----:B------:R-:W-:Y:S02]  /*15e70*/  FMUL.FTZ R57, R0, R57 ;  /* 0x0000003900397220 */ /* 0x000fe40000410000 */
        /* <DEDUP_REMOVED lines=18> */
[----:B------:R-:W-:Y:S02]  /*15fa0*/  FMUL.FTZ R73, R0, R73 ;  /* 0x0000004900497220 */ /* 0x000fe40000410000 */
[C---:B------:R-:W-:Y:S01]  /*15fb0*/  FMUL.FTZ R74, R2.reuse, R74 ;  /* 0x0000004a024a7220 */ /* 0x040fe20000410000 */
[C---:B------:R-:W-:Y:S01]  /*15fc0*/  HMMA.16816.F32 R24, R148.reuse, R110, R24 ;  /* 0x0000006e9418723c */ /* 0x040fe20000001818 */
[----:B------:R-:W1:Y:S03]  /*15fd0*/  LDSM.16.MT88.4 R108, [R174] ;  /* 0x00000000ae6c783b */ /* 0x000e660000004200 */
[----:B------:R-:W-:Y:S02]  /*15fe0*/  FMUL.FTZ R75, R2, R75 ;  /* 0x0000004b024b7220 */ /* 0x000fe40000410000 */
[C---:B------:R-:W-:Y:S02]  /*15ff0*/  FMUL.FTZ R76, R0.reuse, R76 ;  /* 0x0000004c004c7220 */ /* 0x040fe40000410000 */
[----:B------:R-:W-:Y:S04]  /*16000*/  FMUL.FTZ R77, R0, R77 ;  /* 0x0000004d004d7220 */ /* 0x000fe80000410000 */
        /* <DEDUP_REMOVED lines=13> */
[C---:B------:R-:W-:Y:S02]  /*160e0*/  FMUL.FTZ R91, R2.reuse, R91 ;  /* 0x0000005b025b7220 */ /* 0x040fe40000410000 */
[C---:B------:R-:W-:Y:S01]  /*160f0*/  FMUL.FTZ R94, R2.reuse, R94 ;  /* 0x0000005e025e7220 */ /* 0x040fe20000410000 */
[C---:B-1----:R-:W-:Y:S03]  /*16100*/  HMMA.16816.F32 R28, R148.reuse, R108, R28 ;  /* 0x0000006c941c723c */ /* 0x042fe6000000181c */
[C---:B------:R-:W-:Y:S02]  /*16110*/  FMUL.FTZ R95, R2.reuse, R95 ;  /* 0x0000005f025f7220 */ /* 0x040fe40000410000 */
[C---:B------:R-:W-:Y:S02]  /*16120*/  FMUL.FTZ R98, R2.reuse, R98 ;  /* 0x0000006202627220 */ /* 0x040fe40000410000 */
[----:B------:R-:W-:Y:S01]  /*16130*/  FMUL.FTZ R99, R2, R99 ;  /* 0x0000006302637220 */ /* 0x000fe20000410000 */
[C---:B------:R-:W-:Y:S01]  /*16140*/  HMMA.16816.F32 R32, R148.reuse, R110, R32 ;  /* 0x0000006e9420723c */ /* 0x040fe20000001820 */
[----:B------:R-:W1:Y:S01]  /*16150*/  LDSM.16.MT88.4 R108, [R147+0x2000] ;  /* 0x00200000936c783b */ /* 0x000e620000004200 */
[----:B------:R-:W3:Y:S02]  /*16160*/  MUFU.EX2 R2, R159 ;  /* 0x0000009f00027308 */ /* 0x000ee40000000800 */
[C---:B------:R-:W-:Y:S02]  /*16170*/  FMUL.FTZ R92, R0.reuse, R92 ;  /* 0x0000005c005c7220 */ /* 0x040fe40000410000 */
[C---:B------:R-:W-:Y:S02]  /*16180*/  FMUL.FTZ R93, R0.reuse, R93 ;  /* 0x0000005d005d7220 */ /* 0x040fe40000410000 */
[C---:B------:R-:W-:Y:S04]  /*16190*/  FMUL.FTZ R96, R0.reuse, R96 ;  /* 0x0000006000607220 */ /* 0x040fe80000410000 */
[----:B------:R-:W-:Y:S01]  /*161a0*/  FMUL.FTZ R97, R0, R97 ;  /* 0x0000006100617220 */ /* 0x000fe20000410000 */
[----:B------:R-:W4:Y:S01]  /*161b0*/  MUFU.EX2 R159, R155 ;  /* 0x0000009b009f7308 */ /* 0x000f220000000800 */
[----:B--2---:R-:W-:Y:S09]  /*161c0*/  FADD.FTZ R0, R101, R152 ;  /* 0x0000009865007221 */ /* 0x004ff20000010000 */
[----:B------:R-:W-:Y:S01]  /*161d0*/  MUFU.EX2 R155, R163 ;  /* 0x000000a3009b7308 */ /* 0x000fe20000000800 */
[----:B---3--:R-:W-:Y:S04]  /*161e0*/  FADD.FTZ R0, R2, R0 ;  /* 0x0000000002007221 */ /* 0x008fe80000010000 */
[----:B------:R-:W-:Y:S05]  /*161f0*/  FADD.FTZ R0, R116, R0 ;  /* 0x0000000074007221 */ /* 0x000fea0000010000 */
[----:B------:R-:W2:Y:S01]  /*16200*/  MUFU.EX2 R152, R170 ;  /* 0x000000aa00987308 */ /* 0x000ea20000000800 */
        /* <DEDUP_REMOVED lines=26> */
[----:B------:R-:W-:Y:S03]  /*163b0*/  F2FP.PACK_AB R109, R160, R207 ;  /* 0x000000cfa06d723e */ /* 0x000fe600000000ff */
[----:B------:R-:W-:Y:S02]  /*163c0*/  F2FP.PACK_AB R110, R102, R116 ;  /* 0x00000074666e723e */ /* 0x000fe400000000ff */
[----:B------:R-:W3:Y:S02]  /*163d0*/  LDSM.16.MT88.4 R116, [R172+0x800] ;  /* 0x00080000ac74783b */ /* 0x000ee40000004200 */
[----:B------:R-:W5:Y:S01]  /*163e0*/  MUFU.EX2 R2, R167 ;  /* 0x000000a700027308 */ /* 0x000f620000000800 */
[----:B----4-:R-:W-:Y:S02]  /*163f0*/  F2FP.PACK_AB R111, R158, R159 ;  /* 0x0000009f9e6f723e */ /* 0x010fe400000000ff */
[----:B--2---:R-:W-:Y:S05]  /*16400*/  F2FP.PACK_AB R149, R152, R153 ;  /* 0x000000999895723e */ /* 0x004fea00000000ff */
[C---:B------:R-:W-:Y:S02]  /*16410*/  HMMA.16816.F32 R4, R108.reuse, R112, R4 ;  /* 0x000000706c04723c */ /* 0x040fe40000001804 */
[----:B------:R-:W2:Y:S03]  /*16420*/  MUFU.EX2 R102, R165 ;  /* 0x000000a500667308 */ /* 0x000ea60000000800 */
[----:B-1----:R-:W-:Y:S03]  /*16430*/  FADD.FTZ R0, R101, R0 ;  /* 0x0000000065007221 */ /* 0x002fe60000010000 */
[C---:B------:R-:W-:Y:S01]  /*16440*/  HMMA.16816.F32 R8, R108.reuse, R114, R8 ;  /* 0x000000726c08723c */ /* 0x040fe20000001808 */
[----:B------:R-:W1:Y:S03]  /*16450*/  LDSM.16.MT88.4 R112, [R175+0x800] ;  /* 0x00080000af70783b */ /* 0x000e660000004200 */
[----:B-----5:R-:W-:Y:S04]  /*16460*/  FADD.FTZ R0, R2, R0 ;  /* 0x0000000002007221 */ /* 0x020fe80000010000 */
[----:B------:R-:W-:Y:S04]  /*16470*/  FADD.FTZ R0, R120, R0 ;  /* 0x0000000078007221 */ /* 0x000fe80000010000 */
[----:B--2---:R-:W-:Y:S01]  /*16480*/  FADD.FTZ R0, R102, R0 ;  /* 0x0000000066007221 */ /* 0x004fe20000010000 */
[C---:B---3--:R-:W-:Y:S03]  /*16490*/  HMMA.16816.F32 R12, R108.reuse, R116, R12 ;  /* 0x000000746c0c723c */ /* 0x048fe6000000180c */
        /* <DEDUP_REMOVED lines=52> */
[----:B------:R-:W-:Y:S01]  /*167e0*/  MOV R102, R3 ;  /* 0x0000000300667202 */ /* 0x000fe20000000f00 */
[C---:B---3--:R-:W-:Y:S04]  /*167f0*/  HMMA.16816.F32 R20, R108.reuse, R120, R20 ;  /* 0x000000786c14723c */ /* 0x048fe80000001814 */
[----:B------:R-:W-:Y:S02]  /*16800*/  FADD.FTZ R208, R101, R0 ;  /* 0x0000000065d07221 */ /* 0x000fe40000010000 */
[----:B------:R-:W-:Y:S01]  /*16810*/  FADD.FTZ R0, R126, R2 ;  /* 0x000000027e007221 */ /* 0x000fe20000010000 */
[----:B------:R-:W-:Y:S01]  /*16820*/  MUFU.EX2 R101, R196 ;  /* 0x000000c400657308 */ /* 0x000fe20000000800 */
[C---:B------:R-:W-:Y:S01]  /*16830*/  HMMA.16816.F32 R24, R108.reuse, R122, R24 ;  /* 0x0000007a6c18723c */ /* 0x040fe20000001818 */
[----:B------:R-:W1:Y:S03]  /*16840*/  LDSM.16.MT88.4 R120, [R172+0x3000] ;  /* 0x00300000ac78783b */ /* 0x000e660000004200 */
[----:B------:R-:W-:Y:S04]  /*16850*/  FADD.FTZ R0, R207, R0 ;  /* 0x00000000cf007221 */ /* 0x000fe80000010000 */
[C---:B-----5:R-:W-:Y:S01]  /*16860*/  HMMA.16816.F32 R28, R108.reuse, R112, R28 ;  /* 0x000000706c1c723c */ /* 0x060fe2000000181c */
[----:B------:R-:W-:Y:S01]  /*16870*/  LDSM.16.MT88.4 R124, [R172+0x1800] ;  /* 0x00180000ac7c783b */ /* 0x000fe20000004200 */
[----:B------:R-:W3:Y:S02]  /*16880*/  MUFU.EX2 R2, R205 ;  /* 0x000000cd00027308 */ /* 0x000ee40000000800 */
[----:B------:R-:W-:Y:S04]  /*16890*/  FADD.FTZ R0, R160, R0 ;  /* 0x00000000a0007221 */ /* 0x000fe80000010000 */
[C---:B------:R-:W-:Y:S01]  /*168a0*/  HMMA.16816.F32 R32, R108.reuse, R114, R32 ;  /* 0x000000726c20723c */ /* 0x040fe20000001820 */
[----:B------:R-:W4:Y:S03]  /*168b0*/  LDSM.16.MT88.4 R112, [R175+0x3000] ;  /* 0x00300000af70783b */ /* 0x000f260000004200 */
[----:B------:R-:W-:Y:S04]  /*168c0*/  FADD.FTZ R0, R159, R0 ;  /* 0x000000009f007221 */ /* 0x000fe80000010000 */
[----:B------:R-:W-:Y:S01]  /*168d0*/  FADD.FTZ R0, R158, R0 ;  /* 0x000000009e007221 */ /* 0x000fe20000010000 */
[C---:B--2---:R-:W-:Y:S03]  /*168e0*/  HMMA.16816.F32 R36, R108.reuse, R116, R36 ;  /* 0x000000746c24723c */ /* 0x044fe60000001824 */
[----:B------:R-:W-:Y:S04]  /*168f0*/  FADD.FTZ R0, R157, R0 ;  /* 0x000000009d007221 */ /* 0x000fe80000010000 */
[----:B------:R-:W-:Y:S01]  /*16900*/  FADD.FTZ R0, R156, R0 ;  /* 0x000000009c007221 */ /* 0x000fe20000010000 */
[C---:B------:R-:W-:Y:S01]  /*16910*/  HMMA.16816.F32 R40, R108.reuse, R118, R40 ;  /* 0x000000766c28723c */ /* 0x040fe20000001828 */
[----:B------:R-:W2:Y:S03]  /*16920*/  LDSM.16.MT88.4 R116, [R174+0x3000] ;  /* 0x00300000ae74783b */ /* 0x000ea60000004200 */
[----:B---3--:R-:W-:Y:S01]  /*16930*/  F2FP.PACK_AB R151, R2, R101 ;  /* 0x000000650297723e */ /* 0x008fe200000000ff */
[----:B------:R-:W-:Y:S03]  /*16940*/  FADD.FTZ R0, R155, R0 ;  /* 0x000000009b007221 */ /* 0x000fe60000010000 */
        /* <DEDUP_REMOVED lines=9> */
[----:B------:R-:W-:Y:S01]  /*169e0*/  FADD.FTZ R0, R101, R0 ;  /* 0x0000000065007221 */ /* 0x000fe20000010000 */
[----:B------:R-:W-:Y:S03]  /*169f0*/  MOV R101, R100 ;  /* 0x0000006400657202 */ /* 0x000fe60000000f00 */
[----:B------:R-:W-:Y:S01]  /*16a00*/  FADD.FTZ R206, R2, R0 ;  /* 0x0000000002ce7221 */ /* 0x000fe20000010000 */
[C---:B--2---:R-:W-:Y:S08]  /*16a10*/  HMMA.16816.F32 R60, R108.reuse, R116, R60 ;  /* 0x000000746c3c723c */ /* 0x044ff0000000183c */
[C---:B------:R-:W-:Y:S01]  /*16a20*/  HMMA.16816.F32 R64, R108.reuse, R118, R64 ;  /* 0x000000766c40723c */ /* 0x040fe20000001840 */
[----:B------:R-:W2:Y:S07]  /*16a30*/  LDSM.16.MT88.4 R116, [R175+0x5000] ;  /* 0x00500000af74783b */ /* 0x000eae0000004200 */
        /* <DEDUP_REMOVED lines=44> */
[----:B------:R-:W-:-:S07]  /*16d00*/  @P0 BRA `(.L_x_847) ;  /* 0xffffc3a000000947 */ /* 0x000fce000383ffff */
.L_x_826:
[----:B------:R-:W-:Y:S02]  /*16d10*/  IMAD.MOV.U32 R0, RZ, RZ, c[0x0][0x2c4] ;  /* 0x0000b100ff007624 */ /* 0x000fe400078e00ff */
[----:B------:R-:W-:-:S03]  /*16d20*/  IMAD.MOV.U32 R3, RZ, RZ, c[0x0][0x32c] ;  /* 0x0000cb00ff037624 */ /* 0x000fc600078e00ff */
[----:B------:R-:W-:Y:S02]  /*16d30*/  ISETP.NE.AND P0, PT, R0, 0x1, PT ;  /* 0x000000010000780c */ /* 0x000fe40003f05270 */
[----:B------:R-:W-:-:S11]  /*16d40*/  IADD3 R0, R233, 0x7f, RZ ;  /* 0x0000007fe9007810 */ /* 0x000fd60007ffe0ff */
[----:B------:R-:W-:-:S05]  /*16d50*/  @P0 IMAD.HI.U32 R2, R0, c[0x0][0x2c8], RZ ;  /* 0x0000b20000020a27 */ /* 0x000fca00078e00ff */
[----:B------:R-:W-:Y:S02]  /*16d60*/  @P0 SHF.R.U32.HI R0, RZ, c[0x0][0x2cc], R2 ;  /* 0x0000b300ff000a19 */ /* 0x000fe40000011602 */
[----:B------:R-:W-:Y:S02]  /*16d70*/  ISETP.GE.AND P0, PT, R3, 0x1, PT ;  /* 0x000000010300780c */ /* 0x000fe40003f06270 */
[----:B------:R-:W-:-:S05]  /*16d80*/  IADD3 R2, R216, 0x1, -R217 ;  /* 0x00000001d8027810 */ /* 0x000fca0007ffe8d9 */
        /* <DEDUP_REMOVED lines=13> */
.L_x_850:
[----:B------:R-:W-:-:S04]  /*16e60*/  MOV R3, 0x1 ;  /* 0x0000000100037802 */ /* 0x000fc80000000f00 */
[----:B------:R-:W-:-:S13]  /*16e70*/  ISETP.NE.AND P0, PT, R3, c[0x0][0x32c], PT ;  /* 0x0000cb0003007a0c */ /* 0x000fda0003f05270 */
[----:B------:R-:W-:-:S05]  /*16e80*/  @P0 IMAD.HI.U32 R3, R0, c[0x0][0x330], RZ ;  /* 0x0000cc0000030a27 */ /* 0x000fca00078e00ff */
[----:B------:R-:W-:Y:S02]  /*16e90*/  @P0 SHF.R.U32.HI R0, RZ, c[0x0][0x334], R3 ;  /* 0x0000cd00ff000a19 */ /* 0x000fe40000011603 */
.L_x_851:
[----:B------:R-:W-:Y:S05]  /*16ea0*/  BSYNC B0 ;  /* 0x0000000000007941 */ /* 0x000fea0003800000 */
.L_x_849:
[----:B------:R-:W-:-:S05]  /*16eb0*/  IMAD R0, R0, c[0x0][0x32c], RZ ;  /* 0x0000cb0000007a24 */ /* 0x000fca00078e02ff */
[----:B------:R-:W-:-:S04]  /*16ec0*/  IMNMX R2, R2, R0, !PT ;  /* 0x0000000002027217 */ /* 0x000fc80007800200 */
.L_x_848:
        /* <DEDUP_REMOVED lines=9> */
[----:B------:R-:W-:Y:S02]  /*16f60*/  MOV R195, R194 ;  /* 0x000000c200c37202 */ /* 0x000fe40000000f00 */
.L_x_863:
        /* <DEDUP_REMOVED lines=37> */
.L_x_970:
        /* <DEDUP_REMOVED lines=21> */
.L_x_971:
        /* <DEDUP_REMOVED lines=22> */
.L_x_854:
[----:B------:R-:W-:Y:S05]  /*17470*/  BSYNC B0 ;  /* 0x0000000000007941 */ /* 0x000fea0003800000 */
.L_x_853:
        /* <DEDUP_REMOVED lines=217> */
[----:B--234-:R-:W-:Y:S01]  /*18210*/  SHF.L.U64.HI R15, R203, 0x1, R218 ;  /* 0x00000001cb0f7819 */ /* 0x01cfe200000102da */
        /* <DEDUP_REMOVED lines=33> */
.L_x_972:
        /* <DEDUP_REMOVED lines=21> */
.L_x_973:
        /* <DEDUP_REMOVED lines=22> */
.L_x_858:
[----:B--234-:R-:W-:Y:S05]  /*186e0*/  BSYNC B0 ;  /* 0x0000000000007941 */ /* 0x01cfea0003800000 */
.L_x_857:
[----:B-1----:R-:W-:Y:S01]  /*186f0*/  FMNMX.FTZ R2, R166, R101, !PT ;  /* 0x00000065a6027209 */ /* 0x002fe20007810000 */
        /* <DEDUP_REMOVED lines=34> */
.L_x_974:
[----:B-12---:R-:W-:Y:S01]  /*18920*/  FMNMX.FTZ R4, R4, R0, !PT ;  /* 0x0000000004047209 */ /* 0x006fe20007810000 */
[----:B------:R-:W-:-:S05]  /*18930*/  BRA.DIV ~URZ, `(.L_x_862) ;  /* 0x0000bc827f007947 */ /* 0x000fca000b800000 */
[----:B------:R-:W1:Y:S02]  /*18940*/  SHFL.BFLY PT, R0, R4, 0x1, 0x1f ;  /* 0x0c201f0004007f89 */ /* 0x000e6400000e0000 */
[----:B-1----:R-:W-:Y:S02]  /*18950*/  FMNMX.FTZ R100, R4, R0, !PT ;  /* 0x0000000004647209 */ /* 0x002fe40007810000 */
[----:B------:R-:W1:Y:S02]  /*18960*/  SHFL.BFLY PT, R0, R5, 0x2, 0x1f ;  /* 0x0c401f0005007f89 */ /* 0x000e6400000e0000 */
[----:B-1----:R-:W-:Y:S05]  /*18970*/  FMNMX.FTZ R4, R5, R0, !PT ;  /* 0x0000000005047209 */ /* 0x002fea0007810000 */
[----:B------:R1:W2:Y:S02]  /*18980*/  SHFL.BFLY PT, R0, R4, 0x1, 0x1f ;  /* 0x0c201f0004007f89 */ /* 0x0002a400000e0000 */
.L_x_975:
        /* <DEDUP_REMOVED lines=54> */
[--C-:B------:R-:W-:Y:S01]  /*18cf0*/  FFMA.FTZ R159, R156, c[0x0][0x2d0], -R4.reuse ;  /* 0x0000b4009c9f7a23 */ /* 0x100fe20000010804 */
[----:B------:R-:W-:Y:S01]  /*18d00*/  MUFU.EX2 R158, R158 ;  /* 0x0000009e009e7308 */ /* 0x000fe20000000800 */
[--C-:B------:R-:W-:Y:S02]  /*18d10*/  FFMA.FTZ R156, R155, c[0x0][0x2d0], -R4.reuse ;  /* 0x0000b4009b9c7a23 */ /* 0x100fe40000010804 */
[----:B------:R-:W-:Y:S02]  /*18d20*/  FFMA.FTZ R194, R20, c[0x0][0x2d0], -R4 ;  /* 0x0000b40014c27a23 */ /* 0x000fe40000010804 */
[----:B------:R-:W-:Y:S02]  /*18d30*/  FADD.FTZ R4, R9, R7 ;  /* 0x0000000709047221 */ /* 0x000fe40000010000 */
[C---:B------:R-:W-:Y:S02]  /*18d40*/  FMUL.FTZ R18, R0.reuse, R126 ;  /* 0x0000007e00127220 */ /* 0x040fe40000410000 */
[----:B------:R-:W-:Y:S01]  /*18d50*/  FMUL.FTZ R19, R0, R127 ;  /* 0x0000007f00137220 */ /* 0x000fe20000410000 */
[----:B------:R-:W3:Y:S01]  /*18d60*/  MUFU.EX2 R7, R6 ;  /* 0x0000000600077308 */ /* 0x000ee20000000800 */
[----:B------:R-:W-:Y:S02]  /*18d70*/  FADD.FTZ R155, R8, R4 ;  /* 0x00000004089b7221 */ /* 0x000fe40000010000 */
[C---:B------:R-:W-:Y:S02]  /*18d80*/  FMUL.FTZ R4, R2.reuse, R136 ;  /* 0x0000008802047220 */ /* 0x040fe40000410000 */
[C---:B--2---:R-:W-:Y:S02]  /*18d90*/  FMUL.FTZ R5, R2.reuse, R137 ;  /* 0x0000008902057220 */ /* 0x044fe40000410000 */
[C---:B------:R-:W-:Y:S02]  /*18da0*/  FMUL.FTZ R17, R2.reuse, R125 ;  /* 0x0000007d02117220 */ /* 0x040fe40000410000 */
[C---:B------:R-:W-:Y:S01]  /*18db0*/  FMUL.FTZ R8, R2.reuse, R132 ;  /* 0x0000008402087220 */ /* 0x040fe20000410000 */
[----:B------:R-:W-:Y:S01]  /*18dc0*/  MUFU.EX2 R126, R101 ;  /* 0x00000065007e7308 */ /* 0x000fe20000000800 */
[----:B------:R-:W-:Y:S02]  /*18dd0*/  FMUL.FTZ R9, R2, R133 ;  /* 0x0000008502097220 */ /* 0x000fe40000410000 */
[----:B------:R-:W-:Y:S02]  /*18de0*/  FMUL.FTZ R11, R0, R135 ;  /* 0x00000087000b7220 */ /* 0x000fe40000410000 */
[C---:B------:R-:W-:Y:S02]  /*18df0*/  FMUL.FTZ R12, R2.reuse, R128 ;  /* 0x00000080020c7220 */ /* 0x040fe40000410000 */
[----:B------:R-:W-:Y:S02]  /*18e00*/  FMUL.FTZ R13, R2, R129 ;  /* 0x00000081020d7220 */ /* 0x000fe40000410000 */
[C---:B------:R-:W-:Y:S01]  /*18e10*/  FMUL.FTZ R14, R0.reuse, R130 ;  /* 0x00000082000e7220 */ /* 0x040fe20000410000 */
[----:B------:R-:W2:Y:S01]  /*18e20*/  MUFU.EX2 R127, R102 ;  /* 0x00000066007f7308 */ /* 0x000ea20000000800 */
[----:B------:R-:W-:Y:S02]  /*18e30*/  FMUL.FTZ R15, R0, R131 ;  /* 0x00000083000f7220 */ /* 0x000fe40000410000 */
[----:B------:R-:W-:Y:S01]  /*18e40*/  FMUL.FTZ R16, R2, R124 ;  /* 0x0000007c02107220 */ /* 0x000fe20000410000 */
[C---:B---3--:R-:W-:Y:S01]  /*18e50*/  F2FP.PACK_AB R149, R7.reuse, R10 ;  /* 0x0000000a0795723e */ /* 0x048fe200000000ff */
[C---:B------:R-:W-:Y:S02]  /*18e60*/  FFMA.FTZ R6, R0.reuse, R206, R10 ;  /* 0x000000ce00067223 */ /* 0x040fe4000001000a */
[C---:B------:R-:W-:Y:S02]  /*18e70*/  FMUL.FTZ R10, R0.reuse, R134 ;  /* 0x00000086000a7220 */ /* 0x040fe40000410000 */
[----:B------:R-:W-:Y:S01]  /*18e80*/  FADD.FTZ R125, R7, R6 ;  /* 0x00000006077d7221 */ /* 0x000fe20000010000 */
[----:B------:R-:W-:Y:S01]  /*18e90*/  LDSM.16.MT88.4 R132, [R147+0x1800] ;  /* 0x001800009384783b */ /* 0x000fe20000004200 */
[C---:B------:R-:W-:Y:S01]  /*18ea0*/  FMUL.FTZ R6, R0.reuse, R138 ;  /* 0x0000008a00067220 */ /* 0x040fe20000410000 */
[----:B------:R-:W-:Y:S01]  /*18eb0*/  MUFU.EX2 R124, R196 ;  /* 0x000000c4007c7308 */ /* 0x000fe20000000800 */
[----:B------:R-:W-:Y:S02]  /*18ec0*/  FMUL.FTZ R7, R0, R139 ;  /* 0x0000008b00077220 */ /* 0x000fe40000410000 */
[----:B------:R-:W-:Y:S02]  /*18ed0*/  FMUL.FTZ R21, R2, R121 ;  /* 0x0000007902157220 */ /* 0x000fe40000410000 */
[C---:B------:R-:W-:Y:S02]  /*18ee0*/  FMUL.FTZ R22, R0.reuse, R122 ;  /* 0x0000007a00167220 */ /* 0x040fe40000410000 */
[----:B------:R-:W-:Y:S02]  /*18ef0*/  FMUL.FTZ R23, R0, R123 ;  /* 0x0000007b00177220 */ /* 0x000fe40000410000 */
[C---:B------:R-:W-:Y:S01]  /*18f00*/  FMUL.FTZ R20, R2.reuse, R120 ;  /* 0x0000007802147220 */ /* 0x040fe20000410000 */
[----:B------:R-:W-:Y:S01]  /*18f10*/  MUFU.EX2 R102, R157 ;  /* 0x0000009d00667308 */ /* 0x000fe20000000800 */
[----:B------:R-:W-:Y:S01]  /*18f20*/  FMUL.FTZ R25, R2, R117 ;  /* 0x0000007502197220 */ /* 0x000fe20000410000 */
[----:B--2---:R-:W-:Y:S01]  /*18f30*/  F2FP.PACK_AB R151, R127, R126 ;  /* 0x0000007e7f97723e */ /* 0x004fe200000000ff */
[C---:B------:R-:W-:Y:S02]  /*18f40*/  FMUL.FTZ R26, R0.reuse, R118 ;  /* 0x00000076001a7220 */ /* 0x040fe40000410000 */
[----:B------:R-:W-:Y:S02]  /*18f50*/  FMUL.FTZ R27, R0, R119 ;  /* 0x00000077001b7220 */ /* 0x000fe40000410000 */
[C---:B------:R-:W-:Y:S02]  /*18f60*/  FMUL.FTZ R28, R2.reuse, R112 ;  /* 0x00000070021c7220 */ /* 0x040fe40000410000 */
[C---:B-1----:R-:W-:Y:S01]  /*18f70*/  HMMA.16816.F32 R4, R148.reuse, R108, R4 ;  /* 0x0000006c9404723c */ /* 0x042fe20000001804 */
[----:B------:R-:W-:Y:S04]  /*18f80*/  MUFU.EX2 R120, R166 ;  /* 0x000000a600787308 */ /* 0x000fe80000000800 */
[----:B------:R-:W-:Y:S02]  /*18f90*/  FMUL.FTZ R29, R2, R113 ;  /* 0x00000071021d7220 */ /* 0x000fe40000410000 */
[C---:B------:R-:W-:Y:S01]  /*18fa0*/  FMUL.FTZ R30, R0.reuse, R114 ;  /* 0x00000072001e7220 */ /* 0x040fe20000410000 */
[C---:B------:R-:W-:Y:S01]  /*18fb0*/  HMMA.16816.F32 R8, R148.reuse, R110, R8 ;  /* 0x0000006e9408723c */ /* 0x040fe20000001808 */
[----:B------:R-:W1:Y:S02]  /*18fc0*/  LDSM.16.MT88.4 R108, [R172] ;  /* 0x00000000ac6c783b */ /* 0x000e640000004200 */
[----:B------:R-:W-:Y:S01]  /*18fd0*/  MUFU.EX2 R159, R159 ;  /* 0x0000009f009f7308 */ /* 0x000fe20000000800 */
[----:B------:R-:W-:Y:S02]  /*18fe0*/  FMUL.FTZ R31, R0, R115 ;  /* 0x00000073001f7220 */ /* 0x000fe40000410000 */
[C---:B------:R-:W-:Y:S02]  /*18ff0*/  FMUL.FTZ R24, R2.reuse, R116 ;  /* 0x0000007402187220 */ /* 0x040fe40000410000 */
[C---:B------:R-:W-:Y:S01]  /*19000*/  FMUL.FTZ R36, R2.reuse, R36 ;  /* 0x0000002402247220 */ /* 0x040fe20000410000 */
[----:B------:R-:W-:Y:S03]  /*19010*/  LDSM.16.MT88.4 R112, [R147+0x800] ;  /* 0x000800009370783b */ /* 0x000fe60000004200 */
        /* <DEDUP_REMOVED lines=69> */
[C---:B------:R-:W-:Y:S01]  /*19470*/  FMUL.FTZ R93, R2.reuse, R93 ;  /* 0x0000005d025d7220 */ /* 0x040fe20000410000 */
[C---:B-1----:R-:W-:Y:S03]  /*19480*/  HMMA.16816.F32 R28, R148.reuse, R108, R28 ;  /* 0x0000006c941c723c */ /* 0x042fe6000000181c */
[C---:B------:R-:W-:Y:S02]  /*19490*/  FMUL.FTZ R96, R2.reuse, R96 ;  /* 0x0000006002607220 */ /* 0x040fe40000410000 */
[----:B------:R-:W-:Y:S02]  /*194a0*/  FMUL.FTZ R97, R2, R97 ;  /* 0x0000006102617220 */ /* 0x000fe40000410000 */
[----:B------:R-:W1:Y:S01]  /*194b0*/  MUFU.EX2 R2, R161 ;  /* 0x000000a100027308 */ /* 0x000e620000000800 */
[C---:B------:R-:W-:Y:S01]  /*194c0*/  HMMA.16816.F32 R32, R148.reuse, R110, R32 ;  /* 0x0000006e9420723c */ /* 0x040fe20000001820 */
[----:B------:R-:W3:Y:S03]  /*194d0*/  LDSM.16.MT88.4 R108, [R147+0x2000] ;  /* 0x00200000936c783b */ /* 0x000ee60000004200 */
[C---:B------:R-:W-:Y:S02]  /*194e0*/  FMUL.FTZ R94, R0.reuse, R94 ;  /* 0x0000005e005e7220 */ /* 0x040fe40000410000 */
[C---:B------:R-:W-:Y:S02]  /*194f0*/  FMUL.FTZ R95, R0.reuse, R95 ;  /* 0x0000005f005f7220 */ /* 0x040fe40000410000 */
[C---:B------:R-:W-:Y:S01]  /*19500*/  FMUL.FTZ R98, R0.reuse, R98 ;  /* 0x0000006200627220 */ /* 0x040fe20000410000 */
[----:B------:R-:W4:Y:S03]  /*19510*/  MUFU.EX2 R161, R153 ;  /* 0x0000009900a17308 */ /* 0x000f260000000800 */
[----:B------:R-:W-:Y:S02]  /*19520*/  FMUL.FTZ R99, R0, R99 ;  /* 0x0000006300637220 */ /* 0x000fe40000410000 */
[----:B--2---:R-:W-:Y:S05]  /*19530*/  FADD.FTZ R0, R101, R155 ;  /* 0x0000009b65007221 */ /* 0x004fea0000010000 */
[----:B------:R-:W-:Y:S01]  /*19540*/  MUFU.EX2 R155, R163 ;  /* 0x000000a3009b7308 */ /* 0x000fe20000000800 */
[----:B-1----:R-:W-:Y:S04]  /*19550*/  FADD.FTZ R0, R2, R0 ;  /* 0x0000000002007221 */ /* 0x002fe80000010000 */
[----:B------:R-:W-:Y:S05]  /*19560*/  FADD.FTZ R0, R116, R0 ;  /* 0x0000000074007221 */ /* 0x000fea0000010000 */
[----:B------:R-:W1:Y:S01]  /*19570*/  MUFU.EX2 R153, R168 ;  /* 0x000000a800997308 */ /* 0x000e620000000800 */
[----:B------:R-:W-:Y:S01]  /*19580*/  FADD.FTZ R0, R102, R0 ;  /* 0x0000000066007221 */ /* 0x000fe20000010000 */
[C---:B---3--:R-:W-:Y:S08]  /*19590*/  HMMA.16816.F32 R36, R148.reuse, R108, R36 ;  /* 0x0000006c9424723c */ /* 0x048ff00000001824 */
        /* <DEDUP_REMOVED lines=22> */
[----:B------:R-:W-:Y:S01]  /*19700*/  HMMA.16816.F32 R96, R148, R110, R96 ;  /* 0x0000006e9460723c */ /* 0x000fe20000001860 */
[----:B------:R-:W2:Y:S03]  /*19710*/  MUFU.EX2 R101, R169 ;  /* 0x000000a900657308 */ /* 0x000ea60000000800 */
[----:B----4-:R-:W-:Y:S03]  /*19720*/  F2FP.PACK_AB R109, R160, R161 ;  /* 0x000000a1a06d723e */ /* 0x010fe600000000ff */
[----:B------:R-:W-:Y:S02]  /*19730*/  F2FP.PACK_AB R110, R102, R116 ;  /* 0x00000074666e723e */ /* 0x000fe400000000ff */
[----:B------:R-:W3:Y:S02]  /*19740*/  LDSM.16.MT88.4 R116, [R172+0x800] ;  /* 0x00080000ac74783b */ /* 0x000ee40000004200 */
[----:B------:R-:W4:Y:S01]  /*19750*/  MUFU.EX2 R2, R167 ;  /* 0x000000a700027308 */ /* 0x000f220000000800 */
[----:B------:R-:W-:Y:S02]  /*19760*/  F2FP.PACK_AB R111, R158, R157 ;  /* 0x0000009d9e6f723e */ /* 0x000fe400000000ff */
[----:B-1----:R-:W-:Y:S05]  /*19770*/  F2FP.PACK_AB R149, R152, R153 ;  /* 0x000000999895723e */ /* 0x002fea00000000ff */
[C---:B------:R-:W-:Y:S02]  /*19780*/  HMMA.16816.F32 R4, R108.reuse, R112, R4 ;  /* 0x000000706c04723c */ /* 0x040fe40000001804 */
[----:B------:R-:W1:Y:S03]  /*19790*/  MUFU.EX2 R102, R165 ;  /* 0x000000a500667308 */ /* 0x000e660000000800 */
[----:B--2---:R-:W-:Y:S03]  /*197a0*/  FADD.FTZ R0, R101, R0 ;  /* 0x0000000065007221 */ /* 0x004fe60000010000 */
[C---:B------:R-:W-:Y:S01]  /*197b0*/  HMMA.16816.F32 R8, R108.reuse, R114, R8 ;  /* 0x000000726c08723c */ /* 0x040fe20000001808 */
[----:B------:R-:W2:Y:S03]  /*197c0*/  LDSM.16.MT88.4 R112, [R175+0x800] ;  /* 0x00080000af70783b */ /* 0x000ea60000004200 */
[----:B----4-:R-:W-:Y:S04]  /*197d0*/  FADD.FTZ R0, R2, R0 ;  /* 0x0000000002007221 */ /* 0x010fe80000010000 */
[----:B------:R-:W-:Y:S04]  /*197e0*/  FADD.FTZ R0, R120, R0 ;  /* 0x0000000078007221 */ /* 0x000fe80000010000 */
[----:B-1----:R-:W-:Y:S01]  /*197f0*/  FADD.FTZ R0, R102, R0 ;  /* 0x0000000066007221 */ /* 0x002fe20000010000 */
[C---:B---3--:R-:W-:Y:S03]  /*19800*/  HMMA.16816.F32 R12, R108.reuse, R116, R12 ;  /* 0x000000746c0c723c */ /* 0x048fe6000000180c */
[----:B------:R-:W-:Y:S05]  /*19810*/  FADD.FTZ R0, R124, R0 ;  /* 0x000000007c007221 */ /* 0x000fea0000010000 */
        /* <DEDUP_REMOVED lines=33> */
[----:B------:R-:W3:Y:S01]  /*19a30*/  LDSM.16.MT88.4 R120, [R175+0x1000] ;  /* 0x00100000af78783b */ /* 0x000ee20000004200 */
[----:B------:R-:W-:Y:S02]  /*19a40*/  MUFU.EX2 R102, R205 ;  /* 0x000000cd00667308 */ /* 0x000fe40000000800 */
[----:B------:R-:W-:Y:S02]  /*19a50*/  F2FP.PACK_AB R108, R2, R101 ;  /* 0x00000065026c723e */ /* 0x000fe400000000ff */
[----:B------:R-:W-:Y:S02]  /*19a60*/  F2FP.PACK_AB R109, R156, R159 ;  /* 0x0000009f9c6d723e */ /* 0x000fe400000000ff */
[----:B------:R-:W-:Y:S04]  /*19a70*/  F2FP.PACK_AB R111, R154, R155 ;  /* 0x0000009b9a6f723e */ /* 0x000fe800000000ff */
[----:B------:R-:W4:Y:S03]  /*19a80*/  MUFU.EX2 R2, R197 ;  /* 0x000000c500027308 */ /* 0x000f260000000800 */
[C---:B--2---:R-:W-:Y:S07]  /*19a90*/  HMMA.16816.F32 R4, R108.reuse, R112, R4 ;  /* 0x000000706c04723c */ /* 0x044fee0000001804 */
[----:B------:R-:W2:Y:S01]  /*19aa0*/  MUFU.EX2 R101, R204 ;  /* 0x000000cc00657308 */ /* 0x000ea20000000800 */
[C---:B------:R-:W-:Y:S01]  /*19ab0*/  HMMA.16816.F32 R8, R108.reuse, R114, R8 ;  /* 0x000000726c08723c */ /* 0x040fe20000001808 */
[----:B------:R-:W5:Y:S07]  /*19ac0*/  LDSM.16.MT88.4 R112, [R174+0x1000] ;  /* 0x00100000ae70783b */ /* 0x000f6e0000004200 */
[C---:B-1----:R-:W-:Y:S04]  /*19ad0*/  HMMA.16816.F32 R12, R108.reuse, R116, R12 ;  /* 0x000000746c0c723c */ /* 0x042fe8000000180c */
[C---:B----4-:R-:W-:Y:S01]  /*19ae0*/  F2FP.PACK_AB R148, R2.reuse, R124 ;  /* 0x0000007c0294723e */ /* 0x050fe200000000ff */
[----:B------:R-:W-:Y:S02]  /*19af0*/  FADD.FTZ R0, R2, R0 ;  /* 0x0000000002007221 */ /* 0x000fe40000010000 */
[----:B------:R-:W-:Y:S01]  /*19b00*/  FADD.FTZ R2, R126, R125 ;  /* 0x0000007d7e027221 */ /* 0x000fe20000010000 */
[C---:B------:R-:W-:Y:S01]  /*19b10*/  HMMA.16816.F32 R16, R108.reuse, R118, R16 ;  /* 0x000000766c10723c */ /* 0x040fe20000001810 */
[----:B------:R-:W1:Y:S03]  /*19b20*/  LDSM.16.MT88.4 R116, [R147+0x3000] ;  /* 0x003000009374783b */ /* 0x000e660000004200 */
[----:B------:R-:W-:Y:S01]  /*19b30*/  FADD.FTZ R0, R102, R0 ;  /* 0x0000000066007221 */ /* 0x000fe20000010000 */
[C---:B--2---:R-:W-:Y:S02]  /*19b40*/  F2FP.PACK_AB R150, R101.reuse, R102 ;  /* 0x000000666596723e */ /* 0x044fe400000000ff */
[----:B------:R-:W-:Y:S01]  /*19b50*/  MOV R102, R3 ;  /* 0x0000000300667202 */ /* 0x000fe20000000f00 */
[C---:B---3--:R-:W-:Y:S04]  /*19b60*/  HMMA.16816.F32 R20, R108.reuse, R120, R20 ;  /* 0x000000786c14723c */ /* 0x048fe80000001814 */
[----:B------:R-:W-:Y:S02]  /*19b70*/  FADD.FTZ R208, R101, R0 ;  /* 0x0000000065d07221 */ /* 0x000fe40000010000 */
[----:B------:R-:W-:Y:S01]  /*19b80*/  FADD.FTZ R0, R127, R2 ;  /* 0x000000027f007221 */ /* 0x000fe20000010000 */
[----:B------:R-:W-:Y:S01]  /*19b90*/  MUFU.EX2 R101, R171 ;  /* 0x000000ab00657308 */ /* 0x000fe20000000800 */
[C---:B------:R-:W-:Y:S01]  /*19ba0*/  HMMA.16816.F32 R24, R108.reuse, R122, R24 ;  /* 0x0000007a6c18723c */ /* 0x040fe20000001818 */
[----:B------:R-:W2:Y:S03]  /*19bb0*/  LDSM.16.MT88.4 R120, [R172+0x3000] ;  /* 0x00300000ac78783b */ /* 0x000ea60000004200 */
        /* <DEDUP_REMOVED lines=9> */
[C---:B-1----:R-:W-:Y:S03]  /*19c50*/  HMMA.16816.F32 R36, R108.reuse, R116, R36 ;  /* 0x000000746c24723c */ /* 0x042fe60000001824 */
[----:B------:R-:W-:Y:S04]  /*19c60*/  FADD.FTZ R0, R159, R0 ;  /* 0x000000009f007221 */ /* 0x000fe80000010000 */
[----:B------:R-:W-:Y:S01]  /*19c70*/  FADD.FTZ R0, R156, R0 ;  /* 0x000000009c007221 */ /* 0x000fe20000010000 */
[C---:B------:R-:W-:Y:S01]  /*19c80*/  HMMA.16816.F32 R40, R108.reuse, R118, R40 ;  /* 0x000000766c28723c */ /* 0x040fe20000001828 */
[----:B------:R-:W1:Y:S03]  /*19c90*/  LDSM.16.MT88.4 R116, [R174+0x3000] ;  /* 0x00300000ae74783b */ /* 0x000e660000004200 */
[----:B---3--:R-:W-:Y:S01]  /*19ca0*/  F2FP.PACK_AB R151, R2, R101 ;  /* 0x000000650297723e */ /* 0x008fe200000000ff */
[----:B------:R-:W-:Y:S01]  /*19cb0*/  FADD.FTZ R0, R155, R0 ;  /* 0x000000009b007221 */ /* 0x000fe20000010000 */
[----:B------:R-:W-:Y:S02]  /*19cc0*/  IADD3 R194, R195, -0x1, RZ ;  /* 0xffffffffc3c27810 */ /* 0x000fe40007ffe0ff */
[C---:B--2---:R-:W-:Y:S04]  /*19cd0*/  HMMA.16816.F32 R44, R108.reuse, R120, R44 ;  /* 0x000000786c2c723c */ /* 0x044fe8000000182c */
[----:B------:R-:W-:Y:S01]  /*19ce0*/  FADD.FTZ R0, R154, R0 ;  /* 0x000000009a007221 */ /* 0x000fe20000010000 */
[----:B------:R-:W-:Y:S03]  /*19cf0*/  MOV R195, R194 ;  /* 0x000000c200c37202 */ /* 0x000fe60000000f00 */
[C---:B------:R-:W-:Y:S01]  /*19d00*/  HMMA.16816.F32 R48, R108.reuse, R122, R48 ;  /* 0x0000007a6c30723c */ /* 0x040fe20000001830 */
[----:B------:R-:W2:Y:S03]  /*19d10*/  LDSM.16.MT88.4 R120, [R147+0x5000] ;  /* 0x005000009378783b */ /* 0x000ea60000004200 */
        /* <DEDUP_REMOVED lines=8> */
[C---:B-1----:R-:W-:Y:S08]  /*19da0*/  HMMA.16816.F32 R60, R108.reuse, R116, R60 ;  /* 0x000000746c3c723c */ /* 0x042ff0000000183c */
[C---:B------:R-:W-:Y:S01]  /*19db0*/  HMMA.16816.F32 R64, R108.reuse, R118, R64 ;  /* 0x000000766c40723c */ /* 0x040fe20000001840 */
[----:B------:R-:W1:Y:S07]  /*19dc0*/  LDSM.16.MT88.4 R116, [R175+0x5000] ;  /* 0x00500000af74783b */ /* 0x000e6e0000004200 */
[C---:B--2---:R-:W-:Y:S08]  /*19dd0*/  HMMA.16816.F32 R68, R108.reuse, R120, R68 ;  /* 0x000000786c44723c */ /* 0x044ff00000001844 */
[C---:B------:R-:W-:Y:S01]  /*19de0*/  HMMA.16816.F32 R72, R108.reuse, R122, R72 ;  /* 0x0000007a6c48723c */ /* 0x040fe20000001848 */
[----:B------:R-:W2:Y:S07]  /*19df0*/  LDSM.16.MT88.4 R120, [R174+0x5000] ;  /* 0x00500000ae78783b */ /* 0x000eae0000004200 */
[C---:B---3--:R-:W-:Y:S08]  /*19e00*/  HMMA.16816.F32 R76, R108.reuse, R112, R76 ;  /* 0x000000706c4c723c */ /* 0x048ff0000000184c */
[C---:B------:R-:W-:Y:S08]  /*19e10*/  HMMA.16816.F32 R80, R108.reuse, R114, R80 ;  /* 0x000000726c50723c */ /* 0x040ff00000001850 */
[C---:B-1----:R-:W-:Y:S08]  /*19e20*/  HMMA.16816.F32 R84, R108.reuse, R116, R84 ;  /* 0x000000746c54723c */ /* 0x042ff00000001854 */
[C---:B------:R-:W-:Y:S01]  /*19e30*/  HMMA.16816.F32 R88, R108.reuse, R118, R88 ;  /* 0x000000766c58723c */ /* 0x040fe20000001858 */
[----:B------:R-:W1:Y:S07]  /*19e40*/  LDSM.16.MT88.4 R116, [R175+0x1800] ;  /* 0x00180000af74783b */ /* 0x000e6e0000004200 */
[C---:B--2---:R-:W-:Y:S08]  /*19e50*/  HMMA.16816.F32 R92, R108.reuse, R120, R92 ;  /* 0x000000786c5c723c */ /* 0x044ff0000000185c */
        /* <DEDUP_REMOVED lines=36> */
.L_x_852:
[----:B------:R-:W-:-:S13]  /*1a0a0*/  ISETP.GE.AND P0, PT, R194, R215, PT ;  /* 0x000000d7c200720c */ /* 0x000fda0003f06270 */
[----:B------:R-:W-:Y:S05]  /*1a0b0*/  @!P0 BRA `(.L_x_864) ;  /* 0x00003b6000008947 */ /* 0x000fea0003800000 */
[----:B------:R-:W-:Y:S02]  /*1a0c0*/  MOV R102, R16 ;  /* 0x0000001000667202 */ /* 0x000fe40000000f00 */
[----:B------:R-:W-:Y:S02]  /*1a0d0*/  MOV R101, R100 ;  /* 0x0000006400657202 */ /* 0x000fe40000000f00 */
.L_x_882:
[----:B------:R-:W-:Y:S04]  /*1a0e0*/  DEPBAR.LE SB0, 0x0 ;  /* 0x000080000000791a */ /* 0x000fe80000000000 */
[----:B------:R-:W-:Y:S01]  /*1a0f0*/  WARPSYNC 0xffffffff ;  /* 0xffffffff00007948 */ /* 0x000fe20003800000 */
[----:B------:R-:W-:Y:S01]  /*1a100*/  BAR.SYNC.DEFER_BLOCKING 0x0 ;  /* 0x0000000000007b1d */ /* 0x000fe20000010000 */
[----:B------:R-:W-:Y:S01]  /*1a110*/  SHF.R.S32.HI R0, RZ, 0x1f, R199 ;  /* 0x0000001fff007819 */ /* 0x000fe200000114c7 */
[----:B------:R-:W-:Y:S01]  /*1a120*/  IMAD.WIDE.U32 R2, R199, c[0x0][0x208], RZ ;  /* 0x00008200c7027a25 */ /* 0x000fe200078e00ff */
[C---:B------:R-:W-:Y:S02]  /*1a130*/  SHF.L.U64.HI R23, R203.reuse, 0x1, R218 ;  /* 0x00000001cb177819 */ /* 0x040fe400000102da */
[----:B------:R-:W-:Y:S01]  /*1a140*/  SHF.L.U64.HI R15, R202, 0x1, R219 ;  /* 0x00000001ca0f7819 */ /* 0x000fe200000102db */
[----:B------:R-:W-:Y:S01]  /*1a150*/  IMAD R0, R0, c[0x0][0x208], RZ ;  /* 0x0000820000007a24 */ /* 0x000fe200078e02ff */
[----:B------:R-:W-:Y:S01]  /*1a160*/  SHF.L.U32 R14, R202, 0x1, RZ ;  /* 0x00000001ca0e7819 */ /* 0x000fe200000006ff */
[----:B------:R-:W-:Y:S01]  /*1a170*/  IMAD.SHL.U32 R22, R203, 0x2, RZ ;  /* 0x00000002cb167824 */ /* 0x000fe200078e00ff */
[C---:B------:R-:W-:Y:S01]  /*1a180*/  SHF.L.U64.HI R13, R200.reuse, 0x1, R201 ;  /* 0x00000001c80d7819 */ /* 0x040fe200000102c9 */
[----:B------:R-:W-:Y:S02]  /*1a190*/  IMAD R0, R199, c[0x0][0x20c], R0 ;  /* 0x00008300c7007a24 */ /* 0x000fe400078e0200 */
[----:B------:R-:W-:Y:S02]  /*1a1a0*/  IMAD.SHL.U32 R12, R200, 0x2, RZ ;  /* 0x00000002c80c7824 */ /* 0x000fe400078e00ff */
[----:B------:R-:W-:Y:S01]  /*1a1b0*/  IMAD.IADD R3, R3, 0x1, R0 ;  /* 0x0000000103037824 */ /* 0x000fe200078e0200 */
[----:B------:R-:W-:Y:S03]  /*1a1c0*/  SHF.R.S32.HI R0, RZ, 0x1f, R198 ;  /* 0x0000001fff007819 */ /* 0x000fe600000114c6 */
        /* <DEDUP_REMOVED lines=19> */
.L_x_976:
[----:B------:R-:W5:Y:S01]  /*1a300*/  SHFL.IDX PT, R4, R5, RZ, 0x181f ;  /* 0x00181fff05047589 */ /* 0x000f6200000e0000 */
[----:B------:R-:W-:Y:S01]  /*1a310*/  ISETP.GE.AND P0, PT, R200, c[0x0][0x1d4], PT ;  /* 0x00007500c8007a0c */ /* 0x000fe20003f06270 */
[----:B------:R-:W-:Y:S01]  /*1a320*/  BSSY B0, `(.L_x_866) ;  /* 0x0000141000007945 */ /* 0x000fe20003800000 */
[----:B------:R-:W-:Y:S02]  /*1a330*/  ISETP.GE.AND P4, PT, R202, c[0x0][0x1d4], PT ;  /* 0x00007500ca007a0c */ /* 0x000fe40003f86270 */
[----:B------:R-:W-:Y:S02]  /*1a340*/  SEL R100, RZ, 0x10, P0 ;  /* 0x00000010ff647807 */ /* 0x000fe40000000000 */
[----:B------:R-:W-:Y:S01]  /*1a350*/  SEL R21, RZ, 0x10, P4 ;  /* 0x00000010ff157807 */ /* 0x000fe20002000000 */
[----:B------:R-:W-:Y:S01]  /*1a360*/  SHFL.IDX PT, R3, R7, 0x1, 0x181f ;  /* 0x00381f0007037f89 */ /* 0x000fe200000e0000 */
[----:B------:R-:W-:Y:S04]  /*1a370*/  ISETP.GE.AND P3, PT, R203, c[0x0][0x1d4], PT ;  /* 0x00007500cb007a0c */ /* 0x000fe80003f66270 */
[----:B------:R-:W-:Y:S03]  /*1a380*/  SEL R20, RZ, 0x10, P3 ;  /* 0x00000010ff147807 */ /* 0x000fe60001800000 */
[----:B------:R4:W3:Y:S02]  /*1a390*/  SHFL.IDX PT, R2, R5, 0x1, 0x181f ;  /* 0x00381f0005027f89 */ /* 0x0008e400000e0000 */
[----:B----4-:R-:W-:Y:S02]  /*1a3a0*/  IADD3 R5, -R100, 0x10, RZ ;  /* 0x0000001064057810 */ /* 0x010fe40007ffe1ff */
[----:B-----5:R-:W-:Y:S02]  /*1a3b0*/  IADD3 R6, P1, R4, R12, RZ ;  /* 0x0000000c04067210 */ /* 0x020fe40007f3e0ff */
[----:B------:R-:W-:Y:S02]  /*1a3c0*/  LOP3.LUT R5, R5, 0xf, RZ, 0xc0, !PT ;  /* 0x0000000f05057812 */ /* 0x000fe400078ec0ff */
[----:B---3--:R-:W-:Y:S05]  /*1a3d0*/  IADD3.X R7, R0, R13, RZ, P1, !PT ;  /* 0x0000000d00077210 */ /* 0x008fea0000ffe4ff */
[----:B------:R3:W-:Y:S01]  /*1a3e0*/  LDGSTS.E.BYPASS.LTC128B.128 [R193+0x100], [R6.64], !P0 ;  /* 0x0010000006c17fae */ /* 0x0007e2000c101d48 */
[-C--:B------:R-:W-:Y:S02]  /*1a3f0*/  IADD3 R12, P1, P0, R5, R2.reuse, R12 ;  /* 0x00000002050c7210 */ /* 0x080fe4000783e00c */
[----:B------:R-:W-:Y:S02]  /*1a400*/  IADD3 R5, -R20, 0x10, RZ ;  /* 0x0000001014057810 */ /* 0x000fe40007ffe1ff */
[-C--:B------:R-:W-:Y:S02]  /*1a410*/  IADD3.X R13, RZ, R3.reuse, R13, P1, P0 ;  /* 0x00000003ff0d7210 */ /* 0x080fe40000fe040d */
[----:B------:R-:W-:Y:S02]  /*1a420*/  LOP3.LUT R28, R5, 0xf, RZ, 0xc0, !PT ;  /* 0x0000000f051c7812 */ /* 0x000fe400078ec0ff */
[C---:B---3--:R-:W-:Y:S04]  /*1a430*/  IADD3 R6, -R21.reuse, 0x10, RZ ;  /* 0x0000001015067810 */ /* 0x048fe80007ffe1ff */
[----:B------:R-:W-:Y:S04]  /*1a440*/  LOP3.LUT R6, R6, 0xf, RZ, 0xc0, !PT ;  /* 0x0000000f06067812 */ /* 0x000fe800078ec0ff */
[----:B------:R-:W-:Y:S04]  /*1a450*/  IADD3 R6, P1, P0, R6, R2, R14 ;  /* 0x0000000206067210 */ /* 0x000fe8000783e00e */
[----:B------:R-:W-:Y:S02]  /*1a460*/  IADD3.X R7, RZ, R3, R15, P1, P0 ;  /* 0x00000003ff077210 */ /* 0x000fe40000fe040f */
[----:B------:R-:W-:Y:S04]  /*1a470*/  IADD3 R14, P0, R4, R14, RZ ;  /* 0x0000000e040e7210 */ /* 0x000fe80007f1e0ff */
[----:B------:R-:W-:Y:S02]  /*1a480*/  IADD3.X R15, R0, R15, RZ, P0, !PT ;  /* 0x0000000f000f7210 */ /* 0x000fe400007fe4ff */
[----:B------:R-:W-:Y:S03]  /*1a490*/  IADD3 R4, P0, R4, R22, RZ ;  /* 0x0000001604047210 */ /* 0x000fe60007f1e0ff */
[----:B------:R3:W-:Y:S01]  /*1a4a0*/  LDGSTS.E.BYPASS.LTC128B.128 [R193+0x2100], [R14.64], !P4 ;  /* 0x021000000ec17fae */ /* 0x0007e2000e101d48 */
[----:B------:R-:W-:Y:S02]  /*1a4b0*/  IADD3.X R5, R0, R23, RZ, P0, !PT ;  /* 0x0000001700057210 */ /* 0x000fe400007fe4ff */
[----:B------:R-:W-:Y:S04]  /*1a4c0*/  IADD3 R2, P1, P0, R28, R2, R22 ;  /* 0x000000021c027210 */ /* 0x000fe8000783e016 */
[----:B------:R-:W-:Y:S01]  /*1a4d0*/  IADD3.X R3, RZ, R3, R23, P1, P0 ;  /* 0x00000003ff037210 */ /* 0x000fe20000fe0417 */
[----:B------:R4:W-:Y:S01]  /*1a4e0*/  LDGSTS.E.BYPASS.LTC128B.128 [R193+0x4100], [R4.64], !P3 ;  /* 0x0410000004c17fae */ /* 0x0009e2000d901d48 */
[----:B------:R-:W-:Y:S11]  /*1a4f0*/  ISETP.NE.U32.AND P0, PT, R100, RZ, PT ;  /* 0x000000ff6400720c */ /* 0x000ff60003f05070 */
[----:B------:R-:W-:Y:S02]  /*1a500*/  @!UPT UIADD3 URZ, URZ, URZ, URZ ;  /* 0x0000003f3f3ff290 */ /* 0x000fe4000fffe03f */
[----:B------:R3:W-:Y:S01]  /*1a510*/  LDGSTS.E.BYPASS.LTC128B.128.ZFILL [R193+0x1100], [R12.64], P0 ;  /* 0x011000000cc17fae */ /* 0x0007e20008141d48 */
[----:B------:R-:W-:Y:S11]  /*1a520*/  ISETP.NE.U32.AND P0, PT, R21, RZ, PT ;  /* 0x000000ff1500720c */ /* 0x000ff60003f05070 */
[----:B------:R-:W-:Y:S02]  /*1a530*/  @!UPT UIADD3 URZ, URZ, URZ, URZ ;  /* 0x0000003f3f3ff290 */ /* 0x000fe4000fffe03f */
[----:B------:R4:W-:Y:S01]  /*1a540*/  LDGSTS.E.BYPASS.LTC128B.128.ZFILL [R193+0x3100], [R6.64], P0 ;  /* 0x0310000006c17fae */ /* 0x0009e20008141d48 */
[----:B------:R-:W-:Y:S11]  /*1a550*/  ISETP.NE.U32.AND P0, PT, R20, RZ, PT ;  /* 0x000000ff1400720c */ /* 0x000ff60003f05070 */
[----:B------:R-:W-:Y:S02]  /*1a560*/  @!UPT UIADD3 URZ, URZ, URZ, URZ ;  /* 0x0000003f3f3ff290 */ /* 0x000fe4000fffe03f */
[----:B------:R5:W-:Y:S01]  /*1a570*/  LDGSTS.E.BYPASS.LTC128B.128.ZFILL [R193+0x5100], [R2.64], P0 ;  /* 0x0510000002c17fae */ /* 0x000be20008141d48 */
[----:B------:R-:W-:Y:S07]  /*1a580*/  ISETP.GT.AND P0, PT, R194, R215, PT ;  /* 0x000000d7c200720c */ /* 0x000fee0003f04270 */
[----:B------:R-:W0:Y:S01]  /*1a590*/  LDGDEPBAR ;  /* 0x00000000000079af */ /* 0x000e220000000000 */
[C---:B--2-4-:R-:W-:Y:S08]  /*1a5a0*/  HMMA.16816.F32 R4, R32.reuse, R8, RZ ;  /* 0x000000082004723c */ /* 0x054ff000000018ff */
[C---:B------:R-:W-:Y:S08]  /*1a5b0*/  HMMA.16816.F32 R8, R32.reuse, R10, RZ ;  /* 0x0000000a2008723c */ /* 0x040ff000000018ff */
[C---:B---3--:R-:W-:Y:S08]  /*1a5c0*/  HMMA.16816.F32 R12, R32.reuse, R16, RZ ;  /* 0x00000010200c723c */ /* 0x048ff000000018ff */
[C---:B------:R-:W-:Y:S08]  /*1a5d0*/  HMMA.16816.F32 R16, R32.reuse, R18, RZ ;  /* 0x000000122010723c */ /* 0x040ff000000018ff */
[C---:B-1----:R-:W-:Y:S08]  /*1a5e0*/  HMMA.16816.F32 R20, R32.reuse, R24, RZ ;  /* 0x000000182014723c */ /* 0x042ff000000018ff */
        /* <DEDUP_REMOVED lines=137> */
[----:B-----5:R-:W-:Y:S06]  /*1ae80*/  FMUL.FTZ R2, R11, c[0x0][0x320] ;  /* 0x0000c8000b027a20 */ /* 0x020fec0000410000 */
[----:B------:R3:W4:Y:S11]  /*1ae90*/  MUFU.TANH R171, R2 ;  /* 0x0000000200ab7308 */ /* 0x0007360000002400 */
[----:B------:R-:W-:Y:S02]  /*1aea0*/  FMUL.FTZ R3, R18, c[0x0][0x320] ;  /* 0x0000c80012037a20 */ /* 0x000fe40000410000 */
[----:B-1----:R-:W-:Y:S02]  /*1aeb0*/  FMUL.FTZ R0, R5, c[0x0][0x320] ;  /* 0x0000c80005007a20 */ /* 0x002fe40000410000 */
[----:B------:R-:W1:Y:S01]  /*1aec0*/  MUFU.TANH R164, R3 ;  /* 0x0000000300a47308 */ /* 0x000e620000002400 */
[----:B---3--:R-:W-:Y:S09]  /*1aed0*/  FMUL.FTZ R2, R19, c[0x0][0x320] ;  /* 0x0000c80013027a20 */ /* 0x008ff20000410000 */
[----:B------:R3:W1:Y:S10]  /*1aee0*/  MUFU.TANH R169, R0 ;  /* 0x0000000000a97308 */ /* 0x0006740000002400 */
[----:B------:R-:W1:Y:S01]  /*1aef0*/  MUFU.TANH R163, R2 ;  /* 0x0000000200a37308 */ /* 0x000e620000002400 */
[----:B---3--:R-:W-:Y:S09]  /*1af00*/  FMUL.FTZ R0, R6, c[0x0][0x320] ;  /* 0x0000c80006007a20 */ /* 0x008ff20000410000 */
[----:B------:R3:W1:Y:S02]  /*1af10*/  MUFU.TANH R197, R0 ;  /* 0x0000000000c57308 */ /* 0x0006640000002400 */
[----:B---3--:R-:W-:Y:S02]  /*1af20*/  FMUL.FTZ R0, R7, c[0x0][0x320] ;  /* 0x0000c80007007a20 */ /* 0x008fe40000410000 */
[----:B------:R-:W3:Y:S06]  /*1af30*/  LDSM.16.M88.4 R4, [R173+0x5000] ;  /* 0x00500000ad04783b */ /* 0x000eec0000000200 */
[----:B------:R5:W1:Y:S02]  /*1af40*/  MUFU.TANH R196, R0 ;  /* 0x0000000000c47308 */ /* 0x000a640000002400 */
[----:B-----5:R-:W-:Y:S08]  /*1af50*/  FMUL.FTZ R0, R8, c[0x0][0x320] ;  /* 0x0000c80008007a20 */ /* 0x020ff00000410000 */
[----:B------:R5:W1:Y:S01]  /*1af60*/  MUFU.TANH R166, R0 ;  /* 0x0000000000a67308 */ /* 0x000a620000002400 */
[C---:B---3--:R-:W-:Y:S08]  /*1af70*/  HMMA.16816.F32 R20, R148.reuse, R4, R20 ;  /* 0x000000049414723c */ /* 0x048ff00000001814 */
[C---:B------:R-:W-:Y:S04]  /*1af80*/  HMMA.16816.F32 R24, R148.reuse, R6, R24 ;  /* 0x000000069418723c */ /* 0x040fe80000001818 */
[----:B-----5:R-:W-:Y:S04]  /*1af90*/  FMUL.FTZ R0, R9, c[0x0][0x320] ;  /* 0x0000c80009007a20 */ /* 0x020fe80000410000 */
[----:B------:R3:W1:Y:S04]  /*1afa0*/  MUFU.TANH R165, R0 ;  /* 0x0000000000a57308 */ /* 0x0006680000002400 */
[----:B---3--:R-:W-:Y:S02]  /*1afb0*/  FMUL.FTZ R0, R10, c[0x0][0x320] ;  /* 0x0000c8000a007a20 */ /* 0x008fe40000410000 */
[----:B------:R-:W3:Y:S01]  /*1afc0*/  LDSM.16.M88.4 R8, [R173+0x5800] ;  /* 0x00580000ad08783b */ /* 0x000ee20000000200 */
[----:B------:R-:W-:Y:S04]  /*1afd0*/  DEPBAR.LE SB0, 0x0 ;  /* 0x000080000000791a */ /* 0x000fe80000000000 */
[----:B------:R5:W1:Y:S03]  /*1afe0*/  MUFU.TANH R195, R0 ;  /* 0x0000000000c37308 */ /* 0x000a660000002400 */
[----:B------:R-:W-:Y:S01]  /*1aff0*/  BAR.SYNC.DEFER_BLOCKING 0x0 ;  /* 0x0000000000007b1d */ /* 0x000fe20000010000 */
[----:B-----5:R-:W-:Y:S06]  /*1b000*/  FMUL.FTZ R0, R12, c[0x0][0x320] ;  /* 0x0000c8000c007a20 */ /* 0x020fec0000410000 */
[----:B------:R5:W1:Y:S01]  /*1b010*/  MUFU.TANH R162, R0 ;  /* 0x0000000000a27308 */ /* 0x000a620000002400 */
[C---:B---3--:R-:W-:Y:S08]  /*1b020*/  HMMA.16816.F32 R28, R148.reuse, R8, R28 ;  /* 0x00000008941c723c */ /* 0x048ff0000000181c */
[----:B------:R-:W-:Y:S04]  /*1b030*/  HMMA.16816.F32 R32, R148, R10, R32 ;  /* 0x0000000a9420723c */ /* 0x000fe80000001820 */
[----:B-----5:R-:W-:Y:S04]  /*1b040*/  FMUL.FTZ R0, R13, c[0x0][0x320] ;  /* 0x0000c8000d007a20 */ /* 0x020fe80000410000 */
[----:B------:R3:W1:Y:S04]  /*1b050*/  MUFU.TANH R161, R0 ;  /* 0x0000000000a17308 */ /* 0x0006680000002400 */
[----:B---3--:R-:W-:Y:S06]  /*1b060*/  FMUL.FTZ R0, R14, c[0x0][0x320] ;  /* 0x0000c8000e007a20 */ /* 0x008fec0000410000 */
[----:B------:R3:W1:Y:S02]  /*1b070*/  MUFU.TANH R168, R0 ;  /* 0x0000000000a87308 */ /* 0x0006640000002400 */
[----:B---3--:R-:W-:Y:S08]  /*1b080*/  FMUL.FTZ R0, R15, c[0x0][0x320] ;  /* 0x0000c8000f007a20 */ /* 0x008ff00000410000 */
        /* <DEDUP_REMOVED lines=36> */
[----:B------:R3:W1:Y:S01]  /*1b2d0*/  MUFU.TANH R156, R0 ;  /* 0x00000000009c7308 */ /* 0x0006620000002400 */
[----:B------:R-:W-:-:S05]  /*1b2e0*/  @!P0 BRA `(.L_x_867) ;  /* 0x0000044000008947 */ /* 0x000fca0003800000 */
[C---:B--2-4-:R-:W-:Y:S01]  /*1b2f0*/  SHF.L.U64.HI R14, R203.reuse, 0x1, R218 ;  /* 0x00000001cb0e7819 */ /* 0x054fe200000102da */
        /* <DEDUP_REMOVED lines=9> */
[----:B---3--:R-:W-:Y:S01]  /*1b390*/  IMAD.MOV.U32 R0, RZ, RZ, R2 ;  /* 0x000000ffff007224 */ /* 0x008fe200078e0002 */
        /* <DEDUP_REMOVED lines=23> */
.L_x_977:
[----:B------:R-:W-:-:S05]  /*1b510*/  BRA.DIV ~URZ, `(.L_x_869) ;  /* 0x000092427f007947 */ /* 0x000fca000b800000 */
[----:B------:R-:W4:Y:S01]  /*1b520*/  SHFL.IDX PT, R0, R8, RZ, 0x181f ;  /* 0x00181fff08007589 */ /* 0x000f2200000e0000 */
[----:B------:R-:W-:Y:S04]  /*1b530*/  IADD3 R2, -R100, 0x10, RZ ;  /* 0x0000001064027810 */ /* 0x000fe80007ffe1ff */
[----:B------:R-:W-:Y:S04]  /*1b540*/  LOP3.LUT R2, R2, 0xf, RZ, 0xc0, !PT ;  /* 0x0000000f02027812 */ /* 0x000fe800078ec0ff */
[----:B----4-:R-:W-:Y:S04]  /*1b550*/  IADD3 R2, P1, P0, R2, R0, R9 ;  /* 0x0000000002027210 */ /* 0x010fe8000783e009 */
[----:B---3--:R-:W-:Y:S02]  /*1b560*/  IADD3.X R3, RZ, R4, R10, P1, P0 ;  /* 0x00000004ff037210 */ /* 0x008fe40000fe040a */
        /* <DEDUP_REMOVED lines=8> */
[----:B---3--:R-:W-:Y:S03]  /*1b5f0*/  IADD3 R2, P0, R0, R13, RZ ;  /* 0x0000000d00027210 */ /* 0x008fe60007f1e0ff */
[----:B------:R4:W3:Y:S02]  /*1b600*/  SHFL.IDX PT, R0, R8, 0x1, 0x181f ;  /* 0x00381f0008007f89 */ /* 0x0008e400000e0000 */
[----:B------:R-:W-:Y:S02]  /*1b610*/  IMAD.X R3, R4, 0x1, R14, P0 ;  /* 0x0000000104037824 */ /* 0x000fe400000e060e */
[----:B------:R4:W2:Y:S04]  /*1b620*/  SHFL.IDX PT, R4, R5, 0x1, 0x181f ;  /* 0x00381f0005047f89 */ /* 0x0008a800000e0000 */
[----:B------:R4:W-:Y:S02]  /*1b630*/  LDGSTS.E.BYPASS.LTC128B.128 [R193+0xa100], [R2.64], !P3 ;  /* 0x0a10000002c17fae */ /* 0x0009e4000d901d48 */
.L_x_978:
[C---:B----4-:R-:W-:Y:S02]  /*1b640*/  IADD3 R2, -R100.reuse, 0x10, RZ ;  /* 0x0000001064027810 */ /* 0x050fe40007ffe1ff */
[----:B------:R-:W-:Y:S02]  /*1b650*/  ISETP.NE.U32.AND P0, PT, R100, RZ, PT ;  /* 0x000000ff6400720c */ /* 0x000fe40003f05070 */
[----:B------:R-:W-:Y:S04]  /*1b660*/  LOP3.LUT R2, R2, 0xf, RZ, 0xc0, !PT ;  /* 0x0000000f02027812 */ /* 0x000fe800078ec0ff */
[----:B---3--:R-:W-:Y:S04]  /*1b670*/  IADD3 R2, P2, P1, R2, R0, R9 ;  /* 0x0000000002027210 */ /* 0x008fe8000795e009 */
[----:B--2---:R-:W-:Y:S05]  /*1b680*/  IADD3.X R3, RZ, R4, R10, P2, P1 ;  /* 0x00000004ff037210 */ /* 0x004fea00017e240a */
        /* <DEDUP_REMOVED lines=10> */
.L_x_867:
[----:B--2-4-:R-:W-:Y:S05]  /*1b730*/  BSYNC B0 ;  /* 0x0000000000007941 */ /* 0x014fea0003800000 */
.L_x_866:
[----:B------:R-:W-:Y:S01]  /*1b740*/  LOP3.LUT R8, RZ, c[0x0][0x324], RZ, 0x33, !PT ;  /* 0x0000c900ff087a12 */ /* 0x000fe200078e33ff */
[----:B---3--:R-:W-:Y:S01]  /*1b750*/  IMAD.MOV.U32 R0, RZ, RZ, c[0x0][0x2c4] ;  /* 0x0000b100ff007624 */ /* 0x008fe200078e00ff */
[----:B------:R-:W0:Y:S01]  /*1b760*/  LDGDEPBAR ;  /* 0x00000000000079af */ /* 0x000e220000000000 */
[----:B------:R-:W-:Y:S02]  /*1b770*/  IMAD.IADD R4, R243, 0x1, R233 ;  /* 0x00000001f3047824 */ /* 0x000fe400078e02e9 */
[----:B------:R-:W-:Y:S01]  /*1b780*/  IMAD.SHL.U32 R5, R194, 0x40, RZ ;  /* 0x00000040c2057824 */ /* 0x000fe200078e00ff */
[----:B------:R-:W-:Y:S11]  /*1b790*/  ISETP.NE.AND P0, PT, R0, 0x1, PT ;  /* 0x000000010000780c */ /* 0x000ff60003f05270 */
[----:B------:R-:W-:Y:S02]  /*1b7a0*/  @!UPT UIADD3 URZ, URZ, URZ, URZ ;  /* 0x0000003f3f3ff290 */ /* 0x000fe4000fffe03f */
[----:B------:R-:W-:Y:S05]  /*1b7b0*/  @P0 IMAD.HI.U32 R0, R4, c[0x0][0x2c8], RZ ;  /* 0x0000b20004000a27 */ /* 0x000fea00078e00ff */
[----:B------:R-:W-:Y:S02]  /*1b7c0*/  @P0 SHF.R.U32.HI R4, RZ, c[0x0][0x2cc], R0 ;  /* 0x0000b300ff040a19 */ /* 0x000fe40000011600 */
[----:B------:R-:W-:Y:S04]  /*1b7d0*/  IADD3 R0, -R220, 0x1, -R5 ;  /* 0x00000001dc007810 */ /* 0x000fe80007ffe905 */
[----:B------:R-:W-:Y:S04]  /*1b7e0*/  IADD3 R6, -R217, R0, R216 ;  /* 0x00000000d9067210 */ /* 0x000fe80007ffe1d8 */
[----:B------:R-:W-:Y:S01]  /*1b7f0*/  IADD3 R7, R6, c[0x0][0x328], RZ ;  /* 0x0000ca0006077a10 */ /* 0x000fe20007ffe0ff */
[----:B------:R-:W-:-:S05]  /*1b800*/  BRA.DIV ~URZ, `(.L_x_870) ;  /* 0x000091627f007947 */ /* 0x000fca000b800000 */
[----:B------:R2:W3:Y:S02]  /*1b810*/  SHFL.IDX PT, R3, R4, RZ, 0x1c1f ;  /* 0x001c1fff04037589 */ /* 0x0004e400000e0000 */
.L_x_979:
[-C--:B---3--:R-:W-:Y:S01]  /*1b820*/  IADD3 R2, R7, R3.reuse, RZ ;  /* 0x0000000307027210 */ /* 0x088fe20007ffe0ff */
[----:B------:R-:W-:Y:S02]  /*1b830*/  IMAD.MOV.U32 R0, RZ, RZ, c[0x0][0x32c] ;  /* 0x0000cb00ff007624 */ /* 0x000fe400078e00ff */
[----:B------:R-:W-:Y:S03]  /*1b840*/  IMAD.IADD R6, R8, 0x1, R6 ;  /* 0x0000000108067824 */ /* 0x000fe600078e0206 */
[----:B------:R-:W-:Y:S02]  /*1b850*/  ISETP.GE.AND P0, PT, R0, 0x1, PT ;  /* 0x000000010000780c */ /* 0x000fe40003f06270 */
[----:B------:R-:W-:Y:S11]  /*1b860*/  IADD3 R0, R6, R3, RZ ;  /* 0x0000000306007210 */ /* 0x000ff60007ffe0ff */
        /* <DEDUP_REMOVED lines=14> */
.L_x_873:
[----:B------:R-:W-:Y:S04]  /*1b950*/  MOV R8, 0x1 ;  /* 0x0000000100087802 */ /* 0x000fe80000000f00 */
[----:B------:R-:W-:Y:S11]  /*1b960*/  ISETP.NE.AND P0, PT, R8, c[0x0][0x32c], PT ;  /* 0x0000cb0008007a0c */ /* 0x000ff60003f05270 */
[----:B------:R-:W-:Y:S02]  /*1b970*/  @!UPT UIADD3 URZ, URZ, URZ, URZ ;  /* 0x0000003f3f3ff290 */ /* 0x000fe4000fffe03f */
[----:B------:R-:W-:Y:S05]  /*1b980*/  @P0 IMAD.HI.U32 R8, R3, c[0x0][0x330], RZ ;  /* 0x0000cc0003080a27 */ /* 0x000fea00078e00ff */
[----:B------:R-:W-:Y:S02]  /*1b990*/  @P0 SHF.R.U32.HI R3, RZ, c[0x0][0x334], R8 ;  /* 0x0000cd00ff030a19 */ /* 0x000fe40000011608 */
.L_x_874:
[----:B------:R-:W-:Y:S05]  /*1b9a0*/  BSYNC B0 ;  /* 0x0000000000007941 */ /* 0x000fea0003800000 */
.L_x_872:
[----:B------:R-:W-:Y:S04]  /*1b9b0*/  IMAD R3, R3, c[0x0][0x32c], -R5 ;  /* 0x0000cb0003037a24 */ /* 0x000fe800078e0a05 */
[----:B------:R-:W-:Y:S05]  /*1b9c0*/  IMAD.IADD R3, R3, 0x1, -R220 ;  /* 0x0000000103037824 */ /* 0x000fea00078e0adc */
[----:B------:R-:W-:Y:S02]  /*1b9d0*/  IMNMX R0, R0, R3, !PT ;  /* 0x0000000300007217 */ /* 0x000fe40007800200 */
[----:B------:R-:W-:Y:S04]  /*1b9e0*/  IADD3 R3, R3, c[0x0][0x32c], RZ ;  /* 0x0000cb0003037a10 */ /* 0x000fe80007ffe0ff */
[----:B------:R-:W-:Y:S02]  /*1b9f0*/  IMNMX R2, R2, R3, PT ;  /* 0x0000000302027217 */ /* 0x000fe40003800200 */
.L_x_871:
[----:B------:R-:W-:Y:S04]  /*1ba00*/  ISETP.GT.AND P1, PT, R194, -0x1, PT ;  /* 0xffffffffc200780c */ /* 0x000fe80003f24270 */
[C---:B------:R-:W-:Y:S02]  /*1ba10*/  ISETP.GT.AND P2, PT, R0.reuse, RZ, P1 ;  /* 0x000000ff0000720c */ /* 0x040fe40000f44270 */
[----:B------:R-:W-:Y:S02]  /*1ba20*/  ISETP.GT.AND P0, PT, R0, 0x1, P1 ;  /* 0x000000010000780c */ /* 0x000fe40000f04270 */
[C---:B------:R-:W-:Y:S02]  /*1ba30*/  ISETP.LT.OR P2, PT, R2.reuse, 0x1, P2 ;  /* 0x000000010200780c */ /* 0x040fe40001741670 */
[----:B------:R-:W-:Y:S02]  /*1ba40*/  ISETP.LT.OR P0, PT, R2, 0x2, P0 ;  /* 0x000000020200780c */ /* 0x000fe40000701670 */
[----:B------:R-:W-:Y:S02]  /*1ba50*/  FSEL R22, R170, -INF , !P2 ;  /* 0xff800000aa167808 */ /* 0x000fe40005000000 */
[C---:B------:R-:W-:Y:S02]  /*1ba60*/  ISETP.GT.AND P2, PT, R0.reuse, 0x8, P1 ;  /* 0x000000080000780c */ /* 0x040fe40000f44270 */
[----:B-1----:R-:W-:Y:S02]  /*1ba70*/  FSEL R149, R169, -INF , !P0 ;  /* 0xff800000a9957808 */ /* 0x002fe40004000000 */
        /* <DEDUP_REMOVED lines=43> */
.L_x_980:
        /* <DEDUP_REMOVED lines=19> */
.L_x_878:
[----:B-12---:R-:W-:Y:S04]  /*1be60*/  MOV R4, 0x1 ;  /* 0x0000000100047802 */ /* 0x006fe80000000f00 */
[----:B------:R-:W-:Y:S11]  /*1be70*/  ISETP.NE.AND P0, PT, R4, c[0x0][0x32c], PT ;  /* 0x0000cb0004007a0c */ /* 0x000ff60003f05270 */
[----:B------:R-:W-:Y:S02]  /*1be80*/  @!UPT UIADD3 URZ, URZ, URZ, URZ ;  /* 0x0000003f3f3ff290 */ /* 0x000fe4000fffe03f */
[----:B------:R-:W-:Y:S05]  /*1be90*/  @P0 IMAD.HI.U32 R4, R3, c[0x0][0x330], RZ ;  /* 0x0000cc0003040a27 */ /* 0x000fea00078e00ff */
[----:B------:R-:W-:Y:S02]  /*1bea0*/  @P0 SHF.R.U32.HI R3, RZ, c[0x0][0x334], R4 ;  /* 0x0000cd00ff030a19 */ /* 0x000fe40000011604 */
.L_x_879:
[----:B------:R-:W-:Y:S05]  /*1beb0*/  BSYNC B0 ;  /* 0x0000000000007941 */ /* 0x000fea0003800000 */
.L_x_877:
[----:B------:R-:W-:Y:S04]  /*1bec0*/  IMAD R5, R3, c[0x0][0x32c], -R5 ;  /* 0x0000cb0003057a24 */ /* 0x000fe800078e0a05 */
[----:B------:R-:W-:Y:S05]  /*1bed0*/  IMAD.IADD R3, R5, 0x1, -R220 ;  /* 0x0000000105037824 */ /* 0x000fea00078e0adc */
[----:B------:R-:W-:Y:S02]  /*1bee0*/  IMNMX R0, R0, R3, !PT ;  /* 0x0000000300007217 */ /* 0x000fe40007800200 */
[----:B------:R-:W-:Y:S04]  /*1bef0*/  IADD3 R3, R3, c[0x0][0x32c], RZ ;  /* 0x0000cb0003037a10 */ /* 0x000fe80007ffe0ff */
[----:B------:R-:W-:Y:S02]  /*1bf00*/  IMNMX R2, R2, R3, PT ;  /* 0x0000000302027217 */ /* 0x000fe40003800200 */
.L_x_876:
        /* <DEDUP_REMOVED lines=82> */
.L_x_981:
[----:B-12---:R-:W-:Y:S01]  /*1c430*/  FMNMX.FTZ R4, R4, R0, !PT ;  /* 0x0000000004047209 */ /* 0x006fe20007810000 */
[----:B------:R-:W-:-:S05]  /*1c440*/  BRA.DIV ~URZ, `(.L_x_881) ;  /* 0x000086427f007947 */ /* 0x000fca000b800000 */
[----:B------:R-:W1:Y:S02]  /*1c450*/  SHFL.BFLY PT, R0, R4, 0x1, 0x1f ;  /* 0x0c201f0004007f89 */ /* 0x000e6400000e0000 */
[----:B-1----:R-:W-:Y:S02]  /*1c460*/  FMNMX.FTZ R100, R4, R0, !PT ;  /* 0x0000000004647209 */ /* 0x002fe40007810000 */
[----:B------:R-:W1:Y:S02]  /*1c470*/  SHFL.BFLY PT, R0, R5, 0x2, 0x1f ;  /* 0x0c401f0005007f89 */ /* 0x000e6400000e0000 */
[----:B-1----:R-:W-:Y:S05]  /*1c480*/  FMNMX.FTZ R4, R5, R0, !PT ;  /* 0x0000000005047209 */ /* 0x002fea0007810000 */
[----:B------:R1:W2:Y:S02]  /*1c490*/  SHFL.BFLY PT, R0, R4, 0x1, 0x1f ;  /* 0x0c201f0004007f89 */ /* 0x0002a400000e0000 */
.L_x_982:
        /* <DEDUP_REMOVED lines=45> */
[----:B------:R-:W-:Y:S02]  /*1c770*/  FMUL.FTZ R36, R0, R36 ;  /* 0x0000002400247220 */ /* 0x000fe40000410000 */
        /* <DEDUP_REMOVED lines=330> */
.L_x_864:
[----:B------:R-:W-:Y:S05]  /*1dc20*/  BRA.DIV ~URZ, `(.L_x_883) ;  /* 0x00006f327f007947 */ /* 0x000fea000b800000 */
[----:B------:R1:W2:Y:S02]  /*1dc30*/  SHFL.BFLY PT, R0, R208, 0x2, 0x1f ;  /* 0x0c401f00d0007f89 */ /* 0x0002a400000e0000 */
.L_x_983:
[----:B--2---:R-:W-:Y:S01]  /*1dc40*/  FADD.FTZ R5, R0, R208 ;  /* 0x000000d000057221 */ /* 0x004fe20000010000 */
[----:B------:R-:W-:Y:S05]  /*1dc50*/  BRA.DIV ~URZ, `(.L_x_884) ;  /* 0x00006f527f007947 */ /* 0x000fea000b800000 */
[----:B------:R-:W2:Y:S02]  /*1dc60*/  SHFL.BFLY PT, R0, R206, 0x2, 0x1f ;  /* 0x0c401f00ce007f89 */ /* 0x000ea400000e0000 */
[----:B--2---:R-:W-:-:S02]  /*1dc70*/  FADD.FTZ R4, R0, R206 ;  /* 0x000000ce00047221 */ /* 0x004fc40000010000 */
[----:B------:R-:W2:Y:S04]  /*1dc80*/  SHFL.BFLY PT, R0, R5, 0x1, 0x1f ;  /* 0x0c201f0005007f89 */ /* 0x000ea800000e0000 */
[----:B------:R3:W4:Y:S01]  /*1dc90*/  SHFL.BFLY PT, R3, R4, 0x1, 0x1f ;  /* 0x0c201f0004037f89 */ /* 0x00072200000e0000 */
[----:B--2---:R-:W-:-:S05]  /*1dca0*/  FADD.FTZ R5, R5, R0 ;  /* 0x0000000005057221 */ /* 0x004fca0000010000 */
.L_x_984:
[----:B------:R-:W-:Y:S01]  /*1dcb0*/  FSETP.NE.FTZ.AND P1, PT, R5, RZ, PT ;  /* 0x000000ff0500720b */ /* 0x000fe20003f35000 */
[----:B----4-:R-:W-:Y:S01]  /*1dcc0*/  FADD.FTZ R3, R3, R4 ;  /* 0x0000000403037221 */ /* 0x010fe20000010000 */
[----:B------:R-:W-:Y:S02]  /*1dcd0*/  MOV R15, 0xff800000 ;  /* 0xff800000000f7802 */ /* 0x000fe40000000f00 */
[----:B------:R-:W-:Y:S02]  /*1dce0*/  MOV R18, 0xff800000 ;  /* 0xff80000000127802 */ /* 0x000fe40000000f00 */
[----:B------:R-:W-:-:S07]  /*1dcf0*/  FSETP.NE.FTZ.AND P0, PT, R3, RZ, PT ;  /* 0x000000ff0300720b */ /* 0x000fce0003f15000 */
[----:B------:R-:W2:Y:S01]  /*1dd00*/  @P1 MUFU.LG2 R0, R5 ;  /* 0x0000000500001308 */ /* 0x000ea20000000c00 */
[----:B------:R-:W-:-:S05]  /*1dd10*/  @P1 MOV R2, 0x3f317218 ;  /* 0x3f31721800021802 */ /* 0x000fca0000000f00 */
[----:B------:R-:W-:Y:S01]  /*1dd20*/  @P1 FMUL.FTZ R2, R2, c[0x0][0x2d0] ;  /* 0x0000b40002021a20 */ /* 0x000fe20000410000 */
[----:B---3--:R-:W-:-:S05]  /*1dd30*/  @P0 MOV R4, 0x3f317218 ;  /* 0x3f31721800040802 */ /* 0x008fca0000000f00 */
[----:B------:R-:W-:Y:S02]  /*1dd40*/  @P0 FMUL.FTZ R4, R4, c[0x0][0x2d0] ;  /* 0x0000b40004040a20 */ /* 0x000fe40000410000 */
[----:B--2---:R-:W-:-:S04]  /*1dd50*/  @P1 FMUL.FTZ R0, R0, 0.69314718246459960938 ;  /* 0x3f31721800001820 */ /* 0x004fc80000410000 */
[----:B------:R-:W-:Y:S01]  /*1dd60*/  @P1 FFMA.FTZ R15, R2, R100, R0 ;  /* 0x00000064020f1223 */ /* 0x000fe20000010000 */
[----:B------:R-:W-:Y:S01]  /*1dd70*/  MOV R2, RZ ;  /* 0x000000ff00027202 */ /* 0x000fe20000000f00 */
[----:B------:R-:W2:Y:S08]  /*1dd80*/  @P0 MUFU.LG2 R0, R3 ;  /* 0x0000000300000308 */ /* 0x000eb00000000c00 */
[----:B------:R-:W3:Y:S01]  /*1dd90*/  @P1 MUFU.RCP R2, R5 ;  /* 0x0000000500021308 */ /* 0x000ee20000001000 */
[----:B--2---:R-:W-:-:S04]  /*1dda0*/  @P0 FMUL.FTZ R0, R0, 0.69314718246459960938 ;  /* 0x3f31721800000820 */ /* 0x004fc80000410000 */
[----:B------:R-:W-:Y:S01]  /*1ddb0*/  @P0 FFMA.FTZ R18, R4, R16, R0 ;  /* 0x0000001004120223 */ /* 0x000fe20000010000 */
[----:B------:R-:W-:Y:S01]  /*1ddc0*/  MOV R0, RZ ;  /* 0x000000ff00007202 */ /* 0x000fe20000000f00 */
[C---:B---3--:R-:W-:Y:S02]  /*1ddd0*/  FMUL.FTZ R100, R2.reuse, R116 ;  /* 0x0000007402647220 */ /* 0x048fe40000410000 */
[----:B------:R-:W-:-:S03]  /*1dde0*/  FMUL.FTZ R101, R2, R117 ;  /* 0x0000007502657220 */ /* 0x000fc60000410000 */
[----:B------:R-:W2:Y:S01]  /*1ddf0*/  @P0 MUFU.RCP R0, R3 ;  /* 0x0000000300000308 */ /* 0x000ea20000001000 */
        /* <DEDUP_REMOVED lines=14> */
[C---:B--2---:R-:W-:Y:S02]  /*1dee0*/  FMUL.FTZ R96, R0.reuse, R114 ;  /* 0x0000007200607220 */ /* 0x044fe40000410000 */
[----:B------:R-:W-:Y:S02]  /*1def0*/  FMUL.FTZ R97, R0, R115 ;  /* 0x0000007300617220 */ /* 0x000fe40000410000 */
        /* <DEDUP_REMOVED lines=53> */
[----:B------:R-:W-:Y:S01]  /*1e250*/  FMUL.FTZ R51, R0, R99 ;  /* 0x0000006300337220 */ /* 0x000fe20000410000 */
[----:B------:R-:W-:Y:S01]  /*1e260*/  MOV R0, 0x1 ;  /* 0x0000000100007802 */ /* 0x000fe20000000f00 */
        /* <DEDUP_REMOVED lines=24> */
.L_x_749:
        /* <DEDUP_REMOVED lines=17> */
.L_x_886:
[----:B------:R-:W-:Y:S05]  /*1e500*/  BSYNC B0 ;  /* 0x0000000000007941 */ /* 0x000fea0003800000 */
.L_x_885:
[----:B------:R-:W-:Y:S01]  /*1e510*/  PRMT R0, R0, 0x9910, RZ ;  /* 0x0000991000007816 */ /* 0x000fe200000000ff */
[----:B------:R-:W-:Y:S01]  /*1e520*/  BSSY B1, `(.L_x_887) ;  /* 0x0000386000017945 */ /* 0x000fe20003800000 */
[----:B------:R-:W-:Y:S02]  /*1e530*/  IMAD.MOV.U32 R86, RZ, RZ, R244 ;  /* 0x000000ffff567224 */ /* 0x000fe400078e00f4 */
[----:B------:R-:W-:-:S13]  /*1e540*/  ISETP.NE.AND P0, PT, R0, RZ, PT ;  /* 0x000000ff0000720c */ /* 0x000fda0003f05270 */
[----:B------:R-:W-:Y:S05]  /*1e550*/  @!P0 BRA `(.L_x_888) ;  /* 0x00002c4000008947 */ /* 0x000fea0003800000 */
[----:B------:R-:W2:Y:S04]  /*1e560*/  LDL R8, [R1+0x4] ;  /* 0x0000040001087983 */ /* 0x000ea80000100800 */
[----:B------:R-:W3:Y:S04]  /*1e570*/  LDL R7, [R1] ;  /* 0x0000000001077983 */ /* 0x000ee80000100800 */
[----:B------:R-:W4:Y:S04]  /*1e580*/  LDL R6, [R1+0x14] ;  /* 0x0000140001067983 */ /* 0x000f280000100800 */
[----:B------:R-:W3:Y:S04]  /*1e590*/  LDL R5, [R1+0xc] ;  /* 0x00000c0001057983 */ /* 0x000ee80000100800 */
[----:B------:R-:W3:Y:S04]  /*1e5a0*/  LDL R4, [R1+0x10] ;  /* 0x0000100001047983 */ /* 0x000ee80000100800 */
[----:B------:R-:W3:Y:S01]  /*1e5b0*/  LDL R3, [R1+0x8] ;  /* 0x0000080001037983 */ /* 0x000ee20000100800 */
[----:B------:R-:W-:Y:S01]  /*1e5c0*/  WARPSYNC 0xffffffff ;  /* 0xffffffff00007948 */ /* 0x000fe20003800000 */
[----:B------:R-:W-:Y:S01]  /*1e5d0*/  F2FP.PACK_AB R2, R23, R22 ;  /* 0x000000161702723e */ /* 0x000fe200000000ff */
[----:B------:R-:W-:Y:S01]  /*1e5e0*/  IMAD.MOV.U32 R14, RZ, RZ, c[0x0][0x388] ;  /* 0x0000e200ff0e7624 */ /* 0x000fe200078e00ff */
[----:B------:R-:W-:Y:S01]  /*1e5f0*/  BAR.SYNC.DEFER_BLOCKING 0x1, 0x100 ;  /* 0x0044000000007b1d */ /* 0x000fe20000010000 */
[----:B------:R-:W-:-:S02]  /*1e600*/  F2FP.PACK_AB R0, R85, R84 ;  /* 0x000000545500723e */ /* 0x000fc400000000ff */
[----:B------:R-:W-:Y:S02]  /*1e610*/  ISETP.NE.U32.AND P0, PT, RZ, c[0x0][0x508], PT ;  /* 0x00014200ff007a0c */ /* 0x000fe40003f05070 */
[----:B------:R-:W-:Y:S02]  /*1e620*/  ISETP.NE.U32.AND P2, PT, RZ, c[0x0][0x500], PT ;  /* 0x00014000ff007a0c */ /* 0x000fe40003f45070 */
[----:B------:R-:W-:Y:S02]  /*1e630*/  ISETP.NE.AND.EX P1, PT, RZ, c[0x0][0x50c], PT, P0 ;  /* 0x00014300ff007a0c */ /* 0x000fe40003f25300 */
[----:B------:R-:W-:Y:S01]  /*1e640*/  ISETP.NE.AND.EX P2, PT, RZ, c[0x0][0x504], PT, P2 ;  /* 0x00014100ff007a0c */ /* 0x000fe20003f45320 */
[----:B------:R1:W-:Y:S04]  /*1e650*/  STS [R251], R2 ;  /* 0x00000002fb007388 */ /* 0x0003e80000000800 */
[----:B------:R1:W-:Y:S02]  /*1e660*/  STS [R251+0x400], R0 ;  /* 0x00040000fb007388 */ /* 0x0003e40000000800 */
[----:B-1----:R-:W-:-:S02]  /*1e670*/  F2FP.PACK_AB R2, R25, R24 ;  /* 0x000000181902723e */ /* 0x002fc400000000ff */
[----:B------:R-:W-:-:S03]  /*1e680*/  F2FP.PACK_AB R0, R31, R30 ;  /* 0x0000001e1f00723e */ /* 0x000fc600000000ff */
[----:B------:R1:W-:Y:S04]  /*1e690*/  STS [R252], R2 ;  /* 0x00000002fc007388 */ /* 0x0003e80000000800 */
[----:B------:R1:W-:Y:S02]  /*1e6a0*/  STS [R252+0x400], R0 ;  /* 0x00040000fc007388 */ /* 0x0003e40000000800 */
[----:B-1----:R-:W-:Y:S02]  /*1e6b0*/  F2FP.PACK_AB R2, R27, R26 ;  /* 0x0000001a1b02723e */ /* 0x002fe400000000ff */
[----:B------:R-:W-:-:S03]  /*1e6c0*/  F2FP.PACK_AB R0, R125, R124 ;  /* 0x0000007c7d00723e */ /* 0x000fc600000000ff */
        /* <DEDUP_REMOVED lines=84> */
[----:B------:R-:W-:Y:S01]  /*1ec10*/  STS [R3+0x8000], R2 ;  /* 0x0080000203007388 */ /* 0x000fe20000000800 */
[----:B------:R-:W-:-:S03]  /*1ec20*/  IMAD.MOV.U32 R4, RZ, RZ, 0x4 ;  /* 0x00000004ff047424 */ /* 0x000fc600078e00ff */
[----:B------:R1:W-:Y:S02]  /*1ec30*/  STS [R3+0x8400], R0 ;  /* 0x0084000003007388 */ /* 0x0003e40000000800 */
[CC--:B-1----:R-:W-:Y:S02]  /*1ec40*/  @P1 IMAD.WIDE R2, R247.reuse, R4.reuse, c[0x0][0x508] ;  /* 0x00014200f7021625 */ /* 0x0c2fe400078e0204 */
[----:B------:R-:W-:Y:S02]  /*1ec50*/  BAR.SYNC.DEFER_BLOCKING 0x1, 0x100 ;  /* 0x0044000000007b1d */ /* 0x000fe40000010000 */
[----:B------:R-:W-:-:S04]  /*1ec60*/  IMAD.WIDE R4, R247, R4, c[0x0][0x500] ;  /* 0x00014000f7047625 */ /* 0x000fc800078e0204 */
[----:B------:R1:W5:Y:S02]  /*1ec70*/  @P1 LDG.E R14, [R2.64] ;  /* 0x00000008020e1981 */ /* 0x000364000c1e1900 */
        /* <DEDUP_REMOVED lines=9> */
.L_x_889:
[----:B------:R-:W2:Y:S01]  /*1ed10*/  LDL R87, [R1+0x4c] ;  /* 0x00004c0001577983 */ /* 0x000ea20000100800 */
[----:B------:R-:W-:Y:S01]  /*1ed20*/  IMAD.MOV.U32 R13, RZ, RZ, 0x368 ;  /* 0x00000368ff0d7424 */ /* 0x000fe200078e00ff */
[----:B------:R-:W-:Y:S02]  /*1ed30*/  ISETP.GT.AND P2, PT, R0, 0x1, PT ;  /* 0x000000010000780c */ /* 0x000fe40003f44270 */
[----:B------:R-:W-:Y:S01]  /*1ed40*/  ISETP.NE.U32.AND P0, PT, RZ, c[0x0][0x500], PT ;  /* 0x00014000ff007a0c */ /* 0x000fe20003f05070 */
[----:B------:R-:W3:Y:S01]  /*1ed50*/  S2R R90, SR_TID.X ;  /* 0x00000000005a7919 */ /* 0x000ee20000002100 */
[----:B------:R-:W-:-:S02]  /*1ed60*/  SEL R13, R13, 0x328, P2 ;  /* 0x000003280d0d7807 */ /* 0x000fc40001000000 */
[----:B------:R-:W-:Y:S02]  /*1ed70*/  ISETP.NE.AND.EX P0, PT, RZ, c[0x0][0x504], PT, P0 ;  /* 0x00014100ff007a0c */ /* 0x000fe40003f05300 */
[----:B------:R-:W4:Y:S01]  /*1ed80*/  LDC.64 R6, c[0x0][R13+0x170] ;  /* 0x00005c000d067b82 */ /* 0x000f220000000a00 */
[----:B------:R-:W-:Y:S02]  /*1ed90*/  SHF.R.S32.HI R3, RZ, 0x1f, R247 ;  /* 0x0000001fff037819 */ /* 0x000fe400000114f7 */
[----:B------:R-:W-:Y:S02]  /*1eda0*/  SEL R0, R247, RZ, !P0 ;  /* 0x000000fff7007207 */ /* 0x000fe40004000000 */
[----:B-1----:R-:W-:Y:S02]  /*1edb0*/  SEL R4, R3, RZ, !P0 ;  /* 0x000000ff03047207 */ /* 0x002fe40004000000 */
[----:B------:R-:W-:Y:S01]  /*1edc0*/  LOP3.LUT R5, R246, 0xffff, RZ, 0xc0, !PT ;  /* 0x0000fffff6057812 */ /* 0x000fe200078ec0ff */
[----:B------:R-:W1:Y:S08]  /*1edd0*/  LDC.64 R10, c[0x0][R13+0x168] ;  /* 0x00005a000d0a7b82 */ /* 0x000e700000000a00 */
[----:B------:R-:W1:Y:S01]  /*1ede0*/  LDC.64 R16, c[0x0][R13+0x178] ;  /* 0x00005e000d107b82 */ /* 0x000e620000000a00 */
[----:B---3--:R-:W-:-:S04]  /*1edf0*/  SHF.R.S32.HI R19, RZ, 0x1f, R90 ;  /* 0x0000001fff137819 */ /* 0x008fc8000001145a */
[----:B------:R-:W-:-:S04]  /*1ee00*/  LEA.HI R19, R19, R90, RZ, 0x5 ;  /* 0x0000005a13137211 */ /* 0x000fc800078f28ff */
[----:B------:R-:W-:-:S05]  /*1ee10*/  LOP3.LUT R19, R19, 0xffffffe0, RZ, 0xc0, !PT ;  /* 0xffffffe013137812 */ /* 0x000fca00078ec0ff */
[----:B------:R-:W-:Y:S02]  /*1ee20*/  IMAD.IADD R19, R90, 0x1, -R19 ;  /* 0x000000015a137824 */ /* 0x000fe400078e0a13 */
[----:B----4-:R-:W-:-:S04]  /*1ee30*/  IMAD R3, R7, R0, RZ ;  /* 0x0000000007037224 */ /* 0x010fc800078e02ff */
[C---:B------:R-:W-:Y:S02]  /*1ee40*/  IMAD R4, R6.reuse, R4, R3 ;  /* 0x0000000406047224 */ /* 0x040fe400078e0203 */
[----:B------:R-:W-:-:S04]  /*1ee50*/  IMAD.WIDE.U32 R6, R6, R0, RZ ;  /* 0x0000000006067225 */ /* 0x000fc800078e00ff */
[----:B-1----:R-:W-:-:S04]  /*1ee60*/  IMAD.WIDE.U32 R8, R10, R5, RZ ;  /* 0x000000050a087225 */ /* 0x002fc800078e00ff */
[----:B------:R-:W-:Y:S01]  /*1ee70*/  IMAD R3, R11, R5, RZ ;  /* 0x000000050b037224 */ /* 0x000fe200078e02ff */
[----:B-----5:R-:W-:Y:S01]  /*1ee80*/  IADD3 R12, P1, P0, R6, R8, R2 ;  /* 0x00000008060c7210 */ /* 0x020fe2000783e002 */
[----:B------:R-:W-:Y:S01]  /*1ee90*/  IMAD.IADD R4, R7, 0x1, R4 ;  /* 0x0000000107047824 */ /* 0x000fe200078e0204 */
[----:B------:R-:W-:Y:S01]  /*1eea0*/  SHF.R.S32.HI R8, RZ, 0x1f, R2 ;  /* 0x0000001fff087819 */ /* 0x000fe20000011402 */
[----:B------:R-:W-:Y:S01]  /*1eeb0*/  IMAD.IADD R9, R9, 0x1, R3 ;  /* 0x0000000109097824 */ /* 0x000fe200078e0203 */
[----:B------:R-:W-:Y:S01]  /*1eec0*/  SEL R6, R249, RZ, P2 ;  /* 0x000000fff9067207 */ /* 0x000fe20001000000 */
[----:B------:R-:W-:-:S03]  /*1eed0*/  IMAD.MOV.U32 R3, RZ, RZ, c[0x0][0x4e8] ;  /* 0x00013a00ff037624 */ /* 0x000fc600078e00ff */
[----:B------:R-:W-:Y:S01]  /*1eee0*/  IADD3.X R11, R4, R9, R8, P1, P0 ;  /* 0x00000009040b7210 */ /* 0x000fe20000fe0408 */
[-C--:B------:R-:W-:Y:S01]  /*1eef0*/  IMAD R10, R17, R6.reuse, RZ ;  /* 0x00000006110a7224 */ /* 0x080fe200078e02ff */
[----:B------:R-:W-:Y:S01]  /*1ef00*/  ISETP.NE.AND P3, PT, R3, 0x1, PT ;  /* 0x000000010300780c */ /* 0x000fe20003f65270 */
[----:B------:R-:W-:Y:S02]  /*1ef10*/  IMAD.IADD R3, R243, 0x1, R233 ;  /* 0x00000001f3037824 */ /* 0x000fe400078e02e9 */
[----:B------:R-:W-:-:S04]  /*1ef20*/  IMAD.WIDE.U32 R6, R16, R6, RZ ;  /* 0x0000000610067225 */ /* 0x000fc800078e00ff */
[----:B------:R-:W-:Y:S02]  /*1ef30*/  IMAD.MOV.U32 R4, RZ, RZ, R3 ;  /* 0x000000ffff047224 */ /* 0x000fe400078e0003 */
[----:B------:R-:W-:-:S04]  /*1ef40*/  IMAD.IADD R10, R7, 0x1, R10 ;  /* 0x00000001070a7824 */ /* 0x000fc800078e020a */
[----:B------:R-:W-:-:S05]  /*1ef50*/  @P3 IMAD.HI.U32 R9, R3, c[0x0][0x4ec], RZ ;  /* 0x00013b0003093a27 */ /* 0x000fca00078e00ff */
[----:B------:R-:W-:-:S04]  /*1ef60*/  @P3 SHF.R.U32.HI R4, RZ, c[0x0][0x4f0], R9 ;  /* 0x00013c00ff043a19 */ /* 0x000fc80000011609 */
[----:B------:R-:W-:Y:S02]  /*1ef70*/  IADD3 R6, P1, P0, R4, R12, R6 ;  /* 0x0000000c04067210 */ /* 0x000fe4000783e006 */
[--C-:B------:R-:W-:Y:S01]  /*1ef80*/  SHF.R.S32.HI R7, RZ, 0x1f, R4.reuse ;  /* 0x0000001fff077819 */ /* 0x100fe20000011404 */
[----:B------:R-:W-:-:S03]  /*1ef90*/  IMAD.MOV R4, RZ, RZ, -R4 ;  /* 0x000000ffff047224 */ /* 0x000fc600078e0a04 */
[----:B------:R-:W-:Y:S01]  /*1efa0*/  IADD3.X R7, R7, R11, R10, P1, P0 ;  /* 0x0000000b07077210 */ /* 0x000fe20000fe040a */
[----:B------:R-:W-:Y:S01]  /*1efb0*/  IMAD R4, R4, c[0x0][0x4e8], R3 ;  /* 0x00013a0004047a24 */ /* 0x000fe200078e0203 */
[----:B------:R-:W1:Y:S04]  /*1efc0*/  LDC.64 R10, c[0x0][R13+0x160] ;  /* 0x000058000d0a7b82 */ /* 0x000e680000000a00 */
[----:B------:R-:W-:Y:S01]  /*1efd0*/  SHF.R.S32.HI R9, RZ, 0x1f, R4 ;  /* 0x0000001fff097819 */ /* 0x000fe20000011404 */
[----:B-1----:R-:W-:-:S04]  /*1efe0*/  IMAD.WIDE.U32 R6, R10, R4, R6 ;  /* 0x000000040a067225 */ /* 0x002fc800078e0006 */
[----:B------:R-:W-:-:S04]  /*1eff0*/  IMAD R4, R11, R4, RZ ;  /* 0x000000040b047224 */ /* 0x000fc800078e02ff */
[----:B------:R-:W-:Y:S02]  /*1f000*/  IMAD R4, R10, R9, R4 ;  /* 0x000000090a047224 */ /* 0x000fe400078e0204 */
[----:B------:R-:W-:Y:S02]  /*1f010*/  IMAD.MOV.U32 R10, RZ, RZ, c[0x0][0x4a8] ;  /* 0x00012a00ff0a7624 */ /* 0x000fe400078e00ff */
[----:B------:R-:W-:Y:S02]  /*1f020*/  IMAD.MOV.U32 R9, RZ, RZ, c[0x0][0x4ac] ;  /* 0x00012b00ff097624 */ /* 0x000fe400078e00ff */
[----:B------:R-:W-:Y:S01]  /*1f030*/  IMAD.IADD R4, R7, 0x1, R4 ;  /* 0x0000000107047824 */ /* 0x000fe200078e0204 */
[----:B------:R-:W-:Y:S02]  /*1f040*/  SEL R10, R10, c[0x0][0x450], P2 ;  /* 0x000114000a0a7a07 */ /* 0x000fe40001000000 */
[----:B------:R-:W-:Y:S02]  /*1f050*/  SEL R9, R9, c[0x0][0x454], P2 ;  /* 0x0001150009097a07 */ /* 0x000fe40001000000 */
[----:B------:R-:W-:-:S04]  /*1f060*/  LEA R10, P0, R6, R10, 0x2 ;  /* 0x0000000a060a7211 */ /* 0x000fc800078010ff */
[----:B------:R-:W-:Y:S01]  /*1f070*/  LEA.HI.X R6, R6, R9, R4, 0x2, P0 ;  /* 0x0000000906067211 */ /* 0x000fe200000f1404 */
[----:B------:R-:W-:Y:S01]  /*1f080*/  SHFL.IDX PT, R12, R10, RZ, 0x1c1f ;  /* 0x001c1fff0a0c7589 */ /* 0x000fe200000e0000 */
[----:B------:R-:W-:Y:S01]  /*1f090*/  IMAD R4, R14, c[0x0][0x4e8], RZ ;  /* 0x00013a000e047a24 */ /* 0x000fe200078e02ff */
[----:B------:R-:W-:Y:S02]  /*1f0a0*/  LOP3.LUT P0, RZ, R19, 0x3, RZ, 0xc0, !PT ;  /* 0x0000000313ff7812 */ /* 0x000fe4000780c0ff */
[----:B------:R-:W1:Y:S04]  /*1f0b0*/  SHFL.IDX PT, R13, R6, RZ, 0x1c1f ;  /* 0x001c1fff060d7589 */ /* 0x000e6800000e0000 */
[----:B------:R-:W-:Y:S04]  /*1f0c0*/  SHFL.IDX PT, R10, R10, 0x1, 0x1c1f ;  /* 0x003c1f000a0a7f89 */ /* 0x000fe800000e0000 */
[----:B------:R2:W3:Y:S02]  /*1f0d0*/  SHFL.IDX PT, R11, R6, 0x1, 0x1c1f ;  /* 0x003c1f00060b7f89 */ /* 0x0004e400000e0000 */
[----:B--2---:R-:W-:-:S05]  /*1f0e0*/  IMAD.IADD R6, R87, 0x1, R233 ;  /* 0x0000000157067824 */ /* 0x004fca00078e02e9 */
[C---:B------:R-:W-:Y:S02]  /*1f0f0*/  IADD3 R7, R6.reuse, 0x8, RZ ;  /* 0x0000000806077810 */ /* 0x040fe40007ffe0ff */
[-C--:B------:R-:W-:Y:S02]  /*1f100*/  ISETP.GE.OR P1, PT, R6, R4.reuse, P0 ;  /* 0x000000040600720c */ /* 0x080fe40000726670 */
[----:B------:R-:W-:-:S11]  /*1f110*/  ISETP.GE.OR P0, PT, R7, R4, P0 ;  /* 0x000000040700720c */ /* 0x000fd60000706670 */
[----:B-1----:R1:W-:Y:S01]  /*1f120*/  @!P1 ST.E [R12.64], R15 ;  /* 0x0000000f0c009985 */ /* 0x0023e2000c101908 */
[----:B------:R-:W-:-:S03]  /*1f130*/  ISETP.GE.AND P1, PT, R7, R4, PT ;  /* 0x000000040700720c */ /* 0x000fc60003f26270 */
[----:B---3--:R2:W-:Y:S01]  /*1f140*/  @!P0 ST.E [R10.64], R18 ;  /* 0x000000120a008985 */ /* 0x0085e2000c101908 */
        /* <DEDUP_REMOVED lines=8> */
[----:B------:R-:W-:Y:S01]  /*1f1d0*/  IADD3 R8, R209, R233, RZ ;  /* 0x000000e9d1087210 */ /* 0x000fe20007ffe0ff */
        /* <DEDUP_REMOVED lines=18> */
[----:B--2---:R2:W1:Y:S01]  /*1f300*/  LDS.128 R16, [R193+0x8080] ;  /* 0x00808000c1107984 */ /* 0x0044620000000c00 */
        /* <DEDUP_REMOVED lines=15> */
[----:B------:R-:W-:Y:S02]  /*1f400*/  IADD3 R5, R250, R233, RZ ;  /* 0x000000e9fa057210 */ /* 0x000fe40007ffe0ff */
[----:B------:R-:W-:-:S04]  /*1f410*/  IADD3 R0, R3, R0, RZ ;  /* 0x0000000003007210 */ /* 0x000fc80007ffe0ff */
[----:B------:R-:W-:Y:S01]  /*1f420*/  LEA.HI.X R6, R2, c[0x0][0x384], R0, 0x1, P0 ;  /* 0x0000e10002067a11 */ /* 0x000fe200000f0c00 */
[----:B------:R-:W-:Y:S05]  /*1f430*/  BRA.DIV ~URZ, `(.L_x_891) ;  /* 0x000058627f007947 */ /* 0x000fea000b800000 */
[----:B--234-:R2:W3:Y:S02]  /*1f440*/  SHFL.IDX PT, R8, R6, RZ, 0x181f ;  /* 0x00181fff06087589 */ /* 0x01c4e400000e0000 */
.L_x_985:
[----:B------:R-:W-:Y:S05]  /*1f450*/  BRA.DIV ~URZ, `(.L_x_892) ;  /* 0x000058b27f007947 */ /* 0x000fea000b800000 */
[----:B------:R4:W2:Y:S02]  /*1f460*/  SHFL.IDX PT, R0, R7, RZ, 0x181f ;  /* 0x00181fff07007589 */ /* 0x0008a400000e0000 */
.L_x_986:
[----:B------:R-:W-:Y:S01]  /*1f470*/  ISETP.GE.AND P0, PT, R5, R4, PT ;  /* 0x000000040500720c */ /* 0x000fe20003f06270 */
[----:B------:R-:W-:-:S12]  /*1f480*/  BSSY B0, `(.L_x_893) ;  /* 0x000000e000007945 */ /* 0x000fd80003800000 */
[----:B------:R-:W-:Y:S05]  /*1f490*/  @P0 BRA `(.L_x_894) ;  /* 0x000000c000000947 */ /* 0x000fea0003800000 */
[----:B------:R-:W-:Y:S02]  /*1f4a0*/  ISETP.GE.AND P2, PT, R200, c[0x0][0x3c8], PT ;  /* 0x0000f200c8007a0c */ /* 0x000fe40003f46270 */
[----:B------:R-:W-:Y:S02]  /*1f4b0*/  ISETP.GE.AND P1, PT, R202, c[0x0][0x3c8], PT ;  /* 0x0000f200ca007a0c */ /* 0x000fe40003f26270 */
[----:B------:R-:W-:-:S09]  /*1f4c0*/  ISETP.GE.AND P0, PT, R203, c[0x0][0x3c8], PT ;  /* 0x0000f200cb007a0c */ /* 0x000fd20003f06270 */
        /* <DEDUP_REMOVED lines=9> */
.L_x_894:
[----:B------:R-:W-:Y:S05]  /*1f560*/  BSYNC B0 ;  /* 0x0000000000007941 */ /* 0x000fea0003800000 */
.L_x_893:
[----:B------:R-:W-:Y:S05]  /*1f570*/  BRA.DIV ~URZ, `(.L_x_895) ;  /* 0x000057f27f007947 */ /* 0x000fea000b800000 */
[----:B---3--:R3:W4:Y:S04]  /*1f580*/  SHFL.IDX PT, R8, R6, 0x1, 0x181f ;  /* 0x00381f0006087f89 */ /* 0x00872800000e0000 */
[----:B--2---:R3:W2:Y:S02]  /*1f590*/  SHFL.IDX PT, R0, R7, 0x1, 0x181f ;  /* 0x00381f0007007f89 */ /* 0x0046a400000e0000 */
.L_x_987:
        /* <DEDUP_REMOVED lines=16> */
.L_x_897:
[----:B------:R-:W-:Y:S05]  /*1f6a0*/  BSYNC B0 ;  /* 0x0000000000007941 */ /* 0x000fea0003800000 */
.L_x_896:
[----:B------:R-:W-:Y:S05]  /*1f6b0*/  BRA.DIV ~URZ, `(.L_x_898) ;  /* 0x000057727f007947 */ /* 0x000fea000b800000 */
[----:B----4-:R4:W3:Y:S02]  /*1f6c0*/  SHFL.IDX PT, R8, R6, 0x2, 0x181f ;  /* 0x00581f0006087f89 */ /* 0x0108e400000e0000 */
.L_x_988:
[----:B------:R-:W-:Y:S05]  /*1f6d0*/  BRA.DIV ~URZ, `(.L_x_899) ;  /* 0x000057c27f007947 */ /* 0x000fea000b800000 */
[----:B--2---:R2:W4:Y:S02]  /*1f6e0*/  SHFL.IDX PT, R0, R7, 0x2, 0x181f ;  /* 0x00581f0007007f89 */ /* 0x00452400000e0000 */
.L_x_989:
        /* <DEDUP_REMOVED lines=16> */
.L_x_901:
[----:B------:R-:W-:Y:S05]  /*1f7f0*/  BSYNC B0 ;  /* 0x0000000000007941 */ /* 0x000fea0003800000 */
.L_x_900:
[----:B------:R-:W-:Y:S05]  /*1f800*/  BRA.DIV ~URZ, `(.L_x_902) ;  /* 0x000056f27f007947 */ /* 0x000fea000b800000 */
[----:B---34-:R-:W3:Y:S04]  /*1f810*/  SHFL.IDX PT, R6, R6, 0x3, 0x181f ;  /* 0x00781f0006067f89 */ /* 0x018ee800000e0000 */
[----:B------:R4:W2:Y:S02]  /*1f820*/  SHFL.IDX PT, R0, R7, 0x3, 0x181f ;  /* 0x00781f0007007f89 */ /* 0x0008a400000e0000 */
.L_x_990:
[----:B------:R-:W-:-:S04]  /*1f830*/  IADD3 R2, R5, 0x60, RZ ;  /* 0x0000006005027810 */ /* 0x000fc80007ffe0ff */
[----:B------:R-:W-:-:S13]  /*1f840*/  ISETP.GE.AND P0, PT, R2, R4, PT ;  /* 0x000000040200720c */ /* 0x000fda0003f06270 */
[----:B------:R-:W-:Y:S05]  /*1f850*/  @P0 BRA `(.L_x_903) ;  /* 0x0000252000000947 */ /* 0x000fea0003800000 */
[----:B------:R-:W-:Y:S02]  /*1f860*/  ISETP.GE.AND P1, PT, R200, c[0x0][0x3c8], PT ;  /* 0x0000f200c8007a0c */ /* 0x000fe40003f26270 */
[----:B------:R-:W-:-:S11]  /*1f870*/  ISETP.GE.AND P0, PT, R202, c[0x0][0x3c8], PT ;  /* 0x0000f200ca007a0c */ /* 0x000fd60003f06270 */
[-C--:B--2---:R-:W-:Y:S02]  /*1f880*/  @!P1 LEA R4, P3, R200, R0.reuse, 0x1 ;  /* 0x00000000c8049211 */ /* 0x084fe400078608ff */
[----:B------:R-:W-:Y:S02]  /*1f890*/  @!P0 LEA R2, P2, R202, R0, 0x1 ;  /* 0x00000000ca028211 */ /* 0x000fe400078408ff */
        /* <DEDUP_REMOVED lines=10> */
.L_x_890:
        /* <DEDUP_REMOVED lines=34> */
.L_x_991:
[----:B------:R-:W-:Y:S05]  /*1fb60*/  BRA.DIV ~URZ, `(.L_x_905) ;  /* 0x000054c27f007947 */ /* 0x000fea000b800000 */
[----:B------:R4:W1:Y:S02]  /*1fb70*/  SHFL.IDX PT, R0, R12, RZ, 0x1c1f ;  /* 0x001c1fff0c007589 */ /* 0x00086400000e0000 */
.L_x_992:
[----:B------:R-:W-:Y:S01]  /*1fb80*/  BSSY B0, `(.L_x_906) ;  /* 0x00000a8000007945 */ /* 0x000fe20003800000 */
[----:B------:R-:W-:Y:S05]  /*1fb90*/  @P0 BRA `(.L_x_907) ;  /* 0x00000a6000000947 */ /* 0x000fea0003800000 */
[C---:B------:R-:W-:Y:S02]  /*1fba0*/  ISETP.GE.AND P0, PT, R220.reuse, c[0x0][0x3c8], PT ;  /* 0x0000f200dc007a0c */ /* 0x040fe40003f06270 */
[----:B------:R-:W-:Y:S02]  /*1fbb0*/  IADD3 R6, R220, 0x8, RZ ;  /* 0x00000008dc067810 */ /* 0x000fe40007ffe0ff */
[----:B------:R-:W-:Y:S02]  /*1fbc0*/  SHF.R.S32.HI R7, RZ, 0x1f, R220 ;  /* 0x0000001fff077819 */ /* 0x000fe400000114dc */
[----:B------:R-:W-:Y:S02]  /*1fbd0*/  ISETP.GE.AND P2, PT, R6, c[0x0][0x3c8], PT ;  /* 0x0000f20006007a0c */ /* 0x000fe40003f46270 */
[----:B------:R-:W-:-:S02]  /*1fbe0*/  IADD3 R8, R220, 0x10, RZ ;  /* 0x00000010dc087810 */ /* 0x000fc40007ffe0ff */
[C---:B------:R-:W-:Y:S02]  /*1fbf0*/  IADD3 R9, R220.reuse, 0x8, RZ ;  /* 0x00000008dc097810 */ /* 0x040fe40007ffe0ff */
[C---:B--2---:R-:W-:Y:S02]  /*1fc00*/  IADD3 R10, R220.reuse, 0x30, RZ ;  /* 0x00000030dc0a7810 */ /* 0x044fe40007ffe0ff */
[C---:B-1----:R-:W-:Y:S02]  /*1fc10*/  @!P0 LEA R2, P1, R220.reuse, R0, 0x2 ;  /* 0x00000000dc028211 */ /* 0x042fe400078210ff */
[----:B------:R-:W-:Y:S02]  /*1fc20*/  SHF.R.S32.HI R9, RZ, 0x1f, R9 ;  /* 0x0000001fff097819 */ /* 0x000fe40000011409 */
[----:B---3--:R-:W-:Y:S02]  /*1fc30*/  @!P0 LEA.HI.X R3, R220, R4, R7, 0x2, P1 ;  /* 0x00000004dc038211 */ /* 0x008fe400008f1407 */
[----:B------:R-:W-:-:S02]  /*1fc40*/  ISETP.GE.AND P1, PT, R8, c[0x0][0x3c8], PT ;  /* 0x0000f20008007a0c */ /* 0x000fc40003f26270 */
[C---:B------:R-:W-:Y:S01]  /*1fc50*/  IADD3 R7, R220.reuse, 0x18, RZ ;  /* 0x00000018dc077810 */ /* 0x040fe20007ffe0ff */
[----:B------:R1:W-:Y:S01]  /*1fc60*/  @!P0 ST.E.64 [R2.64], R22 ;  /* 0x0000001602008985 */ /* 0x0003e2000c101b08 */
[C---:B------:R-:W-:Y:S02]  /*1fc70*/  IADD3 R11, R220.reuse, 0x28, RZ ;  /* 0x00000028dc0b7810 */ /* 0x040fe40007ffe0ff */
[C---:B------:R-:W-:Y:S02]  /*1fc80*/  IADD3 R14, R220.reuse, 0x40, RZ ;  /* 0x00000040dc0e7810 */ /* 0x040fe40007ffe0ff */
[----:B------:R-:W-:Y:S02]  /*1fc90*/  SHF.R.S32.HI R11, RZ, 0x1f, R11 ;  /* 0x0000001fff0b7819 */ /* 0x000fe4000001140b */
[C---:B------:R-:W-:Y:S02]  /*1fca0*/  IADD3 R15, R220.reuse, 0x30, RZ ;  /* 0x00000030dc0f7810 */ /* 0x040fe40007ffe0ff */
[----:B------:R-:W-:-:S02]  /*1fcb0*/  IADD3 R16, R220, 0x60, RZ ;  /* 0x00000060dc107810 */ /* 0x000fc40007ffe0ff */
[----:B------:R-:W-:Y:S02]  /*1fcc0*/  SHF.R.S32.HI R15, RZ, 0x1f, R15 ;  /* 0x0000001fff0f7819 */ /* 0x000fe4000001140f */
[C---:B------:R-:W-:Y:S02]  /*1fcd0*/  IADD3 R17, R220.reuse, 0x70, RZ ;  /* 0x00000070dc117810 */ /* 0x040fe40007ffe0ff */
[C---:B------:R-:W-:Y:S02]  /*1fce0*/  IADD3 R18, R220.reuse, 0x60, RZ ;  /* 0x00000060dc127810 */ /* 0x040fe40007ffe0ff */
[----:B------:R-:W-:Y:S02]  /*1fcf0*/  IADD3 R19, R220, 0xa8, RZ ;  /* 0x000000a8dc137810 */ /* 0x000fe40007ffe0ff */
[----:B------:R-:W-:Y:S02]  /*1fd00*/  SHF.R.S32.HI R18, RZ, 0x1f, R18 ;  /* 0x0000001fff127819 */ /* 0x000fe40000011412 */
[----:B------:R-:W-:-:S02]  /*1fd10*/  SHF.R.S32.HI R19, RZ, 0x1f, R19 ;  /* 0x0000001fff137819 */ /* 0x000fc40000011413 */
[----:B-1----:R-:W-:-:S04]  /*1fd20*/  @!P2 LEA R2, P0, R6, R0, 0x2 ;  /* 0x000000000602a211 */ /* 0x002fc800078010ff */
[----:B------:R-:W-:Y:S02]  /*1fd30*/  @!P2 LEA.HI.X R3, R6, R4, R9, 0x2, P0 ;  /* 0x000000040603a211 */ /* 0x000fe400000f1409 */
[C---:B------:R-:W-:Y:S02]  /*1fd40*/  IADD3 R9, R220.reuse, 0x10, RZ ;  /* 0x00000010dc097810 */ /* 0x040fe40007ffe0ff */
[----:B------:R-:W-:Y:S01]  /*1fd50*/  ISETP.GE.AND P0, PT, R7, c[0x0][0x3c8], PT ;  /* 0x0000f20007007a0c */ /* 0x000fe20003f06270 */
[----:B------:R1:W-:Y:S01]  /*1fd60*/  @!P2 ST.E.64 [R2.64], R24 ;  /* 0x000000180200a985 */ /* 0x0003e2000c101b08 */
[----:B------:R-:W-:Y:S02]  /*1fd70*/  SHF.R.S32.HI R9, RZ, 0x1f, R9 ;  /* 0x0000001fff097819 */ /* 0x000fe40000011409 */
[----:B------:R-:W-:-:S04]  /*1fd80*/  IADD3 R6, R220, 0x20, RZ ;  /* 0x00000020dc067810 */ /* 0x000fc80007ffe0ff */
[----:B------:R-:W-:Y:S02]  /*1fd90*/  ISETP.GE.AND P3, PT, R6, c[0x0][0x3c8], PT ;  /* 0x0000f20006007a0c */ /* 0x000fe40003f66270 */
[----:B-1----:R-:W-:-:S04]  /*1fda0*/  @!P1 LEA R2, P2, R8, R0, 0x2 ;  /* 0x0000000008029211 */ /* 0x002fc800078410ff */
[----:B------:R-:W-:Y:S02]  /*1fdb0*/  @!P1 LEA.HI.X R3, R8, R4, R9, 0x2, P2 ;  /* 0x0000000408039211 */ /* 0x000fe400010f1409 */
[C---:B------:R-:W-:Y:S02]  /*1fdc0*/  IADD3 R8, R220.reuse, 0x18, RZ ;  /* 0x00000018dc087810 */ /* 0x040fe40007ffe0ff */
[----:B------:R-:W-:Y:S01]  /*1fdd0*/  IADD3 R9, R220, 0x28, RZ ;  /* 0x00000028dc097810 */ /* 0x000fe20007ffe0ff */
[----:B------:R1:W-:Y:S01]  /*1fde0*/  @!P1 ST.E.64 [R2.64], R26 ;  /* 0x0000001a02009985 */ /* 0x0003e2000c101b08 */
[----:B------:R-:W-:Y:S02]  /*1fdf0*/  SHF.R.S32.HI R8, RZ, 0x1f, R8 ;  /* 0x0000001fff087819 */ /* 0x000fe40000011408 */
[----:B------:R-:W-:Y:S02]  /*1fe00*/  ISETP.GE.AND P4, PT, R9, c[0x0][0x3c8], PT ;  /* 0x0000f20009007a0c */ /* 0x000fe40003f86270 */
[----:B------:R-:W-:-:S02]  /*1fe10*/  ISETP.GE.AND P2, PT, R10, c[0x0][0x3c8], PT ;  /* 0x0000f2000a007a0c */ /* 0x000fc40003f46270 */
        /* <DEDUP_REMOVED lines=11> */
[----:B------:R-:W-:Y:S02]  /*1fed0*/  @!P4 LEA.HI.X R7, R9, R4, R11, 0x2, P0 ;  /* 0x000000040907c211 */ /* 0x000fe400000f140b */
[----:B------:R-:W-:Y:S02]  /*1fee0*/  IADD3 R9, R220, 0x48, RZ ;  /* 0x00000048dc097810 */ /* 0x000fe40007ffe0ff */
[----:B------:R-:W-:Y:S01]  /*1fef0*/  ISETP.GE.AND P3, PT, R14, c[0x0][0x3c8], PT ;  /* 0x0000f2000e007a0c */ /* 0x000fe20003f66270 */
[----:B------:R2:W-:Y:S01]  /*1ff00*/  @!P4 ST.E.64 [R6.64], R100 ;  /* 0x000000640600c985 */ /* 0x0005e2000c101b08 */
[----:B------:R-:W-:Y:S02]  /*1ff10*/  IADD3 R11, R220, 0x38, RZ ;  /* 0x00000038dc0b7810 */ /* 0x000fe40007ffe0ff */
[----:B------:R-:W-:Y:S02]  /*1ff20*/  ISETP.GE.AND P4, PT, R9, c[0x0][0x3c8], PT ;  /* 0x0000f20009007a0c */ /* 0x000fe40003f86270 */
[----:B------:R-:W-:-:S02]  /*1ff30*/  SHF.R.S32.HI R11, RZ, 0x1f, R11 ;  /* 0x0000001fff0b7819 */ /* 0x000fc4000001140b */
[----:B-1----:R-:W-:-:S04]  /*1ff40*/  @!P2 LEA R2, P5, R10, R0, 0x2 ;  /* 0x000000000a02a211 */ /* 0x002fc800078a10ff */
[----:B------:R-:W-:Y:S02]  /*1ff50*/  @!P2 LEA.HI.X R3, R10, R4, R15, 0x2, P5 ;  /* 0x000000040a03a211 */ /* 0x000fe400028f140f */
[----:B--2---:R-:W-:Y:S02]  /*1ff60*/  @!P1 LEA R6, P0, R8, R0, 0x2 ;  /* 0x0000000008069211 */ /* 0x004fe400078010ff */
[----:B------:R-:W-:Y:S01]  /*1ff70*/  IADD3 R10, R220, 0x50, RZ ;  /* 0x00000050dc0a7810 */ /* 0x000fe20007ffe0ff */
[----:B------:R1:W-:Y:S01]  /*1ff80*/  @!P2 ST.E.64 [R2.64], R112 ;  /* 0x000000700200a985 */ /* 0x0003e2000c101b08 */
[----:B------:R-:W-:Y:S02]  /*1ff90*/  @!P1 LEA.HI.X R7, R8, R4, R11, 0x2, P0 ;  /* 0x0000000408079211 */ /* 0x000fe400000f140b */
[C---:B------:R-:W-:Y:S02]  /*1ffa0*/  IADD3 R15, R220.reuse, 0x40, RZ ;  /* 0x00000040dc0f7810 */ /* 0x040fe40007ffe0ff */
[C---:B------:R-:W-:Y:S01]  /*1ffb0*/  IADD3 R8, R220.reuse, 0x58, RZ ;  /* 0x00000058dc087810 */ /* 0x040fe20007ffe0ff */
[----:B------:R2:W-:Y:S01]  /*1ffc0*/  @!P1 ST.E.64 [R6.64], R108 ;  /* 0x0000006c06009985 */ /* 0x0005e2000c101b08 */
[----:B------:R-:W-:-:S02]  /*1ffd0*/  IADD3 R11, R220, 0x48, RZ ;  /* 0x00000048dc0b7810 */ /* 0x000fc40007ffe0ff */
[----:B------:R-:W-:Y:S02]  /*1ffe0*/  ISETP.GE.AND P2, PT, R10, c[0x0][0x3c8], PT ;  /* 0x0000f2000a007a0c */ /* 0x000fe40003f46270 */
[----:B------:R-:W-:Y:S02]  /*1fff0*/  SHF.R.S32.HI R15, RZ, 0x1f, R15 ;  /* 0x0000001fff0f7819 */ /* 0x000fe4000001140f */
[----:B------:R-:W-:Y:S02]  /*20000*/  ISETP.GE.AND P1, PT, R8, c[0x0][0x3c8], PT ;  /* 0x0000f20008007a0c */ /* 0x000fe40003f26270 */
[----:B------:R-:W-:Y:S02]  /*20010*/  SHF.R.S32.HI R11, RZ, 0x1f, R11 ;  /* 0x0000001fff0b7819 */ /* 0x000fe4000001140b */
[----:B-1----:R-:W-:-:S04]  /*20020*/  @!P3 LEA R2, P5, R14, R0, 0x2 ;  /* 0x000000000e02b211 */ /* 0x002fc800078a10ff */
[----:B------:R-:W-:Y:S02]  /*20030*/  @!P3 LEA.HI.X R3, R14, R4, R15, 0x2, P5 ;  /* 0x000000040e03b211 */ /* 0x000fe400028f140f */
[C---:B--2---:R-:W-:Y:S02]  /*20040*/  @!P4 LEA R6, P0, R9.reuse, R0, 0x2 ;  /* 0x000000000906c211 */ /* 0x044fe400078010ff */
[C---:B------:R-:W-:Y:S01]  /*20050*/  IADD3 R14, R220.reuse, 0x50, RZ ;  /* 0x00000050dc0e7810 */ /* 0x040fe20007ffe0ff */
[----:B------:R1:W-:Y:S01]  /*20060*/  @!P3 ST.E.64 [R2.64], R36 ;  /* 0x000000240200b985 */ /* 0x0003e2000c101b08 */
[----:B------:R-:W-:Y:S02]  /*20070*/  @!P4 LEA.HI.X R7, R9, R4, R11, 0x2, P0 ;  /* 0x000000040907c211 */ /* 0x000fe400000f140b */
[----:B------:R-:W-:Y:S02]  /*20080*/  IADD3 R11, R220, 0x68, RZ ;  /* 0x00000068dc0b7810 */ /* 0x000fe40007ffe0ff */
[----:B------:R-:W-:Y:S01]  /*20090*/  ISETP.GE.AND P3, PT, R16, c[0x0][0x3c8], PT ;  /* 0x0000f20010007a0c */ /* 0x000fe20003f66270 */
[----:B------:R2:W-:Y:S01]  /*200a0*/  @!P4 ST.E.64 [R6.64], R40 ;  /* 0x000000280600c985 */ /* 0x0005e2000c101b08 */
[----:B------:R-:W-:-:S02]  /*200b0*/  IADD3 R9, R220, 0x58, RZ ;  /* 0x00000058dc097810 */ /* 0x000fc40007ffe0ff */
[----:B------:R-:W-:Y:S02]  /*200c0*/  ISETP.GE.AND P4, PT, R11, c[0x0][0x3c8], PT ;  /* 0x0000f2000b007a0c */ /* 0x000fe40003f86270 */
[----:B------:R-:W-:Y:S02]  /*200d0*/  SHF.R.S32.HI R14, RZ, 0x1f, R14 ;  /* 0x0000001fff0e7819 */ /* 0x000fe4000001140e */
[----:B------:R-:W-:Y:S02]  /*200e0*/  SHF.R.S32.HI R9, RZ, 0x1f, R9 ;  /* 0x0000001fff097819 */ /* 0x000fe40000011409 */
[----:B------:R-:W-:Y:S02]  /*200f0*/  IADD3 R15, R220, 0x80, RZ ;  /* 0x00000080dc0f7810 */ /* 0x000fe40007ffe0ff */
[----:B-1----:R-:W-:-:S04]  /*20100*/  @!P2 LEA R2, P5, R10, R0, 0x2 ;  /* 0x000000000a02a211 */ /* 0x002fc800078a10ff */
[----:B------:R-:W-:Y:S02]  /*20110*/  @!P2 LEA.HI.X R3, R10, R4, R14, 0x2, P5 ;  /* 0x000000040a03a211 */ /* 0x000fe400028f140e */
[----:B--2---:R-:W-:Y:S02]  /*20120*/  @!P1 LEA R6, P0, R8, R0, 0x2 ;  /* 0x0000000008069211 */ /* 0x004fe400078010ff */
[----:B------:R-:W-:Y:S01]  /*20130*/  IADD3 R10, R220, 0x78, RZ ;  /* 0x00000078dc0a7810 */ /* 0x000fe20007ffe0ff */
[----:B------:R1:W-:Y:S01]  /*20140*/  @!P2 ST.E.64 [R2.64], R44 ;  /* 0x0000002c0200a985 */ /* 0x0003e2000c101b08 */
[----:B------:R-:W-:Y:S02]  /*20150*/  @!P1 LEA.HI.X R7, R8, R4, R9, 0x2, P0 ;  /* 0x0000000408079211 */ /* 0x000fe400000f1409 */
[----:B------:R-:W-:Y:S02]  /*20160*/  IADD3 R14, R220, 0x68, RZ ;  /* 0x00000068dc0e7810 */ /* 0x000fe40007ffe0ff */
[----:B------:R-:W-:Y:S01]  /*20170*/  ISETP.GE.AND P2, PT, R17, c[0x0][0x3c8], PT ;  /* 0x0000f20011007a0c */ /* 0x000fe20003f46270 */
[----:B------:R2:W-:Y:S01]  /*20180*/  @!P1 ST.E.64 [R6.64], R48 ;  /* 0x0000003006009985 */ /* 0x0005e2000c101b08 */
[----:B------:R-:W-:-:S02]  /*20190*/  ISETP.GE.AND P1, PT, R10, c[0x0][0x3c8], PT ;  /* 0x0000f2000a007a0c */ /* 0x000fc40003f26270 */
[----:B------:R-:W-:Y:S02]  /*201a0*/  SHF.R.S32.HI R14, RZ, 0x1f, R14 ;  /* 0x0000001fff0e7819 */ /* 0x000fe4000001140e */
[----:B------:R-:W-:-:S04]  /*201b0*/  @!P4 LEA R8, P0, R11, R0, 0x2 ;  /* 0x000000000b08c211 */ /* 0x000fc800078010ff */
[----:B------:R-:W-:Y:S02]  /*201c0*/  @!P4 LEA.HI.X R9, R11, R4, R14, 0x2, P0 ;  /* 0x000000040b09c211 */ /* 0x000fe400000f140e */
[C---:B------:R-:W-:Y:S02]  /*201d0*/  IADD3 R14, R220.reuse, 0x88, RZ ;  /* 0x00000088dc0e7810 */ /* 0x040fe40007ffe0ff */
[----:B------:R-:W-:-:S04]  /*201e0*/  IADD3 R11, R220, 0x90, RZ ;  /* 0x00000090dc0b7810 */ /* 0x000fc80007ffe0ff */
[----:B------:R-:W-:Y:S02]  /*201f0*/  ISETP.GE.AND P6, PT, R11, c[0x0][0x3c8], PT ;  /* 0x0000f2000b007a0c */ /* 0x000fe40003fc6270 */
[----:B-1----:R-:W-:-:S04]  /*20200*/  @!P3 LEA R2, P5, R16, R0, 0x2 ;  /* 0x000000001002b211 */ /* 0x002fc800078a10ff */
[----:B------:R-:W-:Y:S02]  /*20210*/  @!P3 LEA.HI.X R3, R16, R4, R18, 0x2, P5 ;  /* 0x000000041003b211 */ /* 0x000fe400028f1412 */
[C---:B------:R-:W-:Y:S02]  /*20220*/  IADD3 R18, R220.reuse, 0x70, RZ ;  /* 0x00000070dc127810 */ /* 0x040fe40007ffe0ff */
[----:B------:R-:W-:Y:S01]  /*20230*/  IADD3 R16, R220, 0x78, RZ ;  /* 0x00000078dc107810 */ /* 0x000fe20007ffe0ff */
[----:B------:R1:W-:Y:S01]  /*20240*/  @!P3 ST.E.64 [R2.64], R52 ;  /* 0x000000340200b985 */ /* 0x0003e2000c101b08 */
[----:B------:R-:W-:Y:S02]  /*20250*/  ISETP.GE.AND P3, PT, R15, c[0x0][0x3c8], PT ;  /* 0x0000f2000f007a0c */ /* 0x000fe40003f66270 */
[----:B--2---:R-:W-:Y:S01]  /*20260*/  @!P2 LEA R6, P5, R17, R0, 0x2 ;  /* 0x000000001106a211 */ /* 0x004fe200078a10ff */
[----:B------:R2:W-:Y:S01]  /*20270*/  @!P4 ST.E.64 [R8.64], R56 ;  /* 0x000000380800c985 */ /* 0x0005e2000c101b08 */
[----:B------:R-:W-:-:S02]  /*20280*/  ISETP.GE.AND P4, PT, R14, c[0x0][0x3c8], PT ;  /* 0x0000f2000e007a0c */ /* 0x000fc40003f86270 */
[----:B------:R-:W-:Y:S02]  /*20290*/  SHF.R.S32.HI R18, RZ, 0x1f, R18 ;  /* 0x0000001fff127819 */ /* 0x000fe40000011412 */
[----:B------:R-:W-:Y:S02]  /*202a0*/  SHF.R.S32.HI R16, RZ, 0x1f, R16 ;  /* 0x0000001fff107819 */ /* 0x000fe40000011410 */
[----:B------:R-:W-:Y:S02]  /*202b0*/  @!P2 LEA.HI.X R7, R17, R4, R18, 0x2, P5 ;  /* 0x000000041107a211 */ /* 0x000fe400028f1412 */
[C---:B------:R-:W-:Y:S02]  /*202c0*/  IADD3 R17, R220.reuse, 0x80, RZ ;  /* 0x00000080dc117810 */ /* 0x040fe40007ffe0ff */
[----:B------:R-:W-:Y:S01]  /*202d0*/  IADD3 R18, R220, 0xa8, RZ ;  /* 0x000000a8dc127810 */ /* 0x000fe20007ffe0ff */
[----:B------:R3:W-:Y:S01]  /*202e0*/  @!P2 ST.E.64 [R6.64], R60 ;  /* 0x0000003c0600a985 */ /* 0x0007e2000c101b08 */
[----:B------:R-:W-:-:S02]  /*202f0*/  SHF.R.S32.HI R17, RZ, 0x1f, R17 ;  /* 0x0000001fff117819 */ /* 0x000fc40000011411 */
[----:B------:R-:W-:Y:S02]  /*20300*/  ISETP.GE.AND P2, PT, R18, c[0x0][0x3c8], PT ;  /* 0x0000f20012007a0c */ /* 0x000fe40003f46270 */
[----:B-1----:R-:W-:-:S04]  /*20310*/  @!P1 LEA R2, P0, R10, R0, 0x2 ;  /* 0x000000000a029211 */ /* 0x002fc800078010ff */
[----:B------:R-:W-:Y:S02]  /*20320*/  @!P1 LEA.HI.X R3, R10, R4, R16, 0x2, P0 ;  /* 0x000000040a039211 */ /* 0x000fe400000f1410 */
[C---:B------:R-:W-:Y:S02]  /*20330*/  IADD3 R16, R220.reuse, 0x88, RZ ;  /* 0x00000088dc107810 */ /* 0x040fe40007ffe0ff */
[C---:B--2---:R-:W-:Y:S01]  /*20340*/  @!P3 LEA R8, P0, R15.reuse, R0, 0x2 ;  /* 0x000000000f08b211 */ /* 0x044fe200078010ff */
[----:B------:R1:W-:Y:S01]  /*20350*/  @!P1 ST.E.64 [R2.64], R64 ;  /* 0x0000004002009985 */ /* 0x0003e2000c101b08 */
[----:B------:R-:W-:Y:S02]  /*20360*/  SHF.R.S32.HI R16, RZ, 0x1f, R16 ;  /* 0x0000001fff107819 */ /* 0x000fe40000011410 */
[----:B------:R-:W-:Y:S02]  /*20370*/  IADD3 R10, R220, 0x98, RZ ;  /* 0x00000098dc0a7810 */ /* 0x000fe40007ffe0ff */
[----:B------:R-:W-:-:S02]  /*20380*/  @!P3 LEA.HI.X R9, R15, R4, R17, 0x2, P0 ;  /* 0x000000040f09b211 */ /* 0x000fc400000f1411 */
[----:B------:R-:W-:Y:S02]  /*20390*/  ISETP.GE.AND P5, PT, R10, c[0x0][0x3c8], PT ;  /* 0x0000f2000a007a0c */ /* 0x000fe40003fa6270 */
[C---:B------:R-:W-:Y:S01]  /*203a0*/  IADD3 R15, R220.reuse, 0xa0, RZ ;  /* 0x000000a0dc0f7810 */ /* 0x040fe20007ffe0ff */
[----:B------:R-:W-:Y:S01]  /*203b0*/  @!P3 ST.E.64 [R8.64], R116 ;  /* 0x000000740800b985 */ /* 0x000fe2000c101b08 */
[----:B---3--:R-:W-:Y:S02]  /*203c0*/  @!P6 LEA R6, P0, R11, R0, 0x2 ;  /* 0x000000000b06e211 */ /* 0x008fe400078010ff */
[----:B------:R-:W-:Y:S02]  /*203d0*/  ISETP.GE.AND P3, PT, R15, c[0x0][0x3c8], PT ;  /* 0x0000f2000f007a0c */ /* 0x000fe40003f66270 */
[----:B------:R-:W-:-:S04]  /*203e0*/  IADD3 R17, R220, 0xa0, RZ ;  /* 0x000000a0dc117810 */ /* 0x000fc80007ffe0ff */
[----:B------:R-:W-:Y:S02]  /*203f0*/  SHF.R.S32.HI R17, RZ, 0x1f, R17 ;  /* 0x0000001fff117819 */ /* 0x000fe40000011411 */
        /* <DEDUP_REMOVED lines=8> */
[C---:B------:R-:W-:Y:S02]  /*20480*/  IADD3 R11, R220.reuse, 0x98, RZ ;  /* 0x00000098dc0b7810 */ /* 0x040fe40007ffe0ff */
[----:B------:R-:W-:Y:S01]  /*20490*/  IADD3 R14, R220, 0xb8, RZ ;  /* 0x000000b8dc0e7810 */ /* 0x000fe20007ffe0ff */
[----:B------:R2:W-:Y:S01]  /*204a0*/  @!P6 ST.E.64 [R6.64], R72 ;  /* 0x000000480600e985 */ /* 0x0005e2000c101b08 */
[----:B------:R-:W-:Y:S02]  /*204b0*/  SHF.R.S32.HI R11, RZ, 0x1f, R11 ;  /* 0x0000001fff0b7819 */ /* 0x000fe4000001140b */
[----:B------:R-:W-:Y:S02]  /*204c0*/  ISETP.GE.AND P0, PT, R14, c[0x0][0x3c8], PT ;  /* 0x0000f2000e007a0c */ /* 0x000fe40003f06270 */
[----:B-1----:R-:W-:-:S04]  /*204d0*/  @!P5 LEA R2, P4, R10, R0, 0x2 ;  /* 0x000000000a02d211 */ /* 0x002fc800078810ff */
[----:B------:R-:W-:Y:S02]  /*204e0*/  @!P5 LEA.HI.X R3, R10, R4, R11, 0x2, P4 ;  /* 0x000000040a03d211 */ /* 0x000fe400020f140b */
[CC--:B------:R-:W-:Y:S02]  /*204f0*/  @!P3 LEA R10, P6, R15.reuse, R0.reuse, 0x2 ;  /* 0x000000000f0ab211 */ /* 0x0c0fe400078c10ff */
[----:B------:R-:W-:Y:S01]  /*20500*/  @!P2 LEA R8, P4, R18, R0, 0x2 ;  /* 0x000000001208a211 */ /* 0x000fe200078810ff */
[----:B------:R1:W-:Y:S01]  /*20510*/  @!P5 ST.E.64 [R2.64], R76 ;  /* 0x0000004c0200d985 */ /* 0x0003e2000c101b08 */
[----:B------:R-:W-:Y:S02]  /*20520*/  @!P3 LEA.HI.X R11, R15, R4, R17, 0x2, P6 ;  /* 0x000000040f0bb211 */ /* 0x000fe400030f1411 */
[C---:B------:R-:W-:Y:S02]  /*20530*/  IADD3 R17, R220.reuse, 0xb0, RZ ;  /* 0x000000b0dc117810 */ /* 0x040fe40007ffe0ff */
[----:B------:R-:W-:Y:S01]  /*20540*/  IADD3 R15, R220, 0xb8, RZ ;  /* 0x000000b8dc0f7810 */ /* 0x000fe20007ffe0ff */
[----:B------:R3:W-:Y:S01]  /*20550*/  @!P3 ST.E.64 [R10.64], R128 ;  /* 0x000000800a00b985 */ /* 0x0007e2000c101b08 */
[----:B--2---:R-:W-:-:S02]  /*20560*/  @!P1 LEA R6, P5, R16, R0, 0x2 ;  /* 0x0000000010069211 */ /* 0x004fc400078a10ff */
[----:B------:R-:W-:Y:S02]  /*20570*/  SHF.R.S32.HI R17, RZ, 0x1f, R17 ;  /* 0x0000001fff117819 */ /* 0x000fe40000011411 */
        /* <DEDUP_REMOVED lines=8> */
.L_x_907:
[----:B------:R-:W-:Y:S05]  /*20600*/  BSYNC B0 ;  /* 0x0000000000007941 */ /* 0x000fea0003800000 */
.L_x_906:
[----:B------:R-:W-:Y:S05]  /*20610*/  BRA.DIV ~URZ, `(.L_x_908) ;  /* 0x00004a727f007947 */ /* 0x000fea000b800000 */
[----:B---3--:R3:W2:Y:S04]  /*20620*/  SHFL.IDX PT, R4, R5, 0x1, 0x1c1f ;  /* 0x003c1f0005047f89 */ /* 0x0086a800000e0000 */
[----:B-1----:R3:W1:Y:S02]  /*20630*/  SHFL.IDX PT, R0, R12, 0x1, 0x1c1f ;  /* 0x003c1f000c007f89 */ /* 0x00266400000e0000 */
.L_x_993:
[----:B------:R-:W-:-:S13]  /*20640*/  ISETP.NE.AND P0, PT, R13, RZ, PT ;  /* 0x000000ff0d00720c */ /* 0x000fda0003f05270 */
[----:B------:R-:W-:Y:S05]  /*20650*/  @P0 BRA `(.L_x_903) ;  /* 0x0000172000000947 */ /* 0x000fea0003800000 */
[C---:B------:R-:W-:Y:S02]  /*20660*/  ISETP.GE.AND P4, PT, R220.reuse, c[0x0][0x3c8], PT ;  /* 0x0000f200dc007a0c */ /* 0x040fe40003f86270 */
[C---:B------:R-:W-:Y:S02]  /*20670*/  IADD3 R15, R220.reuse, 0x18, RZ ;  /* 0x00000018dc0f7810 */ /* 0x040fe40007ffe0ff */
[----:B------:R-:W-:Y:S02]  /*20680*/  IADD3 R8, R220, 0x8, RZ ;  /* 0x00000008dc087810 */ /* 0x000fe40007ffe0ff */
[----:B------:R-:W-:Y:S02]  /*20690*/  ISETP.GE.AND P1, PT, R15, c[0x0][0x3c8], PT ;  /* 0x0000f2000f007a0c */ /* 0x000fe40003f26270 */
[----:B------:R-:W-:Y:S02]  /*206a0*/  ISETP.GE.AND P3, PT, R8, c[0x0][0x3c8], PT ;  /* 0x0000f20008007a0c */ /* 0x000fe40003f66270 */
[----:B--2---:R-:W-:-:S02]  /*206b0*/  SHF.R.S32.HI R11, RZ, 0x1f, R220 ;  /* 0x0000001fff0b7819 */ /* 0x004fc400000114dc */
[C---:B---3--:R-:W-:Y:S02]  /*206c0*/  IADD3 R5, R220.reuse, 0x10, RZ ;  /* 0x00000010dc057810 */ /* 0x048fe40007ffe0ff */
[C---:B-1----:R-:W-:Y:S02]  /*206d0*/  @!P4 LEA R6, P0, R220.reuse, R0, 0x2 ;  /* 0x00000000dc06c211 */ /* 0x042fe400078010ff */
[C---:B------:R-:W-:Y:S02]  /*206e0*/  IADD3 R9, R220.reuse, 0x8, RZ ;  /* 0x00000008dc097810 */ /* 0x040fe40007ffe0ff */
[----:B------:R-:W-:Y:S02]  /*206f0*/  @!P4 LEA.HI.X R7, R220, R4, R11, 0x2, P0 ;  /* 0x00000004dc07c211 */ /* 0x000fe400000f140b */
[----:B------:R-:W-:Y:S02]  /*20700*/  ISETP.GE.AND P2, PT, R5, c[0x0][0x3c8], PT ;  /* 0x0000f20005007a0c */ /* 0x000fe40003f46270 */
[----:B------:R-:W-:Y:S01]  /*20710*/  SHF.R.S32.HI R9, RZ, 0x1f, R9 ;  /* 0x0000001fff097819 */ /* 0x000fe20000011409 */
[----:B------:R1:W-:Y:S01]  /*20720*/  @!P4 ST.E.64 [R6.64], R84 ;  /* 0x000000540600c985 */ /* 0x0003e2000c101b08 */
[----:B------:R-:W-:-:S02]  /*20730*/  @!P3 LEA R2, P5, R8, R0, 0x2 ;  /* 0x000000000802b211 */ /* 0x000fc400078a10ff */
[----:B------:R-:W-:Y:S02]  /*20740*/  IADD3 R10, R220, 0x20, RZ ;  /* 0x00000020dc0a7810 */ /* 0x000fe40007ffe0ff */
[----:B------:R-:W-:Y:S02]  /*20750*/  @!P3 LEA.HI.X R3, R8, R4, R9, 0x2, P5 ;  /* 0x000000040803b211 */ /* 0x000fe400028f1409 */
[----:B----4-:R-:W-:Y:S02]  /*20760*/  IADD3 R12, R220, 0x10, RZ ;  /* 0x00000010dc0c7810 */ /* 0x010fe40007ffe0ff */
[----:B------:R-:W-:Y:S01]  /*20770*/  ISETP.GE.AND P0, PT, R10, c[0x0][0x3c8], PT ;  /* 0x0000f2000a007a0c */ /* 0x000fe20003f06270 */
[----:B------:R2:W-:Y:S01]  /*20780*/  @!P3 ST.E.64 [R2.64], R30 ;  /* 0x0000001e0200b985 */ /* 0x0005e2000c101b08 */
[----:B------:R-:W-:Y:S02]  /*20790*/  @!P2 LEA R8, P3, R5, R0, 0x2 ;  /* 0x000000000508a211 */ /* 0x000fe400078610ff */
[----:B------:R-:W-:-:S02]  /*207a0*/  SHF.R.S32.HI R12, RZ, 0x1f, R12 ;  /* 0x0000001fff0c7819 */ /* 0x000fc4000001140c */
[C---:B------:R-:W-:Y:S02]  /*207b0*/  IADD3 R16, R220.reuse, 0x18, RZ ;  /* 0x00000018dc107810 */ /* 0x040fe40007ffe0ff */
[----:B------:R-:W-:Y:S02]  /*207c0*/  @!P2 LEA.HI.X R9, R5, R4, R12, 0x2, P3 ;  /* 0x000000040509a211 */ /* 0x000fe400018f140c */
[----:B------:R-:W-:Y:S02]  /*207d0*/  SHF.R.S32.HI R16, RZ, 0x1f, R16 ;  /* 0x0000001fff107819 */ /* 0x000fe40000011410 */
[C---:B------:R-:W-:Y:S01]  /*207e0*/  IADD3 R5, R220.reuse, 0x38, RZ ;  /* 0x00000038dc057810 */ /* 0x040fe20007ffe0ff */
[----:B------:R3:W-:Y:S01]  /*207f0*/  @!P2 ST.E.64 [R8.64], R124 ;  /* 0x0000007c0800a985 */ /* 0x0007e2000c101b08 */
[C---:B------:R-:W-:Y:S02]  /*20800*/  IADD3 R12, R220.reuse, 0x20, RZ ;  /* 0x00000020dc0c7810 */ /* 0x040fe40007ffe0ff */
[----:B------:R-:W-:-:S02]  /*20810*/  IADD3 R11, R220, 0x28, RZ ;  /* 0x00000028dc0b7810 */ /* 0x000fc40007ffe0ff */
[----:B------:R-:W-:Y:S02]  /*20820*/  SHF.R.S32.HI R12, RZ, 0x1f, R12 ;  /* 0x0000001fff0c7819 */ /* 0x000fe4000001140c */
[----:B-1----:R-:W-:Y:S02]  /*20830*/  @!P1 LEA R6, P6, R15, R0, 0x2 ;  /* 0x000000000f069211 */ /* 0x002fe400078c10ff */
[----:B------:R-:W-:Y:S02]  /*20840*/  IADD3 R14, R220, 0x30, RZ ;  /* 0x00000030dc0e7810 */ /* 0x000fe40007ffe0ff */
[----:B------:R-:W-:Y:S02]  /*20850*/  ISETP.GE.AND P5, PT, R11, c[0x0][0x3c8], PT ;  /* 0x0000f2000b007a0c */ /* 0x000fe40003fa6270 */
[----:B------:R-:W-:Y:S02]  /*20860*/  ISETP.GE.AND P4, PT, R14, c[0x0][0x3c8], PT ;  /* 0x0000f2000e007a0c */ /* 0x000fe40003f86270 */
[----:B------:R-:W-:-:S04]  /*20870*/  IADD3 R13, R220, 0x30, RZ ;  /* 0x00000030dc0d7810 */ /* 0x000fc80007ffe0ff */
[----:B------:R-:W-:Y:S02]  /*20880*/  SHF.R.S32.HI R13, RZ, 0x1f, R13 ;  /* 0x0000001fff0d7819 */ /* 0x000fe4000001140d */
        /* <DEDUP_REMOVED lines=8> */
[C---:B------:R-:W-:Y:S01]  /*20910*/  IADD3 R15, R220.reuse, 0x48, RZ ;  /* 0x00000048dc0f7810 */ /* 0x040fe20007ffe0ff */
[----:B------:R2:W-:Y:S01]  /*20920*/  @!P0 ST.E.64 [R2.64], R34 ;  /* 0x0000002202008985 */ /* 0x0005e2000c101b08 */
[C---:B---3--:R-:W-:Y:S02]  /*20930*/  @!P5 LEA R8, P0, R11.reuse, R0, 0x2 ;  /* 0x000000000b08d211 */ /* 0x048fe400078010ff */
[----:B------:R-:W-:Y:S02]  /*20940*/  SHF.R.S32.HI R12, RZ, 0x1f, R12 ;  /* 0x0000001fff0c7819 */ /* 0x000fe4000001140c */
[C---:B------:R-:W-:Y:S02]  /*20950*/  IADD3 R10, R220.reuse, 0x40, RZ ;  /* 0x00000040dc0a7810 */ /* 0x040fe40007ffe0ff */
        /* <DEDUP_REMOVED lines=28> */
[C---:B------:R-:W-:Y:S02]  /*20b20*/  IADD3 R12, R220.reuse, 0x50, RZ ;  /* 0x00000050dc0c7810 */ /* 0x040fe40007ffe0ff */
        /* <DEDUP_REMOVED lines=14> */
[C---:B-1----:R-:W-:Y:S02]  /*20c10*/  @!P5 LEA R8, P0, R5.reuse, R0, 0x2 ;  /* 0x000000000508d211 */ /* 0x042fe400078010ff */
[----:B------:R-:W-:Y:S02]  /*20c20*/  SHF.R.S32.HI R13, RZ, 0x1f, R13 ;  /* 0x0000001fff0d7819 */ /* 0x000fe4000001140d */
[----:B------:R-:W-:Y:S02]  /*20c30*/  IADD3 R15, R220, 0x60, RZ ;  /* 0x00000060dc0f7810 */ /* 0x000fe40007ffe0ff */
[----:B------:R-:W-:Y:S02]  /*20c40*/  ISETP.GE.AND P1, PT, R12, c[0x0][0x3c8], PT ;  /* 0x0000f2000c007a0c */ /* 0x000fe40003f26270 */
[----:B------:R-:W-:-:S02]  /*20c50*/  @!P5 LEA.HI.X R9, R5, R4, R13, 0x2, P0 ;  /* 0x000000040509d211 */ /* 0x000fc400000f140d */
[----:B------:R-:W-:Y:S02]  /*20c60*/  SHF.R.S32.HI R15, RZ, 0x1f, R15 ;  /* 0x0000001fff0f7819 */ /* 0x000fe4000001140f */
[C---:B------:R-:W-:Y:S01]  /*20c70*/  IADD3 R11, R220.reuse, 0x70, RZ ;  /* 0x00000070dc0b7810 */ /* 0x040fe20007ffe0ff */
[----:B------:R1:W-:Y:S01]  /*20c80*/  @!P5 ST.E.64 [R8.64], R122 ;  /* 0x0000007a0800d985 */ /* 0x0003e2000c101b08 */
[C---:B------:R-:W-:Y:S02]  /*20c90*/  IADD3 R13, R220.reuse, 0x68, RZ ;  /* 0x00000068dc0d7810 */ /* 0x040fe40007ffe0ff */
        /* <DEDUP_REMOVED lines=14> */
[C---:B-1----:R-:W-:Y:S02]  /*20d80*/  @!P2 LEA R8, P3, R11.reuse, R0, 0x2 ;  /* 0x000000000b08a211 */ /* 0x042fe400078610ff */
[C---:B------:R-:W-:Y:S02]  /*20d90*/  IADD3 R14, R220.reuse, 0x88, RZ ;  /* 0x00000088dc0e7810 */ /* 0x040fe40007ffe0ff */
        /* <DEDUP_REMOVED lines=18> */
[----:B------:R-:W-:Y:S01]  /*20ec0*/  IADD3 R11, R220, 0x90, RZ ;  /* 0x00000090dc0b7810 */ /* 0x000fe20007ffe0ff */
        /* <DEDUP_REMOVED lines=9> */
[----:B--2---:R-:W-:Y:S02]  /*20f60*/  @!P4 LEA R2, P6, R10, R0, 0x2 ;  /* 0x000000000a02c211 */ /* 0x004fe400078c10ff */
        /* <DEDUP_REMOVED lines=23> */
[----:B------:R-:W-:Y:S02]  /*210e0*/  @!P0 LEA.HI.X R3, R5, R4, R12, 0x2, P4 ;  /* 0x0000000405038211 */ /* 0x000fe400020f140c */
[----:B------:R-:W-:Y:S01]  /*210f0*/  IADD3 R5, R220, 0xb8, RZ ;  /* 0x000000b8dc057810 */ /* 0x000fe20007ffe0ff */
[----:B------:R1:W-:Y:S04]  /*21100*/  @!P1 ST.E.64 [R6.64], R74 ;  /* 0x0000004a06009985 */ /* 0x0003e8000c101b08 */
[----:B------:R1:W-:Y:S01]  /*21110*/  @!P0 ST.E.64 [R2.64], R58 ;  /* 0x0000003a02008985 */ /* 0x0003e2000c101b08 */
[----:B------:R-:W-:-:S13]  /*21120*/  ISETP.GE.AND P0, PT, R5, c[0x0][0x3c8], PT ;  /* 0x0000f20005007a0c */ /* 0x000fda0003f06270 */
[----:B------:R-:W-:Y:S05]  /*21130*/  @P0 BRA `(.L_x_903) ;  /* 0x00000c4000000947 */ /* 0x000fea0003800000 */
[----:B------:R-:W-:Y:S02]  /*21140*/  IADD3 R12, R220, 0xb8, RZ ;  /* 0x000000b8dc0c7810 */ /* 0x000fe40007ffe0ff */
[----:B-1----:R-:W-:Y:S02]  /*21150*/  LEA R2, P0, R5, R0, 0x2 ;  /* 0x0000000005027211 */ /* 0x002fe400078010ff */
[----:B------:R-:W-:-:S04]  /*21160*/  SHF.R.S32.HI R12, RZ, 0x1f, R12 ;  /* 0x0000001fff0c7819 */ /* 0x000fc8000001140c */
[----:B------:R-:W-:-:S05]  /*21170*/  LEA.HI.X R3, R5, R4, R12, 0x2, P0 ;  /* 0x0000000405037211 */ /* 0x000fca00000f140c */
[----:B------:R1:W-:Y:S01]  /*21180*/  ST.E.64 [R2.64], R50 ;  /* 0x0000003202007985 */ /* 0x0003e2000c101b08 */
[----:B------:R-:W-:Y:S05]  /*21190*/  BRA `(.L_x_903) ;  /* 0x00000be000007947 */ /* 0x000fea0003800000 */
.L_x_888:
        /* <DEDUP_REMOVED lines=15> */
[----:B-----5:R3:W4:Y:S04]  /*21290*/  LDG.E R15, [R2.64] ;  /* 0x00000008020f7981 */ /* 0x020728000c1e1900 */
[----:B--23--:R-:W4:Y:S02]  /*212a0*/  LDG.E R2, [R2.64+0x4] ;  /* 0x0000040802027981 */ /* 0x00cf24000c1e1900 */
[----:B----4-:R-:W-:Y:S02]  /*212b0*/  IADD3 R15, -R15, R2, RZ ;  /* 0x000000020f0f7210 */ /* 0x010fe40007ffe1ff */
.L_x_909:
        /* <DEDUP_REMOVED lines=56> */
.L_x_911:
[----:B------:R-:W-:Y:S05]  /*21640*/  BSYNC B0 ;  /* 0x0000000000007941 */ /* 0x000fea0003800000 */
.L_x_910:
[----:B------:R-:W-:-:S13]  /*21650*/  ISETP.GT.AND P0, PT, R18, 0x1, PT ;  /* 0x000000011200780c */ /* 0x000fda0003f04270 */
[----:B------:R-:W-:Y:S05]  /*21660*/  @P0 BRA `(.L_x_903) ;  /* 0x0000071000000947 */ /* 0x000fea0003800000 */
[----:B------:R-:W-:Y:S01]  /*21670*/  MOV R5, c[0x0][0x4e8] ;  /* 0x00013a0000057a02 */ /* 0x000fe20000000f00 */
[----:B-1----:R-:W-:Y:S02]  /*21680*/  IMAD R2, R19, c[0x0][0x3a0], RZ ;  /* 0x0000e80013027a24 */ /* 0x002fe400078e02ff */
[----:B------:R-:W-:Y:S01]  /*21690*/  IMAD.WIDE.U32 R6, R0, c[0x0][0x3a0], RZ ;  /* 0x0000e80000067a25 */ /* 0x000fe200078e00ff */
[----:B------:R-:W-:-:S03]  /*216a0*/  ISETP.NE.AND P0, PT, R5, 0x1, PT ;  /* 0x000000010500780c */ /* 0x000fc60003f05270 */
[----:B------:R-:W-:Y:S01]  /*216b0*/  IMAD R0, R0, c[0x0][0x3a4], R2 ;  /* 0x0000e90000007a24 */ /* 0x000fe200078e0202 */
[----:B------:R-:W-:Y:S01]  /*216c0*/  IADD3 R2, R209, R233, RZ ;  /* 0x000000e9d1027210 */ /* 0x000fe20007ffe0ff */
        /* <DEDUP_REMOVED lines=24> */
[----:B------:R-:W-:Y:S02]  /*21850*/  IADD3 R6, R3, R4, RZ ;  /* 0x0000000403067210 */ /* 0x000fe40007ffe0ff */
[----:B------:R-:W-:Y:S02]  /*21860*/  IADD3 R4, R250, R233, RZ ;  /* 0x000000e9fa047210 */ /* 0x000fe40007ffe0ff */
[----:B------:R-:W-:Y:S01]  /*21870*/  LEA.HI.X R6, R2, c[0x0][0x384], R6, 0x1, P0 ;  /* 0x0000e10002067a11 */ /* 0x000fe200000f0c06 */
[----:B------:R-:W-:Y:S05]  /*21880*/  BRA.DIV ~URZ, `(.L_x_912) ;  /* 0x000038c27f007947 */ /* 0x000fea000b800000 */
[----:B------:R1:W2:Y:S02]  /*21890*/  SHFL.IDX PT, R8, R6, RZ, 0x181f ;  /* 0x00181fff06087589 */ /* 0x0002a400000e0000 */
.L_x_994:
[----:B------:R-:W-:Y:S05]  /*218a0*/  BRA.DIV ~URZ, `(.L_x_913) ;  /* 0x000039127f007947 */ /* 0x000fea000b800000 */
[----:B------:R3:W4:Y:S02]  /*218b0*/  SHFL.IDX PT, R0, R7, RZ, 0x181f ;  /* 0x00181fff07007589 */ /* 0x00072400000e0000 */
.L_x_995:
        /* <DEDUP_REMOVED lines=16> */
.L_x_915:
[----:B------:R-:W-:Y:S05]  /*219c0*/  BSYNC B0 ;  /* 0x0000000000007941 */ /* 0x000fea0003800000 */
.L_x_914:
[----:B------:R-:W-:Y:S05]  /*219d0*/  BRA.DIV ~URZ, `(.L_x_916) ;  /* 0x000038427f007947 */ /* 0x000fea000b800000 */
[----:B--2---:R2:W1:Y:S04]  /*219e0*/  SHFL.IDX PT, R8, R6, 0x1, 0x181f ;  /* 0x00381f0006087f89 */ /* 0x00446800000e0000 */
[----:B----4-:R2:W4:Y:S02]  /*219f0*/  SHFL.IDX PT, R0, R7, 0x1, 0x181f ;  /* 0x00381f0007007f89 */ /* 0x01052400000e0000 */
.L_x_996:
        /* <DEDUP_REMOVED lines=16> */
.L_x_918:
[----:B------:R-:W-:Y:S05]  /*21b00*/  BSYNC B0 ;  /* 0x0000000000007941 */ /* 0x000fea0003800000 */
.L_x_917:
[----:B------:R-:W-:Y:S05]  /*21b10*/  BRA.DIV ~URZ, `(.L_x_919) ;  /* 0x000037c27f007947 */ /* 0x000fea000b800000 */
[----:B-1----:R1:W2:Y:S02]  /*21b20*/  SHFL.IDX PT, R8, R6, 0x2, 0x181f ;  /* 0x00581f0006087f89 */ /* 0x0022a400000e0000 */
.L_x_997:
[----:B------:R-:W-:Y:S05]  /*21b30*/  BRA.DIV ~URZ, `(.L_x_920) ;  /* 0x000038127f007947 */ /* 0x000fea000b800000 */
[----:B----4-:R4:W1:Y:S02]  /*21b40*/  SHFL.IDX PT, R0, R7, 0x2, 0x181f ;  /* 0x00581f0007007f89 */ /* 0x01086400000e0000 */
.L_x_998:
        /* <DEDUP_REMOVED lines=16> */
.L_x_922:
[----:B------:R-:W-:Y:S05]  /*21c50*/  BSYNC B0 ;  /* 0x0000000000007941 */ /* 0x000fea0003800000 */
.L_x_921:
[----:B------:R-:W-:Y:S05]  /*21c60*/  BRA.DIV ~URZ, `(.L_x_923) ;  /* 0x000037427f007947 */ /* 0x000fea000b800000 */
[----:B-12---:R-:W1:Y:S04]  /*21c70*/  SHFL.IDX PT, R6, R6, 0x3, 0x181f ;  /* 0x00781f0006067f89 */ /* 0x006e6800000e0000 */
[----:B---34-:R-:W2:Y:S02]  /*21c80*/  SHFL.IDX PT, R7, R7, 0x3, 0x181f ;  /* 0x00781f0007077f89 */ /* 0x018ea400000e0000 */
.L_x_999:
[----:B------:R-:W-:-:S04]  /*21c90*/  IADD3 R4, R4, 0x60, RZ ;  /* 0x0000006004047810 */ /* 0x000fc80007ffe0ff */
        /* <DEDUP_REMOVED lines=14> */
.L_x_903:
[----:B------:R-:W-:Y:S05]  /*21d80*/  BSYNC B1 ;  /* 0x0000000000017941 */ /* 0x000fea0003800000 */
.L_x_887:
[----:B-12---:R-:W2:Y:S02]  /*21d90*/  LDL R0, [R1+0x48] ;  /* 0x0000480001007983 */ /* 0x006ea40000100800 */
[----:B--2---:R-:W-:-:S13]  /*21da0*/  ISETP.NE.AND P0, PT, R0, RZ, PT ;  /* 0x000000ff0000720c */ /* 0x004fda0003f05270 */
[----:B------:R-:W-:Y:S01]  /*21db0*/  @P0 WARPSYNC 0xffffffff ;  /* 0xffffffff00000948 */ /* 0x000fe20003800000 */
[----:B------:R-:W-:Y:S06]  /*21dc0*/  @P0 BAR.SYNC.DEFER_BLOCKING 0x5, 0x100 ;  /* 0x0144000000000b1d */ /* 0x000fec0000010000 */
[----:B------:R-:W1:Y:S04]  /*21dd0*/  @P0 LDS.128 R244, [0x18100] ;  /* 0x01810000fff40984 */ /* 0x000e680000000c00 */
[----:B------:R-:W-:Y:S06]  /*21de0*/  @P0 BAR.ARV 0x4, 0x100 ;  /* 0x0104000000000b1d */ /* 0x000fec0000002000 */
[----:B------:R-:W-:Y:S05]  /*21df0*/  @P0 BRA `(.L_x_924) ;  /* 0x00000f6000000947 */ /* 0x000fea0003800000 */
[----:B------:R-:W2:Y:S01]  /*21e00*/  S2R R0, SR_TID.X ;  /* 0x0000000000007919 */ /* 0x000ea20000002100 */
[----:B------:R-:W-:Y:S01]  /*21e10*/  IMAD.MOV.U32 R8, RZ, RZ, RZ ;  /* 0x000000ffff087224 */ /* 0x000fe200078e00ff */
[----:B--2---:R-:W-:-:S04]  /*21e20*/  LOP3.LUT R13, R0, 0x1f, RZ, 0xc0, !PT ;  /* 0x0000001f000d7812 */ /* 0x004fc800078ec0ff */
[----:B------:R-:W-:Y:S01]  /*21e30*/  ISETP.NE.AND P6, PT, R13, 0x1f, PT ;  /* 0x0000001f0d00780c */ /* 0x000fe20003fc5270 */
[----:B------:R-:W-:Y:S10]  /*21e40*/  BRA.DIV ~URZ, `(.L_x_925) ;  /* 0x000036327f007947 */ /* 0x000ff4000b800000 */
[----:B------:R2:W4:Y:S02]  /*21e50*/  SHFL.IDX PT, R9, R86, RZ, 0x1f ;  /* 0x00001fff56097589 */ /* 0x00052400000e0000 */
.L_x_1000:
[----:B------:R-:W-:Y:S05]  /*21e60*/  BRA.DIV ~URZ, `(.L_x_926) ;  /* 0x000036827f007947 */ /* 0x000fea000b800000 */
[----:B---3--:R3:W2:Y:S02]  /*21e70*/  SHFL.IDX PT, R6, R86, 0x1, 0x1f ;  /* 0x00201f0056067f89 */ /* 0x0086a400000e0000 */
.L_x_1001:
[----:B-1----:R-:W-:Y:S02]  /*21e80*/  IMAD.IADD R0, R247, 0x1, R13 ;  /* 0x00000001f7007824 */ /* 0x002fe400078e020d */
[----:B----4-:R-:W-:-:S03]  /*21e90*/  IMAD.MOV.U32 R7, RZ, RZ, RZ ;  /* 0x000000ffff077224 */ /* 0x010fc600078e00ff */
        /* <DEDUP_REMOVED lines=15> */
[----:B------:R1:W4:Y:S02]  /*21f90*/  SHFL.UP PT, R4, R0, 0x1, RZ ;  /* 0x0420000000047989 */ /* 0x00032400000e00ff */
.L_x_1002:
        /* <DEDUP_REMOVED lines=16> */
.L_x_1003:
[----:B----4-:R-:W-:Y:S01]  /*220a0*/  IMAD R0, R0, c[0x0][0x538], RZ ;  /* 0x00014e0000007a24 */ /* 0x010fe200078e02ff */
[----:B------:R-:W-:Y:S04]  /*220b0*/  BSSY B1, `(.L_x_929) ;  /* 0x00000c5000017945 */ /* 0x000fe80003800000 */
[----:B--2---:R-:W-:-:S04]  /*220c0*/  IADD3 R6, R0, R6, RZ ;  /* 0x0000000600067210 */ /* 0x004fc80007ffe0ff */
[----:B------:R-:W-:-:S13]  /*220d0*/  ISETP.GT.AND P0, PT, R6, R9, PT ;  /* 0x000000090600720c */ /* 0x000fda0003f04270 */
[----:B------:R-:W-:Y:S05]  /*220e0*/  @P0 BRA `(.L_x_930) ;  /* 0x0000025000000947 */ /* 0x000fea0003800000 */
.L_x_934:
        /* <DEDUP_REMOVED lines=8> */
[----:B-1----:R-:W-:Y:S01]  /*22170*/  @!P0 MOV R4, 0x4 ;  /* 0x0000000400048802 */ /* 0x002fe20000000f00 */
        /* <DEDUP_REMOVED lines=8> */
.L_x_1004:
        /* <DEDUP_REMOVED lines=16> */
.L_x_1005:
[----:B--2---:R-:W-:-:S05]  /*22300*/  IMAD R0, R0, c[0x0][0x538], RZ ;  /* 0x00014e0000007a24 */ /* 0x004fca00078e02ff */
[----:B------:R-:W-:-:S04]  /*22310*/  IADD3 R6, R0, R6, RZ ;  /* 0x0000000600067210 */ /* 0x000fc80007ffe0ff */
[----:B------:R-:W-:-:S13]  /*22320*/  ISETP.GT.AND P0, PT, R6, R9, PT ;  /* 0x000000090600720c */ /* 0x000fda0003f04270 */
[----:B-1-3--:R-:W-:Y:S05]  /*22330*/  @!P0 BRA `(.L_x_934) ;  /* 0xfffffdb000008947 */ /* 0x00afea000383ffff */
.L_x_930:
[----:B------:R-:W-:-:S05]  /*22340*/  IADD3 R11, -R0, R6, RZ ;  /* 0x00000006000b7210 */ /* 0x000fca0007ffe1ff */
[----:B------:R-:W-:-:S05]  /*22350*/  IMAD R0, R4, c[0x0][0x538], R11 ;  /* 0x00014e0004007a24 */ /* 0x000fca00078e020b */
[----:B------:R-:W-:Y:S01]  /*22360*/  ISETP.GT.AND P0, PT, R0, R9, PT ;  /* 0x000000090000720c */ /* 0x000fe20003f04270 */
[----:B------:R-:W-:-:S12]  /*22370*/  BRA.DIV ~URZ, `(.L_x_935) ;  /* 0x000035b27f007947 */ /* 0x000fd8000b800000 */
[----:B------:R-:W-:-:S04]  /*22380*/  VOTE.ANY R10, PT, !P0 ;  /* 0x00000000000a7806 */ /* 0x000fc800040e0100 */
.L_x_1006:
[----:B------:R-:W2:Y:S02]  /*22390*/  POPC R6, R10 ;  /* 0x0000000a00067309 */ /* 0x000ea40000000000 */
[----:B--2---:R-:W-:Y:S01]  /*223a0*/  IADD3 R247, R6, R247, RZ ;  /* 0x000000f706f77210 */ /* 0x004fe20007ffe0ff */
[----:B------:R-:W-:Y:S05]  /*223b0*/  BRA.DIV ~URZ, `(.L_x_936) ;  /* 0x000035c27f007947 */ /* 0x000fea000b800000 */
[----:B------:R2:W4:Y:S04]  /*223c0*/  SHFL.IDX PT, R7, R7, R6, 0x1f ;  /* 0x00001f0607077589 */ /* 0x00052800000e0000 */
[----:B------:R2:W1:Y:S02]  /*223d0*/  SHFL.IDX PT, R5, R8, R6, 0x1f ;  /* 0x00001f0608057589 */ /* 0x00046400000e0000 */
.L_x_1007:
[----:B------:R-:W-:Y:S01]  /*223e0*/  ISETP.NE.AND P0, PT, R10, RZ, PT ;  /* 0x000000ff0a00720c */ /* 0x000fe20003f05270 */
[----:B------:R-:W-:-:S12]  /*223f0*/  BSSY B0, `(.L_x_937) ;  /* 0x0000005000007945 */ /* 0x000fd80003800000 */
[----:B------:R-:W-:Y:S05]  /*22400*/  @!P0 BRA `(.L_x_938) ;  /* 0x0000003000008947 */ /* 0x000fea0003800000 */
[----:B--2---:R-:W-:Y:S01]  /*22410*/  IADD3 R6, R6, -0x1, RZ ;  /* 0xffffffff06067810 */ /* 0x004fe20007ffe0ff */
[----:B------:R-:W-:Y:S05]  /*22420*/  BRA.DIV ~URZ, `(.L_x_939) ;  /* 0x000036227f007947 */ /* 0x000fea000b800000 */
[----:B------:R2:W3:Y:S02]  /*22430*/  SHFL.IDX PT, R12, R4, R6, 0x1f ;  /* 0x00001f06040c7589 */ /* 0x0004e400000e0000 */
.L_x_938:
[----:B------:R-:W-:Y:S05]  /*22440*/  BSYNC B0 ;  /* 0x0000000000007941 */ /* 0x000fea0003800000 */
.L_x_937:
[----:B-1----:R-:W-:Y:S01]  /*22450*/  ISETP.NE.AND P0, PT, R5, 0x1, PT ;  /* 0x000000010500780c */ /* 0x002fe20003f05270 */
[----:B---3--:R-:W-:Y:S01]  /*22460*/  IMAD R244, R12, c[0x0][0x538], R11 ;  /* 0x00014e000cf47a24 */ /* 0x008fe200078e020b */
[----:B------:R-:W-:Y:S04]  /*22470*/  BSSY B0, `(.L_x_940) ;  /* 0x0000081000007945 */ /* 0x000fe80003800000 */
[----:B------:R-:W-:-:S07]  /*22480*/  IADD3 R3, -R244, R9, RZ ;  /* 0x00000009f4037210 */ /* 0x000fce0007ffe1ff */
[----:B------:R-:W-:Y:S05]  /*22490*/  @!P0 BRA `(.L_x_941) ;  /* 0x000003e000008947 */ /* 0x000fea0003800000 */
[-C--:B----4-:R-:W-:Y:S01]  /*224a0*/  IABS R2, R7.reuse ;  /* 0x0000000700027213 */ /* 0x090fe20000000000 */
[----:B--2---:R-:W-:Y:S01]  /*224b0*/  IMAD.MOV.U32 R8, RZ, RZ, RZ ;  /* 0x000000ffff087224 */ /* 0x004fe200078e00ff */
[----:B------:R-:W-:Y:S02]  /*224c0*/  IABS R10, R7 ;  /* 0x00000007000a7213 */ /* 0x000fe40000000000 */
[----:B------:R-:W1:Y:S08]  /*224d0*/  I2F.RP R0, R2 ;  /* 0x0000000200007306 */ /* 0x000e700000209400 */
[----:B-1----:R-:W1:Y:S02]  /*224e0*/  MUFU.RCP R0, R0 ;  /* 0x0000000000007308 */ /* 0x002e640000001000 */
[----:B-1----:R-:W-:-:S06]  /*224f0*/  IADD3 R0, R0, 0xffffffe, RZ ;  /* 0x0ffffffe00007810 */ /* 0x002fcc0007ffe0ff */
[----:B------:R-:W1:Y:S02]  /*22500*/  F2I.FTZ.U32.TRUNC.NTZ R9, R0 ;  /* 0x0000000000097305 */ /* 0x000e64000021f000 */
[----:B-1----:R-:W-:Y:S01]  /*22510*/  IMAD.MOV R4, RZ, RZ, -R9 ;  /* 0x000000ffff047224 */ /* 0x002fe200078e0a09 */
[----:B------:R-:W-:-:S03]  /*22520*/  IABS R0, R5 ;  /* 0x0000000500007213 */ /* 0x000fc60000000000 */
[----:B------:R-:W-:Y:S02]  /*22530*/  IMAD.MOV.U32 R6, RZ, RZ, R4 ;  /* 0x000000ffff067224 */ /* 0x000fe400078e0004 */
[----:B------:R-:W-:Y:S01]  /*22540*/  IMAD.MOV.U32 R4, RZ, RZ, R0 ;  /* 0x000000ffff047224 */ /* 0x000fe200078e0000 */
[----:B------:R-:W-:Y:S01]  /*22550*/  IABS R0, R3 ;  /* 0x0000000300007213 */ /* 0x000fe20000000000 */
[----:B------:R-:W-:Y:S02]  /*22560*/  IMAD R6, R6, R2, RZ ;  /* 0x0000000206067224 */ /* 0x000fe400078e02ff */
[----:B------:R-:W1:Y:S02]  /*22570*/  I2F.RP R11, R4 ;  /* 0x00000004000b7306 */ /* 0x000e640000209400 */
[----:B------:R-:W-:Y:S01]  /*22580*/  IMAD.HI.U32 R9, R9, R6, R8 ;  /* 0x0000000609097227 */ /* 0x000fe200078e0008 */
[----:B------:R-:W-:-:S03]  /*22590*/  MOV R6, R0 ;  /* 0x0000000000067202 */ /* 0x000fc60000000f00 */
[----:B------:R-:W-:-:S04]  /*225a0*/  IMAD.MOV R0, RZ, RZ, -R10 ;  /* 0x000000ffff007224 */ /* 0x000fc800078e0a0a */
[----:B------:R-:W-:Y:S02]  /*225b0*/  IMAD.MOV.U32 R8, RZ, RZ, R0 ;  /* 0x000000ffff087224 */ /* 0x000fe400078e0000 */
[----:B------:R-:W-:-:S04]  /*225c0*/  IMAD.HI.U32 R0, R9, R6, RZ ;  /* 0x0000000609007227 */ /* 0x000fc800078e00ff */
[----:B------:R-:W-:Y:S02]  /*225d0*/  IMAD R6, R0, R8, R6 ;  /* 0x0000000800067224 */ /* 0x000fe400078e0206 */
[----:B-1----:R-:W1:Y:S03]  /*225e0*/  MUFU.RCP R8, R11 ;  /* 0x0000000b00087308 */ /* 0x002e660000001000 */
[----:B------:R-:W-:Y:S02]  /*225f0*/  ISETP.GT.U32.AND P0, PT, R2, R6, PT ;  /* 0x000000060200720c */ /* 0x000fe40003f04070 */
[----:B-1----:R-:W-:-:S11]  /*22600*/  IADD3 R8, R8, 0xffffffe, RZ ;  /* 0x0ffffffe08087810 */ /* 0x002fd60007ffe0ff */
[----:B------:R-:W-:Y:S01]  /*22610*/  @!P0 IMAD.IADD R6, R6, 0x1, -R2 ;  /* 0x0000000106068824 */ /* 0x000fe200078e0a02 */
[----:B------:R-:W-:Y:S01]  /*22620*/  @!P0 IADD3 R0, R0, 0x1, RZ ;  /* 0x0000000100008810 */ /* 0x000fe20007ffe0ff */
[----:B------:R-:W1:Y:S01]  /*22630*/  F2I.FTZ.U32.TRUNC.NTZ R9, R8 ;  /* 0x0000000800097305 */ /* 0x000e62000021f000 */
[----:B------:R-:W-:Y:S02]  /*22640*/  ISETP.NE.AND P0, PT, R7, RZ, PT ;  /* 0x000000ff0700720c */ /* 0x000fe40003f05270 */
[----:B------:R-:W-:Y:S02]  /*22650*/  ISETP.GE.U32.AND P2, PT, R6, R2, PT ;  /* 0x000000020600720c */ /* 0x000fe40003f46070 */
[----:B------:R-:W-:-:S04]  /*22660*/  LOP3.LUT R2, R3, R7, RZ, 0x3c, !PT ;  /* 0x0000000703027212 */ /* 0x000fc800078e3cff */
[----:B------:R-:W-:-:S07]  /*22670*/  ISETP.GE.AND P1, PT, R2, RZ, PT ;  /* 0x000000ff0200720c */ /* 0x000fce0003f26270 */
[----:B------:R-:W-:Y:S02]  /*22680*/  @P2 IADD3 R0, R0, 0x1, RZ ;  /* 0x0000000100002810 */ /* 0x000fe40007ffe0ff */
[----:B-1----:R-:W-:Y:S02]  /*22690*/  IADD3 R2, RZ, -R9, RZ ;  /* 0x80000009ff027210 */ /* 0x002fe40007ffe0ff */
[----:B------:R-:W-:Y:S02]  /*226a0*/  MOV R8, RZ ;  /* 0x000000ff00087202 */ /* 0x000fe40000000f00 */
[----:B------:R-:W-:Y:S01]  /*226b0*/  @!P1 IMAD.MOV R0, RZ, RZ, -R0 ;  /* 0x000000ffff009224 */ /* 0x000fe200078e0a00 */
[----:B------:R-:W-:Y:S01]  /*226c0*/  @!P0 LOP3.LUT R0, RZ, R7, RZ, 0x33, !PT ;  /* 0x00000007ff008212 */ /* 0x000fe200078e33ff */
[----:B------:R-:W-:Y:S01]  /*226d0*/  IMAD.MOV.U32 R6, RZ, RZ, R2 ;  /* 0x000000ffff067224 */ /* 0x000fe200078e0002 */
[----:B------:R-:W-:Y:S02]  /*226e0*/  IABS R2, R5 ;  /* 0x0000000500027213 */ /* 0x000fe40000000000 */
[----:B------:R-:W-:Y:S01]  /*226f0*/  IABS R11, R0 ;  /* 0x00000000000b7213 */ /* 0x000fe20000000000 */
[----:B------:R-:W-:-:S02]  /*22700*/  IMAD R6, R6, R4, RZ ;  /* 0x0000000406067224 */ /* 0x000fc400078e02ff */
        /* <DEDUP_REMOVED lines=10> */
[----:B------:R-:W-:Y:S01]  /*227b0*/  ISETP.GE.U32.AND P2, PT, R6, R4, PT ;  /* 0x000000040600720c */ /* 0x000fe20003f46070 */
[----:B------:R-:W-:Y:S01]  /*227c0*/  IMAD.MOV R6, RZ, RZ, -R0 ;  /* 0x000000ffff067224 */ /* 0x000fe200078e0a00 */
        /* <DEDUP_REMOVED lines=11> */
.L_x_941:
[----:B--2---:R-:W-:-:S04]  /*22880*/  IMAD.MOV.U32 R4, RZ, RZ, 0x4 ;  /* 0x00000004ff047424 */ /* 0x004fc800078e00ff */
[----:B------:R-:W-:-:S05]  /*22890*/  IMAD.WIDE R4, R247, R4, c[0x0][0x590] ;  /* 0x00016400f7047625 */ /* 0x000fca00078e0204 */
[----:B------:R1:W2:Y:S01]  /*228a0*/  LDG.E R6, [R4.64] ;  /* 0x0000000804067981 */ /* 0x0002a2000c1e1900 */
[----:B------:R-:W-:Y:S01]  /*228b0*/  IABS R2, R3 ;  /* 0x0000000300027213 */ /* 0x000fe20000000000 */
[----:B-1----:R-:W-:Y:S02]  /*228c0*/  IMAD.MOV.U32 R4, RZ, RZ, RZ ;  /* 0x000000ffff047224 */ /* 0x002fe400078e00ff */
[----:B--2-4-:R-:W-:-:S05]  /*228d0*/  IMAD R11, R6, R7, RZ ;  /* 0x00000007060b7224 */ /* 0x014fca00078e02ff */
        /* <DEDUP_REMOVED lines=8> */
[----:B------:R-:W-:-:S04]  /*22960*/  IMAD R0, R0, R8, RZ ;  /* 0x0000000800007224 */ /* 0x000fc800078e02ff */
[----:B------:R-:W-:-:S04]  /*22970*/  IMAD.HI.U32 R0, R5, R0, R4 ;  /* 0x0000000005007227 */ /* 0x000fc800078e0004 */
[----:B------:R-:W-:Y:S02]  /*22980*/  IMAD.MOV R4, RZ, RZ, -R9 ;  /* 0x000000ffff047224 */ /* 0x000fe400078e0a09 */
[----:B------:R-:W-:-:S04]  /*22990*/  IMAD.HI.U32 R0, R0, R2, RZ ;  /* 0x0000000200007227 */ /* 0x000fc800078e00ff */
[----:B------:R-:W-:-:S05]  /*229a0*/  IMAD R2, R0, R4, R2 ;  /* 0x0000000400027224 */ /* 0x000fca00078e0202 */
[----:B------:R-:W-:-:S13]  /*229b0*/  ISETP.GT.U32.AND P0, PT, R8, R2, PT ;  /* 0x000000020800720c */ /* 0x000fda0003f04070 */
[-C--:B------:R-:W-:Y:S02]  /*229c0*/  @!P0 IADD3 R2, R2, -R8.reuse, RZ ;  /* 0x8000000802028210 */ /* 0x080fe40007ffe0ff */
[----:B------:R-:W-:Y:S02]  /*229d0*/  @!P0 IADD3 R0, R0, 0x1, RZ ;  /* 0x0000000100008810 */ /* 0x000fe40007ffe0ff */
[----:B------:R-:W-:Y:S01]  /*229e0*/  ISETP.GE.U32.AND P2, PT, R2, R8, PT ;  /* 0x000000080200720c */ /* 0x000fe20003f46070 */
[----:B------:R-:W-:Y:S01]  /*229f0*/  IMAD.MOV.U32 R8, RZ, RZ, RZ ;  /* 0x000000ffff087224 */ /* 0x000fe200078e00ff */
[----:B------:R-:W-:Y:S02]  /*22a00*/  LOP3.LUT R2, R3, R11, RZ, 0x3c, !PT ;  /* 0x0000000b03027212 */ /* 0x000fe400078e3cff */
[----:B------:R-:W-:Y:S02]  /*22a10*/  ISETP.NE.AND P0, PT, R11, RZ, PT ;  /* 0x000000ff0b00720c */ /* 0x000fe40003f05270 */
[----:B------:R-:W-:-:S07]  /*22a20*/  ISETP.GE.AND P1, PT, R2, RZ, PT ;  /* 0x000000ff0200720c */ /* 0x000fce0003f26270 */
[----:B------:R-:W-:-:S05]  /*22a30*/  @P2 IADD3 R0, R0, 0x1, RZ ;  /* 0x0000000100002810 */ /* 0x000fca0007ffe0ff */
[----:B------:R-:W-:-:S04]  /*22a40*/  IMAD.MOV.U32 R2, RZ, RZ, R0 ;  /* 0x000000ffff027224 */ /* 0x000fc800078e0000 */
[----:B------:R-:W-:Y:S01]  /*22a50*/  @!P1 IMAD.MOV R2, RZ, RZ, -R2 ;  /* 0x000000ffff029224 */ /* 0x000fe200078e0a02 */
[----:B------:R-:W-:-:S05]  /*22a60*/  @!P0 LOP3.LUT R2, RZ, R11, RZ, 0x33, !PT ;  /* 0x0000000bff028212 */ /* 0x000fca00078e33ff */
[----:B------:R-:W-:Y:S02]  /*22a70*/  IMAD R10, R6, R2, RZ ;  /* 0x00000002060a7224 */ /* 0x000fe400078e02ff */
[----:B------:R-:W-:-:S03]  /*22a80*/  IMAD.MOV R2, RZ, RZ, -R2 ;  /* 0x000000ffff027224 */ /* 0x000fc600078e0a02 */
[----:B------:R-:W-:-:S04]  /*22a90*/  IADD3 R0, -R10, c[0x0][0x538], RZ ;  /* 0x00014e000a007a10 */ /* 0x000fc80007ffe1ff */
[----:B------:R-:W-:-:S04]  /*22aa0*/  IMNMX R0, R6, R0, PT ;  /* 0x0000000006007217 */ /* 0x000fc80003800200 */
[----:B------:R-:W-:-:S04]  /*22ab0*/  IABS R4, R0 ;  /* 0x0000000000047213 */ /* 0x000fc80000000000 */
[----:B------:R-:W1:Y:S08]  /*22ac0*/  I2F.RP R5, R4 ;  /* 0x0000000400057306 */ /* 0x000e700000209400 */
[----:B-1----:R-:W1:Y:S02]  /*22ad0*/  MUFU.RCP R5, R5 ;  /* 0x0000000500057308 */ /* 0x002e640000001000 */
[----:B-1----:R-:W-:-:S06]  /*22ae0*/  IADD3 R5, R5, 0xffffffe, RZ ;  /* 0x0ffffffe05057810 */ /* 0x002fcc0007ffe0ff */
[----:B------:R-:W1:Y:S02]  /*22af0*/  F2I.FTZ.U32.TRUNC.NTZ R9, R5 ;  /* 0x0000000500097305 */ /* 0x000e64000021f000 */
[----:B-1----:R-:W-:Y:S02]  /*22b00*/  IMAD.MOV R6, RZ, RZ, -R9 ;  /* 0x000000ffff067224 */ /* 0x002fe400078e0a09 */
[----:B------:R-:W-:-:S03]  /*22b10*/  IMAD R5, R11, R2, R3 ;  /* 0x000000020b057224 */ /* 0x000fc600078e0203 */
[----:B------:R-:W-:Y:S02]  /*22b20*/  MOV R2, R6 ;  /* 0x0000000600027202 */ /* 0x000fe40000000f00 */
[----:B------:R-:W-:Y:S02]  /*22b30*/  IABS R6, R0 ;  /* 0x0000000000067213 */ /* 0x000fe40000000000 */
[----:B------:R-:W-:Y:S01]  /*22b40*/  IABS R3, R5 ;  /* 0x0000000500037213 */ /* 0x000fe20000000000 */
        /* <DEDUP_REMOVED lines=19> */
.L_x_942:
[----:B------:R-:W-:Y:S05]  /*22c80*/  BSYNC B0 ;  /* 0x0000000000007941 */ /* 0x000fea0003800000 */
.L_x_940:
[----:B------:R-:W-:-:S04]  /*22c90*/  LOP3.LUT R2, RZ, R2, RZ, 0x33, !PT ;  /* 0x00000002ff027212 */ /* 0x000fc800078e33ff */
[----:B------:R-:W-:Y:S01]  /*22ca0*/  IADD3 R245, R2, R7, RZ ;  /* 0x0000000702f57210 */ /* 0x000fe20007ffe0ff */
[----:B------:R-:W-:Y:S05]  /*22cb0*/  BRA `(.L_x_943) ;  /* 0x0000004000007947 */ /* 0x000fea0003800000 */
.L_x_931:
[----:B------:R-:W-:Y:S01]  /*22cc0*/  IMAD.MOV.U32 R244, RZ, RZ, R9 ;  /* 0x000000fffff47224 */ /* 0x000fe200078e0009 */
[----:B------:R-:W-:Y:S01]  /*22cd0*/  MOV R246, RZ ;  /* 0x000000ff00f67202 */ /* 0x000fe20000000f00 */
[----:B------:R-:W-:Y:S01]  /*22ce0*/  IMAD.MOV.U32 R245, RZ, RZ, RZ ;  /* 0x000000fffff57224 */ /* 0x000fe200078e00ff */
[----:B------:R-:W-:Y:S02]  /*22cf0*/  MOV R247, c[0x0][0x53c] ;  /* 0x00014f0000f77a02 */ /* 0x000fe40000000f00 */
.L_x_943:
[----:B------:R-:W-:Y:S05]  /*22d00*/  BSYNC B1 ;  /* 0x0000000000017941 */ /* 0x000fea0003800000 */
.L_x_929:
[----:B------:R-:W-:Y:S01]  /*22d10*/  WARPSYNC 0xffffffff ;  /* 0xffffffff00007948 */ /* 0x000fe20003800000 */
[----:B------:R-:W-:Y:S01]  /*22d20*/  BAR.SYNC.DEFER_BLOCKING 0x4, 0x100 ;  /* 0x0104000000007b1d */ /* 0x000fe20000010000 */
[----:B------:R-:W-:-:S13]  /*22d30*/  ISETP.NE.AND P0, PT, R13, RZ, PT ;  /* 0x000000ff0d00720c */ /* 0x000fda0003f05270 */
[----:B------:R2:W-:Y:S04]  /*22d40*/  @!P0 STS.128 [0x18100], R244 ;  /* 0x018100f4ff008388 */ /* 0x0005e80000000c00 */
[----:B------:R-:W-:Y:S06]  /*22d50*/  BAR.ARV 0x5, 0x100 ;  /* 0x0144000000007b1d */ /* 0x000fec0000002000 */
.L_x_924:
[----:B-1----:R-:W-:-:S13]  /*22d60*/  ISETP.GE.AND P0, PT, R247, c[0x0][0x53c], PT ;  /* 0x00014f00f7007a0c */ /* 0x002fda0003f06270 */
[----:B--234-:R-:W-:Y:S01]  /*22d70*/  @P0 CALL.REL.NOINC `(.L_x_944) ;  /* 0x0000001000000944 */ /* 0x01cfe20003c00000 */
[----:B------:R-:W-:Y:S05]  /*22d80*/  BRA `(.L_x_945) ;  /* 0xfffdf32000007947 */ /* 0x000fea000383ffff */
.L_x_944:
[----:B------:R-:W-:Y:S05]  /*22d90*/  EXIT ;  /* 0x000000000000794d */ /* 0x000fea0003800000 */
.L_x_688:
[----:B------:R-:W-:Y:S01]  /*22da0*/  IMAD.MOV.U32 R0, RZ, RZ, R5 ;  /* 0x000000ffff007224 */ /* 0x000fe200078e0005 */
[----:B------:R-:W-:Y:S02]  /*22db0*/  MOV R3, 0x1 ;  /* 0x0000000100037802 */ /* 0x000fe40000000f00 */
[----:B------:R-:W-:Y:S02]  /*22dc0*/  MOV R2, 0x22de0 ;  /* 0x00022de000027802 */ /* 0x000fe40000000f00 */
[----:B--2---:R-:W-:Y:S05]  /*22dd0*/  CALL.REL.NOINC `($__internal_14_$__cuda_sm70_shflsync_up_p) ;  /* 0x00002d9000007944 */ /* 0x004fea0003c00000 */
[----:B------:R-:W-:Y:S01]  /*22de0*/  MOV R0, R4 ;  /* 0x0000000400007202 */ /* 0x000fe20000000f00 */
[----:B------:R-:W-:Y:S05]  /*22df0*/  BRA `(.L_x_946) ;  /* 0xfffdd64000007947 */ /* 0x000fea000383ffff */
.L_x_689:
[----:B------:R-:W-:Y:S01]  /*22e00*/  IMAD.MOV.U32 R0, RZ, RZ, R5 ;  /* 0x000000ffff007224 */ /* 0x000fe200078e0005 */
[----:B------:R-:W-:Y:S02]  /*22e10*/  MOV R3, 0x2 ;  /* 0x0000000200037802 */ /* 0x000fe40000000f00 */
[----:B------:R-:W-:Y:S02]  /*22e20*/  MOV R2, 0x22e40 ;  /* 0x00022e4000027802 */ /* 0x000fe40000000f00 */
[----:B--2---:R-:W-:Y:S05]  /*22e30*/  CALL.REL.NOINC `($__internal_14_$__cuda_sm70_shflsync_up_p) ;  /* 0x00002d3000007944 */ /* 0x004fea0003c00000 */
[----:B------:R-:W-:Y:S01]  /*22e40*/  SEL R4, R4, RZ, P4 ;  /* 0x000000ff04047207 */ /* 0x000fe20002000000 */
[----:B------:R-:W-:Y:S01]  /*22e50*/  IMAD.MOV.U32 R3, RZ, RZ, 0x4 ;  /* 0x00000004ff037424 */ /* 0x000fe200078e00ff */
[----:B------:R-:W-:-:S03]  /*22e60*/  MOV R2, 0x22e90 ;  /* 0x00022e9000027802 */ /* 0x000fc60000000f00 */
[----:B------:R-:W-:Y:S02]  /*22e70*/  IMAD.IADD R0, R5, 0x1, R4 ;  /* 0x0000000105007824 */ /* 0x000fe400078e0204 */
[----:B------:R-:W-:Y:S05]  /*22e80*/  CALL.REL.NOINC `($__internal_14_$__cuda_sm70_shflsync_up_p) ;  /* 0x00002ce000007944 */ /* 0x000fea0003c00000 */
        /* <DEDUP_REMOVED lines=10> */
[----:B------:R-:W-:Y:S02]  /*22f30*/  SEL R4, R4, RZ, P1 ;  /* 0x000000ff04047207 */ /* 0x000fe40000800000 */
[----:B------:R-:W-:Y:S02]  /*22f40*/  MOV R3, 0x1f ;  /* 0x0000001f00037802 */ /* 0x000fe40000000f00 */
[----:B------:R-:W-:Y:S01]  /*22f50*/  MOV R2, 0x22fa0 ;  /* 0x00022fa000027802 */ /* 0x000fe20000000f00 */
[----:B------:R-:W-:Y:S02]  /*22f60*/  IMAD.IADD R4, R0, 0x1, R4 ;  /* 0x0000000100047824 */ /* 0x000fe400078e0204 */
[----:B------:R-:W-:Y:S02]  /*22f70*/  IMAD.MOV.U32 R0, RZ, RZ, 0x1f ;  /* 0x0000001fff007424 */ /* 0x000fe400078e00ff */
[----:B------:R-:W-:Y:S02]  /*22f80*/  IMAD.MOV.U32 R204, RZ, RZ, R4 ;  /* 0x000000ffffcc7224 */ /* 0x000fe400078e0004 */
[----:B------:R-:W-:Y:S05]  /*22f90*/  CALL.REL.NOINC `($__internal_13_$__cuda_sm70_shflsync_idx_p) ;  /* 0x00002b8000007944 */ /* 0x000fea0003c00000 */
[----:B------:R-:W-:Y:S05]  /*22fa0*/  BRA `(.L_x_947) ;  /* 0xfffdd59000007947 */ /* 0x000fea000383ffff */
.L_x_691:
[----:B------:R-:W-:Y:S02]  /*22fb0*/  SEL R0, RZ, 0x1, P0 ;  /* 0x00000001ff007807 */ /* 0x000fe40000000000 */
[----:B------:R-:W-:-:S02]  /*22fc0*/  MOV R2, 0x22fe0 ;  /* 0x00022fe000027802 */ /* 0x000fc40000000f00 */
[----:B--2---:R-:W-:Y:S05]  /*22fd0*/  CALL.REL.NOINC `($__internal_15_$__cuda_sm70_votesync_ballot) ;  /* 0x00002bf000007944 */ /* 0x004fea0003c00000 */
[----:B------:R-:W-:Y:S01]  /*22fe0*/  MOV R10, R0 ;  /* 0x00000000000a7202 */ /* 0x000fe20000000f00 */
[----:B------:R-:W-:Y:S05]  /*22ff0*/  BRA `(.L_x_948) ;  /* 0xfffdd5d000007947 */ /* 0x000fea000383ffff */
.L_x_692:
[----:B------:R-:W-:Y:S01]  /*23000*/  IMAD.MOV.U32 R204, RZ, RZ, R9 ;  /* 0x000000ffffcc7224 */ /* 0x000fe200078e0009 */
[----:B------:R-:W-:Y:S01]  /*23010*/  MOV R0, R5 ;  /* 0x0000000500007202 */ /* 0x000fe20000000f00 */
[----:B------:R-:W-:Y:S01]  /*23020*/  IMAD.MOV.U32 R3, RZ, RZ, 0x1f ;  /* 0x0000001fff037424 */ /* 0x000fe200078e00ff */
[----:B------:R-:W-:-:S02]  /*23030*/  MOV R2, 0x23050 ;  /* 0x0002305000027802 */ /* 0x000fc40000000f00 */
[----:B------:R-:W-:Y:S05]  /*23040*/  CALL.REL.NOINC `($__internal_13_$__cuda_sm70_shflsync_idx_p) ;  /* 0x00002ad000007944 */ /* 0x000fea0003c00000 */
[----:B------:R-:W-:Y:S01]  /*23050*/  IMAD.MOV.U32 R12, RZ, RZ, R0 ;  /* 0x000000ffff0c7224 */ /* 0x000fe200078e0000 */
[----:B------:R-:W-:Y:S01]  /*23060*/  MOV R204, R8 ;  /* 0x0000000800cc7202 */ /* 0x000fe20000000f00 */
[----:B------:R-:W-:Y:S01]  /*23070*/  IMAD.MOV.U32 R6, RZ, RZ, RZ ;  /* 0x000000ffff067224 */ /* 0x000fe200078e00ff */
[----:B------:R-:W-:Y:S01]  /*23080*/  MOV R0, R5 ;  /* 0x0000000500007202 */ /* 0x000fe20000000f00 */
[----:B------:R-:W-:Y:S01]  /*23090*/  IMAD.MOV.U32 R3, RZ, RZ, 0x1f ;  /* 0x0000001fff037424 */ /* 0x000fe200078e00ff */
[----:B------:R-:W-:-:S02]  /*230a0*/  MOV R2, 0x230c0 ;  /* 0x000230c000027802 */ /* 0x000fc40000000f00 */
[----:B------:R-:W-:Y:S05]  /*230b0*/  CALL.REL.NOINC `($__internal_13_$__cuda_sm70_shflsync_idx_p) ;  /* 0x00002a6000007944 */ /* 0x000fea0003c00000 */
[----:B------:R-:W-:Y:S01]  /*230c0*/  MOV R9, R0 ;  /* 0x0000000000097202 */ /* 0x000fe20000000f00 */
[----:B------:R-:W-:Y:S05]  /*230d0*/  BRA `(.L_x_949) ;  /* 0xfffdd55000007947 */ /* 0x000fea000383ffff */
.L_x_695:
[----:B------:R-:W-:Y:S01]  /*230e0*/  IMAD.MOV.U32 R204, RZ, RZ, R4 ;  /* 0x000000ffffcc7224 */ /* 0x000fe200078e0004 */
[----:B------:R-:W-:-:S02]  /*230f0*/  MOV R3, 0x1f ;  /* 0x0000001f00037802 */ /* 0x000fc40000000f00 */
[----:B------:R-:W-:Y:S02]  /*23100*/  MOV R2, 0x23120 ;  /* 0x0002312000027802 */ /* 0x000fe40000000f00 */
[----:B-123--:R-:W-:Y:S05]  /*23110*/  CALL.REL.NOINC `($__internal_13_$__cuda_sm70_shflsync_idx_p) ;  /* 0x00002a0000007944 */ /* 0x00efea0003c00000 */
[----:B------:R-:W-:Y:S01]  /*23120*/  MOV R6, R0 ;  /* 0x0000000000067202 */ /* 0x000fe20000000f00 */
[----:B------:R-:W-:Y:S05]  /*23130*/  BRA `(.L_x_694) ;  /* 0xfffdd55000007947 */ /* 0x000fea000383ffff */
.L_x_750:
[----:B------:R-:W-:Y:S01]  /*23140*/  IMAD.MOV.U32 R204, RZ, RZ, R5 ;  /* 0x000000ffffcc7224 */ /* 0x000fe200078e0005 */
[----:B------:R-:W-:Y:S01]  /*23150*/  MOV R0, RZ ;  /* 0x000000ff00007202 */ /* 0x000fe20000000f00 */
[----:B------:R-:W-:Y:S01]  /*23160*/  IMAD.MOV.U32 R3, RZ, RZ, 0x181f ;  /* 0x0000181fff037424 */ /* 0x000fe200078e00ff */
[----:B------:R-:W-:Y:S02]  /*23170*/  MOV R2, 0x23190 ;  /* 0x0002319000027802 */ /* 0x000fe40000000f00 */
[----:B-----5:R-:W-:Y:S05]  /*23180*/  CALL.REL.NOINC `($__internal_13_$__cuda_sm70_shflsync_idx_p) ;  /* 0x0000299000007944 */ /* 0x020fea0003c00000 */
[----:B------:R-:W-:Y:S01]  /*23190*/  MOV R7, R0 ;  /* 0x0000000000077202 */ /* 0x000fe20000000f00 */
[----:B------:R-:W-:Y:S05]  /*231a0*/  BRA `(.L_x_950) ;  /* 0xfffe56f000007947 */ /* 0x000fea000383ffff */
.L_x_751:
[----:B------:R-:W-:Y:S01]  /*231b0*/  IMAD.MOV.U32 R204, RZ, RZ, R6 ;  /* 0x000000ffffcc7224 */ /* 0x000fe200078e0006 */
[----:B------:R-:W-:Y:S01]  /*231c0*/  MOV R0, RZ ;  /* 0x000000ff00007202 */ /* 0x000fe20000000f00 */
[----:B------:R-:W-:Y:S01]  /*231d0*/  IMAD.MOV.U32 R3, RZ, RZ, 0x181f ;  /* 0x0000181fff037424 */ /* 0x000fe200078e00ff */
[----:B------:R-:W-:Y:S02]  /*231e0*/  MOV R2, 0x23200 ;  /* 0x0002320000027802 */ /* 0x000fe40000000f00 */
[----:B-12--5:R-:W-:Y:S05]  /*231f0*/  CALL.REL.NOINC `($__internal_13_$__cuda_sm70_shflsync_idx_p) ;  /* 0x0000292000007944 */ /* 0x026fea0003c00000 */
[----:B------:R-:W-:Y:S05]  /*23200*/  BRA `(.L_x_951) ;  /* 0xfffe56b000007947 */ /* 0x000fea000383ffff */
.L_x_754:
[----:B------:R-:W-:Y:S01]  /*23210*/  IMAD.MOV.U32 R204, RZ, RZ, R5 ;  /* 0x000000ffffcc7224 */ /* 0x000fe200078e0005 */
[----:B----4-:R-:W-:Y:S01]  /*23220*/  MOV R0, 0x1 ;  /* 0x0000000100007802 */ /* 0x010fe20000000f00 */
[----:B--2---:R-:W-:Y:S01]  /*23230*/  IMAD.MOV.U32 R3, RZ, RZ, 0x181f ;  /* 0x0000181fff037424 */ /* 0x004fe200078e00ff */
[----:B------:R-:W-:-:S02]  /*23240*/  MOV R2, 0x23260 ;  /* 0x0002326000027802 */ /* 0x000fc40000000f00 */
[----:B-1-3-5:R-:W-:Y:S05]  /*23250*/  CALL.REL.NOINC `($__internal_13_$__cuda_sm70_shflsync_idx_p) ;  /* 0x000028c000007944 */ /* 0x02afea0003c00000 */
[----:B------:R-:W-:Y:S01]  /*23260*/  IMAD.MOV.U32 R7, RZ, RZ, R0 ;  /* 0x000000ffff077224 */ /* 0x000fe200078e0000 */
[----:B------:R-:W-:Y:S01]  /*23270*/  MOV R0, 0x1 ;  /* 0x0000000100007802 */ /* 0x000fe20000000f00 */
[----:B------:R-:W-:Y:S01]  /*23280*/  IMAD.MOV.U32 R204, RZ, RZ, R6 ;  /* 0x000000ffffcc7224 */ /* 0x000fe200078e0006 */
[----:B------:R-:W-:-:S02]  /*23290*/  MOV R3, 0x181f ;  /* 0x0000181f00037802 */ /* 0x000fc40000000f00 */
[----:B------:R-:W-:Y:S02]  /*232a0*/  MOV R2, 0x232c0 ;  /* 0x000232c000027802 */ /* 0x000fe40000000f00 */
[----:B------:R-:W-:Y:S05]  /*232b0*/  CALL.REL.NOINC `($__internal_13_$__cuda_sm70_shflsync_idx_p) ;  /* 0x0000286000007944 */ /* 0x000fea0003c00000 */
[----:B------:R-:W-:Y:S05]  /*232c0*/  BRA `(.L_x_952) ;  /* 0xfffe573000007947 */ /* 0x000fea000383ffff */
.L_x_757:
[----:B------:R-:W-:Y:S01]  /*232d0*/  IMAD.MOV.U32 R204, RZ, RZ, R5 ;  /* 0x000000ffffcc7224 */ /* 0x000fe200078e0005 */
[----:B----4-:R-:W-:Y:S01]  /*232e0*/  MOV R0, 0x2 ;  /* 0x0000000200007802 */ /* 0x010fe20000000f00 */
[----:B-1----:R-:W-:Y:S01]  /*232f0*/  IMAD.MOV.U32 R3, RZ, RZ, 0x181f ;  /* 0x0000181fff037424 */ /* 0x002fe200078e00ff */
[----:B------:R-:W-:Y:S02]  /*23300*/  MOV R2, 0x23320 ;  /* 0x0002332000027802 */ /* 0x000fe40000000f00 */
[----:B--23-5:R-:W-:Y:S05]  /*23310*/  CALL.REL.NOINC `($__internal_13_$__cuda_sm70_shflsync_idx_p) ;  /* 0x0000280000007944 */ /* 0x02cfea0003c00000 */
[----:B------:R-:W-:Y:S01]  /*23320*/  MOV R7, R0 ;  /* 0x0000000000077202 */ /* 0x000fe20000000f00 */
[----:B------:R-:W-:Y:S05]  /*23330*/  BRA `(.L_x_953) ;  /* 0xfffe57f000007947 */ /* 0x000fea000383ffff */
.L_x_758:
[----:B------:R-:W-:Y:S01]  /*23340*/  IMAD.MOV.U32 R204, RZ, RZ, R6 ;  /* 0x000000ffffcc7224 */ /* 0x000fe200078e0006 */
[----:B----4-:R-:W-:Y:S01]  /*23350*/  MOV R0, 0x2 ;  /* 0x0000000200007802 */ /* 0x010fe20000000f00 */
[----:B------:R-:W-:Y:S01]  /*23360*/  IMAD.MOV.U32 R3, RZ, RZ, 0x181f ;  /* 0x0000181fff037424 */ /* 0x000fe200078e00ff */
[----:B------:R-:W-:Y:S02]  /*23370*/  MOV R2, 0x23390 ;  /* 0x0002339000027802 */ /* 0x000fe40000000f00 */
[----:B-123-5:R-:W-:Y:S05]  /*23380*/  CALL.REL.NOINC `($__internal_13_$__cuda_sm70_shflsync_idx_p) ;  /* 0x0000279000007944 */ /* 0x02efea0003c00000 */
[----:B------:R-:W-:Y:S05]  /*23390*/  BRA `(.L_x_954) ;  /* 0xfffe57b000007947 */ /* 0x000fea000383ffff */
.L_x_761:
[----:B------:R-:W-:Y:S01]  /*233a0*/  IMAD.MOV.U32 R204, RZ, RZ, R5 ;  /* 0x000000ffffcc7224 */ /* 0x000fe200078e0005 */
[----:B-1----:R-:W-:Y:S01]  /*233b0*/  MOV R0, 0x3 ;  /* 0x0000000300007802 */ /* 0x002fe20000000f00 */
[----:B------:R-:W-:Y:S01]  /*233c0*/  IMAD.MOV.U32 R3, RZ, RZ, 0x181f ;  /* 0x0000181fff037424 */ /* 0x000fe200078e00ff */
[----:B------:R-:W-:-:S02]  /*233d0*/  MOV R2, 0x233f0 ;  /* 0x000233f000027802 */ /* 0x000fc40000000f00 */
[----:B--2345:R-:W-:Y:S05]  /*233e0*/  CALL.REL.NOINC `($__internal_13_$__cuda_sm70_shflsync_idx_p) ;  /* 0x0000273000007944 */ /* 0x03cfea0003c00000 */
[----:B------:R-:W-:Y:S01]  /*233f0*/  IMAD.MOV.U32 R5, RZ, RZ, R0 ;  /* 0x000000ffff057224 */ /* 0x000fe200078e0000 */
[----:B------:R-:W-:Y:S01]  /*23400*/  MOV R0, 0x3 ;  /* 0x0000000300007802 */ /* 0x000fe20000000f00 */
[----:B------:R-:W-:Y:S01]  /*23410*/  IMAD.MOV.U32 R204, RZ, RZ, R6 ;  /* 0x000000ffffcc7224 */ /* 0x000fe200078e0006 */
[----:B------:R-:W-:-:S02]  /*23420*/  MOV R3, 0x181f ;  /* 0x0000181f00037802 */ /* 0x000fc40000000f00 */
[----:B------:R-:W-:Y:S02]  /*23430*/  MOV R2, 0x23450 ;  /* 0x0002345000027802 */ /* 0x000fe40000000f00 */
[----:B------:R-:W-:Y:S05]  /*23440*/  CALL.REL.NOINC `($__internal_13_$__cuda_sm70_shflsync_idx_p) ;  /* 0x000026d000007944 */ /* 0x000fea0003c00000 */
[----:B------:R-:W-:Y:S05]  /*23450*/  BRA `(.L_x_955) ;  /* 0xfffe583000007947 */ /* 0x000fea000383ffff */
.L_x_808:
[----:B------:R-:W-:Y:S01]  /*23460*/  IMAD.MOV.U32 R204, RZ, RZ, R5 ;  /* 0x000000ffffcc7224 */ /* 0x000fe200078e0005 */
[----:B------:R-:W-:Y:S01]  /*23470*/  MOV R0, RZ ;  /* 0x000000ff00007202 */ /* 0x000fe20000000f00 */
[----:B------:R-:W-:Y:S01]  /*23480*/  IMAD.MOV.U32 R3, RZ, RZ, 0x181f ;  /* 0x0000181fff037424 */ /* 0x000fe200078e00ff */
[----:B------:R-:W-:Y:S02]  /*23490*/  MOV R2, 0x234b0 ;  /* 0x000234b000027802 */ /* 0x000fe40000000f00 */
[----:B------:R-:W-:Y:S05]  /*234a0*/  CALL.REL.NOINC `($__internal_13_$__cuda_sm70_shflsync_idx_p) ;  /* 0x0000267000007944 */ /* 0x000fea0003c00000 */
[----:B------:R-:W-:Y:S01]  /*234b0*/  MOV R4, R0 ;  /* 0x0000000000047202 */ /* 0x000fe20000000f00 */
[----:B------:R-:W-:Y:S05]  /*234c0*/  BRA `(.L_x_956) ;  /* 0xfffed92000007947 */ /* 0x000fea000383ffff */
.L_x_809:
[----:B------:R-:W-:Y:S01]  /*234d0*/  IMAD.MOV.U32 R204, RZ, RZ, R12 ;  /* 0x000000ffffcc7224 */ /* 0x000fe200078e000c */
[----:B------:R-:W-:Y:S01]  /*234e0*/  MOV R0, RZ ;  /* 0x000000ff00007202 */ /* 0x000fe20000000f00 */
[----:B------:R-:W-:Y:S01]  /*234f0*/  IMAD.MOV.U32 R3, RZ, RZ, 0x181f ;  /* 0x0000181fff037424 */ /* 0x000fe200078e00ff */
[----:B------:R-:W-:Y:S02]  /*23500*/  MOV R2, 0x23520 ;  /* 0x0002352000027802 */ /* 0x000fe40000000f00 */
[----:B-12---:R-:W-:Y:S05]  /*23510*/  CALL.REL.NOINC `($__internal_13_$__cuda_sm70_shflsync_idx_p) ;  /* 0x0000260000007944 */ /* 0x006fea0003c00000 */
[C---:B------:R-:W-:Y:S01]  /*23520*/  IADD3 R6, P1, R0.reuse, R90, RZ ;  /* 0x0000005a00067210 */ /* 0x040fe20007f3e0ff */
[----:B------:R-:W-:Y:S01]  /*23530*/  IMAD.MOV.U32 R204, RZ, RZ, R5 ;  /* 0x000000ffffcc7224 */ /* 0x000fe200078e0005 */
[----:B------:R-:W-:Y:S02]  /*23540*/  IADD3 R8, P0, R0, R88, RZ ;  /* 0x0000005800087210 */ /* 0x000fe40007f1e0ff */
[----:B------:R-:W-:Y:S01]  /*23550*/  ISETP.GE.AND P2, PT, R200, c[0x0][0x1d4], PT ;  /* 0x00007500c8007a0c */ /* 0x000fe20003f46270 */
[----:B------:R-:W-:Y:S01]  /*23560*/  IMAD.X R7, R4, 0x1, R91, P1 ;  /* 0x0000000104077824 */ /* 0x000fe200008e065b */
[----:B------:R-:W-:Y:S01]  /*23570*/  ISETP.GE.AND P1, PT, R202, c[0x0][0x1d4], PT ;  /* 0x00007500ca007a0c */ /* 0x000fe20003f26270 */
[----:B------:R-:W-:Y:S01]  /*23580*/  IMAD.X R9, R4, 0x1, R89, P0 ;  /* 0x0000000104097824 */ /* 0x000fe200000e0659 */
[----:B------:R-:W-:-:S02]  /*23590*/  ISETP.GE.AND P0, PT, R203, c[0x0][0x1d4], PT ;  /* 0x00007500cb007a0c */ /* 0x000fc40003f06270 */
        /* <DEDUP_REMOVED lines=14> */
[----:B-1----:R-:W-:Y:S05]  /*23680*/  CALL.REL.NOINC `($__internal_13_$__cuda_sm70_shflsync_idx_p) ;  /* 0x0000249000007944 */ /* 0x002fea0003c00000 */
[----:B------:R-:W-:Y:S01]  /*23690*/  IMAD.MOV.U32 R4, RZ, RZ, R0 ;  /* 0x000000ffff047224 */ /* 0x000fe200078e0000 */
[----:B------:R-:W-:Y:S01]  /*236a0*/  MOV R0, 0x1 ;  /* 0x0000000100007802 */ /* 0x000fe20000000f00 */
[----:B------:R-:W-:Y:S01]  /*236b0*/  IMAD.MOV.U32 R204, RZ, RZ, R12 ;  /* 0x000000ffffcc7224 */ /* 0x000fe200078e000c */
[----:B------:R-:W-:-:S02]  /*236c0*/  MOV R3, 0x181f ;  /* 0x0000181f00037802 */ /* 0x000fc40000000f00 */
[----:B------:R-:W-:Y:S02]  /*236d0*/  MOV R2, 0x236f0 ;  /* 0x000236f000027802 */ /* 0x000fe40000000f00 */
[----:B------:R-:W-:Y:S05]  /*236e0*/  CALL.REL.NOINC `($__internal_13_$__cuda_sm70_shflsync_idx_p) ;  /* 0x0000243000007944 */ /* 0x000fea0003c00000 */
[----:B------:R-:W-:Y:S05]  /*236f0*/  BRA `(.L_x_957) ;  /* 0xfffed83000007947 */ /* 0x000fea000383ffff */
.L_x_810:
[----:B------:R-:W-:Y:S01]  /*23700*/  IMAD.MOV.U32 R204, RZ, RZ, R4 ;  /* 0x000000ffffcc7224 */ /* 0x000fe200078e0004 */
[----:B------:R-:W-:Y:S01]  /*23710*/  MOV R0, RZ ;  /* 0x000000ff00007202 */ /* 0x000fe20000000f00 */
[----:B------:R-:W-:Y:S01]  /*23720*/  IMAD.MOV.U32 R3, RZ, RZ, 0x1c1f ;  /* 0x00001c1fff037424 */ /* 0x000fe200078e00ff */
[----:B------:R-:W-:Y:S02]  /*23730*/  MOV R2, 0x23750 ;  /* 0x0002375000027802 */ /* 0x000fe40000000f00 */
[----:B------:R-:W-:Y:S05]  /*23740*/  CALL.REL.NOINC `($__internal_13_$__cuda_sm70_shflsync_idx_p) ;  /* 0x000023d000007944 */ /* 0x000fea0003c00000 */
[----:B------:R-:W-:Y:S01]  /*23750*/  MOV R3, R0 ;  /* 0x0000000000037202 */ /* 0x000fe20000000f00 */
[----:B------:R-:W-:Y:S05]  /*23760*/  BRA `(.L_x_958) ;  /* 0xfffeda2000007947 */ /* 0x000fea000383ffff */
.L_x_815:
[----:B------:R-:W-:Y:S01]  /*23770*/  IMAD.MOV.U32 R204, RZ, RZ, R4 ;  /* 0x000000ffffcc7224 */ /* 0x000fe200078e0004 */
[----:B------:R-:W-:Y:S01]  /*23780*/  MOV R0, 0x1 ;  /* 0x0000000100007802 */ /* 0x000fe20000000f00 */
[----:B------:R-:W-:Y:S01]  /*23790*/  IMAD.MOV.U32 R3, RZ, RZ, 0x1c1f ;  /* 0x00001c1fff037424 */ /* 0x000fe200078e00ff */
[----:B------:R-:W-:Y:S02]  /*237a0*/  MOV R2, 0x237c0 ;  /* 0x000237c000027802 */ /* 0x000fe40000000f00 */
[----:B-1----:R-:W-:Y:S05]  /*237b0*/  CALL.REL.NOINC `($__internal_13_$__cuda_sm70_shflsync_idx_p) ;  /* 0x0000236000007944 */ /* 0x002fea0003c00000 */
[----:B------:R-:W-:Y:S01]  /*237c0*/  MOV R3, R0 ;  /* 0x0000000000037202 */ /* 0x000fe20000000f00 */
[----:B------:R-:W-:Y:S05]  /*237d0*/  BRA `(.L_x_959) ;  /* 0xfffede9000007947 */ /* 0x000fea000383ffff */
.L_x_820:
[----:B------:R-:W-:Y:S02]  /*237e0*/  MOV R0, 0x2 ;  /* 0x0000000200007802 */ /* 0x000fe40000000f00 */
[----:B------:R-:W-:-:S02]  /*237f0*/  MOV R2, 0x23810 ;  /* 0x0002381000027802 */ /* 0x000fc40000000f00 */
[----:B------:R-:W-:Y:S05]  /*23800*/  CALL.REL.NOINC `($__internal_12_$__cuda_sm70_shflsync_bfly_p) ;  /* 0x000022b000007944 */ /* 0x000fea0003c00000 */
[----:B------:R-:W-:Y:S05]  /*23810*/  BRA `(.L_x_960) ;  /* 0xfffee50000007947 */ /* 0x000fea000383ffff */
.L_x_821:
[----:B------:R-:W-:Y:S02]  /*23820*/  MOV R0, 0x1 ;  /* 0x0000000100007802 */ /* 0x000fe40000000f00 */
[----:B------:R-:W-:-:S02]  /*23830*/  MOV R2, 0x23850 ;  /* 0x0002385000027802 */ /* 0x000fc40000000f00 */
[----:B------:R-:W-:Y:S05]  /*23840*/  CALL.REL.NOINC `($__internal_12_$__cuda_sm70_shflsync_bfly_p) ;  /* 0x0000227000007944 */ /* 0x000fea0003c00000 */
[----:B------:R-:W-:Y:S01]  /*23850*/  FMNMX.FTZ R100, R4, R0, !PT ;  /* 0x0000000004647209 */ /* 0x000fe20007810000 */
[----:B------:R-:W-:Y:S01]  /*23860*/  IMAD.MOV.U32 R4, RZ, RZ, R5 ;  /* 0x000000ffff047224 */ /* 0x000fe200078e0005 */
[----:B------:R-:W-:Y:S01]  /*23870*/  MOV R2, 0x238a0 ;  /* 0x000238a000027802 */ /* 0x000fe20000000f00 */
[----:B------:R-:W-:-:S02]  /*23880*/  IMAD.MOV.U32 R0, RZ, RZ, 0x2 ;  /* 0x00000002ff007424 */ /* 0x000fc400078e00ff */
[----:B------:R-:W-:Y:S05]  /*23890*/  CALL.REL.NOINC `($__internal_12_$__cuda_sm70_shflsync_bfly_p) ;  /* 0x0000222000007944 */ /* 0x000fea0003c00000 */
[----:B------:R-:W-:Y:S01]  /*238a0*/  FMNMX.FTZ R5, R5, R0, !PT ;  /* 0x0000000005057209 */ /* 0x000fe20007810000 */
[----:B------:R-:W-:Y:S01]  /*238b0*/  IMAD.MOV.U32 R0, RZ, RZ, 0x1 ;  /* 0x00000001ff007424 */ /* 0x000fe200078e00ff */
[----:B------:R-:W-:-:S03]  /*238c0*/  MOV R2, 0x238f0 ;  /* 0x000238f000027802 */ /* 0x000fc60000000f00 */
[----:B------:R-:W-:Y:S02]  /*238d0*/  IMAD.MOV.U32 R4, RZ, RZ, R5 ;  /* 0x000000ffff047224 */ /* 0x000fe400078e0005 */
[----:B------:R-:W-:Y:S05]  /*238e0*/  CALL.REL.NOINC `($__internal_12_$__cuda_sm70_shflsync_bfly_p) ;  /* 0x000021d000007944 */ /* 0x000fea0003c00000 */
[----:B------:R-:W-:Y:S01]  /*238f0*/  MOV R3, R0 ;  /* 0x0000000000037202 */ /* 0x000fe20000000f00 */
[----:B------:R-:W-:Y:S05]  /*23900*/  BRA `(.L_x_961) ;  /* 0xfffee48000007947 */ /* 0x000fea000383ffff */
.L_x_829:
[----:B------:R-:W-:Y:S01]  /*23910*/  MOV R0, RZ ;  /* 0x000000ff00007202 */ /* 0x000fe20000000f00 */
[----:B------:R-:W-:Y:S01]  /*23920*/  IMAD.MOV.U32 R204, RZ, RZ, R5 ;  /* 0x000000ffffcc7224 */ /* 0x000fe200078e0005 */
[----:B------:R-:W-:Y:S01]  /*23930*/  MOV R2, 0x23960 ;  /* 0x0002396000027802 */ /* 0x000fe20000000f00 */
[----:B------:R-:W-:Y:S02]  /*23940*/  IMAD.MOV.U32 R3, RZ, RZ, 0x181f ;  /* 0x0000181fff037424 */ /* 0x000fe400078e00ff */
[----:B-1234-:R-:W-:Y:S05]  /*23950*/  CALL.REL.NOINC `($__internal_13_$__cuda_sm70_shflsync_idx_p) ;  /* 0x000021c000007944 */ /* 0x01efea0003c00000 */
[----:B------:R-:W-:Y:S01]  /*23960*/  MOV R4, R0 ;  /* 0x0000000000047202 */ /* 0x000fe20000000f00 */
[----:B------:R-:W-:-:S05]  /*23970*/  BRA `(.L_x_962) ;  /* 0xfffef98000007947 */ /* 0x000fca000383ffff */
.L_x_830:
[----:B------:R-:W-:Y:S01]  /*23980*/  MOV R0, RZ ;  /* 0x000000ff00007202 */ /* 0x000fe20000000f00 */
[----:B------:R-:W-:Y:S01]  /*23990*/  IMAD.MOV.U32 R204, RZ, RZ, R13 ;  /* 0x000000ffffcc7224 */ /* 0x000fe200078e000d */
[----:B------:R-:W-:Y:S01]  /*239a0*/  MOV R2, 0x239d0 ;  /* 0x000239d000027802 */ /* 0x000fe20000000f00 */
[----:B------:R-:W-:Y:S02]  /*239b0*/  IMAD.MOV.U32 R3, RZ, RZ, 0x181f ;  /* 0x0000181fff037424 */ /* 0x000fe400078e00ff */
[----:B-1234-:R-:W-:Y:S05]  /*239c0*/  CALL.REL.NOINC `($__internal_13_$__cuda_sm70_shflsync_idx_p) ;  /* 0x0000215000007944 */ /* 0x01efea0003c00000 */
        /* <DEDUP_REMOVED lines=22> */
[----:B------:R-:W-:Y:S05]  /*23b30*/  CALL.REL.NOINC `($__internal_13_$__cuda_sm70_shflsync_idx_p) ;  /* 0x00001fe000007944 */ /* 0x000fea0003c00000 */
[----:B------:R-:W-:Y:S01]  /*23b40*/  MOV R3, 0x181f ;  /* 0x0000181f00037802 */ /* 0x000fe20000000f00 */
[----:B------:R-:W-:Y:S01]  /*23b50*/  IMAD.MOV.U32 R4, RZ, RZ, R0 ;  /* 0x000000ffff047224 */ /* 0x000fe200078e0000 */
[----:B------:R-:W-:Y:S01]  /*23b60*/  MOV R0, 0x1 ;  /* 0x0000000100007802 */ /* 0x000fe20000000f00 */
[----:B------:R-:W-:Y:S01]  /*23b70*/  IMAD.MOV.U32 R204, RZ, RZ, R13 ;  /* 0x000000ffffcc7224 */ /* 0x000fe200078e000d */
[----:B------:R-:W-:Y:S02]  /*23b80*/  MOV R2, 0x23ba0 ;  /* 0x00023ba000027802 */ /* 0x000fe40000000f00 */
[----:B------:R-:W-:Y:S05]  /*23b90*/  CALL.REL.NOINC `($__internal_13_$__cuda_sm70_shflsync_idx_p) ;  /* 0x00001f8000007944 */ /* 0x000fea0003c00000 */
[----:B------:R-:W-:-:S05]  /*23ba0*/  BRA `(.L_x_963) ;  /* 0xfffef8a000007947 */ /* 0x000fca000383ffff */
.L_x_833:
[----:B------:R-:W-:Y:S01]  /*23bb0*/  MOV R0, RZ ;  /* 0x000000ff00007202 */ /* 0x000fe20000000f00 */
[----:B------:R-:W-:Y:S01]  /*23bc0*/  IMAD.MOV.U32 R204, RZ, RZ, R5 ;  /* 0x000000ffffcc7224 */ /* 0x000fe200078e0005 */
[----:B------:R-:W-:Y:S01]  /*23bd0*/  MOV R2, 0x23c00 ;  /* 0x00023c0000027802 */ /* 0x000fe20000000f00 */
[----:B------:R-:W-:Y:S02]  /*23be0*/  IMAD.MOV.U32 R3, RZ, RZ, 0x181f ;  /* 0x0000181fff037424 */ /* 0x000fe400078e00ff */
[----:B------:R-:W-:Y:S05]  /*23bf0*/  CALL.REL.NOINC `($__internal_13_$__cuda_sm70_shflsync_idx_p) ;  /* 0x00001f2000007944 */ /* 0x000fea0003c00000 */
[----:B------:R-:W-:Y:S01]  /*23c00*/  MOV R4, R0 ;  /* 0x0000000000047202 */ /* 0x000fe20000000f00 */
[----:B------:R-:W-:-:S05]  /*23c10*/  BRA `(.L_x_964) ;  /* 0xffff095000007947 */ /* 0x000fca000383ffff */
.L_x_834:
[----:B------:R-:W-:Y:S01]  /*23c20*/  MOV R0, RZ ;  /* 0x000000ff00007202 */ /* 0x000fe20000000f00 */
[----:B------:R-:W-:Y:S01]  /*23c30*/  IMAD.MOV.U32 R204, RZ, RZ, R9 ;  /* 0x000000ffffcc7224 */ /* 0x000fe200078e0009 */
[----:B------:R-:W-:Y:S01]  /*23c40*/  MOV R2, 0x23c70 ;  /* 0x00023c7000027802 */ /* 0x000fe20000000f00 */
[----:B------:R-:W-:Y:S02]  /*23c50*/  IMAD.MOV.U32 R3, RZ, RZ, 0x181f ;  /* 0x0000181fff037424 */ /* 0x000fe400078e00ff */
[----:B-12---:R-:W-:Y:S05]  /*23c60*/  CALL.REL.NOINC `($__internal_13_$__cuda_sm70_shflsync_idx_p) ;  /* 0x00001eb000007944 */ /* 0x006fea0003c00000 */
        /* <DEDUP_REMOVED lines=30> */
.L_x_835:
[----:B------:R-:W-:Y:S01]  /*23e50*/  MOV R0, RZ ;  /* 0x000000ff00007202 */ /* 0x000fe20000000f00 */
[----:B------:R-:W-:Y:S01]  /*23e60*/  IMAD.MOV.U32 R204, RZ, RZ, R4 ;  /* 0x000000ffffcc7224 */ /* 0x000fe200078e0004 */
[----:B------:R-:W-:Y:S01]  /*23e70*/  MOV R2, 0x23ea0 ;  /* 0x00023ea000027802 */ /* 0x000fe20000000f00 */
[----:B------:R-:W-:Y:S02]  /*23e80*/  IMAD.MOV.U32 R3, RZ, RZ, 0x1c1f ;  /* 0x00001c1fff037424 */ /* 0x000fe400078e00ff */
[----:B------:R-:W-:Y:S05]  /*23e90*/  CALL.REL.NOINC `($__internal_13_$__cuda_sm70_shflsync_idx_p) ;  /* 0x00001c8000007944 */ /* 0x000fea0003c00000 */
[----:B------:R-:W-:Y:S01]  /*23ea0*/  MOV R3, R0 ;  /* 0x0000000000037202 */ /* 0x000fe20000000f00 */
[----:B------:R-:W-:-:S05]  /*23eb0*/  BRA `(.L_x_966) ;  /* 0xffff0a7000007947 */ /* 0x000fca000383ffff */
.L_x_840:
[----:B------:R-:W-:Y:S01]  /*23ec0*/  MOV R0, 0x1 ;  /* 0x0000000100007802 */ /* 0x000fe20000000f00 */
[----:B------:R-:W-:Y:S01]  /*23ed0*/  IMAD.MOV.U32 R204, RZ, RZ, R4 ;  /* 0x000000ffffcc7224 */ /* 0x000fe200078e0004 */
[----:B------:R-:W-:Y:S01]  /*23ee0*/  MOV R2, 0x23f10 ;  /* 0x00023f1000027802 */ /* 0x000fe20000000f00 */
[----:B------:R-:W-:Y:S02]  /*23ef0*/  IMAD.MOV.U32 R3, RZ, RZ, 0x1c1f ;  /* 0x00001c1fff037424 */ /* 0x000fe400078e00ff */
[----:B-1----:R-:W-:Y:S05]  /*23f00*/  CALL.REL.NOINC `($__internal_13_$__cuda_sm70_shflsync_idx_p) ;  /* 0x00001c1000007944 */ /* 0x002fea0003c00000 */
[----:B------:R-:W-:Y:S01]  /*23f10*/  MOV R3, R0 ;  /* 0x0000000000037202 */ /* 0x000fe20000000f00 */
[----:B------:R-:W-:-:S05]  /*23f20*/  BRA `(.L_x_967) ;  /* 0xffff0f1000007947 */ /* 0x000fca000383ffff */
.L_x_845:
[----:B------:R-:W-:Y:S02]  /*23f30*/  MOV R0, 0x2 ;  /* 0x0000000200007802 */ /* 0x000fe40000000f00 */
[----:B------:R-:W-:Y:S02]  /*23f40*/  MOV R2, 0x23f60 ;  /* 0x00023f6000027802 */ /* 0x000fe40000000f00 */
[----:B------:R-:W-:Y:S05]  /*23f50*/  CALL.REL.NOINC `($__internal_12_$__cuda_sm70_shflsync_bfly_p) ;  /* 0x00001b6000007944 */ /* 0x000fea0003c00000 */
[----:B------:R-:W-:-:S05]  /*23f60*/  BRA `(.L_x_968) ;  /* 0xffff15d000007947 */ /* 0x000fca000383ffff */
.L_x_846:
[----:B------:R-:W-:Y:S02]  /*23f70*/  MOV R0, 0x1 ;  /* 0x0000000100007802 */ /* 0x000fe40000000f00 */
[----:B------:R-:W-:Y:S02]  /*23f80*/  MOV R2, 0x23fa0 ;  /* 0x00023fa000027802 */ /* 0x000fe40000000f00 */
[----:B------:R-:W-:Y:S05]  /*23f90*/  CALL.REL.NOINC `($__internal_12_$__cuda_sm70_shflsync_bfly_p) ;  /* 0x00001b2000007944 */ /* 0x000fea0003c00000 */
[----:B------:R-:W-:Y:S01]  /*23fa0*/  FMNMX.FTZ R100, R4, R0, !PT ;  /* 0x0000000004647209 */ /* 0x000fe20007810000 */
[----:B------:R-:W-:Y:S01]  /*23fb0*/  IMAD.MOV.U32 R4, RZ, RZ, R5 ;  /* 0x000000ffff047224 */ /* 0x000fe200078e0005 */
[----:B------:R-:W-:Y:S01]  /*23fc0*/  MOV R2, 0x23ff0 ;  /* 0x00023ff000027802 */ /* 0x000fe20000000f00 */
[----:B------:R-:W-:Y:S02]  /*23fd0*/  IMAD.MOV.U32 R0, RZ, RZ, 0x2 ;  /* 0x00000002ff007424 */ /* 0x000fe400078e00ff */
[----:B------:R-:W-:Y:S05]  /*23fe0*/  CALL.REL.NOINC `($__internal_12_$__cuda_sm70_shflsync_bfly_p) ;  /* 0x00001ad000007944 */ /* 0x000fea0003c00000 */
[----:B------:R-:W-:Y:S01]  /*23ff0*/  FMNMX.FTZ R4, R5, R0, !PT ;  /* 0x0000000005047209 */ /* 0x000fe20007810000 */
[----:B------:R-:W-:Y:S01]  /*24000*/  IMAD.MOV.U32 R0, RZ, RZ, 0x1 ;  /* 0x00000001ff007424 */ /* 0x000fe200078e00ff */
[----:B------:R-:W-:Y:S02]  /*24010*/  MOV R2, 0x24030 ;  /* 0x0002403000027802 */ /* 0x000fe40000000f00 */
[----:B------:R-:W-:Y:S05]  /*24020*/  CALL.REL.NOINC `($__internal_12_$__cuda_sm70_shflsync_bfly_p) ;  /* 0x00001a9000007944 */ /* 0x000fea0003c00000 */
[----:B------:R-:W-:-:S05]  /*24030*/  BRA `(.L_x_969) ;  /* 0xffff157000007947 */ /* 0x000fca000383ffff */
.L_x_855:
[----:B------:R-:W-:Y:S01]  /*24040*/  MOV R0, RZ ;  /* 0x000000ff00007202 */ /* 0x000fe20000000f00 */
[----:B------:R-:W-:Y:S01]  /*24050*/  IMAD.MOV.U32 R204, RZ, RZ, R5 ;  /* 0x000000ffffcc7224 */ /* 0x000fe200078e0005 */
[----:B------:R-:W-:Y:S01]  /*24060*/  MOV R2, 0x24090 ;  /* 0x0002409000027802 */ /* 0x000fe20000000f00 */
[----:B------:R-:W-:Y:S02]  /*24070*/  IMAD.MOV.U32 R3, RZ, RZ, 0x181f ;  /* 0x0000181fff037424 */ /* 0x000fe400078e00ff */
[----:B-1234-:R-:W-:Y:S05]  /*24080*/  CALL.REL.NOINC `($__internal_13_$__cuda_sm70_shflsync_idx_p) ;  /* 0x00001a9000007944 */ /* 0x01efea0003c00000 */
[----:B------:R-:W-:Y:S01]  /*24090*/  MOV R4, R0 ;  /* 0x0000000000047202 */ /* 0x000fe20000000f00 */
[----:B------:R-:W-:-:S05]  /*240a0*/  BRA `(.L_x_970) ;  /* 0xffff311000007947 */ /* 0x000fca000383ffff */
.L_x_856:
        /* <DEDUP_REMOVED lines=35> */
.L_x_859:
[----:B------:R-:W-:Y:S01]  /*242e0*/  MOV R0, RZ ;  /* 0x000000ff00007202 */ /* 0x000fe20000000f00 */
[----:B------:R-:W-:Y:S01]  /*242f0*/  IMAD.MOV.U32 R204, RZ, RZ, R5 ;  /* 0x000000ffffcc7224 */ /* 0x000fe200078e0005 */
[----:B------:R-:W-:Y:S01]  /*24300*/  MOV R2, 0x24330 ;  /* 0x0002433000027802 */ /* 0x000fe20000000f00 */
[----:B------:R-:W-:Y:S02]  /*24310*/  IMAD.MOV.U32 R3, RZ, RZ, 0x181f ;  /* 0x0000181fff037424 */ /* 0x000fe400078e00ff */
[----:B------:R-:W-:Y:S05]  /*24320*/  CALL.REL.NOINC `($__internal_13_$__cuda_sm70_shflsync_idx_p) ;  /* 0x000017f000007944 */ /* 0x000fea0003c00000 */
[----:B------:R-:W-:Y:S01]  /*24330*/  MOV R4, R0 ;  /* 0x0000000000047202 */ /* 0x000fe20000000f00 */
[----:B------:R-:W-:-:S05]  /*24340*/  BRA `(.L_x_972) ;  /* 0xffff40e000007947 */ /* 0x000fca000383ffff */
.L_x_860:
        /* <DEDUP_REMOVED lines=35> */
.L_x_861:
[----:B------:R-:W-:Y:S02]  /*24580*/  MOV R0, 0x2 ;  /* 0x0000000200007802 */ /* 0x000fe40000000f00 */
[----:B------:R-:W-:Y:S02]  /*24590*/  MOV R2, 0x245b0 ;  /* 0x000245b000027802 */ /* 0x000fe40000000f00 */
[----:B------:R-:W-:Y:S05]  /*245a0*/  CALL.REL.NOINC `($__internal_12_$__cuda_sm70_shflsync_bfly_p) ;  /* 0x0000151000007944 */ /* 0x000fea0003c00000 */
[----:B------:R-:W-:-:S05]  /*245b0*/  BRA `(.L_x_974) ;  /* 0xffff436000007947 */ /* 0x000fca000383ffff */
.L_x_862:
        /* <DEDUP_REMOVED lines=13> */
.L_x_865:
[----:B------:R-:W-:Y:S01]  /*24690*/  MOV R0, RZ ;  /* 0x000000ff00007202 */ /* 0x000fe20000000f00 */
[----:B------:R-:W-:Y:S01]  /*246a0*/  IMAD.MOV.U32 R204, RZ, RZ, R7 ;  /* 0x000000ffffcc7224 */ /* 0x000fe200078e0007 */
[----:B------:R-:W-:Y:S01]  /*246b0*/  MOV R2, 0x246e0 ;  /* 0x000246e000027802 */ /* 0x000fe20000000f00 */
[----:B------:R-:W-:Y:S02]  /*246c0*/  IMAD.MOV.U32 R3, RZ, RZ, 0x181f ;  /* 0x0000181fff037424 */ /* 0x000fe400078e00ff */
[----:B-1234-:R-:W-:Y:S05]  /*246d0*/  CALL.REL.NOINC `($__internal_13_$__cuda_sm70_shflsync_idx_p) ;  /* 0x0000144000007944 */ /* 0x01efea0003c00000 */
[----:B------:R-:W-:-:S05]  /*246e0*/  BRA `(.L_x_976) ;  /* 0xffff5c1000007947 */ /* 0x000fca000383ffff */
.L_x_868:
[----:B------:R-:W-:Y:S01]  /*246f0*/  MOV R0, RZ ;  /* 0x000000ff00007202 */ /* 0x000fe20000000f00 */
[----:B------:R-:W-:Y:S01]  /*24700*/  IMAD.MOV.U32 R204, RZ, RZ, R5 ;  /* 0x000000ffffcc7224 */ /* 0x000fe200078e0005 */
[----:B------:R-:W-:Y:S01]  /*24710*/  MOV R2, 0x24740 ;  /* 0x0002474000027802 */ /* 0x000fe20000000f00 */
[----:B------:R-:W-:Y:S02]  /*24720*/  IMAD.MOV.U32 R3, RZ, RZ, 0x181f ;  /* 0x0000181fff037424 */ /* 0x000fe400078e00ff */
[----:B-1----:R-:W-:Y:S05]  /*24730*/  CALL.REL.NOINC `($__internal_13_$__cuda_sm70_shflsync_idx_p) ;  /* 0x000013e000007944 */ /* 0x002fea0003c00000 */
[----:B------:R-:W-:Y:S01]  /*24740*/  MOV R4, R0 ;  /* 0x0000000000047202 */ /* 0x000fe20000000f00 */
[----:B------:R-:W-:-:S05]  /*24750*/  BRA `(.L_x_977) ;  /* 0xffff6db000007947 */ /* 0x000fca000383ffff */
.L_x_869:
[----:B------:R-:W-:Y:S01]  /*24760*/  MOV R0, RZ ;  /* 0x000000ff00007202 */ /* 0x000fe20000000f00 */
[----:B------:R-:W-:Y:S01]  /*24770*/  IMAD.MOV.U32 R204, RZ, RZ, R8 ;  /* 0x000000ffffcc7224 */ /* 0x000fe200078e0008 */
[----:B------:R-:W-:Y:S01]  /*24780*/  MOV R2, 0x247b0 ;  /* 0x000247b000027802 */ /* 0x000fe20000000f00 */
[----:B------:R-:W-:Y:S02]  /*24790*/  IMAD.MOV.U32 R3, RZ, RZ, 0x181f ;  /* 0x0000181fff037424 */ /* 0x000fe400078e00ff */
[----:B-123--:R-:W-:Y:S05]  /*247a0*/  CALL.REL.NOINC `($__internal_13_$__cuda_sm70_shflsync_idx_p) ;  /* 0x0000137000007944 */ /* 0x00efea0003c00000 */
[----:B------:R-:W-:Y:S01]  /*247b0*/  IADD3 R2, -R100, 0x10, RZ ;  /* 0x0000001064027810 */ /* 0x000fe20007ffe1ff */
        /* <DEDUP_REMOVED lines=19> */
[----:B--2---:R-:W-:Y:S05]  /*248f0*/  CALL.REL.NOINC `($__internal_13_$__cuda_sm70_shflsync_idx_p) ;  /* 0x0000122000007944 */ /* 0x004fea0003c00000 */
[----:B------:R-:W-:Y:S01]  /*24900*/  MOV R3, 0x181f ;  /* 0x0000181f00037802 */ /* 0x000fe20000000f00 */
[----:B------:R-:W-:Y:S01]  /*24910*/  IMAD.MOV.U32 R4, RZ, RZ, R0 ;  /* 0x000000ffff047224 */ /* 0x000fe200078e0000 */
[----:B------:R-:W-:Y:S01]  /*24920*/  MOV R0, 0x1 ;  /* 0x0000000100007802 */ /* 0x000fe20000000f00 */
[----:B------:R-:W-:Y:S01]  /*24930*/  IMAD.MOV.U32 R204, RZ, RZ, R8 ;  /* 0x000000ffffcc7224 */ /* 0x000fe200078e0008 */
[----:B------:R-:W-:Y:S02]  /*24940*/  MOV R2, 0x24960 ;  /* 0x0002496000027802 */ /* 0x000fe40000000f00 */
[----:B------:R-:W-:Y:S05]  /*24950*/  CALL.REL.NOINC `($__internal_13_$__cuda_sm70_shflsync_idx_p) ;  /* 0x000011c000007944 */ /* 0x000fea0003c00000 */
[----:B------:R-:W-:-:S05]  /*24960*/  BRA `(.L_x_978) ;  /* 0xffff6cd000007947 */ /* 0x000fca000383ffff */
.L_x_870:
[----:B------:R-:W-:Y:S01]  /*24970*/  MOV R0, RZ ;  /* 0x000000ff00007202 */ /* 0x000fe20000000f00 */
[----:B------:R-:W-:Y:S01]  /*24980*/  IMAD.MOV.U32 R204, RZ, RZ, R4 ;  /* 0x000000ffffcc7224 */ /* 0x000fe200078e0004 */
[----:B------:R-:W-:Y:S01]  /*24990*/  MOV R2, 0x249c0 ;  /* 0x000249c000027802 */ /* 0x000fe20000000f00 */
[----:B------:R-:W-:Y:S02]  /*249a0*/  IMAD.MOV.U32 R3, RZ, RZ, 0x1c1f ;  /* 0x00001c1fff037424 */ /* 0x000fe400078e00ff */
[----:B-1----:R-:W-:Y:S05]  /*249b0*/  CALL.REL.NOINC `($__internal_13_$__cuda_sm70_shflsync_idx_p) ;  /* 0x0000116000007944 */ /* 0x002fea0003c00000 */
[----:B------:R-:W-:Y:S01]  /*249c0*/  MOV R3, R0 ;  /* 0x0000000000037202 */ /* 0x000fe20000000f00 */
[----:B------:R-:W-:-:S05]  /*249d0*/  BRA `(.L_x_979) ;  /* 0xffff6e4000007947 */ /* 0x000fca000383ffff */
.L_x_875:
[----:B------:R-:W-:Y:S01]  /*249e0*/  MOV R0, 0x1 ;  /* 0x0000000100007802 */ /* 0x000fe20000000f00 */
[----:B------:R-:W-:Y:S01]  /*249f0*/  IMAD.MOV.U32 R204, RZ, RZ, R4 ;  /* 0x000000ffffcc7224 */ /* 0x000fe200078e0004 */
[----:B------:R-:W-:Y:S01]  /*24a00*/  MOV R2, 0x24a30 ;  /* 0x00024a3000027802 */ /* 0x000fe20000000f00 */
[----:B------:R-:W-:Y:S02]  /*24a10*/  IMAD.MOV.U32 R3, RZ, RZ, 0x1c1f ;  /* 0x00001c1fff037424 */ /* 0x000fe400078e00ff */
[----:B--2---:R-:W-:Y:S05]  /*24a20*/  CALL.REL.NOINC `($__internal_13_$__cuda_sm70_shflsync_idx_p) ;  /* 0x000010f000007944 */ /* 0x004fea0003c00000 */
[----:B------:R-:W-:Y:S01]  /*24a30*/  MOV R3, R0 ;  /* 0x0000000000037202 */ /* 0x000fe20000000f00 */
[----:B------:R-:W-:-:S05]  /*24a40*/  BRA `(.L_x_980) ;  /* 0xffff72e000007947 */ /* 0x000fca000383ffff */
.L_x_880:
[----:B------:R-:W-:Y:S02]  /*24a50*/  MOV R0, 0x2 ;  /* 0x0000000200007802 */ /* 0x000fe40000000f00 */
[----:B------:R-:W-:Y:S02]  /*24a60*/  MOV R2, 0x24a80 ;  /* 0x00024a8000027802 */ /* 0x000fe40000000f00 */
[----:B------:R-:W-:Y:S05]  /*24a70*/  CALL.REL.NOINC `($__internal_12_$__cuda_sm70_shflsync_bfly_p) ;  /* 0x0000104000007944 */ /* 0x000fea0003c00000 */
[----:B------:R-:W-:-:S05]  /*24a80*/  BRA `(.L_x_981) ;  /* 0xffff79a000007947 */ /* 0x000fca000383ffff */
.L_x_881:
        /* <DEDUP_REMOVED lines=13> */
.L_x_883:
[----:B------:R-:W-:Y:S01]  /*24b60*/  IMAD.MOV.U32 R4, RZ, RZ, R208 ;  /* 0x000000ffff047224 */ /* 0x000fe200078e00d0 */
[----:B------:R-:W-:-:S02]  /*24b70*/  MOV R0, 0x2 ;  /* 0x0000000200007802 */ /* 0x000fc40000000f00 */
[----:B------:R-:W-:Y:S02]  /*24b80*/  MOV R2, 0x24ba0 ;  /* 0x00024ba000027802 */ /* 0x000fe40000000f00 */
[----:B------:R-:W-:Y:S05]  /*24b90*/  CALL.REL.NOINC `($__internal_12_$__cuda_sm70_shflsync_bfly_p) ;  /* 0x00000f2000007944 */ /* 0x000fea0003c00000 */
[----:B------:R-:W-:Y:S05]  /*24ba0*/  BRA `(.L_x_983) ;  /* 0xffff909000007947 */ /* 0x000fea000383ffff */
.L_x_884:
[----:B------:R-:W-:Y:S01]  /*24bb0*/  IMAD.MOV.U32 R4, RZ, RZ, R5 ;  /* 0x000000ffff047224 */ /* 0x000fe200078e0005 */
[----:B------:R-:W-:Y:S02]  /*24bc0*/  MOV R0, 0x1 ;  /* 0x0000000100007802 */ /* 0x000fe40000000f00 */
[----:B------:R-:W-:Y:S02]  /*24bd0*/  MOV R2, 0x24bf0 ;  /* 0x00024bf000027802 */ /* 0x000fe40000000f00 */
[----:B-1----:R-:W-:Y:S05]  /*24be0*/  CALL.REL.NOINC `($__internal_12_$__cuda_sm70_shflsync_bfly_p) ;  /* 0x00000ed000007944 */ /* 0x002fea0003c00000 */
[----:B------:R-:W-:Y:S01]  /*24bf0*/  FADD.FTZ R5, R5, R0 ;  /* 0x0000000005057221 */ /* 0x000fe20000010000 */
[----:B------:R-:W-:Y:S02]  /*24c00*/  MOV R4, R206 ;  /* 0x000000ce00047202 */ /* 0x000fe40000000f00 */
[----:B------:R-:W-:Y:S02]  /*24c10*/  MOV R0, 0x2 ;  /* 0x0000000200007802 */ /* 0x000fe40000000f00 */
[----:B------:R-:W-:Y:S02]  /*24c20*/  MOV R2, 0x24c40 ;  /* 0x00024c4000027802 */ /* 0x000fe40000000f00 */
[----:B------:R-:W-:Y:S05]  /*24c30*/  CALL.REL.NOINC `($__internal_12_$__cuda_sm70_shflsync_bfly_p) ;  /* 0x00000e8000007944 */ /* 0x000fea0003c00000 */
[----:B------:R-:W-:Y:S01]  /*24c40*/  FADD.FTZ R4, R206, R0 ;  /* 0x00000000ce047221 */ /* 0x000fe20000010000 */
[----:B------:R-:W-:Y:S02]  /*24c50*/  MOV R0, 0x1 ;  /* 0x0000000100007802 */ /* 0x000fe40000000f00 */
[----:B------:R-:W-:-:S02]  /*24c60*/  MOV R2, 0x24c80 ;  /* 0x00024c8000027802 */ /* 0x000fc40000000f00 */
[----:B------:R-:W-:Y:S05]  /*24c70*/  CALL.REL.NOINC `($__internal_12_$__cuda_sm70_shflsync_bfly_p) ;  /* 0x00000e4000007944 */ /* 0x000fea0003c00000 */
[----:B------:R-:W-:Y:S01]  /*24c80*/  MOV R3, R0 ;  /* 0x0000000000037202 */ /* 0x000fe20000000f00 */
[----:B------:R-:W-:Y:S05]  /*24c90*/  BRA `(.L_x_984) ;  /* 0xffff901000007947 */ /* 0x000fea000383ffff */
.L_x_891:
[----:B--234-:R-:W-:Y:S01]  /*24ca0*/  IMAD.MOV.U32 R204, RZ, RZ, R6 ;  /* 0x000000ffffcc7224 */ /* 0x01cfe200078e0006 */
[----:B------:R-:W-:Y:S01]  /*24cb0*/  MOV R0, RZ ;  /* 0x000000ff00007202 */ /* 0x000fe20000000f00 */
[----:B------:R-:W-:Y:S01]  /*24cc0*/  IMAD.MOV.U32 R3, RZ, RZ, 0x181f ;  /* 0x0000181fff037424 */ /* 0x000fe200078e00ff */
[----:B------:R-:W-:-:S02]  /*24cd0*/  MOV R2, 0x24cf0 ;  /* 0x00024cf000027802 */ /* 0x000fc40000000f00 */
[----:B-1----:R-:W-:Y:S05]  /*24ce0*/  CALL.REL.NOINC `($__internal_13_$__cuda_sm70_shflsync_idx_p) ;  /* 0x00000e3000007944 */ /* 0x002fea0003c00000 */
[----:B------:R-:W-:Y:S01]  /*24cf0*/  MOV R8, R0 ;  /* 0x0000000000087202 */ /* 0x000fe20000000f00 */
[----:B------:R-:W-:Y:S05]  /*24d00*/  BRA `(.L_x_985) ;  /* 0xffffa74000007947 */ /* 0x000fea000383ffff */
.L_x_892:
[----:B------:R-:W-:Y:S01]  /*24d10*/  IMAD.MOV.U32 R204, RZ, RZ, R7 ;  /* 0x000000ffffcc7224 */ /* 0x000fe200078e0007 */
[----:B------:R-:W-:Y:S01]  /*24d20*/  MOV R0, RZ ;  /* 0x000000ff00007202 */ /* 0x000fe20000000f00 */
[----:B------:R-:W-:Y:S01]  /*24d30*/  IMAD.MOV.U32 R3, RZ, RZ, 0x181f ;  /* 0x0000181fff037424 */ /* 0x000fe200078e00ff */
[----:B------:R-:W-:-:S02]  /*24d40*/  MOV R2, 0x24d60 ;  /* 0x00024d6000027802 */ /* 0x000fc40000000f00 */
[----:B-123--:R-:W-:Y:S05]  /*24d50*/  CALL.REL.NOINC `($__internal_13_$__cuda_sm70_shflsync_idx_p) ;  /* 0x00000dc000007944 */ /* 0x00efea0003c00000 */
[----:B------:R-:W-:Y:S05]  /*24d60*/  BRA `(.L_x_986) ;  /* 0xffffa70000007947 */ /* 0x000fea000383ffff */
.L_x_895:
[----:B------:R-:W-:Y:S01]  /*24d70*/  IMAD.MOV.U32 R204, RZ, RZ, R6 ;  /* 0x000000ffffcc7224 */ /* 0x000fe200078e0006 */
[----:B--2---:R-:W-:Y:S01]  /*24d80*/  MOV R0, 0x1 ;  /* 0x0000000100007802 */ /* 0x004fe20000000f00 */
[----:B------:R-:W-:Y:S01]  /*24d90*/  IMAD.MOV.U32 R3, RZ, RZ, 0x181f ;  /* 0x0000181fff037424 */ /* 0x000fe200078e00ff */
[----:B------:R-:W-:-:S02]  /*24da0*/  MOV R2, 0x24dc0 ;  /* 0x00024dc000027802 */ /* 0x000fc40000000f00 */
[----:B-1-34-:R-:W-:Y:S05]  /*24db0*/  CALL.REL.NOINC `($__internal_13_$__cuda_sm70_shflsync_idx_p) ;  /* 0x00000d6000007944 */ /* 0x01afea0003c00000 */
[----:B------:R-:W-:Y:S01]  /*24dc0*/  IMAD.MOV.U32 R8, RZ, RZ, R0 ;  /* 0x000000ffff087224 */ /* 0x000fe200078e0000 */
[----:B------:R-:W-:Y:S01]  /*24dd0*/  MOV R0, 0x1 ;  /* 0x0000000100007802 */ /* 0x000fe20000000f00 */
[----:B------:R-:W-:Y:S01]  /*24de0*/  IMAD.MOV.U32 R204, RZ, RZ, R7 ;  /* 0x000000ffffcc7224 */ /* 0x000fe200078e0007 */
[----:B------:R-:W-:-:S02]  /*24df0*/  MOV R3, 0x181f ;  /* 0x0000181f00037802 */ /* 0x000fc40000000f00 */
[----:B------:R-:W-:Y:S02]  /*24e00*/  MOV R2, 0x24e20 ;  /* 0x00024e2000027802 */ /* 0x000fe40000000f00 */
[----:B------:R-:W-:Y:S05]  /*24e10*/  CALL.REL.NOINC `($__internal_13_$__cuda_sm70_shflsync_idx_p) ;  /* 0x00000d0000007944 */ /* 0x000fea0003c00000 */
[----:B------:R-:W-:Y:S05]  /*24e20*/  BRA `(.L_x_987) ;  /* 0xffffa77000007947 */ /* 0x000fea000383ffff */
.L_x_898:
[----:B------:R-:W-:Y:S01]  /*24e30*/  IMAD.MOV.U32 R204, RZ, RZ, R6 ;  /* 0x000000ffffcc7224 */ /* 0x000fe200078e0006 */
[----:B--2---:R-:W-:Y:S01]  /*24e40*/  MOV R0, 0x2 ;  /* 0x0000000200007802 */ /* 0x004fe20000000f00 */
[----:B------:R-:W-:Y:S01]  /*24e50*/  IMAD.MOV.U32 R3, RZ, RZ, 0x181f ;  /* 0x0000181fff037424 */ /* 0x000fe200078e00ff */
[----:B------:R-:W-:Y:S02]  /*24e60*/  MOV R2, 0x24e80 ;  /* 0x00024e8000027802 */ /* 0x000fe40000000f00 */
[----:B-1-34-:R-:W-:Y:S05]  /*24e70*/  CALL.REL.NOINC `($__internal_13_$__cuda_sm70_shflsync_idx_p) ;  /* 0x00000ca000007944 */ /* 0x01afea0003c00000 */
[----:B------:R-:W-:Y:S01]  /*24e80*/  MOV R8, R0 ;  /* 0x0000000000087202 */ /* 0x000fe20000000f00 */
[----:B------:R-:W-:Y:S05]  /*24e90*/  BRA `(.L_x_988) ;  /* 0xffffa83000007947 */ /* 0x000fea000383ffff */
.L_x_899:
[----:B------:R-:W-:Y:S01]  /*24ea0*/  IMAD.MOV.U32 R204, RZ, RZ, R7 ;  /* 0x000000ffffcc7224 */ /* 0x000fe200078e0007 */
[----:B--2---:R-:W-:Y:S01]  /*24eb0*/  MOV R0, 0x2 ;  /* 0x0000000200007802 */ /* 0x004fe20000000f00 */
[----:B------:R-:W-:Y:S01]  /*24ec0*/  IMAD.MOV.U32 R3, RZ, RZ, 0x181f ;  /* 0x0000181fff037424 */ /* 0x000fe200078e00ff */
[----:B------:R-:W-:Y:S02]  /*24ed0*/  MOV R2, 0x24ef0 ;  /* 0x00024ef000027802 */ /* 0x000fe40000000f00 */
[----:B-1-34-:R-:W-:Y:S05]  /*24ee0*/  CALL.REL.NOINC `($__internal_13_$__cuda_sm70_shflsync_idx_p) ;  /* 0x00000c3000007944 */ /* 0x01afea0003c00000 */
[----:B------:R-:W-:Y:S05]  /*24ef0*/  BRA `(.L_x_989) ;  /* 0xffffa7f000007947 */ /* 0x000fea000383ffff */
.L_x_902:
[----:B------:R-:W-:Y:S01]  /*24f00*/  IMAD.MOV.U32 R204, RZ, RZ, R6 ;  /* 0x000000ffffcc7224 */ /* 0x000fe200078e0006 */
[----:B----4-:R-:W-:Y:S01]  /*24f10*/  MOV R0, 0x3 ;  /* 0x0000000300007802 */ /* 0x010fe20000000f00 */
[----:B---3--:R-:W-:Y:S01]  /*24f20*/  IMAD.MOV.U32 R3, RZ, RZ, 0x181f ;  /* 0x0000181fff037424 */ /* 0x008fe200078e00ff */
[----:B------:R-:W-:-:S02]  /*24f30*/  MOV R2, 0x24f50 ;  /* 0x00024f5000027802 */ /* 0x000fc40000000f00 */
[----:B-12---:R-:W-:Y:S05]  /*24f40*/  CALL.REL.NOINC `($__internal_13_$__cuda_sm70_shflsync_idx_p) ;  /* 0x00000bd000007944 */ /* 0x006fea0003c00000 */
[----:B------:R-:W-:Y:S01]  /*24f50*/  IMAD.MOV.U32 R6, RZ, RZ, R0 ;  /* 0x000000ffff067224 */ /* 0x000fe200078e0000 */
[----:B------:R-:W-:Y:S01]  /*24f60*/  MOV R0, 0x3 ;  /* 0x0000000300007802 */ /* 0x000fe20000000f00 */
[----:B------:R-:W-:Y:S01]  /*24f70*/  IMAD.MOV.U32 R204, RZ, RZ, R7 ;  /* 0x000000ffffcc7224 */ /* 0x000fe200078e0007 */
[----:B------:R-:W-:-:S02]  /*24f80*/  MOV R3, 0x181f ;  /* 0x0000181f00037802 */ /* 0x000fc40000000f00 */
[----:B------:R-:W-:Y:S02]  /*24f90*/  MOV R2, 0x24fb0 ;  /* 0x00024fb000027802 */ /* 0x000fe40000000f00 */
[----:B------:R-:W-:Y:S05]  /*24fa0*/  CALL.REL.NOINC `($__internal_13_$__cuda_sm70_shflsync_idx_p) ;  /* 0x00000b7000007944 */ /* 0x000fea0003c00000 */
[----:B------:R-:W-:Y:S05]  /*24fb0*/  BRA `(.L_x_990) ;  /* 0xffffa87000007947 */ /* 0x000fea000383ffff */
.L_x_904:
[----:B------:R-:W-:Y:S01]  /*24fc0*/  IMAD.MOV.U32 R204, RZ, RZ, R5 ;  /* 0x000000ffffcc7224 */ /* 0x000fe200078e0005 */
[----:B------:R-:W-:Y:S01]  /*24fd0*/  MOV R0, RZ ;  /* 0x000000ff00007202 */ /* 0x000fe20000000f00 */
[----:B------:R-:W-:Y:S01]  /*24fe0*/  IMAD.MOV.U32 R3, RZ, RZ, 0x1c1f ;  /* 0x00001c1fff037424 */ /* 0x000fe200078e00ff */
[----:B------:R-:W-:Y:S02]  /*24ff0*/  MOV R2, 0x25010 ;  /* 0x0002501000027802 */ /* 0x000fe40000000f00 */
[----:B--2---:R-:W-:Y:S05]  /*25000*/  CALL.REL.NOINC `($__internal_13_$__cuda_sm70_shflsync_idx_p) ;  /* 0x00000b1000007944 */ /* 0x004fea0003c00000 */
[----:B------:R-:W-:Y:S01]  /*25010*/  MOV R4, R0 ;  /* 0x0000000000047202 */ /* 0x000fe20000000f00 */
[----:B------:R-:W-:Y:S05]  /*25020*/  BRA `(.L_x_991) ;  /* 0xffffab3000007947 */ /* 0x000fea000383ffff */
.L_x_905:
[----:B------:R-:W-:Y:S01]  /*25030*/  IMAD.MOV.U32 R204, RZ, RZ, R12 ;  /* 0x000000ffffcc7224 */ /* 0x000fe200078e000c */
[----:B------:R-:W-:Y:S01]  /*25040*/  MOV R0, RZ ;  /* 0x000000ff00007202 */ /* 0x000fe20000000f00 */
[----:B------:R-:W-:Y:S01]  /*25050*/  IMAD.MOV.U32 R3, RZ, RZ, 0x1c1f ;  /* 0x00001c1fff037424 */ /* 0x000fe200078e00ff */
[----:B------:R-:W-:Y:S02]  /*25060*/  MOV R2, 0x25080 ;  /* 0x0002508000027802 */ /* 0x000fe40000000f00 */
[----:B-123--:R-:W-:Y:S05]  /*25070*/  CALL.REL.NOINC `($__internal_13_$__cuda_sm70_shflsync_idx_p) ;  /* 0x00000aa000007944 */ /* 0x00efea0003c00000 */
[----:B------:R-:W-:Y:S05]  /*25080*/  BRA `(.L_x_992) ;  /* 0xffffaaf000007947 */ /* 0x000fea000383ffff */
.L_x_908:
[----:B------:R-:W-:Y:S01]  /*25090*/  IMAD.MOV.U32 R204, RZ, RZ, R5 ;  /* 0x000000ffffcc7224 */ /* 0x000fe200078e0005 */
[----:B-1----:R-:W-:Y:S01]  /*250a0*/  MOV R0, 0x1 ;  /* 0x0000000100007802 */ /* 0x002fe20000000f00 */
[----:B---3--:R-:W-:Y:S01]  /*250b0*/  IMAD.MOV.U32 R3, RZ, RZ, 0x1c1f ;  /* 0x00001c1fff037424 */ /* 0x008fe200078e00ff */
[----:B------:R-:W-:-:S02]  /*250c0*/  MOV R2, 0x250e0 ;  /* 0x000250e000027802 */ /* 0x000fc40000000f00 */
[----:B--2-4-:R-:W-:Y:S05]  /*250d0*/  CALL.REL.NOINC `($__internal_13_$__cuda_sm70_shflsync_idx_p) ;  /* 0x00000a4000007944 */ /* 0x014fea0003c00000 */
[----:B------:R-:W-:Y:S01]  /*250e0*/  IMAD.MOV.U32 R4, RZ, RZ, R0 ;  /* 0x000000ffff047224 */ /* 0x000fe200078e0000 */
[----:B------:R-:W-:Y:S01]  /*250f0*/  MOV R0, 0x1 ;  /* 0x0000000100007802 */ /* 0x000fe20000000f00 */
[----:B------:R-:W-:Y:S01]  /*25100*/  IMAD.MOV.U32 R204, RZ, RZ, R12 ;  /* 0x000000ffffcc7224 */ /* 0x000fe200078e000c */
[----:B------:R-:W-:-:S02]  /*25110*/  MOV R3, 0x1c1f ;  /* 0x00001c1f00037802 */ /* 0x000fc40000000f00 */
[----:B------:R-:W-:Y:S02]  /*25120*/  MOV R2, 0x25140 ;  /* 0x0002514000027802 */ /* 0x000fe40000000f00 */
[----:B------:R-:W-:Y:S05]  /*25130*/  CALL.REL.NOINC `($__internal_13_$__cuda_sm70_shflsync_idx_p) ;  /* 0x000009e000007944 */ /* 0x000fea0003c00000 */
[----:B------:R-:W-:Y:S05]  /*25140*/  BRA `(.L_x_993) ;  /* 0xffffb4f000007947 */ /* 0x000fea000383ffff */
.L_x_912:
[----:B------:R-:W-:Y:S01]  /*25150*/  IMAD.MOV.U32 R204, RZ, RZ, R6 ;  /* 0x000000ffffcc7224 */ /* 0x000fe200078e0006 */
[----:B------:R-:W-:Y:S01]  /*25160*/  MOV R0, RZ ;  /* 0x000000ff00007202 */ /* 0x000fe20000000f00 */
[----:B------:R-:W-:Y:S01]  /*25170*/  IMAD.MOV.U32 R3, RZ, RZ, 0x181f ;  /* 0x0000181fff037424 */ /* 0x000fe200078e00ff */
[----:B------:R-:W-:Y:S02]  /*25180*/  MOV R2, 0x251a0 ;  /* 0x000251a000027802 */ /* 0x000fe40000000f00 */
[----:B------:R-:W-:Y:S05]  /*25190*/  CALL.REL.NOINC `($__internal_13_$__cuda_sm70_shflsync_idx_p) ;  /* 0x0000098000007944 */ /* 0x000fea0003c00000 */
[----:B------:R-:W-:Y:S01]  /*251a0*/  MOV R8, R0 ;  /* 0x0000000000087202 */ /* 0x000fe20000000f00 */
[----:B------:R-:W-:Y:S05]  /*251b0*/  BRA `(.L_x_994) ;  /* 0xffffc6e000007947 */ /* 0x000fea000383ffff */
.L_x_913:
[----:B------:R-:W-:Y:S01]  /*251c0*/  IMAD.MOV.U32 R204, RZ, RZ, R7 ;  /* 0x000000ffffcc7224 */ /* 0x000fe200078e0007 */
[----:B------:R-:W-:Y:S01]  /*251d0*/  MOV R0, RZ ;  /* 0x000000ff00007202 */ /* 0x000fe20000000f00 */
[----:B------:R-:W-:Y:S01]  /*251e0*/  IMAD.MOV.U32 R3, RZ, RZ, 0x181f ;  /* 0x0000181fff037424 */ /* 0x000fe200078e00ff */
[----:B------:R-:W-:Y:S02]  /*251f0*/  MOV R2, 0x25210 ;  /* 0x0002521000027802 */ /* 0x000fe40000000f00 */
[----:B-12---:R-:W-:Y:S05]  /*25200*/  CALL.REL.NOINC `($__internal_13_$__cuda_sm70_shflsync_idx_p) ;  /* 0x0000091000007944 */ /* 0x006fea0003c00000 */
[----:B------:R-:W-:Y:S05]  /*25210*/  BRA `(.L_x_995) ;  /* 0xffffc6a000007947 */ /* 0x000fea000383ffff */
.L_x_916:
[----:B------:R-:W-:Y:S01]  /*25220*/  IMAD.MOV.U32 R204, RZ, RZ, R6 ;  /* 0x000000ffffcc7224 */ /* 0x000fe200078e0006 */
[----:B----4-:R-:W-:Y:S01]  /*25230*/  MOV R0, 0x1 ;  /* 0x0000000100007802 */ /* 0x010fe20000000f00 */
[----:B--2---:R-:W-:Y:S01]  /*25240*/  IMAD.MOV.U32 R3, RZ, RZ, 0x181f ;  /* 0x0000181fff037424 */ /* 0x004fe200078e00ff */
[----:B------:R-:W-:-:S02]  /*25250*/  MOV R2, 0x25270 ;  /* 0x0002527000027802 */ /* 0x000fc40000000f00 */
[----:B-1-3--:R-:W-:Y:S05]  /*25260*/  CALL.REL.NOINC `($__internal_13_$__cuda_sm70_shflsync_idx_p) ;  /* 0x000008b000007944 */ /* 0x00afea0003c00000 */
[----:B------:R-:W-:Y:S01]  /*25270*/  IMAD.MOV.U32 R8, RZ, RZ, R0 ;  /* 0x000000ffff087224 */ /* 0x000fe200078e0000 */
[----:B------:R-:W-:Y:S01]  /*25280*/  MOV R0, 0x1 ;  /* 0x0000000100007802 */ /* 0x000fe20000000f00 */
[----:B------:R-:W-:Y:S01]  /*25290*/  IMAD.MOV.U32 R204, RZ, RZ, R7 ;  /* 0x000000ffffcc7224 */ /* 0x000fe200078e0007 */
[----:B------:R-:W-:-:S02]  /*252a0*/  MOV R3, 0x181f ;  /* 0x0000181f00037802 */ /* 0x000fc40000000f00 */
[----:B------:R-:W-:Y:S02]  /*252b0*/  MOV R2, 0x252d0 ;  /* 0x000252d000027802 */ /* 0x000fe40000000f00 */
[----:B------:R-:W-:Y:S05]  /*252c0*/  CALL.REL.NOINC `($__internal_13_$__cuda_sm70_shflsync_idx_p) ;  /* 0x0000085000007944 */ /* 0x000fea0003c00000 */
[----:B------:R-:W-:Y:S05]  /*252d0*/  BRA `(.L_x_996) ;  /* 0xffffc72000007947 */ /* 0x000fea000383ffff */
.L_x_919:
[----:B------:R-:W-:Y:S01]  /*252e0*/  IMAD.MOV.U32 R204, RZ, RZ, R6 ;  /* 0x000000ffffcc7224 */ /* 0x000fe200078e0006 */
[----:B----4-:R-:W-:Y:S01]  /*252f0*/  MOV R0, 0x2 ;  /* 0x0000000200007802 */ /* 0x010fe20000000f00 */
[----:B-1----:R-:W-:Y:S01]  /*25300*/  IMAD.MOV.U32 R3, RZ, RZ, 0x181f ;  /* 0x0000181fff037424 */ /* 0x002fe200078e00ff */
[----:B------:R-:W-:Y:S02]  /*25310*/  MOV R2, 0x25330 ;  /* 0x0002533000027802 */ /* 0x000fe40000000f00 */
[----:B--23--:R-:W-:Y:S05]  /*25320*/  CALL.REL.NOINC `($__internal_13_$__cuda_sm70_shflsync_idx_p) ;  /* 0x000007f000007944 */ /* 0x00cfea0003c00000 */
[----:B------:R-:W-:Y:S01]  /*25330*/  MOV R8, R0 ;  /* 0x0000000000087202 */ /* 0x000fe20000000f00 */
[----:B------:R-:W-:Y:S05]  /*25340*/  BRA `(.L_x_997) ;  /* 0xffffc7e000007947 */ /* 0x000fea000383ffff */
.L_x_920:
[----:B------:R-:W-:Y:S01]  /*25350*/  IMAD.MOV.U32 R204, RZ, RZ, R7 ;  /* 0x000000ffffcc7224 */ /* 0x000fe200078e0007 */
[----:B----4-:R-:W-:Y:S01]  /*25360*/  MOV R0, 0x2 ;  /* 0x0000000200007802 */ /* 0x010fe20000000f00 */
[----:B------:R-:W-:Y:S01]  /*25370*/  IMAD.MOV.U32 R3, RZ, RZ, 0x181f ;  /* 0x0000181fff037424 */ /* 0x000fe200078e00ff */
[----:B------:R-:W-:Y:S02]  /*25380*/  MOV R2, 0x253a0 ;  /* 0x000253a000027802 */ /* 0x000fe40000000f00 */
[----:B-123--:R-:W-:Y:S05]  /*25390*/  CALL.REL.NOINC `($__internal_13_$__cuda_sm70_shflsync_idx_p) ;  /* 0x0000078000007944 */ /* 0x00efea0003c00000 */
[----:B------:R-:W-:Y:S05]  /*253a0*/  BRA `(.L_x_998) ;  /* 0xffffc7a000007947 */ /* 0x000fea000383ffff */
.L_x_923:
[----:B------:R-:W-:Y:S01]  /*253b0*/  IMAD.MOV.U32 R204, RZ, RZ, R6 ;  /* 0x000000ffffcc7224 */ /* 0x000fe200078e0006 */
[----:B-1----:R-:W-:Y:S01]  /*253c0*/  MOV R0, 0x3 ;  /* 0x0000000300007802 */ /* 0x002fe20000000f00 */
[----:B------:R-:W-:Y:S01]  /*253d0*/  IMAD.MOV.U32 R3, RZ, RZ, 0x181f ;  /* 0x0000181fff037424 */ /* 0x000fe200078e00ff */
[----:B------:R-:W-:-:S02]  /*253e0*/  MOV R2, 0x25400 ;  /* 0x0002540000027802 */ /* 0x000fc40000000f00 */
[----:B--234-:R-:W-:Y:S05]  /*253f0*/  CALL.REL.NOINC `($__internal_13_$__cuda_sm70_shflsync_idx_p) ;  /* 0x0000072000007944 */ /* 0x01cfea0003c00000 */
[----:B------:R-:W-:Y:S01]  /*25400*/  IMAD.MOV.U32 R6, RZ, RZ, R0 ;  /* 0x000000ffff067224 */ /* 0x000fe200078e0000 */
[----:B------:R-:W-:Y:S01]  /*25410*/  MOV R0, 0x3 ;  /* 0x0000000300007802 */ /* 0x000fe20000000f00 */
[----:B------:R-:W-:Y:S01]  /*25420*/  IMAD.MOV.U32 R204, RZ, RZ, R7 ;  /* 0x000000ffffcc7224 */ /* 0x000fe200078e0007 */
[----:B------:R-:W-:-:S02]  /*25430*/  MOV R3, 0x181f ;  /* 0x0000181f00037802 */ /* 0x000fc40000000f00 */
[----:B------:R-:W-:Y:S02]  /*25440*/  MOV R2, 0x25460 ;  /* 0x0002546000027802 */ /* 0x000fe40000000f00 */
[----:B------:R-:W-:Y:S05]  /*25450*/  CALL.REL.NOINC `($__internal_13_$__cuda_sm70_shflsync_idx_p) ;  /* 0x000006c000007944 */ /* 0x000fea0003c00000 */
[----:B------:R-:W-:Y:S01]  /*25460*/  MOV R7, R0 ;  /* 0x0000000000077202 */ /* 0x000fe20000000f00 */
[----:B------:R-:W-:Y:S05]  /*25470*/  BRA `(.L_x_999) ;  /* 0xffffc81000007947 */ /* 0x000fea000383ffff */
.L_x_925:
[----:B------:R-:W-:Y:S01]  /*25480*/  IMAD.MOV.U32 R204, RZ, RZ, R86 ;  /* 0x000000ffffcc7224 */ /* 0x000fe200078e0056 */
[----:B------:R-:W-:Y:S01]  /*25490*/  MOV R0, RZ ;  /* 0x000000ff00007202 */ /* 0x000fe20000000f00 */
[----:B------:R-:W-:Y:S01]  /*254a0*/  IMAD.MOV.U32 R3, RZ, RZ, 0x1f ;  /* 0x0000001fff037424 */ /* 0x000fe200078e00ff */
[----:B------:R-:W-:Y:S02]  /*254b0*/  MOV R2, 0x254d0 ;  /* 0x000254d000027802 */ /* 0x000fe40000000f00 */
[----:B-1-34-:R-:W-:Y:S05]  /*254c0*/  CALL.REL.NOINC `($__internal_13_$__cuda_sm70_shflsync_idx_p) ;  /* 0x0000065000007944 */ /* 0x01afea0003c00000 */
[----:B------:R-:W-:Y:S01]  /*254d0*/  MOV R9, R0 ;  /* 0x0000000000097202 */ /* 0x000fe20000000f00 */
[----:B------:R-:W-:Y:S05]  /*254e0*/  BRA `(.L_x_1000) ;  /* 0xffffc97000007947 */ /* 0x000fea000383ffff */
.L_x_926:
[----:B------:R-:W-:Y:S01]  /*254f0*/  IMAD.MOV.U32 R204, RZ, RZ, R86 ;  /* 0x000000ffffcc7224 */ /* 0x000fe200078e0056 */
[----:B------:R-:W-:Y:S01]  /*25500*/  MOV R0, 0x1 ;  /* 0x0000000100007802 */ /* 0x000fe20000000f00 */
[----:B------:R-:W-:Y:S01]  /*25510*/  IMAD.MOV.U32 R3, RZ, RZ, 0x1f ;  /* 0x0000001fff037424 */ /* 0x000fe200078e00ff */
[----:B------:R-:W-:Y:S02]  /*25520*/  MOV R2, 0x25540 ;  /* 0x0002554000027802 */ /* 0x000fe40000000f00 */
[----:B-1234-:R-:W-:Y:S05]  /*25530*/  CALL.REL.NOINC `($__internal_13_$__cuda_sm70_shflsync_idx_p) ;  /* 0x000005e000007944 */ /* 0x01efea0003c00000 */
[----:B------:R-:W-:Y:S01]  /*25540*/  MOV R6, R0 ;  /* 0x0000000000067202 */ /* 0x000fe20000000f00 */
[----:B------:R-:W-:Y:S05]  /*25550*/  BRA `(.L_x_1001) ;  /* 0xffffc92000007947 */ /* 0x000fea000383ffff */
.L_x_927:
[----:B------:R-:W-:Y:S02]  /*25560*/  MOV R3, 0x1 ;  /* 0x0000000100037802 */ /* 0x000fe40000000f00 */
[----:B------:R-:W-:-:S02]  /*25570*/  MOV R2, 0x25590 ;  /* 0x0002559000027802 */ /* 0x000fc40000000f00 */
[----:B--23--:R-:W-:Y:S05]  /*25580*/  CALL.REL.NOINC `($__internal_14_$__cuda_sm70_shflsync_up_p) ;  /* 0x000005e000007944 */ /* 0x00cfea0003c00000 */
[----:B------:R-:W-:Y:S05]  /*25590*/  BRA `(.L_x_1002) ;  /* 0xffffca0000007947 */ /* 0x000fea000383ffff */
.L_x_928:
[----:B------:R-:W-:Y:S02]  /*255a0*/  MOV R3, 0x2 ;  /* 0x0000000200037802 */ /* 0x000fe40000000f00 */
[----:B------:R-:W-:-:S02]  /*255b0*/  MOV R2, 0x255d0 ;  /* 0x000255d000027802 */ /* 0x000fc40000000f00 */
[----:B--23--:R-:W-:Y:S05]  /*255c0*/  CALL.REL.NOINC `($__internal_14_$__cuda_sm70_shflsync_up_p) ;  /* 0x000005a000007944 */ /* 0x00cfea0003c00000 */
[----:B------:R-:W-:Y:S02]  /*255d0*/  SEL R3, R4, RZ, P1 ;  /* 0x000000ff04037207 */ /* 0x000fe40000800000 */
[----:B------:R-:W-:-:S03]  /*255e0*/  MOV R2, 0x25620 ;  /* 0x0002562000027802 */ /* 0x000fc60000000f00 */
[----:B------:R-:W-:Y:S02]  /*255f0*/  IMAD.IADD R0, R0, 0x1, R3 ;  /* 0x0000000100007824 */ /* 0x000fe400078e0203 */
[----:B------:R-:W-:Y:S02]  /*25600*/  IMAD.MOV.U32 R3, RZ, RZ, 0x4 ;  /* 0x00000004ff037424 */ /* 0x000fe400078e00ff */
        /* <DEDUP_REMOVED lines=19> */
.L_x_932:
[----:B------:R-:W-:Y:S02]  /*25740*/  MOV R3, 0x1 ;  /* 0x0000000100037802 */ /* 0x000fe40000000f00 */
[----:B------:R-:W-:-:S02]  /*25750*/  MOV R2, 0x25770 ;  /* 0x0002577000027802 */ /* 0x000fc40000000f00 */
[----:B---3--:R-:W-:Y:S05]  /*25760*/  CALL.REL.NOINC `($__internal_14_$__cuda_sm70_shflsync_up_p) ;  /* 0x0000040000007944 */ /* 0x008fea0003c00000 */
[----:B------:R-:W-:Y:S01]  /*25770*/  MOV R2, R4 ;  /* 0x0000000400027202 */ /* 0x000fe20000000f00 */
[----:B------:R-:W-:Y:S05]  /*25780*/  BRA `(.L_x_1004) ;  /* 0xffffca7000007947 */ /* 0x000fea000383ffff */
.L_x_933:
[----:B------:R-:W-:Y:S02]  /*25790*/  MOV R3, 0x2 ;  /* 0x0000000200037802 */ /* 0x000fe40000000f00 */
[----:B------:R-:W-:-:S02]  /*257a0*/  MOV R2, 0x257c0 ;  /* 0x000257c000027802 */ /* 0x000fc40000000f00 */
[----:B---3--:R-:W-:Y:S05]  /*257b0*/  CALL.REL.NOINC `($__internal_14_$__cuda_sm70_shflsync_up_p) ;  /* 0x000003b000007944 */ /* 0x008fea0003c00000 */
        /* <DEDUP_REMOVED lines=23> */
.L_x_935:
[----:B------:R-:W-:Y:S02]  /*25930*/  SEL R0, RZ, 0x1, P0 ;  /* 0x00000001ff007807 */ /* 0x000fe40000000000 */
[----:B------:R-:W-:-:S02]  /*25940*/  MOV R2, 0x25960 ;  /* 0x0002596000027802 */ /* 0x000fc40000000f00 */
[----:B-1-3--:R-:W-:Y:S05]  /*25950*/  CALL.REL.NOINC `($__internal_15_$__cuda_sm70_votesync_ballot) ;  /* 0x0000027000007944 */ /* 0x00afea0003c00000 */
[----:B------:R-:W-:Y:S01]  /*25960*/  MOV R10, R0 ;  /* 0x00000000000a7202 */ /* 0x000fe20000000f00 */
[----:B------:R-:W-:Y:S05]  /*25970*/  BRA `(.L_x_1006) ;  /* 0xffffca1000007947 */ /* 0x000fea000383ffff */
.L_x_936:
[----:B------:R-:W-:Y:S01]  /*25980*/  IMAD.MOV.U32 R204, RZ, RZ, R7 ;  /* 0x000000ffffcc7224 */ /* 0x000fe200078e0007 */
[----:B------:R-:W-:Y:S01]  /*25990*/  MOV R0, R6 ;  /* 0x0000000600007202 */ /* 0x000fe20000000f00 */
[----:B------:R-:W-:Y:S01]  /*259a0*/  IMAD.MOV.U32 R3, RZ, RZ, 0x1f ;  /* 0x0000001fff037424 */ /* 0x000fe200078e00ff */
[----:B------:R-:W-:-:S02]  /*259b0*/  MOV R2, 0x259d0 ;  /* 0x000259d000027802 */ /* 0x000fc40000000f00 */
[----:B-1-3--:R-:W-:Y:S05]  /*259c0*/  CALL.REL.NOINC `($__internal_13_$__cuda_sm70_shflsync_idx_p) ;  /* 0x0000015000007944 */ /* 0x00afea0003c00000 */
[----:B------:R-:W-:Y:S01]  /*259d0*/  IMAD.MOV.U32 R7, RZ, RZ, R0 ;  /* 0x000000ffff077224 */ /* 0x000fe200078e0000 */
[----:B------:R-:W-:Y:S01]  /*259e0*/  MOV R0, R6 ;  /* 0x0000000600007202 */ /* 0x000fe20000000f00 */
[----:B------:R-:W-:Y:S01]  /*259f0*/  IMAD.MOV.U32 R204, RZ, RZ, R8 ;  /* 0x000000ffffcc7224 */ /* 0x000fe200078e0008 */
[----:B------:R-:W-:-:S02]  /*25a00*/  MOV R3, 0x1f ;  /* 0x0000001f00037802 */ /* 0x000fc40000000f00 */
[----:B------:R-:W-:Y:S02]  /*25a10*/  MOV R2, 0x25a30 ;  /* 0x00025a3000027802 */ /* 0x000fe40000000f00 */
[----:B------:R-:W-:Y:S05]  /*25a20*/  CALL.REL.NOINC `($__internal_13_$__cuda_sm70_shflsync_idx_p) ;  /* 0x000000f000007944 */ /* 0x000fea0003c00000 */
[----:B------:R-:W-:Y:S01]  /*25a30*/  MOV R5, R0 ;  /* 0x0000000000057202 */ /* 0x000fe20000000f00 */
[----:B------:R-:W-:Y:S05]  /*25a40*/  BRA `(.L_x_1007) ;  /* 0xffffc99000007947 */ /* 0x000fea000383ffff */
.L_x_939:
[----:B------:R-:W-:Y:S01]  /*25a50*/  IMAD.MOV.U32 R204, RZ, RZ, R4 ;  /* 0x000000ffffcc7224 */ /* 0x000fe200078e0004 */
[----:B------:R-:W-:Y:S01]  /*25a60*/  MOV R0, R6 ;  /* 0x0000000600007202 */ /* 0x000fe20000000f00 */
[----:B------:R-:W-:Y:S01]  /*25a70*/  IMAD.MOV.U32 R3, RZ, RZ, 0x1f ;  /* 0x0000001fff037424 */ /* 0x000fe200078e00ff */
[----:B------:R-:W-:Y:S02]  /*25a80*/  MOV R2, 0x25aa0 ;  /* 0x00025aa000027802 */ /* 0x000fe40000000f00 */
[----:B-1-34-:R-:W-:Y:S05]  /*25a90*/  CALL.REL.NOINC `($__internal_13_$__cuda_sm70_shflsync_idx_p) ;  /* 0x0000008000007944 */ /* 0x01afea0003c00000 */
[----:B------:R-:W-:Y:S01]  /*25aa0*/  MOV R12, R0 ;  /* 0x00000000000c7202 */ /* 0x000fe20000000f00 */
[----:B------:R-:W-:Y:S05]  /*25ab0*/  BRA `(.L_x_938) ;  /* 0xffffc98000007947 */ /* 0x000fea000383ffff */
        .weak           $__internal_12_$__cuda_sm70_shflsync_bfly_p
        .type           $__internal_12_$__cuda_sm70_shflsync_bfly_p,@function
        .size           $__internal_12_$__cuda_sm70_shflsync_bfly_p,($__internal_13_$__cuda_sm70_shflsync_idx_p - $__internal_12_$__cuda_sm70_shflsync_bfly_p)
$__internal_12_$__cuda_sm70_shflsync_bfly_p:
[----:B------:R-:W-:Y:S02]  /*25ac0*/  MOV R150, 0xffffffff ;  /* 0xffffffff00967802 */ /* 0x000fe40000000f00 */
[----:B------:R-:W-:Y:S02]  /*25ad0*/  MOV R3, 0x1f ;  /* 0x0000001f00037802 */ /* 0x000fe40000000f00 */
[----:B------:R-:W-:Y:S04]  /*25ae0*/  WARPSYNC R150 ;  /* 0x0000009600007348 */ /* 0x000fe80003800000 */
[----:B------:R1:W2:Y:S02]  /*25af0*/  SHFL.BFLY PT, R0, R4, R0, R3 ;  /* 0x0c00000004007389 */ /* 0x0002a400000e0003 */
[----:B-1----:R-:W-:-:S04]  /*25b00*/  MOV R3, 0x0 ;  /* 0x0000000000037802 */ /* 0x002fc80000000f00 */
[----:B--2---:R-:W-:Y:S05]  /*25b10*/  RET.REL.NODEC R2 `(_ZN7cutlass13device_kernelIN5flash19enable_sm80_to_sm89INS1_16FlashAttnFwdSm80INS1_25CollectiveMainloopFwdSm80ILi8ELi1ELb0EN4cute5tupleIJNS5_1CILi128EEENS7_ILi64EEENS7_ILi192EEEEEELi192ENS_6half_tEfNS_4arch4Sm80ELb0ELb1ELb1ELb1ELb1ELb1ELb1ELb1EEENS1_21CollectiveEpilogueFwdINS6_IJS8_SA_S9_EEENS6_IJNS7_ILi1EEESI_SI_EEESC_SE_Li256ELb1ELb1ELb1ELb0EEENS1_36VarlenDynamicPersistentTileSchedulerILi128ELi64ELi256ELi256ELb1ELb1ELb0ELb1ELb0ELb1EEEEEEEEEvNT_6ParamsE) ;  /* 0xfffda4e002007950 */ /* 0x004fea0003c3ffff */
        .weak           $__internal_13_$__cuda_sm70_shflsync_idx_p
        .type           $__internal_13_$__cuda_sm70_shflsync_idx_p,@function
        .size           $__internal_13_$__cuda_sm70_shflsync_idx_p,($__internal_14_$__cuda_sm70_shflsync_up_p - $__internal_13_$__cuda_sm70_shflsync_idx_p)
$__internal_13_$__cuda_sm70_shflsync_idx_p:
[----:B------:R-:W-:-:S04]  /*25b20*/  MOV R205, 0xffffffff ;  /* 0xffffffff00cd7802 */ /* 0x000fc80000000f00 */
[----:B------:R-:W-:Y:S04]  /*25b30*/  WARPSYNC R205 ;  /* 0x000000cd00007348 */ /* 0x000fe80003800000 */
[----:B------:R1:W2:Y:S02]  /*25b40*/  SHFL.IDX PT, R0, R204, R0, R3 ;  /* 0x00000000cc007389 */ /* 0x0002a400000e0003 */
[----:B-1----:R-:W-:-:S04]  /*25b50*/  MOV R3, 0x0 ;  /* 0x0000000000037802 */ /* 0x002fc80000000f00 */
[----:B--2---:R-:W-:Y:S05]  /*25b60*/  RET.REL.NODEC R2 `(_ZN7cutlass13device_kernelIN5flash19enable_sm80_to_sm89INS1_16FlashAttnFwdSm80INS1_25CollectiveMainloopFwdSm80ILi8ELi1ELb0EN4cute5tupleIJNS5_1CILi128EEENS7_ILi64EEENS7_ILi192EEEEEELi192ENS_6half_tEfNS_4arch4Sm80ELb0ELb1ELb1ELb1ELb1ELb1ELb1ELb1EEENS1_21CollectiveEpilogueFwdINS6_IJS8_SA_S9_EEENS6_IJNS7_ILi1EEESI_SI_EEESC_SE_Li256ELb1ELb1ELb1ELb0EEENS1_36VarlenDynamicPersistentTileSchedulerILi128ELi64ELi256ELi256ELb1ELb1ELb0ELb1ELb0ELb1EEEEEEEEEvNT_6ParamsE) ;  /* 0xfffda49002007950 */ /* 0x004fea0003c3ffff */
        .weak           $__internal_14_$__cuda_sm70_shflsync_up_p
        .type           $__internal_14_$__cuda_sm70_shflsync_up_p,@function
        .size           $__internal_14_$__cuda_sm70_shflsync_up_p,($__internal_15_$__cuda_sm70_votesync_ballot - $__internal_14_$__cuda_sm70_shflsync_up_p)
$__internal_14_$__cuda_sm70_shflsync_up_p:
[----:B------:R-:W-:Y:S02]  /*25b70*/  MOV R4, RZ ;  /* 0x000000ff00047202 */ /* 0x000fe40000000f00 */
[----:B------:R-:W-:-:S04]  /*25b80*/  MOV R10, 0xffffffff ;  /* 0xffffffff000a7802 */ /* 0x000fc80000000f00 */
[----:B------:R-:W-:Y:S04]  /*25b90*/  WARPSYNC R10 ;  /* 0x0000000a00007348 */ /* 0x000fe80003800000 */
[----:B------:R1:W2:Y:S02]  /*25ba0*/  SHFL.UP PT, R4, R0, R3, R4 ;  /* 0x0400000300047389 */ /* 0x0002a400000e0004 */
[----:B-1----:R-:W-:-:S04]  /*25bb0*/  MOV R3, 0x0 ;  /* 0x0000000000037802 */ /* 0x002fc80000000f00 */
[----:B--2---:R-:W-:Y:S05]  /*25bc0*/  RET.REL.NODEC R2 `(_ZN7cutlass13device_kernelIN5flash19enable_sm80_to_sm89INS1_16FlashAttnFwdSm80INS1_25CollectiveMainloopFwdSm80ILi8ELi1ELb0EN4cute5tupleIJNS5_1CILi128EEENS7_ILi64EEENS7_ILi192EEEEEELi192ENS_6half_tEfNS_4arch4Sm80ELb0ELb1ELb1ELb1ELb1ELb1ELb1ELb1EEENS1_21CollectiveEpilogueFwdINS6_IJS8_SA_S9_EEENS6_IJNS7_ILi1EEESI_SI_EEESC_SE_Li256ELb1ELb1ELb1ELb0EEENS1_36VarlenDynamicPersistentTileSchedulerILi128ELi64ELi256ELi256ELb1ELb1ELb0ELb1ELb0ELb1EEEEEEEEEvNT_6ParamsE) ;  /* 0xfffda43002007950 */ /* 0x004fea0003c3ffff */
        .weak           $__internal_15_$__cuda_sm70_votesync_ballot
        .type           $__internal_15_$__cuda_sm70_votesync_ballot,@function
        .size           $__internal_15_$__cuda_sm70_votesync_ballot,(.L_x_6187 - $__internal_15_$__cuda_sm70_votesync_ballot)
$__internal_15_$__cuda_sm70_votesync_ballot:
[----:B------:R-:W-:Y:S01]  /*25bd0*/  ISETP.NE.U32.AND P0, PT, R0, 0x1, PT ;  /* 0x000000010000780c */ /* 0x000fe20003f05070 */
[----:B------:R-:W-:-:S04]  /*25be0*/  IMAD.MOV.U32 R3, RZ, RZ, -0x1 ;  /* 0xffffffffff037424 */ /* 0x000fc800078e00ff */
[----:B------:R-:W-:Y:S08]  /*25bf0*/  WARPSYNC R3 ;  /* 0x0000000300007348 */ /* 0x000ff00003800000 */
[----:B------:R-:W-:-:S04]  /*25c00*/  VOTE.ANY R0, PT, !P0 ;  /* 0x0000000000007806 */ /* 0x000fc800040e0100 */
[----:B------:R-:W-:Y:S01]  /*25c10*/  LOP3.LUT R0, R0, R3, RZ, 0xc0, !PT ;  /* 0x0000000300007212 */ /* 0x000fe200078ec0ff */
[----:B------:R-:W-:-:S04]  /*25c20*/  IMAD.MOV.U32 R3, RZ, RZ, 0x0 ;  /* 0x00000000ff037424 */ /* 0x000fc800078e00ff */
[----:B------:R-:W-:Y:S05]  /*25c30*/  RET.REL.NODEC R2 `(_ZN7cutlass13device_kernelIN5flash19enable_sm80_to_sm89INS1_16FlashAttnFwdSm80INS1_25CollectiveMainloopFwdSm80ILi8ELi1ELb0EN4cute5tupleIJNS5_1CILi128EEENS7_ILi64EEENS7_ILi192EEEEEELi192ENS_6half_tEfNS_4arch4Sm80ELb0ELb1ELb1ELb1ELb1ELb1ELb1ELb1EEENS1_21CollectiveEpilogueFwdINS6_IJS8_SA_S9_EEENS6_IJNS7_ILi1EEESI_SI_EEESC_SE_Li256ELb1ELb1ELb1ELb0EEENS1_36VarlenDynamicPersistentTileSchedulerILi128ELi64ELi256ELi256ELb1ELb1ELb0ELb1ELb0ELb1EEEEEEEEEvNT_6ParamsE) ;  /* 0xfffda3c002007950 */ /* 0x000fea0003c3ffff */
.L_x_1008:
        /* <DEDUP_REMOVED lines=12> */
.L_x_6187:


//--------------------- .text._ZN7cutlass13device_kernelIN5flash19enable_sm80_to_sm89INS1_16FlashAttnFwdSm80INS1_25CollectiveMainloopFwdSm80ILi8ELi1ELb0EN4cute5tupleIJNS5_1CILi128EEENS7_ILi64EEENS7_ILi192EEEEEELi192ENS_6half_tEfNS_4arch4Sm80ELb1ELb0ELb1ELb0ELb1ELb0ELb1ELb1EEENS1_21CollectiveEpilogueFwdINS6_IJS8_SA_S9_EEENS6_IJNS7_ILi1EEESI_SI_EEESC_SE_Li256ELb0ELb1ELb1ELb0EEENS1_30DynamicPersistentTileSchedulerILi256ELi256ELb1ELb1ELb0EEEEEEEEEvNT_6ParamsE --------------------------
	.section	.text._ZN7cutlass13device_kernelIN5flash19enable_sm80_to_sm89INS1_16FlashAttnFwdSm80INS1_25CollectiveMainloopFwdSm80ILi8ELi1ELb0EN4cute5tupleIJNS5_1CILi128EEENS7_ILi64EEENS7_ILi192EEEEEELi192ENS_6half_tEfNS_4arch4Sm80ELb1ELb0ELb1ELb0ELb1ELb0ELb1ELb1EEENS1_21CollectiveEpilogueFwdINS6_IJS8_SA_S9_EEENS6_IJNS7_ILi1EEESI_SI_EEESC_SE_Li256ELb0ELb1ELb1ELb0EEENS1_30DynamicPersistentTileSchedulerILi256ELi256ELb1ELb1ELb0EEEEEEEEEvNT_6ParamsE,"ax",@progbits
	.sectioninfo	@"SHI_REGISTERS=255"
	.align	128
.text._ZN7cutlass13device_kernelIN5flash19enable_sm80_to_sm89INS1_16FlashAttnFwdSm80INS1_25CollectiveMainloopFwdSm80ILi8ELi1ELb0EN4cute5tupleIJNS5_1CILi128EEENS7_ILi64EEENS7_ILi192EEEEEELi192ENS_6half_tEfNS_4arch4Sm80ELb1ELb0ELb1ELb0ELb1ELb0ELb1ELb1EEENS1_21CollectiveEpilogueFwdINS6_IJS8_SA_S9_EEENS6_IJNS7_ILi1EEESI_SI_EEESC_SE_Li256ELb0ELb1ELb1ELb0EEENS1_30DynamicPersistentTileSchedulerILi256ELi256ELb1ELb1ELb0EEEEEEEEEvNT_6ParamsE:
        .type           _ZN7cutlass13device_kernelIN5flash19enable_sm80_to_sm89INS1_16FlashAttnFwdSm80INS1_25CollectiveMainloopFwdSm80ILi8ELi1ELb0EN4cute5tupleIJNS5_1CILi128EEENS7_ILi64EEENS7_ILi192EEEEEELi192ENS_6half_tEfNS_4arch4Sm80ELb1ELb0ELb1ELb0ELb1ELb0ELb1ELb1EEENS1_21CollectiveEpilogueFwdINS6_IJS8_SA_S9_EEENS6_IJNS7_ILi1EEESI_SI_EEESC_SE_Li256ELb0ELb1ELb1ELb0EEENS1_30DynamicPersistentTileSchedulerILi256ELi256ELb1ELb1ELb0EEEEEEEEEvNT_6ParamsE,@function
        .size           _ZN7cutlass13device_kernelIN5flash19enable_sm80_to_sm89INS1_16FlashAttnFwdSm80INS1_25CollectiveMainloopFwdSm80ILi8ELi1ELb0EN4cute5tupleIJNS5_1CILi128EEENS7_ILi64EEENS7_ILi192EEEEEELi192ENS_6half_tEfNS_4arch4Sm80ELb1ELb0ELb1ELb0ELb1ELb0ELb1ELb1EEENS1_21CollectiveEpilogueFwdINS6_IJS8_SA_S9_EEENS6_IJNS7_ILi1EEESI_SI_EEESC_SE_Li256ELb0ELb1ELb1ELb0EEENS1_30DynamicPersistentTileSchedulerILi256ELi256ELb1ELb1ELb0EEEEEEEEEvNT_6ParamsE,(.L_x_6192 - _ZN7cutlass13device_kernelIN5flash19enable_sm80_to_sm89INS1_16FlashAttnFwdSm80INS1_25CollectiveMainloopFwdSm80ILi8ELi1ELb0EN4cute5tupleIJNS5_1CILi128EEENS7_ILi64EEENS7_ILi192EEEEEELi192ENS_6half_tEfNS_4arch4Sm80ELb1ELb0ELb1ELb0ELb1ELb0ELb1ELb1EEENS1_21CollectiveEpilogueFwdINS6_IJS8_SA_S9_EEENS6_IJNS7_ILi1EEESI_SI_EEESC_SE_Li256ELb0ELb1ELb1ELb0EEENS1_30DynamicPersistentTileSchedulerILi256ELi256ELb1ELb1ELb0EEEEEEEEEvNT_6ParamsE)
        .other          _ZN7cutlass13device_kernelIN5flash19enable_sm80_to_sm89INS1_16FlashAttnFwdSm80INS1_25CollectiveMainloopFwdSm80ILi8ELi1ELb0EN4cute5tupleIJNS5_1CILi128EEENS7_ILi64EEENS7_ILi192EEEEEELi192ENS_6half_tEfNS_4arch4Sm80ELb1ELb0ELb1ELb0ELb1ELb0ELb1ELb1EEENS1_21CollectiveEpilogueFwdINS6_IJS8_SA_S9_EEENS6_IJNS7_ILi1EEESI_SI_EEESC_SE_Li256ELb0ELb1ELb1ELb0EEENS1_30DynamicPersistentTileSchedulerILi256ELi256ELb1ELb1ELb0EEEEEEEEEvNT_6ParamsE,@"STO_CUDA_ENTRY STV_DEFAULT"
_ZN7cutlass13device_kernelIN5flash19enable_sm80_to_sm89INS1_16FlashAttnFwdSm80INS1_25CollectiveMainloopFwdSm80ILi8ELi1ELb0EN4cute5tupleIJNS5_1CILi128EEENS7_ILi64EEENS7_ILi192EEEEEELi192ENS_6half_tEfNS_4arch4Sm80ELb1ELb0ELb1ELb0ELb1ELb0ELb1ELb1EEENS1_21CollectiveEpilogueFwdINS6_IJS8_SA_S9_EEENS6_IJNS7_ILi1EEESI_SI_EEESC_SE_Li256ELb0ELb1ELb1ELb0EEENS1_30DynamicPersistentTileSchedulerILi256ELi256ELb1ELb1ELb0EEEEEEEEEvNT_6ParamsE:
[----:B------:R-:W-:-:S03]  /*0000*/  MOV R1, c[0x0][0x28] ;  /* 0x00000a0000017a02 */ /* 0x000fc60000000f00 */
[----:B------:R-:W1:Y:S01]  /*0010*/  S2R R16, SR_TID.X ;  /* 0x0000000000107919 */ /* 0x000e620000002100 */
[----:B------:R-:W-:-:S03]  /*0020*/  IADD3 R1, R1, -0x10, RZ ;  /* 0xfffffff001017810 */ /* 0x000fc60007ffe0ff */
[----:B------:R-:W2:Y:S01]  /*0030*/  S2R R236, SR_CTAID.X ;  /* 0x0000000000ec7919 */ /* 0x000ea20000002500 */
[----:B-1----:R-:W-:-:S05]  /*0040*/  SHF.R.U32.HI R2, RZ, 0x5, R16 ;  /* 0x00000005ff027819 */ /* 0x002fca0000011610 */
[----:B------:R-:W1:Y:S02]  /*0050*/  SHFL.IDX PT, R0, R2, RZ, 0x1f ;  /* 0x00001fff02007589 */ /* 0x000e6400000e0000 */
[----:B-1----:R-:W-:Y:S02]  /*0060*/  ISETP.GE.AND P0, PT, R0, 0x1, PT ;  /* 0x000000010000780c */ /* 0x002fe40003f06270 */
[----:B------:R1:W-:Y:S11]  /*0070*/  STL [R1+0x4], R0 ;  /* 0x0000040001007387 */ /* 0x0003f60000100800 */
[----:B------:R-:W-:Y:S06]  /*0080*/  @P0 BAR.ARV 0x4, 0x100 ;  /* 0x0104000000000b1d */ /* 0x000fec0000002000 */
[----:B--2---:R-:W-:-:S13]  /*0090*/  ISETP.GE.AND P0, PT, R236, c[0x0][0x538], PT ;  /* 0x00014e00ec007a0c */ /* 0x004fda0003f06270 */
[----:B------:R-:W-:Y:S05]  /*00a0*/  @P0 EXIT ;  /* 0x000000000000094d */ /* 0x000fea0003800000 */
[----:B-1----:R-:W-:Y:S01]  /*00b0*/  SHF.R.S32.HI R13, RZ, 0x1f, R16 ;  /* 0x0000001fff0d7819 */ /* 0x002fe20000011410 */
[----:B------:R-:W-:Y:S01]  /*00c0*/  IMAD.MOV.U32 R163, RZ, RZ, 0x20 ;  /* 0x00000020ffa37424 */ /* 0x000fe200078e00ff */
[----:B------:R-:W-:Y:S01]  /*00d0*/  ULDC.64 UR6, c[0x0][0x118] ;  /* 0x0000460000067ab9 */ /* 0x000fe20000000a00 */
[----:B------:R-:W-:Y:S01]  /*00e0*/  IMAD.MOV.U32 R164, RZ, RZ, 0x40 ;  /* 0x00000040ffa47424 */ /* 0x000fe200078e00ff */
[CC--:B------:R-:W-:Y:S02]  /*00f0*/  LEA.HI R5, R13.reuse, R16.reuse, RZ, 0x4 ;  /* 0x000000100d057211 */ /* 0x0c0fe400078f20ff */
[-C--:B------:R-:W-:Y:S02]  /*0100*/  LEA.HI R9, R13, R16.reuse, RZ, 0x3 ;  /* 0x000000100d097211 */ /* 0x080fe400078f18ff */
[----:B------:R-:W-:Y:S02]  /*0110*/  LOP3.LUT R2, R5, 0xfffffff0, RZ, 0xc0, !PT ;  /* 0xfffffff005027812 */ /* 0x000fe400078ec0ff */
[----:B------:R-:W-:-:S02]  /*0120*/  LEA.HI R0, R13, R16, RZ, 0x2 ;  /* 0x000000100d007211 */ /* 0x000fc400078f10ff */
[----:B------:R-:W-:Y:S01]  /*0130*/  SHF.R.S32.HI R214, RZ, 0x3, R9 ;  /* 0x00000003ffd67819 */ /* 0x000fe20000011409 */
[----:B------:R-:W-:Y:S01]  /*0140*/  IMAD.IADD R3, R16, 0x1, -R2 ;  /* 0x0000000110037824 */ /* 0x000fe200078e0a02 */
[----:B------:R-:W-:Y:S02]  /*0150*/  LOP3.LUT R212, R9, 0xfffffff8, RZ, 0xc0, !PT ;  /* 0xfffffff809d47812 */ /* 0x000fe400078ec0ff */
[----:B------:R-:W-:Y:S01]  /*0160*/  SHF.R.S32.HI R4, RZ, 0x4, R5 ;  /* 0x00000004ff047819 */ /* 0x000fe20000011405 */
[----:B------:R-:W-:Y:S01]  /*0170*/  IMAD.SHL.U32 R2, R214, 0x40, RZ ;  /* 0x00000040d6027824 */ /* 0x000fe200078e00ff */
[----:B------:R-:W-:Y:S01]  /*0180*/  LOP3.LUT R0, R0, 0xfffffffc, RZ, 0xc0, !PT ;  /* 0xfffffffc00007812 */ /* 0x000fe200078ec0ff */
[C---:B------:R-:W-:Y:S01]  /*0190*/  IMAD.IADD R212, R16.reuse, 0x1, -R212 ;  /* 0x0000000110d47824 */ /* 0x040fe200078e0ad4 */
[----:B------:R-:W-:Y:S02]  /*01a0*/  LEA.HI R5, R5, R4, RZ, 0x1 ;  /* 0x0000000405057211 */ /* 0x000fe400078f08ff */
[----:B------:R-:W-:Y:S01]  /*01b0*/  SHF.R.S32.HI R8, RZ, 0x1f, R3 ;  /* 0x0000001fff087819 */ /* 0x000fe20000011403 */
[----:B------:R-:W-:Y:S01]  /*01c0*/  IMAD.IADD R7, R16, 0x1, -R0 ;  /* 0x0000000110077824 */ /* 0x000fe200078e0a00 */
[----:B------:R-:W-:Y:S01]  /*01d0*/  LOP3.LUT R0, R2, 0x1c0, RZ, 0xc0, !PT ;  /* 0x000001c002007812 */ /* 0x000fe200078ec0ff */
[----:B------:R-:W-:Y:S01]  /*01e0*/  IMAD.SHL.U32 R197, R212, 0x8, RZ ;  /* 0x00000008d4c57824 */ /* 0x000fe200078e00ff */
[----:B------:R-:W-:-:S02]  /*01f0*/  LOP3.LUT R5, R5, 0xfffffffe, RZ, 0xc0, !PT ;  /* 0xfffffffe05057812 */ /* 0x000fc400078ec0ff */
[----:B------:R-:W-:Y:S02]  /*0200*/  SHF.R.U32.HI R6, RZ, 0x3, R0 ;  /* 0x00000003ff067819 */ /* 0x000fe40000011600 */
[----:B------:R-:W-:Y:S01]  /*0210*/  LOP3.LUT R2, R0, 0x38, R197, 0xf8, !PT ;  /* 0x0000003800027812 */ /* 0x000fe200078ef8c5 */
[----:B------:R-:W-:Y:S01]  /*0220*/  IMAD.IADD R103, R4, 0x1, -R5 ;  /* 0x0000000104677824 */ /* 0x000fe200078e0a05 */
[----:B------:R-:W-:Y:S01]  /*0230*/  LEA.HI R0, R7, R7, RZ, 0x1 ;  /* 0x0000000707007211 */ /* 0x000fe200078f08ff */
[----:B------:R-:W-:Y:S01]  /*0240*/  IMAD.SHL.U32 R4, R212, 0x40, RZ ;  /* 0x00000040d4047824 */ /* 0x000fe200078e00ff */
[----:B------:R-:W-:Y:S02]  /*0250*/  LEA.HI R8, R8, R3, RZ, 0x3 ;  /* 0x0000000308087211 */ /* 0x000fe400078f18ff */
[----:B------:R-:W-:Y:S02]  /*0260*/  LOP3.LUT R11, R2, R6, RZ, 0x3c, !PT ;  /* 0x00000006020b7212 */ /* 0x000fe400078e3cff */
[----:B------:R-:W-:-:S02]  /*0270*/  LOP3.LUT R2, R0, 0x1ffffffe, RZ, 0xc0, !PT ;  /* 0x1ffffffe00027812 */ /* 0x000fc400078ec0ff */
[----:B------:R-:W-:Y:S02]  /*0280*/  LOP3.LUT R0, R4, 0x1c0, RZ, 0xc0, !PT ;  /* 0x000001c004007812 */ /* 0x000fe400078ec0ff */
[----:B------:R-:W-:Y:S01]  /*0290*/  LOP3.LUT R5, R8, 0xfffffff8, RZ, 0xc0, !PT ;  /* 0xfffffff808057812 */ /* 0x000fe200078ec0ff */
[----:B------:R-:W-:Y:S01]  /*02a0*/  IMAD.IADD R12, R7, 0x1, -R2 ;  /* 0x00000001070c7824 */ /* 0x000fe200078e0a02 */
[----:B------:R-:W-:Y:S02]  /*02b0*/  LEA.HI R6, R13, R16, RZ, 0x5 ;  /* 0x000000100d067211 */ /* 0x000fe400078f28ff */
[----:B------:R-:W-:Y:S01]  /*02c0*/  LOP3.LUT R4, R0, 0x8, R9, 0xf8, !PT ;  /* 0x0000000800047812 */ /* 0x000fe200078ef809 */
[----:B------:R-:W-:Y:S01]  /*02d0*/  IMAD.IADD R5, R3, 0x1, -R5 ;  /* 0x0000000103057824 */ /* 0x000fe200078e0a05 */
[----:B------:R-:W-:Y:S02]  /*02e0*/  SHF.R.U32.HI R2, RZ, 0x3, R0 ;  /* 0x00000003ff027819 */ /* 0x000fe40000011600 */
[----:B------:R-:W-:-:S02]  /*02f0*/  SHF.R.S32.HI R166, RZ, 0x5, R6 ;  /* 0x00000005ffa67819 */ /* 0x000fc40000011406 */
[----:B------:R-:W-:Y:S02]  /*0300*/  SHF.R.S32.HI R0, RZ, 0x1f, R6 ;  /* 0x0000001fff007819 */ /* 0x000fe40000011406 */
[----:B------:R-:W-:Y:S02]  /*0310*/  LOP3.LUT R3, R6, 0xffffffe0, RZ, 0xc0, !PT ;  /* 0xffffffe006037812 */ /* 0x000fe400078ec0ff */
[----:B------:R-:W-:Y:S02]  /*0320*/  LEA.HI R0, R0, R166, RZ, 0x3 ;  /* 0x000000a600007211 */ /* 0x000fe400078f18ff */
[----:B------:R-:W-:Y:S01]  /*0330*/  LOP3.LUT R9, R4, R2, RZ, 0x3c, !PT ;  /* 0x0000000204097212 */ /* 0x000fe200078e3cff */
[----:B------:R-:W-:Y:S01]  /*0340*/  IMAD.IADD R15, R16, 0x1, -R3 ;  /* 0x00000001100f7824 */ /* 0x000fe200078e0a03 */
[----:B------:R-:W-:Y:S01]  /*0350*/  LOP3.LUT R2, R0, 0xffffff8, RZ, 0xc0, !PT ;  /* 0x0ffffff800027812 */ /* 0x000fe200078ec0ff */
[----:B------:R-:W-:Y:S01]  /*0360*/  IMAD.SHL.U32 R3, R5, 0x40, RZ ;  /* 0x0000004005037824 */ /* 0x000fe200078e00ff */
[----:B------:R-:W-:Y:S01]  /*0370*/  LEA.HI R7, R13, R16, RZ, 0x6 ;  /* 0x000000100d077211 */ /* 0x000fe200078f30ff */
[----:B------:R-:W-:Y:S01]  /*0380*/  IMAD.SHL.U32 R4, R103, 0x8, RZ ;  /* 0x0000000867047824 */ /* 0x000fe200078e00ff */
[----:B------:R-:W-:Y:S01]  /*0390*/  SHF.R.S32.HI R10, RZ, 0x1f, R15 ;  /* 0x0000001fff0a7819 */ /* 0x000fe2000001140f */
[----:B------:R-:W-:Y:S01]  /*03a0*/  IMAD.IADD R6, R166, 0x1, -R2 ;  /* 0x00000001a6067824 */ /* 0x000fe200078e0a02 */
[----:B------:R-:W-:Y:S01]  /*03b0*/  LOP3.LUT R0, R3, 0x1c0, RZ, 0xc0, !PT ;  /* 0x000001c003007812 */ /* 0x000fe200078ec0ff */
[----:B------:R-:W-:Y:S01]  /*03c0*/  IMAD.SHL.U32 R2, R8, 0x40, RZ ;  /* 0x0000004008027824 */ /* 0x000fe200078e00ff */
[----:B------:R-:W-:Y:S01]  /*03d0*/  LEA.HI R3, R10, R15, RZ, 0x2 ;  /* 0x0000000f0a037211 */ /* 0x000fe200078f10ff */
[----:B------:R-:W-:Y:S01]  /*03e0*/  IMAD.SHL.U32 R7, R7, 0x8, RZ ;  /* 0x0000000807077824 */ /* 0x000fe200078e00ff */
[----:B------:R-:W-:Y:S01]  /*03f0*/  LOP3.LUT R4, R0, 0x8, R4, 0xf8, !PT ;  /* 0x0000000800047812 */ /* 0x000fe200078ef804 */
[----:B------:R-:W-:Y:S01]  /*0400*/  IMAD R103, R103, 0x200, R9 ;  /* 0x0000020067677824 */ /* 0x000fe200078e0209 */
[----:B------:R-:W-:-:S02]  /*0410*/  SHF.R.U32.HI R162, RZ, 0x3, R0 ;  /* 0x00000003ffa27819 */ /* 0x000fc40000011600 */
[----:B------:R-:W-:Y:S02]  /*0420*/  LOP3.LUT R2, R2, 0xfffffe00, RZ, 0xc0, !PT ;  /* 0xfffffe0002027812 */ /* 0x000fe400078ec0ff */
[----:B------:R-:W-:Y:S02]  /*0430*/  SHF.R.S32.HI R0, RZ, 0x2, R3 ;  /* 0x00000002ff007819 */ /* 0x000fe40000011403 */
[----:B------:R-:W-:Y:S01]  /*0440*/  LOP3.LUT R162, R4, R162, RZ, 0x3c, !PT ;  /* 0x000000a204a27212 */ /* 0x000fe200078e3cff */
[----:B------:R-:W-:Y:S01]  /*0450*/  IMAD R166, R166, 0x400, R2 ;  /* 0x00000400a6a67824 */ /* 0x000fe200078e0202 */
[----:B------:R-:W-:Y:S01]  /*0460*/  LOP3.LUT R7, R11, 0x7ffffe00, R7, 0xf8, !PT ;  /* 0x7ffffe000b077812 */ /* 0x000fe200078ef807 */
[----:B------:R-:W-:Y:S01]  /*0470*/  IMAD R14, R6, 0x10, R0 ;  /* 0x00000010060e7824 */ /* 0x000fe200078e0200 */
[----:B------:R-:W-:Y:S01]  /*0480*/  LEA.HI R0, R13, R16, RZ, 0x7 ;  /* 0x000000100d007211 */ /* 0x000fe200078f38ff */
[----:B------:R-:W-:Y:S01]  /*0490*/  IMAD.IADD R166, R166, 0x1, R162 ;  /* 0x00000001a6a67824 */ /* 0x000fe200078e02a2 */
[----:B------:R-:W-:Y:S01]  /*04a0*/  LOP3.LUT R162, R162, R2, RZ, 0xfc, !PT ;  /* 0x00000002a2a27212 */ /* 0x000fe200078efcff */
[----:B------:R-:W-:Y:S01]  /*04b0*/  IMAD.SHL.U32 R182, R7, 0x2, RZ ;  /* 0x0000000207b67824 */ /* 0x000fe200078e00ff */
[----:B------:R-:W-:Y:S01]  /*04c0*/  SHF.R.S32.HI R2, RZ, 0x7, R0 ;  /* 0x00000007ff027819 */ /* 0x000fe20000011400 */
[----:B------:R-:W-:Y:S01]  /*04d0*/  STL [R1+0x8], R14 ;  /* 0x0000080e01007387 */ /* 0x000fe20000100800 */
[----:B------:R-:W-:-:S02]  /*04e0*/  LOP3.LUT R0, R3, 0x7ffffffc, RZ, 0xc0, !PT ;  /* 0x7ffffffc03007812 */ /* 0x000fc400078ec0ff */
[----:B------:R-:W-:Y:S02]  /*04f0*/  IADD3 R208, R197, 0x40, RZ ;  /* 0x00000040c5d07810 */ /* 0x000fe40007ffe0ff */
[----:B------:R-:W-:Y:S01]  /*0500*/  R2P PR, R5, 0x6 ;  /* 0x0000000605007804 */ /* 0x000fe20000000000 */
[----:B------:R-:W-:Y:S01]  /*0510*/  IMAD.IADD R0, R15, 0x1, -R0 ;  /* 0x000000010f007824 */ /* 0x000fe200078e0a00 */
[----:B------:R-:W-:Y:S02]  /*0520*/  IADD3 R207, R197, 0x80, RZ ;  /* 0x00000080c5cf7810 */ /* 0x000fe40007ffe0ff */
[----:B------:R-:W-:Y:S01]  /*0530*/  SHF.R.S32.HI R2, RZ, 0x1f, R197 ;  /* 0x0000001fff027819 */ /* 0x000fe200000114c5 */
[----:B------:R-:W-:Y:S01]  /*0540*/  IMAD.SHL.U32 R225, R0, 0x2, RZ ;  /* 0x0000000200e17824 */ /* 0x000fe200078e00ff */
[----:B------:R-:W-:Y:S01]  /*0550*/  SHF.R.S32.HI R3, RZ, 0x1f, R208 ;  /* 0x0000001fff037819 */ /* 0x000fe200000114d0 */
[----:B------:R-:W-:Y:S01]  /*0560*/  IMAD R0, R12, 0x8, R14 ;  /* 0x000000080c007824 */ /* 0x000fe200078e020e */
[----:B------:R-:W-:-:S02]  /*0570*/  SHF.R.S32.HI R2, RZ, 0x1f, R207 ;  /* 0x0000001fff027819 */ /* 0x000fc400000114cf */
[C---:B------:R-:W-:Y:S02]  /*0580*/  IADD3 R7, R225.reuse, 0x8, RZ ;  /* 0x00000008e1077810 */ /* 0x040fe40007ffe0ff */
[C---:B------:R-:W-:Y:S01]  /*0590*/  IADD3 R6, R225.reuse, 0x10, RZ ;  /* 0x00000010e1067810 */ /* 0x040fe20007ffe0ff */
[----:B------:R1:W-:Y:S01]  /*05a0*/  STL [R1], R0 ;  /* 0x0000000001007387 */ /* 0x0003e20000100800 */
[C---:B------:R-:W-:Y:S02]  /*05b0*/  IADD3 R5, R225.reuse, 0x18, RZ ;  /* 0x00000018e1057810 */ /* 0x040fe40007ffe0ff */
[C---:B------:R-:W-:Y:S02]  /*05c0*/  IADD3 R4, R225.reuse, 0x20, RZ ;  /* 0x00000020e1047810 */ /* 0x040fe40007ffe0ff */
[----:B------:R-:W-:Y:S02]  /*05d0*/  IADD3 R3, R225, 0x28, RZ ;  /* 0x00000028e1037810 */ /* 0x000fe40007ffe0ff */
[----:B------:R-:W-:-:S02]  /*05e0*/  SEL R163, R163, 0xffffffe0, !P1 ;  /* 0xffffffe0a3a37807 */ /* 0x000fc40004800000 */
[C---:B------:R-:W-:Y:S02]  /*05f0*/  IADD3 R2, R225.reuse, 0x30, RZ ;  /* 0x00000030e1027810 */ /* 0x040fe40007ffe0ff */
[----:B------:R-:W-:Y:S02]  /*0600*/  LEA R166, R166, 0xc100, 0x1 ;  /* 0x0000c100a6a67811 */ /* 0x000fe400078e08ff */
[C---:B------:R-:W-:Y:S02]  /*0610*/  IADD3 R252, R225.reuse, 0x40, RZ ;  /* 0x00000040e1fc7810 */ /* 0x040fe40007ffe0ff */
[----:B------:R-:W-:Y:S01]  /*0620*/  IADD3 R251, R225, 0x48, RZ ;  /* 0x00000048e1fb7810 */ /* 0x000fe20007ffe0ff */
[----:B------:R-:W-:Y:S01]  /*0630*/  IMAD.IADD R167, R166, 0x1, R163 ;  /* 0x00000001a6a77824 */ /* 0x000fe200078e02a3 */
[----:B------:R-:W-:Y:S02]  /*0640*/  SHF.R.S32.HI R9, RZ, 0x1f, R7 ;  /* 0x0000001fff097819 */ /* 0x000fe40000011407 */
[----:B------:R-:W-:-:S02]  /*0650*/  LEA R162, R162, 0x100, 0x1 ;  /* 0x00000100a2a27811 */ /* 0x000fc400078e08ff */
[C---:B------:R-:W-:Y:S02]  /*0660*/  IADD3 R249, R225.reuse, 0x58, RZ ;  /* 0x00000058e1f97810 */ /* 0x040fe40007ffe0ff */
[----:B------:R-:W-:Y:S01]  /*0670*/  IADD3 R248, R225, 0x60, RZ ;  /* 0x00000060e1f87810 */ /* 0x000fe20007ffe0ff */
[----:B------:R-:W-:Y:S01]  /*0680*/  IMAD.IADD R163, R163, 0x1, R162 ;  /* 0x00000001a3a37824 */ /* 0x000fe200078e02a2 */
[C---:B-1----:R-:W-:Y:S02]  /*0690*/  IADD3 R0, R225.reuse, 0x38, RZ ;  /* 0x00000038e1007810 */ /* 0x042fe40007ffe0ff */
[----:B------:R-:W-:Y:S02]  /*06a0*/  SHF.R.S32.HI R8, RZ, 0x1f, R6 ;  /* 0x0000001fff087819 */ /* 0x000fe40000011406 */
[----:B------:R-:W-:Y:S02]  /*06b0*/  SHF.R.S32.HI R7, RZ, 0x1f, R5 ;  /* 0x0000001fff077819 */ /* 0x000fe40000011405 */
[----:B------:R-:W-:-:S02]  /*06c0*/  IADD3 R250, R225, 0x50, RZ ;  /* 0x00000050e1fa7810 */ /* 0x000fc40007ffe0ff */
[C---:B------:R-:W-:Y:S02]  /*06d0*/  IADD3 R246, R225.reuse, 0x70, RZ ;  /* 0x00000070e1f67810 */ /* 0x040fe40007ffe0ff */
[C---:B------:R-:W-:Y:S02]  /*06e0*/  IADD3 R245, R225.reuse, 0x78, RZ ;  /* 0x00000078e1f57810 */ /* 0x040fe40007ffe0ff */
[----:B------:R-:W-:Y:S02]  /*06f0*/  SHF.R.S32.HI R6, RZ, 0x1f, R4 ;  /* 0x0000001fff067819 */ /* 0x000fe40000011404 */
[----:B------:R-:W-:Y:S02]  /*0700*/  SHF.R.S32.HI R5, RZ, 0x1f, R3 ;  /* 0x0000001fff057819 */ /* 0x000fe40000011403 */
[----:B------:R-:W-:Y:S02]  /*0710*/  SEL R164, R164, 0xffffffc0, !P2 ;  /* 0xffffffc0a4a47807 */ /* 0x000fe40005000000 */
[----:B------:R-:W-:-:S02]  /*0720*/  IADD3 R247, R225, 0x68, RZ ;  /* 0x00000068e1f77810 */ /* 0x000fc40007ffe0ff */
[C---:B------:R-:W-:Y:S01]  /*0730*/  IADD3 R243, R225.reuse, 0x88, RZ ;  /* 0x00000088e1f37810 */ /* 0x040fe20007ffe0ff */
[----:B------:R-:W-:Y:S01]  /*0740*/  IMAD.IADD R169, R166, 0x1, R164 ;  /* 0x00000001a6a97824 */ /* 0x000fe200078e02a4 */
[----:B------:R-:W-:Y:S01]  /*0750*/  IADD3 R242, R225, 0x90, RZ ;  /* 0x00000090e1f27810 */ /* 0x000fe20007ffe0ff */
[C---:B------:R-:W-:Y:S01]  /*0760*/  IMAD.IADD R165, R164.reuse, 0x1, R162 ;  /* 0x00000001a4a57824 */ /* 0x040fe200078e02a2 */
[----:B------:R-:W-:Y:S01]  /*0770*/  SHF.R.S32.HI R4, RZ, 0x1f, R2 ;  /* 0x0000001fff047819 */ /* 0x000fe20000011402 */
[----:B------:R-:W-:Y:S01]  /*0780*/  IMAD.IADD R168, R167, 0x1, R164 ;  /* 0x00000001a7a87824 */ /* 0x000fe200078e02a4 */
[----:B------:R-:W-:Y:S01]  /*0790*/  SHF.R.S32.HI R3, RZ, 0x1f, R0 ;  /* 0x0000001fff037819 */ /* 0x000fe20000011400 */
[----:B------:R-:W-:Y:S01]  /*07a0*/  IMAD.IADD R164, R164, 0x1, R163 ;  /* 0x00000001a4a47824 */ /* 0x000fe200078e02a3 */
[C---:B------:R-:W-:Y:S02]  /*07b0*/  IADD3 R244, R225.reuse, 0x80, RZ ;  /* 0x00000080e1f47810 */ /* 0x040fe40007ffe0ff */
[----:B------:R-:W-:-:S02]  /*07c0*/  IADD3 R240, R225, 0xa0, RZ ;  /* 0x000000a0e1f07810 */ /* 0x000fc40007ffe0ff */
[C---:B------:R-:W-:Y:S02]  /*07d0*/  IADD3 R239, R225.reuse, 0xa8, RZ ;  /* 0x000000a8e1ef7810 */ /* 0x040fe40007ffe0ff */
[----:B------:R-:W-:Y:S02]  /*07e0*/  SHF.R.S32.HI R2, RZ, 0x1f, R252 ;  /* 0x0000001fff027819 */ /* 0x000fe400000114fc */
[----:B------:R-:W-:Y:S02]  /*07f0*/  SHF.R.S32.HI R0, RZ, 0x1f, R251 ;  /* 0x0000001fff007819 */ /* 0x000fe400000114fb */
[C---:B------:R-:W-:Y:S02]  /*0800*/  IADD3 R241, R225.reuse, 0x98, RZ ;  /* 0x00000098e1f17810 */ /* 0x040fe40007ffe0ff */
[C---:B------:R-:W-:Y:S02]  /*0810*/  IADD3 R238, R225.reuse, 0xb0, RZ ;  /* 0x000000b0e1ee7810 */ /* 0x040fe40007ffe0ff */
        /* <DEDUP_REMOVED lines=11> */
[----:B------:R-:W-:Y:S02]  /*08d0*/  SHF.R.S32.HI R0, RZ, 0x1f, R239 ;  /* 0x0000001fff007819 */ /* 0x000fe400000114ef */
[----:B------:R-:W-:-:S02]  /*08e0*/  LEA R103, R103, 0x6100, 0x1 ;  /* 0x0000610067677811 */ /* 0x000fc400078e08ff */
[----:B------:R-:W-:Y:S02]  /*08f0*/  SHF.R.S32.HI R3, RZ, 0x1f, R241 ;  /* 0x0000001fff037819 */ /* 0x000fe400000114f1 */
[----:B------:R-:W-:Y:S02]  /*0900*/  SHF.R.S32.HI R2, RZ, 0x1f, R238 ;  /* 0x0000001fff027819 */ /* 0x000fe400000114ee */
[----:B------:R-:W-:Y:S02]  /*0910*/  SHF.R.S32.HI R0, RZ, 0x1f, R237 ;  /* 0x0000001fff007819 */ /* 0x000fe400000114ed */
.L_x_1066:
[----:B------:R-:W-:Y:S01]  /*0920*/  IMAD.MOV.U32 R0, RZ, RZ, c[0x0][0x560] ;  /* 0x00015800ff007624 */ /* 0x000fe200078e00ff */
[----:B------:R-:W-:Y:S01]  /*0930*/  MOV R3, R236 ;  /* 0x000000ec00037202 */ /* 0x000fe20000000f00 */
[----:B------:R-:W-:Y:S01]  /*0940*/  YIELD ;  /* 0x0000000000007946 */ /* 0x000fe20003800000 */
[----:B------:R-:W-:Y:S02]  /*0950*/  BSSY B0, `(.L_x_1009) ;  /* 0x0000015000007945 */ /* 0x000fe40003800000 */
[----:B------:R-:W-:-:S13]  /*0960*/  ISETP.NE.AND P0, PT, R0, 0x1, PT ;  /* 0x000000010000780c */ /* 0x000fda0003f05270 */
[----:B------:R-:W-:-:S05]  /*0970*/  @P0 IMAD.HI.U32 R0, R236, c[0x0][0x564], RZ ;  /* 0x00015900ec000a27 */ /* 0x000fca00078e00ff */
[----:B------:R-:W-:-:S04]  /*0980*/  @P0 SHF.R.U32.HI R3, RZ, c[0x0][0x568], R0 ;  /* 0x00015a00ff030a19 */ /* 0x000fc80000011600 */
[----:B------:R-:W-:Y:S01]  /*0990*/  ISETP.GE.AND P0, PT, R3, c[0x0][0x578], PT ;  /* 0x00015e0003007a0c */ /* 0x000fe20003f06270 */
[----:B------:R-:W-:-:S04]  /*09a0*/  IMAD.MOV R2, RZ, RZ, -R3 ;  /* 0x000000ffff027224 */ /* 0x000fc800078e0a03 */
[----:B------:R-:W-:-:S08]  /*09b0*/  IMAD R2, R2, c[0x0][0x560], R236 ;  /* 0x0001580002027a24 */ /* 0x000fd000078e02ec */
[----:B------:R-:W-:Y:S05]  /*09c0*/  @!P0 BRA `(.L_x_1010) ;  /* 0x0000007000008947 */ /* 0x000fea0003800000 */
[----:B------:R-:W-:-:S04]  /*09d0*/  MOV R0, c[0x0][0x56c] ;  /* 0x00015b0000007a02 */ /* 0x000fc80000000f00 */
[----:B------:R-:W-:Y:S02]  /*09e0*/  ISETP.NE.AND P0, PT, R0, 0x1, PT ;  /* 0x000000010000780c */ /* 0x000fe40003f05270 */
[----:B------:R-:W-:-:S11]  /*09f0*/  MOV R0, R2 ;  /* 0x0000000200007202 */ /* 0x000fd60000000f00 */
[----:B------:R-:W-:-:S05]  /*0a00*/  @P0 IMAD.HI.U32 R4, R2, c[0x0][0x570], RZ ;  /* 0x00015c0002040a27 */ /* 0x000fca00078e00ff */
[----:B------:R-:W-:-:S05]  /*0a10*/  @P0 SHF.R.U32.HI R0, RZ, c[0x0][0x574], R4 ;  /* 0x00015d00ff000a19 */ /* 0x000fca0000011604 */
[----:B------:R-:W-:Y:S01]  /*0a20*/  IMAD R4, R0, c[0x0][0x56c], RZ ;  /* 0x00015b0000047a24 */ /* 0x000fe200078e02ff */
[----:B------:R-:W-:Y:S05]  /*0a30*/  BRA `(.L_x_1011) ;  /* 0x0000006000007947 */ /* 0x000fea0003800000 */
.L_x_1010:
[----:B------:R-:W-:-:S04]  /*0a40*/  MOV R0, c[0x0][0x554] ;  /* 0x0001550000007a02 */ /* 0x000fc80000000f00 */
[----:B------:R-:W-:Y:S02]  /*0a50*/  ISETP.NE.AND P0, PT, R0, 0x1, PT ;  /* 0x000000010000780c */ /* 0x000fe40003f05270 */
[----:B------:R-:W-:-:S11]  /*0a60*/  MOV R0, R2 ;  /* 0x0000000200007202 */ /* 0x000fd60000000f00 */
[----:B------:R-:W-:-:S05]  /*0a70*/  @P0 IMAD.HI.U32 R4, R2, c[0x0][0x558], RZ ;  /* 0x0001560002040a27 */ /* 0x000fca00078e00ff */
[----:B------:R-:W-:-:S05]  /*0a80*/  @P0 SHF.R.U32.HI R0, RZ, c[0x0][0x55c], R4 ;  /* 0x00015700ff000a19 */ /* 0x000fca0000011604 */
[----:B------:R-:W-:Y:S02]  /*0a90*/  IMAD R4, R0, c[0x0][0x554], RZ ;  /* 0x0001550000047a24 */ /* 0x000fe400078e02ff */
.L_x_1011:
[----:B------:R-:W-:Y:S05]  /*0aa0*/  BSYNC B0 ;  /* 0x0000000000007941 */ /* 0x000fea0003800000 */
.L_x_1009:
[----:B------:R-:W-:Y:S01]  /*0ab0*/  IMAD.MOV.U32 R5, RZ, RZ, c[0x0][0x548] ;  /* 0x00015200ff057624 */ /* 0x000fe200078e00ff */
[----:B------:R-:W-:Y:S01]  /*0ac0*/  ISETP.NE.U32.AND P0, PT, RZ, c[0x0][0x370], PT ;  /* 0x0000dc00ff007a0c */ /* 0x000fe20003f05070 */
[----:B------:R-:W-:Y:S02]  /*0ad0*/  IMAD.IADD R4, R2, 0x1, -R4 ;  /* 0x0000000102047824 */ /* 0x000fe400078e0a04 */
[----:B------:R-:W-:Y:S01]  /*0ae0*/  IMAD.MOV.U32 R215, RZ, RZ, RZ ;  /* 0x000000ffffd77224 */ /* 0x000fe200078e00ff */
[----:B------:R-:W-:Y:S01]  /*0af0*/  ISETP.NE.AND P1, PT, R5, 0x1, PT ;  /* 0x000000010500780c */ /* 0x000fe20003f25270 */
[----:B------:R-:W-:Y:S01]  /*0b00*/  IMAD R4, R3, c[0x0][0x554], R4 ;  /* 0x0001550003047a24 */ /* 0x000fe200078e0204 */
[----:B------:R-:W-:-:S03]  /*0b10*/  ISETP.NE.AND.EX P0, PT, RZ, c[0x0][0x374], PT, P0 ;  /* 0x0000dd00ff007a0c */ /* 0x000fc60003f05300 */
[----:B------:R-:W-:-:S08]  /*0b20*/  IMAD.MOV.U32 R226, RZ, RZ, R4 ;  /* 0x000000ffffe27224 */ /* 0x000fd000078e0004 */
[----:B------:R-:W-:-:S04]  /*0b30*/  @P1 IMAD.HI.U32 R2, R4, c[0x0][0x54c], RZ ;  /* 0x0001530004021a27 */ /* 0x000fc800078e00ff */
[----:B------:R-:W-:Y:S01]  /*0b40*/  @P0 IMAD.MOV.U32 R3, RZ, RZ, 0x4 ;  /* 0x00000004ff030424 */ /* 0x000fe200078e00ff */
[----:B------:R-:W-:-:S05]  /*0b50*/  @P1 SHF.R.U32.HI R226, RZ, c[0x0][0x550], R2 ;  /* 0x00015400ffe21a19 */ /* 0x000fca0000011602 */
[----:B------:R-:W-:-:S05]  /*0b60*/  @P0 IMAD.WIDE R2, R226, R3, c[0x0][0x370] ;  /* 0x0000dc00e2020625 */ /* 0x000fca00078e0203 */
[----:B------:R1:W5:Y:S01]  /*0b70*/  @P0 LDG.E R215, [R2.64] ;  /* 0x0000000602d70981 */ /* 0x000362000c1e1900 */
[----:B------:R-:W-:Y:S01]  /*0b80*/  IMAD.MOV.U32 R228, RZ, RZ, R0 ;  /* 0x000000ffffe47224 */ /* 0x000fe200078e0000 */
[----:B------:R-:W-:Y:S01]  /*0b90*/  BSSY B0, `(.L_x_1012) ;  /* 0x0000040000007945 */ /* 0x000fe20003800000 */
[----:B------:R-:W-:-:S05]  /*0ba0*/  IMAD.MOV.U32 R5, RZ, RZ, 0x40 ;  /* 0x00000040ff057424 */ /* 0x000fca00078e00ff */
[----:B------:R-:W-:Y:S01]  /*0bb0*/  IADD3 R5, R5, -c[0x0][0x168], RZ ;  /* 0x80005a0005057a10 */ /* 0x000fe20007ffe0ff */
[----:B-1----:R-:W-:-:S05]  /*0bc0*/  IMAD.MOV.U32 R2, RZ, RZ, c[0x0][0x53c] ;  /* 0x00014f00ff027624 */ /* 0x002fca00078e00ff */
[----:B------:R-:W-:Y:S02]  /*0bd0*/  ISETP.NE.AND P0, PT, R2, 0x1, PT ;  /* 0x000000010200780c */ /* 0x000fe40003f05270 */
[----:B------:R-:W-:-:S11]  /*0be0*/  LOP3.LUT R2, R0, 0x1ffffff, RZ, 0x3c, !PT ;  /* 0x01ffffff00027812 */ /* 0x000fd600078e3cff */
[----:B------:R-:W-:Y:S01]  /*0bf0*/  @P0 IMAD.HI.U32 R3, R0, c[0x0][0x540], RZ ;  /* 0x0001500000030a27 */ /* 0x000fe200078e00ff */
[----:B------:R-:W-:Y:S02]  /*0c00*/  IADD3 R0, R2, c[0x0][0x53c], RZ ;  /* 0x00014f0002007a10 */ /* 0x000fe40007ffe0ff */
[----:B------:R-:W-:Y:S02]  /*0c10*/  MOV R2, c[0x0][0x2c4] ;  /* 0x0000b10000027a02 */ /* 0x000fe40000000f00 */
[----:B------:R-:W-:Y:S02]  /*0c20*/  @P0 SHF.R.U32.HI R228, RZ, c[0x0][0x544], R3 ;  /* 0x00015100ffe40a19 */ /* 0x000fe40000011603 */
[----:B------:R-:W-:Y:S01]  /*0c30*/  ISETP.NE.AND P4, PT, R2, 0x1, PT ;  /* 0x000000010200780c */ /* 0x000fe20003f85270 */
[----:B------:R-:W-:Y:S02]  /*0c40*/  IMAD.MOV.U32 R2, RZ, RZ, c[0x0][0x2ac] ;  /* 0x0000ab00ff027624 */ /* 0x000fe400078e00ff */
[----:B------:R-:W-:-:S02]  /*0c50*/  IMAD R0, R228, c[0x0][0x53c], R0 ;  /* 0x00014f00e4007a24 */ /* 0x000fc400078e0200 */
[----:B------:R-:W-:Y:S02]  /*0c60*/  IMAD R6, R2, c[0x0][0x1d0], RZ ;  /* 0x0000740002067a24 */ /* 0x000fe400078e02ff */
[----:B------:R-:W-:Y:S02]  /*0c70*/  IMAD.SHL.U32 R229, R0, 0x80, RZ ;  /* 0x0000008000e57824 */ /* 0x000fe400078e00ff */
[----:B------:R-:W-:Y:S01]  /*0c80*/  IMAD R2, R2, c[0x0][0x1d0], R5 ;  /* 0x0000740002027a24 */ /* 0x000fe200078e0205 */
[----:B------:R-:W-:Y:S02]  /*0c90*/  IADD3 R5, R6, 0x3f, RZ ;  /* 0x0000003f06057810 */ /* 0x000fe40007ffe0ff */
[----:B------:R-:W-:-:S05]  /*0ca0*/  IADD3 R0, R229, 0x7f, RZ ;  /* 0x0000007fe5007810 */ /* 0x000fca0007ffe0ff */
[----:B------:R-:W-:-:S05]  /*0cb0*/  @P4 IMAD.HI.U32 R3, R0, c[0x0][0x2c8], RZ ;  /* 0x0000b20000034a27 */ /* 0x000fca00078e00ff */
[----:B------:R-:W-:-:S04]  /*0cc0*/  @P4 SHF.R.U32.HI R0, RZ, c[0x0][0x2cc], R3 ;  /* 0x0000b300ff004a19 */ /* 0x000fc80000011603 */
[----:B------:R-:W-:Y:S02]  /*0cd0*/  IADD3 R0, R2, R0, RZ ;  /* 0x0000000002007210 */ /* 0x000fe40007ffe0ff */
[----:B------:R-:W-:Y:S02]  /*0ce0*/  SHF.R.S32.HI R2, RZ, 0x1f, R5 ;  /* 0x0000001fff027819 */ /* 0x000fe40000011405 */
[----:B------:R-:W-:Y:S02]  /*0cf0*/  SHF.R.S32.HI R3, RZ, 0x1f, R0 ;  /* 0x0000001fff037819 */ /* 0x000fe40000011400 */
[----:B------:R-:W-:Y:S02]  /*0d00*/  LEA.HI R2, R2, R5, RZ, 0x6 ;  /* 0x0000000502027211 */ /* 0x000fe400078f30ff */
[----:B------:R-:W-:Y:S02]  /*0d10*/  LEA.HI R3, R3, R0, RZ, 0x6 ;  /* 0x0000000003037211 */ /* 0x000fe400078f30ff */
[----:B------:R-:W-:-:S02]  /*0d20*/  SHF.R.S32.HI R0, RZ, 0x6, R2 ;  /* 0x00000006ff007819 */ /* 0x000fc40000011402 */
[----:B------:R-:W-:-:S04]  /*0d30*/  SHF.R.S32.HI R2, RZ, 0x6, R3 ;  /* 0x00000006ff027819 */ /* 0x000fc80000011403 */
[----:B------:R-:W-:Y:S01]  /*0d40*/  IMNMX R7, R0, R2, PT ;  /* 0x0000000200077217 */ /* 0x000fe20003800200 */
[----:B------:R-:W-:Y:S02]  /*0d50*/  IMAD.MOV R0, RZ, RZ, -R226 ;  /* 0x000000ffff007224 */ /* 0x000fe400078e0ae2 */
[----:B------:R-:W-:Y:S01]  /*0d60*/  IMAD.MOV.U32 R2, RZ, RZ, RZ ;  /* 0x000000ffff027224 */ /* 0x000fe200078e00ff */
[----:B------:R-:W-:Y:S01]  /*0d70*/  ISETP.GE.AND P0, PT, R7, 0x1, PT ;  /* 0x000000010700780c */ /* 0x000fe20003f06270 */
[----:B------:R-:W-:-:S12]  /*0d80*/  IMAD R227, R0, c[0x0][0x548], R4 ;  /* 0x0001520000e37a24 */ /* 0x000fd800078e0204 */
[----:B------:R-:W-:Y:S05]  /*0d90*/  @!P0 BRA `(.L_x_1013) ;  /* 0x000001f000008947 */ /* 0x000fea0003800000 */
[----:B------:R-:W-:-:S04]  /*0da0*/  SHF.R.U32.HI R0, RZ, 0x10, R228 ;  /* 0x00000010ff007819 */ /* 0x000fc800000116e4 */
[----:B------:R-:W-:-:S04]  /*0db0*/  ISETP.NE.AND P0, PT, R0, RZ, PT ;  /* 0x000000ff0000720c */ /* 0x000fc80003f05270 */
[----:B------:R-:W-:-:S04]  /*0dc0*/  SEL R0, R0, c[0x0][0x338], P0 ;  /* 0x0000ce0000007a07 */ /* 0x000fc80000000000 */
[----:B------:R-:W-:Y:S02]  /*0dd0*/  IABS R3, R0 ;  /* 0x0000000000037213 */ /* 0x000fe40000000000 */
[----:B------:R-:W-:Y:S02]  /*0de0*/  IADD3 R6, R0, -0x1, R7 ;  /* 0xffffffff00067810 */ /* 0x000fe40007ffe007 */
[----:B------:R-:W1:Y:S02]  /*0df0*/  I2F.RP R4, R3 ;  /* 0x0000000300047306 */ /* 0x000e640000209400 */
[----:B------:R-:W-:Y:S02]  /*0e00*/  IABS R10, R6 ;  /* 0x00000006000a7213 */ /* 0x000fe40000000000 */
[----:B------:R-:W-:-:S04]  /*0e10*/  LOP3.LUT R6, R6, R0, RZ, 0x3c, !PT ;  /* 0x0000000006067212 */ /* 0x000fc800078e3cff */
[----:B------:R-:W-:Y:S01]  /*0e20*/  ISETP.GE.AND P0, PT, R6, RZ, PT ;  /* 0x000000ff0600720c */ /* 0x000fe20003f06270 */
[----:B-1----:R-:W1:Y:S02]  /*0e30*/  MUFU.RCP R4, R4 ;  /* 0x0000000400047308 */ /* 0x002e640000001000 */
[----:B-1----:R-:W-:-:S06]  /*0e40*/  IADD3 R4, R4, 0xffffffe, RZ ;  /* 0x0ffffffe04047810 */ /* 0x002fcc0007ffe0ff */
[----:B------:R-:W1:Y:S02]  /*0e50*/  F2I.FTZ.U32.TRUNC.NTZ R5, R4 ;  /* 0x0000000400057305 */ /* 0x000e64000021f000 */
[----:B-1----:R-:W-:Y:S02]  /*0e60*/  IMAD.MOV R2, RZ, RZ, -R5 ;  /* 0x000000ffff027224 */ /* 0x002fe400078e0a05 */
[----:B------:R-:W-:Y:S02]  /*0e70*/  IMAD.MOV.U32 R4, RZ, RZ, RZ ;  /* 0x000000ffff047224 */ /* 0x000fe400078e00ff */
        /* <DEDUP_REMOVED lines=13> */
[----:B------:R-:W-:-:S13]  /*0f50*/  ISETP.GE.U32.AND P2, PT, R4, R3, PT ;  /* 0x000000030400720c */ /* 0x000fda0003f46070 */
[----:B------:R-:W-:-:S05]  /*0f60*/  @P2 IADD3 R2, R2, 0x1, RZ ;  /* 0x0000000102022810 */ /* 0x000fca0007ffe0ff */
[----:B------:R-:W-:Y:S01]  /*0f70*/  @!P0 IMAD.MOV R2, RZ, RZ, -R2 ;  /* 0x000000ffff028224 */ /* 0x000fe200078e0a02 */
[----:B------:R-:W-:Y:S02]  /*0f80*/  @!P1 LOP3.LUT R2, RZ, R0, RZ, 0x33, !PT ;  /* 0x00000000ff029212 */ /* 0x000fe400078e33ff */
.L_x_1013:
[----:B------:R-:W-:Y:S05]  /*0f90*/  BSYNC B0 ;  /* 0x0000000000007941 */ /* 0x000fea0003800000 */
.L_x_1012:
[----:B------:R-:W-:Y:S01]  /*0fa0*/  LOP3.LUT R0, R228, 0xffff, RZ, 0xc0, !PT ;  /* 0x0000ffffe4007812 */ /* 0x000fe200078ec0ff */
[----:B------:R-:W-:Y:S01]  /*0fb0*/  IMAD.MOV.U32 R15, RZ, RZ, RZ ;  /* 0x000000ffff0f7224 */ /* 0x000fe200078e00ff */
[----:B------:R-:W-:Y:S01]  /*0fc0*/  CS2R R96, SRZ ;  /* 0x0000000000607805 */ /* 0x000fe2000001ff00 */
[----:B------:R-:W-:Y:S01]  /*0fd0*/  IMAD.MOV.U32 R16, RZ, RZ, RZ ;  /* 0x000000ffff107224 */ /* 0x000fe200078e00ff */
[----:B------:R-:W-:Y:S01]  /*0fe0*/  CS2R R94, SRZ ;  /* 0x00000000005e7805 */ /* 0x000fe2000001ff00 */
        /* <DEDUP_REMOVED lines=54> */
[----:B------:R-:W-:-:S05]  /*1350*/  @P1 MOV R2, 0x4 ;  /* 0x0000000400021802 */ /* 0x000fca0000000f00 */
[----:B------:R-:W-:-:S05]  /*1360*/  @P1 IMAD.WIDE R2, R226, R2, c[0x0][0x340] ;  /* 0x0000d000e2021625 */ /* 0x000fca00078e0202 */
[----:B------:R1:W5:Y:S01]  /*1370*/  @P1 LDG.E R12, [R2.64] ;  /* 0x00000006020c1981 */ /* 0x000362000c1e1900 */
[----:B------:R-:W-:Y:S01]  /*1380*/  SHF.R.S32.HI R13, RZ, 0x1f, R227 ;  /* 0x0000001fff0d7819 */ /* 0x000fe200000114e3 */
[----:B------:R-:W-:Y:S01]  /*1390*/  IMAD R4, R212, 0x20, R214 ;  /* 0x00000020d4047824 */ /* 0x000fe200078e02d6 */
[----:B------:R-:W-:Y:S02]  /*13a0*/  SHF.R.S32.HI R6, RZ, 0x1f, R226 ;  /* 0x0000001fff067819 */ /* 0x000fe400000114e2 */
[----:B------:R-:W-:Y:S01]  /*13b0*/  ISETP.GE.AND P6, PT, R197, c[0x0][0x198], PT ;  /* 0x00006600c5007a0c */ /* 0x000fe20003fc6270 */
[----:B------:R-:W-:Y:S01]  /*13c0*/  IMAD R0, R13, c[0x0][0x1b8], RZ ;  /* 0x00006e000d007a24 */ /* 0x000fe200078e02ff */
[----:B------:R-:W-:Y:S02]  /*13d0*/  IADD3 R4, R229, R4, RZ ;  /* 0x00000004e5047210 */ /* 0x000fe40007ffe0ff */
[----:B------:R-:W-:Y:S01]  /*13e0*/  ISETP.GE.AND P5, PT, R208, c[0x0][0x198], PT ;  /* 0x00006600d0007a0c */ /* 0x000fe20003fa6270 */
[----:B------:R-:W-:Y:S01]  /*13f0*/  IMAD R5, R227, c[0x0][0x1bc], R0 ;  /* 0x00006f00e3057a24 */ /* 0x000fe200078e0200 */
[----:B------:R-:W-:Y:S01]  /*1400*/  ISETP.GE.AND P3, PT, R207, c[0x0][0x198], PT ;  /* 0x00006600cf007a0c */ /* 0x000fe20003f66270 */
[----:B------:R-:W-:Y:S01]  /*1410*/  @P4 IMAD.HI.U32 R7, R4, c[0x0][0x2c8], RZ ;  /* 0x0000b20004074a27 */ /* 0x000fe200078e00ff */
[----:B------:R-:W-:-:S03]  /*1420*/  IADD3 R100, R196, -0x1, RZ ;  /* 0xffffffffc4647810 */ /* 0x000fc60007ffe0ff */
[----:B------:R-:W-:Y:S01]  /*1430*/  IMAD.MOV.U32 R0, RZ, RZ, R4 ;  /* 0x000000ffff007224 */ /* 0x000fe200078e0004 */
[----:B------:R-:W-:-:S04]  /*1440*/  @P4 SHF.R.U32.HI R0, RZ, c[0x0][0x2cc], R7 ;  /* 0x0000b300ff004a19 */ /* 0x000fc80000011607 */
[----:B------:R-:W-:Y:S01]  /*1450*/  SHF.R.S32.HI R7, RZ, 0x1f, R0 ;  /* 0x0000001fff077819 */ /* 0x000fe20000011400 */
[----:B-1----:R-:W-:-:S05]  /*1460*/  IMAD.WIDE.U32 R2, R227, c[0x0][0x1b8], RZ ;  /* 0x00006e00e3027a25 */ /* 0x002fca00078e00ff */
[----:B------:R-:W-:Y:S01]  /*1470*/  IADD3 R3, R3, R5, RZ ;  /* 0x0000000503037210 */ /* 0x000fe20007ffe0ff */
[----:B------:R-:W-:-:S04]  /*1480*/  IMAD R5, R6, c[0x0][0x1c0], RZ ;  /* 0x0000700006057a24 */ /* 0x000fc800078e02ff */
[C---:B------:R-:W-:Y:S02]  /*1490*/  IMAD R6, R226.reuse, c[0x0][0x1c4], R5 ;  /* 0x00007100e2067a24 */ /* 0x040fe400078e0205 */
[----:B------:R-:W-:Y:S02]  /*14a0*/  IMAD.MOV R5, RZ, RZ, -R0 ;  /* 0x000000ffff057224 */ /* 0x000fe400078e0a00 */
[----:B------:R-:W-:-:S04]  /*14b0*/  IMAD.WIDE.U32 R2, R226, c[0x0][0x1c0], R2 ;  /* 0x00007000e2027a25 */ /* 0x000fc800078e0002 */
[----:B------:R-:W-:Y:S01]  /*14c0*/  IMAD R4, R5, c[0x0][0x2c4], R4 ;  /* 0x0000b10005047a24 */ /* 0x000fe200078e0204 */
[----:B------:R-:W-:Y:S01]  /*14d0*/  IADD3 R3, R3, R6, RZ ;  /* 0x0000000603037210 */ /* 0x000fe20007ffe0ff */
[----:B------:R-:W-:-:S04]  /*14e0*/  IMAD R5, R7, c[0x0][0x1b0], RZ ;  /* 0x00006c0007057a24 */ /* 0x000fc800078e02ff */
[C---:B------:R-:W-:Y:S01]  /*14f0*/  IMAD R6, R0.reuse, c[0x0][0x1b4], R5 ;  /* 0x00006d0000067a24 */ /* 0x040fe200078e0205 */
[----:B------:R-:W-:Y:S01]  /*1500*/  SHF.R.S32.HI R5, RZ, 0x1f, R4 ;  /* 0x0000001fff057819 */ /* 0x000fe20000011404 */
[----:B------:R-:W-:-:S04]  /*1510*/  IMAD.WIDE.U32 R2, R0, c[0x0][0x1b0], R2 ;  /* 0x00006c0000027a25 */ /* 0x000fc800078e0002 */
[----:B------:R-:W-:Y:S02]  /*1520*/  IMAD R0, R5, c[0x0][0x1a8], RZ ;  /* 0x00006a0005007a24 */ /* 0x000fe400078e02ff */
[----:B------:R-:W-:Y:S02]  /*1530*/  IMAD.IADD R3, R3, 0x1, R6 ;  /* 0x0000000103037824 */ /* 0x000fe400078e0206 */
[C---:B------:R-:W-:Y:S02]  /*1540*/  IMAD R0, R4.reuse, c[0x0][0x1ac], R0 ;  /* 0x00006b0004007a24 */ /* 0x040fe400078e0200 */
[----:B------:R-:W-:-:S05]  /*1550*/  IMAD.WIDE.U32 R2, R4, c[0x0][0x1a8], R2 ;  /* 0x00006a0004027a25 */ /* 0x000fca00078e0002 */
[----:B------:R-:W-:Y:S02]  /*1560*/  IADD3 R0, R3, R0, RZ ;  /* 0x0000000003007210 */ /* 0x000fe40007ffe0ff */
[----:B------:R-:W-:-:S04]  /*1570*/  LEA R11, P0, R2, c[0x0][0x160], 0x1 ;  /* 0x00005800020b7a11 */ /* 0x000fc800078008ff */
[----:B------:R-:W-:Y:S02]  /*1580*/  LEA.HI.X R9, R2, c[0x0][0x164], R0, 0x1, P0 ;  /* 0x0000590002097a11 */ /* 0x000fe400000f0c00 */
[----:B------:R-:W-:Y:S01]  /*1590*/  @!P1 MOV R12, R226 ;  /* 0x000000e2000c9202 */ /* 0x000fe20000000f00 */
[----:B------:R-:W-:Y:S05]  /*15a0*/  BRA.DIV ~URZ, `(.L_x_1015) ;  /* 0x0000c4127f007947 */ /* 0x000fea000b800000 */
[----:B------:R1:W2:Y:S02]  /*15b0*/  SHFL.IDX PT, R8, R9, RZ, 0x181f ;  /* 0x00181fff09087589 */ /* 0x0002a400000e0000 */
.L_x_1067:
[----:B------:R-:W-:Y:S05]  /*15c0*/  BRA.DIV ~URZ, `(.L_x_1016) ;  /* 0x0000c4627f007947 */ /* 0x000fea000b800000 */
[----:B------:R3:W4:Y:S02]  /*15d0*/  SHFL.IDX PT, R0, R11, RZ, 0x181f ;  /* 0x00181fff0b007589 */ /* 0x00072400000e0000 */
.L_x_1068:
[----:B------:R-:W-:Y:S01]  /*15e0*/  MOV R14, c[0x0][0x2c4] ;  /* 0x0000b100000e7a02 */ /* 0x000fe20000000f00 */
[----:B------:R-:W-:Y:S01]  /*15f0*/  BSSY B0, `(.L_x_1017) ;  /* 0x0000014000007945 */ /* 0x000fe20003800000 */
[----:B------:R-:W-:-:S03]  /*1600*/  IADD3 R10, R214, R229, RZ ;  /* 0x000000e5d60a7210 */ /* 0x000fc60007ffe0ff */
[----:B------:R-:W-:-:S05]  /*1610*/  IMAD R14, R14, c[0x0][0x168], RZ ;  /* 0x00005a000e0e7a24 */ /* 0x000fca00078e02ff */
        /* <DEDUP_REMOVED lines=17> */
.L_x_1018:
[----:B------:R-:W-:Y:S05]  /*1730*/  BSYNC B0 ;  /* 0x0000000000007941 */ /* 0x000fea0003800000 */
.L_x_1017:
[----:B------:R-:W-:Y:S05]  /*1740*/  BRA.DIV ~URZ, `(.L_x_1019) ;  /* 0x0000c3427f007947 */ /* 0x000fea000b800000 */
[----:B--2---:R2:W1:Y:S04]  /*1750*/  SHFL.IDX PT, R8, R9, 0x1, 0x181f ;  /* 0x00381f0009087f89 */ /* 0x00446800000e0000 */
[----:B----4-:R2:W4:Y:S02]  /*1760*/  SHFL.IDX PT, R0, R11, 0x1, 0x181f ;  /* 0x00381f000b007f89 */ /* 0x01052400000e0000 */
.L_x_1069:
        /* <DEDUP_REMOVED lines=19> */
.L_x_1021:
[----:B------:R-:W-:Y:S05]  /*18a0*/  BSYNC B0 ;  /* 0x0000000000007941 */ /* 0x000fea0003800000 */
.L_x_1020:
[----:B------:R-:W-:Y:S05]  /*18b0*/  BRA.DIV ~URZ, `(.L_x_1022) ;  /* 0x0000c2927f007947 */ /* 0x000fea000b800000 */
[----:B-1----:R1:W2:Y:S02]  /*18c0*/  SHFL.IDX PT, R8, R9, 0x2, 0x181f ;  /* 0x00581f0009087f89 */ /* 0x0022a400000e0000 */
.L_x_1070:
[----:B------:R-:W-:Y:S05]  /*18d0*/  BRA.DIV ~URZ, `(.L_x_1023) ;  /* 0x0000c2e27f007947 */ /* 0x000fea000b800000 */
[----:B----4-:R4:W1:Y:S02]  /*18e0*/  SHFL.IDX PT, R0, R11, 0x2, 0x181f ;  /* 0x00581f000b007f89 */ /* 0x01086400000e0000 */
.L_x_1071:
        /* <DEDUP_REMOVED lines=19> */
.L_x_1025:
[----:B------:R-:W-:Y:S05]  /*1a20*/  BSYNC B0 ;  /* 0x0000000000007941 */ /* 0x000fea0003800000 */
.L_x_1024:
[----:B------:R-:W-:Y:S05]  /*1a30*/  BRA.DIV ~URZ, `(.L_x_1026) ;  /* 0x0000c1e27f007947 */ /* 0x000fea000b800000 */
[----:B--2---:R2:W3:Y:S04]  /*1a40*/  SHFL.IDX PT, R8, R9, 0x3, 0x181f ;  /* 0x00781f0009087f89 */ /* 0x0044e800000e0000 */
[----:B-1----:R2:W1:Y:S02]  /*1a50*/  SHFL.IDX PT, R0, R11, 0x3, 0x181f ;  /* 0x00781f000b007f89 */ /* 0x00246400000e0000 */
.L_x_1072:
[----:B------:R-:W-:Y:S01]  /*1a60*/  IADD3 R2, R10, 0x60, RZ ;  /* 0x000000600a027810 */ /* 0x000fe20007ffe0ff */
[----:B-----5:R-:W-:Y:S01]  /*1a70*/  IMAD.WIDE.U32 R218, R12, c[0x0][0x2b0], RZ ;  /* 0x0000ac000cda7a25 */ /* 0x020fe200078e00ff */
[----:B------:R-:W-:-:S02]  /*1a80*/  SHF.R.S32.HI R17, RZ, 0x1f, R197 ;  /* 0x0000001fff117819 */ /* 0x000fc400000114c5 */
[----:B------:R-:W-:Y:S01]  /*1a90*/  ISETP.GE.AND P2, PT, R2, R14, PT ;  /* 0x0000000e0200720c */ /* 0x000fe20003f46270 */
[----:B------:R-:W-:Y:S01]  /*1aa0*/  IMAD R105, R212, 0x20, R214 ;  /* 0x00000020d4697824 */ /* 0x000fe200078e02d6 */
[----:B------:R-:W-:Y:S02]  /*1ab0*/  SHF.R.S32.HI R16, RZ, 0x1f, R208 ;  /* 0x0000001fff107819 */ /* 0x000fe400000114d0 */
[----:B------:R-:W-:-:S09]  /*1ac0*/  SHF.R.S32.HI R15, RZ, 0x1f, R207 ;  /* 0x0000001fff0f7819 */ /* 0x000fd200000114cf */
[CC--:B-1----:R-:W-:Y:S02]  /*1ad0*/  @!P2 LEA R6, P0, R197.reuse, R0.reuse, 0x1 ;  /* 0x00000000c506a211 */ /* 0x0c2fe400078008ff */
[C---:B------:R-:W-:Y:S02]  /*1ae0*/  @!P2 LEA R4, P1, R208.reuse, R0, 0x1 ;  /* 0x00000000d004a211 */ /* 0x040fe400078208ff */
[----:B---3--:R-:W-:Y:S02]  /*1af0*/  @!P2 LEA.HI.X R7, R197, R8, R17, 0x1, P0 ;  /* 0x00000008c507a211 */ /* 0x008fe400000f0c11 */
[----:B------:R-:W-:Y:S02]  /*1b00*/  @!P2 LEA R2, P0, R207, R0, 0x1 ;  /* 0x00000000cf02a211 */ /* 0x000fe400078008ff */
[----:B------:R-:W-:Y:S01]  /*1b10*/  SHF.R.S32.HI R0, RZ, 0x1f, R12 ;  /* 0x0000001fff007819 */ /* 0x000fe2000001140c */
[----:B------:R-:W-:Y:S01]  /*1b20*/  @!PT LDS RZ, [RZ] ;  /* 0x00000000fffff984 */ /* 0x000fe20000000800 */
[----:B------:R-:W-:Y:S01]  /*1b30*/  @!PT LDS RZ, [RZ] ;  /* 0x00000000fffff984 */ /* 0x000fe20000000800 */
[----:B------:R-:W-:Y:S01]  /*1b40*/  @!PT LDS RZ, [RZ] ;  /* 0x00000000fffff984 */ /* 0x000fe20000000800 */
[----:B------:R1:W-:Y:S01]  /*1b50*/  @!P2 LDGSTS.E.BYPASS.LTC128B.128 [R182+0xf100], [R6.64], !P6 ;  /* 0x0f10000006b6afae */ /* 0x0003e2000f101d46 */
[----:B------:R-:W-:-:S02]  /*1b60*/  @!P2 LEA.HI.X R5, R208, R8, R16, 0x1, P1 ;  /* 0x00000008d005a211 */ /* 0x000fc400008f0c10 */
[----:B------:R-:W-:Y:S01]  /*1b70*/  @!P2 LEA.HI.X R3, R207, R8, R15, 0x1, P0 ;  /* 0x00000008cf03a211 */ /* 0x000fe200000f0c0f */
[----:B------:R-:W-:Y:S02]  /*1b80*/  IMAD R0, R0, c[0x0][0x2b0], RZ ;  /* 0x0000ac0000007a24 */ /* 0x000fe400078e02ff */
[----:B------:R1:W-:Y:S02]  /*1b90*/  @!P2 LDGSTS.E.BYPASS.LTC128B.128 [R182+0x13100], [R4.64], !P5 ;  /* 0x1310000004b6afae */ /* 0x0003e4000e901d46 */
[----:B------:R-:W-:Y:S02]  /*1ba0*/  IMAD R0, R12, c[0x0][0x2b4], R0 ;  /* 0x0000ad000c007a24 */ /* 0x000fe400078e0200 */
[----:B------:R1:W-:Y:S02]  /*1bb0*/  @!P2 LDGSTS.E.BYPASS.LTC128B.128 [R182+0x17100], [R2.64], !P3 ;  /* 0x1710000002b6afae */ /* 0x0003e4000d901d46 */
[----:B------:R-:W-:Y:S02]  /*1bc0*/  IMAD.IADD R223, R219, 0x1, R0 ;  /* 0x00000001dbdf7824 */ /* 0x000fe400078e0200 */
[----:B------:R-:W0:Y:S01]  /*1bd0*/  LDGDEPBAR ;  /* 0x00000000000079af */ /* 0x000e220000000000 */
[----:B------:R-:W-:Y:S03]  /*1be0*/  WARPSYNC 0xffffffff ;  /* 0xffffffff00007948 */ /* 0x000fe60003800000 */
[----:B------:R-:W-:Y:S01]  /*1bf0*/  IMAD.MOV.U32 R0, RZ, RZ, c[0x0][0x2b8] ;  /* 0x0000ae00ff007624 */ /* 0x000fe200078e00ff */
[----:B------:R-:W-:Y:S01]  /*1c00*/  BAR.SYNC.DEFER_BLOCKING 0x0 ;  /* 0x0000000000007b1d */ /* 0x000fe20000010000 */
[----:B--2---:R-:W-:-:S02]  /*1c10*/  IMAD.MOV.U32 R9, RZ, RZ, c[0x0][0x2ac] ;  /* 0x0000ab00ff097624 */ /* 0x004fc400078e00ff */
[----:B-1----:R-:W-:Y:S01]  /*1c20*/  IMAD R2, R100, 0x40, R105 ;  /* 0x0000004064027824 */ /* 0x002fe200078e0269 */
[----:B------:R-:W-:Y:S01]  /*1c30*/  ISETP.NE.AND P3, PT, R0, 0x1, PT ;  /* 0x000000010000780c */ /* 0x000fe20003f65270 */
[----:B------:R-:W-:Y:S02]  /*1c40*/  IMAD R9, R9, c[0x0][0x1d0], RZ ;  /* 0x0000740009097a24 */ /* 0x000fe400078e02ff */
[----:B------:R-:W-:-:S03]  /*1c50*/  IMAD.MOV.U32 R183, RZ, RZ, RZ ;  /* 0x000000ffffb77224 */ /* 0x000fc600078e00ff */
        /* <DEDUP_REMOVED lines=10> */
[----:B------:R1:W2:Y:S01]  /*1d00*/  @!P1 LDG.E R183, [R4.64] ;  /* 0x0000000604b79981 */ /* 0x0002a2000c1e1900 */
[----:B------:R-:W-:Y:S01]  /*1d10*/  IADD3 R0, -R0, RZ, RZ ;  /* 0x000000ff00007210 */ /* 0x000fe20007ffe1ff */
[----:B------:R-:W-:Y:S01]  /*1d20*/  IMAD.WIDE.U32 R216, R227, c[0x0][0x1e8], RZ ;  /* 0x00007a00e3d87a25 */ /* 0x000fe200078e00ff */
[----:B------:R-:W-:Y:S01]  /*1d30*/  SHF.L.U64.HI R104, R208, 0x1, R16 ;  /* 0x00000001d0687819 */ /* 0x000fe20000010210 */
[----:B------:R-:W-:Y:S01]  /*1d40*/  BSSY B0, `(.L_x_1027) ;  /* 0x00001a6000007945 */ /* 0x000fe20003800000 */
[----:B------:R-:W-:Y:S01]  /*1d50*/  SHF.L.U64.HI R101, R197, 0x1, R17 ;  /* 0x00000001c5657819 */ /* 0x000fe20000010211 */
[----:B------:R-:W-:Y:S01]  /*1d60*/  IMAD R186, R0, c[0x0][0x2b8], R2 ;  /* 0x0000ae0000ba7a24 */ /* 0x000fe200078e0202 */
[----:B------:R-:W-:Y:S01]  /*1d70*/  IADD3 R170, R103, 0x20, RZ ;  /* 0x0000002067aa7810 */ /* 0x000fe20007ffe0ff */
[----:B------:R-:W-:Y:S01]  /*1d80*/  IMAD R106, R100, -0x40, R9 ;  /* 0xffffffc0646a7824 */ /* 0x000fe200078e0209 */
[----:B------:R-:W-:Y:S01]  /*1d90*/  SHF.L.U64.HI R102, R207, 0x1, R15 ;  /* 0x00000001cf667819 */ /* 0x000fe2000001020f */
[----:B------:R-:W-:-:S04]  /*1da0*/  IMAD.WIDE.U32 R2, R186, c[0x0][0x1e0], RZ ;  /* 0x00007800ba027a25 */ /* 0x000fc800078e00ff */
[----:B------:R-:W-:Y:S02]  /*1db0*/  IMAD.IADD R22, R106, 0x1, -R214 ;  /* 0x000000016a167824 */ /* 0x000fe400078e0ad6 */
[----:B------:R-:W-:Y:S02]  /*1dc0*/  IMAD R7, R13, c[0x0][0x210], RZ ;  /* 0x000084000d077a24 */ /* 0x000fe400078e02ff */
[----:B------:R-:W-:Y:S01]  /*1dd0*/  IMAD.WIDE.U32 R220, R227, c[0x0][0x210], RZ ;  /* 0x00008400e3dc7a25 */ /* 0x000fe200078e00ff */
[C---:B------:R-:W-:Y:S02]  /*1de0*/  ISETP.GE.AND P2, PT, R22.reuse, 0x1, PT ;  /* 0x000000011600780c */ /* 0x040fe40003f46270 */
[----:B------:R-:W-:Y:S01]  /*1df0*/  ISETP.GE.AND P6, PT, R22, 0x21, PT ;  /* 0x000000211600780c */ /* 0x000fe20003fc6270 */
[----:B------:R-:W-:Y:S02]  /*1e00*/  IMAD.SHL.U32 R107, R197, 0x2, RZ ;  /* 0x00000002c56b7824 */ /* 0x000fe400078e00ff */
[----:B------:R-:W-:Y:S01]  /*1e10*/  IMAD.SHL.U32 R109, R207, 0x2, RZ ;  /* 0x00000002cf6d7824 */ /* 0x000fe200078e00ff */
[----:B-1----:R-:W-:Y:S01]  /*1e20*/  SHF.R.S32.HI R5, RZ, 0x1f, R186 ;  /* 0x0000001fff057819 */ /* 0x002fe200000114ba */
[----:B------:R-:W-:-:S04]  /*1e30*/  IMAD.SHL.U32 R108, R208, 0x2, RZ ;  /* 0x00000002d06c7824 */ /* 0x000fc800078e00ff */
[----:B------:R-:W-:Y:S02]  /*1e40*/  IMAD R0, R5, c[0x0][0x1e0], RZ ;  /* 0x0000780005007a24 */ /* 0x000fe400078e02ff */
[----:B------:R-:W-:Y:S02]  /*1e50*/  @P2 ISETP.GE.AND P1, PT, R197, c[0x0][0x1d4], PT ;  /* 0x00007500c5002a0c */ /* 0x000fe40003f26270 */
[----:B------:R-:W-:Y:S01]  /*1e60*/  IMAD R0, R186, c[0x0][0x1e4], R0 ;  /* 0x00007900ba007a24 */ /* 0x000fe200078e0200 */
[----:B------:R-:W-:-:S03]  /*1e70*/  @P2 ISETP.GE.AND P5, PT, R208, c[0x0][0x1d4], PT ;  /* 0x00007500d0002a0c */ /* 0x000fc60003fa6270 */
[----:B------:R-:W-:Y:S02]  /*1e80*/  IMAD.IADD R3, R3, 0x1, R0 ;  /* 0x0000000103037824 */ /* 0x000fe400078e0200 */
[----:B------:R-:W-:-:S04]  /*1e90*/  IMAD R0, R13, c[0x0][0x1e8], RZ ;  /* 0x00007a000d007a24 */ /* 0x000fc800078e02ff */
[----:B------:R-:W-:-:S04]  /*1ea0*/  IMAD R0, R227, c[0x0][0x1ec], R0 ;  /* 0x00007b00e3007a24 */ /* 0x000fc800078e0200 */
[----:B------:R-:W-:Y:S01]  /*1eb0*/  IMAD.IADD R222, R217, 0x1, R0 ;  /* 0x00000001d9de7824 */ /* 0x000fe200078e0200 */
[----:B--2-4-:R-:W-:Y:S01]  /*1ec0*/  SHF.R.S32.HI R11, RZ, 0x1f, R183 ;  /* 0x0000001fff0b7819 */ /* 0x014fe200000114b7 */
[----:B------:R-:W-:-:S04]  /*1ed0*/  IMAD.WIDE.U32 R2, R183, c[0x0][0x1f0], R2 ;  /* 0x00007c00b7027a25 */ /* 0x000fc800078e0002 */
[C---:B------:R-:W-:Y:S01]  /*1ee0*/  IMAD R4, R11.reuse, c[0x0][0x1f0], RZ ;  /* 0x00007c000b047a24 */ /* 0x040fe200078e02ff */
[----:B------:R-:W-:Y:S01]  /*1ef0*/  IADD3 R0, P0, R2, R216, RZ ;  /* 0x000000d802007210 */ /* 0x000fe20007f1e0ff */
[----:B------:R-:W-:Y:S02]  /*1f00*/  IMAD R11, R11, c[0x0][0x218], RZ ;  /* 0x000086000b0b7a24 */ /* 0x000fe400078e02ff */
[C---:B------:R-:W-:Y:S02]  /*1f10*/  IMAD R4, R183.reuse, c[0x0][0x1f4], R4 ;  /* 0x00007d00b7047a24 */ /* 0x040fe400078e0204 */
[----:B------:R-:W-:-:S03]  /*1f20*/  IMAD R11, R183, c[0x0][0x21c], R11 ;  /* 0x00008700b70b7a24 */ /* 0x000fc600078e020b */
[----:B------:R-:W-:Y:S01]  /*1f30*/  IADD3.X R2, R222, R3, R4, P0, !PT ;  /* 0x00000003de027210 */ /* 0x000fe200007fe404 */
[----:B------:R-:W-:Y:S01]  /*1f40*/  IMAD R4, R5, c[0x0][0x208], RZ ;  /* 0x0000820005047a24 */ /* 0x000fe200078e02ff */
[----:B------:R-:W-:-:S03]  /*1f50*/  LEA R6, P0, R0, c[0x0][0x1c8], 0x1 ;  /* 0x0000720000067a11 */ /* 0x000fc600078008ff */
[----:B------:R-:W-:Y:S01]  /*1f60*/  IMAD R5, R186, c[0x0][0x20c], R4 ;  /* 0x00008300ba057a24 */ /* 0x000fe200078e0204 */
[----:B------:R-:W-:Y:S01]  /*1f70*/  LEA.HI.X R10, R0, c[0x0][0x1cc], R2, 0x1, P0 ;  /* 0x00007300000a7a11 */ /* 0x000fe200000f0c02 */
[----:B------:R-:W-:Y:S01]  /*1f80*/  IMAD.WIDE.U32 R2, R186, c[0x0][0x208], RZ ;  /* 0x00008200ba027a25 */ /* 0x000fe200078e00ff */
[----:B------:R-:W1:Y:S03]  /*1f90*/  SHFL.IDX PT, R0, R6, RZ, 0x181f ;  /* 0x00181fff06007589 */ /* 0x000e6600000e0000 */
[----:B------:R-:W-:Y:S01]  /*1fa0*/  IMAD.IADD R3, R3, 0x1, R5 ;  /* 0x0000000103037824 */ /* 0x000fe200078e0205 */
[----:B------:R-:W2:Y:S03]  /*1fb0*/  SHFL.IDX PT, R8, R10, RZ, 0x181f ;  /* 0x00181fff0a087589 */ /* 0x000ea600000e0000 */
[----:B------:R-:W-:Y:S01]  /*1fc0*/  IMAD.WIDE.U32 R2, R183, c[0x0][0x218], R2 ;  /* 0x00008600b7027a25 */ /* 0x000fe200078e0002 */
[----:B------:R3:W4:Y:S04]  /*1fd0*/  SHFL.IDX PT, R9, R6, 0x1, 0x181f ;  /* 0x00381f0006097f89 */ /* 0x00072800000e0000 */
[----:B------:R-:W5:Y:S01]  /*1fe0*/  SHFL.IDX PT, R10, R10, 0x1, 0x181f ;  /* 0x00381f000a0a7f89 */ /* 0x000f6200000e0000 */
[----:B-1----:R-:W-:-:S04]  /*1ff0*/  @P2 LEA R4, P0, R197, R0, 0x1 ;  /* 0x00000000c5042211 */ /* 0x002fc800078008ff */
[----:B--2---:R-:W-:Y:S02]  /*2000*/  @P2 LEA.HI.X R5, R197, R8, R17, 0x1, P0 ;  /* 0x00000008c5052211 */ /* 0x004fe400000f0c11 */
[----:B---3--:R-:W-:-:S03]  /*2010*/  @P2 LEA R6, P0, R208, R0, 0x1 ;  /* 0x00000000d0062211 */ /* 0x008fc600078008ff */
[----:B------:R1:W-:Y:S02]  /*2020*/  @P2 LDGSTS.E.BYPASS.LTC128B.128 [R182+0x6100], [R4.64], !P1 ;  /* 0x0610000004b62fae */ /* 0x0003e4000c901d46 */
[----:B-1----:R-:W-:Y:S01]  /*2030*/  IMAD R5, R227, c[0x0][0x214], R7 ;  /* 0x00008500e3057a24 */ /* 0x002fe200078e0207 */
[----:B------:R-:W-:Y:S02]  /*2040*/  @P2 LEA.HI.X R7, R208, R8, R16, 0x1, P0 ;  /* 0x00000008d0072211 */ /* 0x000fe400000f0c10 */
[C---:B------:R-:W-:Y:S02]  /*2050*/  @P2 ISETP.GE.AND P0, PT, R207.reuse, c[0x0][0x1d4], PT ;  /* 0x00007500cf002a0c */ /* 0x040fe40003f06270 */
[----:B------:R-:W-:Y:S01]  /*2060*/  @P2 LEA R4, P1, R207, R0, 0x1 ;  /* 0x00000000cf042211 */ /* 0x000fe200078208ff */
[----:B------:R1:W-:Y:S01]  /*2070*/  @P2 LDGSTS.E.BYPASS.LTC128B.128 [R182+0x8100], [R6.64], !P5 ;  /* 0x0810000006b62fae */ /* 0x0003e2000e901d46 */
[----:B------:R-:W-:Y:S02]  /*2080*/  IADD3 R224, R221, R5, RZ ;  /* 0x00000005dde07210 */ /* 0x000fe40007ffe0ff */
[----:B------:R-:W-:-:S02]  /*2090*/  @P2 LEA.HI.X R5, R207, R8, R15, 0x1, P1 ;  /* 0x00000008cf052211 */ /* 0x000fc400008f0c0f */
[----:B------:R-:W-:-:S04]  /*20a0*/  IADD3 R0, P1, R2, R220, RZ ;  /* 0x000000dc02007210 */ /* 0x000fc80007f3e0ff */
[----:B------:R-:W-:Y:S01]  /*20b0*/  IADD3.X R11, R224, R3, R11, P1, !PT ;  /* 0x00000003e00b7210 */ /* 0x000fe20000ffe40b */
[----:B------:R2:W-:Y:S01]  /*20c0*/  @P2 LDGSTS.E.BYPASS.LTC128B.128 [R182+0xa100], [R4.64], !P0 ;  /* 0x0a10000004b62fae */ /* 0x0005e2000c101d46 */
[----:B------:R-:W-:Y:S02]  /*20d0*/  @P6 ISETP.GE.AND P2, PT, R197, c[0x0][0x1d4], PT ;  /* 0x00007500c5006a0c */ /* 0x000fe40003f46270 */
[----:B------:R-:W-:-:S04]  /*20e0*/  LEA R8, P5, R0, c[0x0][0x1f8], 0x1 ;  /* 0x00007e0000087a11 */ /* 0x000fc800078a08ff */
[----:B------:R-:W-:Y:S02]  /*20f0*/  LEA.HI.X R11, R0, c[0x0][0x1fc], R11, 0x1, P5 ;  /* 0x00007f00000b7a11 */ /* 0x000fe400028f0c0b */
[CC--:B----4-:R-:W-:Y:S01]  /*2100*/  @P6 LEA R2, P5, R207.reuse, R9.reuse, 0x1 ;  /* 0x00000009cf026211 */ /* 0x0d0fe200078a08ff */
[----:B------:R-:W3:Y:S03]  /*2110*/  SHFL.IDX PT, R0, R8, RZ, 0x181f ;  /* 0x00181fff08007589 */ /* 0x000ee600000e0000 */
[----:B-----5:R-:W-:Y:S02]  /*2120*/  @P6 LEA.HI.X R3, R207, R10, R15, 0x1, P5 ;  /* 0x0000000acf036211 */ /* 0x020fe400028f0c0f */
[----:B-1----:R-:W-:-:S04]  /*2130*/  @P6 LEA R6, P1, R197, R9, 0x1 ;  /* 0x00000009c5066211 */ /* 0x002fc800078208ff */
[----:B------:R-:W-:Y:S02]  /*2140*/  @P6 LEA.HI.X R7, R197, R10, R17, 0x1, P1 ;  /* 0x0000000ac5076211 */ /* 0x000fe400008f0c11 */
[----:B------:R-:W-:-:S03]  /*2150*/  @P6 ISETP.GE.AND P1, PT, R208, c[0x0][0x1d4], PT ;  /* 0x00007500d0006a0c */ /* 0x000fc60003f26270 */
[----:B------:R1:W-:Y:S01]  /*2160*/  @P6 LDGSTS.E.BYPASS.LTC128B.128 [R182+0x7100], [R6.64], !P2 ;  /* 0x0710000006b66fae */ /* 0x0003e2000d101d46 */
[----:B--2---:R-:W-:-:S04]  /*2170*/  @P6 LEA R4, P0, R208, R9, 0x1 ;  /* 0x00000009d0046211 */ /* 0x004fc800078008ff */
[----:B------:R-:W-:Y:S02]  /*2180*/  @P6 LEA.HI.X R5, R208, R10, R16, 0x1, P0 ;  /* 0x0000000ad0056211 */ /* 0x000fe400000f0c10 */
[----:B------:R-:W-:-:S03]  /*2190*/  @P6 ISETP.GE.AND P0, PT, R207, c[0x0][0x1d4], PT ;  /* 0x00007500cf006a0c */ /* 0x000fc60003f06270 */
[----:B------:R2:W-:Y:S10]  /*21a0*/  @P6 LDGSTS.E.BYPASS.LTC128B.128 [R182+0x9100], [R4.64], !P1 ;  /* 0x0910000004b66fae */ /* 0x0005f4000c901d46 */
[----:B------:R4:W-:Y:S01]  /*21b0*/  @P6 LDGSTS.E.BYPASS.LTC128B.128 [R182+0xb100], [R2.64], !P0 ;  /* 0x0b10000002b66fae */ /* 0x0009e2000c101d46 */
[----:B------:R-:W-:-:S02]  /*21c0*/  R2P PR, R212, 0x6 ;  /* 0x00000006d4007804 */ /* 0x000fc40000000000 */
[C---:B---3--:R-:W-:Y:S01]  /*21d0*/  IADD3 R16, P0, R0.reuse, R107, RZ ;  /* 0x0000006b00107210 */ /* 0x048fe20007f1e0ff */
[----:B------:R-:W0:Y:S01]  /*21e0*/  LDGDEPBAR ;  /* 0x00000000000079af */ /* 0x000e220000000000 */
[----:B------:R-:W-:Y:S02]  /*21f0*/  IADD3 R14, P6, R0, R108, RZ ;  /* 0x0000006c000e7210 */ /* 0x000fe40007fde0ff */
[----:B------:R-:W-:Y:S01]  /*2200*/  ISETP.GE.AND P5, PT, R197, c[0x0][0x1d4], PT ;  /* 0x00007500c5007a0c */ /* 0x000fe20003fa6270 */
[----:B-1----:R-:W1:Y:S06]  /*2210*/  SHFL.IDX PT, R6, R11, RZ, 0x181f ;  /* 0x00181fff0b067589 */ /* 0x002e6c00000e0000 */
[----:B------:R-:W-:-:S02]  /*2220*/  @P1 IADD3 R170, R103, -0x20, RZ ;  /* 0xffffffe067aa1810 */ /* 0x000fc40007ffe0ff */
[----:B------:R-:W-:Y:S01]  /*2230*/  IADD3 R12, P1, R0, R109, RZ ;  /* 0x0000006d000c7210 */ /* 0x000fe20007f3e0ff */
[----:B------:R-:W-:Y:S01]  /*2240*/  IMAD.MOV.U32 R0, RZ, RZ, 0x40 ;  /* 0x00000040ff007424 */ /* 0x000fe200078e00ff */
[C---:B------:R-:W-:Y:S02]  /*2250*/  IADD3 R171, R170.reuse, 0x4000, RZ ;  /* 0x00004000aaab7810 */ /* 0x040fe40007ffe0ff */
[----:B------:R-:W-:Y:S02]  /*2260*/  IADD3 R175, R170, 0x2000, RZ ;  /* 0x00002000aaaf7810 */ /* 0x000fe40007ffe0ff */
[----:B------:R-:W-:Y:S02]  /*2270*/  SEL R0, R0, 0xffffffc0, !P2 ;  /* 0xffffffc000007807 */ /* 0x000fe40005000000 */
[C---:B------:R-:W-:Y:S02]  /*2280*/  IADD3 R173, R170.reuse, 0x3000, RZ ;  /* 0x00003000aaad7810 */ /* 0x040fe40007ffe0ff */
[----:B------:R-:W-:Y:S01]  /*2290*/  IADD3 R172, R170, 0x2800, RZ ;  /* 0x00002800aaac7810 */ /* 0x000fe20007ffe0ff */
[----:B----4-:R-:W3:Y:S01]  /*22a0*/  SHFL.IDX PT, R2, R8, 0x1, 0x181f ;  /* 0x00381f0008027f89 */ /* 0x010ee200000e0000 */
[----:B------:R-:W-:-:S04]  /*22b0*/  DEPBAR.LE SB0, 0x1 ;  /* 0x000080400000791a */ /* 0x000fc80000000000 */
[----:B------:R-:W-:-:S04]  /*22c0*/  DEPBAR.LE SB0, 0x0 ;  /* 0x000080000000791a */ /* 0x000fc80000000000 */
[----:B------:R-:W-:Y:S01]  /*22d0*/  BAR.SYNC.DEFER_BLOCKING 0x0 ;  /* 0x0000000000007b1d */ /* 0x000fe20000010000 */
[C---:B-1----:R-:W-:Y:S01]  /*22e0*/  IMAD.X R17, R6.reuse, 0x1, R101, P0 ;  /* 0x0000000106117824 */ /* 0x042fe200000e0665 */
[C---:B------:R-:W-:Y:S01]  /*22f0*/  IADD3.X R15, R6.reuse, R104, RZ, P6, !PT ;  /* 0x00000068060f7210 */ /* 0x040fe200037fe4ff */
[----:B------:R-:W-:Y:S01]  /*2300*/  IMAD.X R13, R6, 0x1, R102, P1 ;  /* 0x00000001060d7824 */ /* 0x000fe200008e0666 */
[----:B------:R-:W-:Y:S01]  /*2310*/  ISETP.GE.AND P6, PT, R208, c[0x0][0x1d4], PT ;  /* 0x00007500d0007a0c */ /* 0x000fe20003fc6270 */
[--C-:B------:R-:W-:Y:S01]  /*2320*/  IMAD.IADD R161, R103, 0x1, R0.reuse ;  /* 0x0000000167a17824 */ /* 0x100fe200078e0200 */
[----:B------:R-:W1:Y:S01]  /*2330*/  SHFL.IDX PT, R3, R11, 0x1, 0x181f ;  /* 0x00381f000b037f89 */ /* 0x000e6200000e0000 */
[----:B------:R-:W-:Y:S01]  /*2340*/  IMAD.IADD R160, R171, 0x1, R0 ;  /* 0x00000001aba07824 */ /* 0x000fe200078e0200 */
[C---:B------:R-:W-:Y:S02]  /*2350*/  IADD3 R174, R170.reuse, 0x3800, RZ ;  /* 0x00003800aaae7810 */ /* 0x040fe40007ffe0ff */
[----:B------:R-:W-:-:S02]  /*2360*/  IADD3 R176, R170, 0x4800, RZ ;  /* 0x00004800aab07810 */ /* 0x000fc40007ffe0ff */
[C---:B------:R-:W-:Y:S02]  /*2370*/  IADD3 R177, R170.reuse, 0x5000, RZ ;  /* 0x00005000aab17810 */ /* 0x040fe40007ffe0ff */
[----:B------:R-:W-:Y:S02]  /*2380*/  IADD3 R178, R170, 0x5800, RZ ;  /* 0x00005800aab27810 */ /* 0x000fe40007ffe0ff */
[C---:B---3--:R-:W-:Y:S02]  /*2390*/  IADD3 R20, P0, R2.reuse, R107, RZ ;  /* 0x0000006b02147210 */ /* 0x048fe40007f1e0ff */
[----:B------:R-:W-:Y:S02]  /*23a0*/  IADD3 R18, P1, R2, R108, RZ ;  /* 0x0000006c02127210 */ /* 0x000fe40007f3e0ff */
[C---:B------:R-:W-:Y:S02]  /*23b0*/  IADD3 R181, R170.reuse, 0x1800, RZ ;  /* 0x00001800aab57810 */ /* 0x040fe40007ffe0ff */
[C---:B------:R-:W-:Y:S01]  /*23c0*/  IADD3 R180, R170.reuse, 0x1000, RZ ;  /* 0x00001000aab47810 */ /* 0x040fe20007ffe0ff */
[----:B------:R-:W-:Y:S01]  /*23d0*/  LDSM.16.M88.4 R8, [R166] ;  /* 0x00000000a608783b */ /* 0x000fe20000000200 */
[----:B------:R-:W-:-:S03]  /*23e0*/  IADD3 R179, R170, 0x800, RZ ;  /* 0x00000800aab37810 */ /* 0x000fc60007ffe0ff */
[----:B------:R-:W3:Y:S01]  /*23f0*/  LDSM.16.M88.4 R28, [R103] ;  /* 0x00000000671c783b */ /* 0x000ee20000000200 */
[C---:B-1----:R-:W-:Y:S01]  /*2400*/  IMAD.X R21, R3.reuse, 0x1, R101, P0 ;  /* 0x0000000103157824 */ /* 0x042fe200000e0665 */
[C---:B------:R-:W-:Y:S01]  /*2410*/  ISETP.LT.OR P0, PT, R22.reuse, 0x1, P5 ;  /* 0x000000011600780c */ /* 0x040fe20002f01670 */
[----:B------:R-:W-:Y:S01]  /*2420*/  IMAD.X R19, R3, 0x1, R104, P1 ;  /* 0x0000000103137824 */ /* 0x000fe200008e0668 */
[C---:B------:R-:W-:Y:S01]  /*2430*/  ISETP.LT.OR P1, PT, R22.reuse, 0x1, P6 ;  /* 0x000000011600780c */ /* 0x040fe20003721670 */
[----:B------:R-:W-:Y:S01]  /*2440*/  LDSM.16.M88.4 R32, [R103+0x800] ;  /* 0x000800006720783b */ /* 0x000fe20000000200 */
[C---:B------:R-:W-:Y:S02]  /*2450*/  ISETP.LT.OR P5, PT, R22.reuse, 0x21, P5 ;  /* 0x000000211600780c */ /* 0x040fe40002fa1670 */
[C---:B------:R-:W-:Y:S01]  /*2460*/  ISETP.LT.OR P6, PT, R22.reuse, 0x21, P6 ;  /* 0x000000211600780c */ /* 0x040fe200037c1670 */
[----:B------:R-:W1:Y:S04]  /*2470*/  LDSM.16.M88.4 R44, [R103+0x1000] ;  /* 0x00100000672c783b */ /* 0x000e680000000200 */
[----:B------:R-:W-:Y:S04]  /*2480*/  LDSM.16.M88.4 R60, [R103+0x1800] ;  /* 0x00180000673c783b */ /* 0x000fe80000000200 */
[----:B--2---:R-:W-:Y:S04]  /*2490*/  LDSM.16.M88.4 R4, [R167] ;  /* 0x00000000a704783b */ /* 0x004fe80000000200 */
[----:B------:R-:W2:Y:S04]  /*24a0*/  LDSM.16.M88.4 R40, [R170] ;  /* 0x00000000aa28783b */ /* 0x000ea80000000200 */
[----:B------:R-:W4:Y:S04]  /*24b0*/  LDSM.16.M88.4 R64, [R170+0x800] ;  /* 0x00080000aa40783b */ /* 0x000f280000000200 */
[----:B------:R-:W-:Y:S04]  /*24c0*/  LDSM.16.M88.4 R76, [R170+0x1000] ;  /* 0x00100000aa4c783b */ /* 0x000fe80000000200 */
[----:B------:R-:W-:Y:S04]  /*24d0*/  LDSM.16.M88.4 R84, [R170+0x1800] ;  /* 0x00180000aa54783b */ /* 0x000fe80000000200 */
[----:B------:R-:W-:Y:S01]  /*24e0*/  @!PT LDS RZ, [RZ] ;  /* 0x00000000fffff984 */ /* 0x000fe20000000800 */
[----:B------:R-:W-:Y:S01]  /*24f0*/  @!PT LDS RZ, [RZ] ;  /* 0x00000000fffff984 */ /* 0x000fe20000000800 */
[----:B------:R-:W-:Y:S01]  /*2500*/  @!PT LDS RZ, [RZ] ;  /* 0x00000000fffff984 */ /* 0x000fe20000000800 */
[----:B------:R5:W-:Y:S01]  /*2510*/  LDGSTS.E.BYPASS.LTC128B.128 [R182+0x100], [R16.64], !P0 ;  /* 0x0010000010b67fae */ /* 0x000be2000c101d46 */
[----:B------:R-:W-:Y:S01]  /*2520*/  ISETP.GE.AND P0, PT, R207, c[0x0][0x1d4], PT ;  /* 0x00007500cf007a0c */ /* 0x000fe20003f06270 */
[----:B---3--:R-:W-:Y:S02]  /*2530*/  HMMA.16816.F32 R24, R8, R28, RZ ;  /* 0x0000001c0818723c */ /* 0x008fe400000018ff */
[----:B------:R3:W-:Y:S01]  /*2540*/  LDGSTS.E.BYPASS.LTC128B.128 [R182+0x2100], [R14.64], !P1 ;  /* 0x021000000eb67fae */ /* 0x0007e2000c901d46 */
[----:B------:R-:W-:-:S02]  /*2550*/  ISETP.LT.OR P1, PT, R22, 0x1, P0 ;  /* 0x000000011600780c */ /* 0x000fc40000721670 */
[----:B------:R-:W-:-:S03]  /*2560*/  ISETP.LT.OR P0, PT, R22, 0x21, P0 ;  /* 0x000000211600780c */ /* 0x000fc60000701670 */
[C---:B------:R-:W-:Y:S08]  /*2570*/  HMMA.16816.F32 R28, R8.reuse, R30, RZ ;  /* 0x0000001e081c723c */ /* 0x040ff000000018ff */
[----:B------:R3:W-:Y:S01]  /*2580*/  LDGSTS.E.BYPASS.LTC128B.128 [R182+0x4100], [R12.64], !P1 ;  /* 0x041000000cb67fae */ /* 0x0007e2000c901d46 */
[----:B------:R-:W-:Y:S01]  /*2590*/  IADD3 R2, P1, R2, R109, RZ ;  /* 0x0000006d02027210 */ /* 0x000fe20007f3e0ff */
[----:B-1----:R-:W-:Y:S02]  /*25a0*/  HMMA.16816.F32 R36, R8, R44, RZ ;  /* 0x0000002c0824723c */ /* 0x002fe400000018ff */
[----:B------:R1:W-:Y:S01]  /*25b0*/  LDGSTS.E.BYPASS.LTC128B.128 [R182+0x1100], [R20.64], !P5 ;  /* 0x0110000014b67fae */ /* 0x0003e2000e901d46 */
[----:B------:R-:W-:-:S02]  /*25c0*/  IADD3.X R3, R3, R102, RZ, P1, !PT ;  /* 0x0000006603037210 */ /* 0x000fc40000ffe4ff */
[----:B------:R-:W-:Y:S01]  /*25d0*/  ISETP.GT.AND P1, PT, R105, 0x3f, PT ;  /* 0x0000003f6900780c */ /* 0x000fe20003f24270 */
[----:B------:R5:W-:Y:S02]  /*25e0*/  LDGSTS.E.BYPASS.LTC128B.128 [R182+0x3100], [R18.64], !P6 ;  /* 0x0310000012b67fae */ /* 0x000be4000f101d46 */
[----:B--2---:R-:W-:Y:S02]  /*25f0*/  HMMA.16816.F32 R52, R4, R40, R24 ;  /* 0x000000280434723c */ /* 0x004fe40000001818 */
[----:B------:R2:W-:Y:S01]  /*2600*/  LDGSTS.E.BYPASS.LTC128B.128 [R182+0x5100], [R2.64], !P0 ;  /* 0x0510000002b67fae */ /* 0x0005e2000c101d46 */
[----:B------:R-:W-:-:S03]  /*2610*/  ISETP.GT.AND P0, PT, R100, R213, PT ;  /* 0x000000d56400720c */ /* 0x000fc60003f04270 */
[----:B------:R-:W-:Y:S02]  /*2620*/  LDSM.16.M88.4 R68, [R161] ;  /* 0x00000000a144783b */ /* 0x000fe40000000200 */
[C---:B------:R-:W-:Y:S02]  /*2630*/  HMMA.16816.F32 R24, R8.reuse, R32, RZ ;  /* 0x000000200818723c */ /* 0x040fe400000018ff */
[----:B------:R-:W-:Y:S04]  /*2640*/  LDSM.16.M88.4 R88, [R160+-0x4000] ;  /* 0xffc00000a058783b */ /* 0x000fe80000000200 */
[----:B------:R-:W-:Y:S02]  /*2650*/  LDSM.16.M88.4 R72, [R161+0x800] ;  /* 0x00080000a148783b */ /* 0x000fe40000000200 */
[C---:B------:R-:W-:Y:S02]  /*2660*/  HMMA.16816.F32 R48, R8.reuse, R46, RZ ;  /* 0x0000002e0830723c */ /* 0x040fe400000018ff */
[----:B---3--:R-:W3:Y:S04]  /*2670*/  LDSM.16.M88.4 R12, [R169] ;  /* 0x00000000a90c783b */ /* 0x008ee80000000200 */
[----:B-1----:R-:W1:Y:S02]  /*2680*/  LDSM.16.M88.4 R20, [R168] ;  /* 0x00000000a814783b */ /* 0x002e640000000200 */
[C---:B------:R-:W-:Y:S02]  /*2690*/  HMMA.16816.F32 R56, R8.reuse, R60, RZ ;  /* 0x0000003c0838723c */ /* 0x040fe400000018ff */
[----:B------:R-:W1:Y:S04]  /*26a0*/  LDSM.16.M88.4 R80, [R161+0x1000] ;  /* 0x00100000a150783b */ /* 0x000e680000000200 */
[----:B------:R-:W-:Y:S02]  /*26b0*/  LDSM.16.M88.4 R96, [R103+0x2000] ;  /* 0x002000006760783b */ /* 0x000fe40000000200 */
[C---:B-----5:R-:W-:Y:S02]  /*26c0*/  HMMA.16816.F32 R16, R8.reuse, R34, RZ ;  /* 0x000000220810723c */ /* 0x060fe400000018ff */
[----:B------:R-:W-:Y:S04]  /*26d0*/  LDSM.16.M88.4 R92, [R175] ;  /* 0x00000000af5c783b */ /* 0x000fe80000000200 */
[----:B------:R-:W0:Y:S02]  /*26e0*/  LDGDEPBAR ;  /* 0x00000000000079af */ /* 0x000e240000000000 */
[----:B------:R-:W-:Y:S02]  /*26f0*/  HMMA.16816.F32 R44, R8, R62, RZ ;  /* 0x0000003e082c723c */ /* 0x000fe400000018ff */
[----:B------:R-:W5:Y:S06]  /*2700*/  LDSM.16.M88.4 R60, [R161+0x1800] ;  /* 0x00180000a13c783b */ /* 0x000f6c0000000200 */
[C---:B------:R-:W-:Y:S08]  /*2710*/  HMMA.16816.F32 R40, R4.reuse, R42, R28 ;  /* 0x0000002a0428723c */ /* 0x040ff0000000181c */
[----:B----4-:R-:W-:Y:S08]  /*2720*/  HMMA.16816.F32 R32, R4, R64, R24 ;  /* 0x000000400420723c */ /* 0x010ff00000001818 */
[----:B---3--:R-:W-:Y:S08]  /*2730*/  HMMA.16816.F32 R28, R12, R68, R52 ;  /* 0x000000440c1c723c */ /* 0x008ff00000001834 */
[C---:B------:R-:W-:Y:S01]  /*2740*/  HMMA.16816.F32 R24, R4.reuse, R66, R16 ;  /* 0x000000420418723c */ /* 0x040fe20000001810 */
[----:B------:R-:W3:Y:S04]  /*2750*/  LDSM.16.M88.4 R16, [R166+0x4000] ;  /* 0x00400000a610783b */ /* 0x000ee80000000200 */
[----:B------:R-:W4:Y:S03]  /*2760*/  LDSM.16.M88.4 R64, [R160+-0x3800] ;  /* 0xffc80000a040783b */ /* 0x000f260000000200 */
[C---:B------:R-:W-:Y:S08]  /*2770*/  HMMA.16816.F32 R8, R4.reuse, R76, R36 ;  /* 0x0000004c0408723c */ /* 0x040ff00000001824 */
[C---:B------:R-:W-:Y:S01]  /*2780*/  HMMA.16816.F32 R48, R4.reuse, R78, R48 ;  /* 0x0000004e0430723c */ /* 0x040fe20000001830 */
[----:B------:R-:W2:Y:S07]  /*2790*/  LDSM.16.M88.4 R76, [R160+-0x3000] ;  /* 0xffd00000a04c783b */ /* 0x000eae0000000200 */
[C---:B------:R-:W-:Y:S08]  /*27a0*/  HMMA.16816.F32 R52, R4.reuse, R84, R56 ;  /* 0x000000540434723c */ /* 0x040ff00000001838 */
[----:B------:R-:W-:Y:S01]  /*27b0*/  HMMA.16816.F32 R44, R4, R86, R44 ;  /* 0x00000056042c723c */ /* 0x000fe2000000182c */
[----:B------:R-:W-:Y:S07]  /*27c0*/  LDSM.16.M88.4 R84, [R103+0x2800] ;  /* 0x002800006754783b */ /* 0x000fee0000000200 */
[----:B-1----:R-:W-:Y:S08]  /*27d0*/  HMMA.16816.F32 R4, R20, R88, R28 ;  /* 0x000000581404723c */ /* 0x002ff0000000181c */
[C---:B------:R-:W-:Y:S01]  /*27e0*/  HMMA.16816.F32 R40, R12.reuse, R70, R40 ;  /* 0x000000460c28723c */ /* 0x040fe20000001828 */
[----:B------:R-:W-:Y:S07]  /*27f0*/  LDSM.16.M88.4 R68, [R103+0x3800] ;  /* 0x003800006744783b */ /* 0x000fee0000000200 */
[C---:B------:R-:W-:Y:S08]  /*2800*/  HMMA.16816.F32 R36, R12.reuse, R72, R32 ;  /* 0x000000480c24723c */ /* 0x040ff00000001820 */
[C---:B------:R-:W-:Y:S01]  /*2810*/  HMMA.16816.F32 R32, R12.reuse, R74, R24 ;  /* 0x0000004a0c20723c */ /* 0x040fe20000001818 */
[----:B------:R-:W1:Y:S07]  /*2820*/  LDSM.16.M88.4 R72, [R160+-0x2800] ;  /* 0xffd80000a048783b */ /* 0x000e6e0000000200 */
[C---:B------:R-:W-:Y:S01]  /*2830*/  HMMA.16816.F32 R24, R12.reuse, R80, R8 ;  /* 0x000000500c18723c */ /* 0x040fe20000001808 */
[----:B------:R-:W1:Y:S07]  /*2840*/  LDSM.16.M88.4 R8, [R167+0x4000] ;  /* 0x00400000a708783b */ /* 0x000e6e0000000200 */
[C---:B------:R-:W-:Y:S01]  /*2850*/  HMMA.16816.F32 R28, R12.reuse, R82, R48 ;  /* 0x000000520c1c723c */ /* 0x040fe20000001830 */
[----:B------:R-:W-:Y:S07]  /*2860*/  LDSM.16.M88.4 R80, [R161+0x2000] ;  /* 0x00200000a150783b */ /* 0x000fee0000000200 */
[C---:B-----5:R-:W-:Y:S08]  /*2870*/  HMMA.16816.F32 R52, R12.reuse, R60, R52 ;  /* 0x0000003c0c34723c */ /* 0x060ff00000001834 */
[----:B------:R-:W-:Y:S01]  /*2880*/  HMMA.16816.F32 R48, R12, R62, R44 ;  /* 0x0000003e0c30723c */ /* 0x000fe2000000182c */
[----:B------:R-:W5:Y:S07]  /*2890*/  LDSM.16.M88.4 R60, [R103+0x3000] ;  /* 0x00300000673c783b */ /* 0x000f6e0000000200 */
[----:B---3--:R-:W-:Y:S01]  /*28a0*/  HMMA.16816.F32 R12, R16, R96, R4 ;  /* 0x00000060100c723c */ /* 0x008fe20000001804 */
[----:B------:R-:W3:Y:S07]  /*28b0*/  LDSM.16.M88.4 R4, [R169+0x4000] ;  /* 0x00400000a904783b */ /* 0x000eee0000000200 */
[C---:B------:R-:W-:Y:S01]  /*28c0*/  HMMA.16816.F32 R44, R20.reuse, R90, R40 ;  /* 0x0000005a142c723c */ /* 0x040fe20000001828 */
[----:B------:R-:W-:Y:S07]  /*28d0*/  LDSM.16.M88.4 R88, [R160+-0x2000] ;  /* 0xffe00000a058783b */ /* 0x000fee0000000200 */
[C---:B----4-:R-:W-:Y:S08]  /*28e0*/  HMMA.16816.F32 R40, R20.reuse, R64, R36 ;  /* 0x000000401428723c */ /* 0x050ff00000001824 */
[C---:B------:R-:W-:Y:S08]  /*28f0*/  HMMA.16816.F32 R56, R20.reuse, R66, R32 ;  /* 0x000000421438723c */ /* 0x040ff00000001820 */
[C---:B--2---:R-:W-:Y:S08]  /*2900*/  HMMA.16816.F32 R64, R20.reuse, R76, R24 ;  /* 0x0000004c1440723c */ /* 0x044ff00000001818 */
[C---:B------:R-:W-:Y:S01]  /*2910*/  HMMA.16816.F32 R36, R20.reuse, R78, R28 ;  /* 0x0000004e1424723c */ /* 0x040fe2000000181c */
[----:B------:R-:W-:Y:S07]  /*2920*/  LDSM.16.M88.4 R76, [R172] ;  /* 0x00000000ac4c783b */ /* 0x000fee0000000200 */
[C---:B-1----:R-:W-:Y:S01]  /*2930*/  HMMA.16816.F32 R32, R20.reuse, R72, R52 ;  /* 0x000000481420723c */ /* 0x042fe20000001834 */
[----:B------:R-:W1:Y:S07]  /*2940*/  LDSM.16.M88.4 R52, [R173] ;  /* 0x00000000ad34783b */ /* 0x000e6e0000000200 */
[----:B------:R-:W-:Y:S01]  /*2950*/  HMMA.16816.F32 R28, R20, R74, R48 ;  /* 0x0000004a141c723c */ /* 0x000fe20000001830 */
[----:B------:R-:W2:Y:S04]  /*2960*/  LDSM.16.M88.4 R72, [R174] ;  /* 0x00000000ae48783b */ /* 0x000ea80000000200 */
[----:B------:R-:W4:Y:S03]  /*2970*/  LDSM.16.M88.4 R20, [R168+0x4000] ;  /* 0x00400000a814783b */ /* 0x000f260000000200 */
[----:B------:R-:W-:Y:S08]  /*2980*/  HMMA.16816.F32 R12, R8, R92, R12 ;  /* 0x0000005c080c723c */ /* 0x000ff0000000180c */
[C---:B------:R-:W-:Y:S01]  /*2990*/  HMMA.16816.F32 R24, R16.reuse, R98, R44 ;  /* 0x000000621018723c */ /* 0x040fe2000000182c */
[----:B------:R-:W-:Y:S07]  /*29a0*/  LDSM.16.M88.4 R96, [R103+0x4000] ;  /* 0x004000006760783b */ /* 0x000fee0000000200 */
[C---:B------:R-:W-:Y:S08]  /*29b0*/  HMMA.16816.F32 R44, R16.reuse, R86, R56 ;  /* 0x00000056102c723c */ /* 0x040ff00000001838 */
[C---:B-----5:R-:W-:Y:S01]  /*29c0*/  HMMA.16816.F32 R56, R16.reuse, R60, R64 ;  /* 0x0000003c1038723c */ /* 0x060fe20000001840 */
[----:B------:R-:W-:Y:S07]  /*29d0*/  LDSM.16.M88.4 R64, [R161+0x3800] ;  /* 0x00380000a140783b */ /* 0x000fee0000000200 */
[C---:B------:R-:W-:Y:S01]  /*29e0*/  HMMA.16816.F32 R40, R16.reuse, R84, R40 ;  /* 0x000000541028723c */ /* 0x040fe20000001828 */
[----:B------:R-:W5:Y:S07]  /*29f0*/  LDSM.16.M88.4 R84, [R161+0x2800] ;  /* 0x00280000a154783b */ /* 0x000f6e0000000200 */
[C---:B------:R-:W-:Y:S01]  /*2a00*/  HMMA.16816.F32 R48, R16.reuse, R62, R36 ;  /* 0x0000003e1030723c */ /* 0x040fe20000001824 */
[----:B------:R-:W-:Y:S07]  /*2a10*/  LDSM.16.M88.4 R60, [R160+-0x1800] ;  /* 0xffe80000a03c783b */ /* 0x000fee0000000200 */
[C---:B------:R-:W-:Y:S08]  /*2a20*/  HMMA.16816.F32 R36, R16.reuse, R68, R32 ;  /* 0x000000441024723c */ /* 0x040ff00000001820 */
[----:B------:R-:W-:Y:S01]  /*2a30*/  HMMA.16816.F32 R32, R16, R70, R28 ;  /* 0x000000461020723c */ /* 0x000fe2000000181c */
[----:B------:R-:W2:Y:S04]  /*2a40*/  LDSM.16.M88.4 R68, [R161+0x3000] ;  /* 0x00300000a144783b */ /* 0x000ea80000000200 */
[----:B------:R-:W2:Y:S03]  /*2a50*/  LDSM.16.M88.4 R16, [R166+0x8000] ;  /* 0x00800000a610783b */ /* 0x000ea60000000200 */
[----:B---3--:R-:W-:Y:S08]  /*2a60*/  HMMA.16816.F32 R12, R4, R80, R12 ;  /* 0x00000050040c723c */ /* 0x008ff0000000180c */
[C---:B------:R-:W-:Y:S01]  /*2a70*/  HMMA.16816.F32 R28, R8.reuse, R94, R24 ;  /* 0x0000005e081c723c */ /* 0x040fe20000001818 */
[----:B------:R-:W-:Y:S07]  /*2a80*/  LDSM.16.M88.4 R92, [R171] ;  /* 0x00000000ab5c783b */ /* 0x000fee0000000200 */
[C---:B-1----:R-:W-:Y:S08]  /*2a90*/  HMMA.16816.F32 R56, R8.reuse, R52, R56 ;  /* 0x000000340838723c */ /* 0x042ff00000001838 */
[C---:B------:R-:W-:Y:S08]  /*2aa0*/  HMMA.16816.F32 R24, R8.reuse, R76, R40 ;  /* 0x0000004c0818723c */ /* 0x040ff00000001828 */
[C---:B------:R-:W-:Y:S08]  /*2ab0*/  HMMA.16816.F32 R52, R8.reuse, R54, R48 ;  /* 0x000000360834723c */ /* 0x040ff00000001830 */
[C---:B--2---:R-:W-:Y:S08]  /*2ac0*/  HMMA.16816.F32 R48, R8.reuse, R72, R36 ;  /* 0x000000480830723c */ /* 0x044ff00000001824 */
[C---:B------:R-:W-:Y:S01]  /*2ad0*/  HMMA.16816.F32 R44, R8.reuse, R78, R44 ;  /* 0x0000004e082c723c */ /* 0x040fe2000000182c */
[----:B------:R-:W1:Y:S07]  /*2ae0*/  LDSM.16.M88.4 R76, [R160+-0x1000] ;  /* 0xfff00000a04c783b */ /* 0x000e6e0000000200 */
[----:B------:R-:W-:Y:S08]  /*2af0*/  HMMA.16816.F32 R40, R8, R74, R32 ;  /* 0x0000004a0828723c */ /* 0x000ff00000001820 */
[----:B----4-:R-:W-:Y:S01]  /*2b00*/  HMMA.16816.F32 R8, R20, R88, R12 ;  /* 0x000000581408723c */ /* 0x010fe2000000180c */
[----:B------:R-:W2:Y:S07]  /*2b10*/  LDSM.16.M88.4 R12, [R167+0x8000] ;  /* 0x00800000a70c783b */ /* 0x000eae0000000200 */
[C---:B------:R-:W-:Y:S01]  /*2b20*/  HMMA.16816.F32 R36, R4.reuse, R82, R28 ;  /* 0x000000520424723c */ /* 0x040fe2000000181c */
[----:B------:R-:W-:Y:S07]  /*2b30*/  LDSM.16.M88.4 R80, [R161+0x4000] ;  /* 0x00400000a150783b */ /* 0x000fee0000000200 */
[C---:B-----5:R-:W-:Y:S08]  /*2b40*/  HMMA.16816.F32 R28, R4.reuse, R84, R24 ;  /* 0x00000054041c723c */ /* 0x060ff00000001818 */
[C---:B------:R-:W-:Y:S08]  /*2b50*/  HMMA.16816.F32 R32, R4.reuse, R68, R56 ;  /* 0x000000440420723c */ /* 0x040ff00000001838 */
[C---:B------:R-:W-:Y:S01]  /*2b60*/  HMMA.16816.F32 R72, R4.reuse, R64, R48 ;  /* 0x000000400448723c */ /* 0x040fe20000001830 */
[----:B------:R-:W-:Y:S07]  /*2b70*/  LDSM.16.M88.4 R48, [R160+-0x800] ;  /* 0xfff80000a030783b */ /* 0x000fee0000000200 */
[C---:B------:R-:W-:Y:S01]  /*2b80*/  HMMA.16816.F32 R24, R4.reuse, R86, R44 ;  /* 0x000000560418723c */ /* 0x040fe2000000182c */
[----:B------:R-:W-:Y:S07]  /*2b90*/  LDSM.16.M88.4 R84, [R160] ;  /* 0x00000000a054783b */ /* 0x000fee0000000200 */
[C---:B------:R-:W-:Y:S01]  /*2ba0*/  HMMA.16816.F32 R68, R4.reuse, R70, R52 ;  /* 0x000000460444723c */ /* 0x040fe20000001834 */
[----:B------:R-:W3:Y:S07]  /*2bb0*/  LDSM.16.M88.4 R52, [R103+0x4800] ;  /* 0x004800006734783b */ /* 0x000eee0000000200 */
[----:B------:R-:W-:Y:S08]  /*2bc0*/  HMMA.16816.F32 R64, R4, R66, R40 ;  /* 0x000000420440723c */ /* 0x000ff00000001828 */
[----:B------:R-:W-:Y:S01]  /*2bd0*/  HMMA.16816.F32 R4, R16, R96, R8 ;  /* 0x000000601004723c */ /* 0x000fe20000001808 */
[----:B------:R-:W4:Y:S07]  /*2be0*/  LDSM.16.M88.4 R8, [R169+0x8000] ;  /* 0x00800000a908783b */ /* 0x000f2e0000000200 */
[C---:B------:R-:W-:Y:S01]  /*2bf0*/  HMMA.16816.F32 R56, R20.reuse, R90, R36 ;  /* 0x0000005a1438723c */ /* 0x040fe20000001824 */
[----:B------:R-:W-:Y:S07]  /*2c00*/  LDSM.16.M88.4 R88, [R103+0x5800] ;  /* 0x005800006758783b */ /* 0x000fee0000000200 */
[C---:B------:R-:W-:Y:S08]  /*2c10*/  HMMA.16816.F32 R28, R20.reuse, R60, R28 ;  /* 0x0000003c141c723c */ /* 0x040ff0000000181c */
[C---:B------:R-:W-:Y:S01]  /*2c20*/  HMMA.16816.F32 R44, R20.reuse, R62, R24 ;  /* 0x0000003e142c723c */ /* 0x040fe20000001818 */
[----:B------:R-:W-:Y:S07]  /*2c30*/  LDSM.16.M88.4 R60, [R103+0x5000] ;  /* 0x00500000673c783b */ /* 0x000fee0000000200 */
[----:B-1----:R-:W-:Y:S08]  /*2c40*/  HMMA.16816.F32 R40, R20, R76, R32 ;  /* 0x0000004c1428723c */ /* 0x002ff00000001820 */
[----:B--2---:R-:W-:Y:S01]  /*2c50*/  HMMA.16816.F32 R24, R12, R92, R4 ;  /* 0x0000005c0c18723c */ /* 0x004fe20000001804 */
[----:B------:R-:W-:Y:S07]  /*2c60*/  LDSM.16.M88.4 R4, [R168+0x8000] ;  /* 0x00800000a804783b */ /* 0x000fee0000000200 */
[----:B------:R-:W-:Y:S01]  /*2c70*/  HMMA.16816.F32 R32, R16, R98, R56 ;  /* 0x000000621020723c */ /* 0x000fe20000001838 */
[----:B------:R-:W-:Y:S07]  /*2c80*/  LDSM.16.M88.4 R56, [R160+0x800] ;  /* 0x00080000a038783b */ /* 0x000fee0000000200 */
[----:B------:R-:W-:Y:S01]  /*2c90*/  HMMA.16816.F32 R36, R20, R78, R68 ;  /* 0x0000004e1424723c */ /* 0x000fe20000001844 */
[----:B------:R-:W1:Y:S07]  /*2ca0*/  LDSM.16.M88.4 R76, [R176] ;  /* 0x00000000b04c783b */ /* 0x000e6e0000000200 */
[----:B---3--:R-:W-:Y:S08]  /*2cb0*/  HMMA.16816.F32 R28, R16, R52, R28 ;  /* 0x00000034101c723c */ /* 0x008ff0000000181c */
[C---:B------:R-:W-:Y:S08]  /*2cc0*/  HMMA.16816.F32 R72, R20.reuse, R48, R72 ;  /* 0x000000301448723c */ /* 0x040ff00000001848 */
[----:B------:R-:W-:Y:S01]  /*2cd0*/  HMMA.16816.F32 R96, R20, R50, R64 ;  /* 0x000000321460723c */ /* 0x000fe20000001840 */
[----:B------:R-:W-:Y:S07]  /*2ce0*/  LDSM.16.M88.4 R48, [R177] ;  /* 0x00000000b130783b */ /* 0x000fee0000000200 */
[----:B----4-:R-:W-:Y:S08]  /*2cf0*/  HMMA.16816.F32 R20, R8, R80, R24 ;  /* 0x000000500814723c */ /* 0x010ff00000001818 */
[----:B------:R-:W-:Y:S08]  /*2d00*/  HMMA.16816.F32 R24, R12, R94, R32 ;  /* 0x0000005e0c18723c */ /* 0x000ff00000001820 */
[----:B------:R-:W-:Y:S01]  /*2d10*/  HMMA.16816.F32 R52, R16, R54, R44 ;  /* 0x000000361034723c */ /* 0x000fe2000000182c */
[----:B------:R-:W2:Y:S07]  /*2d20*/  LDSM.16.M88.4 R44, [R161+0x4800] ;  /* 0x00480000a12c783b */ /* 0x000eae0000000200 */
[----:B-1----:R-:W-:Y:S08]  /*2d30*/  HMMA.16816.F32 R28, R12, R76, R28 ;  /* 0x0000004c0c1c723c */ /* 0x002ff0000000181c */
[----:B------:R-:W-:Y:S08]  /*2d40*/  HMMA.16816.F32 R64, R16, R60, R40 ;  /* 0x0000003c1040723c */ /* 0x000ff00000001828 */
[----:B------:R-:W-:Y:S08]  /*2d50*/  HMMA.16816.F32 R40, R4, R84, R20 ;  /* 0x000000540428723c */ /* 0x000ff00000001814 */
[----:B------:R-:W-:Y:S08]  /*2d60*/  HMMA.16816.F32 R20, R8, R82, R24 ;  /* 0x000000520814723c */ /* 0x000ff00000001818 */
[----:B------:R-:W-:Y:S01]  /*2d70*/  HMMA.16816.F32 R24, R12, R78, R52 ;  /* 0x0000004e0c18723c */ /* 0x000fe20000001834 */
[----:B------:R-:W-:Y:S07]  /*2d80*/  LDSM.16.M88.4 R52, [R161+0x5000] ;  /* 0x00500000a134783b */ /* 0x000fee0000000200 */
[----:B------:R-:W-:Y:S01]  /*2d90*/  HMMA.16816.F32 R68, R16, R62, R36 ;  /* 0x0000003e1044723c */ /* 0x000fe20000001824 */
[----:B------:R-:W1:Y:S01]  /*2da0*/  LDSM.16.M88.4 R60, [R178] ;  /* 0x00000000b23c783b */ /* 0x000e620000000200 */
[----:B------:R-:W-:-:S04]  /*2db0*/  FMUL.FTZ R0, R40, c[0x0][0x320] ;  /* 0x0000c80028007a20 */ /* 0x000fc80000410000 */
[----:B------:R3:W4:Y:S02]  /*2dc0*/  MUFU.TANH R78, R0 ;  /* 0x00000000004e7308 */ /* 0x0007240000002400 */
[----:B--2---:R-:W-:Y:S08]  /*2dd0*/  HMMA.16816.F32 R36, R8, R44, R28 ;  /* 0x0000002c0824723c */ /* 0x004ff0000000181c */
[----:B------:R-:W-:Y:S01]  /*2de0*/  HMMA.16816.F32 R28, R4, R86, R20 ;  /* 0x00000056041c723c */ /* 0x000fe20000001814 */
[----:B---3--:R-:W-:-:S07]  /*2df0*/  FMUL.FTZ R0, R41, c[0x0][0x320] ;  /* 0x0000c80029007a20 */ /* 0x008fce0000410000 */
[----:B------:R-:W-:Y:S01]  /*2e00*/  HMMA.16816.F32 R20, R8, R46, R24 ;  /* 0x0000002e0814723c */ /* 0x000fe20000001818 */
[----:B------:R-:W2:Y:S01]  /*2e10*/  LDSM.16.M88.4 R44, [R161+0x5800] ;  /* 0x00580000a12c783b */ /* 0x000ea20000000200 */
[----:B------:R3:W1:Y:S06]  /*2e20*/  MUFU.TANH R76, R0 ;  /* 0x00000000004c7308 */ /* 0x00066c0000002400 */
[----:B------:R-:W-:Y:S08]  /*2e30*/  HMMA.16816.F32 R72, R16, R88, R72 ;  /* 0x000000581048723c */ /* 0x000ff00000001848 */
[----:B------:R-:W-:Y:S01]  /*2e40*/  HMMA.16816.F32 R36, R4, R56, R36 ;  /* 0x000000380424723c */ /* 0x000fe20000001824 */
[----:B---3--:R-:W-:-:S04]  /*2e50*/  FMUL.FTZ R0, R42, c[0x0][0x320] ;  /* 0x0000c8002a007a20 */ /* 0x008fc80000410000 */
[----:B------:R3:W1:Y:S03]  /*2e60*/  MUFU.TANH R77, R0 ;  /* 0x00000000004d7308 */ /* 0x0006660000002400 */
[----:B------:R-:W-:Y:S08]  /*2e70*/  HMMA.16816.F32 R16, R16, R90, R96 ;  /* 0x0000005a1010723c */ /* 0x000ff00000001860 */
[----:B------:R-:W-:Y:S01]  /*2e80*/  HMMA.16816.F32 R32, R12, R48, R64 ;  /* 0x000000300c20723c */ /* 0x000fe20000001840 */
[----:B---3--:R-:W-:-:S07]  /*2e90*/  FMUL.FTZ R0, R43, c[0x0][0x320] ;  /* 0x0000c8002b007a20 */ /* 0x008fce0000410000 */
[----:B------:R-:W-:Y:S01]  /*2ea0*/  HMMA.16816.F32 R40, R12, R50, R68 ;  /* 0x000000320c28723c */ /* 0x000fe20000001844 */
[----:B------:R-:W-:Y:S01]  /*2eb0*/  FMUL.FTZ R38, R38, c[0x0][0x320] ;  /* 0x0000c80026267a20 */ /* 0x000fe20000410000 */
[----:B------:R3:W2:Y:S01]  /*2ec0*/  MUFU.TANH R67, R0 ;  /* 0x0000000000437308 */ /* 0x0006a20000002400 */
[----:B------:R-:W-:Y:S01]  /*2ed0*/  FMUL.FTZ R39, R39, c[0x0][0x320] ;  /* 0x0000c80027277a20 */ /* 0x000fe20000410000 */
[----:B------:R-:W5:Y:S04]  /*2ee0*/  LDSM.16.M88.4 R48, [R160+0x1000] ;  /* 0x00100000a030783b */ /* 0x000f680000000200 */
[----:B------:R-:W-:Y:S08]  /*2ef0*/  HMMA.16816.F32 R24, R4, R58, R20 ;  /* 0x0000003a0418723c */ /* 0x000ff00000001814 */
[----:B-1----:R-:W-:Y:S01]  /*2f00*/  HMMA.16816.F32 R20, R12, R60, R72 ;  /* 0x0000003c0c14723c */ /* 0x002fe20000001848 */
[----:B---3--:R-:W-:-:S04]  /*2f10*/  FMUL.FTZ R0, R28, c[0x0][0x320] ;  /* 0x0000c8001c007a20 */ /* 0x008fc80000410000 */
[----:B------:R1:W3:Y:S03]  /*2f20*/  MUFU.TANH R64, R0 ;  /* 0x0000000000407308 */ /* 0x0002e60000002400 */
[----:B------:R-:W-:Y:S08]  /*2f30*/  HMMA.16816.F32 R12, R12, R62, R16 ;  /* 0x0000003e0c0c723c */ /* 0x000ff00000001810 */
[----:B------:R-:W-:Y:S01]  /*2f40*/  HMMA.16816.F32 R32, R8, R52, R32 ;  /* 0x000000340820723c */ /* 0x000fe20000001820 */
[----:B------:R-:W3:Y:S01]  /*2f50*/  MUFU.TANH R53, R38 ;  /* 0x0000002600357308 */ /* 0x000ee20000002400 */
[----:B------:R-:W-:-:S02]  /*2f60*/  FMUL.FTZ R24, R24, c[0x0][0x320] ;  /* 0x0000c80018187a20 */ /* 0x000fc40000410000 */
[----:B------:R-:W-:Y:S02]  /*2f70*/  FMUL.FTZ R25, R25, c[0x0][0x320] ;  /* 0x0000c80019197a20 */ /* 0x000fe40000410000 */
[----:B-1----:R-:W-:Y:S02]  /*2f80*/  FMUL.FTZ R0, R29, c[0x0][0x320] ;  /* 0x0000c8001d007a20 */ /* 0x002fe40000410000 */
[----:B--2---:R-:W-:Y:S01]  /*2f90*/  HMMA.16816.F32 R16, R8, R44, R20 ;  /* 0x0000002c0810723c */ /* 0x004fe20000001814 */
[----:B------:R-:W-:Y:S01]  /*2fa0*/  FMUL.FTZ R26, R26, c[0x0][0x320] ;  /* 0x0000c8001a1a7a20 */ /* 0x000fe20000410000 */
[----:B------:R1:W2:Y:S01]  /*2fb0*/  MUFU.TANH R57, R0 ;  /* 0x0000000000397308 */ /* 0x0002a20000002400 */
[----:B------:R-:W-:-:S07]  /*2fc0*/  FMUL.FTZ R27, R27, c[0x0][0x320] ;  /* 0x0000c8001b1b7a20 */ /* 0x000fce0000410000 */
[----:B------:R-:W2:Y:S06]  /*2fd0*/  MUFU.TANH R25, R25 ;  /* 0x0000001900197308 */ /* 0x000eac0000002400 */
[----:B-----5:R-:W-:Y:S01]  /*2fe0*/  HMMA.16816.F32 R32, R4, R48, R32 ;  /* 0x000000300420723c */ /* 0x020fe20000001820 */
[----:B-1----:R-:W-:-:S04]  /*2ff0*/  FMUL.FTZ R0, R30, c[0x0][0x320] ;  /* 0x0000c8001e007a20 */ /* 0x002fc80000410000 */
[----:B------:R1:W1:Y:S02]  /*3000*/  MUFU.TANH R66, R0 ;  /* 0x0000000000427308 */ /* 0x0002640000002400 */
[----:B-1----:R-:W-:Y:S02]  /*3010*/  FMUL.FTZ R0, R31, c[0x0][0x320] ;  /* 0x0000c8001f007a20 */ /* 0x002fe40000410000 */
[----:B------:R-:W-:Y:S04]  /*3020*/  HMMA.16816.F32 R28, R8, R54, R40 ;  /* 0x00000036081c723c */ /* 0x000fe80000001828 */
[----:B------:R-:W1:Y:S11]  /*3030*/  MUFU.TANH R43, R39 ;  /* 0x00000027002b7308 */ /* 0x000e760000002400 */
[----:B------:R-:W-:-:S02]  /*3040*/  FMUL.FTZ R32, R32, c[0x0][0x320] ;  /* 0x0000c80020207a20 */ /* 0x000fc40000410000 */
[----:B------:R-:W-:Y:S02]  /*3050*/  FMUL.FTZ R33, R33, c[0x0][0x320] ;  /* 0x0000c80021217a20 */ /* 0x000fe40000410000 */
[----:B------:R-:W-:Y:S01]  /*3060*/  FMUL.FTZ R34, R34, c[0x0][0x320] ;  /* 0x0000c80022227a20 */ /* 0x000fe20000410000 */
[----:B------:R-:W-:Y:S01]  /*3070*/  HMMA.16816.F32 R8, R8, R46, R12 ;  /* 0x0000002e0808723c */ /* 0x000fe2000000180c */
[----:B------:R5:W1:Y:S01]  /*3080*/  MUFU.TANH R65, R0 ;  /* 0x0000000000417308 */ /* 0x000a620000002400 */
[----:B------:R-:W-:-:S07]  /*3090*/  FMUL.FTZ R35, R35, c[0x0][0x320] ;  /* 0x0000c80023237a20 */ /* 0x000fce0000410000 */
[----:B------:R-:W1:Y:S01]  /*30a0*/  MUFU.TANH R40, R24 ;  /* 0x0000001800287308 */ /* 0x000e620000002400 */
[----:B------:R-:W-:Y:S01]  /*30b0*/  HMMA.16816.F32 R20, R4, R50, R28 ;  /* 0x000000320414723c */ /* 0x000fe2000000181c */
[----:B-----5:R-:W-:-:S06]  /*30c0*/  FMUL.FTZ R0, R36, c[0x0][0x320] ;  /* 0x0000c80024007a20 */ /* 0x020fcc0000410000 */
[----:B------:R-:W1:Y:S08]  /*30d0*/  MUFU.TANH R42, R26 ;  /* 0x0000001a002a7308 */ /* 0x000e700000002400 */
[----:B------:R5:W1:Y:S08]  /*30e0*/  MUFU.TANH R56, R0 ;  /* 0x0000000000387308 */ /* 0x000a700000002400 */
[----:B------:R1:W1:Y:S01]  /*30f0*/  MUFU.TANH R41, R27 ;  /* 0x0000001b00297308 */ /* 0x0002620000002400 */
[----:B------:R-:W-:-:S02]  /*3100*/  FMUL.FTZ R20, R20, c[0x0][0x320] ;  /* 0x0000c80014147a20 */ /* 0x000fc40000410000 */
[----:B-----5:R-:W-:-:S05]  /*3110*/  FMUL.FTZ R0, R37, c[0x0][0x320] ;  /* 0x0000c80025007a20 */ /* 0x020fca0000410000 */
[----:B------:R-:W1:Y:S01]  /*3120*/  MUFU.TANH R32, R32 ;  /* 0x0000002000207308 */ /* 0x000e620000002400 */
[----:B------:R-:W5:Y:S01]  /*3130*/  LDSM.16.M88.4 R36, [R160+0x1800] ;  /* 0x00180000a024783b */ /* 0x000f620000000200 */
[----:B------:R-:W-:Y:S01]  /*3140*/  FMUL.FTZ R21, R21, c[0x0][0x320] ;  /* 0x0000c80015157a20 */ /* 0x000fe20000410000 */
[----:B------:R-:W-:-:S04]  /*3150*/  DEPBAR.LE SB0, 0x0 ;  /* 0x000080000000791a */ /* 0x000fc80000000000 */
[----:B------:R-:W-:Y:S01]  /*3160*/  FMUL.FTZ R22, R22, c[0x0][0x320] ;  /* 0x0000c80016167a20 */ /* 0x000fe20000410000 */
[----:B------:R1:W1:Y:S01]  /*3170*/  MUFU.TANH R52, R0 ;  /* 0x0000000000347308 */ /* 0x0002620000002400 */
[----:B------:R-:W-:-:S07]  /*3180*/  FMUL.FTZ R23, R23, c[0x0][0x320] ;  /* 0x0000c80017177a20 */ /* 0x000fce0000410000 */
[----:B------:R-:W1:Y:S08]  /*3190*/  MUFU.TANH R33, R33 ;  /* 0x0000002100217308 */ /* 0x000e700000002400 */
[----:B------:R-:W1:Y:S08]  /*31a0*/  MUFU.TANH R34, R34 ;  /* 0x0000002200227308 */ /* 0x000e700000002400 */
[----:B------:R-:W1:Y:S08]  /*31b0*/  MUFU.TANH R35, R35 ;  /* 0x0000002300237308 */ /* 0x000e700000002400 */
[----:B------:R1:W1:Y:S01]  /*31c0*/  MUFU.TANH R24, R20 ;  /* 0x0000001400187308 */ /* 0x0002620000002400 */
[C---:B-----5:R-:W-:Y:S07]  /*31d0*/  HMMA.16816.F32 R12, R4.reuse, R36, R16 ;  /* 0x00000024040c723c */ /* 0x060fee0000001810 */
[----:B------:R1:W1:Y:S01]  /*31e0*/  MUFU.TANH R19, R21 ;  /* 0x0000001500137308 */ /* 0x0002620000002400 */
[----:B------:R-:W-:Y:S07]  /*31f0*/  HMMA.16816.F32 R4, R4, R38, R8 ;  /* 0x000000260404723c */ /* 0x000fee0000001808 */
[----:B------:R1:W1:Y:S08]  /*3200*/  MUFU.TANH R31, R22 ;  /* 0x00000016001f7308 */ /* 0x0002700000002400 */
[----:B------:R1:W1:Y:S01]  /*3210*/  MUFU.TANH R30, R23 ;  /* 0x00000017001e7308 */ /* 0x0002620000002400 */
        /* <DEDUP_REMOVED lines=18> */
[----:B--234-:R-:W-:Y:S01]  /*3340*/  IMAD R2, R100, 0x40, R215 ;  /* 0x0000004064027824 */ /* 0x01cfe200078e02d7 */
[----:B------:R-:W-:-:S04]  /*3350*/  MOV R183, RZ ;  /* 0x000000ff00b77202 */ /* 0x000fc80000000f00 */
        /* <DEDUP_REMOVED lines=14> */
[----:B------:R-:W-:-:S05]  /*3440*/  IMAD R0, R186, c[0x0][0x1e4], R0 ;  /* 0x00007900ba007a24 */ /* 0x000fca00078e0200 */
[----:B------:R-:W-:Y:S02]  /*3450*/  IADD3 R3, R3, R0, RZ ;  /* 0x0000000003037210 */ /* 0x000fe40007ffe0ff */
        /* <DEDUP_REMOVED lines=10> */
.L_x_1073:
[----:B------:R-:W-:Y:S05]  /*3500*/  BRA.DIV ~URZ, `(.L_x_1030) ;  /* 0x0000a8427f007947 */ /* 0x000fea000b800000 */
[----:B------:R-:W3:Y:S01]  /*3510*/  SHFL.IDX PT, R0, R12, RZ, 0x181f ;  /* 0x00181fff0c007589 */ /* 0x000ee200000e0000 */
[----:B------:R-:W-:Y:S02]  /*3520*/  ISETP.GE.AND P5, PT, R197, c[0x0][0x1d4], PT ;  /* 0x00007500c5007a0c */ /* 0x000fe40003fa6270 */
[----:B------:R-:W-:Y:S02]  /*3530*/  ISETP.GE.AND P2, PT, R208, c[0x0][0x1d4], PT ;  /* 0x00007500d0007a0c */ /* 0x000fe40003f46270 */
[----:B------:R-:W-:Y:S02]  /*3540*/  SEL R11, RZ, 0x10, P5 ;  /* 0x00000010ff0b7807 */ /* 0x000fe40002800000 */
[----:B------:R-:W-:Y:S02]  /*3550*/  SEL R10, RZ, 0x10, P2 ;  /* 0x00000010ff0a7807 */ /* 0x000fe40001000000 */
[----:B---3--:R-:W-:-:S02]  /*3560*/  IADD3 R6, P0, R0, R107, RZ ;  /* 0x0000006b00067210 */ /* 0x008fc40007f1e0ff */
[----:B------:R-:W-:-:S03]  /*3570*/  IADD3 R2, P6, R0, R108, RZ ;  /* 0x0000006c00027210 */ /* 0x000fc60007fde0ff */
[C---:B--2---:R-:W-:Y:S01]  /*3580*/  IMAD.X R7, R4.reuse, 0x1, R101, P0 ;  /* 0x0000000104077824 */ /* 0x044fe200000e0665 */
[----:B------:R-:W-:Y:S01]  /*3590*/  ISETP.GE.AND P0, PT, R207, c[0x0][0x1d4], PT ;  /* 0x00007500cf007a0c */ /* 0x000fe20003f06270 */
[----:B------:R-:W-:Y:S01]  /*35a0*/  IMAD.X R3, R4, 0x1, R104, P6 ;  /* 0x0000000104037824 */ /* 0x000fe200030e0668 */
[----:B------:R-:W-:Y:S02]  /*35b0*/  IADD3 R8, P6, R0, R109, RZ ;  /* 0x0000006d00087210 */ /* 0x000fe40007fde0ff */
[----:B------:R-:W-:Y:S01]  /*35c0*/  @!PT LDS RZ, [RZ] ;  /* 0x00000000fffff984 */ /* 0x000fe20000000800 */
[----:B------:R-:W-:Y:S01]  /*35d0*/  @!PT LDS RZ, [RZ] ;  /* 0x00000000fffff984 */ /* 0x000fe20000000800 */
[----:B------:R2:W-:Y:S03]  /*35e0*/  LDGSTS.E.BYPASS.LTC128B.128 [R182+0x6100], [R6.64], !P5 ;  /* 0x0610000006b67fae */ /* 0x0005e6000e901d46 */
[----:B------:R-:W-:Y:S01]  /*35f0*/  IMAD.X R9, R4, 0x1, R102, P6 ;  /* 0x0000000104097824 */ /* 0x000fe200030e0666 */
[----:B------:R2:W-:Y:S04]  /*3600*/  LDGSTS.E.BYPASS.LTC128B.128 [R182+0x8100], [R2.64], !P2 ;  /* 0x0810000002b67fae */ /* 0x0005e8000d101d46 */
[----:B------:R-:W3:Y:S04]  /*3610*/  SHFL.IDX PT, R0, R12, 0x1, 0x181f ;  /* 0x00381f000c007f89 */ /* 0x000ee800000e0000 */
[----:B------:R2:W-:Y:S04]  /*3620*/  LDGSTS.E.BYPASS.LTC128B.128 [R182+0xa100], [R8.64], !P0 ;  /* 0x0a10000008b67fae */ /* 0x0005e8000c101d46 */
[----:B------:R4:W1:Y:S02]  /*3630*/  SHFL.IDX PT, R4, R5, 0x1, 0x181f ;  /* 0x00381f0005047f89 */ /* 0x00086400000e0000 */
[----:B-1--4-:R-:W-:-:S02]  /*3640*/  SEL R5, RZ, 0x10, P0 ;  /* 0x00000010ff057807 */ /* 0x012fc40000000000 */
.L_x_1074:
[----:B--23--:R-:W-:Y:S02]  /*3650*/  IADD3 R8, -R11, 0x10, RZ ;  /* 0x000000100b087810 */ /* 0x00cfe40007ffe1ff */
[----:B------:R-:W-:-:S02]  /*3660*/  IADD3 R2, -R10, 0x10, RZ ;  /* 0x000000100a027810 */ /* 0x000fc40007ffe1ff */
[----:B------:R-:W-:Y:S02]  /*3670*/  LOP3.LUT R8, R8, 0xf, RZ, 0xc0, !PT ;  /* 0x0000000f08087812 */ /* 0x000fe400078ec0ff */
[----:B------:R-:W-:Y:S02]  /*3680*/  IADD3 R3, -R5, 0x10, RZ ;  /* 0x0000001005037810 */ /* 0x000fe40007ffe1ff */
[----:B------:R-:W-:Y:S02]  /*3690*/  LOP3.LUT R6, R2, 0xf, RZ, 0xc0, !PT ;  /* 0x0000000f02067812 */ /* 0x000fe400078ec0ff */
[-C--:B------:R-:W-:Y:S02]  /*36a0*/  IADD3 R8, P2, P0, R8, R0.reuse, R107 ;  /* 0x0000000008087210 */ /* 0x080fe4000785e06b */
[----:B------:R-:W-:Y:S02]  /*36b0*/  LOP3.LUT R2, R3, 0xf, RZ, 0xc0, !PT ;  /* 0x0000000f03027812 */ /* 0x000fe400078ec0ff */
[----:B------:R-:W-:-:S02]  /*36c0*/  IADD3 R6, P6, P5, R6, R0, R108 ;  /* 0x0000000006067210 */ /* 0x000fc40007dde06c */
[----:B------:R-:W-:Y:S02]  /*36d0*/  IADD3.X R9, RZ, R4, R101, P2, P0 ;  /* 0x00000004ff097210 */ /* 0x000fe400017e0465 */
[----:B------:R-:W-:Y:S02]  /*36e0*/  IADD3 R2, P2, P0, R2, R0, R109 ;  /* 0x0000000002027210 */ /* 0x000fe4000785e06d */
[-C--:B------:R-:W-:Y:S02]  /*36f0*/  IADD3.X R7, RZ, R4.reuse, R104, P6, P5 ;  /* 0x00000004ff077210 */ /* 0x080fe400037ea468 */
[----:B------:R-:W-:Y:S02]  /*3700*/  ISETP.NE.U32.AND P6, PT, R11, RZ, PT ;  /* 0x000000ff0b00720c */ /* 0x000fe40003fc5070 */
[----:B------:R-:W-:Y:S02]  /*3710*/  ISETP.NE.U32.AND P5, PT, R10, RZ, PT ;  /* 0x000000ff0a00720c */ /* 0x000fe40003fa5070 */
[----:B------:R-:W-:-:S02]  /*3720*/  IADD3.X R3, RZ, R4, R102, P2, P0 ;  /* 0x00000004ff037210 */ /* 0x000fc400017e0466 */
[----:B------:R-:W-:-:S07]  /*3730*/  ISETP.NE.U32.AND P0, PT, R5, RZ, PT ;  /* 0x000000ff0500720c */ /* 0x000fce0003f05070 */
[----:B------:R-:W-:Y:S01]  /*3740*/  @!PT LDS RZ, [RZ] ;  /* 0x00000000fffff984 */ /* 0x000fe20000000800 */
[----:B------:R-:W-:Y:S01]  /*3750*/  @!PT LDS RZ, [RZ] ;  /* 0x00000000fffff984 */ /* 0x000fe20000000800 */
[----:B------:R-:W-:Y:S01]  /*3760*/  @!PT LDS RZ, [RZ] ;  /* 0x00000000fffff984 */ /* 0x000fe20000000800 */
[----:B------:R1:W-:Y:S04]  /*3770*/  LDGSTS.E.BYPASS.LTC128B.128.ZFILL [R182+0x7100], [R8.64], P6 ;  /* 0x0710000008b67fae */ /* 0x0003e8000b141d46 */
[----:B------:R1:W-:Y:S04]  /*3780*/  LDGSTS.E.BYPASS.LTC128B.128.ZFILL [R182+0x9100], [R6.64], P5 ;  /* 0x0910000006b67fae */ /* 0x0003e8000a941d46 */
[----:B------:R1:W-:Y:S02]  /*3790*/  LDGSTS.E.BYPASS.LTC128B.128.ZFILL [R182+0xb100], [R2.64], P0 ;  /* 0x0b10000002b67fae */ /* 0x0003e40008141d46 */
.L_x_1028:
[----:B--234-:R-:W-:Y:S05]  /*37a0*/  BSYNC B0 ;  /* 0x0000000000007941 */ /* 0x01cfea0003800000 */
.L_x_1027:
[----:B-1----:R-:W2:Y:S01]  /*37b0*/  LDL R2, [R1] ;  /* 0x0000000001027983 */ /* 0x002ea20000100800 */
[----:B------:R-:W-:Y:S01]  /*37c0*/  MOV R0, 0x1 ;  /* 0x0000000100007802 */ /* 0x000fe20000000f00 */
[----:B------:R-:W-:-:S02]  /*37d0*/  IMAD.MOV.U32 R3, RZ, RZ, c[0x0][0x2ac] ;  /* 0x0000ab00ff037624 */ /* 0x000fc400078e00ff */
[----:B------:R-:W0:Y:S01]  /*37e0*/  LDGDEPBAR ;  /* 0x00000000000079af */ /* 0x000e220000000000 */
[----:B------:R-:W-:Y:S02]  /*37f0*/  IMAD.IADD R6, R106, 0x1, -R225 ;  /* 0x000000016a067824 */ /* 0x000fe400078e0ae1 */
[----:B------:R-:W-:-:S04]  /*3800*/  IMAD R0, R100, -0x40, R0 ;  /* 0xffffffc064007824 */ /* 0x000fc800078e0200 */
[----:B------:R-:W-:-:S05]  /*3810*/  IMAD R0, R3, c[0x0][0x1d0], R0 ;  /* 0x0000740003007a24 */ /* 0x000fca00078e0200 */
[----:B------:R-:W-:Y:S02]  /*3820*/  IADD3 R5, R0, -c[0x0][0x168], -R225 ;  /* 0x80005a0000057a10 */ /* 0x000fe40007ffe8e1 */
[----:B--2---:R-:W-:-:S04]  /*3830*/  IADD3 R210, R2, R229, RZ ;  /* 0x000000e502d27210 */ /* 0x004fc80007ffe0ff */
[----:B------:R-:W-:Y:S01]  /*3840*/  MOV R4, R210 ;  /* 0x000000d200047202 */ /* 0x000fe20000000f00 */
[----:B------:R-:W-:-:S05]  /*3850*/  @P4 IMAD.HI.U32 R2, R210, c[0x0][0x2c8], RZ ;  /* 0x0000b200d2024a27 */ /* 0x000fca00078e00ff */
[----:B------:R-:W-:Y:S01]  /*3860*/  @P4 SHF.R.U32.HI R4, RZ, c[0x0][0x2cc], R2 ;  /* 0x0000b300ff044a19 */ /* 0x000fe20000011602 */
[----:B------:R-:W-:Y:S05]  /*3870*/  BRA.DIV ~URZ, `(.L_x_1031) ;  /* 0x0000a7027f007947 */ /* 0x000fea000b800000 */
[----:B------:R1:W2:Y:S02]  /*3880*/  SHFL.IDX PT, R0, R4, RZ, 0x1c1f ;  /* 0x001c1fff04007589 */ /* 0x0002a400000e0000 */
.L_x_1075:
[----:B--2---:R-:W-:-:S05]  /*3890*/  IMAD.IADD R0, R5, 0x1, R0 ;  /* 0x0000000105007824 */ /* 0x004fca00078e0200 */
[----:B------:R-:W-:-:S04]  /*38a0*/  IMNMX R0, R6, R0, PT ;  /* 0x0000000006007217 */ /* 0x000fc80003800200 */
[C---:B------:R-:W-:Y:S02]  /*38b0*/  ISETP.GT.AND P6, PT, R0.reuse, RZ, PT ;  /* 0x000000ff0000720c */ /* 0x040fe40003fc4270 */
[C---:B------:R-:W-:Y:S02]  /*38c0*/  ISETP.GT.AND P5, PT, R0.reuse, 0x1, PT ;  /* 0x000000010000780c */ /* 0x040fe40003fa4270 */
[C---:B------:R-:W-:Y:S02]  /*38d0*/  ISETP.GT.AND P2, PT, R0.reuse, 0x8, PT ;  /* 0x000000080000780c */ /* 0x040fe40003f44270 */
[----:B------:R-:W-:Y:S02]  /*38e0*/  ISETP.GT.AND P0, PT, R0, 0x9, PT ;  /* 0x000000090000780c */ /* 0x000fe40003f04270 */
[----:B------:R-:W-:Y:S02]  /*38f0*/  FSEL R8, R78, -INF , P6 ;  /* 0xff8000004e087808 */ /* 0x000fe40003000000 */
[----:B------:R-:W-:-:S02]  /*3900*/  FSEL R9, R76, -INF , P5 ;  /* 0xff8000004c097808 */ /* 0x000fc40002800000 */
[----:B------:R-:W-:Y:S02]  /*3910*/  FSEL R11, R64, -INF , P2 ;  /* 0xff800000400b7808 */ /* 0x000fe40001000000 */
[----:B------:R-:W-:Y:S02]  /*3920*/  FSEL R13, R57, -INF , P0 ;  /* 0xff800000390d7808 */ /* 0x000fe40000000000 */
[C---:B------:R-:W-:Y:S02]  /*3930*/  ISETP.GT.AND P6, PT, R0.reuse, 0x10, PT ;  /* 0x000000100000780c */ /* 0x040fe40003fc4270 */
[C---:B------:R-:W-:Y:S02]  /*3940*/  ISETP.GT.AND P5, PT, R0.reuse, 0x11, PT ;  /* 0x000000110000780c */ /* 0x040fe40003fa4270 */
[C---:B------:R-:W-:Y:S02]  /*3950*/  ISETP.GT.AND P2, PT, R0.reuse, 0x18, PT ;  /* 0x000000180000780c */ /* 0x040fe40003f44270 */
[----:B------:R-:W-:-:S02]  /*3960*/  ISETP.GT.AND P0, PT, R0, 0x19, PT ;  /* 0x000000190000780c */ /* 0x000fc40003f04270 */
[----:B------:R-:W-:Y:S02]  /*3970*/  FSEL R15, R56, -INF , P6 ;  /* 0xff800000380f7808 */ /* 0x000fe40003000000 */
[----:B------:R-:W-:Y:S02]  /*3980*/  FSEL R21, R52, -INF , P5 ;  /* 0xff80000034157808 */ /* 0x000fe40002800000 */
[----:B------:R-:W-:Y:S02]  /*3990*/  FSEL R22, R40, -INF , P2 ;  /* 0xff80000028167808 */ /* 0x000fe40001000000 */
[----:B------:R-:W-:Y:S02]  /*39a0*/  FSEL R23, R25, -INF , P0 ;  /* 0xff80000019177808 */ /* 0x000fe40000000000 */
[C---:B------:R-:W-:Y:S02]  /*39b0*/  ISETP.GT.AND P6, PT, R0.reuse, 0x20, PT ;  /* 0x000000200000780c */ /* 0x040fe40003fc4270 */
[----:B------:R-:W-:-:S02]  /*39c0*/  ISETP.GT.AND P5, PT, R0, 0x21, PT ;  /* 0x000000210000780c */ /* 0x000fc40003fa4270 */
[C---:B------:R-:W-:Y:S02]  /*39d0*/  ISETP.GT.AND P2, PT, R0.reuse, 0x28, PT ;  /* 0x000000280000780c */ /* 0x040fe40003f44270 */
[----:B------:R-:W-:Y:S02]  /*39e0*/  ISETP.GT.AND P0, PT, R0, 0x29, PT ;  /* 0x000000290000780c */ /* 0x000fe40003f04270 */
[----:B------:R-:W-:Y:S02]  /*39f0*/  FSEL R95, R32, -INF , P6 ;  /* 0xff800000205f7808 */ /* 0x000fe40003000000 */
[----:B------:R-:W-:Y:S02]  /*3a00*/  FSEL R94, R33, -INF , P5 ;  /* 0xff800000215e7808 */ /* 0x000fe40002800000 */
[----:B------:R-:W-:Y:S02]  /*3a10*/  FSEL R93, R24, -INF , P2 ;  /* 0xff800000185d7808 */ /* 0x000fe40001000000 */
[----:B------:R-:W-:-:S02]  /*3a20*/  FSEL R92, R19, -INF , P0 ;  /* 0xff800000135c7808 */ /* 0x000fc40000000000 */
[C---:B------:R-:W-:Y:S02]  /*3a30*/  ISETP.GT.AND P6, PT, R0.reuse, 0x30, PT ;  /* 0x000000300000780c */ /* 0x040fe40003fc4270 */
[C---:B------:R-:W-:Y:S02]  /*3a40*/  ISETP.GT.AND P5, PT, R0.reuse, 0x31, PT ;  /* 0x000000310000780c */ /* 0x040fe40003fa4270 */
[C---:B------:R-:W-:Y:S02]  /*3a50*/  ISETP.GT.AND P2, PT, R0.reuse, 0x38, PT ;  /* 0x000000380000780c */ /* 0x040fe40003f44270 */
[----:B------:R-:W-:Y:S02]  /*3a60*/  ISETP.GT.AND P0, PT, R0, 0x39, PT ;  /* 0x000000390000780c */ /* 0x000fe40003f04270 */
[----:B------:R-:W-:Y:S02]  /*3a70*/  FSEL R185, R18, -INF , P6 ;  /* 0xff80000012b97808 */ /* 0x000fe40003000000 */
[----:B------:R-:W-:-:S02]  /*3a80*/  FSEL R184, R17, -INF , P5 ;  /* 0xff80000011b87808 */ /* 0x000fc40002800000 */
[----:B------:R-:W-:Y:S02]  /*3a90*/  FSEL R159, R16, -INF , P2 ;  /* 0xff800000109f7808 */ /* 0x000fe40001000000 */
[----:B------:R-:W-:Y:S01]  /*3aa0*/  FSEL R158, R14, -INF , P0 ;  /* 0xff8000000e9e7808 */ /* 0x000fe20000000000 */
[----:B------:R-:W-:Y:S05]  /*3ab0*/  BRA.DIV ~URZ, `(.L_x_1032) ;  /* 0x0000a5227f007947 */ /* 0x000fea000b800000 */
[----:B------:R-:W2:Y:S01]  /*3ac0*/  SHFL.IDX PT, R0, R4, 0x1, 0x1c1f ;  /* 0x003c1f0004007f89 */ /* 0x000ea200000e0000 */
[----:B------:R-:W-:-:S04]  /*3ad0*/  FMNMX.FTZ R2, R8, R9, !PT ;  /* 0x0000000908027209 */ /* 0x000fc80007810000 */
[----:B------:R-:W-:-:S04]  /*3ae0*/  FMNMX.FTZ R2, R11, R2, !PT ;  /* 0x000000020b027209 */ /* 0x000fc80007810000 */
[----:B------:R-:W-:-:S04]  /*3af0*/  FMNMX.FTZ R2, R13, R2, !PT ;  /* 0x000000020d027209 */ /* 0x000fc80007810000 */
[----:B------:R-:W-:-:S04]  /*3b00*/  FMNMX.FTZ R2, R15, R2, !PT ;  /* 0x000000020f027209 */ /* 0x000fc80007810000 */
[----:B------:R-:W-:-:S04]  /*3b10*/  FMNMX.FTZ R2, R21, R2, !PT ;  /* 0x0000000215027209 */ /* 0x000fc80007810000 */
[----:B------:R-:W-:Y:S01]  /*3b20*/  FMNMX.FTZ R2, R22, R2, !PT ;  /* 0x0000000216027209 */ /* 0x000fe20007810000 */
[----:B--2---:R-:W-:-:S03]  /*3b30*/  IMAD.IADD R0, R5, 0x1, R0 ;  /* 0x0000000105007824 */ /* 0x004fc600078e0200 */
[----:B------:R-:W-:Y:S02]  /*3b40*/  FMNMX.FTZ R2, R23, R2, !PT ;  /* 0x0000000217027209 */ /* 0x000fe40007810000 */
[----:B------:R-:W-:Y:S02]  /*3b50*/  IMNMX R0, R6, R0, PT ;  /* 0x0000000006007217 */ /* 0x000fe40003800200 */
[----:B------:R-:W-:Y:S02]  /*3b60*/  FMNMX.FTZ R2, R95, R2, !PT ;  /* 0x000000025f027209 */ /* 0x000fe40007810000 */
[C---:B------:R-:W-:Y:S02]  /*3b70*/  ISETP.GT.AND P5, PT, R0.reuse, RZ, PT ;  /* 0x000000ff0000720c */ /* 0x040fe40003fa4270 */
[C---:B------:R-:W-:Y:S02]  /*3b80*/  ISETP.GT.AND P2, PT, R0.reuse, 0x1, PT ;  /* 0x000000010000780c */ /* 0x040fe40003f44270 */
[----:B------:R-:W-:-:S02]  /*3b90*/  ISETP.GT.AND P0, PT, R0, 0x8, PT ;  /* 0x000000080000780c */ /* 0x000fc40003f04270 */
[----:B------:R-:W-:Y:S02]  /*3ba0*/  FSEL R5, R77, -INF , P5 ;  /* 0xff8000004d057808 */ /* 0x000fe40002800000 */
[----:B------:R-:W-:Y:S02]  /*3bb0*/  FSEL R6, R67, -INF , P2 ;  /* 0xff80000043067808 */ /* 0x000fe40001000000 */
[----:B------:R-:W-:Y:S02]  /*3bc0*/  ISETP.GT.AND P2, PT, R0, 0x9, PT ;  /* 0x000000090000780c */ /* 0x000fe40003f44270 */
[----:B------:R-:W-:Y:S02]  /*3bd0*/  FSEL R7, R66, -INF , P0 ;  /* 0xff80000042077808 */ /* 0x000fe40000000000 */
[----:B------:R-:W-:Y:S02]  /*3be0*/  FMNMX.FTZ R3, R5, R6, !PT ;  /* 0x0000000605037209 */ /* 0x000fe40007810000 */
[----:B------:R-:W-:-:S02]  /*3bf0*/  ISETP.GT.AND P0, PT, R0, 0x10, PT ;  /* 0x000000100000780c */ /* 0x000fc40003f04270 */
[----:B------:R-:W-:Y:S02]  /*3c00*/  FSEL R10, R65, -INF , P2 ;  /* 0xff800000410a7808 */ /* 0x000fe40001000000 */
[----:B------:R-:W-:Y:S02]  /*3c10*/  FMNMX.FTZ R3, R7, R3, !PT ;  /* 0x0000000307037209 */ /* 0x000fe40007810000 */
        /* <DEDUP_REMOVED lines=15> */
[----:B------:R-:W-:-:S02]  /*3d10*/  FMNMX.FTZ R2, R94, R2, !PT ;  /* 0x000000025e027209 */ /* 0x000fc40007810000 */
[C---:B------:R-:W-:Y:S02]  /*3d20*/  ISETP.GT.AND P0, PT, R0.reuse, 0x28, PT ;  /* 0x000000280000780c */ /* 0x040fe40003f04270 */
[----:B------:R-:W-:Y:S02]  /*3d30*/  FSEL R81, R35, -INF , P2 ;  /* 0xff80000023517808 */ /* 0x000fe40001000000 */
[----:B------:R-:W-:Y:S02]  /*3d40*/  FMNMX.FTZ R3, R83, R3, !PT ;  /* 0x0000000353037209 */ /* 0x000fe40007810000 */
[----:B------:R-:W-:Y:S02]  /*3d50*/  FMNMX.FTZ R2, R93, R2, !PT ;  /* 0x000000025d027209 */ /* 0x000fe40007810000 */
[----:B------:R-:W-:Y:S02]  /*3d60*/  ISETP.GT.AND P2, PT, R0, 0x29, PT ;  /* 0x000000290000780c */ /* 0x000fe40003f44270 */
        /* <DEDUP_REMOVED lines=19> */
[----:B------:R-:W-:Y:S02]  /*3ea0*/  FSEL R102, R26, -INF , P2 ;  /* 0xff8000001a667808 */ /* 0x000fe40001000000 */
[----:B------:R-:W-:Y:S02]  /*3eb0*/  FMNMX.FTZ R2, R101, R3, !PT ;  /* 0x0000000365027209 */ /* 0x000fe40007810000 */
[----:B------:R-:W2:Y:S02]  /*3ec0*/  SHFL.BFLY PT, R3, R0, 0x2, 0x1f ;  /* 0x0c401f0000037f89 */ /* 0x000ea400000e0000 */
[----:B------:R-:W-:-:S05]  /*3ed0*/  FMNMX.FTZ R2, R102, R2, !PT ;  /* 0x0000000266027209 */ /* 0x000fca0007810000 */
[----:B------:R-:W3:Y:S01]  /*3ee0*/  SHFL.BFLY PT, R12, R2, 0x2, 0x1f ;  /* 0x0c401f00020c7f89 */ /* 0x000ee200000e0000 */
[----:B--2---:R-:W-:-:S05]  /*3ef0*/  FMNMX.FTZ R0, R3, R0, !PT ;  /* 0x0000000003007209 */ /* 0x004fca0007810000 */
[----:B------:R-:W2:Y:S01]  /*3f00*/  SHFL.BFLY PT, R100, R0, 0x1, 0x1f ;  /* 0x0c201f0000647f89 */ /* 0x000ea200000e0000 */
[----:B---3--:R-:W-:-:S05]  /*3f10*/  FMNMX.FTZ R12, R2, R12, !PT ;  /* 0x0000000c020c7209 */ /* 0x008fca0007810000 */
[----:B------:R3:W4:Y:S01]  /*3f20*/  SHFL.BFLY PT, R3, R12, 0x1, 0x1f ;  /* 0x0c201f000c037f89 */ /* 0x00072200000e0000 */
[----:B--2---:R-:W-:-:S05]  /*3f30*/  FMNMX.FTZ R100, R0, R100, !PT ;  /* 0x0000006400647209 */ /* 0x004fca0007810000 */
.L_x_1076:
[C---:B------:R-:W-:Y:S01]  /*3f40*/  FMUL.FTZ R2, R100.reuse, c[0x0][0x2d0] ;  /* 0x0000b40064027a20 */ /* 0x040fe20000410000 */
[----:B------:R-:W-:Y:S01]  /*3f50*/  FSETP.NEU.FTZ.AND P0, PT, R100, -INF , PT ;  /* 0xff8000006400780b */ /* 0x000fe20003f1d000 */
[----:B------:R-:W-:Y:S01]  /*3f60*/  WARPSYNC 0xffffffff ;  /* 0xffffffff00007948 */ /* 0x000fe20003800000 */
[----:B---34-:R-:W-:Y:S01]  /*3f70*/  FMNMX.FTZ R12, R3, R12, !PT ;  /* 0x0000000c030c7209 */ /* 0x018fe20007810000 */
[----:B------:R-:W-:Y:S01]  /*3f80*/  LDSM.16.MT88.4 R16, [R162] ;  /* 0x00000000a210783b */ /* 0x000fe20000004200 */
[----:B------:R-:W-:Y:S02]  /*3f90*/  FSEL R2, R2, RZ, P0 ;  /* 0x000000ff02027208 */ /* 0x000fe40000000000 */
[----:B------:R-:W-:Y:S01]  /*3fa0*/  FSETP.NEU.FTZ.AND P0, PT, R12, -INF , PT ;  /* 0xff8000000c00780b */ /* 0x000fe20003f1d000 */
[----:B------:R-:W-:Y:S02]  /*3fb0*/  LDSM.16.MT88.4 R32, [R165] ;  /* 0x00000000a520783b */ /* 0x000fe40000004200 */
[----:B------:R-:W-:-:S02]  /*3fc0*/  FFMA.FTZ R0, R8, c[0x0][0x2d0], -R2 ;  /* 0x0000b40008007a23 */ /* 0x000fc40000010802 */
        /* <DEDUP_REMOVED lines=8> */
[----:B--2---:R-:W-:-:S03]  /*4050*/  FFMA.FTZ R0, R9, c[0x0][0x2d0], -R2 ;  /* 0x0000b40009007a23 */ /* 0x004fc60000010802 */
[----:B------:R-:W-:Y:S01]  /*4060*/  LDSM.16.MT88.4 R68, [R162+0x4000] ;  /* 0x00400000a244783b */ /* 0x000fe20000004200 */
[----:B------:R2:W4:Y:S01]  /*4070*/  MUFU.EX2 R195, R0 ;  /* 0x0000000000c37308 */ /* 0x0005220000000800 */
[----:B---3--:R-:W-:-:S07]  /*4080*/  FFMA.FTZ R3, R13, c[0x0][0x2d0], -R2 ;  /* 0x0000b4000d037a23 */ /* 0x008fce0000010802 */
[----:B------:R3:W-:Y:S01]  /*4090*/  MUFU.EX2 R204, R3 ;  /* 0x0000000300cc7308 */ /* 0x0007e20000000800 */
[----:B--2---:R-:W-:Y:S01]  /*40a0*/  FMUL.FTZ R0, R12, c[0x0][0x2d0] ;  /* 0x0000b4000c007a20 */ /* 0x004fe20000410000 */
[----:B----4-:R-:W-:-:S04]  /*40b0*/  F2FP.PACK_AB R8, R195, R202 ;  /* 0x000000cac308723e */ /* 0x010fc800000000ff */
[----:B------:R-:W-:-:S05]  /*40c0*/  FSEL R0, R0, RZ, P0 ;  /* 0x000000ff00007208 */ /* 0x000fca0000000000 */
[----:B---3--:R-:W-:-:S04]  /*40d0*/  FFMA.FTZ R3, R5, c[0x0][0x2d0], -R0 ;  /* 0x0000b40005037a23 */ /* 0x008fc80000010800 */
[----:B------:R2:W-:Y:S02]  /*40e0*/  MUFU.EX2 R203, R3 ;  /* 0x0000000300cb7308 */ /* 0x0005e40000000800 */
[----:B--2---:R-:W-:-:S06]  /*40f0*/  FFMA.FTZ R3, R6, c[0x0][0x2d0], -R0 ;  /* 0x0000b40006037a23 */ /* 0x004fcc0000010800 */
[----:B------:R2:W3:Y:S02]  /*4100*/  MUFU.EX2 R199, R3 ;  /* 0x0000000300c77308 */ /* 0x0004e40000000800 */
[--C-:B--2---:R-:W-:Y:S01]  /*4110*/  FFMA.FTZ R3, R7, c[0x0][0x2d0], -R0.reuse ;  /* 0x0000b40007037a23 */ /* 0x104fe20000010800 */
[----:B---3--:R-:W-:Y:S01]  /*4120*/  F2FP.PACK_AB R9, R199, R203 ;  /* 0x000000cbc709723e */ /* 0x008fe200000000ff */
[----:B-1----:R-:W1:Y:S04]  /*4130*/  LDSM.16.MT88.4 R4, [R163] ;  /* 0x00000000a304783b */ /* 0x002e680000004200 */
[----:B------:R2:W-:Y:S02]  /*4140*/  MUFU.EX2 R201, R3 ;  /* 0x0000000300c97308 */ /* 0x0005e40000000800 */
[----:B--2---:R-:W-:Y:S01]  /*4150*/  FFMA.FTZ R3, R10, c[0x0][0x2d0], -R0 ;  /* 0x0000b4000a037a23 */ /* 0x004fe20000010800 */
[----:B------:R-:W-:-:S05]  /*4160*/  F2FP.PACK_AB R10, R204, R198 ;  /* 0x000000c6cc0a723e */ /* 0x000fca00000000ff */
        /* <DEDUP_REMOVED lines=16> */
[----:B-1----:R-:W-:Y:S01]  /*4270*/  FFMA.FTZ R3, R14, c[0x0][0x2d0], -R0 ;  /* 0x0000b4000e037a23 */ /* 0x002fe20000010800 */
[----:B--2---:R-:W-:-:S05]  /*4280*/  F2FP.PACK_AB R6, R235, R233 ;  /* 0x000000e9eb06723e */ /* 0x004fca00000000ff */
[----:B------:R1:W-:Y:S02]  /*4290*/  MUFU.EX2 R211, R3 ;  /* 0x0000000300d37308 */ /* 0x0003e40000000800 */
[--C-:B-1----:R-:W-:Y:S02]  /*42a0*/  FFMA.FTZ R3, R20, c[0x0][0x2d0], -R0.reuse ;  /* 0x0000b40014037a23 */ /* 0x102fe40000010800 */
[----:B------:R-:W-:Y:S04]  /*42b0*/  HMMA.16816.F32 R20, R8, R32, RZ ;  /* 0x000000200814723c */ /* 0x000fe800000018ff */
        /* <DEDUP_REMOVED lines=23> */
[C---:B------:R-:W-:Y:S01]  /*4430*/  HMMA.16816.F32 R136, R4.reuse, R40, R20 ;  /* 0x000000280488723c */ /* 0x040fe20000001814 */
[----:B------:R-:W-:Y:S07]  /*4440*/  LDSM.16.MT88.4 R40, [R162+0x2800] ;  /* 0x00280000a228783b */ /* 0x000fee0000004200 */
[----:B------:R-:W-:Y:S01]  /*4450*/  HMMA.16816.F32 R120, R4, R46, R28 ;  /* 0x0000002e0478723c */ /* 0x000fe2000000181c */
[----:B-----5:R-:W-:-:S07]  /*4460*/  FFMA.FTZ R3, R92, c[0x0][0x2d0], -R2 ;  /* 0x0000b4005c037a23 */ /* 0x020fce0000010802 */
[C---:B------:R-:W-:Y:S01]  /*4470*/  HMMA.16816.F32 R20, R8.reuse, R64, RZ ;  /* 0x000000400814723c */ /* 0x040fe200000018ff */
[----:B------:R-:W5:Y:S01]  /*4480*/  LDSM.16.MT88.4 R64, [R164+0x2800] ;  /* 0x00280000a440783b */ /* 0x000f620000004200 */
[----:B------:R2:W2:Y:S06]  /*4490*/  MUFU.EX2 R194, R3 ;  /* 0x0000000300c27308 */ /* 0x0004ac0000000800 */
[C---:B-1----:R-:W-:Y:S08]  /*44a0*/  HMMA.16816.F32 R44, R8.reuse, R24, RZ ;  /* 0x00000018082c723c */ /* 0x042ff000000018ff */
[----:B------:R-:W-:Y:S01]  /*44b0*/  HMMA.16816.F32 R32, R8, R26, RZ ;  /* 0x0000001a0820723c */ /* 0x000fe200000018ff */
[----:B--2---:R-:W-:-:S04]  /*44c0*/  FFMA.FTZ R3, R83, c[0x0][0x2d0], -R0 ;  /* 0x0000b40053037a23 */ /* 0x004fc80000010800 */
[----:B------:R1:W-:Y:S03]  /*44d0*/  MUFU.EX2 R187, R3 ;  /* 0x0000000300bb7308 */ /* 0x0003e60000000800 */
[----:B---3--:R-:W-:Y:S08]  /*44e0*/  HMMA.16816.F32 R108, R4, R38, R16 ;  /* 0x00000026046c723c */ /* 0x008ff00000001810 */
[----:B----4-:R-:W-:Y:S01]  /*44f0*/  HMMA.16816.F32 R16, R8, R56, RZ ;  /* 0x000000380810723c */ /* 0x010fe200000018ff */
[----:B-1----:R-:W-:-:S07]  /*4500*/  FFMA.FTZ R3, R81, c[0x0][0x2d0], -R0 ;  /* 0x0000b40051037a23 */ /* 0x002fce0000010800 */
[C---:B------:R-:W-:Y:S01]  /*4510*/  HMMA.16816.F32 R128, R4.reuse, R52, R44 ;  /* 0x000000340480723c */ /* 0x040fe2000000182c */
[----:B------:R1:W2:Y:S07]  /*4520*/  MUFU.EX2 R188, R3 ;  /* 0x0000000300bc7308 */ /* 0x0002ae0000000800 */
[----:B------:R-:W-:Y:S01]  /*4530*/  HMMA.16816.F32 R148, R4, R36, R20 ;  /* 0x000000240494723c */ /* 0x000fe20000001814 */
[----:B------:R-:W3:Y:S07]  /*4540*/  LDSM.16.MT88.4 R36, [R162+0x4800] ;  /* 0x00480000a224783b */ /* 0x000eee0000004200 */
[----:B------:R-:W-:Y:S01]  /*4550*/  HMMA.16816.F32 R28, R8, R60, RZ ;  /* 0x0000003c081c723c */ /* 0x000fe200000018ff */
[----:B-1----:R-:W-:-:S04]  /*4560*/  FFMA.FTZ R3, R82, c[0x0][0x2d0], -R0 ;  /* 0x0000b40052037a23 */ /* 0x002fc80000010800 */
[----:B------:R1:W-:Y:S03]  /*4570*/  MUFU.EX2 R189, R3 ;  /* 0x0000000300bd7308 */ /* 0x0003e60000000800 */
[C---:B------:R-:W-:Y:S01]  /*4580*/  HMMA.16816.F32 R52, R4.reuse, R54, R32 ;  /* 0x000000360434723c */ /* 0x040fe20000001820 */
[----:B------:R-:W4:Y:S07]  /*4590*/  LDSM.16.MT88.4 R32, [R163+0x4000] ;  /* 0x00400000a320783b */ /* 0x000f2e0000004200 */
[----:B-----5:R-:W-:Y:S01]  /*45a0*/  HMMA.16816.F32 R84, R4, R64, R16 ;  /* 0x000000400454723c */ /* 0x020fe20000001810 */
[----:B-1----:R-:W-:-:S07]  /*45b0*/  FFMA.FTZ R3, R80, c[0x0][0x2d0], -R0 ;  /* 0x0000b40050037a23 */ /* 0x002fce0000010800 */
[C---:B------:R-:W-:Y:S01]  /*45c0*/  HMMA.16816.F32 R16, R8.reuse, R68, RZ ;  /* 0x000000440810723c */ /* 0x040fe200000018ff */
[----:B------:R1:W5:Y:S07]  /*45d0*/  MUFU.EX2 R191, R3 ;  /* 0x0000000300bf7308 */ /* 0x00036e0000000800 */
[----:B------:R-:W-:Y:S01]  /*45e0*/  HMMA.16816.F32 R24, R8, R62, RZ ;  /* 0x0000003e0818723c */ /* 0x000fe200000018ff */
[----:B------:R-:W2:Y:S07]  /*45f0*/  LDSM.16.MT88.4 R60, [R165+0x2800] ;  /* 0x00280000a53c783b */ /* 0x000eae0000004200 */
[----:B------:R-:W-:Y:S01]  /*4600*/  HMMA.16816.F32 R124, R4, R40, R28 ;  /* 0x00000028047c723c */ /* 0x000fe2000000181c */
[----:B------:R-:W2:Y:S01]  /*4610*/  LDSM.16.MT88.4 R28, [R163+0x4800] ;  /* 0x00480000a31c783b */ /* 0x000ea20000004200 */
[----:B-1----:R-:W-:-:S04]  /*4620*/  FFMA.FTZ R3, R185, c[0x0][0x2d0], -R2 ;  /* 0x0000b400b9037a23 */ /* 0x002fc80000010802 */
[----:B------:R1:W-:Y:S02]  /*4630*/  MUFU.EX2 R14, R3 ;  /* 0x00000003000e7308 */ /* 0x0003e40000000800 */
[C---:B------:R-:W-:Y:S08]  /*4640*/  HMMA.16816.F32 R20, R8.reuse, R50, RZ ;  /* 0x000000320814723c */ /* 0x040ff000000018ff */
[----:B------:R-:W-:Y:S01]  /*4650*/  HMMA.16816.F32 R44, R8, R48, RZ ;  /* 0x00000030082c723c */ /* 0x000fe200000018ff */
[----:B-1----:R-:W-:Y:S01]  /*4660*/  FFMA.FTZ R3, R184, c[0x0][0x2d0], -R2 ;  /* 0x0000b400b8037a23 */ /* 0x002fe20000010802 */
[----:B------:R-:W-:-:S06]  /*4670*/  IADD3 R184, R196, -0x2, RZ ;  /* 0xfffffffec4b87810 */ /* 0x000fcc0007ffe0ff */
[----:B---3--:R-:W-:Y:S01]  /*4680*/  HMMA.16816.F32 R72, R4, R36, R16 ;  /* 0x000000240448723c */ /* 0x008fe20000001810 */
[----:B------:R1:W3:Y:S07]  /*4690*/  MUFU.EX2 R205, R3 ;  /* 0x0000000300cd7308 */ /* 0x0002ee0000000800 */
[----:B----4-:R-:W-:Y:S08]  /*46a0*/  HMMA.16816.F32 R16, R8, R34, RZ ;  /* 0x000000220810723c */ /* 0x010ff000000018ff */
[----:B------:R-:W-:Y:S01]  /*46b0*/  HMMA.16816.F32 R116, R4, R42, R24 ;  /* 0x0000002a0474723c */ /* 0x000fe20000001818 */
[----:B-1----:R-:W-:-:S02]  /*46c0*/  FFMA.FTZ R3, R159, c[0x0][0x2d0], -R2 ;  /* 0x0000b4009f037a23 */ /* 0x002fc40000010802 */
[----:B------:R-:W-:Y:S02]  /*46d0*/  FFMA.FTZ R2, R158, c[0x0][0x2d0], -R2 ;  /* 0x0000b4009e027a23 */ /* 0x000fe40000010802 */
[----:B------:R1:W-:Y:S03]  /*46e0*/  MUFU.EX2 R159, R3 ;  /* 0x00000003009f7308 */ /* 0x0003e60000000800 */
[----:B------:R-:W-:Y:S05]  /*46f0*/  HMMA.16816.F32 R24, R8, R58, RZ ;  /* 0x0000003a0818723c */ /* 0x000fea00000018ff */
[----:B------:R4:W3:Y:S03]  /*4700*/  MUFU.EX2 R15, R2 ;  /* 0x00000002000f7308 */ /* 0x0008e60000000800 */
[----:B--2---:R-:W-:Y:S01]  /*4710*/  HMMA.16816.F32 R88, R4, R62, R20 ;  /* 0x0000003e0458723c */ /* 0x004fe20000001814 */
[----:B-1----:R-:W-:-:S07]  /*4720*/  FADD.FTZ R3, R202, R195 ;  /* 0x000000c3ca037221 */ /* 0x002fce0000010000 */
[----:B------:R-:W-:Y:S01]  /*4730*/  HMMA.16816.F32 R96, R4, R60, R44 ;  /* 0x0000003c0460723c */ /* 0x000fe2000000182c */
[----:B----4-:R-:W-:-:S07]  /*4740*/  FFMA.FTZ R2, R157, c[0x0][0x2d0], -R0 ;  /* 0x0000b4009d027a23 */ /* 0x010fce0000010800 */
[----:B------:R-:W-:Y:S01]  /*4750*/  HMMA.16816.F32 R20, R8, R32, RZ ;  /* 0x000000200814723c */ /* 0x000fe200000018ff */
[----:B------:R-:W1:Y:S07]  /*4760*/  LDSM.16.MT88.4 R32, [R165+0x4000] ;  /* 0x00400000a520783b */ /* 0x000e6e0000004200 */
[C---:B------:R-:W-:Y:S01]  /*4770*/  HMMA.16816.F32 R44, R4.reuse, R30, R16 ;  /* 0x0000001e042c723c */ /* 0x040fe20000001810 */
[----:B------:R-:W2:Y:S07]  /*4780*/  LDSM.16.MT88.4 R16, [R164+0x4000] ;  /* 0x00400000a410783b */ /* 0x000eae0000004200 */
[----:B------:R-:W-:Y:S08]  /*4790*/  HMMA.16816.F32 R76, R4, R66, R24 ;  /* 0x00000042044c723c */ /* 0x000ff00000001818 */
[----:B------:R-:W-:Y:S08]  /*47a0*/  HMMA.16816.F32 R24, R8, R70, RZ ;  /* 0x000000460818723c */ /* 0x000ff000000018ff */
[----:B------:R-:W-:Y:S01]  /*47b0*/  HMMA.16816.F32 R48, R4, R28, R20 ;  /* 0x0000001c0430723c */ /* 0x000fe20000001814 */
[----:B------:R-:W4:Y:S07]  /*47c0*/  LDSM.16.MT88.4 R28, [R165+0x4800] ;  /* 0x00480000a51c783b */ /* 0x000f2e0000004200 */
[----:B-1----:R-:W-:Y:S08]  /*47d0*/  HMMA.16816.F32 R20, R8, R34, RZ ;  /* 0x000000220814723c */ /* 0x002ff000000018ff */
[----:B------:R-:W-:Y:S08]  /*47e0*/  HMMA.16816.F32 R56, R4, R38, R24 ;  /* 0x000000260438723c */ /* 0x000ff00000001818 */
[C---:B------:R-:W-:Y:S08]  /*47f0*/  HMMA.16816.F32 R24, R8.reuse, R32, RZ ;  /* 0x000000200818723c */ /* 0x040ff000000018ff */
[C---:B--2---:R-:W-:Y:S08]  /*4800*/  HMMA.16816.F32 R32, R8.reuse, R16, RZ ;  /* 0x000000100820723c */ /* 0x044ff000000018ff */
[----:B------:R-:W-:Y:S01]  /*4810*/  HMMA.16816.F32 R8, R8, R18, RZ ;  /* 0x000000120808723c */ /* 0x000fe200000018ff */
[----:B------:R-:W1:Y:S07]  /*4820*/  LDSM.16.MT88.4 R16, [R164+0x4800] ;  /* 0x00480000a410783b */ /* 0x000e6e0000004200 */
[C---:B----4-:R-:W-:Y:S08]  /*4830*/  HMMA.16816.F32 R36, R4.reuse, R28, R24 ;  /* 0x0000001c0424723c */ /* 0x050ff00000001818 */
[C---:B------:R-:W-:Y:S08]  /*4840*/  HMMA.16816.F32 R20, R4.reuse, R30, R20 ;  /* 0x0000001e0414723c */ /* 0x040ff00000001814 */
[C---:B-1----:R-:W-:Y:S08]  /*4850*/  HMMA.16816.F32 R32, R4.reuse, R16, R32 ;  /* 0x000000100420723c */ /* 0x042ff00000001820 */
[----:B------:R-:W-:Y:S01]  /*4860*/  HMMA.16816.F32 R16, R4, R18, R8 ;  /* 0x000000120410723c */ /* 0x000fe20000001808 */
[----:B------:R-:W1:Y:S06]  /*4870*/  LDSM.16.MT88.4 R8, [R162+0x1000] ;  /* 0x00100000a208783b */ /* 0x000e6c0000004200 */
[----:B------:R-:W-:-:S02]  /*4880*/  F2FP.PACK_AB R4, R192, R190 ;  /* 0x000000bec004723e */ /* 0x000fc400000000ff */
[----:B------:R-:W-:Y:S02]  /*4890*/  F2FP.PACK_AB R6, R194, R193 ;  /* 0x000000c1c206723e */ /* 0x000fe400000000ff */
[----:B------:R-:W-:Y:S02]  /*48a0*/  F2FP.PACK_AB R5, R188, R187 ;  /* 0x000000bbbc05723e */ /* 0x000fe400000000ff */
[----:B-----5:R-:W-:-:S07]  /*48b0*/  F2FP.PACK_AB R7, R191, R189 ;  /* 0x000000bdbf07723e */ /* 0x020fce00000000ff */
        /* <DEDUP_REMOVED lines=20> */
[----:B------:R-:W1:Y:S04]  /*4a00*/  LDSM.16.MT88.4 R8, [R165+0x3000] ;  /* 0x00300000a508783b */ /* 0x000e680000004200 */
[----:B------:R-:W-:Y:S03]  /*4a10*/  LDSM.16.MT88.4 R108, [R162+0x1800] ;  /* 0x00180000a26c783b */ /* 0x000fe60000004200 */
[C---:B-1----:R-:W-:Y:S07]  /*4a20*/  HMMA.16816.F32 R144, R4.reuse, R8, R96 ;  /* 0x000000080490723c */ /* 0x042fee0000001860 */
[----:B---3--:R-:W-:Y:S01]  /*4a30*/  F2FP.PACK_AB R96, R205, R14 ;  /* 0x0000000ecd60723e */ /* 0x008fe200000000ff */
[----:B------:R-:W-:Y:S01]  /*4a40*/  HMMA.16816.F32 R88, R4, R10, R88 ;  /* 0x0000000a0458723c */ /* 0x000fe20000001858 */
[----:B------:R-:W1:Y:S01]  /*4a50*/  LDSM.16.MT88.4 R8, [R164+0x3000] ;  /* 0x00300000a408783b */ /* 0x000e620000004200 */
[----:B------:R-:W-:-:S06]  /*4a60*/  F2FP.PACK_AB R98, R15, R159 ;  /* 0x0000009f0f62723e */ /* 0x000fcc00000000ff */
        /* <DEDUP_REMOVED lines=16> */
[----:B------:R-:W-:Y:S01]  /*4b70*/  HMMA.16816.F32 R16, R4, R10, R16 ;  /* 0x0000000a0410723c */ /* 0x000fe20000001810 */
[----:B------:R1:W-:Y:S01]  /*4b80*/  MUFU.EX2 R7, R2 ;  /* 0x0000000200077308 */ /* 0x0003e20000000800 */
[----:B------:R-:W-:Y:S05]  /*4b90*/  LDSM.16.MT88.4 R8, [R164+0x5800] ;  /* 0x00580000a408783b */ /* 0x000fea0000004200 */
[----:B------:R-:W-:Y:S01]  /*4ba0*/  FADD.FTZ R4, R198, R3 ;  /* 0x00000003c6047221 */ /* 0x000fe20000010000 */
[----:B------:R-:W-:Y:S01]  /*4bb0*/  MOV R5, c[0x0][0x2ac] ;  /* 0x0000ab0000057a02 */ /* 0x000fe20000000f00 */
[----:B------:R-:W-:-:S02]  /*4bc0*/  FFMA.FTZ R3, R156, c[0x0][0x2d0], -R0 ;  /* 0x0000b4009c037a23 */ /* 0x000fc40000010800 */
[----:B------:R-:W-:Y:S02]  /*4bd0*/  FADD.FTZ R4, R204, R4 ;  /* 0x00000004cc047221 */ /* 0x000fe40000010000 */
[----:B------:R-:W2:Y:S01]  /*4be0*/  MUFU.EX2 R6, R3 ;  /* 0x0000000300067308 */ /* 0x000ea20000000800 */
[----:B------:R-:W-:Y:S02]  /*4bf0*/  IMAD R5, R5, c[0x0][0x1d0], RZ ;  /* 0x0000740005057a24 */ /* 0x000fe400078e02ff */
[--C-:B-1----:R-:W-:Y:S02]  /*4c00*/  FFMA.FTZ R2, R101, c[0x0][0x2d0], -R0.reuse ;  /* 0x0000b40065027a23 */ /* 0x102fe40000010800 */
[----:B------:R-:W-:-:S03]  /*4c10*/  FFMA.FTZ R0, R102, c[0x0][0x2d0], -R0 ;  /* 0x0000b40066007a23 */ /* 0x000fc60000010800 */
[----:B------:R1:W-:Y:S08]  /*4c20*/  MUFU.EX2 R13, R2 ;  /* 0x00000002000d7308 */ /* 0x0003f00000000800 */
[----:B------:R-:W3:Y:S01]  /*4c30*/  MUFU.EX2 R206, R0 ;  /* 0x0000000000ce7308 */ /* 0x000ee20000000800 */
[----:B--2---:R-:W-:Y:S01]  /*4c40*/  F2FP.PACK_AB R97, R6, R7 ;  /* 0x000000070661723e */ /* 0x004fe200000000ff */
[----:B-1----:R-:W-:-:S04]  /*4c50*/  FADD.FTZ R2, R203, R199 ;  /* 0x000000c7cb027221 */ /* 0x002fc80000010000 */
[----:B------:R-:W-:Y:S01]  /*4c60*/  FADD.FTZ R2, R201, R2 ;  /* 0x00000002c9027221 */ /* 0x000fe20000010000 */
[----:B---3--:R-:W-:-:S03]  /*4c70*/  F2FP.PACK_AB R99, R206, R13 ;  /* 0x0000000dce63723e */ /* 0x008fc600000000ff */
        /* <DEDUP_REMOVED lines=8> */
[----:B------:R-:W-:Y:S01]  /*4d00*/  HMMA.16816.F32 R124, R96, R126, R40 ;  /* 0x0000007e607c723c */ /* 0x000fe20000001828 */
[----:B------:R-:W1:Y:S01]  /*4d10*/  LDSM.16.MT88.4 R40, [R162+0x3800] ;  /* 0x00380000a228783b */ /* 0x000e620000004200 */
[----:B------:R-:W-:Y:S02]  /*4d20*/  FADD.FTZ R4, R235, R2 ;  /* 0x00000002eb047221 */ /* 0x000fe40000010000 */
[----:B------:R-:W-:-:S04]  /*4d30*/  @P4 IMAD.HI.U32 R2, R229, c[0x0][0x2c8], RZ ;  /* 0x0000b200e5024a27 */ /* 0x000fc800078e00ff */
[C---:B------:R-:W-:Y:S01]  /*4d40*/  HMMA.16816.F32 R128, R96.reuse, R132, R128 ;  /* 0x000000846080723c */ /* 0x040fe20000001880 */
[----:B------:R-:W-:Y:S01]  /*4d50*/  FADD.FTZ R3, R230, R0 ;  /* 0x00000000e6037221 */ /* 0x000fe20000010000 */
[----:B------:R-:W-:Y:S01]  /*4d60*/  MOV R0, R229 ;  /* 0x000000e500007202 */ /* 0x000fe20000000f00 */
[----:B------:R-:W-:Y:S01]  /*4d70*/  FADD.FTZ R4, R190, R4 ;  /* 0x00000004be047221 */ /* 0x000fe20000010000 */
[----:B------:R-:W-:Y:S01]  /*4d80*/  @P4 SHF.R.U32.HI R0, RZ, c[0x0][0x2cc], R2 ;  /* 0x0000b300ff004a19 */ /* 0x000fe20000011602 */
[----:B------:R-:W-:Y:S02]  /*4d90*/  FADD.FTZ R2, R187, R3 ;  /* 0x00000003bb027221 */ /* 0x000fe40000010000 */
[----:B------:R-:W-:Y:S01]  /*4da0*/  FADD.FTZ R3, R192, R4 ;  /* 0x00000004c0037221 */ /* 0x000fe20000010000 */
[----:B------:R-:W-:Y:S01]  /*4db0*/  HMMA.16816.F32 R132, R96, R134, R52 ;  /* 0x000000866084723c */ /* 0x000fe20000001834 */
[----:B------:R-:W-:Y:S01]  /*4dc0*/  IADD3 R0, R0, -c[0x0][0x168], R5 ;  /* 0x80005a0000007a10 */ /* 0x000fe20007ffe005 */
[----:B------:R-:W-:-:S02]  /*4dd0*/  FADD.FTZ R2, R188, R2 ;  /* 0x00000002bc027221 */ /* 0x000fc40000010000 */
[----:B------:R-:W-:Y:S01]  /*4de0*/  FADD.FTZ R4, R193, R3 ;  /* 0x00000003c1047221 */ /* 0x000fe20000010000 */
[----:B------:R-:W-:Y:S01]  /*4df0*/  SHF.R.S32.HI R5, RZ, 0x1f, R0 ;  /* 0x0000001fff057819 */ /* 0x000fe20000011400 */
[----:B------:R-:W-:Y:S02]  /*4e00*/  FADD.FTZ R3, R189, R2 ;  /* 0x00000002bd037221 */ /* 0x000fe40000010000 */
[----:B------:R-:W-:Y:S01]  /*4e10*/  HMMA.16816.F32 R52, R96, R56, R144 ;  /* 0x000000386034723c */ /* 0x000fe20000001890 */
[----:B------:R-:W-:Y:S01]  /*4e20*/  LEA.HI R5, R5, R0, RZ, 0x6 ;  /* 0x0000000005057211 */ /* 0x000fe200078f30ff */
[----:B------:R-:W-:Y:S02]  /*4e30*/  FADD.FTZ R2, R194, R4 ;  /* 0x00000004c2027221 */ /* 0x000fe40000010000 */
[----:B------:R-:W-:Y:S01]  /*4e40*/  FADD.FTZ R0, R191, R3 ;  /* 0x00000003bf007221 */ /* 0x000fe20000010000 */
[----:B------:R-:W-:Y:S01]  /*4e50*/  SHF.R.S32.HI R211, RZ, 0x6, R5 ;  /* 0x00000006ffd37819 */ /* 0x000fe20000011405 */
[----:B------:R-:W-:-:S02]  /*4e60*/  FADD.FTZ R2, R14, R2 ;  /* 0x000000020e027221 */ /* 0x000fc40000010000 */
[C---:B------:R-:W-:Y:S01]  /*4e70*/  HMMA.16816.F32 R56, R96.reuse, R58, R88 ;  /* 0x0000003a6038723c */ /* 0x040fe20000001858 */
[----:B------:R-:W-:Y:S01]  /*4e80*/  LDSM.16.MT88.4 R88, [R165+0x5800] ;  /* 0x00580000a558783b */ /* 0x000fe20000004200 */
[----:B------:R-:W-:Y:S01]  /*4e90*/  IMNMX R211, R213, R211, !PT ;  /* 0x000000d3d5d37217 */ /* 0x000fe20007800200 */
[----:B------:R-:W-:Y:S02]  /*4ea0*/  FADD.FTZ R0, R7, R0 ;  /* 0x0000000007007221 */ /* 0x000fe40000010000 */
[----:B------:R-:W-:Y:S01]  /*4eb0*/  FADD.FTZ R205, R205, R2 ;  /* 0x00000002cdcd7221 */ /* 0x000fe20000010000 */
[----:B------:R-:W-:Y:S01]  /*4ec0*/  ISETP.GE.AND P0, PT, R184, R211, PT ;  /* 0x000000d3b800720c */ /* 0x000fe20003f06270 */
[----:B------:R-:W-:Y:S01]  /*4ed0*/  FADD.FTZ R0, R6, R0 ;  /* 0x0000000006007221 */ /* 0x000fe20000010000 */
[----:B------:R-:W-:Y:S01]  /*4ee0*/  HMMA.16816.F32 R44, R96, R48, R148 ;  /* 0x00000030602c723c */ /* 0x000fe20000001894 */
[----:B------:R-:W-:Y:S02]  /*4ef0*/  FADD.FTZ R205, R159, R205 ;  /* 0x000000cd9fcd7221 */ /* 0x000fe40000010000 */
[----:B------:R-:W-:-:S02]  /*4f00*/  FADD.FTZ R0, R13, R0 ;  /* 0x000000000d007221 */ /* 0x000fc40000010000 */
[----:B------:R-:W-:Y:S02]  /*4f10*/  FADD.FTZ R205, R15, R205 ;  /* 0x000000cd0fcd7221 */ /* 0x000fe40000010000 */
[----:B------:R-:W-:Y:S01]  /*4f20*/  FADD.FTZ R206, R206, R0 ;  /* 0x00000000cece7221 */ /* 0x000fe20000010000 */
[C---:B-1----:R-:W-:Y:S08]  /*4f30*/  HMMA.16816.F32 R36, R96.reuse, R40, R60 ;  /* 0x000000286024723c */ /* 0x042ff0000000183c */
[C---:B------:R-:W-:Y:S01]  /*4f40*/  HMMA.16816.F32 R40, R96.reuse, R42, R64 ;  /* 0x0000002a6028723c */ /* 0x040fe20000001840 */
[----:B------:R-:W1:Y:S07]  /*4f50*/  LDSM.16.MT88.4 R64, [R164+0x3800] ;  /* 0x00380000a440783b */ /* 0x000e6e0000004200 */
[C---:B------:R-:W-:Y:S08]  /*4f60*/  HMMA.16816.F32 R48, R96.reuse, R50, R68 ;  /* 0x000000326030723c */ /* 0x040ff00000001844 */
[C---:B------:R-:W-:Y:S08]  /*4f70*/  HMMA.16816.F32 R68, R96.reuse, R72, R136 ;  /* 0x000000486044723c */ /* 0x040ff00000001888 */
[C---:B------:R-:W-:Y:S08]  /*4f80*/  HMMA.16816.F32 R72, R96.reuse, R74, R76 ;  /* 0x0000004a6048723c */ /* 0x040ff0000000184c */
[C---:B------:R-:W-:Y:S08]  /*4f90*/  HMMA.16816.F32 R104, R96.reuse, R108, R104 ;  /* 0x0000006c6068723c */ /* 0x040ff00000001868 */
[C---:B------:R-:W-:Y:S08]  /*4fa0*/  HMMA.16816.F32 R112, R96.reuse, R116, R112 ;  /* 0x000000746070723c */ /* 0x040ff00000001870 */
        /* <DEDUP_REMOVED lines=8> */
[C---:B------:R-:W-:Y:S08]  /*5030*/  HMMA.16816.F32 R88, R96.reuse, R90, R20 ;  /* 0x0000005a6058723c */ /* 0x040ff00000001814 */
[C---:B------:R-:W-:Y:S08]  /*5040*/  HMMA.16816.F32 R92, R96.reuse, R8, R32 ;  /* 0x00000008605c723c */ /* 0x040ff00000001820 */
[----:B------:R-:W-:Y:S01]  /*5050*/  HMMA.16816.F32 R96, R96, R10, R16 ;  /* 0x0000000a6060723c */ /* 0x000fe20000001810 */
[----:B------:R-:W-:Y:S01]  /*5060*/  @!UPT UIADD3 URZ, URZ, URZ, URZ ;  /* 0x0000003f3f3ff290 */ /* 0x000fe2000fffe03f */
[----:B------:R-:W-:Y:S11]  /*5070*/  @!P0 BRA `(.L_x_1033) ;  /* 0x000036f000008947 */ /* 0x000ff60003800000 */
[----:B------:R-:W-:Y:S02]  /*5080*/  MOV R102, R12 ;  /* 0x0000000c00667202 */ /* 0x000fe40000000f00 */
[----:B------:R-:W-:-:S02]  /*5090*/  MOV R101, R100 ;  /* 0x0000006400657202 */ /* 0x000fc40000000f00 */
[----:B------:R-:W-:-:S07]  /*50a0*/  MOV R191, R184 ;  /* 0x000000b800bf7202 */ /* 0x000fce0000000f00 */
.L_x_1044:
        /* <DEDUP_REMOVED lines=28> */
[C---:B------:R-:W-:Y:S01]  /*5270*/  SHF.L.U64.HI R14, R208.reuse, 0x1, R7 ;  /* 0x00000001d00e7819 */ /* 0x040fe20000010207 */
        /* <DEDUP_REMOVED lines=11> */
.L_x_1077:
[----:B------:R-:W-:-:S05]  /*5330*/  BRA.DIV ~URZ, `(.L_x_1037) ;  /* 0x000092b27f007947 */ /* 0x000fca000b800000 */
[----:B------:R-:W5:Y:S01]  /*5340*/  SHFL.IDX PT, R0, R12, RZ, 0x181f ;  /* 0x00181fff0c007589 */ /* 0x000f6200000e0000 */
[----:B------:R-:W-:Y:S02]  /*5350*/  ISETP.GE.AND P5, PT, R197, c[0x0][0x1d4], PT ;  /* 0x00007500c5007a0c */ /* 0x000fe40003fa6270 */
[----:B------:R-:W-:Y:S02]  /*5360*/  ISETP.GE.AND P2, PT, R208, c[0x0][0x1d4], PT ;  /* 0x00007500d0007a0c */ /* 0x000fe40003f46270 */
[C---:B-----5:R-:W-:Y:S02]  /*5370*/  IADD3 R2, P0, R0.reuse, R21, RZ ;  /* 0x0000001500027210 */ /* 0x060fe40007f1e0ff */
[----:B------:R-:W-:Y:S03]  /*5380*/  IADD3 R6, P6, R0, R22, RZ ;  /* 0x0000001600067210 */ /* 0x000fe60007fde0ff */
[C---:B---3--:R-:W-:Y:S01]  /*5390*/  IMAD.X R3, R4.reuse, 0x1, R13, P0 ;  /* 0x0000000104037824 */ /* 0x048fe200000e060d */
[----:B------:R-:W-:Y:S01]  /*53a0*/  ISETP.GE.AND P0, PT, R207, c[0x0][0x1d4], PT ;  /* 0x00007500cf007a0c */ /* 0x000fe20003f06270 */
[----:B------:R-:W-:Y:S03]  /*53b0*/  IMAD.X R7, R4, 0x1, R14, P6 ;  /* 0x0000000104077824 */ /* 0x000fe600030e060e */
[----:B------:R-:W-:Y:S01]  /*53c0*/  @!PT LDS RZ, [RZ] ;  /* 0x00000000fffff984 */ /* 0x000fe20000000800 */
[----:B------:R-:W-:Y:S01]  /*53d0*/  @!PT LDS RZ, [RZ] ;  /* 0x00000000fffff984 */ /* 0x000fe20000000800 */
[----:B------:R3:W-:Y:S04]  /*53e0*/  LDGSTS.E.BYPASS.LTC128B.128 [R182+0x100], [R2.64], !P5 ;  /* 0x0010000002b67fae */ /* 0x0007e8000e901d46 */
[----:B------:R5:W-:Y:S01]  /*53f0*/  LDGSTS.E.BYPASS.LTC128B.128 [R182+0x2100], [R6.64], !P2 ;  /* 0x0210000006b67fae */ /* 0x000be2000d101d46 */
[----:B---3--:R-:W-:Y:S03]  /*5400*/  IADD3 R2, P6, R0, R23, RZ ;  /* 0x0000001700027210 */ /* 0x008fe60007fde0ff */
[----:B------:R-:W3:Y:S01]  /*5410*/  SHFL.IDX PT, R0, R12, 0x1, 0x181f ;  /* 0x00381f000c007f89 */ /* 0x000ee200000e0000 */
[----:B-----5:R-:W-:Y:S01]  /*5420*/  SEL R6, RZ, 0x10, P2 ;  /* 0x00000010ff067807 */ /* 0x020fe20001000000 */
[----:B------:R-:W-:Y:S01]  /*5430*/  IMAD.X R3, R4, 0x1, R15, P6 ;  /* 0x0000000104037824 */ /* 0x000fe200030e060f */
[----:B------:R-:W-:Y:S01]  /*5440*/  SEL R7, RZ, 0x10, P0 ;  /* 0x00000010ff077807 */ /* 0x000fe20000000000 */
[----:B------:R5:W4:Y:S04]  /*5450*/  SHFL.IDX PT, R4, R5, 0x1, 0x181f ;  /* 0x00381f0005047f89 */ /* 0x000b2800000e0000 */
[----:B------:R2:W-:Y:S01]  /*5460*/  LDGSTS.E.BYPASS.LTC128B.128 [R182+0x4100], [R2.64], !P0 ;  /* 0x0410000002b67fae */ /* 0x0005e2000c101d46 */
[----:B----45:R-:W-:Y:S04]  /*5470*/  SEL R5, RZ, 0x10, P5 ;  /* 0x00000010ff057807 */ /* 0x030fe80002800000 */
.L_x_1078:
[C---:B---3--:R-:W-:Y:S02]  /*5480*/  ISETP.NE.U32.AND P5, PT, R5.reuse, RZ, PT ;  /* 0x000000ff0500720c */ /* 0x048fe40003fa5070 */
[----:B------:R-:W-:Y:S02]  /*5490*/  IADD3 R5, -R5, 0x10, RZ ;  /* 0x0000001005057810 */ /* 0x000fe40007ffe1ff */
[C---:B------:R-:W-:Y:S02]  /*54a0*/  ISETP.NE.U32.AND P6, PT, R6.reuse, RZ, PT ;  /* 0x000000ff0600720c */ /* 0x040fe40003fc5070 */
[----:B------:R-:W-:Y:S02]  /*54b0*/  LOP3.LUT R5, R5, 0xf, RZ, 0xc0, !PT ;  /* 0x0000000f05057812 */ /* 0x000fe400078ec0ff */
[----:B------:R-:W-:Y:S02]  /*54c0*/  IADD3 R6, -R6, 0x10, RZ ;  /* 0x0000001006067810 */ /* 0x000fe40007ffe1ff */
[----:B--2---:R-:W-:Y:S02]  /*54d0*/  IADD3 R2, P2, P0, R5, R0, R21 ;  /* 0x0000000005027210 */ /* 0x004fe4000785e015 */
[----:B------:R-:W-:Y:S02]  /*54e0*/  LOP3.LUT R6, R6, 0xf, RZ, 0xc0, !PT ;  /* 0x0000000f06067812 */ /* 0x000fe400078ec0ff */
[----:B------:R-:W-:Y:S02]  /*54f0*/  IADD3.X R3, RZ, R4, R13, P2, P0 ;  /* 0x00000004ff037210 */ /* 0x000fe400017e040d */
[----:B------:R-:W-:Y:S03]  /*5500*/  IADD3 R6, P2, P0, R6, R0, R22 ;  /* 0x0000000006067210 */ /* 0x000fe6000785e016 */
[----:B------:R-:W-:Y:S01]  /*5510*/  @!PT LDS RZ, [RZ] ;  /* 0x00000000fffff984 */ /* 0x000fe20000000800 */
[----:B------:R-:W-:Y:S01]  /*5520*/  @!PT LDS RZ, [RZ] ;  /* 0x00000000fffff984 */ /* 0x000fe20000000800 */
[----:B------:R-:W-:Y:S01]  /*5530*/  @!PT LDS RZ, [RZ] ;  /* 0x00000000fffff984 */ /* 0x000fe20000000800 */
[----:B------:R2:W-:Y:S01]  /*5540*/  LDGSTS.E.BYPASS.LTC128B.128.ZFILL [R182+0x1100], [R2.64], P5 ;  /* 0x0110000002b67fae */ /* 0x0005e2000a941d46 */
[C---:B------:R-:W-:Y:S02]  /*5550*/  ISETP.NE.U32.AND P5, PT, R7.reuse, RZ, PT ;  /* 0x000000ff0700720c */ /* 0x040fe40003fa5070 */
[----:B--2---:R-:W-:Y:S02]  /*5560*/  IADD3 R2, -R7, 0x10, RZ ;  /* 0x0000001007027810 */ /* 0x004fe40007ffe1ff */
[----:B------:R-:W-:Y:S02]  /*5570*/  IADD3.X R7, RZ, R4, R14, P2, P0 ;  /* 0x00000004ff077210 */ /* 0x000fe400017e040e */
[----:B------:R-:W-:Y:S03]  /*5580*/  LOP3.LUT R2, R2, 0xf, RZ, 0xc0, !PT ;  /* 0x0000000f02027812 */ /* 0x000fe600078ec0ff */
[----:B------:R2:W-:Y:S01]  /*5590*/  LDGSTS.E.BYPASS.LTC128B.128.ZFILL [R182+0x3100], [R6.64], P6 ;  /* 0x0310000006b67fae */ /* 0x0005e2000b141d46 */
[----:B------:R-:W-:Y:S04]  /*55a0*/  IADD3 R2, P2, P0, R2, R0, R23 ;  /* 0x0000000002027210 */ /* 0x000fe8000785e017 */
[----:B------:R-:W-:Y:S05]  /*55b0*/  IADD3.X R3, RZ, R4, R15, P2, P0 ;  /* 0x00000004ff037210 */ /* 0x000fea00017e040f */
[----:B------:R2:W-:Y:S04]  /*55c0*/  LDGSTS.E.BYPASS.LTC128B.128.ZFILL [R182+0x5100], [R2.64], P5 ;  /* 0x0510000002b67fae */ /* 0x0005e8000a941d46 */
.L_x_1035:
[----:B------:R-:W-:Y:S05]  /*55d0*/  BSYNC B0 ;  /* 0x0000000000007941 */ /* 0x000fea0003800000 */
.L_x_1034:
[----:B------:R-:W0:Y:S01]  /*55e0*/  LDGDEPBAR ;  /* 0x00000000000079af */ /* 0x000e220000000000 */
[----:B------:R-:W-:Y:S01]  /*55f0*/  WARPSYNC 0xffffffff ;  /* 0xffffffff00007948 */ /* 0x000fe20003800000 */
[C---:B--23--:R-:W-:Y:S01]  /*5600*/  HMMA.16816.F32 R4, R32.reuse, R8, RZ ;  /* 0x000000082004723c */ /* 0x04cfe200000018ff */
[----:B------:R-:W-:Y:S02]  /*5610*/  BSSY B0, `(.L_x_1038) ;  /* 0x0000127000007945 */ /* 0x000fe40003800000 */
[----:B------:R-:W-:Y:S05]  /*5620*/  ISETP.GT.AND P0, PT, R191, R213, PT ;  /* 0x000000d5bf00720c */ /* 0x000fea0003f04270 */
[C---:B------:R-:W-:Y:S08]  /*5630*/  HMMA.16816.F32 R8, R32.reuse, R10, RZ ;  /* 0x0000000a2008723c */ /* 0x040ff000000018ff */
[C---:B----4-:R-:W-:Y:S08]  /*5640*/  HMMA.16816.F32 R12, R32.reuse, R16, RZ ;  /* 0x00000010200c723c */ /* 0x050ff000000018ff */
        /* <DEDUP_REMOVED lines=136> */
[----:B------:R-:W-:Y:S02]  /*5ed0*/  FMUL.FTZ R4, R4, c[0x0][0x320] ;  /* 0x0000c80004047a20 */ /* 0x000fe40000410000 */
[----:B------:R-:W-:Y:S02]  /*5ee0*/  FMUL.FTZ R5, R5, c[0x0][0x320] ;  /* 0x0000c80005057a20 */ /* 0x000fe40000410000 */
[----:B------:R-:W2:Y:S01]  /*5ef0*/  MUFU.TANH R153, R4 ;  /* 0x0000000400997308 */ /* 0x000ea20000002400 */
[----:B------:R-:W-:Y:S02]  /*5f00*/  FMUL.FTZ R6, R6, c[0x0][0x320] ;  /* 0x0000c80006067a20 */ /* 0x000fe40000410000 */
[----:B------:R-:W-:Y:S02]  /*5f10*/  FMUL.FTZ R7, R7, c[0x0][0x320] ;  /* 0x0000c80007077a20 */ /* 0x000fe40000410000 */
[----:B------:R-:W-:Y:S01]  /*5f20*/  FMUL.FTZ R8, R8, c[0x0][0x320] ;  /* 0x0000c80008087a20 */ /* 0x000fe20000410000 */
[C---:B-1----:R-:W-:Y:S03]  /*5f30*/  HMMA.16816.F32 R12, R148.reuse, R136, R12 ;  /* 0x00000088940c723c */ /* 0x042fe6000000180c */
[----:B------:R-:W-:Y:S01]  /*5f40*/  FMUL.FTZ R9, R9, c[0x0][0x320] ;  /* 0x0000c80009097a20 */ /* 0x000fe20000410000 */
[----:B------:R-:W1:Y:S01]  /*5f50*/  MUFU.TANH R152, R5 ;  /* 0x0000000500987308 */ /* 0x000e620000002400 */
[----:B------:R-:W-:Y:S02]  /*5f60*/  FMUL.FTZ R10, R10, c[0x0][0x320] ;  /* 0x0000c8000a0a7a20 */ /* 0x000fe40000410000 */
[----:B------:R-:W-:Y:S01]  /*5f70*/  FMUL.FTZ R11, R11, c[0x0][0x320] ;  /* 0x0000c8000b0b7a20 */ /* 0x000fe20000410000 */
[C---:B------:R-:W-:Y:S06]  /*5f80*/  HMMA.16816.F32 R16, R148.reuse, R138, R16 ;  /* 0x0000008a9410723c */ /* 0x040fec0000001810 */
[----:B------:R-:W3:Y:S10]  /*5f90*/  MUFU.TANH R155, R6 ;  /* 0x00000006009b7308 */ /* 0x000ef40000002400 */
        /* <DEDUP_REMOVED lines=9> */
[----:B------:R-:W-:Y:S05]  /*6030*/  FMUL.FTZ R19, R19, c[0x0][0x320] ;  /* 0x0000c80013137a20 */ /* 0x000fea0000410000 */
[----:B------:R-:W1:Y:S01]  /*6040*/  MUFU.TANH R142, R9 ;  /* 0x00000009008e7308 */ /* 0x000e620000002400 */
[----:B----4-:R-:W4:Y:S09]  /*6050*/  LDSM.16.M88.4 R4, [R160+0x1000] ;  /* 0x00100000a004783b */ /* 0x010f320000000200 */
[----:B------:R-:W1:Y:S10]  /*6060*/  MUFU.TANH R144, R10 ;  /* 0x0000000a00907308 */ /* 0x000e740000002400 */
[----:B------:R5:W1:Y:S10]  /*6070*/  MUFU.TANH R145, R11 ;  /* 0x0000000b00917308 */ /* 0x000a740000002400 */
[----:B------:R-:W1:Y:S10]  /*6080*/  MUFU.TANH R138, R13 ;  /* 0x0000000d008a7308 */ /* 0x000e740000002400 */
[----:B------:R-:W1:Y:S01]  /*6090*/  MUFU.TANH R146, R14 ;  /* 0x0000000e00927308 */ /* 0x000e620000002400 */
[----:B-----5:R-:W5:Y:S01]  /*60a0*/  LDSM.16.M88.4 R8, [R160+0x1800] ;  /* 0x00180000a008783b */ /* 0x020f620000000200 */
[----:B------:R-:W-:Y:S04]  /*60b0*/  DEPBAR.LE SB0, 0x0 ;  /* 0x000080000000791a */ /* 0x000fe80000000000 */
[C---:B----4-:R-:W-:Y:S04]  /*60c0*/  HMMA.16816.F32 R20, R148.reuse, R4, R20 ;  /* 0x000000049414723c */ /* 0x050fe80000001814 */
[----:B------:R-:W4:Y:S01]  /*60d0*/  MUFU.TANH R147, R15 ;  /* 0x0000000f00937308 */ /* 0x000f220000002400 */
[----:B------:R-:W-:Y:S03]  /*60e0*/  BAR.SYNC.DEFER_BLOCKING 0x0 ;  /* 0x0000000000007b1d */ /* 0x000fe60000010000 */
[C---:B------:R-:W-:Y:S06]  /*60f0*/  HMMA.16816.F32 R24, R148.reuse, R6, R24 ;  /* 0x000000069418723c */ /* 0x040fec0000001818 */
[----:B------:R-:W1:Y:S10]  /*6100*/  MUFU.TANH R137, R16 ;  /* 0x0000001000897308 */ /* 0x000e740000002400 */
[----:B------:R1:W1:Y:S01]  /*6110*/  MUFU.TANH R136, R17 ;  /* 0x0000001100887308 */ /* 0x0002620000002400 */
[----:B------:R-:W-:Y:S02]  /*6120*/  FMUL.FTZ R22, R22, c[0x0][0x320] ;  /* 0x0000c80016167a20 */ /* 0x000fe40000410000 */
[----:B------:R-:W-:Y:S02]  /*6130*/  FMUL.FTZ R23, R23, c[0x0][0x320] ;  /* 0x0000c80017177a20 */ /* 0x000fe40000410000 */
[----:B------:R-:W-:Y:S05]  /*6140*/  FMUL.FTZ R20, R20, c[0x0][0x320] ;  /* 0x0000c80014147a20 */ /* 0x000fea0000410000 */
[----:B------:R2:W2:Y:S01]  /*6150*/  MUFU.TANH R140, R18 ;  /* 0x00000012008c7308 */ /* 0x0004a20000002400 */
[----:B------:R-:W-:Y:S02]  /*6160*/  FMUL.FTZ R26, R26, c[0x0][0x320] ;  /* 0x0000c8001a1a7a20 */ /* 0x000fe40000410000 */
[----:B------:R-:W-:Y:S01]  /*6170*/  FMUL.FTZ R27, R27, c[0x0][0x320] ;  /* 0x0000c8001b1b7a20 */ /* 0x000fe20000410000 */
[C---:B-----5:R-:W-:Y:S06]  /*6180*/  HMMA.16816.F32 R28, R148.reuse, R8, R28 ;  /* 0x00000008941c723c */ /* 0x060fec000000181c */
[----:B------:R5:W3:Y:S02]  /*6190*/  MUFU.TANH R139, R19 ;  /* 0x00000013008b7308 */ /* 0x000ae40000002400 */
[----:B------:R-:W-:Y:S04]  /*61a0*/  HMMA.16816.F32 R32, R148, R10, R32 ;  /* 0x0000000a9420723c */ /* 0x000fe80000001820 */
[----:B-1----:R-:W-:Y:S04]  /*61b0*/  FMUL.FTZ R17, R25, c[0x0][0x320] ;  /* 0x0000c80019117a20 */ /* 0x002fe80000410000 */
[----:B------:R1:W1:Y:S01]  /*61c0*/  MUFU.TANH R141, R12 ;  /* 0x0000000c008d7308 */ /* 0x0002620000002400 */
[----:B--2---:R-:W-:Y:S07]  /*61d0*/  FMUL.FTZ R18, R24, c[0x0][0x320] ;  /* 0x0000c80018127a20 */ /* 0x004fee0000410000 */
[----:B------:R-:W-:Y:S02]  /*61e0*/  FMUL.FTZ R16, R28, c[0x0][0x320] ;  /* 0x0000c8001c107a20 */ /* 0x000fe40000410000 */
[----:B------:R2:W1:Y:S01]  /*61f0*/  MUFU.TANH R100, R20 ;  /* 0x0000001400647308 */ /* 0x0004620000002400 */
[----:B------:R-:W-:Y:S02]  /*6200*/  FMUL.FTZ R15, R29, c[0x0][0x320] ;  /* 0x0000c8001d0f7a20 */ /* 0x000fe40000410000 */
[----:B------:R-:W-:Y:S02]  /*6210*/  FMUL.FTZ R30, R30, c[0x0][0x320] ;  /* 0x0000c8001e1e7a20 */ /* 0x000fe40000410000 */
[----:B-----5:R-:W-:Y:S02]  /*6220*/  FMUL.FTZ R19, R21, c[0x0][0x320] ;  /* 0x0000c80015137a20 */ /* 0x020fe40000410000 */
[----:B------:R-:W-:Y:S02]  /*6230*/  FMUL.FTZ R31, R31, c[0x0][0x320] ;  /* 0x0000c8001f1f7a20 */ /* 0x000fe40000410000 */
[----:B------:R-:W-:Y:S01]  /*6240*/  FMUL.FTZ R14, R32, c[0x0][0x320] ;  /* 0x0000c800200e7a20 */ /* 0x000fe20000410000 */
[----:B------:R-:W1:Y:S01]  /*6250*/  MUFU.TANH R22, R22 ;  /* 0x0000001600167308 */ /* 0x000e620000002400 */
[----:B------:R-:W-:Y:S02]  /*6260*/  FMUL.FTZ R13, R33, c[0x0][0x320] ;  /* 0x0000c800210d7a20 */ /* 0x000fe40000410000 */
[----:B------:R-:W-:Y:S02]  /*6270*/  FMUL.FTZ R34, R34, c[0x0][0x320] ;  /* 0x0000c80022227a20 */ /* 0x000fe40000410000 */
[----:B------:R-:W-:Y:S05]  /*6280*/  FMUL.FTZ R35, R35, c[0x0][0x320] ;  /* 0x0000c80023237a20 */ /* 0x000fea0000410000 */
        /* <DEDUP_REMOVED lines=14> */
[----:B------:R-:W-:-:S05]  /*6370*/  @!P0 BRA `(.L_x_1039) ;  /* 0x0000050000008947 */ /* 0x000fca0003800000 */
[----:B--234-:R-:W-:Y:S01]  /*6380*/  IMAD R0, R212, 0x20, R214 ;  /* 0x00000020d4007824 */ /* 0x01cfe200078e02d6 */
[----:B------:R-:W-:Y:S01]  /*6390*/  SHF.R.S32.HI R184, RZ, 0x1f, R207 ;  /* 0x0000001fffb87819 */ /* 0x000fe200000114cf */
[----:B------:R-:W-:Y:S01]  /*63a0*/  IMAD R2, R191, 0x40, R215 ;  /* 0x00000040bf027824 */ /* 0x000fe200078e02d7 */
[----:B------:R-:W-:Y:S01]  /*63b0*/  SHF.R.S32.HI R185, RZ, 0x1f, R208 ;  /* 0x0000001fffb97819 */ /* 0x000fe200000114d0 */
[----:B------:R-:W-:Y:S01]  /*63c0*/  IMAD.MOV.U32 R183, RZ, RZ, RZ ;  /* 0x000000ffffb77224 */ /* 0x000fe200078e00ff */
[C---:B------:R-:W-:Y:S01]  /*63d0*/  SHF.L.U64.HI R11, R207.reuse, 0x1, R184 ;  /* 0x00000001cf0b7819 */ /* 0x040fe200000102b8 */
[----:B------:R-:W-:Y:S01]  /*63e0*/  IMAD.SHL.U32 R24, R207, 0x2, RZ ;  /* 0x00000002cf187824 */ /* 0x000fe200078e00ff */
[----:B------:R-:W-:Y:S01]  /*63f0*/  IADD3 R2, R2, -0x40, R0 ;  /* 0xffffffc002027810 */ /* 0x000fe20007ffe000 */
[C---:B------:R-:W-:Y:S01]  /*6400*/  IMAD.SHL.U32 R21, R208.reuse, 0x2, RZ ;  /* 0x00000002d0157824 */ /* 0x040fe200078e00ff */
[----:B------:R-:W-:Y:S01]  /*6410*/  SHF.R.S32.HI R184, RZ, 0x1f, R197 ;  /* 0x0000001fffb87819 */ /* 0x000fe200000114c5 */
[C---:B-1----:R-:W-:Y:S01]  /*6420*/  IMAD.SHL.U32 R12, R197.reuse, 0x2, RZ ;  /* 0x00000002c50c7824 */ /* 0x042fe200078e00ff */
[----:B------:R-:W-:Y:S01]  /*6430*/  SHF.L.U64.HI R10, R208, 0x1, R185 ;  /* 0x00000001d00a7819 */ /* 0x000fe200000102b9 */
[----:B------:R-:W-:Y:S01]  /*6440*/  @P3 IMAD.HI.U32 R3, R2, c[0x0][0x2bc], RZ ;  /* 0x0000af0002033a27 */ /* 0x000fe200078e00ff */
[----:B------:R-:W-:Y:S03]  /*6450*/  SHF.L.U64.HI R9, R197, 0x1, R184 ;  /* 0x00000001c5097819 */ /* 0x000fe600000102b8 */
[----:B------:R-:W-:Y:S01]  /*6460*/  IMAD.MOV.U32 R0, RZ, RZ, R2 ;  /* 0x000000ffff007224 */ /* 0x000fe200078e0002 */
        /* <DEDUP_REMOVED lines=23> */
.L_x_1079:
[----:B------:R-:W-:-:S05]  /*65e0*/  BRA.DIV ~URZ, `(.L_x_1041) ;  /* 0x000082a27f007947 */ /* 0x000fca000b800000 */
[----:B------:R-:W3:Y:S01]  /*65f0*/  SHFL.IDX PT, R0, R8, RZ, 0x181f ;  /* 0x00181fff08007589 */ /* 0x000ee200000e0000 */
[----:B------:R-:W-:Y:S02]  /*6600*/  ISETP.GE.AND P5, PT, R197, c[0x0][0x1d4], PT ;  /* 0x00007500c5007a0c */ /* 0x000fe40003fa6270 */
[----:B------:R-:W-:Y:S02]  /*6610*/  ISETP.GE.AND P2, PT, R208, c[0x0][0x1d4], PT ;  /* 0x00007500d0007a0c */ /* 0x000fe40003f46270 */
[C---:B---3--:R-:W-:Y:S02]  /*6620*/  IADD3 R2, P0, R0.reuse, R12, RZ ;  /* 0x0000000c00027210 */ /* 0x048fe40007f1e0ff */
[----:B------:R-:W-:Y:S03]  /*6630*/  IADD3 R6, P6, R0, R21, RZ ;  /* 0x0000001500067210 */ /* 0x000fe60007fde0ff */
[C---:B--2---:R-:W-:Y:S01]  /*6640*/  IMAD.X R3, R4.reuse, 0x1, R9, P0 ;  /* 0x0000000104037824 */ /* 0x044fe200000e0609 */
[----:B------:R-:W-:Y:S01]  /*6650*/  ISETP.GE.AND P0, PT, R207, c[0x0][0x1d4], PT ;  /* 0x00007500cf007a0c */ /* 0x000fe20003f06270 */
[----:B------:R-:W-:Y:S03]  /*6660*/  IMAD.X R7, R4, 0x1, R10, P6 ;  /* 0x0000000104077824 */ /* 0x000fe600030e060a */
[----:B------:R-:W-:Y:S01]  /*6670*/  @!PT LDS RZ, [RZ] ;  /* 0x00000000fffff984 */ /* 0x000fe20000000800 */
[----:B------:R-:W-:Y:S01]  /*6680*/  @!PT LDS RZ, [RZ] ;  /* 0x00000000fffff984 */ /* 0x000fe20000000800 */
[----:B------:R2:W-:Y:S04]  /*6690*/  LDGSTS.E.BYPASS.LTC128B.128 [R182+0x6100], [R2.64], !P5 ;  /* 0x0610000002b67fae */ /* 0x0005e8000e901d46 */
[----:B------:R3:W-:Y:S01]  /*66a0*/  LDGSTS.E.BYPASS.LTC128B.128 [R182+0x8100], [R6.64], !P2 ;  /* 0x0810000006b67fae */ /* 0x0007e2000d101d46 */
[----:B--2---:R-:W-:Y:S03]  /*66b0*/  IADD3 R2, P6, R0, R24, RZ ;  /* 0x0000001800027210 */ /* 0x004fe60007fde0ff */
[----:B------:R-:W2:Y:S01]  /*66c0*/  SHFL.IDX PT, R0, R8, 0x1, 0x181f ;  /* 0x00381f0008007f89 */ /* 0x000ea200000e0000 */
[----:B---3--:R-:W-:Y:S01]  /*66d0*/  SEL R6, RZ, 0x10, P2 ;  /* 0x00000010ff067807 */ /* 0x008fe20001000000 */
[----:B------:R-:W-:Y:S01]  /*66e0*/  IMAD.X R3, R4, 0x1, R11, P6 ;  /* 0x0000000104037824 */ /* 0x000fe200030e060b */
[----:B------:R-:W-:Y:S01]  /*66f0*/  SEL R7, RZ, 0x10, P0 ;  /* 0x00000010ff077807 */ /* 0x000fe20000000000 */
[----:B------:R3:W4:Y:S04]  /*6700*/  SHFL.IDX PT, R4, R5, 0x1, 0x181f ;  /* 0x00381f0005047f89 */ /* 0x00072800000e0000 */
[----:B------:R1:W-:Y:S02]  /*6710*/  LDGSTS.E.BYPASS.LTC128B.128 [R182+0xa100], [R2.64], !P0 ;  /* 0x0a10000002b67fae */ /* 0x0003e4000c101d46 */
[----:B-1-3--:R-:W-:Y:S04]  /*6720*/  SEL R5, RZ, 0x10, P5 ;  /* 0x00000010ff057807 */ /* 0x00afe80002800000 */
.L_x_1080:
[C---:B--2---:R-:W-:Y:S02]  /*6730*/  ISETP.NE.U32.AND P5, PT, R5.reuse, RZ, PT ;  /* 0x000000ff0500720c */ /* 0x044fe40003fa5070 */
[----:B------:R-:W-:Y:S02]  /*6740*/  IADD3 R5, -R5, 0x10, RZ ;  /* 0x0000001005057810 */ /* 0x000fe40007ffe1ff */
[C---:B------:R-:W-:Y:S02]  /*6750*/  ISETP.NE.U32.AND P6, PT, R6.reuse, RZ, PT ;  /* 0x000000ff0600720c */ /* 0x040fe40003fc5070 */
[----:B------:R-:W-:Y:S02]  /*6760*/  LOP3.LUT R5, R5, 0xf, RZ, 0xc0, !PT ;  /* 0x0000000f05057812 */ /* 0x000fe400078ec0ff */
[----:B------:R-:W-:Y:S02]  /*6770*/  IADD3 R6, -R6, 0x10, RZ ;  /* 0x0000001006067810 */ /* 0x000fe40007ffe1ff */
[----:B------:R-:W-:Y:S02]  /*6780*/  IADD3 R2, P2, P0, R5, R0, R12 ;  /* 0x0000000005027210 */ /* 0x000fe4000785e00c */
[----:B------:R-:W-:Y:S02]  /*6790*/  LOP3.LUT R6, R6, 0xf, RZ, 0xc0, !PT ;  /* 0x0000000f06067812 */ /* 0x000fe400078ec0ff */
[----:B----4-:R-:W-:Y:S02]  /*67a0*/  IADD3.X R3, RZ, R4, R9, P2, P0 ;  /* 0x00000004ff037210 */ /* 0x010fe400017e0409 */
[----:B------:R-:W-:Y:S03]  /*67b0*/  IADD3 R6, P2, P0, R6, R0, R21 ;  /* 0x0000000006067210 */ /* 0x000fe6000785e015 */
[----:B------:R-:W-:Y:S01]  /*67c0*/  @!PT LDS RZ, [RZ] ;  /* 0x00000000fffff984 */ /* 0x000fe20000000800 */
[----:B------:R-:W-:Y:S01]  /*67d0*/  @!PT LDS RZ, [RZ] ;  /* 0x00000000fffff984 */ /* 0x000fe20000000800 */
[----:B------:R-:W-:Y:S01]  /*67e0*/  @!PT LDS RZ, [RZ] ;  /* 0x00000000fffff984 */ /* 0x000fe20000000800 */
[----:B------:R1:W-:Y:S01]  /*67f0*/  LDGSTS.E.BYPASS.LTC128B.128.ZFILL [R182+0x7100], [R2.64], P5 ;  /* 0x0710000002b67fae */ /* 0x0003e2000a941d46 */
[C---:B------:R-:W-:Y:S02]  /*6800*/  ISETP.NE.U32.AND P5, PT, R7.reuse, RZ, PT ;  /* 0x000000ff0700720c */ /* 0x040fe40003fa5070 */
[----:B-1----:R-:W-:Y:S02]  /*6810*/  IADD3 R2, -R7, 0x10, RZ ;  /* 0x0000001007027810 */ /* 0x002fe40007ffe1ff */
[----:B------:R-:W-:Y:S02]  /*6820*/  IADD3.X R7, RZ, R4, R10, P2, P0 ;  /* 0x00000004ff077210 */ /* 0x000fe400017e040a */
[----:B------:R-:W-:Y:S03]  /*6830*/  LOP3.LUT R2, R2, 0xf, RZ, 0xc0, !PT ;  /* 0x0000000f02027812 */ /* 0x000fe600078ec0ff */
[----:B------:R1:W-:Y:S01]  /*6840*/  LDGSTS.E.BYPASS.LTC128B.128.ZFILL [R182+0x9100], [R6.64], P6 ;  /* 0x0910000006b67fae */ /* 0x0003e2000b141d46 */
[----:B------:R-:W-:Y:S04]  /*6850*/  IADD3 R2, P2, P0, R2, R0, R24 ;  /* 0x0000000002027210 */ /* 0x000fe8000785e018 */
[----:B------:R-:W-:Y:S05]  /*6860*/  IADD3.X R3, RZ, R4, R11, P2, P0 ;  /* 0x00000004ff037210 */ /* 0x000fea00017e040b */
[----:B------:R1:W-:Y:S04]  /*6870*/  LDGSTS.E.BYPASS.LTC128B.128.ZFILL [R182+0xb100], [R2.64], P5 ;  /* 0x0b10000002b67fae */ /* 0x0003e8000a941d46 */
.L_x_1039:
[----:B--234-:R-:W-:Y:S05]  /*6880*/  BSYNC B0 ;  /* 0x0000000000007941 */ /* 0x01cfea0003800000 */
.L_x_1038:
[----:B------:R-:W-:Y:S01]  /*6890*/  MOV R0, 0x1 ;  /* 0x0000000100007802 */ /* 0x000fe20000000f00 */
[----:B------:R-:W0:Y:S01]  /*68a0*/  LDGDEPBAR ;  /* 0x00000000000079af */ /* 0x000e220000000000 */
[----:B-1----:R-:W-:Y:S01]  /*68b0*/  MOV R3, c[0x0][0x2ac] ;  /* 0x0000ab0000037a02 */ /* 0x002fe20000000f00 */
[----:B------:R-:W-:Y:S01]  /*68c0*/  @P4 IMAD.HI.U32 R2, R210, c[0x0][0x2c8], RZ ;  /* 0x0000b200d2024a27 */ /* 0x000fe200078e00ff */
[----:B------:R-:W-:Y:S03]  /*68d0*/  MOV R4, R210 ;  /* 0x000000d200047202 */ /* 0x000fe60000000f00 */
[----:B------:R-:W-:Y:S01]  /*68e0*/  IMAD R0, R191, -0x40, R0 ;  /* 0xffffffc0bf007824 */ /* 0x000fe200078e0200 */
[----:B------:R-:W-:Y:S04]  /*68f0*/  @P4 SHF.R.U32.HI R4, RZ, c[0x0][0x2cc], R2 ;  /* 0x0000b300ff044a19 */ /* 0x000fe80000011602 */
[----:B------:R-:W-:Y:S05]  /*6900*/  IADD3 R0, -R225, R0, RZ ;  /* 0x00000000e1007210 */ /* 0x000fea0007ffe1ff */
[----:B------:R-:W-:Y:S05]  /*6910*/  IMAD R0, R3, c[0x0][0x1d0], R0 ;  /* 0x0000740003007a24 */ /* 0x000fea00078e0200 */
[----:B------:R-:W-:Y:S01]  /*6920*/  IADD3 R5, R0, -c[0x0][0x168], RZ ;  /* 0x80005a0000057a10 */ /* 0x000fe20007ffe0ff */
[----:B------:R-:W-:-:S05]  /*6930*/  BRA.DIV ~URZ, `(.L_x_1042) ;  /* 0x000081827f007947 */ /* 0x000fca000b800000 */
[----:B------:R1:W2:Y:S02]  /*6940*/  SHFL.IDX PT, R0, R4, RZ, 0x1c1f ;  /* 0x001c1fff04007589 */ /* 0x0002a400000e0000 */
.L_x_1081:
[----:B--2---:R-:W-:Y:S05]  /*6950*/  IMAD.IADD R0, R5, 0x1, R0 ;  /* 0x0000000105007824 */ /* 0x004fea00078e0200 */
[C---:B------:R-:W-:Y:S02]  /*6960*/  ISETP.GT.AND P6, PT, R0.reuse, RZ, PT ;  /* 0x000000ff0000720c */ /* 0x040fe40003fc4270 */
[C---:B------:R-:W-:Y:S02]  /*6970*/  ISETP.GT.AND P5, PT, R0.reuse, 0x1, PT ;  /* 0x000000010000780c */ /* 0x040fe40003fa4270 */
[C---:B------:R-:W-:Y:S02]  /*6980*/  ISETP.GT.AND P2, PT, R0.reuse, 0x8, PT ;  /* 0x000000080000780c */ /* 0x040fe40003f44270 */
[C---:B------:R-:W-:Y:S02]  /*6990*/  ISETP.GT.AND P0, PT, R0.reuse, 0x9, PT ;  /* 0x000000090000780c */ /* 0x040fe40003f04270 */
[----:B------:R-:W-:Y:S02]  /*69a0*/  FSEL R6, R153, -INF , P6 ;  /* 0xff80000099067808 */ /* 0x000fe40003000000 */
[----:B------:R-:W-:Y:S02]  /*69b0*/  ISETP.GT.AND P6, PT, R0, 0x10, PT ;  /* 0x000000100000780c */ /* 0x000fe40003fc4270 */
[----:B------:R-:W-:Y:S02]  /*69c0*/  FSEL R10, R152, -INF , P5 ;  /* 0xff800000980a7808 */ /* 0x000fe40002800000 */
        /* <DEDUP_REMOVED lines=22> */
[----:B------:R-:W-:Y:S02]  /*6b30*/  FSEL R189, R15, -INF , P5 ;  /* 0xff8000000fbd7808 */ /* 0x000fe40002800000 */
[----:B------:R-:W-:Y:S02]  /*6b40*/  FSEL R188, R14, -INF , P2 ;  /* 0xff8000000ebc7808 */ /* 0x000fe40001000000 */
[----:B------:R-:W-:Y:S01]  /*6b50*/  FSEL R187, R13, -INF , P0 ;  /* 0xff8000000dbb7808 */ /* 0x000fe20000000000 */
[----:B------:R-:W-:-:S05]  /*6b60*/  BRA.DIV ~URZ, `(.L_x_1043) ;  /* 0x00007fb27f007947 */ /* 0x000fca000b800000 */
[----:B------:R-:W-:Y:S01]  /*6b70*/  FMNMX.FTZ R2, R6, R101, !PT ;  /* 0x0000006506027209 */ /* 0x000fe20007810000 */
[----:B------:R-:W2:Y:S03]  /*6b80*/  SHFL.IDX PT, R0, R4, 0x1, 0x1c1f ;  /* 0x003c1f0004007f89 */ /* 0x000ea600000e0000 */
[----:B------:R-:W-:Y:S04]  /*6b90*/  FMNMX.FTZ R2, R10, R2, !PT ;  /* 0x000000020a027209 */ /* 0x000fe80007810000 */
[----:B------:R-:W-:Y:S04]  /*6ba0*/  FMNMX.FTZ R2, R9, R2, !PT ;  /* 0x0000000209027209 */ /* 0x000fe80007810000 */
[----:B------:R-:W-:Y:S04]  /*6bb0*/  FMNMX.FTZ R2, R12, R2, !PT ;  /* 0x000000020c027209 */ /* 0x000fe80007810000 */
[----:B------:R-:W-:Y:S04]  /*6bc0*/  FMNMX.FTZ R2, R153, R2, !PT ;  /* 0x0000000299027209 */ /* 0x000fe80007810000 */
[----:B------:R-:W-:Y:S04]  /*6bd0*/  FMNMX.FTZ R2, R152, R2, !PT ;  /* 0x0000000298027209 */ /* 0x000fe80007810000 */
[----:B------:R-:W-:Y:S01]  /*6be0*/  FMNMX.FTZ R2, R151, R2, !PT ;  /* 0x0000000297027209 */ /* 0x000fe20007810000 */
[----:B--2---:R-:W-:Y:S03]  /*6bf0*/  IMAD.IADD R0, R5, 0x1, R0 ;  /* 0x0000000105007824 */ /* 0x004fe600078e0200 */
[----:B------:R-:W-:Y:S02]  /*6c00*/  FMNMX.FTZ R2, R150, R2, !PT ;  /* 0x0000000296027209 */ /* 0x000fe40007810000 */
[C---:B------:R-:W-:Y:S02]  /*6c10*/  ISETP.GT.AND P2, PT, R0.reuse, RZ, PT ;  /* 0x000000ff0000720c */ /* 0x040fe40003f44270 */
[C---:B------:R-:W-:Y:S02]  /*6c20*/  ISETP.GT.AND P0, PT, R0.reuse, 0x1, PT ;  /* 0x000000010000780c */ /* 0x040fe40003f04270 */
[----:B------:R-:W-:Y:S02]  /*6c30*/  FSEL R5, R155, -INF , P2 ;  /* 0xff8000009b057808 */ /* 0x000fe40001000000 */
[----:B------:R-:W-:Y:S02]  /*6c40*/  ISETP.GT.AND P2, PT, R0, 0x8, PT ;  /* 0x000000080000780c */ /* 0x000fe40003f44270 */
[----:B------:R-:W-:Y:S02]  /*6c50*/  FSEL R8, R154, -INF , P0 ;  /* 0xff8000009a087808 */ /* 0x000fe40000000000 */
[----:B------:R-:W-:Y:S02]  /*6c60*/  FMNMX.FTZ R3, R5, R102, !PT ;  /* 0x0000006605037209 */ /* 0x000fe40007810000 */
[----:B------:R-:W-:Y:S02]  /*6c70*/  ISETP.GT.AND P0, PT, R0, 0x9, PT ;  /* 0x000000090000780c */ /* 0x000fe40003f04270 */
[----:B------:R-:W-:Y:S02]  /*6c80*/  FSEL R7, R144, -INF , P2 ;  /* 0xff80000090077808 */ /* 0x000fe40001000000 */
[----:B------:R-:W-:Y:S02]  /*6c90*/  FMNMX.FTZ R3, R8, R3, !PT ;  /* 0x0000000308037209 */ /* 0x000fe40007810000 */
[C---:B------:R-:W-:Y:S02]  /*6ca0*/  ISETP.GT.AND P2, PT, R0.reuse, 0x10, PT ;  /* 0x000000100000780c */ /* 0x040fe40003f44270 */
[----:B------:R-:W-:Y:S02]  /*6cb0*/  FSEL R11, R145, -INF , P0 ;  /* 0xff800000910b7808 */ /* 0x000fe40000000000 */
[----:B-1----:R-:W-:Y:S02]  /*6cc0*/  FMNMX.FTZ R4, R7, R3, !PT ;  /* 0x0000000307047209 */ /* 0x002fe40007810000 */
[----:B------:R-:W-:Y:S02]  /*6cd0*/  ISETP.GT.AND P0, PT, R0, 0x11, PT ;  /* 0x000000110000780c */ /* 0x000fe40003f04270 */
[----:B------:R-:W-:Y:S02]  /*6ce0*/  FSEL R146, R146, -INF , P2 ;  /* 0xff80000092927808 */ /* 0x000fe40001000000 */
[----:B------:R-:W-:Y:S02]  /*6cf0*/  FMNMX.FTZ R4, R11, R4, !PT ;  /* 0x000000040b047209 */ /* 0x000fe40007810000 */
        /* <DEDUP_REMOVED lines=38> */
[----:B------:R-:W-:Y:S02]  /*6f60*/  FSEL R193, R35, -INF , P0 ;  /* 0xff80000023c17808 */ /* 0x000fe40000000000 */
[----:B------:R-:W-:Y:S01]  /*6f70*/  FMNMX.FTZ R4, R195, R4, !PT ;  /* 0x00000004c3047209 */ /* 0x000fe20007810000 */
[----:B------:R-:W1:Y:S03]  /*6f80*/  SHFL.BFLY PT, R100, R0, 0x2, 0x1f ;  /* 0x0c401f0000647f89 */ /* 0x000e6600000e0000 */
[----:B------:R-:W-:Y:S05]  /*6f90*/  FMNMX.FTZ R4, R193, R4, !PT ;  /* 0x00000004c1047209 */ /* 0x000fea0007810000 */
[----:B------:R-:W2:Y:S01]  /*6fa0*/  SHFL.BFLY PT, R2, R4, 0x2, 0x1f ;  /* 0x0c401f0004027f89 */ /* 0x000ea200000e0000 */
[----:B-1----:R-:W-:Y:S07]  /*6fb0*/  FMNMX.FTZ R100, R100, R0, !PT ;  /* 0x0000000064647209 */ /* 0x002fee0007810000 */
[----:B------:R-:W1:Y:S01]  /*6fc0*/  SHFL.BFLY PT, R3, R100, 0x1, 0x1f ;  /* 0x0c201f0064037f89 */ /* 0x000e6200000e0000 */
[----:B--2---:R-:W-:Y:S07]  /*6fd0*/  FMNMX.FTZ R4, R4, R2, !PT ;  /* 0x0000000204047209 */ /* 0x004fee0007810000 */
[----:B------:R2:W3:Y:S01]  /*6fe0*/  SHFL.BFLY PT, R0, R4, 0x1, 0x1f ;  /* 0x0c201f0004007f89 */ /* 0x0004e200000e0000 */
[----:B-1----:R-:W-:Y:S07]  /*6ff0*/  FMNMX.FTZ R100, R100, R3, !PT ;  /* 0x0000000364647209 */ /* 0x002fee0007810000 */
.L_x_1082:
[C---:B------:R-:W-:Y:S01]  /*7000*/  FSETP.NEU.FTZ.AND P0, PT, R100.reuse, -INF , PT ;  /* 0xff8000006400780b */ /* 0x040fe20003f1d000 */
[----:B------:R-:W-:Y:S01]  /*7010*/  FMUL.FTZ R144, R100, c[0x0][0x2d0] ;  /* 0x0000b40064907a20 */ /* 0x000fe20000410000 */
[----:B---3--:R-:W-:Y:S01]  /*7020*/  FMNMX.FTZ R3, R0, R4, !PT ;  /* 0x0000000400037209 */ /* 0x008fe20007810000 */
[----:B------:R-:W-:Y:S01]  /*7030*/  WARPSYNC 0xffffffff ;  /* 0xffffffff00007948 */ /* 0x000fe20003800000 */
[----:B------:R-:W-:Y:S01]  /*7040*/  FSEL R2, R100, RZ, P0 ;  /* 0x000000ff64027208 */ /* 0x000fe20000000000 */
[----:B------:R-:W1:Y:S01]  /*7050*/  LDSM.16.MT88.4 R140, [R162] ;  /* 0x00000000a28c783b */ /* 0x000e620000004200 */
[----:B------:R-:W-:Y:S01]  /*7060*/  FSEL R144, R144, RZ, P0 ;  /* 0x000000ff90907208 */ /* 0x000fe20000000000 */
[C---:B------:R-:W-:Y:S01]  /*7070*/  FMUL.FTZ R145, R3.reuse, c[0x0][0x2d0] ;  /* 0x0000b40003917a20 */ /* 0x040fe20000410000 */
[----:B------:R-:W-:Y:S01]  /*7080*/  FSETP.NEU.FTZ.AND P0, PT, R3, -INF , PT ;  /* 0xff8000000300780b */ /* 0x000fe20003f1d000 */
[----:B------:R-:W-:Y:S02]  /*7090*/  FADD.FTZ R0, -R2, R101 ;  /* 0x0000006502007221 */ /* 0x000fe40000010100 */
[--C-:B------:R-:W-:Y:S01]  /*70a0*/  FFMA.FTZ R6, R6, c[0x0][0x2d0], -R144.reuse ;  /* 0x0000b40006067a23 */ /* 0x100fe20000010890 */
[----:B------:R-:W-:Y:S01]  /*70b0*/  FSEL R145, R145, RZ, P0 ;  /* 0x000000ff91917208 */ /* 0x000fe20000000000 */
[----:B------:R-:W-:Y:S02]  /*70c0*/  FMUL.FTZ R0, R0, c[0x0][0x2d0] ;  /* 0x0000b40000007a20 */ /* 0x000fe40000410000 */
[--C-:B------:R-:W-:Y:S02]  /*70d0*/  FFMA.FTZ R10, R10, c[0x0][0x2d0], -R144.reuse ;  /* 0x0000b4000a0a7a23 */ /* 0x100fe40000010890 */
[----:B------:R3:W-:Y:S01]  /*70e0*/  MUFU.EX2 R2, R0 ;  /* 0x0000000000027308 */ /* 0x0007e20000000800 */
[--C-:B------:R-:W-:Y:S02]  /*70f0*/  FFMA.FTZ R5, R5, c[0x0][0x2d0], -R145.reuse ;  /* 0x0000b40005057a23 */ /* 0x100fe40000010891 */
[--C-:B------:R-:W-:Y:S02]  /*7100*/  FFMA.FTZ R7, R7, c[0x0][0x2d0], -R145.reuse ;  /* 0x0000b40007077a23 */ /* 0x100fe40000010891 */
[--C-:B------:R-:W-:Y:S02]  /*7110*/  FFMA.FTZ R9, R9, c[0x0][0x2d0], -R144.reuse ;  /* 0x0000b40009097a23 */ /* 0x100fe40000010890 */
[----:B------:R-:W-:Y:S02]  /*7120*/  FFMA.FTZ R12, R12, c[0x0][0x2d0], -R144 ;  /* 0x0000b4000c0c7a23 */ /* 0x000fe40000010890 */
[--C-:B------:R-:W-:Y:S01]  /*7130*/  FFMA.FTZ R8, R8, c[0x0][0x2d0], -R145.reuse ;  /* 0x0000b40008087a23 */ /* 0x100fe20000010891 */
[----:B------:R-:W-:Y:S01]  /*7140*/  MUFU.EX2 R6, R6 ;  /* 0x0000000600067308 */ /* 0x000fe20000000800 */
[--C-:B------:R-:W-:Y:S02]  /*7150*/  FFMA.FTZ R11, R11, c[0x0][0x2d0], -R145.reuse ;  /* 0x0000b4000b0b7a23 */ /* 0x100fe40000010891 */
[----:B------:R-:W-:Y:S07]  /*7160*/  FFMA.FTZ R101, R147, c[0x0][0x2d0], -R145 ;  /* 0x0000b40093657a23 */ /* 0x000fee0000010891 */
[----:B------:R-:W-:Y:S01]  /*7170*/  MUFU.EX2 R199, R10 ;  /* 0x0000000a00c77308 */ /* 0x000fe20000000800 */
[----:B---3--:R-:W-:Y:S02]  /*7180*/  FSEL R0, R3, RZ, P0 ;  /* 0x000000ff03007208 */ /* 0x008fe40000000000 */
[----:B------:R-:W-:Y:S03]  /*7190*/  ISETP.GT.AND P0, PT, R191, R211, PT ;  /* 0x000000d3bf00720c */ /* 0x000fe60003f04270 */
[----:B------:R-:W-:Y:S04]  /*71a0*/  FADD.FTZ R0, -R0, R102 ;  /* 0x0000006600007221 */ /* 0x000fe80000010100 */
[----:B------:R-:W-:Y:S01]  /*71b0*/  MUFU.EX2 R196, R5 ;  /* 0x0000000500c47308 */ /* 0x000fe20000000800 */
[----:B------:R-:W-:Y:S09]  /*71c0*/  FMUL.FTZ R0, R0, c[0x0][0x2d0] ;  /* 0x0000b40000007a20 */ /* 0x000ff20000410000 */
[----:B------:R-:W-:Y:S10]  /*71d0*/  MUFU.EX2 R200, R7 ;  /* 0x0000000700c87308 */ /* 0x000ff40000000800 */
[----:B------:R-:W-:Y:S10]  /*71e0*/  MUFU.EX2 R0, R0 ;  /* 0x0000000000007308 */ /* 0x000ff40000000800 */
[----:B------:R-:W-:Y:S10]  /*71f0*/  MUFU.EX2 R201, R9 ;  /* 0x0000000900c97308 */ /* 0x000ff40000000800 */
[----:B------:R-:W-:Y:S10]  /*7200*/  MUFU.EX2 R202, R12 ;  /* 0x0000000c00ca7308 */ /* 0x000ff40000000800 */
[----:B------:R-:W-:Y:S10]  /*7210*/  MUFU.EX2 R198, R8 ;  /* 0x0000000800c67308 */ /* 0x000ff40000000800 */
[----:B------:R-:W3:Y:S02]  /*7220*/  MUFU.EX2 R209, R11 ;  /* 0x0000000b00d17308 */ /* 0x000ee40000000800 */
[----:B---3--:R-:W-:Y:S01]  /*7230*/  F2FP.PACK_AB R139, R209, R200 ;  /* 0x000000c8d18b723e */ /* 0x008fe200000000ff */
[C---:B--2---:R-:W-:Y:S01]  /*7240*/  FMUL.FTZ R4, R2.reuse, R104 ;  /* 0x0000006802047220 */ /* 0x044fe20000410000 */
[----:B------:R-:W-:Y:S01]  /*7250*/  F2FP.PACK_AB R136, R199, R6 ;  /* 0x00000006c788723e */ /* 0x000fe200000000ff */
[----:B------:R-:W-:Y:S01]  /*7260*/  FMUL.FTZ R5, R2, R105 ;  /* 0x0000006902057220 */ /* 0x000fe20000410000 */
[----:B------:R-:W-:Y:S01]  /*7270*/  F2FP.PACK_AB R138, R202, R201 ;  /* 0x000000c9ca8a723e */ /* 0x000fe200000000ff */
[----:B------:R-:W-:Y:S01]  /*7280*/  FMUL.FTZ R7, R0, R107 ;  /* 0x0000006b00077220 */ /* 0x000fe20000410000 */
[----:B------:R-:W-:Y:S01]  /*7290*/  F2FP.PACK_AB R137, R198, R196 ;  /* 0x000000c4c689723e */ /* 0x000fe200000000ff */
[----:B------:R-:W-:Y:S02]  /*72a0*/  FFMA.FTZ R102, R2, R205, R6 ;  /* 0x000000cd02667223 */ /* 0x000fe40000010006 */
[----:B------:R-:W-:Y:S02]  /*72b0*/  FMUL.FTZ R6, R0, R106 ;  /* 0x0000006a00067220 */ /* 0x000fe40000410000 */
[----:B------:R-:W2:Y:S01]  /*72c0*/  LDSM.16.MT88.4 R104, [R163] ;  /* 0x00000000a368783b */ /* 0x000ea20000004200 */
[C---:B------:R-:W-:Y:S02]  /*72d0*/  FMUL.FTZ R8, R2.reuse, R108 ;  /* 0x0000006c02087220 */ /* 0x040fe40000410000 */
[----:B------:R-:W-:Y:S02]  /*72e0*/  FMUL.FTZ R9, R2, R109 ;  /* 0x0000006d02097220 */ /* 0x000fe40000410000 */
[C---:B-1----:R-:W-:Y:S05]  /*72f0*/  HMMA.16816.F32 R4, R136.reuse, R140, R4 ;  /* 0x0000008c8804723c */ /* 0x042fea0000001804 */
[C---:B------:R-:W-:Y:S02]  /*7300*/  FMUL.FTZ R10, R0.reuse, R110 ;  /* 0x0000006e000a7220 */ /* 0x040fe40000410000 */
[----:B------:R-:W-:Y:S02]  /*7310*/  FMUL.FTZ R11, R0, R111 ;  /* 0x0000006f000b7220 */ /* 0x000fe40000410000 */
[----:B------:R-:W-:Y:S03]  /*7320*/  LDSM.16.MT88.4 R108, [R162+0x800] ;  /* 0x00080000a26c783b */ /* 0x000fe60000004200 */
[C---:B------:R-:W-:Y:S02]  /*7330*/  FMUL.FTZ R12, R2.reuse, R112 ;  /* 0x00000070020c7220 */ /* 0x040fe40000410000 */
[C---:B------:R-:W-:Y:S03]  /*7340*/  HMMA.16816.F32 R8, R136.reuse, R142, R8 ;  /* 0x0000008e8808723c */ /* 0x040fe60000001808 */
[----:B------:R-:W-:Y:S02]  /*7350*/  FMUL.FTZ R13, R2, R113 ;  /* 0x00000071020d7220 */ /* 0x000fe40000410000 */
[C---:B------:R-:W-:Y:S02]  /*7360*/  FMUL.FTZ R14, R0.reuse, R114 ;  /* 0x00000072000e7220 */ /* 0x040fe40000410000 */
[----:B------:R-:W-:Y:S02]  /*7370*/  FMUL.FTZ R15, R0, R115 ;  /* 0x00000073000f7220 */ /* 0x000fe40000410000 */
[----:B------:R-:W-:Y:S03]  /*7380*/  LDSM.16.MT88.4 R112, [R163+0x800] ;  /* 0x00080000a370783b */ /* 0x000fe60000004200 */
[C---:B------:R-:W-:Y:S02]  /*7390*/  FMUL.FTZ R16, R2.reuse, R116 ;  /* 0x0000007402107220 */ /* 0x040fe40000410000 */
[----:B------:R-:W-:Y:S02]  /*73a0*/  FMUL.FTZ R17, R2, R117 ;  /* 0x0000007502117220 */ /* 0x000fe40000410000 */
[C---:B------:R-:W-:Y:S02]  /*73b0*/  FMUL.FTZ R18, R0.reuse, R118 ;  /* 0x0000007600127220 */ /* 0x040fe40000410000 */
[----:B------:R-:W-:Y:S02]  /*73c0*/  FMUL.FTZ R19, R0, R119 ;  /* 0x0000007700137220 */ /* 0x000fe40000410000 */
[----:B------:R-:W-:Y:S01]  /*73d0*/  LDSM.16.MT88.4 R116, [R165+0x1000] ;  /* 0x00100000a574783b */ /* 0x000fe20000004200 */
[C---:B--2---:R-:W-:Y:S03]  /*73e0*/  HMMA.16816.F32 R12, R136.reuse, R104, R12 ;  /* 0x00000068880c723c */ /* 0x044fe6000000180c */
[C---:B------:R-:W-:Y:S02]  /*73f0*/  FMUL.FTZ R24, R2.reuse, R124 ;  /* 0x0000007c02187220 */ /* 0x040fe40000410000 */
[----:B------:R-:W-:Y:S02]  /*7400*/  FMUL.FTZ R25, R2, R125 ;  /* 0x0000007d02197220 */ /* 0x000fe40000410000 */
[----:B------:R-:W-:Y:S01]  /*7410*/  FMUL.FTZ R26, R0, R126 ;  /* 0x0000007e001a7220 */ /* 0x000fe20000410000 */
[C---:B------:R-:W-:Y:S01]  /*7420*/  HMMA.16816.F32 R16, R136.reuse, R106, R16 ;  /* 0x0000006a8810723c */ /* 0x040fe20000001810 */
[----:B------:R-:W1:Y:S03]  /*7430*/  LDSM.16.MT88.4 R104, [R165] ;  /* 0x00000000a568783b */ /* 0x000e660000004200 */
[C---:B------:R-:W-:Y:S02]  /*7440*/  FMUL.FTZ R20, R2.reuse, R120 ;  /* 0x0000007802147220 */ /* 0x040fe40000410000 */
[----:B------:R-:W-:Y:S02]  /*7450*/  FMUL.FTZ R21, R2, R121 ;  /* 0x0000007902157220 */ /* 0x000fe40000410000 */
[C---:B------:R-:W-:Y:S04]  /*7460*/  FMUL.FTZ R22, R0.reuse, R122 ;  /* 0x0000007a00167220 */ /* 0x040fe80000410000 */
[C---:B------:R-:W-:Y:S02]  /*7470*/  FMUL.FTZ R23, R0.reuse, R123 ;  /* 0x0000007b00177220 */ /* 0x040fe40000410000 */
[----:B------:R-:W-:Y:S02]  /*7480*/  FMUL.FTZ R27, R0, R127 ;  /* 0x0000007f001b7220 */ /* 0x000fe40000410000 */
[----:B------:R-:W-:Y:S01]  /*7490*/  LDSM.16.MT88.4 R124, [R165+0x1800] ;  /* 0x00180000a57c783b */ /* 0x000fe20000004200 */
[C---:B------:R-:W-:Y:S02]  /*74a0*/  FMUL.FTZ R32, R2.reuse, R132 ;  /* 0x0000008402207220 */ /* 0x040fe40000410000 */
[----:B------:R-:W-:Y:S02]  /*74b0*/  FMUL.FTZ R33, R2, R133 ;  /* 0x0000008502217220 */ /* 0x000fe40000410000 */
[C---:B------:R-:W-:Y:S02]  /*74c0*/  FMUL.FTZ R34, R0.reuse, R134 ;  /* 0x0000008600227220 */ /* 0x040fe40000410000 */
[----:B------:R-:W-:Y:S02]  /*74d0*/  FMUL.FTZ R35, R0, R135 ;  /* 0x0000008700237220 */ /* 0x000fe40000410000 */
[----:B------:R-:W-:Y:S01]  /*74e0*/  LDSM.16.MT88.4 R132, [R164+0x1800] ;  /* 0x00180000a484783b */ /* 0x000fe20000004200 */
[C---:B------:R-:W-:Y:S02]  /*74f0*/  FMUL.FTZ R28, R2.reuse, R128 ;  /* 0x00000080021c7220 */ /* 0x040fe40000410000 */
[----:B------:R-:W-:Y:S01]  /*7500*/  FMUL.FTZ R29, R2, R129 ;  /* 0x00000081021d7220 */ /* 0x000fe20000410000 */
[----:B------:R2:W-:Y:S01]  /*7510*/  MUFU.EX2 R128, R101 ;  /* 0x0000006500807308 */ /* 0x0005e20000000800 */
        /* <DEDUP_REMOVED lines=38> */
[C---:B------:R-:W-:Y:S04]  /*7780*/  FMUL.FTZ R66, R0.reuse, R66 ;  /* 0x0000004200427220 */ /* 0x040fe80000410000 */
[----:B------:R-:W-:Y:S02]  /*7790*/  FMUL.FTZ R67, R0, R67 ;  /* 0x0000004300437220 */ /* 0x000fe40000410000 */
        /* <DEDUP_REMOVED lines=13> */
[C---:B------:R-:W-:Y:S01]  /*7870*/  FMUL.FTZ R71, R0.reuse, R71 ;  /* 0x0000004700477220 */ /* 0x040fe20000410000 */
[C---:B-1----:R-:W-:Y:S03]  /*7880*/  HMMA.16816.F32 R36, R136.reuse, R104, R36 ;  /* 0x000000688824723c */ /* 0x042fe60000001824 */
[C---:B------:R-:W-:Y:S02]  /*7890*/  FMUL.FTZ R74, R0.reuse, R74 ;  /* 0x0000004a004a7220 */ /* 0x040fe40000410000 */
[C---:B------:R-:W-:Y:S02]  /*78a0*/  FMUL.FTZ R75, R0.reuse, R75 ;  /* 0x0000004b004b7220 */ /* 0x040fe40000410000 */
[C---:B------:R-:W-:Y:S01]  /*78b0*/  FMUL.FTZ R78, R0.reuse, R78 ;  /* 0x0000004e004e7220 */ /* 0x040fe20000410000 */
        /* <DEDUP_REMOVED lines=8> */
[----:B------:R-:W-:Y:S02]  /*7940*/  FMUL.FTZ R91, R0, R91 ;  /* 0x0000005b005b7220 */ /* 0x000fe40000410000 */
[C---:B------:R-:W-:Y:S02]  /*7950*/  FMUL.FTZ R92, R2.reuse, R92 ;  /* 0x0000005c025c7220 */ /* 0x040fe40000410000 */
[C---:B------:R-:W-:Y:S02]  /*7960*/  FMUL.FTZ R93, R2.reuse, R93 ;  /* 0x0000005d025d7220 */ /* 0x040fe40000410000 */
[C---:B------:R-:W-:Y:S02]  /*7970*/  FMUL.FTZ R96, R2.reuse, R96 ;  /* 0x0000006002607220 */ /* 0x040fe40000410000 */
[----:B------:R-:W-:Y:S02]  /*7980*/  FMUL.FTZ R97, R2, R97 ;  /* 0x0000006102617220 */ /* 0x000fe40000410000 */
[----:B------:R-:W-:Y:S02]  /*7990*/  FFMA.FTZ R2, R153, c[0x0][0x2d0], -R144 ;  /* 0x0000b40099027a23 */ /* 0x000fe40000010890 */
[C---:B------:R-:W-:Y:S02]  /*79a0*/  FMUL.FTZ R94, R0.reuse, R94 ;  /* 0x0000005e005e7220 */ /* 0x040fe40000410000 */
[----:B------:R3:W4:Y:S01]  /*79b0*/  MUFU.EX2 R123, R2 ;  /* 0x00000002007b7308 */ /* 0x0007220000000800 */
[C---:B------:R-:W-:Y:S02]  /*79c0*/  FMUL.FTZ R95, R0.reuse, R95 ;  /* 0x0000005f005f7220 */ /* 0x040fe40000410000 */
[C---:B------:R-:W-:Y:S02]  /*79d0*/  FMUL.FTZ R98, R0.reuse, R98 ;  /* 0x0000006200627220 */ /* 0x040fe40000410000 */
[C---:B------:R-:W-:Y:S02]  /*79e0*/  FMUL.FTZ R99, R0.reuse, R99 ;  /* 0x0000006300637220 */ /* 0x040fe40000410000 */
[----:B------:R-:W-:Y:S01]  /*79f0*/  FFMA.FTZ R0, R0, R206, R196 ;  /* 0x000000ce00007223 */ /* 0x000fe200000100c4 */
[C---:B-1----:R-:W-:Y:S03]  /*7a00*/  HMMA.16816.F32 R44, R136.reuse, R104, R44 ;  /* 0x00000068882c723c */ /* 0x042fe6000000182c */
[----:B------:R-:W-:Y:S02]  /*7a10*/  FADD.FTZ R121, R198, R0 ;  /* 0x00000000c6797221 */ /* 0x000fe40000010000 */
[--C-:B------:R-:W-:Y:S02]  /*7a20*/  FFMA.FTZ R0, R185, c[0x0][0x2d0], -R144.reuse ;  /* 0x0000b400b9007a23 */ /* 0x100fe40000010890 */
[----:B------:R-:W-:Y:S01]  /*7a30*/  FADD.FTZ R121, R200, R121 ;  /* 0x00000079c8797221 */ /* 0x000fe20000010000 */
[C---:B------:R-:W-:Y:S01]  /*7a40*/  HMMA.16816.F32 R48, R136.reuse, R106, R48 ;  /* 0x0000006a8830723c */ /* 0x040fe20000001830 */
[----:B------:R-:W1:Y:S03]  /*7a50*/  LDSM.16.MT88.4 R104, [R165+0x2000] ;  /* 0x00200000a568783b */ /* 0x000e660000004200 */
[--C-:B--2---:R-:W-:Y:S02]  /*7a60*/  FFMA.FTZ R101, R189, c[0x0][0x2d0], -R144.reuse ;  /* 0x0000b400bd657a23 */ /* 0x104fe40000010890 */
[--C-:B---3--:R-:W-:Y:S02]  /*7a70*/  FFMA.FTZ R2, R152, c[0x0][0x2d0], -R144.reuse ;  /* 0x0000b40098027a23 */ /* 0x108fe40000010890 */
[----:B------:R2:W-:Y:S10]  /*7a80*/  MUFU.EX2 R152, R0 ;  /* 0x0000000000987308 */ /* 0x0005f40000000800 */
[----:B------:R3:W-:Y:S01]  /*7a90*/  MUFU.EX2 R129, R2 ;  /* 0x0000000200817308 */ /* 0x0007e20000000800 */
[--C-:B--2---:R-:W-:Y:S09]  /*7aa0*/  FFMA.FTZ R0, R184, c[0x0][0x2d0], -R144.reuse ;  /* 0x0000b400b8007a23 */ /* 0x104ff20000010890 */
[----:B------:R2:W-:Y:S01]  /*7ab0*/  MUFU.EX2 R184, R0 ;  /* 0x0000000000b87308 */ /* 0x0005e20000000800 */
[C---:B-1----:R-:W-:Y:S03]  /*7ac0*/  HMMA.16816.F32 R52, R136.reuse, R104, R52 ;  /* 0x000000688834723c */ /* 0x042fe60000001834 */
[--C-:B---3--:R-:W-:Y:S06]  /*7ad0*/  FFMA.FTZ R2, R151, c[0x0][0x2d0], -R144.reuse ;  /* 0x0000b40097027a23 */ /* 0x108fec0000010890 */
[----:B------:R1:W-:Y:S01]  /*7ae0*/  MUFU.EX2 R204, R2 ;  /* 0x0000000200cc7308 */ /* 0x0003e20000000800 */
[C---:B------:R-:W-:Y:S01]  /*7af0*/  HMMA.16816.F32 R56, R136.reuse, R106, R56 ;  /* 0x0000006a8838723c */ /* 0x040fe20000001838 */
[----:B------:R-:W3:Y:S02]  /*7b00*/  LDSM.16.MT88.4 R104, [R164+0x2000] ;  /* 0x00200000a468783b */ /* 0x000ee40000004200 */
[--C-:B--2---:R-:W-:Y:S06]  /*7b10*/  FFMA.FTZ R0, R159, c[0x0][0x2d0], -R144.reuse ;  /* 0x0000b4009f007a23 */ /* 0x104fec0000010890 */
[----:B------:R2:W-:Y:S03]  /*7b20*/  MUFU.EX2 R153, R0 ;  /* 0x0000000000997308 */ /* 0x0005e60000000800 */
[--C-:B-1----:R-:W-:Y:S07]  /*7b30*/  FFMA.FTZ R2, R150, c[0x0][0x2d0], -R144.reuse ;  /* 0x0000b40096027a23 */ /* 0x102fee0000010890 */
[----:B------:R1:W-:Y:S01]  /*7b40*/  MUFU.EX2 R205, R2 ;  /* 0x0000000200cd7308 */ /* 0x0003e20000000800 */
[----:B--2---:R-:W-:Y:S01]  /*7b50*/  FFMA.FTZ R0, R158, c[0x0][0x2d0], -R144 ;  /* 0x0000b4009e007a23 */ /* 0x004fe20000010890 */
[C---:B---3--:R-:W-:Y:S08]  /*7b60*/  HMMA.16816.F32 R60, R136.reuse, R104, R60 ;  /* 0x00000068883c723c */ /* 0x048ff0000000183c */
[----:B------:R2:W-:Y:S01]  /*7b70*/  MUFU.EX2 R158, R0 ;  /* 0x00000000009e7308 */ /* 0x0005e20000000800 */
[C---:B------:R-:W-:Y:S01]  /*7b80*/  HMMA.16816.F32 R64, R136.reuse, R106, R64 ;  /* 0x0000006a8840723c */ /* 0x040fe20000001840 */
[----:B------:R-:W3:Y:S02]  /*7b90*/  LDSM.16.MT88.4 R104, [R162+0x4000] ;  /* 0x00400000a268783b */ /* 0x000ee40000004200 */
[--C-:B-1----:R-:W-:Y:S06]  /*7ba0*/  FFMA.FTZ R2, R146, c[0x0][0x2d0], -R145.reuse ;  /* 0x0000b40092027a23 */ /* 0x102fec0000010891 */
[----:B------:R1:W-:Y:S10]  /*7bb0*/  MUFU.EX2 R146, R101 ;  /* 0x0000006500927308 */ /* 0x0003f40000000800 */
[----:B------:R5:W3:Y:S01]  /*7bc0*/  MUFU.EX2 R122, R2 ;  /* 0x00000002007a7308 */ /* 0x000ae20000000800 */
[--C-:B--2---:R-:W-:Y:S09]  /*7bd0*/  FFMA.FTZ R0, R154, c[0x0][0x2d0], -R145.reuse ;  /* 0x0000b4009a007a23 */ /* 0x104ff20000010891 */
[----:B------:R2:W-:Y:S01]  /*7be0*/  MUFU.EX2 R151, R0 ;  /* 0x0000000000977308 */ /* 0x0005e20000000800 */
[--C-:B-1----:R-:W-:Y:S09]  /*7bf0*/  FFMA.FTZ R101, R193, c[0x0][0x2d0], -R145.reuse ;  /* 0x0000b400c1657a23 */ /* 0x102ff20000010891 */
[----:B------:R-:W-:Y:S01]  /*7c00*/  MUFU.EX2 R101, R101 ;  /* 0x0000006500657308 */ /* 0x000fe20000000800 */
[--C-:B-----5:R-:W-:Y:S01]  /*7c10*/  FFMA.FTZ R2, R148, c[0x0][0x2d0], -R145.reuse ;  /* 0x0000b40094027a23 */ /* 0x120fe20000010891 */
[C---:B---3--:R-:W-:Y:S08]  /*7c20*/  HMMA.16816.F32 R68, R136.reuse, R104, R68 ;  /* 0x000000688844723c */ /* 0x048ff00000001844 */
[----:B------:R1:W3:Y:S01]  /*7c30*/  MUFU.EX2 R203, R2 ;  /* 0x0000000200cb7308 */ /* 0x0002e20000000800 */
[C---:B------:R-:W-:Y:S01]  /*7c40*/  HMMA.16816.F32 R72, R136.reuse, R106, R72 ;  /* 0x0000006a8848723c */ /* 0x040fe20000001848 */
[----:B------:R-:W5:Y:S02]  /*7c50*/  LDSM.16.MT88.4 R104, [R163+0x4000] ;  /* 0x00400000a368783b */ /* 0x000f640000004200 */
[--C-:B--2---:R-:W-:Y:S06]  /*7c60*/  FFMA.FTZ R0, R155, c[0x0][0x2d0], -R145.reuse ;  /* 0x0000b4009b007a23 */ /* 0x104fec0000010891 */
[----:B------:R2:W-:Y:S03]  /*7c70*/  MUFU.EX2 R150, R0 ;  /* 0x0000000000967308 */ /* 0x0005e60000000800 */
[--C-:B-1----:R-:W-:Y:S07]  /*7c80*/  FFMA.FTZ R2, R149, c[0x0][0x2d0], -R145.reuse ;  /* 0x0000b40095027a23 */ /* 0x102fee0000010891 */
[----:B------:R1:W1:Y:S01]  /*7c90*/  MUFU.EX2 R196, R2 ;  /* 0x0000000200c47308 */ /* 0x0002620000000800 */
[--C-:B--2---:R-:W-:Y:S09]  /*7ca0*/  FFMA.FTZ R0, R156, c[0x0][0x2d0], -R145.reuse ;  /* 0x0000b4009c007a23 */ /* 0x104ff20000010891 */
[----:B------:R2:W-:Y:S01]  /*7cb0*/  MUFU.EX2 R149, R0 ;  /* 0x0000000000957308 */ /* 0x0005e20000000800 */
[C---:B-----5:R-:W-:Y:S08]  /*7cc0*/  HMMA.16816.F32 R76, R136.reuse, R104, R76 ;  /* 0x00000068884c723c */ /* 0x060ff0000000184c */
[C---:B------:R-:W-:Y:S01]  /*7cd0*/  HMMA.16816.F32 R80, R136.reuse, R106, R80 ;  /* 0x0000006a8850723c */ /* 0x040fe20000001850 */
[----:B------:R-:W5:Y:S03]  /*7ce0*/  LDSM.16.MT88.4 R104, [R165+0x4000] ;  /* 0x00400000a568783b */ /* 0x000f660000004200 */
[----:B-1----:R-:W-:Y:S02]  /*7cf0*/  FADD.FTZ R2, R199, R102 ;  /* 0x00000066c7027221 */ /* 0x002fe40000010000 */
[----:B------:R-:W-:Y:S04]  /*7d00*/  FFMA.FTZ R102, R190, c[0x0][0x2d0], -R144 ;  /* 0x0000b400be667a23 */ /* 0x000fe80000010890 */
[----:B------:R-:W1:Y:S02]  /*7d10*/  MUFU.EX2 R143, R102 ;  /* 0x00000066008f7308 */ /* 0x000e640000000800 */
[--C-:B--2---:R-:W-:Y:S08]  /*7d20*/  FFMA.FTZ R0, R157, c[0x0][0x2d0], -R145.reuse ;  /* 0x0000b4009d007a23 */ /* 0x104ff00000010891 */
[----:B------:R2:W-:Y:S01]  /*7d30*/  MUFU.EX2 R148, R0 ;  /* 0x0000000000947308 */ /* 0x0005e20000000800 */
[C---:B-----5:R-:W-:Y:S03]  /*7d40*/  HMMA.16816.F32 R84, R136.reuse, R104, R84 ;  /* 0x000000688854723c */ /* 0x060fe60000001854 */
[----:B--2---:R-:W-:Y:S02]  /*7d50*/  FADD.FTZ R0, R201, R2 ;  /* 0x00000002c9007221 */ /* 0x004fe40000010000 */
[----:B------:R-:W-:Y:S02]  /*7d60*/  FFMA.FTZ R2, R188, c[0x0][0x2d0], -R144 ;  /* 0x0000b400bc027a23 */ /* 0x000fe40000010890 */
[----:B------:R-:W-:Y:S01]  /*7d70*/  FADD.FTZ R120, R202, R0 ;  /* 0x00000000ca787221 */ /* 0x000fe20000010000 */
[C---:B------:R-:W-:Y:S01]  /*7d80*/  HMMA.16816.F32 R88, R136.reuse, R106, R88 ;  /* 0x0000006a8858723c */ /* 0x040fe20000001858 */
[----:B------:R-:W2:Y:S01]  /*7d90*/  LDSM.16.MT88.4 R104, [R164+0x4000] ;  /* 0x00400000a468783b */ /* 0x000ea20000004200 */
[----:B------:R5:W-:Y:S02]  /*7da0*/  MUFU.EX2 R147, R2 ;  /* 0x0000000200937308 */ /* 0x000be40000000800 */
[----:B----4-:R-:W-:Y:S02]  /*7db0*/  FADD.FTZ R102, R123, R120 ;  /* 0x000000787b667221 */ /* 0x010fe40000010000 */
[----:B------:R-:W-:Y:S02]  /*7dc0*/  FFMA.FTZ R0, R192, c[0x0][0x2d0], -R145 ;  /* 0x0000b400c0007a23 */ /* 0x000fe40000010891 */
[----:B------:R-:W-:Y:S04]  /*7dd0*/  FFMA.FTZ R144, R187, c[0x0][0x2d0], -R144 ;  /* 0x0000b400bb907a23 */ /* 0x000fe80000010890 */
[----:B------:R4:W-:Y:S10]  /*7de0*/  MUFU.EX2 R142, R0 ;  /* 0x00000000008e7308 */ /* 0x0009f40000000800 */
[----:B------:R-:W1:Y:S01]  /*7df0*/  MUFU.EX2 R144, R144 ;  /* 0x0000009000907308 */ /* 0x000e620000000800 */
[----:B-----5:R-:W-:Y:S04]  /*7e00*/  FADD.FTZ R2, R209, R121 ;  /* 0x00000079d1027221 */ /* 0x020fe80000010000 */
[----:B------:R-:W-:Y:S04]  /*7e10*/  FADD.FTZ R2, R122, R2 ;  /* 0x000000027a027221 */ /* 0x000fe80000010000 */
[----:B------:R-:W-:Y:S02]  /*7e20*/  FADD.FTZ R2, R128, R2 ;  /* 0x0000000280027221 */ /* 0x000fe40000010000 */
[--C-:B----4-:R-:W-:Y:S02]  /*7e30*/  FFMA.FTZ R0, R194, c[0x0][0x2d0], -R145.reuse ;  /* 0x0000b400c2007a23 */ /* 0x110fe40000010891 */
[----:B---3--:R-:W-:Y:S02]  /*7e40*/  FADD.FTZ R2, R203, R2 ;  /* 0x00000002cb027221 */ /* 0x008fe40000010000 */
[----:B------:R3:W4:Y:S01]  /*7e50*/  MUFU.EX2 R141, R0 ;  /* 0x00000000008d7308 */ /* 0x0007220000000800 */
[C---:B--2---:R-:W-:Y:S03]  /*7e60*/  HMMA.16816.F32 R92, R136.reuse, R104, R92 ;  /* 0x00000068885c723c */ /* 0x044fe6000000185c */
[----:B------:R-:W-:Y:S04]  /*7e70*/  FADD.FTZ R2, R196, R2 ;  /* 0x00000002c4027221 */ /* 0x000fe80000010000 */
[----:B------:R-:W-:Y:S01]  /*7e80*/  F2FP.PACK_AB R104, R129, R123 ;  /* 0x0000007b8168723e */ /* 0x000fe200000000ff */
[----:B------:R-:W-:Y:S04]  /*7e90*/  HMMA.16816.F32 R96, R136, R106, R96 ;  /* 0x0000006a8860723c */ /* 0x000fe80000001860 */
[----:B------:R-:W-:Y:S01]  /*7ea0*/  F2FP.PACK_AB R105, R128, R122 ;  /* 0x0000007a8069723e */ /* 0x000fe200000000ff */
[----:B------:R-:W-:Y:S01]  /*7eb0*/  FADD.FTZ R2, R151, R2 ;  /* 0x0000000297027221 */ /* 0x000fe20000010000 */
[----:B------:R-:W-:Y:S01]  /*7ec0*/  LDSM.16.MT88.4 R120, [R163+0x1800] ;  /* 0x00180000a378783b */ /* 0x000fe20000004200 */
[----:B------:R-:W-:Y:S02]  /*7ed0*/  F2FP.PACK_AB R106, R205, R204 ;  /* 0x000000cccd6a723e */ /* 0x000fe400000000ff */
[----:B------:R-:W-:Y:S03]  /*7ee0*/  F2FP.PACK_AB R107, R196, R203 ;  /* 0x000000cbc46b723e */ /* 0x000fe600000000ff */
[----:B-1----:R-:W-:Y:S01]  /*7ef0*/  F2FP.PACK_AB R136, R146, R143 ;  /* 0x0000008f9288723e */ /* 0x002fe200000000ff */
[----:B------:R-:W-:Y:S01]  /*7f00*/  FADD.FTZ R2, R150, R2 ;  /* 0x0000000296027221 */ /* 0x000fe20000010000 */
[----:B------:R-:W-:Y:S01]  /*7f10*/  F2FP.PACK_AB R138, R144, R147 ;  /* 0x00000093908a723e */ /* 0x000fe200000000ff */
[----:B---3--:R-:W-:Y:S01]  /*7f20*/  FFMA.FTZ R0, R195, c[0x0][0x2d0], -R145 ;  /* 0x0000b400c3007a23 */ /* 0x008fe20000010891 */
[C---:B------:R-:W-:Y:S03]  /*7f30*/  HMMA.16816.F32 R4, R104.reuse, R108, R4 ;  /* 0x0000006c6804723c */ /* 0x040fe60000001804 */
[----:B------:R-:W1:Y:S02]  /*7f40*/  MUFU.EX2 R140, R0 ;  /* 0x00000000008c7308 */ /* 0x000e640000000800 */
[----:B----4-:R-:W-:Y:S01]  /*7f50*/  F2FP.PACK_AB R137, R141, R142 ;  /* 0x0000008e8d89723e */ /* 0x010fe200000000ff */
[----:B------:R-:W-:Y:S02]  /*7f60*/  FADD.FTZ R2, R149, R2 ;  /* 0x0000000295027221 */ /* 0x000fe40000010000 */
[C---:B------:R-:W-:Y:S01]  /*7f70*/  HMMA.16816.F32 R8, R104.reuse, R110, R8 ;  /* 0x0000006e6808723c */ /* 0x040fe20000001808 */
[----:B------:R-:W2:Y:S07]  /*7f80*/  LDSM.16.MT88.4 R108, [R165+0x800] ;  /* 0x00080000a56c783b */ /* 0x000eae0000004200 */
[C---:B------:R-:W-:Y:S08]  /*7f90*/  HMMA.16816.F32 R12, R104.reuse, R112, R12 ;  /* 0x00000070680c723c */ /* 0x040ff0000000180c */
[C---:B------:R-:W-:Y:S01]  /*7fa0*/  HMMA.16816.F32 R16, R104.reuse, R114, R16 ;  /* 0x000000726810723c */ /* 0x040fe20000001810 */
[----:B------:R-:W3:Y:S03]  /*7fb0*/  LDSM.16.MT88.4 R112, [R164+0x800] ;  /* 0x00080000a470783b */ /* 0x000ee60000004200 */
[----:B-1----:R-:W-:Y:S01]  /*7fc0*/  F2FP.PACK_AB R139, R101, R140 ;  /* 0x0000008c658b723e */ /* 0x002fe200000000ff */
[----:B------:R-:W-:Y:S01]  /*7fd0*/  FADD.FTZ R0, R129, R102 ;  /* 0x0000006681007221 */ /* 0x000fe20000010000 */
[----:B------:R-:W-:Y:S03]  /*7fe0*/  MOV R102, R3 ;  /* 0x0000000300667202 */ /* 0x000fe60000000f00 */
[----:B------:R-:W-:Y:S04]  /*7ff0*/  FADD.FTZ R0, R204, R0 ;  /* 0x00000000cc007221 */ /* 0x000fe80000010000 */
[----:B------:R-:W-:Y:S04]  /*8000*/  FADD.FTZ R0, R205, R0 ;  /* 0x00000000cd007221 */ /* 0x000fe80000010000 */
[----:B------:R-:W-:Y:S04]  /*8010*/  FADD.FTZ R0, R152, R0 ;  /* 0x0000000098007221 */ /* 0x000fe80000010000 */
[----:B------:R-:W-:Y:S01]  /*8020*/  FADD.FTZ R0, R184, R0 ;  /* 0x00000000b8007221 */ /* 0x000fe20000010000 */
[C---:B--2---:R-:W-:Y:S03]  /*8030*/  HMMA.16816.F32 R20, R104.reuse, R108, R20 ;  /* 0x0000006c6814723c */ /* 0x044fe60000001814 */
[----:B------:R-:W-:Y:S04]  /*8040*/  FADD.FTZ R0, R153, R0 ;  /* 0x0000000099007221 */ /* 0x000fe80000010000 */
[----:B------:R-:W-:Y:S01]  /*8050*/  FADD.FTZ R0, R158, R0 ;  /* 0x000000009e007221 */ /* 0x000fe20000010000 */
[C---:B------:R-:W-:Y:S01]  /*8060*/  HMMA.16816.F32 R24, R104.reuse, R110, R24 ;  /* 0x0000006e6818723c */ /* 0x040fe20000001818 */
[----:B------:R-:W1:Y:S07]  /*8070*/  LDSM.16.MT88.4 R108, [R162+0x2800] ;  /* 0x00280000a26c783b */ /* 0x000e6e0000004200 */
[C---:B---3--:R-:W-:Y:S08]  /*8080*/  HMMA.16816.F32 R28, R104.reuse, R112, R28 ;  /* 0x00000070681c723c */ /* 0x048ff0000000181c */
        /* <DEDUP_REMOVED lines=29> */
[C---:B------:R-:W-:Y:S02]  /*8260*/  F2FP.PACK_AB R107, R148.reuse, R149 ;  /* 0x00000095946b723e */ /* 0x040fe400000000ff */
[----:B------:R-:W-:Y:S04]  /*8270*/  IADD3 R184, R191, -0x1, RZ ;  /* 0xffffffffbfb87810 */ /* 0x000fe80007ffe0ff */
[----:B------:R-:W-:Y:S01]  /*8280*/  MOV R191, R184 ;  /* 0x000000b800bf7202 */ /* 0x000fe20000000f00 */
        /* <DEDUP_REMOVED lines=31> */
[C---:B------:R-:W-:Y:S08]  /*8480*/  HMMA.16816.F32 R88, R104.reuse, R114, R88 ;  /* 0x000000726858723c */ /* 0x040ff00000001858 */
[C---:B---3--:R-:W-:Y:S08]  /*8490*/  HMMA.16816.F32 R92, R104.reuse, R116, R92 ;  /* 0x00000074685c723c */ /* 0x048ff0000000185c */
[----:B------:R-:W-:Y:S08]  /*84a0*/  HMMA.16816.F32 R96, R104, R118, R96 ;  /* 0x000000766860723c */ /* 0x000ff00000001860 */
[C---:B-1----:R-:W-:Y:S01]  /*84b0*/  HMMA.16816.F32 R104, R136.reuse, R108, R4 ;  /* 0x0000006c8868723c */ /* 0x042fe20000001804 */
[----:B------:R-:W1:Y:S07]  /*84c0*/  LDSM.16.MT88.4 R4, [R162+0x3800] ;  /* 0x00380000a204783b */ /* 0x000e6e0000004200 */
[C---:B------:R-:W-:Y:S01]  /*84d0*/  HMMA.16816.F32 R108, R136.reuse, R110, R8 ;  /* 0x0000006e886c723c */ /* 0x040fe20000001808 */
[----:B------:R-:W2:Y:S07]  /*84e0*/  LDSM.16.MT88.4 R8, [R163+0x3800] ;  /* 0x00380000a308783b */ /* 0x000eae0000004200 */
[C---:B------:R-:W-:Y:S01]  /*84f0*/  HMMA.16816.F32 R112, R136.reuse, R120, R12 ;  /* 0x000000788870723c */ /* 0x040fe2000000180c */
[----:B------:R-:W3:Y:S07]  /*8500*/  LDSM.16.MT88.4 R12, [R165+0x3800] ;  /* 0x00380000a50c783b */ /* 0x000eee0000004200 */
[C---:B------:R-:W-:Y:S01]  /*8510*/  HMMA.16816.F32 R116, R136.reuse, R122, R16 ;  /* 0x0000007a8874723c */ /* 0x040fe20000001810 */
[----:B------:R-:W4:Y:S07]  /*8520*/  LDSM.16.MT88.4 R16, [R164+0x3800] ;  /* 0x00380000a410783b */ /* 0x000f2e0000004200 */
[C---:B------:R-:W-:Y:S08]  /*8530*/  HMMA.16816.F32 R120, R136.reuse, R124, R20 ;  /* 0x0000007c8878723c */ /* 0x040ff00000001814 */
[C---:B------:R-:W-:Y:S08]  /*8540*/  HMMA.16816.F32 R124, R136.reuse, R126, R24 ;  /* 0x0000007e887c723c */ /* 0x040ff00000001818 */
[C---:B------:R-:W-:Y:S08]  /*8550*/  HMMA.16816.F32 R128, R136.reuse, R132, R28 ;  /* 0x000000848880723c */ /* 0x040ff0000000181c */
[C---:B------:R-:W-:Y:S08]  /*8560*/  HMMA.16816.F32 R132, R136.reuse, R134, R32 ;  /* 0x000000868884723c */ /* 0x040ff00000001820 */
        /* <DEDUP_REMOVED lines=9> */
[C---:B----4-:R-:W-:Y:S08]  /*8600*/  HMMA.16816.F32 R60, R136.reuse, R16, R60 ;  /* 0x00000010883c723c */ /* 0x050ff0000000183c */
        /* <DEDUP_REMOVED lines=22> */
.L_x_1033:
[----:B------:R-:W-:-:S13]  /*8770*/  ISETP.GE.AND P0, PT, R184, R213, PT ;  /* 0x000000d5b800720c */ /* 0x000fda0003f06270 */
[----:B------:R-:W-:Y:S05]  /*8780*/  @!P0 BRA `(.L_x_1045) ;  /* 0x0000307000008947 */ /* 0x000fea0003800000 */
[----:B------:R-:W-:Y:S02]  /*8790*/  MOV R102, R12 ;  /* 0x0000000c00667202 */ /* 0x000fe40000000f00 */
[----:B------:R-:W-:Y:S02]  /*87a0*/  MOV R101, R100 ;  /* 0x0000006400657202 */ /* 0x000fe40000000f00 */
.L_x_1052:
        /* <DEDUP_REMOVED lines=13> */
[----:B------:R-:W-:Y:S01]  /*8880*/  IMAD R20, R183, c[0x0][0x21c], R20 ;  /* 0x00008700b7147a24 */ /* 0x000fe200078e0214 */
[C---:B------:R-:W-:Y:S01]  /*8890*/  SHF.L.U64.HI R14, R208.reuse, 0x1, R5 ;  /* 0x00000001d00e7819 */ /* 0x040fe20000010205 */
[----:B------:R-:W-:Y:S01]  /*88a0*/  IMAD.IADD R3, R3, 0x1, R0 ;  /* 0x0000000103037824 */ /* 0x000fe200078e0200 */
[----:B------:R-:W-:Y:S01]  /*88b0*/  SHF.L.U64.HI R7, R197, 0x1, R4 ;  /* 0x00000001c5077819 */ /* 0x000fe20000010204 */
[----:B------:R-:W-:Y:S02]  /*88c0*/  IMAD.SHL.U32 R22, R207, 0x2, RZ ;  /* 0x00000002cf167824 */ /* 0x000fe400078e00ff */
[----:B------:R-:W-:Y:S04]  /*88d0*/  IMAD.WIDE.U32 R2, R183, c[0x0][0x218], R2 ;  /* 0x00008600b7027a25 */ /* 0x000fe800078e0002 */
[----:B------:R-:W-:Y:S01]  /*88e0*/  IMAD.SHL.U32 R15, R208, 0x2, RZ ;  /* 0x00000002d00f7824 */ /* 0x000fe200078e00ff */
[----:B------:R-:W-:Y:S01]  /*88f0*/  IADD3 R0, P0, R220, R2, RZ ;  /* 0x00000002dc007210 */ /* 0x000fe20007f1e0ff */
[----:B------:R1:W2:Y:S01]  /*8900*/  LDSM.16.M88.4 R32, [R166] ;  /* 0x00000000a620783b */ /* 0x0002a20000000200 */
[----:B------:R-:W-:Y:S02]  /*8910*/  IMAD.SHL.U32 R13, R197, 0x2, RZ ;  /* 0x00000002c50d7824 */ /* 0x000fe400078e00ff */
[----:B------:R-:W-:Y:S01]  /*8920*/  IADD3.X R20, R224, R3, R20, P0, !PT ;  /* 0x00000003e0147210 */ /* 0x000fe200007fe414 */
[----:B------:R1:W3:Y:S01]  /*8930*/  LDSM.16.M88.4 R8, [R103] ;  /* 0x000000006708783b */ /* 0x0002e20000000200 */
[C---:B------:R-:W-:Y:S03]  /*8940*/  LEA R6, P0, R0.reuse, c[0x0][0x1f8], 0x1 ;  /* 0x00007e0000067a11 */ /* 0x040fe600078008ff */
[----:B------:R1:W4:Y:S01]  /*8950*/  LDSM.16.M88.4 R16, [R103+0x800] ;  /* 0x000800006710783b */ /* 0x0003220000000200 */
[----:B------:R-:W-:Y:S03]  /*8960*/  LEA.HI.X R20, R0, c[0x0][0x1fc], R20, 0x1, P0 ;  /* 0x00007f0000147a11 */ /* 0x000fe600000f0c14 */
[----:B------:R1:W1:Y:S04]  /*8970*/  LDSM.16.M88.4 R24, [R103+0x1000] ;  /* 0x001000006718783b */ /* 0x0002680000000200 */
        /* <DEDUP_REMOVED lines=8> */
.L_x_1083:
[----:B------:R-:W5:Y:S01]  /*8a00*/  SHFL.IDX PT, R2, R6, RZ, 0x181f ;  /* 0x00181fff06027589 */ /* 0x000f6200000e0000 */
[----:B------:R-:W-:Y:S01]  /*8a10*/  ISETP.GE.AND P0, PT, R197, c[0x0][0x1d4], PT ;  /* 0x00007500c5007a0c */ /* 0x000fe20003f06270 */
[----:B------:R-:W-:Y:S01]  /*8a20*/  BSSY B0, `(.L_x_1047) ;  /* 0x0000142000007945 */ /* 0x000fe20003800000 */
[----:B------:R-:W-:Y:S02]  /*8a30*/  ISETP.GE.AND P4, PT, R208, c[0x0][0x1d4], PT ;  /* 0x00007500d0007a0c */ /* 0x000fe40003f86270 */
[----:B------:R-:W-:Y:S03]  /*8a40*/  SEL R100, RZ, 0x10, P0 ;  /* 0x00000010ff647807 */ /* 0x000fe60000000000 */
[----:B------:R-:W4:Y:S01]  /*8a50*/  SHFL.IDX PT, R3, R6, 0x1, 0x181f ;  /* 0x00381f0006037f89 */ /* 0x000f2200000e0000 */
[----:B------:R-:W-:Y:S04]  /*8a60*/  IADD3 R12, -R100, 0x10, RZ ;  /* 0x00000010640c7810 */ /* 0x000fe80007ffe1ff */
[----:B------:R-:W-:Y:S03]  /*8a70*/  LOP3.LUT R12, R12, 0xf, RZ, 0xc0, !PT ;  /* 0x0000000f0c0c7812 */ /* 0x000fe600078ec0ff */
[----:B----4-:R-:W4:Y:S01]  /*8a80*/  SHFL.IDX PT, R20, R20, 0x1, 0x181f ;  /* 0x00381f0014147f89 */ /* 0x010f2200000e0000 */
[----:B-----5:R-:W-:Y:S04]  /*8a90*/  IADD3 R4, P2, R2, R13, RZ ;  /* 0x0000000d02047210 */ /* 0x020fe80007f5e0ff */
[----:B---3--:R-:W-:Y:S05]  /*8aa0*/  IADD3.X R5, R0, R7, RZ, P2, !PT ;  /* 0x0000000700057210 */ /* 0x008fea00017fe4ff */
[----:B------:R3:W-:Y:S01]  /*8ab0*/  LDGSTS.E.BYPASS.LTC128B.128 [R182+0x100], [R4.64], !P0 ;  /* 0x0010000004b67fae */ /* 0x0007e2000c101d46 */
[----:B------:R-:W-:Y:S04]  /*8ac0*/  IADD3 R12, P6, P0, R12, R3, R13 ;  /* 0x000000030c0c7210 */ /* 0x000fe800078de00d */
[----:B----4-:R-:W-:Y:S02]  /*8ad0*/  IADD3.X R13, RZ, R20, R7, P6, P0 ;  /* 0x00000014ff0d7210 */ /* 0x010fe400037e0407 */
[----:B---3--:R-:W-:Y:S04]  /*8ae0*/  IADD3 R4, P2, R2, R15, RZ ;  /* 0x0000000f02047210 */ /* 0x008fe80007f5e0ff */
[----:B------:R-:W-:Y:S02]  /*8af0*/  IADD3.X R5, R0, R14, RZ, P2, !PT ;  /* 0x0000000e00057210 */ /* 0x000fe400017fe4ff */
[----:B------:R-:W-:Y:S03]  /*8b00*/  ISETP.GE.AND P2, PT, R207, c[0x0][0x1d4], PT ;  /* 0x00007500cf007a0c */ /* 0x000fe60003f46270 */
[----:B------:R3:W-:Y:S02]  /*8b10*/  LDGSTS.E.BYPASS.LTC128B.128 [R182+0x2100], [R4.64], !P4 ;  /* 0x0210000004b67fae */ /* 0x0007e4000e101d46 */
[----:B---3--:R-:W-:Y:S04]  /*8b20*/  IADD3 R4, P5, R2, R22, RZ ;  /* 0x0000001602047210 */ /* 0x008fe80007fbe0ff */
[----:B------:R-:W-:Y:S02]  /*8b30*/  IADD3.X R5, R0, R21, RZ, P5, !PT ;  /* 0x0000001500057210 */ /* 0x000fe40002ffe4ff */
[----:B------:R-:W-:Y:S02]  /*8b40*/  ISETP.NE.U32.AND P5, PT, R100, RZ, PT ;  /* 0x000000ff6400720c */ /* 0x000fe40003fa5070 */
[----:B------:R-:W-:Y:S01]  /*8b50*/  SEL R0, RZ, 0x10, P4 ;  /* 0x00000010ff007807 */ /* 0x000fe20002000000 */
[----:B------:R3:W-:Y:S03]  /*8b60*/  LDGSTS.E.BYPASS.LTC128B.128 [R182+0x4100], [R4.64], !P2 ;  /* 0x0410000004b67fae */ /* 0x0007e6000d101d46 */
[C---:B------:R-:W-:Y:S02]  /*8b70*/  ISETP.NE.U32.AND P0, PT, R0.reuse, RZ, PT ;  /* 0x000000ff0000720c */ /* 0x040fe40003f05070 */
[----:B------:R-:W-:Y:S04]  /*8b80*/  IADD3 R0, -R0, 0x10, RZ ;  /* 0x0000001000007810 */ /* 0x000fe80007ffe1ff */
[----:B------:R-:W-:Y:S01]  /*8b90*/  LOP3.LUT R0, R0, 0xf, RZ, 0xc0, !PT ;  /* 0x0000000f00007812 */ /* 0x000fe200078ec0ff */
[----:B------:R4:W-:Y:S01]  /*8ba0*/  LDGSTS.E.BYPASS.LTC128B.128.ZFILL [R182+0x1100], [R12.64], P5 ;  /* 0x011000000cb67fae */ /* 0x0009e2000a941d46 */
[C---:B--23--:R-:W-:Y:S08]  /*8bb0*/  HMMA.16816.F32 R4, R32.reuse, R8, RZ ;  /* 0x000000082004723c */ /* 0x04cff000000018ff */
[C---:B------:R-:W-:Y:S01]  /*8bc0*/  HMMA.16816.F32 R8, R32.reuse, R10, RZ ;  /* 0x0000000a2008723c */ /* 0x040fe200000018ff */
[-C--:B----4-:R-:W-:Y:S03]  /*8bd0*/  IADD3 R12, P6, P5, R0, R3.reuse, R15 ;  /* 0x00000003000c7210 */ /* 0x090fe60007dde00f */
[----:B------:R-:W-:Y:S02]  /*8be0*/  SEL R0, RZ, 0x10, P2 ;  /* 0x00000010ff007807 */ /* 0x000fe40001000000 */
[-C--:B------:R-:W-:Y:S02]  /*8bf0*/  IADD3.X R13, RZ, R20.reuse, R14, P6, P5 ;  /* 0x00000014ff0d7210 */ /* 0x080fe400037ea40e */
[C---:B------:R-:W-:Y:S04]  /*8c00*/  ISETP.NE.U32.AND P6, PT, R0.reuse, RZ, PT ;  /* 0x000000ff0000720c */ /* 0x040fe80003fc5070 */
[----:B------:R-:W-:Y:S01]  /*8c10*/  IADD3 R2, -R0, 0x10, RZ ;  /* 0x0000001000027810 */ /* 0x000fe20007ffe1ff */
[----:B------:R2:W-:Y:S03]  /*8c20*/  LDGSTS.E.BYPASS.LTC128B.128.ZFILL [R182+0x3100], [R12.64], P0 ;  /* 0x031000000cb67fae */ /* 0x0005e60008141d46 */
[----:B------:R-:W-:Y:S04]  /*8c30*/  LOP3.LUT R2, R2, 0xf, RZ, 0xc0, !PT ;  /* 0x0000000f02027812 */ /* 0x000fe800078ec0ff */
[----:B------:R-:W-:Y:S04]  /*8c40*/  IADD3 R2, P5, P0, R2, R3, R22 ;  /* 0x0000000302027210 */ /* 0x000fe800078be016 */
[----:B------:R-:W-:Y:S02]  /*8c50*/  IADD3.X R3, RZ, R20, R21, P5, P0 ;  /* 0x00000014ff037210 */ /* 0x000fe40002fe0415 */
[----:B------:R-:W-:Y:S03]  /*8c60*/  ISETP.GT.AND P0, PT, R184, R213, PT ;  /* 0x000000d5b800720c */ /* 0x000fe60003f04270 */
[----:B------:R3:W-:Y:S08]  /*8c70*/  LDGSTS.E.BYPASS.LTC128B.128.ZFILL [R182+0x5100], [R2.64], P6 ;  /* 0x0510000002b67fae */ /* 0x0007f0000b141d46 */
[----:B------:R-:W0:Y:S01]  /*8c80*/  LDGDEPBAR ;  /* 0x00000000000079af */ /* 0x000e220000000000 */
[C---:B--2---:R-:W-:Y:S08]  /*8c90*/  HMMA.16816.F32 R12, R32.reuse, R16, RZ ;  /* 0x00000010200c723c */ /* 0x044ff000000018ff */
        /* <DEDUP_REMOVED lines=20> */
[----:B------:R-:W-:Y:S07]  /*8de0*/  LDSM.16.M88.4 R144, [R160+-0x4000] ;  /* 0xffc00000a090783b */ /* 0x000fee0000000200 */
[C---:B--2---:R-:W-:Y:S08]  /*8df0*/  HMMA.16816.F32 R12, R136.reuse, R148, R12 ;  /* 0x00000094880c723c */ /* 0x044ff0000000180c */
[C---:B------:R-:W-:Y:S01]  /*8e00*/  HMMA.16816.F32 R16, R136.reuse, R150, R16 ;  /* 0x000000968810723c */ /* 0x040fe20000001810 */
[----:B------:R-:W-:Y:S07]  /*8e10*/  LDSM.16.M88.4 R148, [R160+-0x3800] ;  /* 0xffc80000a094783b */ /* 0x000fee0000000200 */
[C---:B----4-:R-:W-:Y:S08]  /*8e20*/  HMMA.16816.F32 R20, R136.reuse, R140, R20 ;  /* 0x0000008c8814723c */ /* 0x050ff00000001814 */
[C---:B------:R-:W-:Y:S01]  /*8e30*/  HMMA.16816.F32 R24, R136.reuse, R142, R24 ;  /* 0x0000008e8818723c */ /* 0x040fe20000001818 */
[----:B------:R-:W1:Y:S07]  /*8e40*/  LDSM.16.M88.4 R140, [R168] ;  /* 0x00000000a88c783b */ /* 0x000e6e0000000200 */
[C---:B------:R-:W-:Y:S08]  /*8e50*/  HMMA.16816.F32 R28, R136.reuse, R152, R28 ;  /* 0x00000098881c723c */ /* 0x040ff0000000181c */
[----:B------:R-:W-:Y:S01]  /*8e60*/  HMMA.16816.F32 R32, R136, R154, R32 ;  /* 0x0000009a8820723c */ /* 0x000fe20000001820 */
[----:B------:R-:W2:Y:S08]  /*8e70*/  LDSM.16.M88.4 R136, [R160+-0x3000] ;  /* 0xffd00000a088783b */ /* 0x000eb00000000200 */
[----:B------:R-:W4:Y:S01]  /*8e80*/  LDSM.16.M88.4 R152, [R160+-0x2800] ;  /* 0xffd80000a098783b */ /* 0x000f220000000200 */
        /* <DEDUP_REMOVED lines=9> */
[C---:B----4-:R-:W-:Y:S08]  /*8f20*/  HMMA.16816.F32 R28, R140.reuse, R152, R28 ;  /* 0x000000988c1c723c */ /* 0x050ff0000000181c */
[----:B------:R-:W-:Y:S01]  /*8f30*/  HMMA.16816.F32 R32, R140, R154, R32 ;  /* 0x0000009a8c20723c */ /* 0x000fe20000001820 */
[----:B------:R-:W2:Y:S08]  /*8f40*/  LDSM.16.M88.4 R140, [R103+0x3000] ;  /* 0x00300000678c783b */ /* 0x000eb00000000200 */
[----:B------:R-:W4:Y:S01]  /*8f50*/  LDSM.16.M88.4 R152, [R103+0x3800] ;  /* 0x003800006798783b */ /* 0x000f220000000200 */
        /* <DEDUP_REMOVED lines=9> */
[C---:B----4-:R-:W-:Y:S08]  /*8ff0*/  HMMA.16816.F32 R28, R136.reuse, R152, R28 ;  /* 0x00000098881c723c */ /* 0x050ff0000000181c */
[----:B------:R-:W-:Y:S01]  /*9000*/  HMMA.16816.F32 R32, R136, R154, R32 ;  /* 0x0000009a8820723c */ /* 0x000fe20000001820 */
[----:B------:R-:W2:Y:S08]  /*9010*/  LDSM.16.M88.4 R136, [R173] ;  /* 0x00000000ad88783b */ /* 0x000eb00000000200 */
[----:B------:R-:W4:Y:S01]  /*9020*/  LDSM.16.M88.4 R152, [R174] ;  /* 0x00000000ae98783b */ /* 0x000f220000000200 */
        /* <DEDUP_REMOVED lines=22> */
[C---:B----4-:R-:W-:Y:S08]  /*9190*/  HMMA.16816.F32 R28, R136.reuse, R152, R28 ;  /* 0x00000098881c723c */ /* 0x050ff0000000181c */
        /* <DEDUP_REMOVED lines=47> */
[----:B------:R-:W4:Y:S07]  /*9490*/  LDSM.16.M88.4 R148, [R168+0x8000] ;  /* 0x00800000a894783b */ /* 0x000f2e0000000200 */
[C---:B--2---:R-:W-:Y:S08]  /*94a0*/  HMMA.16816.F32 R20, R136.reuse, R140, R20 ;  /* 0x0000008c8814723c */ /* 0x044ff00000001814 */
[C---:B------:R-:W-:Y:S08]  /*94b0*/  HMMA.16816.F32 R24, R136.reuse, R142, R24 ;  /* 0x0000008e8818723c */ /* 0x040ff00000001818 */
[C---:B-1----:R-:W-:Y:S08]  /*94c0*/  HMMA.16816.F32 R28, R136.reuse, R144, R28 ;  /* 0x00000090881c723c */ /* 0x042ff0000000181c */
[----:B------:R-:W-:Y:S01]  /*94d0*/  HMMA.16816.F32 R32, R136, R146, R32 ;  /* 0x000000928820723c */ /* 0x000fe20000001820 */
[----:B------:R-:W1:Y:S07]  /*94e0*/  LDSM.16.M88.4 R136, [R160+0x800] ;  /* 0x00080000a088783b */ /* 0x000e6e0000000200 */
[C---:B----4-:R-:W-:Y:S08]  /*94f0*/  HMMA.16816.F32 R4, R148.reuse, R152, R4 ;  /* 0x000000989404723c */ /* 0x050ff00000001804 */
        /* <DEDUP_REMOVED lines=14> */
[----:B------:R-:W4:Y:S10]  /*95e0*/  MUFU.TANH R142, R6 ;  /* 0x00000006008e7308 */ /* 0x000f340000002400 */
        /* <DEDUP_REMOVED lines=11> */
[----:B-----5:R-:W5:Y:S09]  /*96a0*/  LDSM.16.M88.4 R4, [R160+0x1000] ;  /* 0x00100000a004783b */ /* 0x020f720000000200 */
[----:B------:R-:W1:Y:S10]  /*96b0*/  MUFU.TANH R137, R10 ;  /* 0x0000000a00897308 */ /* 0x000e740000002400 */
[----:B------:R1:W1:Y:S10]  /*96c0*/  MUFU.TANH R144, R11 ;  /* 0x0000000b00907308 */ /* 0x0002740000002400 */
[----:B------:R3:W2:Y:S10]  /*96d0*/  MUFU.TANH R156, R12 ;  /* 0x0000000c009c7308 */ /* 0x0006b40000002400 */
[----:B------:R3:W2:Y:S01]  /*96e0*/  MUFU.TANH R153, R13 ;  /* 0x0000000d00997308 */ /* 0x0006a20000002400 */
[----:B-1----:R-:W1:Y:S01]  /*96f0*/  LDSM.16.M88.4 R8, [R160+0x1800] ;  /* 0x00180000a008783b */ /* 0x002e620000000200 */
[----:B------:R-:W-:Y:S04]  /*9700*/  DEPBAR.LE SB0, 0x0 ;  /* 0x000080000000791a */ /* 0x000fe80000000000 */
[C---:B-----5:R-:W-:Y:S04]  /*9710*/  HMMA.16816.F32 R20, R148.reuse, R4, R20 ;  /* 0x000000049414723c */ /* 0x060fe80000001814 */
[----:B------:R3:W1:Y:S01]  /*9720*/  MUFU.TANH R155, R14 ;  /* 0x0000000e009b7308 */ /* 0x0006620000002400 */
[----:B------:R-:W-:Y:S03]  /*9730*/  BAR.SYNC.DEFER_BLOCKING 0x0 ;  /* 0x0000000000007b1d */ /* 0x000fe60000010000 */
[C---:B------:R-:W-:Y:S06]  /*9740*/  HMMA.16816.F32 R24, R148.reuse, R6, R24 ;  /* 0x000000069418723c */ /* 0x040fec0000001818 */
[----:B------:R3:W1:Y:S10]  /*9750*/  MUFU.TANH R157, R15 ;  /* 0x0000000f009d7308 */ /* 0x0006740000002400 */
[----:B------:R3:W2:Y:S01]  /*9760*/  MUFU.TANH R152, R16 ;  /* 0x0000001000987308 */ /* 0x0006a20000002400 */
[----:B------:R-:W-:Y:S02]  /*9770*/  FMUL.FTZ R20, R20, c[0x0][0x320] ;  /* 0x0000c80014147a20 */ /* 0x000fe40000410000 */
[----:B------:R-:W-:Y:S02]  /*9780*/  FMUL.FTZ R21, R21, c[0x0][0x320] ;  /* 0x0000c80015157a20 */ /* 0x000fe40000410000 */
[----:B------:R-:W-:Y:S02]  /*9790*/  FMUL.FTZ R22, R22, c[0x0][0x320] ;  /* 0x0000c80016167a20 */ /* 0x000fe40000410000 */
[----:B------:R-:W-:Y:S03]  /*97a0*/  FMUL.FTZ R23, R23, c[0x0][0x320] ;  /* 0x0000c80017177a20 */ /* 0x000fe60000410000 */
[----:B------:R3:W2:Y:S01]  /*97b0*/  MUFU.TANH R146, R17 ;  /* 0x0000001100927308 */ /* 0x0006a20000002400 */
[----:B------:R-:W-:Y:S02]  /*97c0*/  FMUL.FTZ R24, R24, c[0x0][0x320] ;  /* 0x0000c80018187a20 */ /* 0x000fe40000410000 */
[----:B------:R-:W-:Y:S01]  /*97d0*/  FMUL.FTZ R25, R25, c[0x0][0x320] ;  /* 0x0000c80019197a20 */ /* 0x000fe20000410000 */
[C---:B-1----:R-:W-:Y:S03]  /*97e0*/  HMMA.16816.F32 R28, R148.reuse, R8, R28 ;  /* 0x00000008941c723c */ /* 0x042fe6000000181c */
[----:B------:R-:W-:Y:S02]  /*97f0*/  FMUL.FTZ R26, R26, c[0x0][0x320] ;  /* 0x0000c8001a1a7a20 */ /* 0x000fe40000410000 */
[----:B------:R-:W-:Y:S01]  /*9800*/  FMUL.FTZ R27, R27, c[0x0][0x320] ;  /* 0x0000c8001b1b7a20 */ /* 0x000fe20000410000 */
[----:B------:R3:W1:Y:S02]  /*9810*/  MUFU.TANH R154, R18 ;  /* 0x00000012009a7308 */ /* 0x0006640000002400 */
[----:B------:R-:W-:Y:S08]  /*9820*/  HMMA.16816.F32 R32, R148, R10, R32 ;  /* 0x0000000a9420723c */ /* 0x000ff00000001820 */
[----:B------:R3:W1:Y:S08]  /*9830*/  MUFU.TANH R158, R19 ;  /* 0x00000013009e7308 */ /* 0x0006700000002400 */
[----:B------:R-:W-:Y:S02]  /*9840*/  FMUL.FTZ R28, R28, c[0x0][0x320] ;  /* 0x0000c8001c1c7a20 */ /* 0x000fe40000410000 */
[----:B------:R3:W1:Y:S01]  /*9850*/  MUFU.TANH R191, R20 ;  /* 0x0000001400bf7308 */ /* 0x0006620000002400 */
        /* <DEDUP_REMOVED lines=21> */
[----:B------:R3:W1:Y:S01]  /*99b0*/  MUFU.TANH R194, R35 ;  /* 0x0000002300c27308 */ /* 0x0006620000002400 */
[----:B------:R-:W-:-:S05]  /*99c0*/  @!P0 BRA `(.L_x_1048) ;  /* 0x0000047000008947 */ /* 0x000fca0003800000 */
[----:B--2-4-:R-:W-:Y:S01]  /*99d0*/  IMAD R0, R212, 0x20, R214 ;  /* 0x00000020d4007824 */ /* 0x014fe200078e02d6 */
[----:B------:R-:W-:Y:S01]  /*99e0*/  SHF.R.S32.HI R198, RZ, 0x1f, R207 ;  /* 0x0000001fffc67819 */ /* 0x000fe200000114cf */
[----:B---3--:R-:W-:Y:S01]  /*99f0*/  IMAD R2, R184, 0x40, R215 ;  /* 0x00000040b8027824 */ /* 0x008fe200078e02d7 */
[----:B------:R-:W-:Y:S01]  /*9a00*/  SHF.R.S32.HI R199, RZ, 0x1f, R208 ;  /* 0x0000001fffc77819 */ /* 0x000fe200000114d0 */
[----:B------:R-:W-:Y:S01]  /*9a10*/  IMAD.MOV.U32 R183, RZ, RZ, RZ ;  /* 0x000000ffffb77224 */ /* 0x000fe200078e00ff */
[C---:B------:R-:W-:Y:S01]  /*9a20*/  SHF.L.U64.HI R10, R207.reuse, 0x1, R198 ;  /* 0x00000001cf0a7819 */ /* 0x040fe200000102c6 */
[----:B------:R-:W-:Y:S01]  /*9a30*/  IMAD.SHL.U32 R13, R207, 0x2, RZ ;  /* 0x00000002cf0d7824 */ /* 0x000fe200078e00ff */
[----:B------:R-:W-:Y:S01]  /*9a40*/  IADD3 R2, R2, -0x40, R0 ;  /* 0xffffffc002027810 */ /* 0x000fe20007ffe000 */
[C---:B------:R-:W-:Y:S01]  /*9a50*/  IMAD.SHL.U32 R12, R208.reuse, 0x2, RZ ;  /* 0x00000002d00c7824 */ /* 0x040fe200078e00ff */
[----:B------:R-:W-:Y:S01]  /*9a60*/  SHF.R.S32.HI R198, RZ, 0x1f, R197 ;  /* 0x0000001fffc67819 */ /* 0x000fe200000114c5 */
[C---:B------:R-:W-:Y:S01]  /*9a70*/  IMAD.SHL.U32 R14, R197.reuse, 0x2, RZ ;  /* 0x00000002c50e7824 */ /* 0x040fe200078e00ff */
        /* <DEDUP_REMOVED lines=27> */
.L_x_1084:
[----:B------:R-:W-:-:S05]  /*9c30*/  BRA.DIV ~URZ, `(.L_x_1050) ;  /* 0x000055127f007947 */ /* 0x000fca000b800000 */
[----:B------:R-:W4:Y:S01]  /*9c40*/  SHFL.IDX PT, R0, R8, RZ, 0x181f ;  /* 0x00181fff08007589 */ /* 0x000f2200000e0000 */
[C---:B------:R-:W-:Y:S02]  /*9c50*/  IADD3 R2, -R100.reuse, 0x10, RZ ;  /* 0x0000001064027810 */ /* 0x040fe40007ffe1ff */
[----:B------:R-:W-:Y:S02]  /*9c60*/  ISETP.NE.U32.AND P0, PT, R100, RZ, PT ;  /* 0x000000ff6400720c */ /* 0x000fe40003f05070 */
[----:B------:R-:W-:Y:S04]  /*9c70*/  LOP3.LUT R2, R2, 0xf, RZ, 0xc0, !PT ;  /* 0x0000000f02027812 */ /* 0x000fe800078ec0ff */
[----:B----4-:R-:W-:Y:S04]  /*9c80*/  IADD3 R2, P6, P5, R2, R0, R14 ;  /* 0x0000000002027210 */ /* 0x010fe80007dde00e */
[----:B---3--:R-:W-:Y:S05]  /*9c90*/  IADD3.X R3, RZ, R4, R11, P6, P5 ;  /* 0x00000004ff037210 */ /* 0x008fea00037ea40b */
        /* <DEDUP_REMOVED lines=11> */
.L_x_1085:
[----:B----4-:R-:W-:Y:S02]  /*9d50*/  IADD3 R2, -R100, 0x10, RZ ;  /* 0x0000001064027810 */ /* 0x010fe40007ffe1ff */
[C---:B---3--:R-:W-:Y:S02]  /*9d60*/  IADD3 R8, P6, R0.reuse, R12, RZ ;  /* 0x0000000c00087210 */ /* 0x048fe40007fde0ff */
[----:B------:R-:W-:Y:S02]  /*9d70*/  IADD3 R6, P5, R0, R13, RZ ;  /* 0x0000000d00067210 */ /* 0x000fe40007fbe0ff */
[----:B------:R-:W-:Y:S01]  /*9d80*/  ISETP.NE.U32.AND P0, PT, R100, RZ, PT ;  /* 0x000000ff6400720c */ /* 0x000fe20003f05070 */
[----:B--2---:R-:W-:Y:S01]  /*9d90*/  IMAD.X R9, R4, 0x1, R9, P6 ;  /* 0x0000000104097824 */ /* 0x004fe200030e0609 */
[----:B------:R-:W-:Y:S01]  /*9da0*/  LOP3.LUT R2, R2, 0xf, RZ, 0xc0, !PT ;  /* 0x0000000f02027812 */ /* 0x000fe200078ec0ff */
[----:B------:R-:W-:Y:S03]  /*9db0*/  IMAD.X R7, R4, 0x1, R10, P5 ;  /* 0x0000000104077824 */ /* 0x000fe600028e060a */
[----:B------:R-:W-:Y:S04]  /*9dc0*/  IADD3 R2, P6, P5, R2, R0, R14 ;  /* 0x0000000002027210 */ /* 0x000fe80007dde00e */
[----:B------:R-:W-:Y:S05]  /*9dd0*/  IADD3.X R3, RZ, R4, R11, P6, P5 ;  /* 0x00000004ff037210 */ /* 0x000fea00037ea40b */
[----:B------:R-:W-:Y:S01]  /*9de0*/  @!PT LDS RZ, [RZ] ;  /* 0x00000000fffff984 */ /* 0x000fe20000000800 */
[----:B------:R-:W-:Y:S01]  /*9df0*/  @!PT LDS RZ, [RZ] ;  /* 0x00000000fffff984 */ /* 0x000fe20000000800 */
[----:B------:R-:W-:Y:S01]  /*9e00*/  @!PT LDS RZ, [RZ] ;  /* 0x00000000fffff984 */ /* 0x000fe20000000800 */
[----:B------:R2:W-:Y:S04]  /*9e10*/  LDGSTS.E.BYPASS.LTC128B.128.ZFILL [R182+0x7100], [R2.64], P0 ;  /* 0x0710000002b67fae */ /* 0x0005e80008141d46 */
[----:B------:R2:W-:Y:S04]  /*9e20*/  LDGSTS.E.BYPASS.LTC128B.128 [R182+0x9100], [R8.64], !P4 ;  /* 0x0910000008b67fae */ /* 0x0005e8000e101d46 */
[----:B------:R2:W-:Y:S02]  /*9e30*/  LDGSTS.E.BYPASS.LTC128B.128 [R182+0xb100], [R6.64], !P2 ;  /* 0x0b10000006b67fae */ /* 0x0005e4000d101d46 */
.L_x_1048:
[----:B--2-4-:R-:W-:Y:S05]  /*9e40*/  BSYNC B0 ;  /* 0x0000000000007941 */ /* 0x014fea0003800000 */
.L_x_1047:
[----:B---3--:R-:W-:Y:S01]  /*9e50*/  FMNMX.FTZ R2, R140, R101, !PT ;  /* 0x000000658c027209 */ /* 0x008fe20007810000 */
        /* <DEDUP_REMOVED lines=40> */
.L_x_1086:
[C---:B------:R-:W-:Y:S01]  /*a0e0*/  FMUL.FTZ R147, R100.reuse, c[0x0][0x2d0] ;  /* 0x0000b40064937a20 */ /* 0x040fe20000410000 */
[----:B------:R-:W-:Y:S01]  /*a0f0*/  WARPSYNC 0xffffffff ;  /* 0xffffffff00007948 */ /* 0x000fe20003800000 */
[----:B------:R-:W-:Y:S01]  /*a100*/  FADD.FTZ R2, -R100, R101 ;  /* 0x0000006564027221 */ /* 0x000fe20000010100 */
[----:B------:R-:W1:Y:S01]  /*a110*/  LDSM.16.MT88.4 R12, [R162] ;  /* 0x00000000a20c783b */ /* 0x000e620000004200 */
[--C-:B------:R-:W-:Y:S01]  /*a120*/  FFMA.FTZ R3, R140, c[0x0][0x2d0], -R147.reuse ;  /* 0x0000b4008c037a23 */ /* 0x100fe20000010893 */
[----:B------:R-:W-:Y:S01]  /*a130*/  ISETP.GT.AND P0, PT, R184, R213, PT ;  /* 0x000000d5b800720c */ /* 0x000fe20003f04270 */
[----:B------:R-:W-:Y:S02]  /*a140*/  FMUL.FTZ R2, R2, c[0x0][0x2d0] ;  /* 0x0000b40002027a20 */ /* 0x000fe40000410000 */
[----:B------:R4:W-:Y:S01]  /*a150*/  MUFU.EX2 R198, R3 ;  /* 0x0000000300c67308 */ /* 0x0009e20000000800 */
[--C-:B------:R-:W-:Y:S02]  /*a160*/  FFMA.FTZ R101, R156, c[0x0][0x2d0], -R147.reuse ;  /* 0x0000b4009c657a23 */ /* 0x100fe40000010893 */
[----:B------:R-:W5:Y:S07]  /*a170*/  LDSM.16.MT88.4 R20, [R163] ;  /* 0x00000000a314783b */ /* 0x000f6e0000004200 */
[----:B------:R-:W2:Y:S01]  /*a180*/  MUFU.EX2 R2, R2 ;  /* 0x0000000200027308 */ /* 0x000ea20000000800 */
[----:B------:R-:W3:Y:S01]  /*a190*/  LDSM.16.MT88.4 R28, [R165] ;  /* 0x00000000a51c783b */ /* 0x000ee20000004200 */
[--C-:B----4-:R-:W-:Y:S08]  /*a1a0*/  FFMA.FTZ R3, R143, c[0x0][0x2d0], -R147.reuse ;  /* 0x0000b4008f037a23 */ /* 0x110ff00000010893 */
[----:B------:R4:W1:Y:S02]  /*a1b0*/  MUFU.EX2 R143, R3 ;  /* 0x00000003008f7308 */ /* 0x0008640000000800 */
[--C-:B----4-:R-:W-:Y:S02]  /*a1c0*/  FFMA.FTZ R3, R141, c[0x0][0x2d0], -R147.reuse ;  /* 0x0000b4008d037a23 */ /* 0x110fe40000010893 */
[C---:B--2---:R-:W-:Y:S06]  /*a1d0*/  FMUL.FTZ R5, R2.reuse, R105 ;  /* 0x0000006902057220 */ /* 0x044fec0000410000 */
        /* <DEDUP_REMOVED lines=14> */
[--C-:B------:R-:W-:Y:S01]  /*a2c0*/  FFMA.FTZ R0, R136, c[0x0][0x2d0], -R147.reuse ;  /* 0x0000b40088007a23 */ /* 0x100fe20000010893 */
[----:B-1----:R-:W-:Y:S01]  /*a2d0*/  F2FP.PACK_AB R136, R143, R198 ;  /* 0x000000c68f88723e */ /* 0x002fe200000000ff */
[C---:B------:R-:W-:Y:S02]  /*a2e0*/  FMUL.FTZ R44, R2.reuse, R44 ;  /* 0x0000002c022c7220 */ /* 0x040fe40000410000 */
[----:B------:R-:W1:Y:S01]  /*a2f0*/  MUFU.EX2 R211, R0 ;  /* 0x0000000000d37308 */ /* 0x000e620000000800 */
[----:B------:R-:W-:Y:S02]  /*a300*/  FMUL.FTZ R140, R3, c[0x0][0x2d0] ;  /* 0x0000b400038c7a20 */ /* 0x000fe40000410000 */
[----:B------:R-:W-:Y:S02]  /*a310*/  FMUL.FTZ R45, R2, R45 ;  /* 0x0000002d022d7220 */ /* 0x000fe40000410000 */
[----:B------:R-:W-:Y:S02]  /*a320*/  FFMA.FTZ R4, R142, c[0x0][0x2d0], -R140 ;  /* 0x0000b4008e047a23 */ /* 0x000fe4000001088c */
        /* <DEDUP_REMOVED lines=11> */
[----:B------:R1:W-:Y:S01]  /*a3e0*/  MUFU.EX2 R102, R4 ;  /* 0x0000000400667308 */ /* 0x0003e20000000800 */
[----:B------:R-:W-:Y:S02]  /*a3f0*/  FMUL.FTZ R65, R2, R65 ;  /* 0x0000004102417220 */ /* 0x000fe40000410000 */
[----:B------:R-:W-:Y:S02]  /*a400*/  FMUL.FTZ R0, R0, c[0x0][0x2d0] ;  /* 0x0000b40000007a20 */ /* 0x000fe40000410000 */
[C---:B------:R-:W-:Y:S02]  /*a410*/  FMUL.FTZ R68, R2.reuse, R68 ;  /* 0x0000004402447220 */ /* 0x040fe40000410000 */
[C---:B------:R-:W-:Y:S02]  /*a420*/  FMUL.FTZ R69, R2.reuse, R69 ;  /* 0x0000004502457220 */ /* 0x040fe40000410000 */
[C---:B------:R-:W-:Y:S01]  /*a430*/  FMUL.FTZ R72, R2.reuse, R72 ;  /* 0x0000004802487220 */ /* 0x040fe20000410000 */
[----:B------:R-:W2:Y:S01]  /*a440*/  MUFU.EX2 R0, R0 ;  /* 0x0000000000007308 */ /* 0x000ea20000000800 */
[C---:B------:R-:W-:Y:S02]  /*a450*/  FMUL.FTZ R73, R2.reuse, R73 ;  /* 0x0000004902497220 */ /* 0x040fe40000410000 */
[C---:B------:R-:W-:Y:S02]  /*a460*/  FMUL.FTZ R76, R2.reuse, R76 ;  /* 0x0000004c024c7220 */ /* 0x040fe40000410000 */
[C---:B------:R-:W-:Y:S02]  /*a470*/  FMUL.FTZ R77, R2.reuse, R77 ;  /* 0x0000004d024d7220 */ /* 0x040fe40000410000 */
[C---:B------:R-:W-:Y:S02]  /*a480*/  FMUL.FTZ R80, R2.reuse, R80 ;  /* 0x0000005002507220 */ /* 0x040fe40000410000 */
[C---:B------:R-:W-:Y:S02]  /*a490*/  FMUL.FTZ R81, R2.reuse, R81 ;  /* 0x0000005102517220 */ /* 0x040fe40000410000 */
[C---:B------:R-:W-:Y:S02]  /*a4a0*/  FMUL.FTZ R84, R2.reuse, R84 ;  /* 0x0000005402547220 */ /* 0x040fe40000410000 */
[C---:B------:R-:W-:Y:S02]  /*a4b0*/  FMUL.FTZ R85, R2.reuse, R85 ;  /* 0x0000005502557220 */ /* 0x040fe40000410000 */
[--C-:B-1----:R-:W-:Y:S02]  /*a4c0*/  FFMA.FTZ R4, R145, c[0x0][0x2d0], -R140.reuse ;  /* 0x0000b40091047a23 */ /* 0x102fe4000001088c */
[C---:B------:R-:W-:Y:S02]  /*a4d0*/  FMUL.FTZ R88, R2.reuse, R88 ;  /* 0x0000005802587220 */ /* 0x040fe40000410000 */
[----:B------:R1:W3:Y:S01]  /*a4e0*/  MUFU.EX2 R141, R4 ;  /* 0x00000004008d7308 */ /* 0x0002e20000000800 */
[C---:B------:R-:W-:Y:S02]  /*a4f0*/  FMUL.FTZ R89, R2.reuse, R89 ;  /* 0x0000005902597220 */ /* 0x040fe40000410000 */
[----:B------:R-:W-:Y:S02]  /*a500*/  FMUL.FTZ R92, R2, R92 ;  /* 0x0000005c025c7220 */ /* 0x000fe40000410000 */
[C---:B--2---:R-:W-:Y:S02]  /*a510*/  FMUL.FTZ R6, R0.reuse, R106 ;  /* 0x0000006a00067220 */ /* 0x044fe40000410000 */
[C---:B------:R-:W-:Y:S02]  /*a520*/  FMUL.FTZ R7, R0.reuse, R107 ;  /* 0x0000006b00077220 */ /* 0x040fe40000410000 */
[C---:B------:R-:W-:Y:S02]  /*a530*/  FMUL.FTZ R10, R0.reuse, R110 ;  /* 0x0000006e000a7220 */ /* 0x040fe40000410000 */
[C---:B------:R-:W-:Y:S02]  /*a540*/  FMUL.FTZ R11, R0.reuse, R111 ;  /* 0x0000006f000b7220 */ /* 0x040fe40000410000 */
[C---:B------:R-:W-:Y:S01]  /*a550*/  FMUL.FTZ R18, R0.reuse, R118 ;  /* 0x0000007600127220 */ /* 0x040fe20000410000 */
[----:B------:R-:W-:Y:S01]  /*a560*/  LDSM.16.MT88.4 R108, [R162+0x800] ;  /* 0x00080000a26c783b */ /* 0x000fe20000004200 */
[C---:B------:R-:W-:Y:S02]  /*a570*/  FMUL.FTZ R19, R0.reuse, R119 ;  /* 0x0000007700137220 */ /* 0x040fe40000410000 */
[C---:B------:R-:W-:Y:S02]  /*a580*/  FMUL.FTZ R26, R0.reuse, R126 ;  /* 0x0000007e001a7220 */ /* 0x040fe40000410000 */
[C---:B------:R-:W-:Y:S02]  /*a590*/  FMUL.FTZ R27, R0.reuse, R127 ;  /* 0x0000007f001b7220 */ /* 0x040fe40000410000 */
[C---:B------:R-:W-:Y:S01]  /*a5a0*/  FMUL.FTZ R34, R0.reuse, R134 ;  /* 0x0000008600227220 */ /* 0x040fe20000410000 */
[----:B------:R-:W-:Y:S01]  /*a5b0*/  LDSM.16.MT88.4 R124, [R165+0x1800] ;  /* 0x00180000a57c783b */ /* 0x000fe20000004200 */
[C---:B------:R-:W-:Y:S02]  /*a5c0*/  FMUL.FTZ R35, R0.reuse, R135 ;  /* 0x0000008700237220 */ /* 0x040fe40000410000 */
[--C-:B-1----:R-:W-:Y:S01]  /*a5d0*/  FFMA.FTZ R4, R137, c[0x0][0x2d0], -R140.reuse ;  /* 0x0000b40089047a23 */ /* 0x102fe2000001088c */
[C---:B---3--:R-:W-:Y:S01]  /*a5e0*/  F2FP.PACK_AB R137, R141.reuse, R102 ;  /* 0x000000668d89723e */ /* 0x048fe200000000ff */
[C---:B------:R-:W-:Y:S02]  /*a5f0*/  FMUL.FTZ R38, R0.reuse, R38 ;  /* 0x0000002600267220 */ /* 0x040fe40000410000 */
[----:B------:R1:W-:Y:S01]  /*a600*/  MUFU.EX2 R209, R4 ;  /* 0x0000000400d17308 */ /* 0x0003e20000000800 */
        /* <DEDUP_REMOVED lines=13> */
[----:B-1----:R-:W-:Y:S02]  /*a6e0*/  FFMA.FTZ R4, R144, c[0x0][0x2d0], -R140 ;  /* 0x0000b40090047a23 */ /* 0x002fe4000001088c */
        /* <DEDUP_REMOVED lines=12> */
[C---:B------:R-:W-:Y:S02]  /*a7b0*/  FFMA.FTZ R116, R0.reuse, R206, R102 ;  /* 0x000000ce00747223 */ /* 0x040fe40000010066 */
[----:B------:R-:W-:Y:S01]  /*a7c0*/  FMUL.FTZ R86, R0, R86 ;  /* 0x0000005600567220 */ /* 0x000fe20000410000 */
[----:B-1----:R-:W-:Y:S01]  /*a7d0*/  F2FP.PACK_AB R139, R210, R209 ;  /* 0x000000d1d28b723e */ /* 0x002fe200000000ff */
[----:B------:R-:W-:Y:S02]  /*a7e0*/  FMUL.FTZ R4, R2, R104 ;  /* 0x0000006802047220 */ /* 0x000fe40000410000 */
[----:B------:R-:W1:Y:S01]  /*a7f0*/  LDSM.16.MT88.4 R104, [R164] ;  /* 0x00000000a468783b */ /* 0x000e620000004200 */
[C---:B------:R-:W-:Y:S02]  /*a800*/  FMUL.FTZ R87, R0.reuse, R87 ;  /* 0x0000005700577220 */ /* 0x040fe40000410000 */
[C---:B------:R-:W-:Y:S02]  /*a810*/  FMUL.FTZ R90, R0.reuse, R90 ;  /* 0x0000005a005a7220 */ /* 0x040fe40000410000 */
[C---:B------:R-:W-:Y:S05]  /*a820*/  HMMA.16816.F32 R4, R136.reuse, R12, R4 ;  /* 0x0000000c8804723c */ /* 0x040fea0000001804 */
[----:B------:R-:W-:Y:S02]  /*a830*/  FMUL.FTZ R91, R0, R91 ;  /* 0x0000005b005b7220 */ /* 0x000fe40000410000 */
[C---:B------:R-:W-:Y:S01]  /*a840*/  FMUL.FTZ R12, R2.reuse, R112 ;  /* 0x00000070020c7220 */ /* 0x040fe20000410000 */
[C---:B------:R-:W-:Y:S04]  /*a850*/  HMMA.16816.F32 R8, R136.reuse, R14, R8 ;  /* 0x0000000e8808723c */ /* 0x040fe80000001808 */
[----:B------:R-:W-:Y:S02]  /*a860*/  FMUL.FTZ R13, R2, R113 ;  /* 0x00000071020d7220 */ /* 0x000fe40000410000 */
[--C-:B------:R-:W-:Y:S02]  /*a870*/  FFMA.FTZ R102, R150, c[0x0][0x2d0], -R147.reuse ;  /* 0x0000b40096667a23 */ /* 0x100fe40000010893 */
[C---:B------:R-:W-:Y:S02]  /*a880*/  FMUL.FTZ R14, R0.reuse, R114 ;  /* 0x00000072000e7220 */ /* 0x040fe40000410000 */
[----:B------:R-:W-:Y:S02]  /*a890*/  MUFU.EX2 R144, R102 ;  /* 0x0000006600907308 */ /* 0x000fe40000000800 */
[----:B------:R-:W-:Y:S02]  /*a8a0*/  FMUL.FTZ R15, R0, R115 ;  /* 0x00000073000f7220 */ /* 0x000fe40000410000 */
[----:B------:R-:W-:Y:S01]  /*a8b0*/  LDSM.16.MT88.4 R112, [R163+0x800] ;  /* 0x00080000a370783b */ /* 0x000fe20000004200 */
[C---:B------:R-:W-:Y:S02]  /*a8c0*/  FMUL.FTZ R93, R2.reuse, R93 ;  /* 0x0000005d025d7220 */ /* 0x040fe40000410000 */
[C---:B------:R-:W-:Y:S02]  /*a8d0*/  FMUL.FTZ R96, R2.reuse, R96 ;  /* 0x0000006002607220 */ /* 0x040fe40000410000 */
[C---:B-----5:R-:W-:Y:S03]  /*a8e0*/  HMMA.16816.F32 R12, R136.reuse, R20, R12 ;  /* 0x00000014880c723c */ /* 0x060fe6000000180c */
[----:B------:R-:W-:Y:S02]  /*a8f0*/  FMUL.FTZ R97, R2, R97 ;  /* 0x0000006102617220 */ /* 0x000fe40000410000 */
[----:B------:R-:W-:Y:S02]  /*a900*/  FMUL.FTZ R94, R0, R94 ;  /* 0x0000005e005e7220 */ /* 0x000fe40000410000 */
[C---:B------:R-:W-:Y:S01]  /*a910*/  FMUL.FTZ R20, R2.reuse, R120 ;  /* 0x0000007802147220 */ /* 0x040fe20000410000 */
[C---:B------:R-:W-:Y:S04]  /*a920*/  HMMA.16816.F32 R16, R136.reuse, R22, R16 ;  /* 0x000000168810723c */ /* 0x040fe80000001810 */
[----:B------:R-:W-:Y:S02]  /*a930*/  FMUL.FTZ R21, R2, R121 ;  /* 0x0000007902157220 */ /* 0x000fe40000410000 */
[--C-:B------:R-:W-:Y:S02]  /*a940*/  FFMA.FTZ R120, R192, c[0x0][0x2d0], -R147.reuse ;  /* 0x0000b400c0787a23 */ /* 0x100fe40000010893 */
[C---:B------:R-:W-:Y:S04]  /*a950*/  FMUL.FTZ R23, R0.reuse, R123 ;  /* 0x0000007b00177220 */ /* 0x040fe80000410000 */
[C---:B------:R-:W-:Y:S02]  /*a960*/  FMUL.FTZ R22, R0.reuse, R122 ;  /* 0x0000007a00167220 */ /* 0x040fe40000410000 */
[----:B------:R-:W-:Y:S02]  /*a970*/  FADD.FTZ R122, R141, R116 ;  /* 0x000000748d7a7221 */ /* 0x000fe40000010000 */
[----:B------:R-:W-:Y:S01]  /*a980*/  LDSM.16.MT88.4 R116, [R165+0x1000] ;  /* 0x00100000a574783b */ /* 0x000fe20000004200 */
[C---:B------:R-:W-:Y:S02]  /*a990*/  FMUL.FTZ R95, R0.reuse, R95 ;  /* 0x0000005f005f7220 */ /* 0x040fe40000410000 */
[C---:B------:R-:W-:Y:S03]  /*a9a0*/  HMMA.16816.F32 R20, R136.reuse, R28, R20 ;  /* 0x0000001c8814723c */ /* 0x040fe60000001814 */
[C---:B------:R-:W-:Y:S02]  /*a9b0*/  FMUL.FTZ R98, R0.reuse, R98 ;  /* 0x0000006200627220 */ /* 0x040fe40000410000 */
[----:B------:R-:W-:Y:S02]  /*a9c0*/  FMUL.FTZ R99, R0, R99 ;  /* 0x0000006300637220 */ /* 0x000fe40000410000 */
[C---:B------:R-:W-:Y:S01]  /*a9d0*/  FMUL.FTZ R28, R2.reuse, R128 ;  /* 0x00000080021c7220 */ /* 0x040fe20000410000 */
[C---:B------:R-:W-:Y:S04]  /*a9e0*/  HMMA.16816.F32 R24, R136.reuse, R30, R24 ;  /* 0x0000001e8818723c */ /* 0x040fe80000001818 */
[----:B------:R-:W-:Y:S02]  /*a9f0*/  FMUL.FTZ R29, R2, R129 ;  /* 0x00000081021d7220 */ /* 0x000fe40000410000 */
[----:B------:R2:W-:Y:S01]  /*aa00*/  MUFU.EX2 R129, R101 ;  /* 0x0000006500817308 */ /* 0x0005e20000000800 */
[C---:B------:R-:W-:Y:S02]  /*aa10*/  FMUL.FTZ R30, R0.reuse, R130 ;  /* 0x00000082001e7220 */ /* 0x040fe40000410000 */
[----:B------:R-:W-:Y:S03]  /*aa20*/  FMUL.FTZ R31, R0, R131 ;  /* 0x00000083001f7220 */ /* 0x000fe60000410000 */
[--C-:B------:R-:W-:Y:S04]  /*aa30*/  FFMA.FTZ R0, R191, c[0x0][0x2d0], -R147.reuse ;  /* 0x0000b400bf007a23 */ /* 0x100fe80000010893 */
[C---:B-1----:R-:W-:Y:S01]  /*aa40*/  HMMA.16816.F32 R28, R136.reuse, R104, R28 ;  /* 0x00000068881c723c */ /* 0x042fe2000000181c */
[----:B------:R1:W-:Y:S07]  /*aa50*/  MUFU.EX2 R156, R0 ;  /* 0x00000000009c7308 */ /* 0x0003ee0000000800 */
[C---:B------:R-:W-:Y:S01]  /*aa60*/  HMMA.16816.F32 R32, R136.reuse, R106, R32 ;  /* 0x0000006a8820723c */ /* 0x040fe20000001820 */
[----:B------:R-:W3:Y:S03]  /*aa70*/  LDSM.16.MT88.4 R104, [R162+0x2000] ;  /* 0x00200000a268783b */ /* 0x000ee60000004200 */
[--C-:B--2---:R-:W-:Y:S04]  /*aa80*/  FFMA.FTZ R101, R153, c[0x0][0x2d0], -R147.reuse ;  /* 0x0000b40099657a23 */ /* 0x104fe80000010893 */
[----:B------:R2:W4:Y:S01]  /*aa90*/  MUFU.EX2 R203, R101 ;  /* 0x0000006500cb7308 */ /* 0x0005220000000800 */
[--C-:B-1----:R-:W-:Y:S03]  /*aaa0*/  FFMA.FTZ R0, R188, c[0x0][0x2d0], -R147.reuse ;  /* 0x0000b400bc007a23 */ /* 0x102fe60000010893 */
[--C-:B--2---:R-:W-:Y:S06]  /*aab0*/  FFMA.FTZ R101, R152, c[0x0][0x2d0], -R147.reuse ;  /* 0x0000b40098657a23 */ /* 0x104fec0000010893 */
[----:B------:R1:W-:Y:S01]  /*aac0*/  MUFU.EX2 R202, R101 ;  /* 0x0000006500ca7308 */ /* 0x0003e20000000800 */
[C---:B---3--:R-:W-:Y:S08]  /*aad0*/  HMMA.16816.F32 R36, R136.reuse, R104, R36 ;  /* 0x000000688824723c */ /* 0x048ff00000001824 */
[C---:B------:R-:W-:Y:S01]  /*aae0*/  HMMA.16816.F32 R40, R136.reuse, R106, R40 ;  /* 0x0000006a8828723c */ /* 0x040fe20000001828 */
[----:B------:R-:W2:Y:S03]  /*aaf0*/  LDSM.16.MT88.4 R104, [R163+0x2000] ;  /* 0x00200000a368783b */ /* 0x000ea60000004200 */
[--C-:B-1----:R-:W-:Y:S04]  /*ab00*/  FFMA.FTZ R101, R146, c[0x0][0x2d0], -R147.reuse ;  /* 0x0000b40092657a23 */ /* 0x102fe80000010893 */
[----:B------:R1:W-:Y:S01]  /*ab10*/  MUFU.EX2 R204, R101 ;  /* 0x0000006500cc7308 */ /* 0x0003e20000000800 */
[C---:B--2---:R-:W-:Y:S03]  /*ab20*/  HMMA.16816.F32 R44, R136.reuse, R104, R44 ;  /* 0x00000068882c723c */ /* 0x044fe6000000182c */
[--C-:B-1----:R-:W-:Y:S06]  /*ab30*/  FFMA.FTZ R101, R155, c[0x0][0x2d0], -R140.reuse ;  /* 0x0000b4009b657a23 */ /* 0x102fec000001088c */
[----:B------:R1:W-:Y:S01]  /*ab40*/  MUFU.EX2 R128, R101 ;  /* 0x0000006500807308 */ /* 0x0003e20000000800 */
[C---:B------:R-:W-:Y:S01]  /*ab50*/  HMMA.16816.F32 R48, R136.reuse, R106, R48 ;  /* 0x0000006a8830723c */ /* 0x040fe20000001830 */
[----:B------:R-:W2:Y:S02]  /*ab60*/  LDSM.16.MT88.4 R104, [R165+0x2000] ;  /* 0x00200000a568783b */ /* 0x000ea40000004200 */
[--C-:B-1----:R-:W-:Y:S06]  /*ab70*/  FFMA.FTZ R101, R157, c[0x0][0x2d0], -R140.reuse ;  /* 0x0000b4009d657a23 */ /* 0x102fec000001088c */
[----:B------:R1:W3:Y:S01]  /*ab80*/  MUFU.EX2 R201, R101 ;  /* 0x0000006500c97308 */ /* 0x0002e20000000800 */
[C---:B--2---:R-:W-:Y:S08]  /*ab90*/  HMMA.16816.F32 R52, R136.reuse, R104, R52 ;  /* 0x000000688834723c */ /* 0x044ff00000001834 */
[C---:B------:R-:W-:Y:S01]  /*aba0*/  HMMA.16816.F32 R56, R136.reuse, R106, R56 ;  /* 0x0000006a8838723c */ /* 0x040fe20000001838 */
[----:B------:R-:W2:Y:S03]  /*abb0*/  LDSM.16.MT88.4 R104, [R164+0x2000] ;  /* 0x00200000a468783b */ /* 0x000ea60000004200 */
[----:B-1----:R-:W-:Y:S04]  /*abc0*/  FFMA.FTZ R101, R154, c[0x0][0x2d0], -R140 ;  /* 0x0000b4009a657a23 */ /* 0x002fe8000001088c */
[----:B------:R1:W-:Y:S04]  /*abd0*/  MUFU.EX2 R200, R101 ;  /* 0x0000006500c87308 */ /* 0x0003e80000000800 */
[----:B-1----:R-:W-:Y:S02]  /*abe0*/  FFMA.FTZ R101, R2, R205, R198 ;  /* 0x000000cd02657223 */ /* 0x002fe400000100c6 */
[--C-:B------:R-:W-:Y:S04]  /*abf0*/  FFMA.FTZ R2, R158, c[0x0][0x2d0], -R140.reuse ;  /* 0x0000b4009e027a23 */ /* 0x100fe8000001088c */
[----:B------:R1:W-:Y:S01]  /*ac00*/  MUFU.EX2 R158, R0 ;  /* 0x00000000009e7308 */ /* 0x0003e20000000800 */
[C---:B--2---:R-:W-:Y:S09]  /*ac10*/  HMMA.16816.F32 R60, R136.reuse, R104, R60 ;  /* 0x00000068883c723c */ /* 0x044ff2000000183c */
[----:B------:R2:W5:Y:S01]  /*ac20*/  MUFU.EX2 R198, R2 ;  /* 0x0000000200c67308 */ /* 0x0005620000000800 */
[C---:B------:R-:W-:Y:S01]  /*ac30*/  HMMA.16816.F32 R64, R136.reuse, R106, R64 ;  /* 0x0000006a8840723c */ /* 0x040fe20000001840 */
[----:B------:R-:W3:Y:S02]  /*ac40*/  LDSM.16.MT88.4 R104, [R162+0x4000] ;  /* 0x00400000a268783b */ /* 0x000ee40000004200 */
[--C-:B-1----:R-:W-:Y:S06]  /*ac50*/  FFMA.FTZ R0, R185, c[0x0][0x2d0], -R147.reuse ;  /* 0x0000b400b9007a23 */ /* 0x102fec0000010893 */
[----:B------:R1:W-:Y:S03]  /*ac60*/  MUFU.EX2 R157, R0 ;  /* 0x00000000009d7308 */ /* 0x0003e60000000800 */
[--C-:B--2---:R-:W-:Y:S07]  /*ac70*/  FFMA.FTZ R2, R148, c[0x0][0x2d0], -R147.reuse ;  /* 0x0000b40094027a23 */ /* 0x104fee0000010893 */
[----:B------:R2:W-:Y:S01]  /*ac80*/  MUFU.EX2 R146, R2 ;  /* 0x0000000200927308 */ /* 0x0005e20000000800 */
[----:B-1----:R-:W-:Y:S01]  /*ac90*/  FFMA.FTZ R0, R159, c[0x0][0x2d0], -R147 ;  /* 0x0000b4009f007a23 */ /* 0x002fe20000010893 */
[C---:B---3--:R-:W-:Y:S08]  /*aca0*/  HMMA.16816.F32 R68, R136.reuse, R104, R68 ;  /* 0x000000688844723c */ /* 0x048ff00000001844 */
[----:B------:R1:W-:Y:S01]  /*acb0*/  MUFU.EX2 R159, R0 ;  /* 0x00000000009f7308 */ /* 0x0003e20000000800 */
[C---:B------:R-:W-:Y:S01]  /*acc0*/  HMMA.16816.F32 R72, R136.reuse, R106, R72 ;  /* 0x0000006a8848723c */ /* 0x040fe20000001848 */
[----:B------:R-:W3:Y:S02]  /*acd0*/  LDSM.16.MT88.4 R104, [R163+0x4000] ;  /* 0x00400000a368783b */ /* 0x000ee40000004200 */
[--C-:B--2---:R-:W-:Y:S02]  /*ace0*/  FFMA.FTZ R2, R194, c[0x0][0x2d0], -R140.reuse ;  /* 0x0000b400c2027a23 */ /* 0x104fe4000001088c */
[--C-:B-1----:R-:W-:Y:S04]  /*acf0*/  FFMA.FTZ R0, R189, c[0x0][0x2d0], -R140.reuse ;  /* 0x0000b400bd007a23 */ /* 0x102fe8000001088c */
[----:B------:R1:W-:Y:S01]  /*ad00*/  MUFU.EX2 R155, R0 ;  /* 0x00000000009b7308 */ /* 0x0003e20000000800 */
[C---:B---3--:R-:W-:Y:S03]  /*ad10*/  HMMA.16816.F32 R76, R136.reuse, R104, R76 ;  /* 0x00000068884c723c */ /* 0x048fe6000000184c */
[--C-:B-1----:R-:W-:Y:S05]  /*ad20*/  FFMA.FTZ R0, R190, c[0x0][0x2d0], -R140.reuse ;  /* 0x0000b400be007a23 */ /* 0x102fea000001088c */
[C---:B------:R-:W-:Y:S01]  /*ad30*/  HMMA.16816.F32 R80, R136.reuse, R106, R80 ;  /* 0x0000006a8850723c */ /* 0x040fe20000001850 */
[----:B------:R-:W1:Y:S01]  /*ad40*/  LDSM.16.MT88.4 R104, [R165+0x4000] ;  /* 0x00400000a568783b */ /* 0x000e620000004200 */
[----:B------:R2:W-:Y:S02]  /*ad50*/  MUFU.EX2 R154, R0 ;  /* 0x00000000009a7308 */ /* 0x0005e40000000800 */
[--C-:B--2---:R-:W-:Y:S08]  /*ad60*/  FFMA.FTZ R0, R187, c[0x0][0x2d0], -R140.reuse ;  /* 0x0000b400bb007a23 */ /* 0x104ff0000001088c */
[----:B------:R2:W-:Y:S01]  /*ad70*/  MUFU.EX2 R153, R0 ;  /* 0x0000000000997308 */ /* 0x0005e20000000800 */
[C---:B-1----:R-:W-:Y:S08]  /*ad80*/  HMMA.16816.F32 R84, R136.reuse, R104, R84 ;  /* 0x000000688854723c */ /* 0x042ff00000001854 */
[C---:B------:R-:W-:Y:S01]  /*ad90*/  HMMA.16816.F32 R88, R136.reuse, R106, R88 ;  /* 0x0000006a8858723c */ /* 0x040fe20000001858 */
[----:B------:R-:W1:Y:S03]  /*ada0*/  LDSM.16.MT88.4 R104, [R164+0x4000] ;  /* 0x00400000a468783b */ /* 0x000e660000004200 */
[----:B--2---:R-:W-:Y:S04]  /*adb0*/  FFMA.FTZ R0, R193, c[0x0][0x2d0], -R140 ;  /* 0x0000b400c1007a23 */ /* 0x004fe8000001088c */
[----:B------:R2:W-:Y:S04]  /*adc0*/  MUFU.EX2 R152, R0 ;  /* 0x0000000000987308 */ /* 0x0005e80000000800 */
[----:B--2---:R-:W-:Y:S06]  /*add0*/  FADD.FTZ R0, R143, R101 ;  /* 0x000000658f007221 */ /* 0x004fec0000010000 */
[----:B------:R-:W2:Y:S01]  /*ade0*/  MUFU.EX2 R143, R120 ;  /* 0x00000078008f7308 */ /* 0x000ea20000000800 */
[----:B------:R-:W-:Y:S02]  /*adf0*/  FFMA.FTZ R101, R149, c[0x0][0x2d0], -R147 ;  /* 0x0000b40095657a23 */ /* 0x000fe40000010893 */
[----:B------:R-:W-:Y:S02]  /*ae00*/  FADD.FTZ R121, R199, R0 ;  /* 0x00000000c7797221 */ /* 0x000fe40000010000 */
[----:B------:R-:W-:Y:S01]  /*ae10*/  FFMA.FTZ R0, R151, c[0x0][0x2d0], -R140 ;  /* 0x0000b40097007a23 */ /* 0x000fe2000001088c */
[C---:B-1----:R-:W-:Y:S03]  /*ae20*/  HMMA.16816.F32 R92, R136.reuse, R104, R92 ;  /* 0x00000068885c723c */ /* 0x042fe6000000185c */
[----:B------:R-:W-:Y:S01]  /*ae30*/  FADD.FTZ R102, R211, R121 ;  /* 0x00000079d3667221 */ /* 0x000fe20000010000 */
[----:B------:R1:W3:Y:S03]  /*ae40*/  MUFU.EX2 R145, R101 ;  /* 0x0000006500917308 */ /* 0x0002e60000000800 */
[----:B----4-:R-:W-:Y:S01]  /*ae50*/  F2FP.PACK_AB R104, R203, R129 ;  /* 0x00000081cb68723e */ /* 0x010fe200000000ff */
[----:B------:R-:W-:Y:S04]  /*ae60*/  HMMA.16816.F32 R96, R136, R106, R96 ;  /* 0x0000006a8860723c */ /* 0x000fe80000001860 */
[----:B------:R-:W-:Y:S01]  /*ae70*/  F2FP.PACK_AB R105, R201, R128 ;  /* 0x00000080c969723e */ /* 0x000fe200000000ff */
[----:B------:R-:W-:Y:S01]  /*ae80*/  FADD.FTZ R102, R129, R102 ;  /* 0x0000006681667221 */ /* 0x000fe20000010000 */
[----:B------:R4:W-:Y:S01]  /*ae90*/  MUFU.EX2 R142, R0 ;  /* 0x00000000008e7308 */ /* 0x0009e20000000800 */
[----:B------:R-:W-:Y:S02]  /*aea0*/  F2FP.PACK_AB R106, R204, R202 ;  /* 0x000000cacc6a723e */ /* 0x000fe400000000ff */
[----:B-----5:R-:W-:Y:S03]  /*aeb0*/  F2FP.PACK_AB R107, R198, R200 ;  /* 0x000000c8c66b723e */ /* 0x020fe600000000ff */
[----:B--2---:R-:W-:Y:S04]  /*aec0*/  F2FP.PACK_AB R136, R144, R143 ;  /* 0x0000008f9088723e */ /* 0x004fe800000000ff */
[C---:B------:R-:W-:Y:S05]  /*aed0*/  HMMA.16816.F32 R4, R104.reuse, R108, R4 ;  /* 0x0000006c6804723c */ /* 0x040fea0000001804 */
[----:B-1----:R-:W-:Y:S01]  /*aee0*/  FADD.FTZ R101, R209, R122 ;  /* 0x0000007ad1657221 */ /* 0x002fe20000010000 */
[----:B---3--:R-:W-:Y:S01]  /*aef0*/  F2FP.PACK_AB R138, R146, R145 ;  /* 0x00000091928a723e */ /* 0x008fe200000000ff */
[----:B------:R-:W-:Y:S01]  /*af00*/  LDSM.16.MT88.4 R120, [R163+0x1800] ;  /* 0x00180000a378783b */ /* 0x000fe20000004200 */
[C---:B------:R-:W-:Y:S04]  /*af10*/  HMMA.16816.F32 R8, R104.reuse, R110, R8 ;  /* 0x0000006e6808723c */ /* 0x040fe80000001808 */
[--C-:B----4-:R-:W-:Y:S03]  /*af20*/  FFMA.FTZ R0, R196, c[0x0][0x2d0], -R140.reuse ;  /* 0x0000b400c4007a23 */ /* 0x110fe6000001088c */
[----:B------:R-:W1:Y:S01]  /*af30*/  LDSM.16.MT88.4 R108, [R165+0x800] ;  /* 0x00080000a56c783b */ /* 0x000e620000004200 */
[C---:B------:R-:W-:Y:S01]  /*af40*/  HMMA.16816.F32 R12, R104.reuse, R112, R12 ;  /* 0x00000070680c723c */ /* 0x040fe2000000180c */
[----:B------:R-:W2:Y:S07]  /*af50*/  MUFU.EX2 R141, R0 ;  /* 0x00000000008d7308 */ /* 0x000eae0000000800 */
[C---:B------:R-:W-:Y:S01]  /*af60*/  HMMA.16816.F32 R16, R104.reuse, R114, R16 ;  /* 0x000000726810723c */ /* 0x040fe20000001810 */
[----:B------:R-:W3:Y:S03]  /*af70*/  LDSM.16.MT88.4 R112, [R164+0x800] ;  /* 0x00080000a470783b */ /* 0x000ee60000004200 */
[----:B--2---:R-:W-:Y:S01]  /*af80*/  F2FP.PACK_AB R137, R141, R142 ;  /* 0x0000008e8d89723e */ /* 0x004fe200000000ff */
[----:B------:R-:W-:Y:S04]  /*af90*/  FFMA.FTZ R0, R195, c[0x0][0x2d0], -R140 ;  /* 0x0000b400c3007a23 */ /* 0x000fe8000001088c */
[----:B------:R2:W-:Y:S01]  /*afa0*/  MUFU.EX2 R140, R0 ;  /* 0x00000000008c7308 */ /* 0x0005e20000000800 */
[C---:B-1----:R-:W-:Y:S08]  /*afb0*/  HMMA.16816.F32 R20, R104.reuse, R108, R20 ;  /* 0x0000006c6814723c */ /* 0x042ff00000001814 */
[C---:B------:R-:W-:Y:S01]  /*afc0*/  HMMA.16816.F32 R24, R104.reuse, R110, R24 ;  /* 0x0000006e6818723c */ /* 0x040fe20000001818 */
[----:B------:R-:W1:Y:S07]  /*afd0*/  LDSM.16.MT88.4 R108, [R162+0x2800] ;  /* 0x00280000a26c783b */ /* 0x000e6e0000004200 */
[C---:B---3--:R-:W-:Y:S04]  /*afe0*/  HMMA.16816.F32 R28, R104.reuse, R112, R28 ;  /* 0x00000070681c723c */ /* 0x048fe8000000181c */
[----:B--2---:R-:W-:Y:S02]  /*aff0*/  FADD.FTZ R0, R210, R101 ;  /* 0x00000065d2007221 */ /* 0x004fe40000010000 */
[----:B------:R-:W2:Y:S02]  /*b000*/  MUFU.EX2 R101, R2 ;  /* 0x0000000200657308 */ /* 0x000ea40000000800 */
[C---:B------:R-:W-:Y:S01]  /*b010*/  HMMA.16816.F32 R32, R104.reuse, R114, R32 ;  /* 0x000000726820723c */ /* 0x040fe20000001820 */
[----:B------:R-:W3:Y:S03]  /*b020*/  LDSM.16.MT88.4 R112, [R163+0x2800] ;  /* 0x00280000a370783b */ /* 0x000ee60000004200 */
[----:B--2---:R-:W-:Y:S01]  /*b030*/  F2FP.PACK_AB R139, R101, R140 ;  /* 0x0000008c658b723e */ /* 0x004fe200000000ff */
[----:B------:R-:W-:Y:S03]  /*b040*/  FADD.FTZ R2, R128, R0 ;  /* 0x0000000080027221 */ /* 0x000fe60000010000 */
[C---:B-1----:R-:W-:Y:S04]  /*b050*/  HMMA.16816.F32 R36, R104.reuse, R108, R36 ;  /* 0x0000006c6824723c */ /* 0x042fe80000001824 */
[----:B------:R-:W-:Y:S01]  /*b060*/  FADD.FTZ R0, R203, R102 ;  /* 0x00000066cb007221 */ /* 0x000fe20000010000 */
[----:B------:R-:W-:Y:S01]  /*b070*/  MOV R102, R3 ;  /* 0x0000000300667202 */ /* 0x000fe20000000f00 */
[----:B------:R-:W-:Y:S02]  /*b080*/  FADD.FTZ R2, R201, R2 ;  /* 0x00000002c9027221 */ /* 0x000fe40000010000 */
[----:B------:R-:W-:Y:S01]  /*b090*/  FADD.FTZ R0, R202, R0 ;  /* 0x00000000ca007221 */ /* 0x000fe20000010000 */
[C---:B------:R-:W-:Y:S01]  /*b0a0*/  HMMA.16816.F32 R40, R104.reuse, R110, R40 ;  /* 0x0000006e6828723c */ /* 0x040fe20000001828 */
[----:B------:R-:W1:Y:S02]  /*b0b0*/  LDSM.16.MT88.4 R108, [R165+0x2800] ;  /* 0x00280000a56c783b */ /* 0x000e640000004200 */
[----:B------:R-:W-:Y:S02]  /*b0c0*/  FADD.FTZ R2, R200, R2 ;  /* 0x00000002c8027221 */ /* 0x000fe40000010000 */
[----:B------:R-:W-:Y:S03]  /*b0d0*/  FADD.FTZ R0, R204, R0 ;  /* 0x00000000cc007221 */ /* 0x000fe60000010000 */
[C---:B---3--:R-:W-:Y:S04]  /*b0e0*/  HMMA.16816.F32 R44, R104.reuse, R112, R44 ;  /* 0x00000070682c723c */ /* 0x048fe8000000182c */
[----:B------:R-:W-:Y:S02]  /*b0f0*/  FADD.FTZ R2, R198, R2 ;  /* 0x00000002c6027221 */ /* 0x000fe40000010000 */
[----:B------:R-:W-:Y:S02]  /*b100*/  FADD.FTZ R0, R156, R0 ;  /* 0x000000009c007221 */ /* 0x000fe40000010000 */
[C---:B------:R-:W-:Y:S01]  /*b110*/  HMMA.16816.F32 R48, R104.reuse, R114, R48 ;  /* 0x000000726830723c */ /* 0x040fe20000001830 */
[----:B------:R-:W2:Y:S03]  /*b120*/  LDSM.16.MT88.4 R112, [R164+0x2800] ;  /* 0x00280000a470783b */ /* 0x000ea60000004200 */
[----:B------:R-:W-:Y:S02]  /*b130*/  FADD.FTZ R2, R155, R2 ;  /* 0x000000029b027221 */ /* 0x000fe40000010000 */
[----:B------:R-:W-:Y:S02]  /*b140*/  FADD.FTZ R0, R158, R0 ;  /* 0x000000009e007221 */ /* 0x000fe40000010000 */
[----:B------:R-:W-:Y:S04]  /*b150*/  FADD.FTZ R2, R154, R2 ;  /* 0x000000029a027221 */ /* 0x000fe80000010000 */
[----:B------:R-:W-:Y:S02]  /*b160*/  FADD.FTZ R0, R157, R0 ;  /* 0x000000009d007221 */ /* 0x000fe40000010000 */
[----:B------:R-:W-:Y:S02]  /*b170*/  FADD.FTZ R2, R153, R2 ;  /* 0x0000000299027221 */ /* 0x000fe40000010000 */
[C---:B------:R-:W-:Y:S01]  /*b180*/  FADD.FTZ R0, R159.reuse, R0 ;  /* 0x000000009f007221 */ /* 0x040fe20000010000 */
        /* <DEDUP_REMOVED lines=103> */
.L_x_1045:
[----:B------:R-:W-:Y:S05]  /*b800*/  BRA.DIV ~URZ, `(.L_x_1053) ;  /* 0x00003c527f007947 */ /* 0x000fea000b800000 */
[----:B------:R1:W2:Y:S02]  /*b810*/  SHFL.BFLY PT, R5, R205, 0x2, 0x1f ;  /* 0x0c401f00cd057f89 */ /* 0x0002a400000e0000 */
.L_x_1087:
[----:B--2---:R-:W-:Y:S01]  /*b820*/  FADD.FTZ R5, R5, R205 ;  /* 0x000000cd05057221 */ /* 0x004fe20000010000 */
[----:B------:R-:W-:Y:S05]  /*b830*/  BRA.DIV ~URZ, `(.L_x_1054) ;  /* 0x00003c827f007947 */ /* 0x000fea000b800000 */
[----:B------:R-:W2:Y:S04]  /*b840*/  SHFL.BFLY PT, R0, R206, 0x2, 0x1f ;  /* 0x0c401f00ce007f89 */ /* 0x000ea800000e0000 */
[----:B------:R-:W3:Y:S01]  /*b850*/  SHFL.BFLY PT, R2, R5, 0x1, 0x1f ;  /* 0x0c201f0005027f89 */ /* 0x000ee200000e0000 */
[----:B--2---:R-:W-:-:S02]  /*b860*/  FADD.FTZ R206, R0, R206 ;  /* 0x000000ce00ce7221 */ /* 0x004fc40000010000 */
[----:B---3--:R-:W-:-:S03]  /*b870*/  FADD.FTZ R5, R5, R2 ;  /* 0x0000000205057221 */ /* 0x008fc60000010000 */
[----:B------:R2:W3:Y:S04]  /*b880*/  SHFL.BFLY PT, R3, R206, 0x1, 0x1f ;  /* 0x0c201f00ce037f89 */ /* 0x0004e800000e0000 */
.L_x_1088:
[----:B------:R-:W-:Y:S01]  /*b890*/  FSETP.NE.FTZ.AND P1, PT, R5, RZ, PT ;  /* 0x000000ff0500720b */ /* 0x000fe20003f35000 */
[----:B---3--:R-:W-:Y:S01]  /*b8a0*/  FADD.FTZ R3, R3, R206 ;  /* 0x000000ce03037221 */ /* 0x008fe20000010000 */
[----:B------:R-:W-:Y:S02]  /*b8b0*/  MOV R2, RZ ;  /* 0x000000ff00027202 */ /* 0x000fe40000000f00 */
[----:B------:R-:W-:Y:S02]  /*b8c0*/  MOV R0, RZ ;  /* 0x000000ff00007202 */ /* 0x000fe40000000f00 */
[----:B------:R-:W-:Y:S02]  /*b8d0*/  FSETP.NE.FTZ.AND P0, PT, R3, RZ, PT ;  /* 0x000000ff0300720b */ /* 0x000fe40003f15000 */
[----:B------:R-:W-:Y:S02]  /*b8e0*/  MOV R16, 0xff800000 ;  /* 0xff80000000107802 */ /* 0x000fe40000000f00 */
[----:B------:R-:W-:-:S03]  /*b8f0*/  MOV R15, 0xff800000 ;  /* 0xff800000000f7802 */ /* 0x000fc60000000f00 */
[----:B------:R-:W3:Y:S01]  /*b900*/  @P1 MUFU.RCP R2, R5 ;  /* 0x0000000500021308 */ /* 0x000ee20000001000 */
[----:B------:R-:W-:-:S07]  /*b910*/  @P1 MOV R6, 0x3f317218 ;  /* 0x3f31721800061802 */ /* 0x000fce0000000f00 */
[----:B------:R-:W4:Y:S01]  /*b920*/  @P1 MUFU.LG2 R4, R5 ;  /* 0x0000000500041308 */ /* 0x000f220000000c00 */
[----:B---3--:R-:W-:-:S07]  /*b930*/  FMUL.FTZ R104, R2, R104 ;  /* 0x0000006802687220 */ /* 0x008fce0000410000 */
[----:B------:R-:W3:Y:S01]  /*b940*/  @P0 MUFU.RCP R0, R3 ;  /* 0x0000000300000308 */ /* 0x000ee20000001000 */
        /* <DEDUP_REMOVED lines=47> */
[----:B------:R5:W1:Y:S01]  /*bc40*/  @P0 MUFU.LG2 R2, R3 ;  /* 0x0000000300020308 */ /* 0x000a620000000c00 */
[----:B----4-:R-:W-:-:S02]  /*bc50*/  @P1 FMUL.FTZ R5, R4, 0.69314718246459960938 ;  /* 0x3f31721804051820 */ /* 0x010fc40000410000 */
[----:B------:R-:W-:Y:S02]  /*bc60*/  @P1 FMUL.FTZ R4, R6, c[0x0][0x2d0] ;  /* 0x0000b40006041a20 */ /* 0x000fe40000410000 */
[----:B---3--:R-:W-:Y:S02]  /*bc70*/  FMUL.FTZ R106, R0, R106 ;  /* 0x0000006a006a7220 */ /* 0x008fe40000410000 */
[----:B------:R-:W-:Y:S01]  /*bc80*/  @P1 FFMA.FTZ R16, R4, R100, R5 ;  /* 0x0000006404101223 */ /* 0x000fe20000010005 */
[----:B------:R-:W-:Y:S01]  /*bc90*/  MOV R4, 0x1 ;  /* 0x0000000100047802 */ /* 0x000fe20000000f00 */
[C---:B------:R-:W-:Y:S02]  /*bca0*/  FMUL.FTZ R107, R0.reuse, R107 ;  /* 0x0000006b006b7220 */ /* 0x040fe40000410000 */
[C---:B------:R-:W-:Y:S02]  /*bcb0*/  FMUL.FTZ R110, R0.reuse, R110 ;  /* 0x0000006e006e7220 */ /* 0x040fe40000410000 */
[----:B------:R-:W-:-:S02]  /*bcc0*/  FMUL.FTZ R111, R0, R111 ;  /* 0x0000006f006f7220 */ /* 0x000fc40000410000 */
[----:B------:R-:W-:Y:S01]  /*bcd0*/  FMUL.FTZ R114, R0, R114 ;  /* 0x0000007200727220 */ /* 0x000fe20000410000 */
[----:B-----5:R-:W-:Y:S01]  /*bce0*/  @P0 MOV R3, 0x3f317218 ;  /* 0x3f31721800030802 */ /* 0x020fe20000000f00 */
[----:B-1----:R-:W-:Y:S02]  /*bcf0*/  @P0 FMUL.FTZ R2, R2, 0.69314718246459960938 ;  /* 0x3f31721802020820 */ /* 0x002fe40000410000 */
[C---:B------:R-:W-:Y:S02]  /*bd00*/  FMUL.FTZ R115, R0.reuse, R115 ;  /* 0x0000007300737220 */ /* 0x040fe40000410000 */
[----:B------:R-:W-:Y:S02]  /*bd10*/  @P0 FMUL.FTZ R3, R3, c[0x0][0x2d0] ;  /* 0x0000b40003030a20 */ /* 0x000fe40000410000 */
        /* <DEDUP_REMOVED lines=42> */
[----:B------:R-:W-:Y:S01]  /*bfc0*/  PRMT R0, R4, 0x7610, R0 ;  /* 0x0000761004007816 */ /* 0x000fe20000000000 */
[----:B------:R-:W-:Y:S02]  /*bfd0*/  @P0 FFMA.FTZ R15, R3, R12, R2 ;  /* 0x0000000c030f0223 */ /* 0x000fe40000010002 */
.L_x_1014:
[----:B------:R-:W1:Y:S01]  /*bfe0*/  S2R R6, SR_TID.X ;  /* 0x0000000000067919 */ /* 0x000e620000002100 */
[----:B------:R-:W-:Y:S01]  /*bff0*/  BSSY B0, `(.L_x_1055) ;  /* 0x0000010000007945 */ /* 0x000fe20003800000 */
[----:B-1----:R-:W-:-:S13]  /*c000*/  LOP3.LUT P6, RZ, R6, 0xff, RZ, 0xc0, !PT ;  /* 0x000000ff06ff7812 */ /* 0x002fda00078cc0ff */
[----:B------:R-:W-:Y:S05]  /*c010*/  @P6 BRA `(.L_x_1056) ;  /* 0x000000d000006947 */ /* 0x000fea0003800000 */
[----:B------:R-:W1:Y:S01]  /*c020*/  S2R R4, SR_LANEID ;  /* 0x0000000000047919 */ /* 0x000e620000000000 */
[----:B------:R-:W-:Y:S01]  /*c030*/  VOTEU.ANY UR4, UPT, PT ;  /* 0x0000000000047886 */ /* 0x000fe200038e0100 */
[----:B------:R-:W-:Y:S01]  /*c040*/  IMAD.MOV.U32 R5, RZ, RZ, c[0x0][0x584] ;  /* 0x00016100ff057624 */ /* 0x000fe200078e00ff */
[----:B------:R-:W1:Y:S08]  /*c050*/  FLO.U32 R3, UR4 ;  /* 0x0000000400037d00 */ /* 0x000e7000080e0000 */
[----:B------:R-:W3:Y:S01]  /*c060*/  POPC R2, UR4 ;  /* 0x0000000400027d09 */ /* 0x000ee20008000000 */
[----:B-1----:R-:W-:Y:S01]  /*c070*/  ISETP.EQ.U32.AND P0, PT, R3, R4, PT ;  /* 0x000000040300720c */ /* 0x002fe20003f02070 */
[----:B------:R-:W-:-:S12]  /*c080*/  IMAD.MOV.U32 R4, RZ, RZ, c[0x0][0x580] ;  /* 0x00016000ff047624 */ /* 0x000fd800078e00ff */
[----:B---3--:R1:W3:Y:S04]  /*c090*/  @P0 ATOMG.E.ADD.STRONG.GPU PT, R2, [R4.64], R2 ;  /* 0x00000002040209a8 */ /* 0x0082e800081ee1c6 */
[----:B-1----:R-:W1:Y:S04]  /*c0a0*/  S2R R4, SR_LTMASK ;  /* 0x0000000000047919 */ /* 0x002e680000003900 */
[----:B---3--:R1:W3:Y:S02]  /*c0b0*/  SHFL.IDX PT, R3, R2, R3, 0x1f ;  /* 0x00001f0302037589 */ /* 0x0082e400000e0000 */
[----:B-1----:R-:W-:-:S06]  /*c0c0*/  LOP3.LUT R2, R4, UR4, RZ, 0xc0, !PT ;  /* 0x0000000404027c12 */ /* 0x002fcc000f8ec0ff */
[----:B------:R-:W3:Y:S02]  /*c0d0*/  POPC R2, R2 ;  /* 0x0000000200027309 */ /* 0x000ee40000000000 */
[----:B---3--:R-:W-:-:S06]  /*c0e0*/  IADD3 R236, R3, c[0x0][0xc], R2 ;  /* 0x0000030003ec7a10 */ /* 0x008fcc0007ffe002 */
.L_x_1056:
[----:B------:R-:W-:Y:S05]  /*c0f0*/  BSYNC B0 ;  /* 0x0000000000007941 */ /* 0x000fea0003800000 */
.L_x_1055:
[----:B------:R-:W-:Y:S01]  /*c100*/  PRMT R0, R0, 0x9910, RZ ;  /* 0x0000991000007816 */ /* 0x000fe200000000ff */
[----:B------:R-:W-:Y:S01]  /*c110*/  BSSY B1, `(.L_x_1057) ;  /* 0x0000178000017945 */ /* 0x000fe20003800000 */
[----:B------:R-:W-:Y:S02]  /*c120*/  IMAD.MOV.U32 R17, RZ, RZ, R236 ;  /* 0x000000ffff117224 */ /* 0x000fe400078e00ec */
[----:B------:R-:W-:-:S13]  /*c130*/  ISETP.NE.AND P0, PT, R0, RZ, PT ;  /* 0x000000ff0000720c */ /* 0x000fda0003f05270 */
[----:B------:R-:W-:Y:S05]  /*c140*/  @!P0 BRA `(.L_x_1058) ;  /* 0x000014c000008947 */ /* 0x000fea0003800000 */
[----:B------:R-:W-:Y:S01]  /*c150*/  WARPSYNC 0xffffffff ;  /* 0xffffffff00007948 */ /* 0x000fe20003800000 */
[----:B------:R-:W-:Y:S06]  /*c160*/  BAR.SYNC.DEFER_BLOCKING 0x1, 0x100 ;  /* 0x0044000000007b1d */ /* 0x000fec0000010000 */
[----:B------:R-:W-:Y:S05]  /*c170*/  BRA.CONV ~URZ, `(.L_x_1059) ;  /* 0x000000837f007947 */ /* 0x000fea000b800000 */
[----:B------:R-:W-:Y:S01]  /*c180*/  SHF.R.S32.HI R2, RZ, 0x1f, R6 ;  /* 0x0000001fff027819 */ /* 0x000fe20000011406 */
[----:B------:R-:W-:Y:S02]  /*c190*/  IMAD.MOV.U32 R3, RZ, RZ, RZ ;  /* 0x000000ffff037224 */ /* 0x000fe400078e00ff */
[----:B------:R-:W-:Y:S01]  /*c1a0*/  IMAD.MOV.U32 R0, RZ, RZ, 0x1f ;  /* 0x0000001fff007424 */ /* 0x000fe200078e00ff */
[----:B------:R-:W-:-:S04]  /*c1b0*/  LEA.HI R2, R2, R6, RZ, 0x7 ;  /* 0x0000000602027211 */ /* 0x000fc800078f38ff */
[----:B------:R-:W-:-:S05]  /*c1c0*/  SHF.R.S32.HI R2, RZ, 0x7, R2 ;  /* 0x00000007ff027819 */ /* 0x000fca0000011402 */
[----:B------:R-:W-:Y:S01]  /*c1d0*/  IMAD.MOV.U32 R20, RZ, RZ, R2 ;  /* 0x000000ffff147224 */ /* 0x000fe200078e0002 */
[----:B------:R-:W-:Y:S02]  /*c1e0*/  MOV R2, 0xc200 ;  /* 0x0000c20000027802 */ /* 0x000fe40000000f00 */
[----:B--2--5:R-:W-:Y:S05]  /*c1f0*/  CALL.REL.NOINC `($__internal_17_$__cuda_sm70_shflsync_idx_p) ;  /* 0x0000348000007944 */ /* 0x024fea0003c00000 */
.L_x_1059:
[----:B------:R-:W3:Y:S01]  /*c200*/  LDL R6, [R1] ;  /* 0x0000000001067983 */ /* 0x000ee20000100800 */
[----:B------:R-:W-:Y:S01]  /*c210*/  IMAD.MOV.U32 R3, RZ, RZ, 0x1 ;  /* 0x00000001ff037424 */ /* 0x000fe200078e00ff */
[----:B------:R-:W-:Y:S01]  /*c220*/  SHF.R.S32.HI R0, RZ, 0x1f, R227 ;  /* 0x0000001fff007819 */ /* 0x000fe200000114e3 */
[----:B------:R-:W-:Y:S01]  /*c230*/  IMAD.WIDE.U32 R4, R227, c[0x0][0x4d0], RZ ;  /* 0x00013400e3047a25 */ /* 0x000fe200078e00ff */
[----:B------:R-:W4:Y:S02]  /*c240*/  LDL R19, [R1+0x8] ;  /* 0x0000080001137983 */ /* 0x000f240000100800 */
[----:B------:R-:W-:Y:S01]  /*c250*/  ISETP.NE.AND P1, PT, R3, c[0x0][0x4e8], PT ;  /* 0x00013a0003007a0c */ /* 0x000fe20003f25270 */
[C---:B------:R-:W-:Y:S02]  /*c260*/  IMAD R2, R0.reuse, c[0x0][0x4d0], RZ ;  /* 0x0001340000027a24 */ /* 0x040fe400078e02ff */
[----:B------:R-:W-:Y:S01]  /*c270*/  IMAD R3, R0, c[0x0][0x438], RZ ;  /* 0x00010e0000037a24 */ /* 0x000fe200078e02ff */
[----:B------:R-:W-:Y:S01]  /*c280*/  SHF.R.S32.HI R0, RZ, 0x1f, R226 ;  /* 0x0000001fff007819 */ /* 0x000fe200000114e2 */
[----:B------:R-:W-:-:S04]  /*c290*/  IMAD R2, R227, c[0x0][0x4d4], R2 ;  /* 0x00013500e3027a24 */ /* 0x000fc800078e0202 */
[----:B------:R-:W-:Y:S02]  /*c2a0*/  IMAD.IADD R5, R5, 0x1, R2 ;  /* 0x0000000105057824 */ /* 0x000fe400078e0202 */
[----:B------:R-:W-:Y:S02]  /*c2b0*/  IMAD R9, R0, c[0x0][0x4d8], RZ ;  /* 0x0001360000097a24 */ /* 0x000fe400078e02ff */
[C---:B------:R-:W-:Y:S02]  /*c2c0*/  IMAD R8, R227.reuse, c[0x0][0x43c], R3 ;  /* 0x00010f00e3087a24 */ /* 0x040fe400078e0203 */
[C---:B------:R-:W-:Y:S02]  /*c2d0*/  IMAD R9, R226.reuse, c[0x0][0x4dc], R9 ;  /* 0x00013700e2097a24 */ /* 0x040fe400078e0209 */
[----:B------:R-:W-:Y:S01]  /*c2e0*/  IMAD.WIDE.U32 R4, R226, c[0x0][0x4d8], R4 ;  /* 0x00013600e2047a25 */ /* 0x000fe200078e0004 */
[----:B------:R-:W1:Y:S03]  /*c2f0*/  S2R R20, SR_TID.X ;  /* 0x0000000000147919 */ /* 0x000e660000002100 */
[----:B------:R-:W-:-:S04]  /*c300*/  IMAD.WIDE.U32 R2, R227, c[0x0][0x438], RZ ;  /* 0x00010e00e3027a25 */ /* 0x000fc800078e00ff */
[----:B------:R-:W-:Y:S01]  /*c310*/  IMAD.IADD R5, R5, 0x1, R9 ;  /* 0x0000000105057824 */ /* 0x000fe200078e0209 */
[----:B------:R-:W-:Y:S01]  /*c320*/  SHF.R.S32.HI R9, RZ, 0x1f, R228 ;  /* 0x0000001fff097819 */ /* 0x000fe200000114e4 */
[----:B------:R-:W-:Y:S02]  /*c330*/  IMAD.IADD R3, R3, 0x1, R8 ;  /* 0x0000000103037824 */ /* 0x000fe400078e0208 */
[----:B------:R-:W-:-:S04]  /*c340*/  IMAD.WIDE.U32 R4, R228, c[0x0][0x4e0], R4 ;  /* 0x00013800e4047a25 */ /* 0x000fc800078e0004 */
[----:B------:R-:W-:Y:S02]  /*c350*/  IMAD R0, R0, c[0x0][0x440], RZ ;  /* 0x0001100000007a24 */ /* 0x000fe400078e02ff */
[----:B------:R-:W-:-:S04]  /*c360*/  IMAD.WIDE.U32 R2, R226, c[0x0][0x440], R2 ;  /* 0x00011000e2027a25 */ /* 0x000fc800078e0002 */
[----:B------:R-:W-:-:S04]  /*c370*/  IMAD R14, R226, c[0x0][0x444], R0 ;  /* 0x00011100e20e7a24 */ /* 0x000fc800078e0200 */
[----:B------:R-:W-:-:S04]  /*c380*/  IMAD.IADD R3, R3, 0x1, R14 ;  /* 0x0000000103037824 */ /* 0x000fc800078e020e */
[----:B------:R-:W-:Y:S01]  /*c390*/  IMAD.WIDE.U32 R2, R228, c[0x0][0x448], R2 ;  /* 0x00011200e4027a25 */ /* 0x000fe200078e0002 */
[----:B-1----:R-:W-:-:S04]  /*c3a0*/  SHF.R.S32.HI R18, RZ, 0x1f, R20 ;  /* 0x0000001fff127819 */ /* 0x002fc80000011414 */
[----:B------:R-:W-:-:S04]  /*c3b0*/  LEA.HI R18, R18, R20, RZ, 0x5 ;  /* 0x0000001412127211 */ /* 0x000fc800078f28ff */
[----:B------:R-:W-:Y:S01]  /*c3c0*/  LOP3.LUT R18, R18, 0xffffffe0, RZ, 0xc0, !PT ;  /* 0xffffffe012127812 */ /* 0x000fe200078ec0ff */
[----:B------:R-:W-:Y:S02]  /*c3d0*/  ULDC UR5, c[0x0][0x4e8] ;  /* 0x00013a0000057ab9 */ /* 0x000fe40000000800 */
[----:B------:R-:W-:Y:S02]  /*c3e0*/  ULDC UR4, c[0x0][0x388] ;  /* 0x0000e20000047ab9 */ /* 0x000fe40000000800 */
[----:B------:R-:W-:Y:S01]  /*c3f0*/  IMAD.IADD R18, R20, 0x1, -R18 ;  /* 0x0000000114127824 */ /* 0x000fe200078e0a12 */
[----:B------:R-:W-:Y:S01]  /*c400*/  UIMAD UR4, UR5, UR4, URZ ;  /* 0x00000004050472a4 */ /* 0x000fe2000f8e023f */
[C---:B------:R-:W-:Y:S01]  /*c410*/  IADD3 R32, R225.reuse, 0x38, RZ ;  /* 0x00000038e1207810 */ /* 0x040fe20007ffe0ff */
[----:B------:R-:W-:Y:S01]  /*c420*/  BSSY B0, `(.L_x_1060) ;  /* 0x00000ba000007945 */ /* 0x000fe20003800000 */
        /* <DEDUP_REMOVED lines=18> */
[----:B------:R-:W-:Y:S02]  /*c550*/  IADD3 R31, R225, 0x38, RZ ;  /* 0x00000038e11f7810 */ /* 0x000fe40007ffe0ff */
[----:B------:R-:W-:-:S02]  /*c560*/  SHF.R.S32.HI R32, RZ, 0x1f, R32 ;  /* 0x0000001fff207819 */ /* 0x000fc40000011420 */
[C---:B------:R-:W-:Y:S02]  /*c570*/  IADD3 R33, R225.reuse, 0x30, RZ ;  /* 0x00000030e1217810 */ /* 0x040fe40007ffe0ff */
[----:B------:R-:W-:Y:S02]  /*c580*/  SHF.R.S32.HI R34, RZ, 0x1f, R34 ;  /* 0x0000001fff227819 */ /* 0x000fe40000011422 */
[C---:B------:R-:W-:Y:S02]  /*c590*/  IADD3 R35, R225.reuse, 0x28, RZ ;  /* 0x00000028e1237810 */ /* 0x040fe40007ffe0ff */
        /* <DEDUP_REMOVED lines=8> */
[----:B------:R-:W-:Y:S01]  /*c620*/  SHF.R.S32.HI R141, RZ, 0x1f, R141 ;  /* 0x0000001fff8d7819 */ /* 0x000fe2000001148d */
[----:B---3--:R-:W-:-:S04]  /*c630*/  IMAD.IADD R7, R6, 0x1, R229 ;  /* 0x0000000106077824 */ /* 0x008fc800078e02e5 */
[----:B------:R-:W-:-:S04]  /*c640*/  @P1 IMAD.HI.U32 R10, R7, c[0x0][0x4ec], RZ ;  /* 0x00013b00070a1a27 */ /* 0x000fc800078e00ff */
[----:B------:R-:W-:Y:S01]  /*c650*/  IMAD.MOV.U32 R6, RZ, RZ, R7 ;  /* 0x000000ffff067224 */ /* 0x000fe200078e0007 */
[----:B------:R-:W-:Y:S01]  /*c660*/  @P1 SHF.R.U32.HI R6, RZ, c[0x0][0x4f0], R10 ;  /* 0x00013c00ff061a19 */ /* 0x000fe2000001160a */
[----:B------:R-:W-:-:S04]  /*c670*/  IMAD R10, R9, c[0x0][0x4e0], RZ ;  /* 0x00013800090a7a24 */ /* 0x000fc800078e02ff */
[----:B------:R-:W-:-:S04]  /*c680*/  IMAD.MOV R8, RZ, RZ, -R6 ;  /* 0x000000ffff087224 */ /* 0x000fc800078e0a06 */
[----:B------:R-:W-:Y:S01]  /*c690*/  IMAD R8, R8, c[0x0][0x4e8], R7 ;  /* 0x00013a0008087a24 */ /* 0x000fe200078e0207 */
[----:B------:R-:W-:Y:S01]  /*c6a0*/  SHF.R.S32.HI R12, RZ, 0x1f, R6 ;  /* 0x0000001fff0c7819 */ /* 0x000fe20000011406 */
[----:B------:R-:W-:Y:S01]  /*c6b0*/  IMAD R11, R228, c[0x0][0x4e4], R10 ;  /* 0x00013900e40b7a24 */ /* 0x000fe200078e020a */
[----:B------:R-:W-:Y:S02]  /*c6c0*/  IADD3 R4, P0, R6, R4, RZ ;  /* 0x0000000406047210 */ /* 0x000fe40007f1e0ff */
[----:B------:R-:W-:Y:S01]  /*c6d0*/  SHF.R.S32.HI R13, RZ, 0x1f, R8 ;  /* 0x0000001fff0d7819 */ /* 0x000fe20000011408 */
[----:B------:R-:W-:Y:S01]  /*c6e0*/  @P1 IMAD.HI.U32 R10, R7, c[0x0][0x4ec], RZ ;  /* 0x00013b00070a1a27 */ /* 0x000fe200078e00ff */
[----:B------:R-:W-:-:S03]  /*c6f0*/  IADD3.X R5, R12, R5, R11, P0, !PT ;  /* 0x000000050c057210 */ /* 0x000fc600007fe40b */
[----:B------:R-:W-:Y:S02]  /*c700*/  IMAD R9, R9, c[0x0][0x448], RZ ;  /* 0x0001120009097a24 */ /* 0x000fe400078e02ff */
[----:B------:R-:W-:Y:S02]  /*c710*/  IMAD R6, R13, c[0x0][0x4c8], RZ ;  /* 0x000132000d067a24 */ /* 0x000fe400078e02ff */
[----:B------:R-:W-:Y:S01]  /*c720*/  IMAD.MOV.U32 R0, RZ, RZ, R7 ;  /* 0x000000ffff007224 */ /* 0x000fe200078e0007 */
[----:B------:R-:W-:Y:S01]  /*c730*/  @P1 SHF.R.U32.HI R0, RZ, c[0x0][0x4f0], R10 ;  /* 0x00013c00ff001a19 */ /* 0x000fe2000001160a */
[----:B------:R-:W-:Y:S02]  /*c740*/  IMAD R9, R228, c[0x0][0x44c], R9 ;  /* 0x00011300e4097a24 */ /* 0x000fe400078e0209 */
[C---:B------:R-:W-:Y:S02]  /*c750*/  IMAD R6, R8.reuse, c[0x0][0x4cc], R6 ;  /* 0x0001330008067a24 */ /* 0x040fe400078e0206 */
[----:B------:R-:W-:Y:S01]  /*c760*/  IMAD.WIDE.U32 R4, R8, c[0x0][0x4c8], R4 ;  /* 0x0001320008047a25 */ /* 0x000fe200078e0004 */
[----:B------:R-:W-:-:S03]  /*c770*/  SHF.R.S32.HI R10, RZ, 0x1f, R0 ;  /* 0x0000001fff0a7819 */ /* 0x000fc60000011400 */
[----:B------:R-:W-:Y:S02]  /*c780*/  IMAD.IADD R3, R3, 0x1, R9 ;  /* 0x0000000103037824 */ /* 0x000fe400078e0209 */
[----:B------:R-:W-:Y:S02]  /*c790*/  IMAD.MOV R8, RZ, RZ, -R0 ;  /* 0x000000ffff087224 */ /* 0x000fe400078e0a00 */
[----:B------:R-:W-:Y:S01]  /*c7a0*/  IMAD.IADD R9, R5, 0x1, R6 ;  /* 0x0000000105097824 */ /* 0x000fe200078e0206 */
[----:B------:R-:W-:Y:S01]  /*c7b0*/  LEA R6, P0, R4, c[0x0][0x4a8], 0x2 ;  /* 0x00012a0004067a11 */ /* 0x000fe200078010ff */
[----:B------:R-:W-:Y:S02]  /*c7c0*/  IMAD R8, R8, c[0x0][0x4e8], R7 ;  /* 0x00013a0008087a24 */ /* 0x000fe400078e0207 */
[----:B------:R-:W-:Y:S01]  /*c7d0*/  IMAD R5, R10, c[0x0][0x430], RZ ;  /* 0x00010c000a057a24 */ /* 0x000fe200078e02ff */
[----:B------:R-:W-:Y:S02]  /*c7e0*/  LEA.HI.X R7, R4, c[0x0][0x4ac], R9, 0x2, P0 ;  /* 0x00012b0004077a11 */ /* 0x000fe400000f1409 */
[----:B------:R-:W-:Y:S01]  /*c7f0*/  SHFL.IDX PT, R4, R6, RZ, 0x1c1f ;  /* 0x001c1fff06047589 */ /* 0x000fe200000e0000 */
[----:B------:R-:W-:Y:S01]  /*c800*/  IMAD R10, R0, c[0x0][0x434], R5 ;  /* 0x00010d00000a7a24 */ /* 0x000fe200078e0205 */
[----:B------:R-:W-:-:S02]  /*c810*/  SHF.R.S32.HI R9, RZ, 0x1f, R8 ;  /* 0x0000001fff097819 */ /* 0x000fc40000011408 */
[----:B------:R-:W1:Y:S01]  /*c820*/  SHFL.IDX PT, R5, R7, RZ, 0x1c1f ;  /* 0x001c1fff07057589 */ /* 0x000e6200000e0000 */
[----:B------:R-:W-:-:S03]  /*c830*/  IMAD.WIDE.U32 R2, R0, c[0x0][0x430], R2 ;  /* 0x00010c0000027a25 */ /* 0x000fc600078e0002 */
[----:B------:R-:W-:Y:S01]  /*c840*/  SHFL.IDX PT, R6, R6, 0x1, 0x1c1f ;  /* 0x003c1f0006067f89 */ /* 0x000fe200000e0000 */
[----:B----4-:R-:W-:-:S03]  /*c850*/  IMAD.IADD R0, R19, 0x1, R229 ;  /* 0x0000000113007824 */ /* 0x010fc600078e02e5 */
[----:B------:R-:W3:Y:S01]  /*c860*/  SHFL.IDX PT, R7, R7, 0x1, 0x1c1f ;  /* 0x003c1f0007077f89 */ /* 0x000ee200000e0000 */
[----:B------:R-:W-:Y:S01]  /*c870*/  IMAD.IADD R3, R3, 0x1, R10 ;  /* 0x0000000103037824 */ /* 0x000fe200078e020a */
[----:B------:R-:W-:Y:S01]  /*c880*/  LOP3.LUT P1, RZ, R18, 0x3, RZ, 0xc0, !PT ;  /* 0x0000000312ff7812 */ /* 0x000fe2000782c0ff */
[----:B------:R-:W-:Y:S01]  /*c890*/  IMAD R10, R9, c[0x0][0x428], RZ ;  /* 0x00010a00090a7a24 */ /* 0x000fe200078e02ff */
[C---:B------:R-:W-:Y:S02]  /*c8a0*/  IADD3 R9, R0.reuse, 0x8, RZ ;  /* 0x0000000800097810 */ /* 0x040fe40007ffe0ff */
[----:B------:R-:W-:Y:S02]  /*c8b0*/  ISETP.GE.OR P2, PT, R0, UR4, P1 ;  /* 0x0000000400007c0c */ /* 0x000fe40008f46670 */
[----:B------:R-:W-:Y:S01]  /*c8c0*/  ISETP.GE.OR P1, PT, R9, UR4, P1 ;  /* 0x0000000409007c0c */ /* 0x000fe20008f26670 */
[C---:B------:R-:W-:Y:S02]  /*c8d0*/  IMAD R10, R8.reuse, c[0x0][0x42c], R10 ;  /* 0x00010b00080a7a24 */ /* 0x040fe400078e020a */
[----:B------:R-:W-:-:S04]  /*c8e0*/  IMAD.WIDE.U32 R2, R8, c[0x0][0x428], R2 ;  /* 0x00010a0008027a25 */ /* 0x000fc800078e0002 */
[----:B------:R-:W-:-:S04]  /*c8f0*/  IMAD.IADD R3, R3, 0x1, R10 ;  /* 0x0000000103037824 */ /* 0x000fc800078e020a */
[----:B-1----:R1:W-:Y:S01]  /*c900*/  @!P2 ST.E [R4.64], R16 ;  /* 0x000000100400a985 */ /* 0x0023e2000c101906 */
[----:B------:R-:W-:-:S03]  /*c910*/  LEA R11, P0, R2, c[0x0][0x400], 0x2 ;  /* 0x00010000020b7a11 */ /* 0x000fc600078010ff */
[----:B---3--:R1:W-:Y:S01]  /*c920*/  @!P1 ST.E [R6.64], R15 ;  /* 0x0000000f06009985 */ /* 0x0083e2000c101906 */
[----:B------:R-:W-:Y:S02]  /*c930*/  ISETP.GE.AND P1, PT, R0, UR4, PT ;  /* 0x0000000400007c0c */ /* 0x000fe4000bf26270 */
[----:B------:R-:W-:Y:S02]  /*c940*/  LEA.HI.X R10, R2, c[0x0][0x404], R3, 0x2, P0 ;  /* 0x00010100020a7a11 */ /* 0x000fe400000f1403 */
[----:B------:R1:W3:Y:S01]  /*c950*/  SHFL.IDX PT, R2, R11, RZ, 0x1c1f ;  /* 0x001c1fff0b027589 */ /* 0x0002e200000e0000 */
[----:B------:R-:W-:-:S03]  /*c960*/  ISETP.GE.AND P0, PT, R9, UR4, PT ;  /* 0x0000000409007c0c */ /* 0x000fc6000bf06270 */
[----:B------:R1:W4:Y:S01]  /*c970*/  SHFL.IDX PT, R3, R10, RZ, 0x1c1f ;  /* 0x001c1fff0a037589 */ /* 0x00032200000e0000 */
[----:B------:R-:W-:Y:S02]  /*c980*/  SHF.R.S32.HI R12, RZ, 0x1f, R237 ;  /* 0x0000001fff0c7819 */ /* 0x000fe400000114ed */
[----:B------:R-:W-:Y:S02]  /*c990*/  SHF.R.S32.HI R13, RZ, 0x1f, R238 ;  /* 0x0000001fff0d7819 */ /* 0x000fe400000114ee */
[----:B------:R-:W-:Y:S02]  /*c9a0*/  SHF.R.S32.HI R18, RZ, 0x1f, R240 ;  /* 0x0000001fff127819 */ /* 0x000fe400000114f0 */
[----:B------:R-:W-:Y:S01]  /*c9b0*/  SHF.R.S32.HI R19, RZ, 0x1f, R241 ;  /* 0x0000001fff137819 */ /* 0x000fe200000114f1 */
[----:B------:R-:W-:Y:S05]  /*c9c0*/  @P1 BRA `(.L_x_1061) ;  /* 0x000005f000001947 */ /* 0x000fea0003800000 */
[----:B------:R-:W-:Y:S02]  /*c9d0*/  ISETP.GE.AND P5, PT, R225, c[0x0][0x3c8], PT ;  /* 0x0000f200e1007a0c */ /* 0x000fe40003fa6270 */
[----:B------:R-:W-:-:S02]  /*c9e0*/  ISETP.GE.AND P1, PT, R140, c[0x0][0x3c8], PT ;  /* 0x0000f2008c007a0c */ /* 0x000fc40003f26270 */
[----:B------:R-:W-:Y:S02]  /*c9f0*/  ISETP.GE.AND P4, PT, R138, c[0x0][0x3c8], PT ;  /* 0x0000f2008a007a0c */ /* 0x000fe40003f86270 */
[----:B------:R-:W-:-:S07]  /*ca00*/  ISETP.GE.AND P2, PT, R136, c[0x0][0x3c8], PT ;  /* 0x0000f20088007a0c */ /* 0x000fce0003f46270 */
[----:B-1-34-:R-:W-:Y:S02]  /*ca10*/  @!P5 IMAD.WIDE R6, R225, 0x4, R2 ;  /* 0x00000004e106d825 */ /* 0x01afe400078e0202 */
[----:B------:R-:W-:-:S03]  /*ca20*/  @!P1 LEA R4, P3, R140, R2, 0x2 ;  /* 0x000000028c049211 */ /* 0x000fc600078610ff */
[----:B------:R1:W-:Y:S01]  /*ca30*/  @!P5 ST.E.64 [R6.64], R104 ;  /* 0x000000680600d985 */ /* 0x0003e2000c101b06 */
[----:B------:R-:W-:Y:S02]  /*ca40*/  @!P1 LEA.HI.X R5, R140, R3, R141, 0x2, P3 ;  /* 0x000000038c059211 */ /* 0x000fe400018f148d */
[----:B------:R-:W-:-:S03]  /*ca50*/  ISETP.GE.AND P5, PT, R101, c[0x0][0x3c8], PT ;  /* 0x0000f20065007a0c */ /* 0x000fc60003fa6270 */
[----:B------:R3:W-:Y:S01]  /*ca60*/  @!P1 ST.E.64 [R4.64], R108 ;  /* 0x0000006c04009985 */ /* 0x0007e2000c101b06 */
[----:B------:R-:W-:Y:S02]  /*ca70*/  ISETP.GE.AND P1, PT, R35, c[0x0][0x3c8], PT ;  /* 0x0000f20023007a0c */ /* 0x000fe40003f26270 */
[----:B-1----:R-:W-:-:S04]  /*ca80*/  @!P4 LEA R6, P3, R138, R2, 0x2 ;  /* 0x000000028a06c211 */ /* 0x002fc800078610ff */
[----:B------:R-:W-:Y:S02]  /*ca90*/  @!P4 LEA.HI.X R7, R138, R3, R139, 0x2, P3 ;  /* 0x000000038a07c211 */ /* 0x000fe400018f148b */
[----:B---3--:R-:W-:-:S03]  /*caa0*/  @!P2 LEA R4, P3, R136, R2, 0x2 ;  /* 0x000000028804a211 */ /* 0x008fc600078610ff */
        /* <DEDUP_REMOVED lines=60> */
[----:B-1----:R-:W-:-:S04]  /*ce70*/  @!P3 LEA R6, P4, R242, R2, 0x2 ;  /* 0x00000002f206b211 */ /* 0x002fc800078810ff */
[-C--:B------:R-:W-:Y:S02]  /*ce80*/  @!P3 LEA.HI.X R7, R242, R3.reuse, R20, 0x2, P4 ;  /* 0x00000003f207b211 */ /* 0x080fe400020f1414 */
[-C--:B---3--:R-:W-:Y:S02]  /*ce90*/  @!P2 LEA R4, P1, R241, R2.reuse, 0x2 ;  /* 0x00000002f104a211 */ /* 0x088fe400078210ff */
[----:B------:R-:W-:Y:S01]  /*cea0*/  ISETP.GE.AND P4, PT, R239, c[0x0][0x3c8], PT ;  /* 0x0000f200ef007a0c */ /* 0x000fe20003f86270 */
[----:B------:R1:W-:Y:S01]  /*ceb0*/  @!P3 ST.E.64 [R6.64], R76 ;  /* 0x0000004c0600b985 */ /* 0x0003e2000c101b06 */
[----:B------:R-:W-:Y:S02]  /*cec0*/  @!P2 LEA.HI.X R5, R241, R3, R19, 0x2, P1 ;  /* 0x00000003f105a211 */ /* 0x000fe400008f1413 */
[----:B------:R-:W-:Y:S02]  /*ced0*/  ISETP.GE.AND P3, PT, R238, c[0x0][0x3c8], PT ;  /* 0x0000f200ee007a0c */ /* 0x000fe40003f66270 */
[----:B------:R-:W-:Y:S01]  /*cee0*/  @!P5 LEA R8, P1, R240, R2, 0x2 ;  /* 0x00000002f008d211 */ /* 0x000fe200078210ff */
[----:B------:R3:W-:Y:S01]  /*cef0*/  @!P2 ST.E.64 [R4.64], R80 ;  /* 0x000000500400a985 */ /* 0x0007e2000c101b06 */
[----:B------:R-:W-:-:S02]  /*cf00*/  ISETP.GE.AND P2, PT, R237, c[0x0][0x3c8], PT ;  /* 0x0000f200ed007a0c */ /* 0x000fc40003f46270 */
[----:B------:R-:W-:-:S05]  /*cf10*/  @!P5 LEA.HI.X R9, R240, R3, R18, 0x2, P1 ;  /* 0x00000003f009d211 */ /* 0x000fca00008f1412 */
[----:B------:R4:W-:Y:S01]  /*cf20*/  @!P5 ST.E.64 [R8.64], R84 ;  /* 0x000000540800d985 */ /* 0x0009e2000c101b06 */
[----:B-1----:R-:W-:-:S04]  /*cf30*/  @!P4 LEA R6, P1, R239, R2, 0x2 ;  /* 0x00000002ef06c211 */ /* 0x002fc800078210ff */
[----:B------:R-:W-:Y:S02]  /*cf40*/  @!P4 LEA.HI.X R7, R239, R3, R14, 0x2, P1 ;  /* 0x00000003ef07c211 */ /* 0x000fe400008f140e */
[----:B---3--:R-:W-:-:S03]  /*cf50*/  @!P3 LEA R4, P1, R238, R2, 0x2 ;  /* 0x00000002ee04b211 */ /* 0x008fc600078210ff */
[----:B------:R4:W-:Y:S01]  /*cf60*/  @!P4 ST.E.64 [R6.64], R88 ;  /* 0x000000580600c985 */ /* 0x0009e2000c101b06 */
[----:B------:R-:W-:Y:S02]  /*cf70*/  @!P3 LEA.HI.X R5, R238, R3, R13, 0x2, P1 ;  /* 0x00000003ee05b211 */ /* 0x000fe400008f140d */
[----:B------:R-:W-:-:S03]  /*cf80*/  @!P2 LEA R2, P1, R237, R2, 0x2 ;  /* 0x00000002ed02a211 */ /* 0x000fc600078210ff */
[----:B------:R4:W-:Y:S01]  /*cf90*/  @!P3 ST.E.64 [R4.64], R92 ;  /* 0x0000005c0400b985 */ /* 0x0009e2000c101b06 */
[----:B------:R-:W-:-:S05]  /*cfa0*/  @!P2 LEA.HI.X R3, R237, R3, R12, 0x2, P1 ;  /* 0x00000003ed03a211 */ /* 0x000fca00008f140c */
[----:B------:R4:W-:Y:S04]  /*cfb0*/  @!P2 ST.E.64 [R2.64], R96 ;  /* 0x000000600200a985 */ /* 0x0009e8000c101b06 */
.L_x_1061:
[----:B------:R-:W-:Y:S05]  /*cfc0*/  BSYNC B0 ;  /* 0x0000000000007941 */ /* 0x000fea0003800000 */
.L_x_1060:
[----:B----4-:R4:W1:Y:S04]  /*cfd0*/  SHFL.IDX PT, R3, R10, 0x1, 0x1c1f ;  /* 0x003c1f000a037f89 */ /* 0x01086800000e0000 */
[----:B---3--:R4:W3:Y:S01]  /*cfe0*/  SHFL.IDX PT, R2, R11, 0x1, 0x1c1f ;  /* 0x003c1f000b027f89 */ /* 0x0088e200000e0000 */
[----:B------:R-:W-:Y:S05]  /*cff0*/  @P0 BRA `(.L_x_1062) ;  /* 0x0000089000000947 */ /* 0x000fea0003800000 */
[----:B------:R-:W-:Y:S02]  /*d000*/  ISETP.GE.AND P1, PT, R225, c[0x0][0x3c8], PT ;  /* 0x0000f200e1007a0c */ /* 0x000fe40003f26270 */
[----:B------:R-:W-:Y:S02]  /*d010*/  ISETP.GE.AND P2, PT, R140, c[0x0][0x3c8], PT ;  /* 0x0000f2008c007a0c */ /* 0x000fe40003f46270 */
[----:B------:R-:W-:Y:S02]  /*d020*/  ISETP.GE.AND P3, PT, R138, c[0x0][0x3c8], PT ;  /* 0x0000f2008a007a0c */ /* 0x000fe40003f66270 */
[----:B------:R-:W-:-:S07]  /*d030*/  ISETP.GE.AND P0, PT, R136, c[0x0][0x3c8], PT ;  /* 0x0000f20088007a0c */ /* 0x000fce0003f06270 */
[----:B-1-3--:R-:W-:Y:S02]  /*d040*/  @!P1 IMAD.WIDE R6, R225, 0x4, R2 ;  /* 0x00000004e1069825 */ /* 0x00afe400078e0202 */
[----:B------:R-:W-:-:S03]  /*d050*/  @!P2 LEA R4, P5, R140, R2, 0x2 ;  /* 0x000000028c04a211 */ /* 0x000fc600078a10ff */
[----:B------:R1:W-:Y:S01]  /*d060*/  @!P1 ST.E.64 [R6.64], R106 ;  /* 0x0000006a06009985 */ /* 0x0003e2000c101b06 */
[----:B------:R-:W-:Y:S02]  /*d070*/  ISETP.GE.AND P1, PT, R101, c[0x0][0x3c8], PT ;  /* 0x0000f20065007a0c */ /* 0x000fe40003f26270 */
[----:B------:R-:W-:-:S05]  /*d080*/  @!P2 LEA.HI.X R5, R140, R3, R141, 0x2, P5 ;  /* 0x000000038c05a211 */ /* 0x000fca00028f148d */
[----:B------:R3:W-:Y:S01]  /*d090*/  @!P2 ST.E.64 [R4.64], R110 ;  /* 0x0000006e0400a985 */ /* 0x0007e2000c101b06 */
[----:B------:R-:W-:Y:S02]  /*d0a0*/  ISETP.GE.AND P2, PT, R35, c[0x0][0x3c8], PT ;  /* 0x0000f20023007a0c */ /* 0x000fe40003f46270 */
[----:B-1----:R-:W-:-:S04]  /*d0b0*/  @!P3 LEA R6, P4, R138, R2, 0x2 ;  /* 0x000000028a06b211 */ /* 0x002fc800078810ff */
[----:B------:R-:W-:Y:S02]  /*d0c0*/  @!P3 LEA.HI.X R7, R138, R3, R139, 0x2, P4 ;  /* 0x000000038a07b211 */ /* 0x000fe400020f148b */
[----:B---3--:R-:W-:-:S03]  /*d0d0*/  @!P0 LEA R4, P5, R136, R2, 0x2 ;  /* 0x0000000288048211 */ /* 0x008fc600078a10ff */
        /* <DEDUP_REMOVED lines=30> */
[-C--:B------:R-:W-:Y:S02]  /*d2c0*/  @!P3 LEA.HI.X R7, R250, R3.reuse, R28, 0x2, P4 ;  /* 0x00000003fa07b211 */ /* 0x080fe400020f141c */
[----:B------:R-:W-:Y:S02]  /*d2d0*/  ISETP.GE.AND P4, PT, R246, c[0x0][0x3c8], PT ;  /* 0x0000f200f6007a0c */ /* 0x000fe40003f86270 */
[CC--:B---3--:R-:W-:Y:S01]  /*d2e0*/  @!P0 LEA R4, P5, R249.reuse, R2.reuse, 0x2 ;  /* 0x00000002f9048211 */ /* 0x0c8fe200078a10ff */
[----:B------:R1:W-:Y:S01]  /*d2f0*/  @!P3 ST.E.64 [R6.64], R46 ;  /* 0x0000002e0600b985 */ /* 0x0003e2000c101b06 */
[C---:B------:R-:W-:Y:S02]  /*d300*/  @!P1 LEA R8, P3, R248.reuse, R2, 0x2 ;  /* 0x00000002f8089211 */ /* 0x040fe400078610ff */
[-C--:B------:R-:W-:Y:S02]  /*d310*/  @!P0 LEA.HI.X R5, R249, R3.reuse, R27, 0x2, P5 ;  /* 0x00000003f9058211 */ /* 0x080fe400028f141b */
[----:B------:R-:W-:-:S02]  /*d320*/  @!P1 LEA.HI.X R9, R248, R3, R26, 0x2, P3 ;  /* 0x00000003f8099211 */ /* 0x000fc400018f141a */
[----:B------:R-:W-:Y:S01]  /*d330*/  ISETP.GE.AND P3, PT, R245, c[0x0][0x3c8], PT ;  /* 0x0000f200f5007a0c */ /* 0x000fe20003f66270 */
[----:B------:R3:W-:Y:S04]  /*d340*/  @!P0 ST.E.64 [R4.64], R50 ;  /* 0x0000003204008985 */ /* 0x0007e8000c101b06 */
[----:B------:R2:W-:Y:S01]  /*d350*/  @!P1 ST.E.64 [R8.64], R54 ;  /* 0x0000003608009985 */ /* 0x0005e2000c101b06 */
[----:B------:R-:W-:Y:S02]  /*d360*/  ISETP.GE.AND P1, PT, R244, c[0x0][0x3c8], PT ;  /* 0x0000f200f4007a0c */ /* 0x000fe40003f26270 */
[----:B-1----:R-:W-:-:S04]  /*d370*/  @!P2 LEA R6, P0, R247, R2, 0x2 ;  /* 0x00000002f706a211 */ /* 0x002fc800078010ff */
[-C--:B------:R-:W-:Y:S02]  /*d380*/  @!P2 LEA.HI.X R7, R247, R3.reuse, R25, 0x2, P0 ;  /* 0x00000003f707a211 */ /* 0x080fe400000f1419 */
[----:B------:R-:W-:Y:S02]  /*d390*/  ISETP.GE.AND P0, PT, R243, c[0x0][0x3c8], PT ;  /* 0x0000f200f3007a0c */ /* 0x000fe40003f06270 */
[CC--:B---3--:R-:W-:Y:S01]  /*d3a0*/  @!P4 LEA R4, P5, R246.reuse, R2.reuse, 0x2 ;  /* 0x00000002f604c211 */ /* 0x0c8fe200078a10ff */
[----:B------:R1:W-:Y:S03]  /*d3b0*/  @!P2 ST.E.64 [R6.64], R58 ;  /* 0x0000003a0600a985 */ /* 0x0003e6000c101b06 */
[----:B------:R-:W-:Y:S02]  /*d3c0*/  @!P4 LEA.HI.X R5, R246, R3, R24, 0x2, P5 ;  /* 0x00000003f605c211 */ /* 0x000fe400028f1418 */
[----:B--2---:R-:W-:-:S03]  /*d3d0*/  @!P3 LEA R8, P2, R245, R2, 0x2 ;  /* 0x00000002f508b211 */ /* 0x004fc600078410ff */
[----:B------:R2:W-:Y:S01]  /*d3e0*/  @!P4 ST.E.64 [R4.64], R62 ;  /* 0x0000003e0400c985 */ /* 0x0005e2000c101b06 */
[----:B------:R-:W-:Y:S02]  /*d3f0*/  ISETP.GE.AND P4, PT, R242, c[0x0][0x3c8], PT ;  /* 0x0000f200f2007a0c */ /* 0x000fe40003f86270 */
[----:B------:R-:W-:-:S05]  /*d400*/  @!P3 LEA.HI.X R9, R245, R3, R23, 0x2, P2 ;  /* 0x00000003f509b211 */ /* 0x000fca00010f1417 */
[----:B------:R-:W-:Y:S01]  /*d410*/  @!P3 ST.E.64 [R8.64], R66 ;  /* 0x000000420800b985 */ /* 0x000fe2000c101b06 */
[----:B------:R-:W-:Y:S02]  /*d420*/  ISETP.GE.AND P3, PT, R241, c[0x0][0x3c8], PT ;  /* 0x0000f200f1007a0c */ /* 0x000fe40003f66270 */
[----:B-1----:R-:W-:-:S04]  /*d430*/  @!P0 LEA R6, P2, R243, R2, 0x2 ;  /* 0x00000002f3068211 */ /* 0x002fc800078410ff */
[----:B------:R-:W-:Y:S02]  /*d440*/  @!P0 LEA.HI.X R7, R243, R3, R21, 0x2, P2 ;  /* 0x00000003f3078211 */ /* 0x000fe400010f1415 */
[----:B------:R-:W-:Y:S02]  /*d450*/  ISETP.GE.AND P2, PT, R240, c[0x0][0x3c8], PT ;  /* 0x0000f200f0007a0c */ /* 0x000fe40003f46270 */
[----:B--2---:R-:W-:-:S04]  /*d460*/  @!P1 LEA R4, P5, R244, R2, 0x2 ;  /* 0x00000002f4049211 */ /* 0x004fc800078a10ff */
[----:B------:R-:W-:-:S05]  /*d470*/  @!P1 LEA.HI.X R5, R244, R3, R22, 0x2, P5 ;  /* 0x00000003f4059211 */ /* 0x000fca00028f1416 */
[----:B------:R1:W-:Y:S01]  /*d480*/  @!P1 ST.E.64 [R4.64], R70 ;  /* 0x0000004604009985 */ /* 0x0003e2000c101b06 */
[----:B------:R-:W-:-:S03]  /*d490*/  ISETP.GE.AND P1, PT, R239, c[0x0][0x3c8], PT ;  /* 0x0000f200ef007a0c */ /* 0x000fc60003f26270 */
[----:B------:R2:W-:Y:S01]  /*d4a0*/  @!P0 ST.E.64 [R6.64], R74 ;  /* 0x0000004a06008985 */ /* 0x0005e2000c101b06 */
[----:B------:R-:W-:Y:S02]  /*d4b0*/  ISETP.GE.AND P0, PT, R238, c[0x0][0x3c8], PT ;  /* 0x0000f200ee007a0c */ /* 0x000fe40003f06270 */
[----:B-1----:R-:W-:-:S04]  /*d4c0*/  @!P4 LEA R4, P5, R242, R2, 0x2 ;  /* 0x00000002f204c211 */ /* 0x002fc800078a10ff */
[----:B------:R-:W-:Y:S02]  /*d4d0*/  @!P4 LEA.HI.X R5, R242, R3, R20, 0x2, P5 ;  /* 0x00000003f205c211 */ /* 0x000fe400028f1414 */
[----:B----4-:R-:W-:-:S03]  /*d4e0*/  @!P3 LEA R10, P5, R241, R2, 0x2 ;  /* 0x00000002f10ab211 */ /* 0x010fc600078a10ff */
[----:B------:R1:W-:Y:S01]  /*d4f0*/  @!P4 ST.E.64 [R4.64], R78 ;  /* 0x0000004e0400c985 */ /* 0x0003e2000c101b06 */
[CC--:B------:R-:W-:Y:S02]  /*d500*/  @!P2 LEA R8, P4, R240.reuse, R2.reuse, 0x2 ;  /* 0x00000002f008a211 */ /* 0x0c0fe400078810ff */
[-C--:B------:R-:W-:Y:S02]  /*d510*/  @!P3 LEA.HI.X R11, R241, R3.reuse, R19, 0x2, P5 ;  /* 0x00000003f10bb211 */ /* 0x080fe400028f1413 */
[C---:B--2---:R-:W-:Y:S02]  /*d520*/  @!P1 LEA R6, P5, R239.reuse, R2, 0x2 ;  /* 0x00000002ef069211 */ /* 0x044fe400078a10ff */
[-C--:B------:R-:W-:Y:S01]  /*d530*/  @!P2 LEA.HI.X R9, R240, R3.reuse, R18, 0x2, P4 ;  /* 0x00000003f009a211 */ /* 0x080fe200020f1412 */
[----:B------:R2:W-:Y:S01]  /*d540*/  @!P3 ST.E.64 [R10.64], R82 ;  /* 0x000000520a00b985 */ /* 0x0005e2000c101b06 */
[----:B------:R-:W-:-:S03]  /*d550*/  @!P1 LEA.HI.X R7, R239, R3, R14, 0x2, P5 ;  /* 0x00000003ef079211 */ /* 0x000fc600028f140e */
[----:B------:R2:W-:Y:S04]  /*d560*/  @!P2 ST.E.64 [R8.64], R86 ;  /* 0x000000560800a985 */ /* 0x0005e8000c101b06 */
[----:B------:R2:W-:Y:S01]  /*d570*/  @!P1 ST.E.64 [R6.64], R90 ;  /* 0x0000005a06009985 */ /* 0x0005e2000c101b06 */
[----:B-1----:R-:W-:-:S04]  /*d580*/  @!P0 LEA R4, P4, R238, R2, 0x2 ;  /* 0x00000002ee048211 */ /* 0x002fc800078810ff */
[----:B------:R-:W-:-:S05]  /*d590*/  @!P0 LEA.HI.X R5, R238, R3, R13, 0x2, P4 ;  /* 0x00000003ee058211 */ /* 0x000fca00020f140d */
[----:B------:R2:W-:Y:S01]  /*d5a0*/  @!P0 ST.E.64 [R4.64], R94 ;  /* 0x0000005e04008985 */ /* 0x0005e2000c101b06 */
[----:B------:R-:W-:-:S13]  /*d5b0*/  ISETP.GE.AND P0, PT, R237, c[0x0][0x3c8], PT ;  /* 0x0000f200ed007a0c */ /* 0x000fda0003f06270 */
[----:B------:R-:W-:Y:S05]  /*d5c0*/  @P0 BRA `(.L_x_1062) ;  /* 0x000002c000000947 */ /* 0x000fea0003800000 */
[----:B------:R-:W-:-:S04]  /*d5d0*/  LEA R2, P0, R237, R2, 0x2 ;  /* 0x00000002ed027211 */ /* 0x000fc800078010ff */
[----:B------:R-:W-:-:S05]  /*d5e0*/  LEA.HI.X R3, R237, R3, R12, 0x2, P0 ;  /* 0x00000003ed037211 */ /* 0x000fca00000f140c */
[----:B------:R1:W-:Y:S01]  /*d5f0*/  ST.E.64 [R2.64], R98 ;  /* 0x0000006202007985 */ /* 0x0003e2000c101b06 */
[----:B------:R-:W-:Y:S05]  /*d600*/  BRA `(.L_x_1062) ;  /* 0x0000028000007947 */ /* 0x000fea0003800000 */
.L_x_1058:
[----:B------:R-:W1:Y:S02]  /*d610*/  S2R R3, SR_TID.X ;  /* 0x0000000000037919 */ /* 0x000e640000002100 */
[----:B-1----:R-:W-:-:S13]  /*d620*/  ISETP.GT.AND P0, PT, R3, 0x7f, PT ;  /* 0x0000007f0300780c */ /* 0x002fda0003f04270 */
[----:B------:R-:W-:Y:S05]  /*d630*/  @P0 BRA `(.L_x_1062) ;  /* 0x0000025000000947 */ /* 0x000fea0003800000 */
[----:B------:R-:W-:Y:S02]  /*d640*/  MOV R2, c[0x0][0x4e8] ;  /* 0x00013a0000027a02 */ /* 0x000fe40000000f00 */
[----:B------:R-:W-:-:S03]  /*d650*/  IADD3 R6, R229, R3, RZ ;  /* 0x00000003e5067210 */ /* 0x000fc60007ffe0ff */
[----:B------:R-:W-:-:S05]  /*d660*/  IMAD R0, R2, c[0x0][0x388], RZ ;  /* 0x0000e20002007a24 */ /* 0x000fca00078e02ff */
[----:B------:R-:W-:-:S13]  /*d670*/  ISETP.GE.AND P0, PT, R6, R0, PT ;  /* 0x000000000600720c */ /* 0x000fda0003f06270 */
[----:B------:R-:W-:Y:S05]  /*d680*/  @P0 BRA `(.L_x_1062) ;  /* 0x0000020000000947 */ /* 0x000fea0003800000 */
[----:B------:R-:W-:Y:S01]  /*d690*/  ISETP.NE.AND P0, PT, R2, 0x1, PT ;  /* 0x000000010200780c */ /* 0x000fe20003f05270 */
[----:B------:R-:W-:Y:S01]  /*d6a0*/  IMAD.WIDE.U32 R2, R227, c[0x0][0x4d0], RZ ;  /* 0x00013400e3027a25 */ /* 0x000fe200078e00ff */
[----:B------:R-:W-:Y:S02]  /*d6b0*/  SHF.R.S32.HI R0, RZ, 0x1f, R227 ;  /* 0x0000001fff007819 */ /* 0x000fe400000114e3 */
[----:B------:R-:W-:-:S03]  /*d6c0*/  SHF.R.S32.HI R5, RZ, 0x1f, R226 ;  /* 0x0000001fff057819 */ /* 0x000fc600000114e2 */
[----:B------:R-:W-:Y:S02]  /*d6d0*/  IMAD R0, R0, c[0x0][0x4d0], RZ ;  /* 0x0001340000007a24 */ /* 0x000fe400078e02ff */
[----:B------:R-:W-:Y:S02]  /*d6e0*/  IMAD R5, R5, c[0x0][0x4d8], RZ ;  /* 0x0001360005057a24 */ /* 0x000fe400078e02ff */
[----:B------:R-:W-:Y:S01]  /*d6f0*/  IMAD R4, R227, c[0x0][0x4d4], R0 ;  /* 0x00013500e3047a24 */ /* 0x000fe200078e0200 */
[----:B------:R-:W-:Y:S01]  /*d700*/  MOV R0, R6 ;  /* 0x0000000600007202 */ /* 0x000fe20000000f00 */
[----:B------:R-:W-:-:S03]  /*d710*/  @P0 IMAD.HI.U32 R7, R6, c[0x0][0x4ec], RZ ;  /* 0x00013b0006070a27 */ /* 0x000fc600078e00ff */
[----:B------:R-:W-:Y:S02]  /*d720*/  IADD3 R3, R3, R4, RZ ;  /* 0x0000000403037210 */ /* 0x000fe40007ffe0ff */
[----:B------:R-:W-:Y:S01]  /*d730*/  @P0 SHF.R.U32.HI R0, RZ, c[0x0][0x4f0], R7 ;  /* 0x00013c00ff000a19 */ /* 0x000fe20000011607 */
[C---:B------:R-:W-:Y:S01]  /*d740*/  IMAD R7, R226.reuse, c[0x0][0x4dc], R5 ;  /* 0x00013700e2077a24 */ /* 0x040fe200078e0205 */
[----:B------:R-:W-:Y:S01]  /*d750*/  SHF.R.S32.HI R4, RZ, 0x1f, R228 ;  /* 0x0000001fff047819 */ /* 0x000fe200000114e4 */
[----:B------:R-:W-:Y:S01]  /*d760*/  IMAD.WIDE.U32 R2, R226, c[0x0][0x4d8], R2 ;  /* 0x00013600e2027a25 */ /* 0x000fe200078e0002 */
[----:B------:R-:W-:-:S04]  /*d770*/  IADD3 R5, -R0, RZ, RZ ;  /* 0x000000ff00057210 */ /* 0x000fc80007ffe1ff */
[----:B------:R-:W-:Y:S01]  /*d780*/  IADD3 R3, R3, R7, RZ ;  /* 0x0000000703037210 */ /* 0x000fe20007ffe0ff */
[----:B------:R-:W-:Y:S02]  /*d790*/  IMAD R7, R4, c[0x0][0x4e0], RZ ;  /* 0x0001380004077a24 */ /* 0x000fe400078e02ff */
[----:B------:R-:W-:Y:S02]  /*d7a0*/  IMAD R4, R5, c[0x0][0x4e8], R6 ;  /* 0x00013a0005047a24 */ /* 0x000fe400078e0206 */
[----:B------:R-:W-:-:S03]  /*d7b0*/  IMAD.WIDE.U32 R2, R228, c[0x0][0x4e0], R2 ;  /* 0x00013800e4027a25 */ /* 0x000fc600078e0002 */
[----:B------:R-:W-:Y:S01]  /*d7c0*/  SHF.R.S32.HI R5, RZ, 0x1f, R4 ;  /* 0x0000001fff057819 */ /* 0x000fe20000011404 */
[----:B------:R-:W-:Y:S01]  /*d7d0*/  IMAD R6, R228, c[0x0][0x4e4], R7 ;  /* 0x00013900e4067a24 */ /* 0x000fe200078e0207 */
[----:B------:R-:W-:Y:S02]  /*d7e0*/  SHF.R.S32.HI R7, RZ, 0x1f, R0 ;  /* 0x0000001fff077819 */ /* 0x000fe40000011400 */
[----:B------:R-:W-:Y:S01]  /*d7f0*/  IADD3 R2, P0, R0, R2, RZ ;  /* 0x0000000200027210 */ /* 0x000fe20007f1e0ff */
[----:B------:R-:W-:-:S03]  /*d800*/  IMAD R0, R5, c[0x0][0x4c8], RZ ;  /* 0x0001320005007a24 */ /* 0x000fc600078e02ff */
[----:B------:R-:W-:Y:S01]  /*d810*/  IADD3.X R3, R7, R3, R6, P0, !PT ;  /* 0x0000000307037210 */ /* 0x000fe200007fe406 */
[----:B------:R-:W-:-:S04]  /*d820*/  IMAD R0, R4, c[0x0][0x4cc], R0 ;  /* 0x0001330004007a24 */ /* 0x000fc800078e0200 */
[----:B------:R-:W-:-:S05]  /*d830*/  IMAD.WIDE.U32 R2, R4, c[0x0][0x4c8], R2 ;  /* 0x0001320004027a25 */ /* 0x000fca00078e0002 */
[----:B------:R-:W-:Y:S02]  /*d840*/  IADD3 R0, R3, R0, RZ ;  /* 0x0000000003007210 */ /* 0x000fe40007ffe0ff */
[----:B------:R-:W-:-:S04]  /*d850*/  LEA R4, P0, R2, c[0x0][0x4a8], 0x2 ;  /* 0x00012a0002047a11 */ /* 0x000fc800078010ff */
[----:B------:R-:W-:Y:S02]  /*d860*/  LEA.HI.X R5, R2, c[0x0][0x4ac], R0, 0x2, P0 ;  /* 0x00012b0002057a11 */ /* 0x000fe400000f1400 */
[----:B------:R-:W-:-:S05]  /*d870*/  MOV R0, 0xff800000 ;  /* 0xff80000000007802 */ /* 0x000fca0000000f00 */
[----:B------:R1:W-:Y:S02]  /*d880*/  STG.E [R4.64], R0 ;  /* 0x0000000004007986 */ /* 0x0003e4000c101906 */
.L_x_1062:
[----:B------:R-:W-:Y:S05]  /*d890*/  BSYNC B1 ;  /* 0x0000000000017941 */ /* 0x000fea0003800000 */
.L_x_1057:
[----:B-12---:R-:W2:Y:S02]  /*d8a0*/  LDL R0, [R1+0x4] ;  /* 0x0000040001007983 */ /* 0x006ea40000100800 */
[----:B--2---:R-:W-:-:S13]  /*d8b0*/  ISETP.NE.AND P0, PT, R0, RZ, PT ;  /* 0x000000ff0000720c */ /* 0x004fda0003f05270 */
[----:B------:R-:W-:Y:S01]  /*d8c0*/  @P0 WARPSYNC 0xffffffff ;  /* 0xffffffff00000948 */ /* 0x000fe20003800000 */
[----:B------:R-:W-:Y:S06]  /*d8d0*/  @P0 BAR.SYNC.DEFER_BLOCKING 0x5, 0x100 ;  /* 0x0144000000000b1d */ /* 0x000fec0000010000 */
[----:B------:R-:W1:Y:S04]  /*d8e0*/  @P0 LDS R236, [0x18100] ;  /* 0x01810000ffec0984 */ /* 0x000e680000000800 */
[----:B------:R-:W-:Y:S06]  /*d8f0*/  @P0 BAR.ARV 0x4, 0x100 ;  /* 0x0104000000000b1d */ /* 0x000fec0000002000 */
[----:B------:R-:W-:Y:S05]  /*d900*/  @P0 BRA `(.L_x_1063) ;  /* 0x0000007000000947 */ /* 0x000fea0003800000 */
[----:B------:R-:W-:Y:S05]  /*d910*/  BRA.DIV ~URZ, `(.L_x_1064) ;  /* 0x00001ca27f007947 */ /* 0x000fea000b800000 */
[----:B------:R2:W4:Y:S02]  /*d920*/  SHFL.IDX PT, R0, R17, RZ, 0x1f ;  /* 0x00001fff11007589 */ /* 0x00052400000e0000 */
.L_x_1089:
[----:B------:R-:W-:Y:S01]  /*d930*/  WARPSYNC 0xffffffff ;  /* 0xffffffff00007948 */ /* 0x000fe20003800000 */
[----:B------:R-:W-:Y:S01]  /*d940*/  BAR.SYNC.DEFER_BLOCKING 0x4, 0x100 ;  /* 0x0104000000007b1d */ /* 0x000fe20000010000 */
[----:B-1--4-:R-:W-:-:S05]  /*d950*/  MOV R236, R0 ;  /* 0x0000000000ec7202 */ /* 0x012fca0000000f00 */
[----:B------:R1:W-:Y:S04]  /*d960*/  @!P6 STS [0x18100], R17 ;  /* 0x01810011ff00e388 */ /* 0x0003e80000000800 */
[----:B------:R-:W-:Y:S06]  /*d970*/  BAR.ARV 0x5, 0x100 ;  /* 0x0144000000007b1d */ /* 0x000fec0000002000 */
.L_x_1063:
[----:B-1----:R-:W-:-:S13]  /*d980*/  ISETP.GE.AND P0, PT, R236, c[0x0][0x538], PT ;  /* 0x00014e00ec007a0c */ /* 0x002fda0003f06270 */
[----:B--2345:R-:W-:Y:S01]  /*d990*/  @P0 CALL.REL.NOINC `(.L_x_1065) ;  /* 0x0000001000000944 */ /* 0x03cfe20003c00000 */
[----:B------:R-:W-:Y:S05]  /*d9a0*/  BRA `(.L_x_1066) ;  /* 0xffff2f7000007947 */ /* 0x000fea000383ffff */
.L_x_1065:
[----:B------:R-:W-:Y:S05]  /*d9b0*/  EXIT ;  /* 0x000000000000794d */ /* 0x000fea0003800000 */
.L_x_1015:
[----:B------:R-:W-:Y:S01]  /*d9c0*/  IMAD.MOV.U32 R20, RZ, RZ, R9 ;  /* 0x000000ffff147224 */ /* 0x000fe200078e0009 */
[----:B------:R-:W-:Y:S01]  /*d9d0*/  MOV R3, RZ ;  /* 0x000000ff00037202 */ /* 0x000fe20000000f00 */
[----:B------:R-:W-:Y:S01]  /*d9e0*/  IMAD.MOV.U32 R0, RZ, RZ, 0x181f ;  /* 0x0000181fff007424 */ /* 0x000fe200078e00ff */
[----:B------:R-:W-:Y:S02]  /*d9f0*/  MOV R2, 0xda10 ;  /* 0x0000da1000027802 */ /* 0x000fe40000000f00 */
[----:B-----5:R-:W-:Y:S05]  /*da00*/  CALL.REL.NOINC `($__internal_17_$__cuda_sm70_shflsync_idx_p) ;  /* 0x00001c7000007944 */ /* 0x020fea0003c00000 */
[----:B------:R-:W-:Y:S01]  /*da10*/  MOV R8, R0 ;  /* 0x0000000000087202 */ /* 0x000fe20000000f00 */
[----:B------:R-:W-:Y:S05]  /*da20*/  BRA `(.L_x_1067) ;  /* 0xffff3b9000007947 */ /* 0x000fea000383ffff */
.L_x_1016:
[----:B------:R-:W-:Y:S01]  /*da30*/  IMAD.MOV.U32 R20, RZ, RZ, R11 ;  /* 0x000000ffff147224 */ /* 0x000fe200078e000b */
[----:B------:R-:W-:Y:S01]  /*da40*/  MOV R3, RZ ;  /* 0x000000ff00037202 */ /* 0x000fe20000000f00 */
[----:B------:R-:W-:Y:S01]  /*da50*/  IMAD.MOV.U32 R0, RZ, RZ, 0x181f ;  /* 0x0000181fff007424 */ /* 0x000fe200078e00ff */
[----:B------:R-:W-:Y:S02]  /*da60*/  MOV R2, 0xda80 ;  /* 0x0000da8000027802 */ /* 0x000fe40000000f00 */
[----:B-12--5:R-:W-:Y:S05]  /*da70*/  CALL.REL.NOINC `($__internal_17_$__cuda_sm70_shflsync_idx_p) ;  /* 0x00001c0000007944 */ /* 0x026fea0003c00000 */
[----:B------:R-:W-:Y:S05]  /*da80*/  BRA `(.L_x_1068) ;  /* 0xffff3b5000007947 */ /* 0x000fea000383ffff */
.L_x_1019:
[----:B------:R-:W-:Y:S01]  /*da90*/  IMAD.MOV.U32 R20, RZ, RZ, R9 ;  /* 0x000000ffff147224 */ /* 0x000fe200078e0009 */
[----:B--2---:R-:W-:Y:S01]  /*daa0*/  MOV R3, 0x1 ;  /* 0x0000000100037802 */ /* 0x004fe20000000f00 */
[----:B----4-:R-:W-:Y:S01]  /*dab0*/  IMAD.MOV.U32 R0, RZ, RZ, 0x181f ;  /* 0x0000181fff007424 */ /* 0x010fe200078e00ff */
[----:B------:R-:W-:-:S02]  /*dac0*/  MOV R2, 0xdae0 ;  /* 0x0000dae000027802 */ /* 0x000fc40000000f00 */
[----:B-1-3-5:R-:W-:Y:S05]  /*dad0*/  CALL.REL.NOINC `($__internal_17_$__cuda_sm70_shflsync_idx_p) ;  /* 0x00001ba000007944 */ /* 0x02afea0003c00000 */
[----:B------:R-:W-:Y:S01]  /*dae0*/  IMAD.MOV.U32 R8, RZ, RZ, R0 ;  /* 0x000000ffff087224 */ /* 0x000fe200078e0000 */
[----:B------:R-:W-:Y:S01]  /*daf0*/  MOV R3, 0x1 ;  /* 0x0000000100037802 */ /* 0x000fe20000000f00 */
[----:B------:R-:W-:Y:S01]  /*db00*/  IMAD.MOV.U32 R20, RZ, RZ, R11 ;  /* 0x000000ffff147224 */ /* 0x000fe200078e000b */
[----:B------:R-:W-:-:S02]  /*db10*/  MOV R0, 0x181f ;  /* 0x0000181f00007802 */ /* 0x000fc40000000f00 */
[----:B------:R-:W-:Y:S02]  /*db20*/  MOV R2, 0xdb40 ;  /* 0x0000db4000027802 */ /* 0x000fe40000000f00 */
[----:B------:R-:W-:Y:S05]  /*db30*/  CALL.REL.NOINC `($__internal_17_$__cuda_sm70_shflsync_idx_p) ;  /* 0x00001b4000007944 */ /* 0x000fea0003c00000 */
[----:B------:R-:W-:Y:S05]  /*db40*/  BRA `(.L_x_1069) ;  /* 0xffff3c2000007947 */ /* 0x000fea000383ffff */
.L_x_1022:
[----:B------:R-:W-:Y:S01]  /*db50*/  IMAD.MOV.U32 R20, RZ, RZ, R9 ;  /* 0x000000ffff147224 */ /* 0x000fe200078e0009 */
[----:B-1----:R-:W-:Y:S01]  /*db60*/  MOV R3, 0x2 ;  /* 0x0000000200037802 */ /* 0x002fe20000000f00 */
[----:B----4-:R-:W-:Y:S01]  /*db70*/  IMAD.MOV.U32 R0, RZ, RZ, 0x181f ;  /* 0x0000181fff007424 */ /* 0x010fe200078e00ff */
[----:B------:R-:W-:Y:S02]  /*db80*/  MOV R2, 0xdba0 ;  /* 0x0000dba000027802 */ /* 0x000fe40000000f00 */
[----:B--23-5:R-:W-:Y:S05]  /*db90*/  CALL.REL.NOINC `($__internal_17_$__cuda_sm70_shflsync_idx_p) ;  /* 0x00001ae000007944 */ /* 0x02cfea0003c00000 */
[----:B------:R-:W-:Y:S01]  /*dba0*/  MOV R8, R0 ;  /* 0x0000000000087202 */ /* 0x000fe20000000f00 */
[----:B------:R-:W-:Y:S05]  /*dbb0*/  BRA `(.L_x_1070) ;  /* 0xffff3d1000007947 */ /* 0x000fea000383ffff */
.L_x_1023:
[----:B------:R-:W-:Y:S01]  /*dbc0*/  IMAD.MOV.U32 R20, RZ, RZ, R11 ;  /* 0x000000ffff147224 */ /* 0x000fe200078e000b */
[----:B------:R-:W-:Y:S01]  /*dbd0*/  MOV R3, 0x2 ;  /* 0x0000000200037802 */ /* 0x000fe20000000f00 */
[----:B----4-:R-:W-:Y:S01]  /*dbe0*/  IMAD.MOV.U32 R0, RZ, RZ, 0x181f ;  /* 0x0000181fff007424 */ /* 0x010fe200078e00ff */
[----:B------:R-:W-:Y:S02]  /*dbf0*/  MOV R2, 0xdc10 ;  /* 0x0000dc1000027802 */ /* 0x000fe40000000f00 */
[----:B-123-5:R-:W-:Y:S05]  /*dc00*/  CALL.REL.NOINC `($__internal_17_$__cuda_sm70_shflsync_idx_p) ;  /* 0x00001a7000007944 */ /* 0x02efea0003c00000 */
[----:B------:R-:W-:Y:S05]  /*dc10*/  BRA `(.L_x_1071) ;  /* 0xffff3cd000007947 */ /* 0x000fea000383ffff */
.L_x_1026:
[----:B------:R-:W-:Y:S01]  /*dc20*/  IMAD.MOV.U32 R20, RZ, RZ, R9 ;  /* 0x000000ffff147224 */ /* 0x000fe200078e0009 */
[----:B-1----:R-:W-:Y:S01]  /*dc30*/  MOV R3, 0x3 ;  /* 0x0000000300037802 */ /* 0x002fe20000000f00 */
[----:B------:R-:W-:Y:S01]  /*dc40*/  IMAD.MOV.U32 R0, RZ, RZ, 0x181f ;  /* 0x0000181fff007424 */ /* 0x000fe200078e00ff */
[----:B------:R-:W-:-:S02]  /*dc50*/  MOV R2, 0xdc70 ;  /* 0x0000dc7000027802 */ /* 0x000fc40000000f00 */
[----:B--2345:R-:W-:Y:S05]  /*dc60*/  CALL.REL.NOINC `($__internal_17_$__cuda_sm70_shflsync_idx_p) ;  /* 0x00001a1000007944 */ /* 0x03cfea0003c00000 */
[----:B------:R-:W-:Y:S01]  /*dc70*/  IMAD.MOV.U32 R8, RZ, RZ, R0 ;  /* 0x000000ffff087224 */ /* 0x000fe200078e0000 */
[----:B------:R-:W-:Y:S01]  /*dc80*/  MOV R3, 0x3 ;  /* 0x0000000300037802 */ /* 0x000fe20000000f00 */
[----:B------:R-:W-:Y:S01]  /*dc90*/  IMAD.MOV.U32 R20, RZ, RZ, R11 ;  /* 0x000000ffff147224 */ /* 0x000fe200078e000b */
[----:B------:R-:W-:-:S02]  /*dca0*/  MOV R0, 0x181f ;  /* 0x0000181f00007802 */ /* 0x000fc40000000f00 */
[----:B------:R-:W-:Y:S02]  /*dcb0*/  MOV R2, 0xdcd0 ;  /* 0x0000dcd000027802 */ /* 0x000fe40000000f00 */
[----:B------:R-:W-:Y:S05]  /*dcc0*/  CALL.REL.NOINC `($__internal_17_$__cuda_sm70_shflsync_idx_p) ;  /* 0x000019b000007944 */ /* 0x000fea0003c00000 */
[----:B------:R-:W-:Y:S05]  /*dcd0*/  BRA `(.L_x_1072) ;  /* 0xffff3d8000007947 */ /* 0x000fea000383ffff */
.L_x_1029:
[----:B------:R-:W-:Y:S01]  /*dce0*/  IMAD.MOV.U32 R20, RZ, RZ, R5 ;  /* 0x000000ffff147224 */ /* 0x000fe200078e0005 */
[----:B------:R-:W-:Y:S01]  /*dcf0*/  MOV R3, RZ ;  /* 0x000000ff00037202 */ /* 0x000fe20000000f00 */
[----:B------:R-:W-:Y:S01]  /*dd00*/  IMAD.MOV.U32 R0, RZ, RZ, 0x181f ;  /* 0x0000181fff007424 */ /* 0x000fe200078e00ff */
[----:B------:R-:W-:Y:S02]  /*dd10*/  MOV R2, 0xdd30 ;  /* 0x0000dd3000027802 */ /* 0x000fe40000000f00 */
[----:B------:R-:W-:Y:S05]  /*dd20*/  CALL.REL.NOINC `($__internal_17_$__cuda_sm70_shflsync_idx_p) ;  /* 0x0000195000007944 */ /* 0x000fea0003c00000 */
[----:B------:R-:W-:Y:S01]  /*dd30*/  MOV R4, R0 ;  /* 0x0000000000047202 */ /* 0x000fe20000000f00 */
[----:B------:R-:W-:Y:S05]  /*dd40*/  BRA `(.L_x_1073) ;  /* 0xffff57b000007947 */ /* 0x000fea000383ffff */
.L_x_1030:
[----:B------:R-:W-:Y:S01]  /*dd50*/  IMAD.MOV.U32 R20, RZ, RZ, R12 ;  /* 0x000000ffff147224 */ /* 0x000fe200078e000c */
[----:B------:R-:W-:Y:S01]  /*dd60*/  MOV R3, RZ ;  /* 0x000000ff00037202 */ /* 0x000fe20000000f00 */
[----:B------:R-:W-:Y:S01]  /*dd70*/  IMAD.MOV.U32 R0, RZ, RZ, 0x181f ;  /* 0x0000181fff007424 */ /* 0x000fe200078e00ff */
[----:B------:R-:W-:Y:S02]  /*dd80*/  MOV R2, 0xdda0 ;  /* 0x0000dda000027802 */ /* 0x000fe40000000f00 */
[----:B-12---:R-:W-:Y:S05]  /*dd90*/  CALL.REL.NOINC `($__internal_17_$__cuda_sm70_shflsync_idx_p) ;  /* 0x000018e000007944 */ /* 0x006fea0003c00000 */
        /* <DEDUP_REMOVED lines=22> */
[----:B-1----:R-:W-:Y:S05]  /*df00*/  CALL.REL.NOINC `($__internal_17_$__cuda_sm70_shflsync_idx_p) ;  /* 0x0000177000007944 */ /* 0x002fea0003c00000 */
[----:B------:R-:W-:Y:S01]  /*df10*/  IMAD.MOV.U32 R4, RZ, RZ, R0 ;  /* 0x000000ffff047224 */ /* 0x000fe200078e0000 */
[----:B------:R-:W-:Y:S01]  /*df20*/  MOV R3, 0x1 ;  /* 0x0000000100037802 */ /* 0x000fe20000000f00 */
[----:B------:R-:W-:Y:S01]  /*df30*/  IMAD.MOV.U32 R20, RZ, RZ, R12 ;  /* 0x000000ffff147224 */ /* 0x000fe200078e000c */
[----:B------:R-:W-:-:S02]  /*df40*/  MOV R0, 0x181f ;  /* 0x0000181f00007802 */ /* 0x000fc40000000f00 */
[----:B------:R-:W-:Y:S02]  /*df50*/  MOV R2, 0xdf70 ;  /* 0x0000df7000027802 */ /* 0x000fe40000000f00 */
[----:B------:R-:W-:Y:S05]  /*df60*/  CALL.REL.NOINC `($__internal_17_$__cuda_sm70_shflsync_idx_p) ;  /* 0x0000171000007944 */ /* 0x000fea0003c00000 */
[----:B------:R-:W-:Y:S05]  /*df70*/  BRA `(.L_x_1074) ;  /* 0xffff56d000007947 */ /* 0x000fea000383ffff */
.L_x_1031:
[----:B------:R-:W-:Y:S01]  /*df80*/  IMAD.MOV.U32 R20, RZ, RZ, R4 ;  /* 0x000000ffff147224 */ /* 0x000fe200078e0004 */
[----:B------:R-:W-:Y:S01]  /*df90*/  MOV R3, RZ ;  /* 0x000000ff00037202 */ /* 0x000fe20000000f00 */
[----:B------:R-:W-:Y:S01]  /*dfa0*/  IMAD.MOV.U32 R0, RZ, RZ, 0x1c1f ;  /* 0x00001c1fff007424 */ /* 0x000fe200078e00ff */
[----:B------:R-:W-:Y:S02]  /*dfb0*/  MOV R2, 0xdfd0 ;  /* 0x0000dfd000027802 */ /* 0x000fe40000000f00 */
[----:B------:R-:W-:Y:S05]  /*dfc0*/  CALL.REL.NOINC `($__internal_17_$__cuda_sm70_shflsync_idx_p) ;  /* 0x000016b000007944 */ /* 0x000fea0003c00000 */
[----:B------:R-:W-:Y:S05]  /*dfd0*/  BRA `(.L_x_1075) ;  /* 0xffff58b000007947 */ /* 0x000fea000383ffff */
.L_x_1032:
[----:B------:R-:W-:Y:S01]  /*dfe0*/  IMAD.MOV.U32 R20, RZ, RZ, R4 ;  /* 0x000000ffff147224 */ /* 0x000fe200078e0004 */
[----:B------:R-:W-:Y:S01]  /*dff0*/  MOV R3, 0x1 ;  /* 0x0000000100037802 */ /* 0x000fe20000000f00 */
[----:B------:R-:W-:Y:S01]  /*e000*/  IMAD.MOV.U32 R0, RZ, RZ, 0x1c1f ;  /* 0x00001c1fff007424 */ /* 0x000fe200078e00ff */
[----:B------:R-:W-:Y:S02]  /*e010*/  MOV R2, 0xe030 ;  /* 0x0000e03000027802 */ /* 0x000fe40000000f00 */
[----:B-1----:R-:W-:Y:S05]  /*e020*/  CALL.REL.NOINC `($__internal_17_$__cuda_sm70_shflsync_idx_p) ;  /* 0x0000165000007944 */ /* 0x002fea0003c00000 */
[----:B------:R-:W-:Y:S01]  /*e030*/  IMAD.IADD R0, R5, 0x1, R0 ;  /* 0x0000000105007824 */ /* 0x000fe200078e0200 */
[----:B------:R-:W-:-:S04]  /*e040*/  FMNMX.FTZ R2, R8, R9, !PT ;  /* 0x0000000908027209 */ /* 0x000fc80007810000 */
[----:B------:R-:W-:Y:S02]  /*e050*/  IMNMX R0, R6, R0, PT ;  /* 0x0000000006007217 */ /* 0x000fe40003800200 */
[----:B------:R-:W-:Y:S02]  /*e060*/  FMNMX.FTZ R2, R11, R2, !PT ;  /* 0x000000020b027209 */ /* 0x000fe40007810000 */
[C---:B------:R-:W-:Y:S02]  /*e070*/  ISETP.GT.AND P5, PT, R0.reuse, RZ, PT ;  /* 0x000000ff0000720c */ /* 0x040fe40003fa4270 */
[C---:B------:R-:W-:Y:S02]  /*e080*/  ISETP.GT.AND P2, PT, R0.reuse, 0x1, PT ;  /* 0x000000010000780c */ /* 0x040fe40003f44270 */
[----:B------:R-:W-:Y:S02]  /*e090*/  ISETP.GT.AND P0, PT, R0, 0x8, PT ;  /* 0x000000080000780c */ /* 0x000fe40003f04270 */
[----:B------:R-:W-:-:S02]  /*e0a0*/  FSEL R5, R77, -INF , P5 ;  /* 0xff8000004d057808 */ /* 0x000fc40002800000 */
[----:B------:R-:W-:Y:S02]  /*e0b0*/  FSEL R6, R67, -INF , P2 ;  /* 0xff80000043067808 */ /* 0x000fe40001000000 */
[----:B------:R-:W-:Y:S02]  /*e0c0*/  ISETP.GT.AND P2, PT, R0, 0x9, PT ;  /* 0x000000090000780c */ /* 0x000fe40003f44270 */
[----:B------:R-:W-:Y:S02]  /*e0d0*/  FSEL R7, R66, -INF , P0 ;  /* 0xff80000042077808 */ /* 0x000fe40000000000 */
[----:B------:R-:W-:Y:S02]  /*e0e0*/  FMNMX.FTZ R3, R5, R6, !PT ;  /* 0x0000000605037209 */ /* 0x000fe40007810000 */
[----:B------:R-:W-:Y:S02]  /*e0f0*/  FMNMX.FTZ R100, R13, R2, !PT ;  /* 0x000000020d647209 */ /* 0x000fe40007810000 */
[----:B------:R-:W-:-:S02]  /*e100*/  ISETP.GT.AND P0, PT, R0, 0x10, PT ;  /* 0x000000100000780c */ /* 0x000fc40003f04270 */
[----:B------:R-:W-:Y:S02]  /*e110*/  FSEL R10, R65, -INF , P2 ;  /* 0xff800000410a7808 */ /* 0x000fe40001000000 */
[----:B------:R-:W-:Y:S02]  /*e120*/  FMNMX.FTZ R2, R7, R3, !PT ;  /* 0x0000000307027209 */ /* 0x000fe40007810000 */
[----:B------:R-:W-:Y:S02]  /*e130*/  FMNMX.FTZ R100, R15, R100, !PT ;  /* 0x000000640f647209 */ /* 0x000fe40007810000 */
[----:B------:R-:W-:Y:S02]  /*e140*/  ISETP.GT.AND P2, PT, R0, 0x11, PT ;  /* 0x000000110000780c */ /* 0x000fe40003f44270 */
[----:B------:R-:W-:Y:S02]  /*e150*/  FSEL R14, R53, -INF , P0 ;  /* 0xff800000350e7808 */ /* 0x000fe40000000000 */
[----:B------:R-:W-:-:S02]  /*e160*/  FMNMX.FTZ R2, R10, R2, !PT ;  /* 0x000000020a027209 */ /* 0x000fc40007810000 */
[----:B------:R-:W-:Y:S02]  /*e170*/  FMNMX.FTZ R100, R21, R100, !PT ;  /* 0x0000006415647209 */ /* 0x000fe40007810000 */
        /* <DEDUP_REMOVED lines=36> */
[----:B------:R-:W-:Y:S01]  /*e3c0*/  ISETP.GT.AND P2, PT, R0, 0x39, PT ;  /* 0x000000390000780c */ /* 0x000fe20003f44270 */
[----:B------:R-:W-:Y:S01]  /*e3d0*/  IMAD.MOV.U32 R0, RZ, RZ, 0x2 ;  /* 0x00000002ff007424 */ /* 0x000fe200078e00ff */
[----:B------:R-:W-:Y:S02]  /*e3e0*/  FSEL R101, R27, -INF , P0 ;  /* 0xff8000001b657808 */ /* 0x000fe40000000000 */
[----:B------:R-:W-:Y:S02]  /*e3f0*/  FMNMX.FTZ R12, R156, R12, !PT ;  /* 0x0000000c9c0c7209 */ /* 0x000fe40007810000 */
[----:B------:R-:W-:Y:S02]  /*e400*/  FMNMX.FTZ R100, R158, R100, !PT ;  /* 0x000000649e647209 */ /* 0x000fe40007810000 */
[----:B------:R-:W-:-:S02]  /*e410*/  FSEL R102, R26, -INF , P2 ;  /* 0xff8000001a667808 */ /* 0x000fc40001000000 */
[----:B------:R-:W-:Y:S01]  /*e420*/  FMNMX.FTZ R12, R101, R12, !PT ;  /* 0x0000000c650c7209 */ /* 0x000fe20007810000 */
[----:B------:R-:W-:Y:S01]  /*e430*/  IMAD.MOV.U32 R4, RZ, RZ, R100 ;  /* 0x000000ffff047224 */ /* 0x000fe200078e0064 */
[----:B------:R-:W-:Y:S02]  /*e440*/  MOV R2, 0xe470 ;  /* 0x0000e47000027802 */ /* 0x000fe40000000f00 */
[----:B------:R-:W-:Y:S02]  /*e450*/  FMNMX.FTZ R12, R102, R12, !PT ;  /* 0x0000000c660c7209 */ /* 0x000fe40007810000 */
[----:B------:R-:W-:Y:S05]  /*e460*/  CALL.REL.NOINC `($__internal_16_$__cuda_sm70_shflsync_bfly_p) ;  /* 0x000011b000007944 */ /* 0x000fea0003c00000 */
[----:B------:R-:W-:Y:S01]  /*e470*/  FMNMX.FTZ R100, R100, R0, !PT ;  /* 0x0000000064647209 */ /* 0x000fe20007810000 */
[----:B------:R-:W-:Y:S01]  /*e480*/  IMAD.MOV.U32 R0, RZ, RZ, 0x1 ;  /* 0x00000001ff007424 */ /* 0x000fe200078e00ff */
[----:B------:R-:W-:-:S03]  /*e490*/  MOV R2, 0xe4c0 ;  /* 0x0000e4c000027802 */ /* 0x000fc60000000f00 */
[----:B------:R-:W-:Y:S02]  /*e4a0*/  IMAD.MOV.U32 R4, RZ, RZ, R100 ;  /* 0x000000ffff047224 */ /* 0x000fe400078e0064 */
[----:B------:R-:W-:Y:S05]  /*e4b0*/  CALL.REL.NOINC `($__internal_16_$__cuda_sm70_shflsync_bfly_p) ;  /* 0x0000116000007944 */ /* 0x000fea0003c00000 */
[----:B------:R-:W-:Y:S01]  /*e4c0*/  FMNMX.FTZ R100, R100, R0, !PT ;  /* 0x0000000064647209 */ /* 0x000fe20007810000 */
[----:B------:R-:W-:Y:S01]  /*e4d0*/  IMAD.MOV.U32 R4, RZ, RZ, R12 ;  /* 0x000000ffff047224 */ /* 0x000fe200078e000c */
[----:B------:R-:W-:Y:S01]  /*e4e0*/  MOV R2, 0xe510 ;  /* 0x0000e51000027802 */ /* 0x000fe20000000f00 */
[----:B------:R-:W-:Y:S02]  /*e4f0*/  IMAD.MOV.U32 R0, RZ, RZ, 0x2 ;  /* 0x00000002ff007424 */ /* 0x000fe400078e00ff */
[----:B------:R-:W-:Y:S05]  /*e500*/  CALL.REL.NOINC `($__internal_16_$__cuda_sm70_shflsync_bfly_p) ;  /* 0x0000111000007944 */ /* 0x000fea0003c00000 */
[----:B------:R-:W-:Y:S01]  /*e510*/  FMNMX.FTZ R12, R12, R0, !PT ;  /* 0x000000000c0c7209 */ /* 0x000fe20007810000 */
[----:B------:R-:W-:Y:S01]  /*e520*/  IMAD.MOV.U32 R0, RZ, RZ, 0x1 ;  /* 0x00000001ff007424 */ /* 0x000fe200078e00ff */
[----:B------:R-:W-:-:S03]  /*e530*/  MOV R2, 0xe560 ;  /* 0x0000e56000027802 */ /* 0x000fc60000000f00 */
[----:B------:R-:W-:Y:S02]  /*e540*/  IMAD.MOV.U32 R4, RZ, RZ, R12 ;  /* 0x000000ffff047224 */ /* 0x000fe400078e000c */
[----:B------:R-:W-:Y:S05]  /*e550*/  CALL.REL.NOINC `($__internal_16_$__cuda_sm70_shflsync_bfly_p) ;  /* 0x000010c000007944 */ /* 0x000fea0003c00000 */
[----:B------:R-:W-:Y:S01]  /*e560*/  MOV R3, R0 ;  /* 0x0000000000037202 */ /* 0x000fe20000000f00 */
[----:B------:R-:W-:Y:S05]  /*e570*/  BRA `(.L_x_1076) ;  /* 0xffff59c000007947 */ /* 0x000fea000383ffff */
.L_x_1036:
[----:B------:R-:W-:Y:S01]  /*e580*/  MOV R3, RZ ;  /* 0x000000ff00037202 */ /* 0x000fe20000000f00 */
[----:B------:R-:W-:Y:S01]  /*e590*/  IMAD.MOV.U32 R20, RZ, RZ, R5 ;  /* 0x000000ffff147224 */ /* 0x000fe200078e0005 */
[----:B------:R-:W-:Y:S01]  /*e5a0*/  MOV R2, 0xe5d0 ;  /* 0x0000e5d000027802 */ /* 0x000fe20000000f00 */
[----:B------:R-:W-:Y:S02]  /*e5b0*/  IMAD.MOV.U32 R0, RZ, RZ, 0x181f ;  /* 0x0000181fff007424 */ /* 0x000fe400078e00ff */
[----:B-1234-:R-:W-:Y:S05]  /*e5c0*/  CALL.REL.NOINC `($__internal_17_$__cuda_sm70_shflsync_idx_p) ;  /* 0x000010b000007944 */ /* 0x01efea0003c00000 */
[----:B------:R-:W-:Y:S01]  /*e5d0*/  MOV R4, R0 ;  /* 0x0000000000047202 */ /* 0x000fe20000000f00 */
[----:B------:R-:W-:-:S05]  /*e5e0*/  BRA `(.L_x_1077) ;  /* 0xffff6d4000007947 */ /* 0x000fca000383ffff */
.L_x_1037:
[----:B------:R-:W-:Y:S01]  /*e5f0*/  MOV R3, RZ ;  /* 0x000000ff00037202 */ /* 0x000fe20000000f00 */
[----:B------:R-:W-:Y:S01]  /*e600*/  IMAD.MOV.U32 R20, RZ, RZ, R12 ;  /* 0x000000ffff147224 */ /* 0x000fe200078e000c */
[----:B------:R-:W-:Y:S01]  /*e610*/  MOV R2, 0xe640 ;  /* 0x0000e64000027802 */ /* 0x000fe20000000f00 */
[----:B------:R-:W-:Y:S02]  /*e620*/  IMAD.MOV.U32 R0, RZ, RZ, 0x181f ;  /* 0x0000181fff007424 */ /* 0x000fe400078e00ff */
[----:B-1234-:R-:W-:Y:S05]  /*e630*/  CALL.REL.NOINC `($__internal_17_$__cuda_sm70_shflsync_idx_p) ;  /* 0x0000104000007944 */ /* 0x01efea0003c00000 */
[----:B------:R-:W-:Y:S01]  /*e640*/  ISETP.GE.AND P6, PT, R197, c[0x0][0x1d4], PT ;  /* 0x00007500c5007a0c */ /* 0x000fe20003fc6270 */
[----:B------:R-:W-:Y:S01]  /*e650*/  IMAD.MOV.U32 R20, RZ, RZ, R5 ;  /* 0x000000ffff147224 */ /* 0x000fe200078e0005 */
[----:B------:R-:W-:Y:S02]  /*e660*/  IADD3 R2, P0, R0, R21, RZ ;  /* 0x0000001500027210 */ /* 0x000fe40007f1e0ff */
[----:B------:R-:W-:Y:S02]  /*e670*/  ISETP.GE.AND P5, PT, R208, c[0x0][0x1d4], PT ;  /* 0x00007500d0007a0c */ /* 0x000fe40003fa6270 */
[----:B------:R-:W-:Y:S01]  /*e680*/  IADD3 R6, P2, R0, R22, RZ ;  /* 0x0000001600067210 */ /* 0x000fe20007f5e0ff */
[C---:B------:R-:W-:Y:S01]  /*e690*/  IMAD.X R3, R4.reuse, 0x1, R13, P0 ;  /* 0x0000000104037824 */ /* 0x040fe200000e060d */
[----:B------:R-:W-:Y:S02]  /*e6a0*/  ISETP.GE.AND P0, PT, R207, c[0x0][0x1d4], PT ;  /* 0x00007500cf007a0c */ /* 0x000fe40003f06270 */
[----:B------:R-:W-:Y:S01]  /*e6b0*/  SEL R5, RZ, 0x10, P6 ;  /* 0x00000010ff057807 */ /* 0x000fe20003000000 */
[----:B------:R-:W-:Y:S02]  /*e6c0*/  IMAD.X R7, R4, 0x1, R14, P2 ;  /* 0x0000000104077824 */ /* 0x000fe400010e060e */
[----:B------:R-:W-:Y:S01]  /*e6d0*/  @!PT LDS RZ, [RZ] ;  /* 0x00000000fffff984 */ /* 0x000fe20000000800 */
[----:B------:R-:W-:Y:S01]  /*e6e0*/  @!PT LDS RZ, [RZ] ;  /* 0x00000000fffff984 */ /* 0x000fe20000000800 */
[----:B------:R-:W-:Y:S01]  /*e6f0*/  @!PT LDS RZ, [RZ] ;  /* 0x00000000fffff984 */ /* 0x000fe20000000800 */
[----:B------:R1:W-:Y:S04]  /*e700*/  LDGSTS.E.BYPASS.LTC128B.128 [R182+0x100], [R2.64], !P6 ;  /* 0x0010000002b67fae */ /* 0x0003e8000f101d46 */
[----:B------:R2:W-:Y:S01]  /*e710*/  LDGSTS.E.BYPASS.LTC128B.128 [R182+0x2100], [R6.64], !P5 ;  /* 0x0210000006b67fae */ /* 0x0005e2000e901d46 */
[----:B-1----:R-:W-:Y:S01]  /*e720*/  IADD3 R2, P2, R0, R23, RZ ;  /* 0x0000001700027210 */ /* 0x002fe20007f5e0ff */
[----:B------:R-:W-:Y:S01]  /*e730*/  IMAD.MOV.U32 R0, RZ, RZ, 0x181f ;  /* 0x0000181fff007424 */ /* 0x000fe200078e00ff */
[----:B--2---:R-:W-:Y:S03]  /*e740*/  SEL R6, RZ, 0x10, P5 ;  /* 0x00000010ff067807 */ /* 0x004fe60002800000 */
[----:B------:R-:W-:Y:S01]  /*e750*/  IMAD.X R3, R4, 0x1, R15, P2 ;  /* 0x0000000104037824 */ /* 0x000fe200010e060f */
[----:B------:R-:W-:Y:S04]  /*e760*/  SEL R7, RZ, 0x10, P0 ;  /* 0x00000010ff077807 */ /* 0x000fe80000000000 */
[----:B------:R1:W-:Y:S02]  /*e770*/  LDGSTS.E.BYPASS.LTC128B.128 [R182+0x4100], [R2.64], !P0 ;  /* 0x0410000002b67fae */ /* 0x0003e4000c101d46 */
[----:B-1----:R-:W-:Y:S01]  /*e780*/  MOV R2, 0xe7b0 ;  /* 0x0000e7b000027802 */ /* 0x002fe20000000f00 */
[----:B------:R-:W-:Y:S02]  /*e790*/  IMAD.MOV.U32 R3, RZ, RZ, 0x1 ;  /* 0x00000001ff037424 */ /* 0x000fe400078e00ff */
[----:B------:R-:W-:Y:S05]  /*e7a0*/  CALL.REL.NOINC `($__internal_17_$__cuda_sm70_shflsync_idx_p) ;  /* 0x00000ed000007944 */ /* 0x000fea0003c00000 */
[----:B------:R-:W-:Y:S01]  /*e7b0*/  MOV R3, 0x1 ;  /* 0x0000000100037802 */ /* 0x000fe20000000f00 */
[----:B------:R-:W-:Y:S01]  /*e7c0*/  IMAD.MOV.U32 R4, RZ, RZ, R0 ;  /* 0x000000ffff047224 */ /* 0x000fe200078e0000 */
[----:B------:R-:W-:Y:S01]  /*e7d0*/  MOV R0, 0x181f ;  /* 0x0000181f00007802 */ /* 0x000fe20000000f00 */
[----:B------:R-:W-:Y:S01]  /*e7e0*/  IMAD.MOV.U32 R20, RZ, RZ, R12 ;  /* 0x000000ffff147224 */ /* 0x000fe200078e000c */
[----:B------:R-:W-:Y:S02]  /*e7f0*/  MOV R2, 0xe810 ;  /* 0x0000e81000027802 */ /* 0x000fe40000000f00 */
[----:B------:R-:W-:Y:S05]  /*e800*/  CALL.REL.NOINC `($__internal_17_$__cuda_sm70_shflsync_idx_p) ;  /* 0x00000e7000007944 */ /* 0x000fea0003c00000 */
[----:B------:R-:W-:-:S05]  /*e810*/  BRA `(.L_x_1078) ;  /* 0xffff6c6000007947 */ /* 0x000fca000383ffff */
.L_x_1040:
[----:B------:R-:W-:Y:S01]  /*e820*/  MOV R3, RZ ;  /* 0x000000ff00037202 */ /* 0x000fe20000000f00 */
[----:B------:R-:W-:Y:S01]  /*e830*/  IMAD.MOV.U32 R20, RZ, RZ, R5 ;  /* 0x000000ffff147224 */ /* 0x000fe200078e0005 */
[----:B------:R-:W-:Y:S01]  /*e840*/  MOV R2, 0xe870 ;  /* 0x0000e87000027802 */ /* 0x000fe20000000f00 */
[----:B------:R-:W-:Y:S02]  /*e850*/  IMAD.MOV.U32 R0, RZ, RZ, 0x181f ;  /* 0x0000181fff007424 */ /* 0x000fe400078e00ff */
[----:B------:R-:W-:Y:S05]  /*e860*/  CALL.REL.NOINC `($__internal_17_$__cuda_sm70_shflsync_idx_p) ;  /* 0x00000e1000007944 */ /* 0x000fea0003c00000 */
[----:B------:R-:W-:Y:S01]  /*e870*/  MOV R4, R0 ;  /* 0x0000000000047202 */ /* 0x000fe20000000f00 */
[----:B------:R-:W-:-:S05]  /*e880*/  BRA `(.L_x_1079) ;  /* 0xffff7d5000007947 */ /* 0x000fca000383ffff */
.L_x_1041:
[----:B------:R-:W-:Y:S01]  /*e890*/  MOV R3, RZ ;  /* 0x000000ff00037202 */ /* 0x000fe20000000f00 */
[----:B------:R-:W-:Y:S01]  /*e8a0*/  IMAD.MOV.U32 R20, RZ, RZ, R8 ;  /* 0x000000ffff147224 */ /* 0x000fe200078e0008 */
[----:B------:R-:W-:Y:S01]  /*e8b0*/  MOV R2, 0xe8e0 ;  /* 0x0000e8e000027802 */ /* 0x000fe20000000f00 */
[----:B------:R-:W-:Y:S02]  /*e8c0*/  IMAD.MOV.U32 R0, RZ, RZ, 0x181f ;  /* 0x0000181fff007424 */ /* 0x000fe400078e00ff */
[----:B-12---:R-:W-:Y:S05]  /*e8d0*/  CALL.REL.NOINC `($__internal_17_$__cuda_sm70_shflsync_idx_p) ;  /* 0x00000da000007944 */ /* 0x006fea0003c00000 */
        /* <DEDUP_REMOVED lines=30> */
.L_x_1042:
[----:B------:R-:W-:Y:S01]  /*eac0*/  MOV R3, RZ ;  /* 0x000000ff00037202 */ /* 0x000fe20000000f00 */
[----:B------:R-:W-:Y:S01]  /*ead0*/  IMAD.MOV.U32 R20, RZ, RZ, R4 ;  /* 0x000000ffff147224 */ /* 0x000fe200078e0004 */
[----:B------:R-:W-:Y:S01]  /*eae0*/  MOV R2, 0xeb10 ;  /* 0x0000eb1000027802 */ /* 0x000fe20000000f00 */
[----:B------:R-:W-:Y:S02]  /*eaf0*/  IMAD.MOV.U32 R0, RZ, RZ, 0x1c1f ;  /* 0x00001c1fff007424 */ /* 0x000fe400078e00ff */
[----:B------:R-:W-:Y:S05]  /*eb00*/  CALL.REL.NOINC `($__internal_17_$__cuda_sm70_shflsync_idx_p) ;  /* 0x00000b7000007944 */ /* 0x000fea0003c00000 */
[----:B------:R-:W-:-:S05]  /*eb10*/  BRA `(.L_x_1081) ;  /* 0xffff7e3000007947 */ /* 0x000fca000383ffff */
.L_x_1043:
[----:B------:R-:W-:Y:S01]  /*eb20*/  MOV R3, 0x1 ;  /* 0x0000000100037802 */ /* 0x000fe20000000f00 */
[----:B------:R-:W-:Y:S01]  /*eb30*/  IMAD.MOV.U32 R20, RZ, RZ, R4 ;  /* 0x000000ffff147224 */ /* 0x000fe200078e0004 */
[----:B------:R-:W-:Y:S01]  /*eb40*/  MOV R2, 0xeb70 ;  /* 0x0000eb7000027802 */ /* 0x000fe20000000f00 */
[----:B------:R-:W-:Y:S02]  /*eb50*/  IMAD.MOV.U32 R0, RZ, RZ, 0x1c1f ;  /* 0x00001c1fff007424 */ /* 0x000fe400078e00ff */
[----:B-1----:R-:W-:Y:S05]  /*eb60*/  CALL.REL.NOINC `($__internal_17_$__cuda_sm70_shflsync_idx_p) ;  /* 0x00000b1000007944 */ /* 0x002fea0003c00000 */
[----:B------:R-:W-:Y:S05]  /*eb70*/  IMAD.IADD R0, R5, 0x1, R0 ;  /* 0x0000000105007824 */ /* 0x000fea00078e0200 */
[C---:B------:R-:W-:Y:S02]  /*eb80*/  ISETP.GT.AND P6, PT, R0.reuse, RZ, PT ;  /* 0x000000ff0000720c */ /* 0x040fe40003fc4270 */
[C---:B------:R-:W-:Y:S02]  /*eb90*/  ISETP.GT.AND P5, PT, R0.reuse, 0x1, PT ;  /* 0x000000010000780c */ /* 0x040fe40003fa4270 */
[C---:B------:R-:W-:Y:S02]  /*eba0*/  ISETP.GT.AND P2, PT, R0.reuse, 0x8, PT ;  /* 0x000000080000780c */ /* 0x040fe40003f44270 */
        /* <DEDUP_REMOVED lines=48> */
[----:B------:R-:W-:Y:S02]  /*eeb0*/  FSEL R192, R30, -INF , P6 ;  /* 0xff8000001ec07808 */ /* 0x000fe40003000000 */
[----:B------:R-:W-:Y:S02]  /*eec0*/  FMNMX.FTZ R13, R157, R2, !PT ;  /* 0x000000029d0d7209 */ /* 0x000fe40007810000 */
[----:B------:R-:W-:Y:S01]  /*eed0*/  FMNMX.FTZ R4, R190, R0, !PT ;  /* 0x00000000be047209 */ /* 0x000fe20007810000 */
[----:B------:R-:W-:Y:S01]  /*eee0*/  IMAD.MOV.U32 R0, RZ, RZ, 0x2 ;  /* 0x00000002ff007424 */ /* 0x000fe200078e00ff */
[----:B------:R-:W-:Y:S02]  /*eef0*/  FSEL R194, R31, -INF , P5 ;  /* 0xff8000001fc27808 */ /* 0x000fe40002800000 */
[----:B------:R-:W-:Y:S02]  /*ef00*/  FMNMX.FTZ R13, R192, R13, !PT ;  /* 0x0000000dc00d7209 */ /* 0x000fe40007810000 */
[----:B------:R-:W-:Y:S02]  /*ef10*/  FMNMX.FTZ R4, R189, R4, !PT ;  /* 0x00000004bd047209 */ /* 0x000fe40007810000 */
[----:B------:R-:W-:Y:S02]  /*ef20*/  FSEL R195, R34, -INF , P2 ;  /* 0xff80000022c37808 */ /* 0x000fe40001000000 */
[----:B------:R-:W-:Y:S02]  /*ef30*/  FMNMX.FTZ R13, R194, R13, !PT ;  /* 0x0000000dc20d7209 */ /* 0x000fe40007810000 */
[----:B------:R-:W-:Y:S02]  /*ef40*/  FMNMX.FTZ R4, R188, R4, !PT ;  /* 0x00000004bc047209 */ /* 0x000fe40007810000 */
[----:B------:R-:W-:Y:S02]  /*ef50*/  FSEL R193, R35, -INF , P0 ;  /* 0xff80000023c17808 */ /* 0x000fe40000000000 */
[----:B------:R-:W-:Y:S02]  /*ef60*/  FMNMX.FTZ R13, R195, R13, !PT ;  /* 0x0000000dc30d7209 */ /* 0x000fe40007810000 */
[----:B------:R-:W-:Y:S02]  /*ef70*/  FMNMX.FTZ R4, R187, R4, !PT ;  /* 0x00000004bb047209 */ /* 0x000fe40007810000 */
[----:B------:R-:W-:Y:S02]  /*ef80*/  FMNMX.FTZ R13, R193, R13, !PT ;  /* 0x0000000dc10d7209 */ /* 0x000fe40007810000 */
[----:B------:R-:W-:Y:S02]  /*ef90*/  MOV R2, 0xefb0 ;  /* 0x0000efb000027802 */ /* 0x000fe40000000f00 */
[----:B------:R-:W-:Y:S05]  /*efa0*/  CALL.REL.NOINC `($__internal_16_$__cuda_sm70_shflsync_bfly_p) ;  /* 0x0000067000007944 */ /* 0x000fea0003c00000 */
[----:B------:R-:W-:Y:S01]  /*efb0*/  FMNMX.FTZ R4, R4, R0, !PT ;  /* 0x0000000004047209 */ /* 0x000fe20007810000 */
[----:B------:R-:W-:Y:S01]  /*efc0*/  IMAD.MOV.U32 R0, RZ, RZ, 0x1 ;  /* 0x00000001ff007424 */ /* 0x000fe200078e00ff */
[----:B------:R-:W-:Y:S02]  /*efd0*/  MOV R2, 0xeff0 ;  /* 0x0000eff000027802 */ /* 0x000fe40000000f00 */
        /* <DEDUP_REMOVED lines=8> */
[----:B------:R-:W-:Y:S02]  /*f060*/  MOV R2, 0xf080 ;  /* 0x0000f08000027802 */ /* 0x000fe40000000f00 */
[----:B------:R-:W-:Y:S05]  /*f070*/  CALL.REL.NOINC `($__internal_16_$__cuda_sm70_shflsync_bfly_p) ;  /* 0x000005a000007944 */ /* 0x000fea0003c00000 */
[----:B------:R-:W-:-:S05]  /*f080*/  BRA `(.L_x_1082) ;  /* 0xffff7f7000007947 */ /* 0x000fca000383ffff */
.L_x_1046:
[----:B------:R-:W-:Y:S01]  /*f090*/  MOV R0, 0x181f ;  /* 0x0000181f00007802 */ /* 0x000fe20000000f00 */
[----:B------:R-:W-:Y:S01]  /*f0a0*/  IMAD.MOV.U32 R3, RZ, RZ, RZ ;  /* 0x000000ffff037224 */ /* 0x000fe200078e00ff */
[----:B------:R-:W-:Y:S02]  /*f0b0*/  MOV R2, 0xf0d0 ;  /* 0x0000f0d000027802 */ /* 0x000fe40000000f00 */
[----:B-1234-:R-:W-:Y:S05]  /*f0c0*/  CALL.REL.NOINC `($__internal_17_$__cuda_sm70_shflsync_idx_p) ;  /* 0x000005b000007944 */ /* 0x01efea0003c00000 */
[----:B------:R-:W-:-:S05]  /*f0d0*/  BRA `(.L_x_1083) ;  /* 0xffff992000007947 */ /* 0x000fca000383ffff */
.L_x_1049:
[----:B------:R-:W-:Y:S01]  /*f0e0*/  MOV R3, RZ ;  /* 0x000000ff00037202 */ /* 0x000fe20000000f00 */
[----:B------:R-:W-:Y:S01]  /*f0f0*/  IMAD.MOV.U32 R20, RZ, RZ, R5 ;  /* 0x000000ffff147224 */ /* 0x000fe200078e0005 */
[----:B------:R-:W-:Y:S01]  /*f100*/  MOV R2, 0xf130 ;  /* 0x0000f13000027802 */ /* 0x000fe20000000f00 */
[----:B------:R-:W-:Y:S02]  /*f110*/  IMAD.MOV.U32 R0, RZ, RZ, 0x181f ;  /* 0x0000181fff007424 */ /* 0x000fe400078e00ff */
[----:B-1----:R-:W-:Y:S05]  /*f120*/  CALL.REL.NOINC `($__internal_17_$__cuda_sm70_shflsync_idx_p) ;  /* 0x0000055000007944 */ /* 0x002fea0003c00000 */
[----:B------:R-:W-:Y:S01]  /*f130*/  MOV R4, R0 ;  /* 0x0000000000047202 */ /* 0x000fe20000000f00 */
[----:B------:R-:W-:-:S05]  /*f140*/  BRA `(.L_x_1084) ;  /* 0xffffaae000007947 */ /* 0x000fca000383ffff */
.L_x_1050:
[----:B------:R-:W-:Y:S01]  /*f150*/  MOV R3, RZ ;  /* 0x000000ff00037202 */ /* 0x000fe20000000f00 */
[----:B------:R-:W-:Y:S01]  /*f160*/  IMAD.MOV.U32 R20, RZ, RZ, R8 ;  /* 0x000000ffff147224 */ /* 0x000fe200078e0008 */
[----:B------:R-:W-:Y:S01]  /*f170*/  MOV R2, 0xf1a0 ;  /* 0x0000f1a000027802 */ /* 0x000fe20000000f00 */
[----:B------:R-:W-:Y:S02]  /*f180*/  IMAD.MOV.U32 R0, RZ, RZ, 0x181f ;  /* 0x0000181fff007424 */ /* 0x000fe400078e00ff */
[----:B-123--:R-:W-:Y:S05]  /*f190*/  CALL.REL.NOINC `($__internal_17_$__cuda_sm70_shflsync_idx_p) ;  /* 0x000004e000007944 */ /* 0x00efea0003c00000 */
[C---:B------:R-:W-:Y:S01]  /*f1a0*/  IADD3 R2, -R100.reuse, 0x10, RZ ;  /* 0x0000001064027810 */ /* 0x040fe20007ffe1ff */
[----:B------:R-:W-:Y:S01]  /*f1b0*/  IMAD.MOV.U32 R20, RZ, RZ, R5 ;  /* 0x000000ffff147224 */ /* 0x000fe200078e0005 */
        /* <DEDUP_REMOVED lines=17> */
[----:B--2---:R-:W-:Y:S05]  /*f2d0*/  CALL.REL.NOINC `($__internal_17_$__cuda_sm70_shflsync_idx_p) ;  /* 0x000003a000007944 */ /* 0x004fea0003c00000 */
[----:B------:R-:W-:Y:S01]  /*f2e0*/  MOV R3, 0x1 ;  /* 0x0000000100037802 */ /* 0x000fe20000000f00 */
[----:B------:R-:W-:Y:S01]  /*f2f0*/  IMAD.MOV.U32 R4, RZ, RZ, R0 ;  /* 0x000000ffff047224 */ /* 0x000fe200078e0000 */
[----:B------:R-:W-:Y:S01]  /*f300*/  MOV R0, 0x181f ;  /* 0x0000181f00007802 */ /* 0x000fe20000000f00 */
[----:B------:R-:W-:Y:S01]  /*f310*/  IMAD.MOV.U32 R20, RZ, RZ, R8 ;  /* 0x000000ffff147224 */ /* 0x000fe200078e0008 */
[----:B------:R-:W-:Y:S02]  /*f320*/  MOV R2, 0xf340 ;  /* 0x0000f34000027802 */ /* 0x000fe40000000f00 */
[----:B------:R-:W-:Y:S05]  /*f330*/  CALL.REL.NOINC `($__internal_17_$__cuda_sm70_shflsync_idx_p) ;  /* 0x0000034000007944 */ /* 0x000fea0003c00000 */
[----:B------:R-:W-:-:S05]  /*f340*/  BRA `(.L_x_1085) ;  /* 0xffffaa0000007947 */ /* 0x000fca000383ffff */
.L_x_1051:
[----:B------:R-:W-:Y:S02]  /*f350*/  MOV R0, 0x2 ;  /* 0x0000000200007802 */ /* 0x000fe40000000f00 */
        /* <DEDUP_REMOVED lines=16> */
.L_x_1053:
[----:B------:R-:W-:Y:S01]  /*f460*/  IMAD.MOV.U32 R4, RZ, RZ, R205 ;  /* 0x000000ffff047224 */ /* 0x000fe200078e00cd */
[----:B------:R-:W-:-:S02]  /*f470*/  MOV R0, 0x2 ;  /* 0x0000000200007802 */ /* 0x000fc40000000f00 */
[----:B------:R-:W-:Y:S02]  /*f480*/  MOV R2, 0xf4a0 ;  /* 0x0000f4a000027802 */ /* 0x000fe40000000f00 */
[----:B------:R-:W-:Y:S05]  /*f490*/  CALL.REL.NOINC `($__internal_16_$__cuda_sm70_shflsync_bfly_p) ;  /* 0x0000018000007944 */ /* 0x000fea0003c00000 */
[----:B------:R-:W-:Y:S01]  /*f4a0*/  MOV R5, R0 ;  /* 0x0000000000057202 */ /* 0x000fe20000000f00 */
[----:B------:R-:W-:Y:S05]  /*f4b0*/  BRA `(.L_x_1087) ;  /* 0xffffc36000007947 */ /* 0x000fea000383ffff */
.L_x_1054:
[----:B------:R-:W-:Y:S01]  /*f4c0*/  IMAD.MOV.U32 R4, RZ, RZ, R5 ;  /* 0x000000ffff047224 */ /* 0x000fe200078e0005 */
[----:B------:R-:W-:Y:S02]  /*f4d0*/  MOV R0, 0x1 ;  /* 0x0000000100007802 */ /* 0x000fe40000000f00 */
[----:B------:R-:W-:Y:S02]  /*f4e0*/  MOV R2, 0xf500 ;  /* 0x0000f50000027802 */ /* 0x000fe40000000f00 */
[----:B-1----:R-:W-:Y:S05]  /*f4f0*/  CALL.REL.NOINC `($__internal_16_$__cuda_sm70_shflsync_bfly_p) ;  /* 0x0000012000007944 */ /* 0x002fea0003c00000 */
[----:B------:R-:W-:Y:S01]  /*f500*/  FADD.FTZ R5, R5, R0 ;  /* 0x0000000005057221 */ /* 0x000fe20000010000 */
[----:B------:R-:W-:Y:S02]  /*f510*/  MOV R4, R206 ;  /* 0x000000ce00047202 */ /* 0x000fe40000000f00 */
[----:B------:R-:W-:Y:S02]  /*f520*/  MOV R0, 0x2 ;  /* 0x0000000200007802 */ /* 0x000fe40000000f00 */
[----:B------:R-:W-:Y:S02]  /*f530*/  MOV R2, 0xf550 ;  /* 0x0000f55000027802 */ /* 0x000fe40000000f00 */
[----:B------:R-:W-:Y:S05]  /*f540*/  CALL.REL.NOINC `($__internal_16_$__cuda_sm70_shflsync_bfly_p) ;  /* 0x000000d000007944 */ /* 0x000fea0003c00000 */
[----:B------:R-:W-:Y:S01]  /*f550*/  FADD.FTZ R206, R206, R0 ;  /* 0x00000000cece7221 */ /* 0x000fe20000010000 */
[----:B------:R-:W-:-:S02]  /*f560*/  MOV R0, 0x1 ;  /* 0x0000000100007802 */ /* 0x000fc40000000f00 */
[----:B------:R-:W-:Y:S02]  /*f570*/  MOV R2, 0xf5a0 ;  /* 0x0000f5a000027802 */ /* 0x000fe40000000f00 */
[----:B------:R-:W-:Y:S02]  /*f580*/  MOV R4, R206 ;  /* 0x000000ce00047202 */ /* 0x000fe40000000f00 */
[----:B------:R-:W-:Y:S05]  /*f590*/  CALL.REL.NOINC `($__internal_16_$__cuda_sm70_shflsync_bfly_p) ;  /* 0x0000008000007944 */ /* 0x000fea0003c00000 */
[----:B------:R-:W-:Y:S01]  /*f5a0*/  MOV R3, R0 ;  /* 0x0000000000037202 */ /* 0x000fe20000000f00 */
[----:B------:R-:W-:Y:S05]  /*f5b0*/  BRA `(.L_x_1088) ;  /* 0xffffc2d000007947 */ /* 0x000fea000383ffff */
.L_x_1064:
[----:B------:R-:W-:Y:S01]  /*f5c0*/  IMAD.MOV.U32 R20, RZ, RZ, R17 ;  /* 0x000000ffff147224 */ /* 0x000fe200078e0011 */
[----:B------:R-:W-:Y:S01]  /*f5d0*/  MOV R3, RZ ;  /* 0x000000ff00037202 */ /* 0x000fe20000000f00 */
[----:B------:R-:W-:Y:S01]  /*f5e0*/  IMAD.MOV.U32 R0, RZ, RZ, 0x1f ;  /* 0x0000001fff007424 */ /* 0x000fe200078e00ff */
[----:B---3--:R-:W-:Y:S02]  /*f5f0*/  MOV R2, 0xf610 ;  /* 0x0000f61000027802 */ /* 0x008fe40000000f00 */
[----:B-1--45:R-:W-:Y:S05]  /*f600*/  CALL.REL.NOINC `($__internal_17_$__cuda_sm70_shflsync_idx_p) ;  /* 0x0000007000007944 */ /* 0x032fea0003c00000 */
[----:B------:R-:W-:Y:S05]  /*f610*/  BRA `(.L_x_1089) ;  /* 0xffffe31000007947 */ /* 0x000fea000383ffff */
        .weak           $__internal_16_$__cuda_sm70_shflsync_bfly_p
        .type           $__internal_16_$__cuda_sm70_shflsync_bfly_p,@function
        .size           $__internal_16_$__cuda_sm70_shflsync_bfly_p,($__internal_17_$__cuda_sm70_shflsync_idx_p - $__internal_16_$__cuda_sm70_shflsync_bfly_p)
$__internal_16_$__cuda_sm70_shflsync_bfly_p:
[----:B------:R-:W-:Y:S02]  /*f620*/  MOV R16, 0xffffffff ;  /* 0xffffffff00107802 */ /* 0x000fe40000000f00 */
[----:B------:R-:W-:Y:S02]  /*f630*/  MOV R3, 0x1f ;  /* 0x0000001f00037802 */ /* 0x000fe40000000f00 */
[----:B------:R-:W-:Y:S04]  /*f640*/  WARPSYNC R16 ;  /* 0x0000001000007348 */ /* 0x000fe80003800000 */
[----:B------:R1:W2:Y:S02]  /*f650*/  SHFL.BFLY PT, R0, R4, R0, R3 ;  /* 0x0c00000004007389 */ /* 0x0002a400000e0003 */
[----:B-1----:R-:W-:-:S04]  /*f660*/  MOV R3, 0x0 ;  /* 0x0000000000037802 */ /* 0x002fc80000000f00 */
[----:B--2---:R-:W-:Y:S05]  /*f670*/  RET.REL.NODEC R2 `(_ZN7cutlass13device_kernelIN5flash19enable_sm80_to_sm89INS1_16FlashAttnFwdSm80INS1_25CollectiveMainloopFwdSm80ILi8ELi1ELb0EN4cute5tupleIJNS5_1CILi128EEENS7_ILi64EEENS7_ILi192EEEEEELi192ENS_6half_tEfNS_4arch4Sm80ELb1ELb0ELb1ELb0ELb1ELb0ELb1ELb1EEENS1_21CollectiveEpilogueFwdINS6_IJS8_SA_S9_EEENS6_IJNS7_ILi1EEESI_SI_EEESC_SE_Li256ELb0ELb1ELb1ELb0EEENS1_30DynamicPersistentTileSchedulerILi256ELi256ELb1ELb1ELb0EEEEEEEEEvNT_6ParamsE) ;  /* 0xffff098002007950 */ /* 0x004fea0003c3ffff */
        .weak           $__internal_17_$__cuda_sm70_shflsync_idx_p
        .type           $__internal_17_$__cuda_sm70_shflsync_idx_p,@function
        .size           $__internal_17_$__cuda_sm70_shflsync_idx_p,(.L_x_6192 - $__internal_17_$__cuda_sm70_shflsync_idx_p)
$__internal_17_$__cuda_sm70_shflsync_idx_p:
[----:B------:R-:W-:-:S04]  /*f680*/  MOV R198, 0xffffffff ;  /* 0xffffffff00c67802 */ /* 0x000fc80000000f00 */
[----:B------:R-:W-:Y:S04]  /*f690*/  WARPSYNC R198 ;  /* 0x000000c600007348 */ /* 0x000fe80003800000 */
[----:B------:R1:W2:Y:S02]  /*f6a0*/  SHFL.IDX PT, R0, R20, R3, R0 ;  /* 0x0000000314007389 */ /* 0x0002a400000e0000 */
[----:B-1----:R-:W-:-:S04]  /*f6b0*/  MOV R3, 0x0 ;  /* 0x0000000000037802 */ /* 0x002fc80000000f00 */
[----:B--2---:R-:W-:Y:S05]  /*f6c0*/  RET.REL.NODEC R2 `(_ZN7cutlass13device_kernelIN5flash19enable_sm80_to_sm89INS1_16FlashAttnFwdSm80INS1_25CollectiveMainloopFwdSm80ILi8ELi1ELb0EN4cute5tupleIJNS5_1CILi128EEENS7_ILi64EEENS7_ILi192EEEEEELi192ENS_6half_tEfNS_4arch4Sm80ELb1ELb0ELb1ELb0ELb1ELb0ELb1ELb1EEENS1_21CollectiveEpilogueFwdINS6_IJS8_SA_S9_EEENS6_IJNS7_ILi1EEESI_SI_EEESC_SE_Li256ELb0ELb1ELb1ELb0EEENS1_30DynamicPersistentTileSchedulerILi256ELi256ELb1ELb1ELb0EEEEEEEEEvNT_6ParamsE) ;  /* 0xffff093002007950 */ /* 0x004fea0003c3ffff */
.L_x_1090:
        /* <DEDUP_REMOVED lines=11> */
.L_x_6192:


//--------------------- .text._ZN7cutlass13device_kernelIN5flash19enable_sm80_to_sm89INS1_16FlashAttnFwdSm80INS1_25CollectiveMainloopFwdSm80ILi8ELi1ELb0EN4cute5tupleIJNS5_1CILi128EEENS7_ILi64EEENS7_ILi192EEEEEELi192ENS_6half_tEfNS_4arch4Sm80ELb1ELb0ELb1ELb1ELb1ELb0ELb1ELb1EEENS1_21CollectiveEpilogueFwdINS6_IJS8_SA_S9_EEENS6_IJNS7_ILi1EEESI_SI_EEESC_SE_Li256ELb1ELb1ELb1ELb0EEENS1_36VarlenDynamicPersistentTileSchedulerILi128ELi64ELi256ELi256ELb1ELb1ELb0ELb1ELb1ELb1EEEEEEEEEvNT_6ParamsE --------------------------
	.section	.text._ZN7cutlass13device_kernelIN5flash19enable_sm80_to_sm89INS1_16FlashAttnFwdSm80INS1_25CollectiveMainloopFwdSm80ILi8ELi1ELb0EN4cute5tupleIJNS5_1CILi128EEENS7_ILi64EEENS7_ILi192EEEEEELi192ENS_6half_tEfNS_4arch4Sm80ELb1ELb0ELb1ELb1ELb1ELb0ELb1ELb1EEENS1_21CollectiveEpilogueFwdINS6_IJS8_SA_S9_EEENS6_IJNS7_ILi1EEESI_SI_EEESC_SE_Li256ELb1ELb1ELb1ELb0EEENS1_36VarlenDynamicPersistentTileSchedulerILi128ELi64ELi256ELi256ELb1ELb1ELb0ELb1ELb1ELb1EEEEEEEEEvNT_6ParamsE,"ax",@progbits
	.sectioninfo	@"SHI_REGISTERS=255"
	.align	128
.text._ZN7cutlass13device_kernelIN5flash19enable_sm80_to_sm89INS1_16FlashAttnFwdSm80INS1_25CollectiveMainloopFwdSm80ILi8ELi1ELb0EN4cute5tupleIJNS5_1CILi128EEENS7_ILi64EEENS7_ILi192EEEEEELi192ENS_6half_tEfNS_4arch4Sm80ELb1ELb0ELb1ELb1ELb1ELb0ELb1ELb1EEENS1_21CollectiveEpilogueFwdINS6_IJS8_SA_S9_EEENS6_IJNS7_ILi1EEESI_SI_EEESC_SE_Li256ELb1ELb1ELb1ELb0EEENS1_36VarlenDynamicPersistentTileSchedulerILi128ELi64ELi256ELi256ELb1ELb1ELb0ELb1ELb1ELb1EEEEEEEEEvNT_6ParamsE:
        .type           _ZN7cutlass13device_kernelIN5flash19enable_sm80_to_sm89INS1_16FlashAttnFwdSm80INS1_25CollectiveMainloopFwdSm80ILi8ELi1ELb0EN4cute5tupleIJNS5_1CILi128EEENS7_ILi64EEENS7_ILi192EEEEEELi192ENS_6half_tEfNS_4arch4Sm80ELb1ELb0ELb1ELb1ELb1ELb0ELb1ELb1EEENS1_21CollectiveEpilogueFwdINS6_IJS8_SA_S9_EEENS6_IJNS7_ILi1EEESI_SI_EEESC_SE_Li256ELb1ELb1ELb1ELb0EEENS1_36VarlenDynamicPersistentTileSchedulerILi128ELi64ELi256ELi256ELb1ELb1ELb0ELb1ELb1ELb1EEEEEEEEEvNT_6ParamsE,@function
        .size           _ZN7cutlass13device_kernelIN5flash19enable_sm80_to_sm89INS1_16FlashAttnFwdSm80INS1_25CollectiveMainloopFwdSm80ILi8ELi1ELb0EN4cute5tupleIJNS5_1CILi128EEENS7_ILi64EEENS7_ILi192EEEEEELi192ENS_6half_tEfNS_4arch4Sm80ELb1ELb0ELb1ELb1ELb1ELb0ELb1ELb1EEENS1_21CollectiveEpilogueFwdINS6_IJS8_SA_S9_EEENS6_IJNS7_ILi1EEESI_SI_EEESC_SE_Li256ELb1ELb1ELb1ELb0EEENS1_36VarlenDynamicPersistentTileSchedulerILi128ELi64ELi256ELi256ELb1ELb1ELb0ELb1ELb1ELb1EEEEEEEEEvNT_6ParamsE,(.L_x_6195 - _ZN7cutlass13device_kernelIN5flash19enable_sm80_to_sm89INS1_16FlashAttnFwdSm80INS1_25CollectiveMainloopFwdSm80ILi8ELi1ELb0EN4cute5tupleIJNS5_1CILi128EEENS7_ILi64EEENS7_ILi192EEEEEELi192ENS_6half_tEfNS_4arch4Sm80ELb1ELb0ELb1ELb1ELb1ELb0ELb1ELb1EEENS1_21CollectiveEpilogueFwdINS6_IJS8_SA_S9_EEENS6_IJNS7_ILi1EEESI_SI_EEESC_SE_Li256ELb1ELb1ELb1ELb0EEENS1_36VarlenDynamicPersistentTileSchedulerILi128ELi64ELi256ELi256ELb1ELb1ELb0ELb1ELb1ELb1EEEEEEEEEvNT_6ParamsE)
        .other          _ZN7cutlass13device_kernelIN5flash19enable_sm80_to_sm89INS1_16FlashAttnFwdSm80INS1_25CollectiveMainloopFwdSm80ILi8ELi1ELb0EN4cute5tupleIJNS5_1CILi128EEENS7_ILi64EEENS7_ILi192EEEEEELi192ENS_6half_tEfNS_4arch4Sm80ELb1ELb0ELb1ELb1ELb1ELb0ELb1ELb1EEENS1_21CollectiveEpilogueFwdINS6_IJS8_SA_S9_EEENS6_IJNS7_ILi1EEESI_SI_EEESC_SE_Li256ELb1ELb1ELb1ELb0EEENS1_36VarlenDynamicPersistentTileSchedulerILi128ELi64ELi256ELi256ELb1ELb1ELb0ELb1ELb1ELb1EEEEEEEEEvNT_6ParamsE,@"STO_CUDA_ENTRY STV_DEFAULT"
_ZN7cutlass13device_kernelIN5flash19enable_sm80_to_sm89INS1_16FlashAttnFwdSm80INS1_25CollectiveMainloopFwdSm80ILi8ELi1ELb0EN4cute5tupleIJNS5_1CILi128EEENS7_ILi64EEENS7_ILi192EEEEEELi192ENS_6half_tEfNS_4arch4Sm80ELb1ELb0ELb1ELb1ELb1ELb0ELb1ELb1EEENS1_21CollectiveEpilogueFwdINS6_IJS8_SA_S9_EEENS6_IJNS7_ILi1EEESI_SI_EEESC_SE_Li256ELb1ELb1ELb1ELb0EEENS1_36VarlenDynamicPersistentTileSchedulerILi128ELi64ELi256ELi256ELb1ELb1ELb0ELb1ELb1ELb1EEEEEEEEEvNT_6ParamsE:
        /* <DEDUP_REMOVED lines=52> */
.L_x_1096:
        /* <DEDUP_REMOVED lines=16> */
.L_x_1213:
        /* <DEDUP_REMOVED lines=16> */
.L_x_1214:
[----:B---3--:R-:W-:-:S05]  /*0540*/  IMAD R0, R0, c[0x0][0x538], RZ ;  /* 0x00014e0000007a24 */ /* 0x008fca00078e02ff */
[----:B------:R-:W-:-:S04]  /*0550*/  IADD3 R6, R0, R6, RZ ;  /* 0x0000000600067210 */ /* 0x000fc80007ffe0ff */
[----:B------:R-:W-:-:S13]  /*0560*/  ISETP.GT.AND P0, PT, R6, UR4, PT ;  /* 0x0000000406007c0c */ /* 0x000fda000bf04270 */
[----:B-12---:R-:W-:Y:S05]  /*0570*/  @!P0 BRA `(.L_x_1096) ;  /* 0xfffffdc000008947 */ /* 0x006fea000383ffff */
.L_x_1092:
[----:B------:R-:W-:-:S05]  /*0580*/  IADD3 R10, -R0, R6, RZ ;  /* 0x00000006000a7210 */ /* 0x000fca0007ffe1ff */
[----:B------:R-:W-:-:S05]  /*0590*/  IMAD R0, R4, c[0x0][0x538], R10 ;  /* 0x00014e0004007a24 */ /* 0x000fca00078e020a */
[----:B------:R-:W-:Y:S01]  /*05a0*/  ISETP.GT.AND P0, PT, R0, UR4, PT ;  /* 0x0000000400007c0c */ /* 0x000fe2000bf04270 */
[----:B------:R-:W-:-:S12]  /*05b0*/  BRA.DIV ~URZ, `(.L_x_1097) ;  /* 0x000110827f007947 */ /* 0x000fd8000b800000 */
[----:B------:R-:W-:-:S04]  /*05c0*/  VOTE.ANY R6, PT, !P0 ;  /* 0x0000000000067806 */ /* 0x000fc800040e0100 */
.L_x_1215:
[----:B------:R-:W1:Y:S02]  /*05d0*/  POPC R0, R6 ;  /* 0x0000000600007309 */ /* 0x000e640000000000 */
[----:B-12---:R-:W-:Y:S01]  /*05e0*/  IADD3 R211, R0, R7, RZ ;  /* 0x0000000700d37210 */ /* 0x006fe20007ffe0ff */
[----:B------:R-:W-:Y:S05]  /*05f0*/  BRA.DIV ~URZ, `(.L_x_1098) ;  /* 0x000110927f007947 */ /* 0x000fea000b800000 */
[----:B------:R1:W2:Y:S01]  /*0600*/  SHFL.IDX PT, R209, R9, R0, 0x1f ;  /* 0x00001f0009d17589 */ /* 0x0002a200000e0000 */
[----:B------:R-:W-:-:S03]  /*0610*/  MOV R5, RZ ;  /* 0x000000ff00057202 */ /* 0x000fc60000000f00 */
[----:B------:R1:W3:Y:S04]  /*0620*/  SHFL.IDX PT, R9, R8, R0, 0x1f ;  /* 0x00001f0008097589 */ /* 0x0002e800000e0000 */
.L_x_1216:
[----:B------:R-:W-:Y:S01]  /*0630*/  ISETP.NE.AND P0, PT, R6, RZ, PT ;  /* 0x000000ff0600720c */ /* 0x000fe20003f05270 */
[----:B------:R-:W-:-:S12]  /*0640*/  BSSY B0, `(.L_x_1099) ;  /* 0x0000005000007945 */ /* 0x000fd80003800000 */
[----:B------:R-:W-:Y:S05]  /*0650*/  @!P0 BRA `(.L_x_1100) ;  /* 0x0000003000008947 */ /* 0x000fea0003800000 */
[----:B-1----:R-:W-:Y:S01]  /*0660*/  IADD3 R0, R0, -0x1, RZ ;  /* 0xffffffff00007810 */ /* 0x002fe20007ffe0ff */
[----:B------:R-:W-:Y:S05]  /*0670*/  BRA.DIV ~URZ, `(.L_x_1101) ;  /* 0x000110f27f007947 */ /* 0x000fea000b800000 */
[----:B------:R1:W4:Y:S02]  /*0680*/  SHFL.IDX PT, R5, R4, R0, 0x1f ;  /* 0x00001f0004057589 */ /* 0x00032400000e0000 */
.L_x_1100:
[----:B------:R-:W-:Y:S05]  /*0690*/  BSYNC B0 ;  /* 0x0000000000007941 */ /* 0x000fea0003800000 */
.L_x_1099:
        /* <DEDUP_REMOVED lines=67> */
.L_x_1103:
        /* <DEDUP_REMOVED lines=68> */
.L_x_1104:
[----:B------:R-:W-:Y:S05]  /*0f10*/  BSYNC B0 ;  /* 0x0000000000007941 */ /* 0x000fea0003800000 */
.L_x_1102:
[----:B------:R-:W-:-:S04]  /*0f20*/  LOP3.LUT R0, RZ, R0, RZ, 0x33, !PT ;  /* 0x00000000ff007212 */ /* 0x000fc800078e33ff */
[----:B------:R-:W-:Y:S01]  /*0f30*/  IADD3 R209, R0, R209, RZ ;  /* 0x000000d100d17210 */ /* 0x000fe20007ffe0ff */
[----:B------:R-:W-:Y:S05]  /*0f40*/  BRA `(.L_x_1105) ;  /* 0x0000004000007947 */ /* 0x000fea0003800000 */
.L_x_1093:
[----:B--2---:R-:W-:Y:S01]  /*0f50*/  IMAD.MOV.U32 R209, RZ, RZ, RZ ;  /* 0x000000ffffd17224 */ /* 0x004fe200078e00ff */
[----:B------:R-:W-:Y:S01]  /*0f60*/  MOV R210, RZ ;  /* 0x000000ff00d27202 */ /* 0x000fe20000000f00 */
[----:B------:R-:W-:Y:S01]  /*0f70*/  IMAD.U32 R208, RZ, RZ, UR4 ;  /* 0x00000004ffd07e24 */ /* 0x000fe2000f8e00ff */
[----:B------:R-:W-:Y:S02]  /*0f80*/  MOV R211, c[0x0][0x53c] ;  /* 0x00014f0000d37a02 */ /* 0x000fe40000000f00 */
.L_x_1105:
[----:B------:R-:W-:Y:S01]  /*0f90*/  ISETP.NE.AND P0, PT, R12, RZ, PT ;  /* 0x000000ff0c00720c */ /* 0x000fe20003f05270 */
[----:B------:R-:W-:-:S12]  /*0fa0*/  WARPSYNC 0xffffffff ;  /* 0xffffffff00007948 */ /* 0x000fd80003800000 */
[----:B------:R1:W-:Y:S04]  /*0fb0*/  @!P0 STS.128 [0x18100], R208 ;  /* 0x018100d0ff008388 */ /* 0x0003e80000000c00 */
[----:B------:R-:W-:Y:S06]  /*0fc0*/  BAR.ARV 0x5, 0x100 ;  /* 0x0144000000007b1d */ /* 0x000fec0000002000 */
.L_x_1091:
        /* <DEDUP_REMOVED lines=83> */
[----:B------:R-:W-:Y:S01]  /*1500*/  IADD3 R187, R182, 0x40, RZ ;  /* 0x00000040b6bb7810 */ /* 0x000fe20007ffe0ff */
[----:B------:R-:W-:Y:S01]  /*1510*/  IMAD.SHL.U32 R179, R11, 0x2, RZ ;  /* 0x000000020bb37824 */ /* 0x000fe200078e00ff */
[CC--:B------:R-:W-:Y:S01]  /*1520*/  IADD3 R3, R2.reuse, R4.reuse, R8 ;  /* 0x0000000402037210 */ /* 0x0c0fe20007ffe008 */
[----:B------:R-:W-:Y:S01]  /*1530*/  IMAD.MOV.U32 R8, RZ, RZ, 0x20 ;  /* 0x00000020ff087424 */ /* 0x000fe200078e00ff */
[----:B------:R-:W-:-:S02]  /*1540*/  LOP3.LUT R4, R2, R4, RZ, 0xfc, !PT ;  /* 0x0000000402047212 */ /* 0x000fc400078efcff */
[----:B------:R-:W-:Y:S02]  /*1550*/  LOP3.LUT R2, R12, 0x7ffffffc, RZ, 0xc0, !PT ;  /* 0x7ffffffc0c027812 */ /* 0x000fe400078ec0ff */
[----:B------:R-:W-:Y:S02]  /*1560*/  IADD3 R188, R182, 0x80, RZ ;  /* 0x00000080b6bc7810 */ /* 0x000fe40007ffe0ff */
[----:B------:R-:W-:Y:S01]  /*1570*/  SHF.R.S32.HI R5, RZ, 0x1f, R187 ;  /* 0x0000001fff057819 */ /* 0x000fe200000114bb */
[----:B------:R-:W-:Y:S01]  /*1580*/  IMAD.IADD R2, R16, 0x1, -R2 ;  /* 0x0000000110027824 */ /* 0x000fe200078e0a02 */
[----:B------:R-:W-:Y:S02]  /*1590*/  LEA R225, R7, 0x80, 0x1 ;  /* 0x0000008007e17811 */ /* 0x000fe400078e08ff */
[----:B------:R-:W-:Y:S01]  /*15a0*/  SEL R5, R8, 0xffffffe0, !P1 ;  /* 0xffffffe008057807 */ /* 0x000fe20004800000 */
[----:B------:R-:W-:Y:S01]  /*15b0*/  IMAD.SHL.U32 R206, R2, 0x2, RZ ;  /* 0x0000000202ce7824 */ /* 0x000fe200078e00ff */
[----:B------:R-:W-:-:S02]  /*15c0*/  SEL R2, R8, 0xffffffe0, !P4 ;  /* 0xffffffe008027807 */ /* 0x000fc40006000000 */
[----:B------:R-:W-:Y:S01]  /*15d0*/  SHF.R.S32.HI R6, RZ, 0x1f, R188 ;  /* 0x0000001fff067819 */ /* 0x000fe200000114bc */
[----:B------:R-:W-:Y:S01]  /*15e0*/  IMAD.IADD R228, R225, 0x1, R5 ;  /* 0x00000001e1e47824 */ /* 0x000fe200078e0205 */
        /* <DEDUP_REMOVED lines=9> */
[----:B------:R-:W-:Y:S02]  /*1680*/  SHF.R.S32.HI R7, RZ, 0x1f, R251 ;  /* 0x0000001fff077819 */ /* 0x000fe400000114fb */
[----:B------:R-:W-:-:S02]  /*1690*/  IADD3 R237, R206, 0x78, RZ ;  /* 0x00000078ceed7810 */ /* 0x000fc40007ffe0ff */
[C---:B------:R-:W-:Y:S02]  /*16a0*/  IADD3 R236, R206.reuse, 0x80, RZ ;  /* 0x00000080ceec7810 */ /* 0x040fe40007ffe0ff */
[----:B------:R-:W-:Y:S02]  /*16b0*/  SHF.R.S32.HI R8, RZ, 0x1f, R249 ;  /* 0x0000001fff087819 */ /* 0x000fe400000114f9 */
[----:B------:R-:W-:Y:S02]  /*16c0*/  SHF.R.S32.HI R7, RZ, 0x1f, R248 ;  /* 0x0000001fff077819 */ /* 0x000fe400000114f8 */
[C---:B------:R-:W-:Y:S02]  /*16d0*/  IADD3 R234, R206.reuse, 0x90, RZ ;  /* 0x00000090ceea7810 */ /* 0x040fe40007ffe0ff */
[----:B------:R-:W-:Y:S02]  /*16e0*/  IADD3 R233, R206, 0x98, RZ ;  /* 0x00000098cee97810 */ /* 0x000fe40007ffe0ff */
[----:B------:R-:W-:-:S02]  /*16f0*/  SHF.R.S32.HI R8, RZ, 0x1f, R246 ;  /* 0x0000001fff087819 */ /* 0x000fc400000114f6 */
[----:B------:R-:W-:Y:S02]  /*1700*/  SHF.R.S32.HI R7, RZ, 0x1f, R245 ;  /* 0x0000001fff077819 */ /* 0x000fe400000114f5 */
[----:B------:R-:W-:Y:S02]  /*1710*/  SEL R6, R10, 0xffffffc0, !P2 ;  /* 0xffffffc00a067807 */ /* 0x000fe40005000000 */
[C---:B------:R-:W-:Y:S02]  /*1720*/  IADD3 R231, R206.reuse, 0xa8, RZ ;  /* 0x000000a8cee77810 */ /* 0x040fe40007ffe0ff */
[----:B------:R-:W-:Y:S02]  /*1730*/  IADD3 R230, R206, 0xb0, RZ ;  /* 0x000000b0cee67810 */ /* 0x000fe40007ffe0ff */
[----:B------:R-:W-:Y:S02]  /*1740*/  SHF.R.S32.HI R8, RZ, 0x1f, R243 ;  /* 0x0000001fff087819 */ /* 0x000fe400000114f3 */
[----:B------:R-:W-:-:S02]  /*1750*/  SHF.R.S32.HI R7, RZ, 0x1f, R242 ;  /* 0x0000001fff077819 */ /* 0x000fc400000114f2 */
[----:B------:R-:W-:Y:S02]  /*1760*/  IADD3 R229, R206, 0xb8, RZ ;  /* 0x000000b8cee57810 */ /* 0x000fe40007ffe0ff */
[----:B------:R-:W-:Y:S02]  /*1770*/  SHF.R.S32.HI R8, RZ, 0x1f, R240 ;  /* 0x0000001fff087819 */ /* 0x000fe400000114f0 */
[----:B------:R-:W-:Y:S02]  /*1780*/  SHF.R.S32.HI R7, RZ, 0x1f, R239 ;  /* 0x0000001fff077819 */ /* 0x000fe400000114ef */
[----:B------:R-:W-:Y:S02]  /*1790*/  IADD3 R226, R225, -0x10, RZ ;  /* 0xfffffff0e1e27810 */ /* 0x000fe40007ffe0ff */
[----:B------:R-:W-:Y:S02]  /*17a0*/  SHF.R.S32.HI R8, RZ, 0x1f, R237 ;  /* 0x0000001fff087819 */ /* 0x000fe400000114ed */
[----:B------:R-:W-:-:S02]  /*17b0*/  SHF.R.S32.HI R7, RZ, 0x1f, R236 ;  /* 0x0000001fff077819 */ /* 0x000fc400000114ec */
[----:B------:R-:W-:Y:S02]  /*17c0*/  @P0 IADD3 R226, R225, 0x10, RZ ;  /* 0x00000010e1e20810 */ /* 0x000fe40007ffe0ff */
[----:B------:R-:W-:Y:S02]  /*17d0*/  SHF.R.S32.HI R8, RZ, 0x1f, R234 ;  /* 0x0000001fff087819 */ /* 0x000fe400000114ea */
        /* <DEDUP_REMOVED lines=8> */
[----:B------:R-:W-:Y:S01]  /*1860*/  LEA R173, R3, 0xc100, 0x1 ;  /* 0x0000c10003ad7811 */ /* 0x000fe200078e08ff */
[----:B------:R-:W-:Y:S01]  /*1870*/  IMAD.IADD R3, R6, 0x1, R226 ;  /* 0x0000000106037824 */ /* 0x000fe200078e02e2 */
[----:B------:R1:W-:Y:S01]  /*1880*/  STL [R1+0x8], R8 ;  /* 0x0000080801007387 */ /* 0x0003e20000100800 */
[----:B------:R-:W-:-:S02]  /*1890*/  IADD3 R250, R206, 0x10, RZ ;  /* 0x00000010cefa7810 */ /* 0x000fc40007ffe0ff */
[----:B------:R-:W-:Y:S01]  /*18a0*/  IADD3 R247, R206, 0x28, RZ ;  /* 0x00000028cef77810 */ /* 0x000fe20007ffe0ff */
[----:B------:R1:W-:Y:S01]  /*18b0*/  STL [R1+0x4], R7 ;  /* 0x0000040701007387 */ /* 0x0003e20000100800 */
[----:B------:R-:W-:Y:S01]  /*18c0*/  LEA R167, R4, 0x100, 0x1 ;  /* 0x0000010004a77811 */ /* 0x000fe200078e08ff */
[----:B------:R-:W-:Y:S01]  /*18d0*/  IMAD.IADD R174, R173, 0x1, R2 ;  /* 0x00000001adae7824 */ /* 0x000fe200078e0202 */
[C---:B------:R-:W-:Y:S01]  /*18e0*/  IADD3 R244, R206.reuse, 0x40, RZ ;  /* 0x00000040cef47810 */ /* 0x040fe20007ffe0ff */
[----:B------:R1:W-:Y:S01]  /*18f0*/  STL [R1], R3 ;  /* 0x0000000301007387 */ /* 0x0003e20000100800 */
[----:B------:R-:W-:Y:S01]  /*1900*/  IADD3 R241, R206, 0x58, RZ ;  /* 0x00000058cef17810 */ /* 0x000fe20007ffe0ff */
[----:B------:R-:W-:Y:S01]  /*1910*/  IMAD.IADD R168, R2, 0x1, R167 ;  /* 0x0000000102a87824 */ /* 0x000fe200078e02a7 */
[----:B------:R-:W-:Y:S02]  /*1920*/  LEA R164, R0, 0x6100, 0x1 ;  /* 0x0000610000a47811 */ /* 0x000fe400078e08ff */
[----:B------:R-:W-:-:S02]  /*1930*/  IADD3 R238, R206, 0x70, RZ ;  /* 0x00000070ceee7810 */ /* 0x000fc40007ffe0ff */
[----:B------:R-:W-:Y:S02]  /*1940*/  SHF.R.S32.HI R9, RZ, 0x1f, R250 ;  /* 0x0000001fff097819 */ /* 0x000fe400000114fa */
[----:B------:R-:W-:Y:S02]  /*1950*/  SEL R0, R10, 0xffffffc0, !P3 ;  /* 0xffffffc00a007807 */ /* 0x000fe40005800000 */
[C---:B------:R-:W-:Y:S02]  /*1960*/  IADD3 R235, R206.reuse, 0x88, RZ ;  /* 0x00000088ceeb7810 */ /* 0x040fe40007ffe0ff */
[----:B------:R-:W-:Y:S01]  /*1970*/  SHF.R.S32.HI R9, RZ, 0x1f, R247 ;  /* 0x0000001fff097819 */ /* 0x000fe200000114f7 */
[----:B------:R-:W-:Y:S01]  /*1980*/  IMAD.IADD R176, R173, 0x1, R0 ;  /* 0x00000001adb07824 */ /* 0x000fe200078e0200 */
        /* <DEDUP_REMOVED lines=9> */
[----:B-1----:R-:W-:Y:S02]  /*1a20*/  SHF.R.S32.HI R9, RZ, 0x1f, R232 ;  /* 0x0000001fff097819 */ /* 0x002fe400000114e8 */
.L_x_1212:
        /* <DEDUP_REMOVED lines=30> */
.L_x_1106:
[----:B------:R-:W-:-:S04]  /*1c10*/  ISETP.NE.U32.AND P1, PT, RZ, c[0x0][0x368], PT ;  /* 0x0000da00ff007a0c */ /* 0x000fc80003f25070 */
[----:B------:R-:W-:-:S13]  /*1c20*/  ISETP.NE.AND.EX P1, PT, RZ, c[0x0][0x36c], PT, P1 ;  /* 0x0000db00ff007a0c */ /* 0x000fda0003f25310 */
[----:B------:R-:W-:Y:S05]  /*1c30*/  @!P1 BRA `(.L_x_1107) ;  /* 0x0000004000009947 */ /* 0x000fea0003800000 */
[----:B-1----:R-:W-:-:S04]  /*1c40*/  IADD3 R2, P1, R220, c[0x0][0x368], RZ ;  /* 0x0000da00dc027a10 */ /* 0x002fc80007f3e0ff */
[----:B------:R-:W-:-:S05]  /*1c50*/  IADD3.X R3, R221, c[0x0][0x36c], RZ, P1, !PT ;  /* 0x0000db00dd037a10 */ /* 0x000fca0000ffe4ff */
[----:B------:R1:W5:Y:S01]  /*1c60*/  LDG.E R0, [R2.64] ;  /* 0x0000000602007981 */ /* 0x000362000c1e1900 */
[----:B------:R-:W-:Y:S05]  /*1c70*/  BRA `(.L_x_1108) ;  /* 0x0000008000007947 */ /* 0x000fea0003800000 */
.L_x_1107:
        /* <DEDUP_REMOVED lines=8> */
.L_x_1108:
[----:B-1----:R-:W-:Y:S01]  /*1d00*/  IMAD.MOV.U32 R2, RZ, RZ, c[0x0][0x2c4] ;  /* 0x0000b100ff027624 */ /* 0x002fe200078e00ff */
[----:B------:R-:W-:Y:S01]  /*1d10*/  BSSY B0, `(.L_x_1109) ;  /* 0x0000039000007945 */ /* 0x000fe20003800000 */
[----:B------:R-:W-:Y:S02]  /*1d20*/  IMAD.SHL.U32 R205, R209, 0x80, RZ ;  /* 0x00000080d1cd7824 */ /* 0x000fe400078e00ff */
[----:B-----5:R-:W-:Y:S01]  /*1d30*/  IMAD.IADD R203, R0, 0x1, -R193 ;  /* 0x0000000100cb7824 */ /* 0x020fe200078e0ac1 */
[----:B------:R-:W-:-:S02]  /*1d40*/  ISETP.NE.AND P4, PT, R2, 0x1, PT ;  /* 0x000000010200780c */ /* 0x000fc40003f85270 */
[----:B------:R-:W-:Y:S02]  /*1d50*/  IADD3 R2, R205, 0x7f, RZ ;  /* 0x0000007fcd027810 */ /* 0x000fe40007ffe0ff */
[----:B------:R-:W-:-:S03]  /*1d60*/  IADD3 R3, R203, 0x40, -R204 ;  /* 0x00000040cb037810 */ /* 0x000fc60007ffe8cc */
[----:B------:R-:W-:-:S06]  /*1d70*/  IMAD.MOV.U32 R0, RZ, RZ, R2 ;  /* 0x000000ffff007224 */ /* 0x000fcc00078e0002 */
[----:B------:R-:W-:Y:S01]  /*1d80*/  @P4 IMAD.HI.U32 R4, R2, c[0x0][0x2c8], RZ ;  /* 0x0000b20002044a27 */ /* 0x000fe200078e00ff */
[----:B------:R-:W-:-:S04]  /*1d90*/  IADD3 R2, R203, 0x3f, RZ ;  /* 0x0000003fcb027810 */ /* 0x000fc80007ffe0ff */
[----:B------:R-:W-:-:S05]  /*1da0*/  @P4 SHF.R.U32.HI R0, RZ, c[0x0][0x2cc], R4 ;  /* 0x0000b300ff004a19 */ /* 0x000fca0000011604 */
[----:B------:R-:W-:Y:S01]  /*1db0*/  IMAD.IADD R0, R3, 0x1, R0 ;  /* 0x0000000103007824 */ /* 0x000fe200078e0200 */
[----:B------:R-:W-:-:S04]  /*1dc0*/  SHF.R.S32.HI R3, RZ, 0x1f, R2 ;  /* 0x0000001fff037819 */ /* 0x000fc80000011402 */
[----:B------:R-:W-:Y:S02]  /*1dd0*/  SHF.R.S32.HI R4, RZ, 0x1f, R0 ;  /* 0x0000001fff047819 */ /* 0x000fe40000011400 */
[----:B------:R-:W-:Y:S02]  /*1de0*/  LEA.HI R2, R3, R2, RZ, 0x6 ;  /* 0x0000000203027211 */ /* 0x000fe400078f30ff */
[----:B------:R-:W-:Y:S02]  /*1df0*/  LEA.HI R0, R4, R0, RZ, 0x6 ;  /* 0x0000000004007211 */ /* 0x000fe400078f30ff */
[----:B------:R-:W-:Y:S02]  /*1e00*/  SHF.R.S32.HI R3, RZ, 0x6, R2 ;  /* 0x00000006ff037819 */ /* 0x000fe40000011402 */
[----:B------:R-:W-:Y:S02]  /*1e10*/  SHF.R.S32.HI R0, RZ, 0x6, R0 ;  /* 0x00000006ff007819 */ /* 0x000fe40000011400 */
[----:B------:R-:W-:-:S02]  /*1e20*/  LOP3.LUT R2, R210, 0xff000000, RZ, 0xc0, !PT ;  /* 0xff000000d2027812 */ /* 0x000fc400078ec0ff */
[----:B------:R-:W-:Y:S02]  /*1e30*/  IMNMX R8, R3, R0, PT ;  /* 0x0000000003087217 */ /* 0x000fe40003800200 */
[----:B------:R-:W-:Y:S02]  /*1e40*/  LOP3.LUT R4, R210, 0xff0000, RZ, 0xc0, !PT ;  /* 0x00ff0000d2047812 */ /* 0x000fe400078ec0ff */
[----:B------:R-:W-:Y:S02]  /*1e50*/  ISETP.GE.AND P1, PT, R8, 0x1, PT ;  /* 0x000000010800780c */ /* 0x000fe40003f26270 */
[----:B------:R-:W-:Y:S01]  /*1e60*/  SHF.R.U32.HI R0, RZ, 0x8, R2 ;  /* 0x00000008ff007819 */ /* 0x000fe20000011602 */
[----:B------:R-:W-:-:S03]  /*1e70*/  IMAD.MOV.U32 R2, RZ, RZ, RZ ;  /* 0x000000ffff027224 */ /* 0x000fc600078e00ff */
[----:B------:R-:W-:-:S04]  /*1e80*/  LEA.HI R0, R4, R0, RZ, 0x10 ;  /* 0x0000000004007211 */ /* 0x000fc800078f80ff */
[----:B------:R-:W-:Y:S02]  /*1e90*/  LOP3.LUT R223, R0, 0xff, RZ, 0xc0, !PT ;  /* 0x000000ff00df7812 */ /* 0x000fe400078ec0ff */
[----:B------:R-:W-:Y:S01]  /*1ea0*/  SHF.R.U32.HI R222, RZ, 0x10, R0 ;  /* 0x00000010ffde7819 */ /* 0x000fe20000011600 */
        /* <DEDUP_REMOVED lines=31> */
.L_x_1110:
[----:B------:R-:W-:Y:S05]  /*20a0*/  BSYNC B0 ;  /* 0x0000000000007941 */ /* 0x000fea0003800000 */
.L_x_1109:
        /* <DEDUP_REMOVED lines=61> */
[----:B------:R-:W-:Y:S01]  /*2480*/  IMAD.IADD R5, R190, 0x1, R205 ;  /* 0x00000001be057824 */ /* 0x000fe200078e02cd */
[----:B------:R-:W-:Y:S02]  /*2490*/  LOP3.LUT R14, R210, 0xffff, RZ, 0xc0, !PT ;  /* 0x0000ffffd20e7812 */ /* 0x000fe400078ec0ff */
[----:B------:R-:W-:Y:S01]  /*24a0*/  SEL R6, R224, RZ, !P0 ;  /* 0x000000ffe0067207 */ /* 0x000fe20004000000 */
[----:B------:R-:W-:Y:S01]  /*24b0*/  IMAD R0, R0, c[0x0][0x178], RZ ;  /* 0x00005e0000007a24 */ /* 0x000fe200078e02ff */
[----:B------:R-:W-:Y:S01]  /*24c0*/  SEL R4, R216, RZ, !P0 ;  /* 0x000000ffd8047207 */ /* 0x000fe20004000000 */
[----:B------:R-:W-:Y:S01]  /*24d0*/  @P4 IMAD.HI.U32 R7, R5, c[0x0][0x2c8], RZ ;  /* 0x0000b20005074a27 */ /* 0x000fe200078e00ff */
[----:B------:R-:W-:Y:S02]  /*24e0*/  ISETP.GE.AND P6, PT, R182, c[0x0][0x198], PT ;  /* 0x00006600b6007a0c */ /* 0x000fe40003fc6270 */
[----:B------:R-:W-:Y:S01]  /*24f0*/  ISETP.GE.AND P5, PT, R187, c[0x0][0x198], PT ;  /* 0x00006600bb007a0c */ /* 0x000fe20003fa6270 */
[----:B------:R-:W-:Y:S01]  /*2500*/  IMAD R0, R11, c[0x0][0x17c], R0 ;  /* 0x00005f000b007a24 */ /* 0x000fe200078e0200 */
[----:B------:R-:W-:Y:S01]  /*2510*/  ISETP.GE.AND P3, PT, R188, c[0x0][0x198], PT ;  /* 0x00006600bc007a0c */ /* 0x000fe20003f66270 */
[----:B------:R-:W-:Y:S01]  /*2520*/  IMAD R6, R6, c[0x0][0x1c0], RZ ;  /* 0x0000700006067a24 */ /* 0x000fe200078e02ff */
[----:B------:R-:W-:-:S03]  /*2530*/  IADD3 R100, R209, -0x1, RZ ;  /* 0xffffffffd1647810 */ /* 0x000fc60007ffe0ff */
[----:B------:R-:W-:Y:S02]  /*2540*/  IMAD R6, R4, c[0x0][0x1c4], R6 ;  /* 0x0000710004067a24 */ /* 0x000fe400078e0206 */
[----:B-1----:R-:W-:-:S04]  /*2550*/  IMAD.WIDE.U32 R2, R11, c[0x0][0x178], RZ ;  /* 0x00005e000b027a25 */ /* 0x002fc800078e00ff */
[----:B------:R-:W-:Y:S01]  /*2560*/  IMAD.IADD R3, R3, 0x1, R0 ;  /* 0x0000000103037824 */ /* 0x000fe200078e0200 */
        /* <DEDUP_REMOVED lines=23> */
.L_x_1217:
[----:B------:R-:W-:Y:S05]  /*26e0*/  BRA.DIV ~URZ, `(.L_x_1113) ;  /* 0x0000f1627f007947 */ /* 0x000fea000b800000 */
[----:B------:R3:W4:Y:S02]  /*26f0*/  SHFL.IDX PT, R0, R12, RZ, 0x181f ;  /* 0x00181fff0c007589 */ /* 0x00072400000e0000 */
.L_x_1218:
[----:B------:R-:W-:Y:S01]  /*2700*/  IMAD R11, R204, c[0x0][0x2c4], RZ ;  /* 0x0000b100cc0b7a24 */ /* 0x000fe200078e02ff */
[----:B------:R-:W-:Y:S01]  /*2710*/  IADD3 R10, R207, R205, RZ ;  /* 0x000000cdcf0a7210 */ /* 0x000fe20007ffe0ff */
        /* <DEDUP_REMOVED lines=18> */
.L_x_1115:
[----:B------:R-:W-:Y:S05]  /*2840*/  BSYNC B0 ;  /* 0x0000000000007941 */ /* 0x000fea0003800000 */
.L_x_1114:
[----:B------:R-:W-:Y:S05]  /*2850*/  BRA.DIV ~URZ, `(.L_x_1116) ;  /* 0x0000f0627f007947 */ /* 0x000fea000b800000 */
[----:B--2---:R2:W1:Y:S04]  /*2860*/  SHFL.IDX PT, R8, R9, 0x1, 0x181f ;  /* 0x00381f0009087f89 */ /* 0x00446800000e0000 */
[----:B----4-:R2:W4:Y:S02]  /*2870*/  SHFL.IDX PT, R0, R12, 0x1, 0x181f ;  /* 0x00381f000c007f89 */ /* 0x01052400000e0000 */
.L_x_1219:
        /* <DEDUP_REMOVED lines=19> */
.L_x_1118:
[----:B------:R-:W-:Y:S05]  /*29b0*/  BSYNC B0 ;  /* 0x0000000000007941 */ /* 0x000fea0003800000 */
.L_x_1117:
[----:B------:R-:W-:Y:S05]  /*29c0*/  BRA.DIV ~URZ, `(.L_x_1119) ;  /* 0x0000efc27f007947 */ /* 0x000fea000b800000 */
[----:B-1----:R1:W2:Y:S02]  /*29d0*/  SHFL.IDX PT, R8, R9, 0x2, 0x181f ;  /* 0x00581f0009087f89 */ /* 0x0022a400000e0000 */
.L_x_1220:
[----:B------:R-:W-:Y:S05]  /*29e0*/  BRA.DIV ~URZ, `(.L_x_1120) ;  /* 0x0000f0127f007947 */ /* 0x000fea000b800000 */
[----:B----4-:R4:W1:Y:S02]  /*29f0*/  SHFL.IDX PT, R0, R12, 0x2, 0x181f ;  /* 0x00581f000c007f89 */ /* 0x01086400000e0000 */
.L_x_1221:
        /* <DEDUP_REMOVED lines=19> */
.L_x_1122:
[----:B------:R-:W-:Y:S05]  /*2b30*/  BSYNC B0 ;  /* 0x0000000000007941 */ /* 0x000fea0003800000 */
.L_x_1121:
[----:B------:R-:W-:Y:S05]  /*2b40*/  BRA.DIV ~URZ, `(.L_x_1123) ;  /* 0x0000ef227f007947 */ /* 0x000fea000b800000 */
[----:B--2---:R2:W3:Y:S04]  /*2b50*/  SHFL.IDX PT, R8, R9, 0x3, 0x181f ;  /* 0x00781f0009087f89 */ /* 0x0044e800000e0000 */
[----:B-1----:R2:W1:Y:S02]  /*2b60*/  SHFL.IDX PT, R0, R12, 0x3, 0x181f ;  /* 0x00781f000c007f89 */ /* 0x00246400000e0000 */
.L_x_1222:
[----:B------:R-:W-:Y:S01]  /*2b70*/  IADD3 R2, R10, 0x60, RZ ;  /* 0x000000600a027810 */ /* 0x000fe20007ffe0ff */
[----:B-----5:R-:W-:Y:S01]  /*2b80*/  IMAD.WIDE.U32 R196, R13, c[0x0][0x2b0], RZ ;  /* 0x0000ac000dc47a25 */ /* 0x020fe200078e00ff */
[----:B------:R-:W-:-:S02]  /*2b90*/  SHF.R.S32.HI R21, RZ, 0x1f, R182 ;  /* 0x0000001fff157819 */ /* 0x000fc400000114b6 */
[----:B------:R-:W-:Y:S02]  /*2ba0*/  ISETP.GE.AND P2, PT, R2, R11, PT ;  /* 0x0000000b0200720c */ /* 0x000fe40003f46270 */
        /* <DEDUP_REMOVED lines=22> */
[----:B-1----:R-:W-:-:S02]  /*2d10*/  IMAD R2, R100, 0x40, R190 ;  /* 0x0000004064027824 */ /* 0x002fc400078e02be */
[----:B------:R-:W-:Y:S01]  /*2d20*/  IMAD.MOV.U32 R178, RZ, RZ, RZ ;  /* 0x000000ffffb27224 */ /* 0x000fe200078e00ff */
[----:B------:R-:W-:Y:S02]  /*2d30*/  ISETP.NE.AND P3, PT, R0, 0x1, PT ;  /* 0x000000010000780c */ /* 0x000fe40003f65270 */
[C---:B------:R-:W-:Y:S01]  /*2d40*/  ISETP.GE.AND P1, PT, R2.reuse, R203, PT ;  /* 0x000000cb0200720c */ /* 0x040fe20003f26270 */
[----:B------:R-:W-:-:S03]  /*2d50*/  IMAD.IADD R2, R2, 0x1, R193 ;  /* 0x0000000102027824 */ /* 0x000fc600078e02c1 */
[----:B------:R-:W-:Y:S02]  /*2d60*/  ISETP.GT.OR P1, PT, R190, 0x3f, P1 ;  /* 0x0000003fbe00780c */ /* 0x000fe40000f24670 */
[----:B------:R-:W-:-:S05]  /*2d70*/  MOV R0, R2 ;  /* 0x0000000200007202 */ /* 0x000fca0000000f00 */
[----:B------:R-:W-:-:S05]  /*2d80*/  @P3 IMAD.HI.U32 R3, R2, c[0x0][0x2bc], RZ ;  /* 0x0000af0002033a27 */ /* 0x000fca00078e00ff */
[----:B------:R-:W-:-:S04]  /*2d90*/  @P3 SHF.R.U32.HI R0, RZ, c[0x0][0x2c0], R3 ;  /* 0x0000b000ff003a19 */ /* 0x000fc80000011603 */
[----:B------:R-:W-:-:S04]  /*2da0*/  @!P1 IADD3 R3, P0, R0, R196, RZ ;  /* 0x000000c400039210 */ /* 0x000fc80007f1e0ff */
[----:B------:R-:W-:Y:S02]  /*2db0*/  @!P1 LEA.HI.X.SX32 R5, R0, R201, 0x1, P0 ;  /* 0x000000c900059211 */ /* 0x000fe400000f0eff */
[----:B------:R-:W-:-:S04]  /*2dc0*/  @!P1 LEA R4, P0, R3, c[0x0][0x2a0], 0x2 ;  /* 0x0000a80003049a11 */ /* 0x000fc800078010ff */
[----:B------:R-:W-:-:S05]  /*2dd0*/  @!P1 LEA.HI.X R5, R3, c[0x0][0x2a4], R5, 0x2, P0 ;  /* 0x0000a90003059a11 */ /* 0x000fca00000f1405 */
[----:B------:R-:W3:Y:S01]  /*2de0*/  @!P1 LDG.E R178, [R4.64] ;  /* 0x0000000604b29981 */ /* 0x000ee2000c1e1900 */
[----:B------:R-:W-:Y:S01]  /*2df0*/  IMAD.MOV R0, RZ, RZ, -R0 ;  /* 0x000000ffff007224 */ /* 0x000fe200078e0a00 */
[----:B------:R-:W-:Y:S01]  /*2e00*/  SHF.L.U64.HI R101, R182, 0x1, R21 ;  /* 0x00000001b6657819 */ /* 0x000fe20000010215 */
[----:B------:R-:W-:Y:S01]  /*2e10*/  IMAD.WIDE.U32 R194, R14, c[0x0][0x1e8], RZ ;  /* 0x00007a000ec27a25 */ /* 0x000fe200078e00ff */
[----:B------:R-:W-:Y:S01]  /*2e20*/  IADD3 R103, R164, 0x20, RZ ;  /* 0x00000020a4677810 */ /* 0x000fe20007ffe0ff */
[----:B------:R-:W-:Y:S01]  /*2e30*/  BSSY B0, `(.L_x_1124) ;  /* 0x0000197000007945 */ /* 0x000fe20003800000 */
[C---:B------:R-:W-:Y:S01]  /*2e40*/  SHF.L.U32 R107, R187.reuse, 0x1, RZ ;  /* 0x00000001bb6b7819 */ /* 0x040fe200000006ff */
[----:B------:R-:W-:Y:S01]  /*2e50*/  IMAD R181, R0, c[0x0][0x2b8], R2 ;  /* 0x0000ae0000b57a24 */ /* 0x000fe200078e0202 */
[----:B------:R-:W-:Y:S01]  /*2e60*/  SHF.L.U64.HI R104, R188, 0x1, R15 ;  /* 0x00000001bc687819 */ /* 0x000fe2000001020f */
[----:B------:R-:W-:Y:S01]  /*2e70*/  IMAD R200, R14, c[0x0][0x1ec], R195 ;  /* 0x00007b000ec87a24 */ /* 0x000fe200078e02c3 */
[----:B------:R-:W-:Y:S01]  /*2e80*/  SHF.L.U64.HI R102, R187, 0x1, R20 ;  /* 0x00000001bb667819 */ /* 0x000fe20000010214 */
[----:B------:R-:W-:Y:S01]  /*2e90*/  IMAD.WIDE.U32 R2, R181, c[0x0][0x1e0], RZ ;  /* 0x00007800b5027a25 */ /* 0x000fe200078e00ff */
[----:B--2---:R-:W-:-:S03]  /*2ea0*/  SHF.R.S32.HI R9, RZ, 0x1f, R181 ;  /* 0x0000001fff097819 */ /* 0x004fc600000114b5 */
[----:B------:R-:W-:Y:S02]  /*2eb0*/  IMAD R105, R100, -0x40, R203 ;  /* 0xffffffc064697824 */ /* 0x000fe400078e02cb */
[----:B------:R-:W-:Y:S02]  /*2ec0*/  IMAD R0, R9, c[0x0][0x1e0], RZ ;  /* 0x0000780009007a24 */ /* 0x000fe400078e02ff */
[----:B------:R-:W-:Y:S01]  /*2ed0*/  IMAD.WIDE.U32 R198, R14, c[0x0][0x210], RZ ;  /* 0x000084000ec67a25 */ /* 0x000fe200078e00ff */
[----:B------:R-:W-:-:S03]  /*2ee0*/  IADD3 R13, -R207, R105, RZ ;  /* 0x00000069cf0d7210 */ /* 0x000fc60007ffe1ff */
[----:B------:R-:W-:Y:S01]  /*2ef0*/  IMAD R0, R181, c[0x0][0x1e4], R0 ;  /* 0x00007900b5007a24 */ /* 0x000fe200078e0200 */
[C---:B------:R-:W-:Y:S01]  /*2f00*/  ISETP.GE.AND P2, PT, R13.reuse, 0x1, PT ;  /* 0x000000010d00780c */ /* 0x040fe20003f46270 */
[----:B------:R-:W-:Y:S01]  /*2f10*/  IMAD R202, R14, c[0x0][0x214], R199 ;  /* 0x000085000eca7a24 */ /* 0x000fe200078e02c7 */
[----:B------:R-:W-:Y:S01]  /*2f20*/  ISETP.GE.AND P6, PT, R13, 0x21, PT ;  /* 0x000000210d00780c */ /* 0x000fe20003fc6270 */
[----:B------:R-:W-:Y:S02]  /*2f30*/  IMAD.IADD R3, R3, 0x1, R0 ;  /* 0x0000000103037824 */ /* 0x000fe400078e0200 */
[----:B------:R-:W-:Y:S02]  /*2f40*/  IMAD.SHL.U32 R106, R182, 0x2, RZ ;  /* 0x00000002b66a7824 */ /* 0x000fe400078e00ff */
[----:B------:R-:W-:-:S06]  /*2f50*/  IMAD.SHL.U32 R108, R188, 0x2, RZ ;  /* 0x00000002bc6c7824 */ /* 0x000fcc00078e00ff */
[----:B------:R-:W-:Y:S02]  /*2f60*/  @P2 ISETP.GE.AND P1, PT, R182, c[0x0][0x1d4], PT ;  /* 0x00007500b6002a0c */ /* 0x000fe40003f26270 */
[----:B------:R-:W-:Y:S02]  /*2f70*/  @P2 ISETP.GE.AND P5, PT, R187, c[0x0][0x1d4], PT ;  /* 0x00007500bb002a0c */ /* 0x000fe40003fa6270 */
[----:B---3--:R-:W-:Y:S01]  /*2f80*/  SHF.R.S32.HI R10, RZ, 0x1f, R178 ;  /* 0x0000001fff0a7819 */ /* 0x008fe200000114b2 */
[----:B------:R-:W-:-:S04]  /*2f90*/  IMAD.WIDE.U32 R2, R178, c[0x0][0x1f0], R2 ;  /* 0x00007c00b2027a25 */ /* 0x000fc800078e0002 */
[----:B------:R-:W-:-:S04]  /*2fa0*/  IMAD R0, R10, c[0x0][0x1f0], RZ ;  /* 0x00007c000a007a24 */ /* 0x000fc800078e02ff */
[----:B------:R-:W-:Y:S01]  /*2fb0*/  IMAD R4, R178, c[0x0][0x1f4], R0 ;  /* 0x00007d00b2047a24 */ /* 0x000fe200078e0200 */
[----:B------:R-:W-:-:S04]  /*2fc0*/  IADD3 R0, P0, R2, R194, RZ ;  /* 0x000000c202007210 */ /* 0x000fc80007f1e0ff */
[----:B------:R-:W-:Y:S02]  /*2fd0*/  IADD3.X R2, R200, R3, R4, P0, !PT ;  /* 0x00000003c8027210 */ /* 0x000fe400007fe404 */
[----:B------:R-:W-:-:S04]  /*2fe0*/  LEA R3, P0, R0, c[0x0][0x1c8], 0x1 ;  /* 0x0000720000037a11 */ /* 0x000fc800078008ff */
[----:B------:R-:W-:Y:S02]  /*2ff0*/  LEA.HI.X R5, R0, c[0x0][0x1cc], R2, 0x1, P0 ;  /* 0x0000730000057a11 */ /* 0x000fe400000f0c02 */
[----:B------:R-:W1:Y:S04]  /*3000*/  SHFL.IDX PT, R0, R3, RZ, 0x181f ;  /* 0x00181fff03007589 */ /* 0x000e6800000e0000 */
[----:B------:R-:W2:Y:S04]  /*3010*/  SHFL.IDX PT, R2, R5, RZ, 0x181f ;  /* 0x00181fff05027589 */ /* 0x000ea800000e0000 */
[----:B------:R-:W3:Y:S04]  /*3020*/  SHFL.IDX PT, R3, R3, 0x1, 0x181f ;  /* 0x00381f0003037f89 */ /* 0x000ee800000e0000 */
[----:B------:R2:W5:Y:S01]  /*3030*/  SHFL.IDX PT, R8, R5, 0x1, 0x181f ;  /* 0x00381f0005087f89 */ /* 0x00056200000e0000 */
[----:B-1----:R-:W-:-:S04]  /*3040*/  @P2 LEA R4, P0, R182, R0, 0x1 ;  /* 0x00000000b6042211 */ /* 0x002fc800078008ff */
[----:B--2---:R-:W-:Y:S02]  /*3050*/  @P2 LEA.HI.X R5, R182, R2, R21, 0x1, P0 ;  /* 0x00000002b6052211 */ /* 0x004fe400000f0c15 */
[----:B------:R-:W-:-:S03]  /*3060*/  @P2 LEA R6, P0, R187, R0, 0x1 ;  /* 0x00000000bb062211 */ /* 0x000fc600078008ff */
[----:B------:R1:W-:Y:S01]  /*3070*/  @P2 LDGSTS.E.BYPASS.LTC128B.128 [R179+0x6100], [R4.64], !P1 ;  /* 0x0610000004b32fae */ /* 0x0003e2000c901d46 */
[----:B------:R-:W-:Y:S02]  /*3080*/  @P2 ISETP.GE.AND P1, PT, R188, c[0x0][0x1d4], PT ;  /* 0x00007500bc002a0c */ /* 0x000fe40003f26270 */
[----:B------:R-:W-:-:S05]  /*3090*/  @P2 LEA.HI.X R7, R187, R2, R20, 0x1, P0 ;  /* 0x00000002bb072211 */ /* 0x000fca00000f0c14 */
[----:B------:R3:W-:Y:S01]  /*30a0*/  @P2 LDGSTS.E.BYPASS.LTC128B.128 [R179+0x8100], [R6.64], !P5 ;  /* 0x0810000006b32fae */ /* 0x0007e2000e901d46 */
[----:B-1----:R-:W-:Y:S01]  /*30b0*/  @P2 LEA R4, P0, R188, R0, 0x1 ;  /* 0x00000000bc042211 */ /* 0x002fe200078008ff */
[----:B------:R-:W-:-:S03]  /*30c0*/  IMAD R0, R9, c[0x0][0x208], RZ ;  /* 0x0000820009007a24 */ /* 0x000fc600078e02ff */
[----:B------:R-:W-:Y:S01]  /*30d0*/  @P2 LEA.HI.X R5, R188, R2, R15, 0x1, P0 ;  /* 0x00000002bc052211 */ /* 0x000fe200000f0c0f */
[----:B------:R-:W-:Y:S01]  /*30e0*/  IMAD R0, R181, c[0x0][0x20c], R0 ;  /* 0x00008300b5007a24 */ /* 0x000fe200078e0200 */
[----:B---3--:R-:W-:-:S03]  /*30f0*/  @P6 LEA R6, P0, R182, R3, 0x1 ;  /* 0x00000003b6066211 */ /* 0x008fc600078008ff */
[----:B------:R1:W-:Y:S01]  /*3100*/  @P2 LDGSTS.E.BYPASS.LTC128B.128 [R179+0xa100], [R4.64], !P1 ;  /* 0x0a10000004b32fae */ /* 0x0003e2000c901d46 */
[C---:B------:R-:W-:Y:S02]  /*3110*/  @P6 ISETP.GE.AND P2, PT, R182.reuse, c[0x0][0x1d4], PT ;  /* 0x00007500b6006a0c */ /* 0x040fe40003f46270 */
[----:B------:R-:W-:Y:S02]  /*3120*/  @P6 ISETP.GE.AND P1, PT, R187, c[0x0][0x1d4], PT ;  /* 0x00007500bb006a0c */ /* 0x000fe40003f26270 */
[----:B-----5:R-:W-:Y:S02]  /*3130*/  @P6 LEA.HI.X R7, R182, R8, R21, 0x1, P0 ;  /* 0x00000008b6076211 */ /* 0x020fe400000f0c15 */
[----:B------:R-:W-:-:S07]  /*3140*/  @P6 ISETP.GE.AND P0, PT, R188, c[0x0][0x1d4], PT ;  /* 0x00007500bc006a0c */ /* 0x000fce0003f06270 */
[----:B------:R2:W-:Y:S01]  /*3150*/  @P6 LDGSTS.E.BYPASS.LTC128B.128 [R179+0x7100], [R6.64], !P2 ;  /* 0x0710000006b36fae */ /* 0x0005e2000d101d46 */
[----:B-1----:R-:W-:-:S04]  /*3160*/  @P6 LEA R4, P5, R187, R3, 0x1 ;  /* 0x00000003bb046211 */ /* 0x002fc800078a08ff */
[----:B------:R-:W-:Y:S02]  /*3170*/  @P6 LEA.HI.X R5, R187, R8, R20, 0x1, P5 ;  /* 0x00000008bb056211 */ /* 0x000fe400028f0c14 */
[----:B------:R-:W-:-:S03]  /*3180*/  @P6 LEA R2, P5, R188, R3, 0x1 ;  /* 0x00000003bc026211 */ /* 0x000fc600078a08ff */
[----:B------:R2:W-:Y:S01]  /*3190*/  @P6 LDGSTS.E.BYPASS.LTC128B.128 [R179+0x9100], [R4.64], !P1 ;  /* 0x0910000004b36fae */ /* 0x0005e2000c901d46 */
[----:B------:R-:W-:-:S05]  /*31a0*/  @P6 LEA.HI.X R3, R188, R8, R15, 0x1, P5 ;  /* 0x00000008bc036211 */ /* 0x000fca00028f0c0f */
[----:B------:R1:W-:Y:S04]  /*31b0*/  @P6 LDGSTS.E.BYPASS.LTC128B.128 [R179+0xb100], [R2.64], !P0 ;  /* 0x0b10000002b36fae */ /* 0x0003e8000c101d46 */
[----:B------:R-:W0:Y:S01]  /*31c0*/  LDGDEPBAR ;  /* 0x00000000000079af */ /* 0x000e220000000000 */
[----:B-1----:R-:W-:Y:S01]  /*31d0*/  IMAD.WIDE.U32 R2, R181, c[0x0][0x208], RZ ;  /* 0x00008200b5027a25 */ /* 0x002fe200078e00ff */
[----:B------:R-:W-:-:S04]  /*31e0*/  DEPBAR.LE SB0, 0x1 ;  /* 0x000080400000791a */ /* 0x000fc80000000000 */
[----:B------:R-:W-:-:S04]  /*31f0*/  DEPBAR.LE SB0, 0x0 ;  /* 0x000080000000791a */ /* 0x000fc80000000000 */
[----:B------:R-:W-:Y:S01]  /*3200*/  BAR.SYNC.DEFER_BLOCKING 0x0 ;  /* 0x0000000000007b1d */ /* 0x000fe20000010000 */
[----:B------:R-:W-:Y:S02]  /*3210*/  IMAD.IADD R3, R3, 0x1, R0 ;  /* 0x0000000103037824 */ /* 0x000fe400078e0200 */
[----:B------:R-:W-:Y:S02]  /*3220*/  IMAD R0, R10, c[0x0][0x218], RZ ;  /* 0x000086000a007a24 */ /* 0x000fe400078e02ff */
[----:B------:R-:W-:-:S04]  /*3230*/  IMAD.WIDE.U32 R2, R178, c[0x0][0x218], R2 ;  /* 0x00008600b2027a25 */ /* 0x000fc800078e0002 */
[----:B------:R-:W-:Y:S01]  /*3240*/  IMAD R8, R178, c[0x0][0x21c], R0 ;  /* 0x00008700b2087a24 */ /* 0x000fe200078e0200 */
[----:B------:R-:W-:-:S04]  /*3250*/  IADD3 R0, P0, R2, R198, RZ ;  /* 0x000000c602007210 */ /* 0x000fc80007f1e0ff */
[----:B------:R-:W-:Y:S02]  /*3260*/  IADD3.X R3, R202, R3, R8, P0, !PT ;  /* 0x00000003ca037210 */ /* 0x000fe400007fe408 */
[----:B------:R-:W-:-:S04]  /*3270*/  LEA R2, P0, R0, c[0x0][0x1f8], 0x1 ;  /* 0x00007e0000027a11 */ /* 0x000fc800078008ff */
[----:B------:R-:W-:Y:S02]  /*3280*/  LEA.HI.X R8, R0, c[0x0][0x1fc], R3, 0x1, P0 ;  /* 0x00007f0000087a11 */ /* 0x000fe400000f0c03 */
[----:B------:R-:W1:Y:S01]  /*3290*/  SHFL.IDX PT, R0, R2, RZ, 0x181f ;  /* 0x00181fff02007589 */ /* 0x000e6200000e0000 */
[----:B------:R-:W-:Y:S02]  /*32a0*/  R2P PR, R191, 0x6 ;  /* 0x00000006bf007804 */ /* 0x000fe40000000000 */
[----:B------:R-:W-:Y:S01]  /*32b0*/  ISETP.GE.AND P5, PT, R182, c[0x0][0x1d4], PT ;  /* 0x00007500b6007a0c */ /* 0x000fe20003fa6270 */
[----:B--2---:R-:W-:Y:S04]  /*32c0*/  LDSM.16.M88.4 R4, [R173] ;  /* 0x00000000ad04783b */ /* 0x004fe80000000200 */
[----:B------:R-:W-:Y:S04]  /*32d0*/  LDSM.16.M88.4 R16, [R164] ;  /* 0x00000000a410783b */ /* 0x000fe80000000200 */
[----:B------:R-:W2:Y:S02]  /*32e0*/  SHFL.IDX PT, R3, R8, RZ, 0x181f ;  /* 0x00181fff08037589 */ /* 0x000ea400000e0000 */
[----:B------:R-:W-:-:S02]  /*32f0*/  @P1 IADD3 R103, R164, -0x20, RZ ;  /* 0xffffffe0a4671810 */ /* 0x000fc40007ffe0ff */
[----:B------:R-:W3:Y:S04]  /*3300*/  SHFL.IDX PT, R2, R2, 0x1, 0x181f ;  /* 0x00381f0002027f89 */ /* 0x000ee800000e0000 */
[----:B------:R-:W-:Y:S04]  /*3310*/  LDSM.16.M88.4 R40, [R164+0x800] ;  /* 0x00080000a428783b */ /* 0x000fe80000000200 */
[----:B----4-:R-:W4:Y:S01]  /*3320*/  SHFL.IDX PT, R12, R8, 0x1, 0x181f ;  /* 0x00381f00080c7f89 */ /* 0x010f2200000e0000 */
[----:B-1----:R-:W-:-:S03]  /*3330*/  IADD3 R14, P1, R0, R108, RZ ;  /* 0x0000006c000e7210 */ /* 0x002fc60007f3e0ff */
[----:B------:R-:W1:Y:S04]  /*3340*/  LDSM.16.M88.4 R32, [R164+0x1000] ;  /* 0x00100000a420783b */ /* 0x000e680000000200 */
[----:B------:R-:W5:Y:S01]  /*3350*/  LDSM.16.M88.4 R24, [R164+0x1800] ;  /* 0x00180000a418783b */ /* 0x000f620000000200 */
[----:B--2---:R-:W-:-:S03]  /*3360*/  IMAD.X R15, R3, 0x1, R104, P1 ;  /* 0x00000001030f7824 */ /* 0x004fc600008e0668 */
[----:B------:R-:W-:Y:S01]  /*3370*/  LDSM.16.M88.4 R8, [R174] ;  /* 0x00000000ae08783b */ /* 0x000fe20000000200 */
[----:B---3--:R-:W-:-:S03]  /*3380*/  IADD3 R20, P1, R2, R107, RZ ;  /* 0x0000006b02147210 */ /* 0x008fc60007f3e0ff */
[----:B------:R-:W2:Y:S04]  /*3390*/  LDSM.16.M88.4 R36, [R103] ;  /* 0x000000006724783b */ /* 0x000ea80000000200 */
[----:B------:R-:W-:Y:S01]  /*33a0*/  LDSM.16.M88.4 R72, [R103+0x1000] ;  /* 0x001000006748783b */ /* 0x000fe20000000200 */
[C---:B------:R-:W-:Y:S01]  /*33b0*/  HMMA.16816.F32 R44, R4.reuse, R18, RZ ;  /* 0x00000012042c723c */ /* 0x040fe200000018ff */
[----:B----4-:R-:W-:Y:S02]  /*33c0*/  IADD3.X R21, R12, R102, RZ, P1, !PT ;  /* 0x000000660c157210 */ /* 0x010fe40000ffe4ff */
[----:B------:R-:W-:Y:S04]  /*33d0*/  LDSM.16.M88.4 R88, [R103+0x1800] ;  /* 0x001800006758783b */ /* 0x000fe80000000200 */
[-C--:B------:R-:W-:Y:S01]  /*33e0*/  IADD3 R18, P0, R0, R106.reuse, RZ ;  /* 0x0000006a00127210 */ /* 0x080fe20007f1e0ff */
[----:B------:R-:W-:Y:S04]  /*33f0*/  HMMA.16816.F32 R28, R4, R16, RZ ;  /* 0x00000010041c723c */ /* 0x000fe800000018ff */
[----:B------:R-:W-:Y:S01]  /*3400*/  IMAD.X R19, R3, 0x1, R101, P0 ;  /* 0x0000000103137824 */ /* 0x000fe200000e0665 */
[----:B------:R-:W-:-:S02]  /*3410*/  IADD3 R22, P0, R2, R106, RZ ;  /* 0x0000006a02167210 */ /* 0x000fc40007f1e0ff */
[----:B------:R-:W-:Y:S01]  /*3420*/  IADD3 R16, P6, R0, R107, RZ ;  /* 0x0000006b00107210 */ /* 0x000fe20007fde0ff */
[C---:B------:R-:W-:Y:S01]  /*3430*/  HMMA.16816.F32 R48, R4.reuse, R40, RZ ;  /* 0x000000280430723c */ /* 0x040fe200000018ff */
[----:B------:R-:W-:Y:S02]  /*3440*/  IMAD.MOV.U32 R0, RZ, RZ, 0x40 ;  /* 0x00000040ff007424 */ /* 0x000fe400078e00ff */
[----:B------:R-:W-:Y:S01]  /*3450*/  IADD3.X R17, R3, R102, RZ, P6, !PT ;  /* 0x0000006603117210 */ /* 0x000fe200037fe4ff */
[----:B------:R-:W-:Y:S01]  /*3460*/  IMAD.X R23, R12, 0x1, R101, P0 ;  /* 0x000000010c177824 */ /* 0x000fe200000e0665 */
[----:B------:R-:W-:Y:S02]  /*3470*/  ISETP.GE.AND P6, PT, R187, c[0x0][0x1d4], PT ;  /* 0x00007500bb007a0c */ /* 0x000fe40003fc6270 */
[C---:B------:R-:W-:Y:S01]  /*3480*/  ISETP.LT.OR P0, PT, R13.reuse, 0x1, P5 ;  /* 0x000000010d00780c */ /* 0x040fe20002f01670 */
[----:B------:R-:W-:Y:S01]  /*3490*/  HMMA.16816.F32 R52, R4, R42, RZ ;  /* 0x0000002a0434723c */ /* 0x000fe200000018ff */
[C---:B------:R-:W-:Y:S01]  /*34a0*/  ISETP.LT.OR P1, PT, R13.reuse, 0x1, P6 ;  /* 0x000000010d00780c */ /* 0x040fe20003721670 */
[----:B------:R-:W3:Y:S01]  /*34b0*/  LDSM.16.M88.4 R40, [R103+0x800] ;  /* 0x000800006728783b */ /* 0x000ee20000000200 */
[----:B------:R-:W-:-:S02]  /*34c0*/  ISETP.LT.OR P5, PT, R13, 0x21, P5 ;  /* 0x000000210d00780c */ /* 0x000fc40002fa1670 */
[----:B------:R-:W-:Y:S02]  /*34d0*/  ISETP.LT.OR P6, PT, R13, 0x21, P6 ;  /* 0x000000210d00780c */ /* 0x000fe400037c1670 */
[----:B------:R-:W-:Y:S01]  /*34e0*/  SEL R0, R0, 0xffffffc0, !P2 ;  /* 0xffffffc000007807 */ /* 0x000fe20005000000 */
[----:B-1----:R-:W-:Y:S03]  /*34f0*/  HMMA.16816.F32 R56, R4, R32, RZ ;  /* 0x000000200438723c */ /* 0x002fe600000018ff */
[----:B------:R-:W-:Y:S01]  /*3500*/  IADD3 R166, R164, R0, RZ ;  /* 0x00000000a4a67210 */ /* 0x000fe20007ffe0ff */
[----:B------:R-:W-:Y:S01]  /*3510*/  @!PT LDS RZ, [RZ] ;  /* 0x00000000fffff984 */ /* 0x000fe20000000800 */
[----:B------:R-:W-:Y:S01]  /*3520*/  @!PT LDS RZ, [RZ] ;  /* 0x00000000fffff984 */ /* 0x000fe20000000800 */
[----:B------:R-:W-:Y:S01]  /*3530*/  @!PT LDS RZ, [RZ] ;  /* 0x00000000fffff984 */ /* 0x000fe20000000800 */
[----:B------:R1:W-:Y:S01]  /*3540*/  LDGSTS.E.BYPASS.LTC128B.128 [R179+0x100], [R18.64], !P0 ;  /* 0x0010000012b37fae */ /* 0x0003e2000c101d46 */
[----:B------:R-:W-:-:S03]  /*3550*/  ISETP.GE.AND P0, PT, R188, c[0x0][0x1d4], PT ;  /* 0x00007500bc007a0c */ /* 0x000fc60003f06270 */
[----:B------:R1:W-:Y:S01]  /*3560*/  LDGSTS.E.BYPASS.LTC128B.128 [R179+0x2100], [R16.64], !P1 ;  /* 0x0210000010b37fae */ /* 0x0003e2000c901d46 */
[C---:B------:R-:W-:Y:S01]  /*3570*/  ISETP.LT.OR P1, PT, R13.reuse, 0x1, P0 ;  /* 0x000000010d00780c */ /* 0x040fe20000721670 */
[----:B------:R-:W-:Y:S01]  /*3580*/  HMMA.16816.F32 R68, R4, R34, RZ ;  /* 0x000000220444723c */ /* 0x000fe200000018ff */
[----:B------:R-:W-:-:S07]  /*3590*/  ISETP.LT.OR P0, PT, R13, 0x21, P0 ;  /* 0x000000210d00780c */ /* 0x000fce0000701670 */
[----:B-----5:R-:W-:Y:S04]  /*35a0*/  HMMA.16816.F32 R76, R4, R24, RZ ;  /* 0x00000018044c723c */ /* 0x020fe800000018ff */
[----:B------:R4:W-:Y:S01]  /*35b0*/  LDGSTS.E.BYPASS.LTC128B.128 [R179+0x4100], [R14.64], !P1 ;  /* 0x041000000eb37fae */ /* 0x0009e2000c901d46 */
[----:B------:R-:W-:-:S03]  /*35c0*/  IADD3 R2, P1, R2, R108, RZ ;  /* 0x0000006c02027210 */ /* 0x000fc60007f3e0ff */
[----:B------:R5:W-:Y:S01]  /*35d0*/  LDGSTS.E.BYPASS.LTC128B.128 [R179+0x1100], [R22.64], !P5 ;  /* 0x0110000016b37fae */ /* 0x000be2000e901d46 */
[----:B------:R-:W-:Y:S01]  /*35e0*/  HMMA.16816.F32 R64, R4, R26, RZ ;  /* 0x0000001a0440723c */ /* 0x000fe200000018ff */
[----:B------:R-:W-:Y:S01]  /*35f0*/  IMAD.X R3, R12, 0x1, R104, P1 ;  /* 0x000000010c037824 */ /* 0x000fe200008e0668 */
[----:B------:R-:W-:Y:S01]  /*3600*/  ISETP.GT.AND P1, PT, R190, 0x3f, PT ;  /* 0x0000003fbe00780c */ /* 0x000fe20003f24270 */
[----:B------:R5:W-:Y:S04]  /*3610*/  LDGSTS.E.BYPASS.LTC128B.128 [R179+0x3100], [R20.64], !P6 ;  /* 0x0310000014b37fae */ /* 0x000be8000f101d46 */
[----:B------:R5:W-:Y:S01]  /*3620*/  LDGSTS.E.BYPASS.LTC128B.128 [R179+0x5100], [R2.64], !P0 ;  /* 0x0510000002b37fae */ /* 0x000be2000c101d46 */
[----:B--2---:R-:W-:Y:S01]  /*3630*/  HMMA.16816.F32 R28, R8, R36, R28 ;  /* 0x00000024081c723c */ /* 0x004fe2000000181c */
[----:B------:R-:W-:-:S02]  /*3640*/  ISETP.GT.AND P0, PT, R100, R189, PT ;  /* 0x000000bd6400720c */ /* 0x000fc40003f04270 */
[----:B------:R-:W-:Y:S04]  /*3650*/  LDSM.16.M88.4 R4, [R176] ;  /* 0x00000000b004783b */ /* 0x000fe80000000200 */
[----:B------:R-:W-:Y:S01]  /*3660*/  LDSM.16.M88.4 R60, [R166+0x800] ;  /* 0x00080000a63c783b */ /* 0x000fe20000000200 */
[C---:B------:R-:W-:Y:S03]  /*3670*/  HMMA.16816.F32 R24, R8.reuse, R38, R44 ;  /* 0x000000260818723c */ /* 0x040fe6000000182c */
[----:B------:R-:W-:Y:S04]  /*3680*/  LDSM.16.M88.4 R80, [R166+0x1000] ;  /* 0x00100000a650783b */ /* 0x000fe80000000200 */
[----:B----4-:R-:W2:Y:S01]  /*3690*/  LDSM.16.M88.4 R12, [R166] ;  /* 0x00000000a60c783b */ /* 0x010ea20000000200 */
[C---:B---3--:R-:W-:Y:S03]  /*36a0*/  HMMA.16816.F32 R32, R8.reuse, R40, R48 ;  /* 0x000000280820723c */ /* 0x048fe60000001830 */
[----:B-1----:R-:W-:Y:S04]  /*36b0*/  LDSM.16.M88.4 R16, [R175] ;  /* 0x00000000af10783b */ /* 0x002fe80000000200 */
[----:B------:R-:W0:Y:S01]  /*36c0*/  LDGDEPBAR ;  /* 0x00000000000079af */ /* 0x000e220000000000 */
[----:B------:R-:W-:Y:S01]  /*36d0*/  HMMA.16816.F32 R36, R8, R42, R52 ;  /* 0x0000002a0824723c */ /* 0x000fe20000001834 */
[----:B-----5:R-:W-:-:S05]  /*36e0*/  IADD3 R2, R103, 0x4000, RZ ;  /* 0x0000400067027810 */ /* 0x020fca0007ffe0ff */
[----:B------:R-:W-:Y:S02]  /*36f0*/  IMAD.IADD R165, R2, 0x1, R0 ;  /* 0x0000000102a57824 */ /* 0x000fe400078e0200 */
[C---:B------:R-:W-:Y:S01]  /*3700*/  HMMA.16816.F32 R40, R8.reuse, R72, R56 ;  /* 0x000000480828723c */ /* 0x040fe20000001838 */
[----:B------:R-:W1:Y:S04]  /*3710*/  LDSM.16.M88.4 R56, [R166+0x1800] ;  /* 0x00180000a638783b */ /* 0x000e680000000200 */
[----:B------:R-:W3:Y:S03]  /*3720*/  LDSM.16.M88.4 R84, [R165+-0x4000] ;  /* 0xffc00000a554783b */ /* 0x000ee60000000200 */
[C---:B------:R-:W-:Y:S01]  /*3730*/  HMMA.16816.F32 R48, R8.reuse, R74, R68 ;  /* 0x0000004a0830723c */ /* 0x040fe20000001844 */
[----:B------:R-:W4:Y:S04]  /*3740*/  LDSM.16.M88.4 R92, [R165+-0x3800] ;  /* 0xffc80000a55c783b */ /* 0x000f280000000200 */
[----:B------:R-:W5:Y:S03]  /*3750*/  LDSM.16.M88.4 R96, [R165+-0x3000] ;  /* 0xffd00000a560783b */ /* 0x000f660000000200 */
[C---:B------:R-:W-:Y:S01]  /*3760*/  HMMA.16816.F32 R52, R8.reuse, R88, R76 ;  /* 0x000000580834723c */ /* 0x040fe2000000184c */
[----:B------:R-:W-:Y:S04]  /*3770*/  LDSM.16.M88.4 R72, [R164+0x2800] ;  /* 0x00280000a448783b */ /* 0x000fe80000000200 */
[----:B------:R-:W-:Y:S03]  /*3780*/  LDSM.16.M88.4 R68, [R103+0x2000] ;  /* 0x002000006744783b */ /* 0x000fe60000000200 */
[----:B------:R-:W-:Y:S01]  /*3790*/  HMMA.16816.F32 R44, R8, R90, R64 ;  /* 0x0000005a082c723c */ /* 0x000fe20000001840 */
[----:B------:R-:W-:Y:S04]  /*37a0*/  LDSM.16.M88.4 R64, [R164+0x2000] ;  /* 0x00200000a440783b */ /* 0x000fe80000000200 */
[----:B------:R-:W-:Y:S03]  /*37b0*/  LDSM.16.M88.4 R88, [R164+0x3000] ;  /* 0x00300000a458783b */ /* 0x000fe60000000200 */
[C---:B--2---:R-:W-:Y:S01]  /*37c0*/  HMMA.16816.F32 R20, R4.reuse, R12, R28 ;  /* 0x0000000c0414723c */ /* 0x044fe2000000181c */
[----:B------:R-:W-:Y:S07]  /*37d0*/  LDSM.16.M88.4 R76, [R103+0x2800] ;  /* 0x00280000674c783b */ /* 0x000fee0000000200 */
[C---:B------:R-:W-:Y:S08]  /*37e0*/  HMMA.16816.F32 R28, R4.reuse, R60, R32 ;  /* 0x0000003c041c723c */ /* 0x040ff00000001820 */
[C---:B------:R-:W-:Y:S01]  /*37f0*/  HMMA.16816.F32 R32, R4.reuse, R62, R36 ;  /* 0x0000003e0420723c */ /* 0x040fe20000001824 */
[----:B------:R-:W2:Y:S07]  /*3800*/  LDSM.16.M88.4 R60, [R165+-0x2800] ;  /* 0xffd80000a53c783b */ /* 0x000eae0000000200 */
[C---:B------:R-:W-:Y:S01]  /*3810*/  HMMA.16816.F32 R8, R4.reuse, R14, R24 ;  /* 0x0000000e0408723c */ /* 0x040fe20000001818 */
[----:B------:R-:W2:Y:S07]  /*3820*/  LDSM.16.M88.4 R12, [R173+0x4000] ;  /* 0x00400000ad0c783b */ /* 0x000eae0000000200 */
[C---:B------:R-:W-:Y:S08]  /*3830*/  HMMA.16816.F32 R36, R4.reuse, R80, R40 ;  /* 0x000000500424723c */ /* 0x040ff00000001828 */
[C---:B------:R-:W-:Y:S01]  /*3840*/  HMMA.16816.F32 R48, R4.reuse, R82, R48 ;  /* 0x000000520430723c */ /* 0x040fe20000001830 */
[----:B------:R-:W-:Y:S07]  /*3850*/  LDSM.16.M88.4 R80, [R166+0x2800] ;  /* 0x00280000a650783b */ /* 0x000fee0000000200 */
[C---:B-1----:R-:W-:Y:S08]  /*3860*/  HMMA.16816.F32 R52, R4.reuse, R56, R52 ;  /* 0x000000380434723c */ /* 0x042ff00000001834 */
[----:B------:R-:W-:Y:S01]  /*3870*/  HMMA.16816.F32 R40, R4, R58, R44 ;  /* 0x0000003a0428723c */ /* 0x000fe2000000182c */
[----:B------:R-:W1:Y:S07]  /*3880*/  LDSM.16.M88.4 R56, [R164+0x3800] ;  /* 0x00380000a438783b */ /* 0x000e6e0000000200 */
[C---:B---3--:R-:W-:Y:S08]  /*3890*/  HMMA.16816.F32 R24, R16.reuse, R84, R20 ;  /* 0x000000541018723c */ /* 0x048ff00000001814 */
[C---:B------:R-:W-:Y:S01]  /*38a0*/  HMMA.16816.F32 R20, R16.reuse, R86, R8 ;  /* 0x000000561014723c */ /* 0x040fe20000001808 */
[----:B------:R-:W3:Y:S04]  /*38b0*/  LDSM.16.M88.4 R8, [R174+0x4000] ;  /* 0x00400000ae08783b */ /* 0x000ee80000000200 */
[----:B------:R-:W-:Y:S03]  /*38c0*/  LDSM.16.M88.4 R84, [R166+0x3000] ;  /* 0x00300000a654783b */ /* 0x000fe60000000200 */
[C---:B----4-:R-:W-:Y:S08]  /*38d0*/  HMMA.16816.F32 R4, R16.reuse, R92, R28 ;  /* 0x0000005c1004723c */ /* 0x050ff0000000181c */
[C---:B------:R-:W-:Y:S01]  /*38e0*/  HMMA.16816.F32 R32, R16.reuse, R94, R32 ;  /* 0x0000005e1020723c */ /* 0x040fe20000001820 */
[----:B------:R-:W4:Y:S07]  /*38f0*/  LDSM.16.M88.4 R92, [R103+0x3000] ;  /* 0x00300000675c783b */ /* 0x000f2e0000000200 */
[C---:B-----5:R-:W-:Y:S08]  /*3900*/  HMMA.16816.F32 R36, R16.reuse, R96, R36 ;  /* 0x000000601024723c */ /* 0x060ff00000001824 */
[C---:B------:R-:W-:Y:S08]  /*3910*/  HMMA.16816.F32 R44, R16.reuse, R98, R48 ;  /* 0x00000062102c723c */ /* 0x040ff00000001830 */
[C---:B--2---:R-:W-:Y:S08]  /*3920*/  HMMA.16816.F32 R52, R16.reuse, R60, R52 ;  /* 0x0000003c1034723c */ /* 0x044ff00000001834 */
[----:B------:R-:W-:Y:S01]  /*3930*/  HMMA.16816.F32 R40, R16, R62, R40 ;  /* 0x0000003e1028723c */ /* 0x000fe20000001828 */
[----:B------:R-:W2:Y:S07]  /*3940*/  LDSM.16.M88.4 R60, [R103+0x3800] ;  /* 0x00380000673c783b */ /* 0x000eae0000000200 */
[C---:B------:R-:W-:Y:S08]  /*3950*/  HMMA.16816.F32 R28, R12.reuse, R64, R24 ;  /* 0x000000400c1c723c */ /* 0x040ff00000001818 */
[C---:B------:R-:W-:Y:S01]  /*3960*/  HMMA.16816.F32 R24, R12.reuse, R66, R20 ;  /* 0x000000420c18723c */ /* 0x040fe20000001814 */
[----:B------:R-:W-:Y:S07]  /*3970*/  LDSM.16.M88.4 R64, [R166+0x3800] ;  /* 0x00380000a640783b */ /* 0x000fee0000000200 */
[C---:B------:R-:W-:Y:S01]  /*3980*/  HMMA.16816.F32 R20, R12.reuse, R72, R4 ;  /* 0x000000480c14723c */ /* 0x040fe20000001804 */
[----:B------:R-:W-:Y:S07]  /*3990*/  LDSM.16.M88.4 R4, [R176+0x4000] ;  /* 0x00400000b004783b */ /* 0x000fee0000000200 */
[C---:B------:R-:W-:Y:S01]  /*39a0*/  HMMA.16816.F32 R16, R12.reuse, R74, R32 ;  /* 0x0000004a0c10723c */ /* 0x040fe20000001820 */
[----:B------:R-:W5:Y:S07]  /*39b0*/  LDSM.16.M88.4 R72, [R166+0x2000] ;  /* 0x00200000a648783b */ /* 0x000f6e0000000200 */
[C---:B------:R-:W-:Y:S08]  /*39c0*/  HMMA.16816.F32 R36, R12.reuse, R88, R36 ;  /* 0x000000580c24723c */ /* 0x040ff00000001824 */
[C---:B------:R-:W-:Y:S08]  /*39d0*/  HMMA.16816.F32 R48, R12.reuse, R90, R44 ;  /* 0x0000005a0c30723c */ /* 0x040ff0000000182c */
[C---:B-1----:R-:W-:Y:S08]  /*39e0*/  HMMA.16816.F32 R44, R12.reuse, R56, R52 ;  /* 0x000000380c2c723c */ /* 0x042ff00000001834 */
[----:B------:R-:W-:Y:S08]  /*39f0*/  HMMA.16816.F32 R40, R12, R58, R40 ;  /* 0x0000003a0c28723c */ /* 0x000ff00000001828 */
[C---:B---3--:R-:W-:Y:S08]  /*3a00*/  HMMA.16816.F32 R32, R8.reuse, R68, R28 ;  /* 0x000000440820723c */ /* 0x048ff0000000181c */
[C---:B------:R-:W-:Y:S01]  /*3a10*/  HMMA.16816.F32 R28, R8.reuse, R70, R24 ;  /* 0x00000046081c723c */ /* 0x040fe20000001818 */
[----:B------:R-:W-:Y:S07]  /*3a20*/  LDSM.16.M88.4 R68, [R165+-0x2000] ;  /* 0xffe00000a544783b */ /* 0x000fee0000000200 */
[C---:B------:R-:W-:Y:S01]  /*3a30*/  HMMA.16816.F32 R24, R8.reuse, R76, R20 ;  /* 0x0000004c0818723c */ /* 0x040fe20000001814 */
[----:B------:R-:W1:Y:S07]  /*3a40*/  LDSM.16.M88.4 R20, [R175+0x4000] ;  /* 0x00400000af14783b */ /* 0x000e6e0000000200 */
[C---:B------:R-:W-:Y:S01]  /*3a50*/  HMMA.16816.F32 R16, R8.reuse, R78, R16 ;  /* 0x0000004e0810723c */ /* 0x040fe20000001810 */
[----:B------:R-:W3:Y:S07]  /*3a60*/  LDSM.16.M88.4 R76, [R165+-0x1800] ;  /* 0xffe80000a54c783b */ /* 0x000eee0000000200 */
[C---:B----4-:R-:W-:Y:S08]  /*3a70*/  HMMA.16816.F32 R12, R8.reuse, R92, R36 ;  /* 0x0000005c080c723c */ /* 0x050ff00000001824 */
[C---:B------:R-:W-:Y:S08]  /*3a80*/  HMMA.16816.F32 R56, R8.reuse, R94, R48 ;  /* 0x0000005e0838723c */ /* 0x040ff00000001830 */
[C---:B--2---:R-:W-:Y:S08]  /*3a90*/  HMMA.16816.F32 R48, R8.reuse, R60, R44 ;  /* 0x0000003c0830723c */ /* 0x044ff0000000182c */
[----:B------:R-:W-:Y:S01]  /*3aa0*/  HMMA.16816.F32 R44, R8, R62, R40 ;  /* 0x0000003e082c723c */ /* 0x000fe20000001828 */
[----:B------:R-:W-:Y:S04]  /*3ab0*/  LDSM.16.M88.4 R60, [R164+0x4000] ;  /* 0x00400000a43c783b */ /* 0x000fe80000000200 */
[----:B------:R-:W-:Y:S03]  /*3ac0*/  LDSM.16.M88.4 R40, [R165+-0x1000] ;  /* 0xfff00000a528783b */ /* 0x000fe60000000200 */
[C---:B-----5:R-:W-:Y:S08]  /*3ad0*/  HMMA.16816.F32 R36, R4.reuse, R72, R32 ;  /* 0x000000480424723c */ /* 0x060ff00000001820 */
[C---:B------:R-:W-:Y:S01]  /*3ae0*/  HMMA.16816.F32 R52, R4.reuse, R82, R16 ;  /* 0x000000520434723c */ /* 0x040fe20000001810 */
[----:B------:R-:W2:Y:S07]  /*3af0*/  LDSM.16.M88.4 R16, [R173+0x8000] ;  /* 0x00800000ad10783b */ /* 0x000eae0000000200 */
        /* <DEDUP_REMOVED lines=8> */
[C---:B------:R-:W-:Y:S08]  /*3b80*/  HMMA.16816.F32 R48, R4.reuse, R64, R48 ;  /* 0x000000400430723c */ /* 0x040ff00000001830 */
[----:B------:R-:W-:Y:S01]  /*3b90*/  HMMA.16816.F32 R92, R4, R66, R44 ;  /* 0x00000042045c723c */ /* 0x000fe2000000182c */
[----:B------:R-:W-:Y:S04]  /*3ba0*/  LDSM.16.M88.4 R64, [R103+0x4800] ;  /* 0x004800006740783b */ /* 0x000fe80000000200 */
[----:B------:R-:W-:Y:S03]  /*3bb0*/  LDSM.16.M88.4 R44, [R164+0x5000] ;  /* 0x00500000a42c783b */ /* 0x000fe60000000200 */
[C---:B-1----:R-:W-:Y:S01]  /*3bc0*/  HMMA.16816.F32 R4, R20.reuse, R68, R36 ;  /* 0x000000441404723c */ /* 0x042fe20000001824 */
[----:B------:R-:W1:Y:S07]  /*3bd0*/  LDSM.16.M88.4 R36, [R103+0x4000] ;  /* 0x004000006724783b */ /* 0x000e6e0000000200 */
[C---:B------:R-:W-:Y:S08]  /*3be0*/  HMMA.16816.F32 R28, R20.reuse, R70, R28 ;  /* 0x00000046141c723c */ /* 0x040ff0000000181c */
[----:B---3--:R-:W-:Y:S01]  /*3bf0*/  HMMA.16816.F32 R68, R20, R78, R52 ;  /* 0x0000004e1444723c */ /* 0x008fe20000001834 */
[----:B------:R-:W3:Y:S07]  /*3c00*/  LDSM.16.M88.4 R52, [R164+0x4800] ;  /* 0x00480000a434783b */ /* 0x000eee0000000200 */
[----:B--2---:R-:W-:Y:S08]  /*3c10*/  HMMA.16816.F32 R4, R16, R60, R4 ;  /* 0x0000003c1004723c */ /* 0x004ff00000001804 */
[C---:B------:R-:W-:Y:S08]  /*3c20*/  HMMA.16816.F32 R32, R20.reuse, R76, R32 ;  /* 0x0000004c1420723c */ /* 0x040ff00000001820 */
[C---:B------:R-:W-:Y:S01]  /*3c30*/  HMMA.16816.F32 R76, R20.reuse, R42, R8 ;  /* 0x0000002a144c723c */ /* 0x040fe20000001808 */
[----:B------:R-:W-:Y:S07]  /*3c40*/  LDSM.16.M88.4 R8, [R176+0x8000] ;  /* 0x00800000b008783b */ /* 0x000fee0000000200 */
[----:B----4-:R-:W-:Y:S01]  /*3c50*/  HMMA.16816.F32 R88, R20, R84, R48 ;  /* 0x000000541458723c */ /* 0x010fe20000001830 */
[----:B------:R-:W2:Y:S07]  /*3c60*/  LDSM.16.M88.4 R48, [R166+0x4000] ;  /* 0x00400000a630783b */ /* 0x000eae0000000200 */
[----:B------:R-:W-:Y:S01]  /*3c70*/  HMMA.16816.F32 R28, R16, R62, R28 ;  /* 0x0000003e101c723c */ /* 0x000fe2000000181c */
[----:B------:R-:W-:Y:S07]  /*3c80*/  LDSM.16.M88.4 R60, [R166+0x4800] ;  /* 0x00480000a63c783b */ /* 0x000fee0000000200 */
[----:B------:R-:W-:Y:S08]  /*3c90*/  HMMA.16816.F32 R80, R20, R40, R24 ;  /* 0x000000281450723c */ /* 0x000ff00000001818 */
[C---:B-1----:R-:W-:Y:S01]  /*3ca0*/  HMMA.16816.F32 R24, R12.reuse, R36, R4 ;  /* 0x000000240c18723c */ /* 0x042fe20000001804 */
[----:B------:R-:W1:Y:S07]  /*3cb0*/  LDSM.16.M88.4 R4, [R175+0x8000] ;  /* 0x00800000af04783b */ /* 0x000e6e0000000200 */
[----:B------:R-:W-:Y:S08]  /*3cc0*/  HMMA.16816.F32 R28, R12, R38, R28 ;  /* 0x000000260c1c723c */ /* 0x000ff0000000181c */
[----:B---3--:R-:W-:Y:S08]  /*3cd0*/  HMMA.16816.F32 R32, R16, R52, R32 ;  /* 0x000000341020723c */ /* 0x008ff00000001820 */
[----:B--2---:R-:W-:Y:S08]  /*3ce0*/  HMMA.16816.F32 R24, R8, R48, R24 ;  /* 0x000000300818723c */ /* 0x004ff00000001818 */
[----:B------:R-:W-:Y:S01]  /*3cf0*/  HMMA.16816.F32 R40, R16, R54, R68 ;  /* 0x000000361028723c */ /* 0x000fe20000001844 */
[----:B------:R-:W2:Y:S04]  /*3d00*/  LDSM.16.M88.4 R68, [R103+0x5000] ;  /* 0x005000006744783b */ /* 0x000ea80000000200 */
[----:B------:R-:W3:Y:S03]  /*3d10*/  LDSM.16.M88.4 R52, [R165+0x800] ;  /* 0x00080000a534783b */ /* 0x000ee60000000200 */
[----:B------:R-:W-:Y:S08]  /*3d20*/  HMMA.16816.F32 R28, R8, R50, R28 ;  /* 0x00000032081c723c */ /* 0x000ff0000000181c */
[----:B------:R-:W-:Y:S08]  /*3d30*/  HMMA.16816.F32 R36, R12, R64, R32 ;  /* 0x000000400c24723c */ /* 0x000ff00000001820 */
[----:B-1----:R-:W-:Y:S08]  /*3d40*/  HMMA.16816.F32 R48, R4, R56, R24 ;  /* 0x000000380430723c */ /* 0x002ff00000001818 */
[----:B------:R-:W-:Y:S08]  /*3d50*/  HMMA.16816.F32 R84, R20, R86, R92 ;  /* 0x000000561454723c */ /* 0x000ff0000000185c */
[----:B------:R-:W-:Y:S08]  /*3d60*/  HMMA.16816.F32 R20, R16, R44, R80 ;  /* 0x0000002c1014723c */ /* 0x000ff00000001850 */
[----:B------:R-:W-:Y:S01]  /*3d70*/  HMMA.16816.F32 R32, R12, R66, R40 ;  /* 0x000000420c20723c */ /* 0x000fe20000001828 */
[----:B------:R-:W-:-:S07]  /*3d80*/  FMUL.FTZ R0, R48, c[0x0][0x320] ;  /* 0x0000c80030007a20 */ /* 0x000fce0000410000 */
[----:B------:R-:W-:Y:S01]  /*3d90*/  HMMA.16816.F32 R28, R4, R58, R28 ;  /* 0x0000003a041c723c */ /* 0x000fe2000000181c */
[----:B------:R-:W1:Y:S07]  /*3da0*/  LDSM.16.M88.4 R56, [R166+0x5000] ;  /* 0x00500000a638783b */ /* 0x000e6e0000000200 */
[----:B------:R-:W-:Y:S08]  /*3db0*/  HMMA.16816.F32 R36, R8, R60, R36 ;  /* 0x0000003c0824723c */ /* 0x000ff00000001824 */
[----:B------:R-:W-:Y:S01]  /*3dc0*/  HMMA.16816.F32 R44, R16, R46, R76 ;  /* 0x0000002e102c723c */ /* 0x000fe2000000184c */
[----:B------:R4:W1:Y:S07]  /*3dd0*/  MUFU.TANH R76, R0 ;  /* 0x00000000004c7308 */ /* 0x00086e0000002400 */
[----:B--2---:R-:W-:Y:S08]  /*3de0*/  HMMA.16816.F32 R24, R12, R68, R20 ;  /* 0x000000440c18723c */ /* 0x004ff00000001814 */
[----:B------:R-:W-:Y:S01]  /*3df0*/  HMMA.16816.F32 R20, R8, R62, R32 ;  /* 0x0000003e0814723c */ /* 0x000fe20000001820 */
[----:B----4-:R-:W-:Y:S01]  /*3e00*/  FMUL.FTZ R0, R49, c[0x0][0x320] ;  /* 0x0000c80031007a20 */ /* 0x010fe20000410000 */
[----:B------:R-:W2:Y:S06]  /*3e10*/  LDSM.16.M88.4 R60, [R103+0x5800] ;  /* 0x00580000673c783b */ /* 0x000eac0000000200 */
[----:B------:R-:W-:Y:S01]  /*3e20*/  HMMA.16816.F32 R64, R16, R72, R88 ;  /* 0x000000481040723c */ /* 0x000fe20000001858 */
[----:B------:R4:W1:Y:S07]  /*3e30*/  MUFU.TANH R72, R0 ;  /* 0x0000000000487308 */ /* 0x00086e0000002400 */
[----:B---3--:R-:W-:Y:S08]  /*3e40*/  HMMA.16816.F32 R36, R4, R52, R36 ;  /* 0x000000340424723c */ /* 0x008ff00000001824 */
[----:B------:R-:W-:Y:S01]  /*3e50*/  HMMA.16816.F32 R40, R12, R70, R44 ;  /* 0x000000460c28723c */ /* 0x000fe2000000182c */
[----:B----4-:R-:W-:Y:S01]  /*3e60*/  FMUL.FTZ R0, R50, c[0x0][0x320] ;  /* 0x0000c80032007a20 */ /* 0x010fe20000410000 */
[----:B------:R-:W3:Y:S03]  /*3e70*/  LDSM.16.M88.4 R44, [R166+0x5800] ;  /* 0x00580000a62c783b */ /* 0x000ee60000000200 */
[----:B------:R4:W2:Y:S03]  /*3e80*/  MUFU.TANH R81, R0 ;  /* 0x0000000000517308 */ /* 0x0008a60000002400 */
[----:B-1----:R-:W-:Y:S08]  /*3e90*/  HMMA.16816.F32 R32, R8, R56, R24 ;  /* 0x000000380820723c */ /* 0x002ff00000001818 */
[----:B------:R-:W-:Y:S01]  /*3ea0*/  HMMA.16816.F32 R24, R4, R54, R20 ;  /* 0x000000360418723c */ /* 0x000fe20000001814 */
[----:B----4-:R-:W-:-:S02]  /*3eb0*/  FMUL.FTZ R0, R51, c[0x0][0x320] ;  /* 0x0000c80033007a20 */ /* 0x010fc40000410000 */
[----:B------:R-:W1:Y:S05]  /*3ec0*/  LDSM.16.M88.4 R48, [R165+0x1000] ;  /* 0x00100000a530783b */ /* 0x000e6a0000000200 */
[----:B------:R-:W-:Y:S01]  /*3ed0*/  HMMA.16816.F32 R16, R16, R74, R84 ;  /* 0x0000004a1010723c */ /* 0x000fe20000001854 */
[----:B------:R4:W1:Y:S07]  /*3ee0*/  MUFU.TANH R80, R0 ;  /* 0x0000000000507308 */ /* 0x00086e0000002400 */
[----:B--2---:R-:W-:Y:S01]  /*3ef0*/  HMMA.16816.F32 R20, R12, R60, R64 ;  /* 0x0000003c0c14723c */ /* 0x004fe20000001840 */
[----:B----4-:R-:W-:-:S04]  /*3f00*/  FMUL.FTZ R0, R28, c[0x0][0x320] ;  /* 0x0000c8001c007a20 */ /* 0x010fc80000410000 */
[----:B------:R2:W4:Y:S11]  /*3f10*/  MUFU.TANH R69, R0 ;  /* 0x0000000000457308 */ /* 0x0005360000002400 */
[----:B------:R-:W-:Y:S08]  /*3f20*/  HMMA.16816.F32 R12, R12, R62, R16 ;  /* 0x0000003e0c0c723c */ /* 0x000ff00000001810 */
[----:B---3--:R-:W-:Y:S01]  /*3f30*/  HMMA.16816.F32 R16, R8, R44, R20 ;  /* 0x0000002c0810723c */ /* 0x008fe20000001814 */
[----:B--2---:R-:W-:-:S07]  /*3f40*/  FMUL.FTZ R0, R29, c[0x0][0x320] ;  /* 0x0000c8001d007a20 */ /* 0x004fce0000410000 */
[----:B-1----:R-:W-:Y:S01]  /*3f50*/  HMMA.16816.F32 R32, R4, R48, R32 ;  /* 0x000000300420723c */ /* 0x002fe20000001820 */
        /* <DEDUP_REMOVED lines=90> */
.L_x_1223:
        /* <DEDUP_REMOVED lines=8> */
[----:B--2---:R-:W-:Y:S01]  /*4580*/  IMAD.X R7, R4, 0x1, R101, P0 ;  /* 0x0000000104077824 */ /* 0x004fe200000e0665 */
        /* <DEDUP_REMOVED lines=12> */
.L_x_1224:
        /* <DEDUP_REMOVED lines=21> */
.L_x_1125:
[----:B--234-:R-:W-:Y:S05]  /*47a0*/  BSYNC B0 ;  /* 0x0000000000007941 */ /* 0x01cfea0003800000 */
.L_x_1124:
[----:B-1----:R-:W-:Y:S01]  /*47b0*/  MOV R2, 0x1 ;  /* 0x0000000100027802 */ /* 0x002fe20000000f00 */
[----:B------:R-:W0:Y:S01]  /*47c0*/  LDGDEPBAR ;  /* 0x00000000000079af */ /* 0x000e220000000000 */
[----:B------:R-:W-:-:S02]  /*47d0*/  IADD3 R0, R212, R205, RZ ;  /* 0x000000cdd4007210 */ /* 0x000fc40007ffe0ff */
[----:B------:R-:W-:Y:S01]  /*47e0*/  IADD3 R6, -R206, R105, RZ ;  /* 0x00000069ce067210 */ /* 0x000fe20007ffe1ff */
[----:B------:R-:W-:Y:S02]  /*47f0*/  IMAD R2, R100, -0x40, R2 ;  /* 0xffffffc064027824 */ /* 0x000fe400078e0202 */
[----:B------:R-:W-:-:S04]  /*4800*/  @P4 IMAD.HI.U32 R3, R0, c[0x0][0x2c8], RZ ;  /* 0x0000b20000034a27 */ /* 0x000fc800078e00ff */
[----:B------:R-:W-:Y:S01]  /*4810*/  IMAD.MOV.U32 R4, RZ, RZ, R0 ;  /* 0x000000ffff047224 */ /* 0x000fe200078e0000 */
[----:B------:R-:W-:Y:S02]  /*4820*/  IADD3 R0, -R206, R2, R203 ;  /* 0x00000002ce007210 */ /* 0x000fe40007ffe1cb */
[----:B------:R-:W-:-:S03]  /*4830*/  @P4 SHF.R.U32.HI R4, RZ, c[0x0][0x2cc], R3 ;  /* 0x0000b300ff044a19 */ /* 0x000fc60000011603 */
[----:B------:R-:W-:Y:S01]  /*4840*/  IMAD.IADD R5, R0, 0x1, -R204 ;  /* 0x0000000100057824 */ /* 0x000fe200078e0acc */
[----:B------:R-:W-:Y:S05]  /*4850*/  BRA.DIV ~URZ, `(.L_x_1128) ;  /* 0x0000d5927f007947 */ /* 0x000fea000b800000 */
[----:B------:R1:W2:Y:S02]  /*4860*/  SHFL.IDX PT, R0, R4, RZ, 0x1c1f ;  /* 0x001c1fff04007589 */ /* 0x0002a400000e0000 */
.L_x_1225:
        /* <DEDUP_REMOVED lines=35> */
[----:B------:R-:W2:Y:S02]  /*4aa0*/  SHFL.IDX PT, R0, R4, 0x1, 0x1c1f ;  /* 0x003c1f0004007f89 */ /* 0x000ea400000e0000 */
[----:B--2---:R-:W-:-:S05]  /*4ab0*/  IMAD.IADD R0, R5, 0x1, R0 ;  /* 0x0000000105007824 */ /* 0x004fca00078e0200 */
[----:B------:R-:W-:Y:S02]  /*4ac0*/  IMNMX R3, R6, R0, PT ;  /* 0x0000000006037217 */ /* 0x000fe40003800200 */
[----:B------:R-:W-:Y:S02]  /*4ad0*/  FMNMX.FTZ R0, R9, R10, !PT ;  /* 0x0000000a09007209 */ /* 0x000fe40007810000 */
[C---:B------:R-:W-:Y:S02]  /*4ae0*/  ISETP.GT.AND P5, PT, R3.reuse, RZ, PT ;  /* 0x000000ff0300720c */ /* 0x040fe40003fa4270 */
[C---:B------:R-:W-:Y:S02]  /*4af0*/  ISETP.GT.AND P2, PT, R3.reuse, 0x1, PT ;  /* 0x000000010300780c */ /* 0x040fe40003f44270 */
[----:B------:R-:W-:Y:S02]  /*4b00*/  ISETP.GT.AND P0, PT, R3, 0x8, PT ;  /* 0x000000080300780c */ /* 0x000fe40003f04270 */
[----:B------:R-:W-:-:S02]  /*4b10*/  FSEL R6, R81, -INF , P5 ;  /* 0xff80000051067808 */ /* 0x000fc40002800000 */
        /* <DEDUP_REMOVED lines=55> */
[----:B------:R-:W-:Y:S01]  /*4e90*/  FMNMX.FTZ R2, R102, R2, !PT ;  /* 0x0000000266027209 */ /* 0x000fe20007810000 */
[----:B------:R-:W2:Y:S03]  /*4ea0*/  SHFL.BFLY PT, R3, R0, 0x2, 0x1f ;  /* 0x0c401f0000037f89 */ /* 0x000ea600000e0000 */
[----:B------:R-:W-:-:S05]  /*4eb0*/  FMNMX.FTZ R2, R101, R2, !PT ;  /* 0x0000000265027209 */ /* 0x000fca0007810000 */
[----:B-1----:R-:W1:Y:S01]  /*4ec0*/  SHFL.BFLY PT, R4, R2, 0x2, 0x1f ;  /* 0x0c401f0002047f89 */ /* 0x002e6200000e0000 */
[----:B--2---:R-:W-:-:S05]  /*4ed0*/  FMNMX.FTZ R0, R3, R0, !PT ;  /* 0x0000000003007209 */ /* 0x004fca0007810000 */
[----:B------:R-:W2:Y:S01]  /*4ee0*/  SHFL.BFLY PT, R3, R0, 0x1, 0x1f ;  /* 0x0c201f0000037f89 */ /* 0x000ea200000e0000 */
[----:B-1----:R-:W-:-:S05]  /*4ef0*/  FMNMX.FTZ R4, R2, R4, !PT ;  /* 0x0000000402047209 */ /* 0x002fca0007810000 */
[----:B------:R1:W3:Y:S01]  /*4f00*/  SHFL.BFLY PT, R5, R4, 0x1, 0x1f ;  /* 0x0c201f0004057f89 */ /* 0x0002e200000e0000 */
[----:B--2---:R-:W-:-:S05]  /*4f10*/  FMNMX.FTZ R100, R0, R3, !PT ;  /* 0x0000000300647209 */ /* 0x004fca0007810000 */
.L_x_1226:
[C---:B------:R-:W-:Y:S01]  /*4f20*/  FMUL.FTZ R0, R100.reuse, c[0x0][0x2d0] ;  /* 0x0000b40064007a20 */ /* 0x040fe20000410000 */
[----:B------:R-:W-:Y:S01]  /*4f30*/  FSETP.NEU.FTZ.AND P0, PT, R100, -INF , PT ;  /* 0xff8000006400780b */ /* 0x000fe20003f1d000 */
[----:B------:R-:W-:Y:S01]  /*4f40*/  WARPSYNC 0xffffffff ;  /* 0xffffffff00007948 */ /* 0x000fe20003800000 */
[----:B---3--:R-:W-:Y:S01]  /*4f50*/  FMNMX.FTZ R12, R5, R4, !PT ;  /* 0x00000004050c7209 */ /* 0x008fe20007810000 */
        /* <DEDUP_REMOVED lines=13> */
[----:B--2---:R-:W-:-:S04]  /*5030*/  FFMA.FTZ R2, R10, c[0x0][0x2d0], -R0 ;  /* 0x0000b4000a027a23 */ /* 0x004fc80000010800 */
[----:B------:R2:W-:Y:S01]  /*5040*/  MUFU.EX2 R152, R2 ;  /* 0x0000000200987308 */ /* 0x0005e20000000800 */
[--C-:B---3--:R-:W-:Y:S02]  /*5050*/  FFMA.FTZ R3, R14, c[0x0][0x2d0], -R0.reuse ;  /* 0x0000b4000e037a23 */ /* 0x108fe40000010800 */
[----:B------:R-:W-:-:S05]  /*5060*/  FFMA.FTZ R14, R78, c[0x0][0x2d0], -R0 ;  /* 0x0000b4004e0e7a23 */ /* 0x000fca0000010800 */
[----:B------:R-:W3:Y:S01]  /*5070*/  MUFU.EX2 R156, R3 ;  /* 0x00000003009c7308 */ /* 0x000ee20000000800 */
[----:B--2---:R-:W-:-:S07]  /*5080*/  FMUL.FTZ R2, R12, c[0x0][0x2d0] ;  /* 0x0000b4000c027a20 */ /* 0x004fce0000410000 */
[----:B------:R-:W-:Y:S01]  /*5090*/  MUFU.EX2 R14, R14 ;  /* 0x0000000e000e7308 */ /* 0x000fe20000000800 */
[----:B------:R-:W-:Y:S02]  /*50a0*/  FSEL R2, R2, RZ, P0 ;  /* 0x000000ff02027208 */ /* 0x000fe40000000000 */
[----:B---3--:R-:W-:-:S03]  /*50b0*/  F2FP.PACK_AB R10, R156, R13 ;  /* 0x0000000d9c0a723e */ /* 0x008fc600000000ff */
[----:B------:R-:W-:-:S04]  /*50c0*/  FFMA.FTZ R3, R6, c[0x0][0x2d0], -R2 ;  /* 0x0000b40006037a23 */ /* 0x000fc80000010802 */
[----:B------:R2:W-:Y:S02]  /*50d0*/  MUFU.EX2 R155, R3 ;  /* 0x00000003009b7308 */ /* 0x0005e40000000800 */
[--C-:B--2---:R-:W-:Y:S02]  /*50e0*/  FFMA.FTZ R3, R7, c[0x0][0x2d0], -R2.reuse ;  /* 0x0000b40007037a23 */ /* 0x104fe40000010802 */
[----:B-1----:R-:W1:Y:S04]  /*50f0*/  LDSM.16.MT88.4 R4, [R168] ;  /* 0x00000000a804783b */ /* 0x002e680000004200 */
[----:B------:R2:W3:Y:S02]  /*5100*/  MUFU.EX2 R153, R3 ;  /* 0x0000000300997308 */ /* 0x0004e40000000800 */
[----:B--2---:R-:W-:Y:S01]  /*5110*/  FFMA.FTZ R3, R8, c[0x0][0x2d0], -R2 ;  /* 0x0000b40008037a23 */ /* 0x004fe20000010802 */
[----:B------:R-:W-:-:S02]  /*5120*/  F2FP.PACK_AB R8, R152, R154 ;  /* 0x0000009a9808723e */ /* 0x000fc400000000ff */
[----:B---3--:R-:W-:-:S03]  /*5130*/  F2FP.PACK_AB R9, R153, R155 ;  /* 0x0000009b9909723e */ /* 0x008fc600000000ff */
        /* <DEDUP_REMOVED lines=12> */
[----:B-1----:R-:W-:Y:S01]  /*5200*/  FFMA.FTZ R3, R23, c[0x0][0x2d0], -R0 ;  /* 0x0000b40017037a23 */ /* 0x002fe20000010800 */
[----:B--2---:R-:W-:-:S03]  /*5210*/  F2FP.PACK_AB R4, R215, R183 ;  /* 0x000000b7d704723e */ /* 0x004fc600000000ff */
[----:B------:R1:W-:Y:S02]  /*5220*/  MUFU.EX2 R214, R3 ;  /* 0x0000000300d67308 */ /* 0x0003e40000000800 */
[----:B-1----:R-:W-:Y:S02]  /*5230*/  FFMA.FTZ R3, R24, c[0x0][0x2d0], -R0 ;  /* 0x0000b40018037a23 */ /* 0x002fe40000010800 */
[----:B------:R-:W-:Y:S04]  /*5240*/  HMMA.16816.F32 R24, R8, R6, RZ ;  /* 0x000000060818723c */ /* 0x000fe800000018ff */
[----:B------:R1:W2:Y:S02]  /*5250*/  MUFU.EX2 R219, R3 ;  /* 0x0000000300db7308 */ /* 0x0002a40000000800 */
[----:B-1----:R-:W-:Y:S01]  /*5260*/  FFMA.FTZ R3, R15, c[0x0][0x2d0], -R2 ;  /* 0x0000b4000f037a23 */ /* 0x002fe20000010802 */
[----:B--2---:R-:W-:Y:S01]  /*5270*/  F2FP.PACK_AB R6, R219, R214 ;  /* 0x000000d6db06723e */ /* 0x004fe200000000ff */
[----:B------:R-:W-:-:S04]  /*5280*/  FFMA.FTZ R15, R79, c[0x0][0x2d0], -R0 ;  /* 0x0000b4004f0f7a23 */ /* 0x000fc80000010800 */
[----:B------:R1:W-:Y:S08]  /*5290*/  MUFU.EX2 R213, R3 ;  /* 0x0000000300d57308 */ /* 0x0003f00000000800 */
[----:B------:R-:W-:Y:S01]  /*52a0*/  MUFU.EX2 R15, R15 ;  /* 0x0000000f000f7308 */ /* 0x000fe20000000800 */
[--C-:B-1----:R-:W-:Y:S02]  /*52b0*/  FFMA.FTZ R3, R22, c[0x0][0x2d0], -R2.reuse ;  /* 0x0000b40016037a23 */ /* 0x102fe40000010802 */
[----:B------:R-:W-:Y:S01]  /*52c0*/  HMMA.16816.F32 R20, R8, R40, RZ ;  /* 0x000000280814723c */ /* 0x000fe200000018ff */
[----:B------:R-:W-:Y:S04]  /*52d0*/  LDSM.16.MT88.4 R40, [R168+0x2800] ;  /* 0x00280000a828783b */ /* 0x000fe80000004200 */
        /* <DEDUP_REMOVED lines=16> */
[----:B------:R-:W-:Y:S01]  /*53e0*/  LDSM.16.MT88.4 R56, [R170+0x2000] ;  /* 0x00200000aa38783b */ /* 0x000fe20000004200 */
[----:B------:R2:W-:Y:S06]  /*53f0*/  MUFU.EX2 R172, R3 ;  /* 0x0000000300ac7308 */ /* 0x0005ec0000000800 */
[C---:B------:R-:W-:Y:S08]  /*5400*/  HMMA.16816.F32 R144, R4.reuse, R44, R20 ;  /* 0x0000002c0490723c */ /* 0x040ff00000001814 */
[----:B------:R-:W-:Y:S01]  /*5410*/  HMMA.16816.F32 R140, R4, R46, R16 ;  /* 0x0000002e048c723c */ /* 0x000fe20000001810 */
[----:B------:R-:W5:Y:S01]  /*5420*/  LDSM.16.MT88.4 R44, [R167+0x2800] ;  /* 0x00280000a72c783b */ /* 0x000f620000004200 */
[----:B--2---:R-:W-:-:S04]  /*5430*/  FFMA.FTZ R3, R73, c[0x0][0x2d0], -R0 ;  /* 0x0000b40049037a23 */ /* 0x004fc80000010800 */
[----:B------:R2:W-:Y:S02]  /*5440*/  MUFU.EX2 R177, R3 ;  /* 0x0000000300b17308 */ /* 0x0005e40000000800 */
[----:B-1----:R-:W-:Y:S08]  /*5450*/  HMMA.16816.F32 R20, R8, R52, RZ ;  /* 0x000000340814723c */ /* 0x002ff000000018ff */
[----:B------:R-:W-:Y:S01]  /*5460*/  HMMA.16816.F32 R124, R4, R38, R48 ;  /* 0x00000026047c723c */ /* 0x000fe20000001830 */
[----:B------:R-:W-:Y:S01]  /*5470*/  LDSM.16.MT88.4 R48, [R169+0x2800] ;  /* 0x00280000a930783b */ /* 0x000fe20000004200 */
[----:B--2---:R-:W-:-:S06]  /*5480*/  FFMA.FTZ R3, R72, c[0x0][0x2d0], -R0 ;  /* 0x0000b40048037a23 */ /* 0x004fcc0000010800 */
[C---:B------:R-:W-:Y:S01]  /*5490*/  HMMA.16816.F32 R16, R8.reuse, R54, RZ ;  /* 0x000000360810723c */ /* 0x040fe200000018ff */
[----:B------:R-:W1:Y:S01]  /*54a0*/  LDSM.16.MT88.4 R52, [R170+0x2800] ;  /* 0x00280000aa34783b */ /* 0x000e620000004200 */
[----:B------:R2:W1:Y:S06]  /*54b0*/  MUFU.EX2 R180, R3 ;  /* 0x0000000300b47308 */ /* 0x00046c0000000800 */
[----:B------:R-:W-:Y:S08]  /*54c0*/  HMMA.16816.F32 R36, R8, R64, RZ ;  /* 0x000000400824723c */ /* 0x000ff000000018ff */
[----:B---3--:R-:W-:Y:S01]  /*54d0*/  HMMA.16816.F32 R108, R4, R28, R20 ;  /* 0x0000001c046c723c */ /* 0x008fe20000001814 */
[----:B--2---:R-:W-:-:S04]  /*54e0*/  FFMA.FTZ R3, R70, c[0x0][0x2d0], -R2 ;  /* 0x0000b40046037a23 */ /* 0x004fc80000010802 */
[----:B------:R2:W-:Y:S03]  /*54f0*/  MUFU.EX2 R162, R3 ;  /* 0x0000000300a27308 */ /* 0x0005e60000000800 */
[C---:B------:R-:W-:Y:S01]  /*5500*/  HMMA.16816.F32 R32, R8.reuse, R66, RZ ;  /* 0x000000420820723c */ /* 0x040fe200000018ff */
[----:B------:R-:W3:Y:S07]  /*5510*/  LDSM.16.MT88.4 R64, [R167+0x4000] ;  /* 0x00400000a740783b */ /* 0x000eee0000004200 */
[----:B----4-:R-:W-:Y:S01]  /*5520*/  HMMA.16816.F32 R20, R8, R24, RZ ;  /* 0x000000180814723c */ /* 0x010fe200000018ff */
[----:B--2---:R-:W-:-:S07]  /*5530*/  FFMA.FTZ R3, R68, c[0x0][0x2d0], -R2 ;  /* 0x0000b40044037a23 */ /* 0x004fce0000010802 */
[C---:B------:R-:W-:Y:S08]  /*5540*/  HMMA.16816.F32 R136, R4.reuse, R30, R16 ;  /* 0x0000001e0488723c */ /* 0x040ff00000001810 */
[----:B-----5:R-:W-:Y:S01]  /*5550*/  HMMA.16816.F32 R128, R4, R44, R36 ;  /* 0x0000002c0480723c */ /* 0x020fe20000001824 */
[----:B------:R-:W2:Y:S07]  /*5560*/  LDSM.16.MT88.4 R36, [R168+0x4000] ;  /* 0x00400000a824783b */ /* 0x000eae0000004200 */
[C---:B------:R-:W-:Y:S08]  /*5570*/  HMMA.16816.F32 R28, R8.reuse, R58, RZ ;  /* 0x0000003a081c723c */ /* 0x040ff000000018ff */
[----:B------:R-:W-:Y:S08]  /*5580*/  HMMA.16816.F32 R16, R8, R26, RZ ;  /* 0x0000001a0810723c */ /* 0x000ff000000018ff */
[C---:B------:R-:W-:Y:S01]  /*5590*/  HMMA.16816.F32 R112, R4.reuse, R46, R32 ;  /* 0x0000002e0470723c */ /* 0x040fe20000001820 */
[----:B------:R-:W4:Y:S07]  /*55a0*/  LDSM.16.MT88.4 R44, [R167+0x4800] ;  /* 0x00480000a72c783b */ /* 0x000f2e0000004200 */
[----:B------:R-:W-:Y:S08]  /*55b0*/  HMMA.16816.F32 R120, R4, R40, R20 ;  /* 0x000000280478723c */ /* 0x000ff00000001814 */
[C---:B------:R-:W-:Y:S08]  /*55c0*/  HMMA.16816.F32 R20, R8.reuse, R62, RZ ;  /* 0x0000003e0814723c */ /* 0x040ff000000018ff */
[----:B------:R-:W-:Y:S08]  /*55d0*/  HMMA.16816.F32 R32, R8, R56, RZ ;  /* 0x000000380820723c */ /* 0x000ff000000018ff */
[C---:B-1----:R-:W-:Y:S01]  /*55e0*/  HMMA.16816.F32 R92, R4.reuse, R54, R28 ;  /* 0x00000036045c723c */ /* 0x042fe2000000181c */
[----:B------:R-:W1:Y:S07]  /*55f0*/  LDSM.16.MT88.4 R28, [R168+0x4800] ;  /* 0x00480000a81c783b */ /* 0x000e6e0000004200 */
[----:B------:R-:W-:Y:S08]  /*5600*/  HMMA.16816.F32 R104, R4, R42, R16 ;  /* 0x0000002a0468723c */ /* 0x000ff00000001810 */
[----:B---3--:R-:W-:Y:S08]  /*5610*/  HMMA.16816.F32 R16, R8, R64, RZ ;  /* 0x000000400810723c */ /* 0x008ff000000018ff */
[C---:B------:R-:W-:Y:S08]  /*5620*/  HMMA.16816.F32 R84, R4.reuse, R50, R20 ;  /* 0x000000320454723c */ /* 0x040ff00000001814 */
[----:B------:R-:W-:Y:S01]  /*5630*/  HMMA.16816.F32 R96, R4, R52, R32 ;  /* 0x000000340460723c */ /* 0x000fe20000001820 */
[----:B------:R-:W3:Y:S07]  /*5640*/  LDSM.16.MT88.4 R32, [R170+0x4000] ;  /* 0x00400000aa20783b */ /* 0x000eee0000004200 */
[C---:B--2---:R-:W-:Y:S08]  /*5650*/  HMMA.16816.F32 R20, R8.reuse, R36, RZ ;  /* 0x000000240814723c */ /* 0x044ff000000018ff */
[----:B------:R-:W-:Y:S08]  /*5660*/  HMMA.16816.F32 R24, R8, R60, RZ ;  /* 0x0000003c0818723c */ /* 0x000ff000000018ff */
[----:B----4-:R-:W-:Y:S08]  /*5670*/  HMMA.16816.F32 R80, R4, R44, R16 ;  /* 0x0000002c0450723c */ /* 0x010ff00000001810 */
[----:B------:R-:W-:Y:S08]  /*5680*/  HMMA.16816.F32 R16, R8, R38, RZ ;  /* 0x000000260810723c */ /* 0x000ff000000018ff */
[C---:B-1----:R-:W-:Y:S01]  /*5690*/  HMMA.16816.F32 R56, R4.reuse, R28, R20 ;  /* 0x0000001c0438723c */ /* 0x042fe20000001814 */
[----:B------:R-:W1:Y:S07]  /*56a0*/  LDSM.16.MT88.4 R20, [R170+0x4800] ;  /* 0x00480000aa14783b */ /* 0x000e6e0000004200 */
[----:B------:R-:W-:Y:S08]  /*56b0*/  HMMA.16816.F32 R88, R4, R48, R24 ;  /* 0x000000300458723c */ /* 0x000ff00000001818 */
[----:B------:R-:W-:Y:S08]  /*56c0*/  HMMA.16816.F32 R24, R8, R66, RZ ;  /* 0x000000420818723c */ /* 0x000ff000000018ff */
[----:B------:R-:W-:Y:S08]  /*56d0*/  HMMA.16816.F32 R48, R4, R30, R16 ;  /* 0x0000001e0430723c */ /* 0x000ff00000001810 */
[----:B---3--:R-:W-:Y:S08]  /*56e0*/  HMMA.16816.F32 R16, R8, R32, RZ ;  /* 0x000000200810723c */ /* 0x008ff000000018ff */
[C---:B------:R-:W-:Y:S11]  /*56f0*/  HMMA.16816.F32 R64, R4.reuse, R46, R24 ;  /* 0x0000002e0440723c */ /* 0x040ff60000001818 */
[----:B------:R-:W-:Y:S05]  /*5700*/  @!UPT UIADD3 URZ, URZ, URZ, URZ ;  /* 0x0000003f3f3ff290 */ /* 0x000fea000fffe03f */
[----:B-1----:R-:W-:Y:S08]  /*5710*/  HMMA.16816.F32 R44, R4, R20, R16 ;  /* 0x00000014042c723c */ /* 0x002ff00000001810 */
[----:B------:R-:W-:Y:S11]  /*5720*/  HMMA.16816.F32 R16, R8, R34, RZ ;  /* 0x000000220810723c */ /* 0x000ff600000018ff */
[----:B------:R-:W-:Y:S11]  /*5730*/  @!UPT UIADD3 URZ, URZ, URZ, URZ ;  /* 0x0000003f3f3ff290 */ /* 0x000ff6000fffe03f */
[----:B------:R-:W-:Y:S02]  /*5740*/  @!UPT UIADD3 URZ, URZ, URZ, URZ ;  /* 0x0000003f3f3ff290 */ /* 0x000fe4000fffe03f */
[----:B------:R-:W-:Y:S01]  /*5750*/  HMMA.16816.F32 R36, R4, R22, R16 ;  /* 0x000000160424723c */ /* 0x000fe20000001810 */
[----:B------:R-:W1:Y:S07]  /*5760*/  LDSM.16.MT88.4 R16, [R169+0x4000] ;  /* 0x00400000a910783b */ /* 0x000e6e0000004200 */
[C---:B-1----:R-:W-:Y:S08]  /*5770*/  HMMA.16816.F32 R20, R8.reuse, R16, RZ ;  /* 0x000000100814723c */ /* 0x042ff000000018ff */
[----:B------:R-:W-:Y:S01]  /*5780*/  HMMA.16816.F32 R8, R8, R18, RZ ;  /* 0x000000120808723c */ /* 0x000fe200000018ff */
[----:B------:R-:W1:Y:S11]  /*5790*/  LDSM.16.MT88.4 R16, [R169+0x4800] ;  /* 0x00480000a910783b */ /* 0x000e760000004200 */
[----:B------:R-:W-:Y:S04]  /*57a0*/  @!UPT UIADD3 URZ, URZ, URZ, URZ ;  /* 0x0000003f3f3ff290 */ /* 0x000fe8000fffe03f */
[C---:B-1----:R-:W-:Y:S01]  /*57b0*/  HMMA.16816.F32 R24, R4.reuse, R16, R20 ;  /* 0x000000100418723c */ /* 0x042fe20000001814 */
[----:B------:R1:W2:Y:S06]  /*57c0*/  MUFU.EX2 R22, R3 ;  /* 0x0000000300167308 */ /* 0x0002ac0000000800 */
[----:B------:R-:W-:Y:S01]  /*57d0*/  FADD.FTZ R21, R155, R153 ;  /* 0x000000999b157221 */ /* 0x000fe20000010000 */
[----:B------:R-:W-:Y:S01]  /*57e0*/  HMMA.16816.F32 R16, R4, R18, R8 ;  /* 0x000000120410723c */ /* 0x000fe20000001808 */
[----:B------:R-:W3:Y:S06]  /*57f0*/  LDSM.16.MT88.4 R8, [R167+0x1000] ;  /* 0x00100000a708783b */ /* 0x000eec0000004200 */
[----:B------:R-:W-:Y:S01]  /*5800*/  FADD.FTZ R4, R154, R152 ;  /* 0x000000989a047221 */ /* 0x000fe20000010000 */
[----:B------:R-:W-:Y:S01]  /*5810*/  F2FP.PACK_AB R6, R180, R177 ;  /* 0x000000b1b406723e */ /* 0x000fe200000000ff */
[----:B-1----:R-:W-:Y:S01]  /*5820*/  FFMA.FTZ R3, R71, c[0x0][0x2d0], -R2 ;  /* 0x0000b40047037a23 */ /* 0x002fe20000010802 */
[----:B--2---:R-:W-:-:S03]  /*5830*/  F2FP.PACK_AB R5, R22, R162 ;  /* 0x000000a21605723e */ /* 0x004fc600000000ff */
[----:B------:R1:W-:Y:S02]  /*5840*/  MUFU.EX2 R23, R3 ;  /* 0x0000000300177308 */ /* 0x0003e40000000800 */
[----:B-1----:R-:W-:-:S06]  /*5850*/  FFMA.FTZ R3, R69, c[0x0][0x2d0], -R2 ;  /* 0x0000b40045037a23 */ /* 0x002fcc0000010802 */
[----:B------:R1:W2:Y:S02]  /*5860*/  MUFU.EX2 R171, R3 ;  /* 0x0000000300ab7308 */ /* 0x0002a40000000800 */
[----:B-1----:R-:W-:Y:S01]  /*5870*/  FADD.FTZ R3, R13, R4 ;  /* 0x000000040d037221 */ /* 0x002fe20000010000 */
[----:B------:R-:W-:Y:S01]  /*5880*/  F2FP.PACK_AB R4, R172, R163 ;  /* 0x000000a3ac04723e */ /* 0x000fe200000000ff */
[--C-:B------:R-:W-:Y:S01]  /*5890*/  FFMA.FTZ R13, R77, c[0x0][0x2d0], -R0.reuse ;  /* 0x0000b4004d0d7a23 */ /* 0x100fe20000010800 */
[----:B--2---:R-:W-:Y:S01]  /*58a0*/  F2FP.PACK_AB R7, R171, R23 ;  /* 0x00000017ab07723e */ /* 0x004fe200000000ff */
[----:B------:R-:W-:Y:S02]  /*58b0*/  FFMA.FTZ R0, R76, c[0x0][0x2d0], -R0 ;  /* 0x0000b4004c007a23 */ /* 0x000fe40000010800 */
[----:B------:R-:W-:Y:S02]  /*58c0*/  FADD.FTZ R20, R156, R3 ;  /* 0x000000039c147221 */ /* 0x000fe40000010000 */
[----:B------:R1:W-:Y:S01]  /*58d0*/  MUFU.EX2 R185, R0 ;  /* 0x0000000000b97308 */ /* 0x0003e20000000800 */
[--C-:B------:R-:W-:Y:S01]  /*58e0*/  FFMA.FTZ R3, R102, c[0x0][0x2d0], -R2.reuse ;  /* 0x0000b40066037a23 */ /* 0x100fe20000010802 */
[C---:B---3--:R-:W-:Y:S06]  /*58f0*/  HMMA.16816.F32 R132, R4.reuse, R8, R132 ;  /* 0x000000080484723c */ /* 0x048fec0000001884 */
[----:B------:R-:W2:Y:S02]  /*5900*/  MUFU.EX2 R13, R13 ;  /* 0x0000000d000d7308 */ /* 0x000ea40000000800 */
[----:B------:R-:W-:Y:S01]  /*5910*/  HMMA.16816.F32 R28, R4, R10, R124 ;  /* 0x0000000a041c723c */ /* 0x000fe2000000187c */
[----:B------:R-:W3:Y:S01]  /*5920*/  LDSM.16.MT88.4 R8, [R168+0x1000] ;  /* 0x00100000a808783b */ /* 0x000ee20000004200 */
[----:B-1----:R-:W-:-:S06]  /*5930*/  FFMA.FTZ R0, R161, c[0x0][0x2d0], -R2 ;  /* 0x0000b400a1007a23 */ /* 0x002fcc0000010802 */
[C---:B---3--:R-:W-:Y:S08]  /*5940*/  HMMA.16816.F32 R124, R4.reuse, R8, R148 ;  /* 0x00000008047c723c */ /* 0x048ff00000001894 */
        /* <DEDUP_REMOVED lines=16> */
[----:B------:R-:W1:Y:S04]  /*5a50*/  LDSM.16.MT88.4 R8, [R170+0x3000] ;  /* 0x00300000aa08783b */ /* 0x000e680000004200 */
[----:B------:R-:W-:Y:S03]  /*5a60*/  LDSM.16.MT88.4 R104, [R169+0x1800] ;  /* 0x00180000a968783b */ /* 0x000fe60000004200 */
[C---:B-1----:R-:W-:Y:S07]  /*5a70*/  HMMA.16816.F32 R156, R4.reuse, R8, R96 ;  /* 0x00000008049c723c */ /* 0x042fee0000001860 */
[----:B------:R-:W-:Y:S01]  /*5a80*/  F2FP.PACK_AB R96, R14, R15 ;  /* 0x0000000f0e60723e */ /* 0x000fe200000000ff */
[----:B------:R-:W-:Y:S01]  /*5a90*/  HMMA.16816.F32 R148, R4, R10, R92 ;  /* 0x0000000a0494723c */ /* 0x000fe2000000185c */
[----:B------:R-:W1:Y:S01]  /*5aa0*/  LDSM.16.MT88.4 R8, [R169+0x3000] ;  /* 0x00300000a908783b */ /* 0x000e620000004200 */
[----:B--2---:R-:W-:-:S06]  /*5ab0*/  F2FP.PACK_AB R98, R185, R13 ;  /* 0x0000000db962723e */ /* 0x004fcc00000000ff */
        /* <DEDUP_REMOVED lines=18> */
[----:B------:R-:W-:Y:S06]  /*5be0*/  MUFU.EX2 R8, R3 ;  /* 0x0000000300087308 */ /* 0x000fec0000000800 */
[----:B------:R-:W-:-:S02]  /*5bf0*/  FADD.FTZ R4, R184, R21 ;  /* 0x00000015b8047221 */ /* 0x000fc40000010000 */
[--C-:B-1----:R-:W-:Y:S02]  /*5c00*/  FFMA.FTZ R0, R160, c[0x0][0x2d0], -R2.reuse ;  /* 0x0000b400a0007a23 */ /* 0x102fe40000010802 */
[----:B------:R-:W-:Y:S02]  /*5c10*/  FFMA.FTZ R2, R101, c[0x0][0x2d0], -R2 ;  /* 0x0000b40065027a23 */ /* 0x000fe40000010802 */
[----:B------:R-:W-:Y:S01]  /*5c20*/  FADD.FTZ R4, R186, R4 ;  /* 0x00000004ba047221 */ /* 0x000fe20000010000 */
[----:B------:R-:W1:Y:S08]  /*5c30*/  MUFU.EX2 R10, R0 ;  /* 0x00000000000a7308 */ /* 0x000e700000000800 */
[----:B------:R-:W2:Y:S01]  /*5c40*/  MUFU.EX2 R186, R2 ;  /* 0x0000000200ba7308 */ /* 0x000ea20000000800 */
[----:B-1----:R-:W-:Y:S01]  /*5c50*/  F2FP.PACK_AB R97, R10, R9 ;  /* 0x000000090a61723e */ /* 0x002fe200000000ff */
[----:B------:R-:W-:-:S04]  /*5c60*/  FADD.FTZ R0, R183, R20 ;  /* 0x00000014b7007221 */ /* 0x000fc80000010000 */
[----:B------:R-:W-:Y:S01]  /*5c70*/  FADD.FTZ R0, R215, R0 ;  /* 0x00000000d7007221 */ /* 0x000fe20000010000 */
[----:B--2---:R-:W-:Y:S01]  /*5c80*/  F2FP.PACK_AB R99, R186, R8 ;  /* 0x00000008ba63723e */ /* 0x004fe200000000ff */
[----:B------:R-:W-:Y:S02]  /*5c90*/  FADD.FTZ R2, R213, R4 ;  /* 0x00000004d5027221 */ /* 0x000fe40000010000 */
[----:B------:R-:W-:Y:S01]  /*5ca0*/  LDSM.16.MT88.4 R4, [R169+0x5800] ;  /* 0x00580000a904783b */ /* 0x000fe20000004200 */
[----:B------:R-:W-:Y:S02]  /*5cb0*/  FADD.FTZ R0, R214, R0 ;  /* 0x00000000d6007221 */ /* 0x000fe40000010000 */
[----:B------:R-:W-:Y:S01]  /*5cc0*/  FADD.FTZ R2, R192, R2 ;  /* 0x00000002c0027221 */ /* 0x000fe20000010000 */
[----:B------:R-:W-:Y:S01]  /*5cd0*/  HMMA.16816.F32 R116, R96, R112, R116 ;  /* 0x000000706074723c */ /* 0x000fe20000001874 */
[----:B------:R-:W-:Y:S02]  /*5ce0*/  FADD.FTZ R0, R219, R0 ;  /* 0x00000000db007221 */ /* 0x000fe40000010000 */
[----:B------:R-:W-:-:S04]  /*5cf0*/  FADD.FTZ R2, R217, R2 ;  /* 0x00000002d9027221 */ /* 0x000fc80000010000 */
[----:B------:R-:W-:Y:S01]  /*5d00*/  FADD.FTZ R3, R218, R2 ;  /* 0x00000002da037221 */ /* 0x000fe20000010000 */
[----:B------:R-:W-:Y:S01]  /*5d10*/  HMMA.16816.F32 R112, R96, R114, R40 ;  /* 0x000000726070723c */ /* 0x000fe20000001828 */
[----:B------:R-:W1:Y:S01]  /*5d20*/  LDSM.16.MT88.4 R40, [R167+0x3800] ;  /* 0x00380000a728783b */ /* 0x000e620000004200 */
[----:B------:R-:W-:-:S06]  /*5d30*/  @P4 IMAD.HI.U32 R2, R205, c[0x0][0x2c8], RZ ;  /* 0x0000b200cd024a27 */ /* 0x000fcc00078e00ff */
[C---:B------:R-:W-:Y:S01]  /*5d40*/  HMMA.16816.F32 R44, R96.reuse, R48, R72 ;  /* 0x00000030602c723c */ /* 0x040fe20000001848 */
[----:B------:R-:W2:Y:S07]  /*5d50*/  LDSM.16.MT88.4 R72, [R167+0x5800] ;  /* 0x00580000a748783b */ /* 0x000eae0000004200 */
[C---:B------:R-:W-:Y:S08]  /*5d60*/  HMMA.16816.F32 R108, R96.reuse, R104, R108 ;  /* 0x00000068606c723c */ /* 0x040ff0000000186c */
[C---:B------:R-:W-:Y:S08]  /*5d70*/  HMMA.16816.F32 R104, R96.reuse, R106, R52 ;  /* 0x0000006a6068723c */ /* 0x040ff00000001834 */
[C---:B------:R-:W-:Y:S08]  /*5d80*/  HMMA.16816.F32 R48, R96.reuse, R50, R76 ;  /* 0x000000326030723c */ /* 0x040ff0000000184c */
[C---:B------:R-:W-:Y:S08]  /*5d90*/  HMMA.16816.F32 R132, R96.reuse, R128, R132 ;  /* 0x000000806084723c */ /* 0x040ff00000001884 */
[C---:B-1----:R-:W-:Y:S08]  /*5da0*/  HMMA.16816.F32 R36, R96.reuse, R40, R60 ;  /* 0x000000286024723c */ /* 0x042ff0000000183c */
[C---:B------:R-:W-:Y:S08]  /*5db0*/  HMMA.16816.F32 R60, R96.reuse, R64, R140 ;  /* 0x00000040603c723c */ /* 0x040ff0000000188c */
[C---:B------:R-:W-:Y:S01]  /*5dc0*/  HMMA.16816.F32 R64, R96.reuse, R66, R88 ;  /* 0x000000426040723c */ /* 0x040fe20000001858 */
[----:B------:R-:W1:Y:S07]  /*5dd0*/  LDSM.16.MT88.4 R88, [R170+0x5800] ;  /* 0x00580000aa58783b */ /* 0x000e6e0000004200 */
[C---:B------:R-:W-:Y:S08]  /*5de0*/  HMMA.16816.F32 R40, R96.reuse, R42, R68 ;  /* 0x0000002a6028723c */ /* 0x040ff00000001844 */
[C---:B--2---:R-:W-:Y:S08]  /*5df0*/  HMMA.16816.F32 R68, R96.reuse, R72, R84 ;  /* 0x000000486044723c */ /* 0x044ff00000001854 */
[C---:B------:R-:W-:Y:S01]  /*5e00*/  HMMA.16816.F32 R72, R96.reuse, R74, R80 ;  /* 0x0000004a6048723c */ /* 0x040fe20000001850 */
[----:B------:R-:W2:Y:S07]  /*5e10*/  LDSM.16.MT88.4 R80, [R168+0x5800] ;  /* 0x00580000a850783b */ /* 0x000eae0000004200 */
[C---:B------:R-:W-:Y:S08]  /*5e20*/  HMMA.16816.F32 R124, R96.reuse, R120, R124 ;  /* 0x00000078607c723c */ /* 0x040ff0000000187c */
[C---:B------:R-:W-:Y:S08]  /*5e30*/  HMMA.16816.F32 R52, R96.reuse, R56, R156 ;  /* 0x000000386034723c */ /* 0x040ff0000000189c */
[C---:B-1----:R-:W-:Y:S08]  /*5e40*/  HMMA.16816.F32 R84, R96.reuse, R88, R136 ;  /* 0x000000586054723c */ /* 0x042ff00000001888 */
[C---:B------:R-:W-:Y:S08]  /*5e50*/  HMMA.16816.F32 R88, R96.reuse, R90, R92 ;  /* 0x0000005a6058723c */ /* 0x040ff0000000185c */
[C---:B------:R-:W-:Y:S07]  /*5e60*/  HMMA.16816.F32 R92, R96.reuse, R4, R24 ;  /* 0x00000004605c723c */ /* 0x040fee0000001818 */
[----:B------:R-:W-:Y:S01]  /*5e70*/  FADD.FTZ R4, R163, R0 ;  /* 0x00000000a3047221 */ /* 0x000fe20000010000 */
[----:B------:R-:W-:Y:S01]  /*5e80*/  MOV R0, R205 ;  /* 0x000000cd00007202 */ /* 0x000fe20000000f00 */
[----:B--2---:R-:W-:Y:S01]  /*5e90*/  HMMA.16816.F32 R76, R96, R80, R152 ;  /* 0x00000050604c723c */ /* 0x004fe20000001898 */
[----:B------:R-:W-:Y:S01]  /*5ea0*/  @P4 SHF.R.U32.HI R0, RZ, c[0x0][0x2cc], R2 ;  /* 0x0000b300ff004a19 */ /* 0x000fe20000011602 */
[----:B------:R-:W-:-:S02]  /*5eb0*/  FADD.FTZ R2, R162, R3 ;  /* 0x00000003a2027221 */ /* 0x000fc40000010000 */
[----:B------:R-:W-:Y:S01]  /*5ec0*/  FADD.FTZ R4, R172, R4 ;  /* 0x00000004ac047221 */ /* 0x000fe20000010000 */
[----:B------:R-:W-:Y:S01]  /*5ed0*/  IADD3 R0, R0, R203, -R204 ;  /* 0x000000cb00007210 */ /* 0x000fe20007ffe8cc */
[----:B------:R-:W-:Y:S02]  /*5ee0*/  FADD.FTZ R2, R22, R2 ;  /* 0x0000000216027221 */ /* 0x000fe40000010000 */
[----:B------:R-:W-:Y:S01]  /*5ef0*/  FADD.FTZ R4, R177, R4 ;  /* 0x00000004b1047221 */ /* 0x000fe20000010000 */
[----:B------:R-:W-:Y:S01]  /*5f00*/  SHF.R.S32.HI R5, RZ, 0x1f, R0 ;  /* 0x0000001fff057819 */ /* 0x000fe20000011400 */
[----:B------:R-:W-:Y:S01]  /*5f10*/  FADD.FTZ R3, R23, R2 ;  /* 0x0000000217037221 */ /* 0x000fe20000010000 */
[C---:B------:R-:W-:Y:S01]  /*5f20*/  HMMA.16816.F32 R128, R96.reuse, R130, R28 ;  /* 0x000000826080723c */ /* 0x040fe2000000181c */
[----:B------:R-:W-:Y:S01]  /*5f30*/  FADD.FTZ R2, R180, R4 ;  /* 0x00000004b4027221 */ /* 0x000fe20000010000 */
[----:B------:R-:W-:Y:S01]  /*5f40*/  LEA.HI R5, R5, R0, RZ, 0x6 ;  /* 0x0000000005057211 */ /* 0x000fe200078f30ff */
[----:B------:R-:W-:Y:S01]  /*5f50*/  FADD.FTZ R0, R171, R3 ;  /* 0x00000003ab007221 */ /* 0x000fe20000010000 */
[----:B------:R-:W-:Y:S01]  /*5f60*/  IADD3 R180, R209, -0x2, RZ ;  /* 0xfffffffed1b47810 */ /* 0x000fe20007ffe0ff */
[----:B------:R-:W-:Y:S01]  /*5f70*/  FADD.FTZ R2, R15, R2 ;  /* 0x000000020f027221 */ /* 0x000fe20000010000 */
[----:B------:R-:W-:Y:S01]  /*5f80*/  SHF.R.S32.HI R3, RZ, 0x6, R5 ;  /* 0x00000006ff037819 */ /* 0x000fe20000011405 */
[----:B------:R-:W-:Y:S01]  /*5f90*/  FADD.FTZ R0, R9, R0 ;  /* 0x0000000009007221 */ /* 0x000fe20000010000 */
[----:B------:R-:W-:Y:S01]  /*5fa0*/  HMMA.16816.F32 R120, R96, R122, R32 ;  /* 0x0000007a6078723c */ /* 0x000fe20000001820 */
[----:B------:R-:W-:Y:S01]  /*5fb0*/  FADD.FTZ R2, R14, R2 ;  /* 0x000000020e027221 */ /* 0x000fe20000010000 */
[----:B------:R-:W-:Y:S01]  /*5fc0*/  IMNMX R192, R189, R3, !PT ;  /* 0x00000003bdc07217 */ /* 0x000fe20007800200 */
[----:B------:R-:W-:-:S02]  /*5fd0*/  FADD.FTZ R0, R10, R0 ;  /* 0x000000000a007221 */ /* 0x000fc40000010000 */
[----:B------:R-:W-:Y:S01]  /*5fe0*/  FADD.FTZ R2, R13, R2 ;  /* 0x000000020d027221 */ /* 0x000fe20000010000 */
[----:B------:R-:W-:Y:S01]  /*5ff0*/  ISETP.GE.AND P0, PT, R180, R192, PT ;  /* 0x000000c0b400720c */ /* 0x000fe20003f06270 */
[----:B------:R-:W-:Y:S01]  /*6000*/  FADD.FTZ R0, R8, R0 ;  /* 0x0000000008007221 */ /* 0x000fe20000010000 */
[----:B------:R-:W-:Y:S01]  /*6010*/  HMMA.16816.F32 R56, R96, R58, R148 ;  /* 0x0000003a6038723c */ /* 0x000fe20000001894 */
[----:B------:R-:W-:Y:S02]  /*6020*/  FADD.FTZ R185, R185, R2 ;  /* 0x00000002b9b97221 */ /* 0x000fe40000010000 */
[----:B------:R-:W-:-:S05]  /*6030*/  FADD.FTZ R186, R186, R0 ;  /* 0x00000000baba7221 */ /* 0x000fca0000010000 */
[C---:B------:R-:W-:Y:S08]  /*6040*/  HMMA.16816.F32 R80, R96.reuse, R82, R144 ;  /* 0x000000526050723c */ /* 0x040ff00000001890 */
[----:B------:R-:W-:Y:S01]  /*6050*/  HMMA.16816.F32 R96, R96, R6, R16 ;  /* 0x000000066060723c */ /* 0x000fe20000001810 */
[----:B------:R-:W-:Y:S03]  /*6060*/  @!UPT UIADD3 URZ, URZ, URZ, URZ ;  /* 0x0000003f3f3ff290 */ /* 0x000fe6000fffe03f */
[----:B------:R-:W-:Y:S11]  /*6070*/  @!P0 BRA `(.L_x_1130) ;  /* 0x000036b000008947 */ /* 0x000ff60003800000 */
[----:B------:R-:W-:Y:S02]  /*6080*/  MOV R102, R12 ;  /* 0x0000000c00667202 */ /* 0x000fe40000000f00 */
[----:B------:R-:W-:-:S07]  /*6090*/  MOV R101, R100 ;  /* 0x0000006400657202 */ /* 0x000fce0000000f00 */
.L_x_1141:
        /* <DEDUP_REMOVED lines=16> */
[C---:B------:R-:W-:Y:S01]  /*61a0*/  IMAD.WIDE.U32 R2, R181.reuse, c[0x0][0x208], RZ ;  /* 0x00008200b5027a25 */ /* 0x040fe200078e00ff */
        /* <DEDUP_REMOVED lines=23> */
.L_x_1227:
[----:B------:R-:W-:-:S05]  /*6320*/  BRA.DIV ~URZ, `(.L_x_1134) ;  /* 0x0000c1327f007947 */ /* 0x000fca000b800000 */
[----:B------:R-:W5:Y:S01]  /*6330*/  SHFL.IDX PT, R0, R12, RZ, 0x181f ;  /* 0x00181fff0c007589 */ /* 0x000f6200000e0000 */
[----:B------:R-:W-:Y:S02]  /*6340*/  ISETP.GE.AND P5, PT, R182, c[0x0][0x1d4], PT ;  /* 0x00007500b6007a0c */ /* 0x000fe40003fa6270 */
[----:B------:R-:W-:Y:S02]  /*6350*/  ISETP.GE.AND P2, PT, R187, c[0x0][0x1d4], PT ;  /* 0x00007500bb007a0c */ /* 0x000fe40003f46270 */
[C---:B-----5:R-:W-:Y:S02]  /*6360*/  IADD3 R2, P0, R0.reuse, R20, RZ ;  /* 0x0000001400027210 */ /* 0x060fe40007f1e0ff */
[----:B------:R-:W-:Y:S03]  /*6370*/  IADD3 R6, P6, R0, R21, RZ ;  /* 0x0000001500067210 */ /* 0x000fe60007fde0ff */
[----:B---3--:R-:W-:Y:S01]  /*6380*/  IMAD.X R3, R4, 0x1, R13, P0 ;  /* 0x0000000104037824 */ /* 0x008fe200000e060d */
        /* <DEDUP_REMOVED lines=14> */
.L_x_1228:
[C---:B--23--:R-:W-:Y:S02]  /*6470*/  IADD3 R2, -R5.reuse, 0x10, RZ ;  /* 0x0000001005027810 */ /* 0x04cfe40007ffe1ff */
[----:B------:R-:W-:Y:S02]  /*6480*/  ISETP.NE.U32.AND P5, PT, R5, RZ, PT ;  /* 0x000000ff0500720c */ /* 0x000fe40003fa5070 */
[----:B------:R-:W-:Y:S02]  /*6490*/  LOP3.LUT R2, R2, 0xf, RZ, 0xc0, !PT ;  /* 0x0000000f02027812 */ /* 0x000fe400078ec0ff */
[----:B------:R-:W-:Y:S02]  /*64a0*/  ISETP.NE.U32.AND P6, PT, R6, RZ, PT ;  /* 0x000000ff0600720c */ /* 0x000fe40003fc5070 */
        /* <DEDUP_REMOVED lines=15> */
[----:B------:R-:W-:Y:S05]  /*65a0*/  IADD3.X R3, RZ, R4, R15, P2, P0 ;  /* 0x00000004ff037210 */ /* 0x000fea00017e040f */
[----:B------:R2:W-:Y:S04]  /*65b0*/  LDGSTS.E.BYPASS.LTC128B.128.ZFILL [R179+0x5100], [R2.64], P5 ;  /* 0x0510000002b37fae */ /* 0x0005e8000a941d46 */
.L_x_1132:
[----:B------:R-:W-:Y:S05]  /*65c0*/  BSYNC B0 ;  /* 0x0000000000007941 */ /* 0x000fea0003800000 */
.L_x_1131:
        /* <DEDUP_REMOVED lines=223> */
[----:B------:R-:W-:Y:S01]  /*73c0*/  IMAD.SHL.U32 R22, R188, 0x2, RZ ;  /* 0x00000002bc167824 */ /* 0x000fe200078e00ff */
[----:B------:R-:W-:Y:S01]  /*73d0*/  IADD3 R2, R2, -0x40, R190 ;  /* 0xffffffc002027810 */ /* 0x000fe20007ffe0be */
[C---:B------:R-:W-:Y:S01]  /*73e0*/  IMAD.SHL.U32 R21, R187.reuse, 0x2, RZ ;  /* 0x00000002bb157824 */ /* 0x040fe200078e00ff */
        /* <DEDUP_REMOVED lines=30> */
.L_x_1229:
[----:B------:R-:W-:-:S05]  /*75d0*/  BRA.DIV ~URZ, `(.L_x_1138) ;  /* 0x0000b1327f007947 */ /* 0x000fca000b800000 */
[----:B------:R-:W4:Y:S01]  /*75e0*/  SHFL.IDX PT, R0, R8, RZ, 0x181f ;  /* 0x00181fff08007589 */ /* 0x000f2200000e0000 */
[----:B------:R-:W-:Y:S02]  /*75f0*/  ISETP.GE.AND P5, PT, R182, c[0x0][0x1d4], PT ;  /* 0x00007500b6007a0c */ /* 0x000fe40003fa6270 */
[----:B------:R-:W-:Y:S02]  /*7600*/  ISETP.GE.AND P2, PT, R187, c[0x0][0x1d4], PT ;  /* 0x00007500bb007a0c */ /* 0x000fe40003f46270 */
[C---:B----4-:R-:W-:Y:S02]  /*7610*/  IADD3 R2, P0, R0.reuse, R20, RZ ;  /* 0x0000001400027210 */ /* 0x050fe40007f1e0ff */
        /* <DEDUP_REMOVED lines=10> */
[----:B----4-:R-:W-:Y:S01]  /*76c0*/  SEL R6, RZ, 0x10, P2 ;  /* 0x00000010ff067807 */ /* 0x010fe20001000000 */
[----:B------:R-:W-:Y:S01]  /*76d0*/  IMAD.X R3, R4, 0x1, R11, P6 ;  /* 0x0000000104037824 */ /* 0x000fe200030e060b */
[----:B------:R-:W-:Y:S01]  /*76e0*/  SEL R7, RZ, 0x10, P0 ;  /* 0x00000010ff077807 */ /* 0x000fe20000000000 */
[----:B------:R4:W2:Y:S04]  /*76f0*/  SHFL.IDX PT, R4, R5, 0x1, 0x181f ;  /* 0x00381f0005047f89 */ /* 0x0008a800000e0000 */
[----:B------:R1:W-:Y:S01]  /*7700*/  LDGSTS.E.BYPASS.LTC128B.128 [R179+0xa100], [R2.64], !P0 ;  /* 0x0a10000002b37fae */ /* 0x0003e2000c101d46 */
[----:B--2-4-:R-:W-:Y:S04]  /*7710*/  SEL R5, RZ, 0x10, P5 ;  /* 0x00000010ff057807 */ /* 0x014fe80002800000 */
.L_x_1230:
[C---:B-1-3--:R-:W-:Y:S02]  /*7720*/  IADD3 R2, -R5.reuse, 0x10, RZ ;  /* 0x0000001005027810 */ /* 0x04afe40007ffe1ff */
        /* <DEDUP_REMOVED lines=20> */
.L_x_1136:
[----:B---34-:R-:W-:Y:S05]  /*7870*/  BSYNC B0 ;  /* 0x0000000000007941 */ /* 0x018fea0003800000 */
.L_x_1135:
[----:B------:R-:W-:Y:S01]  /*7880*/  IADD3 R4, R212, R205, RZ ;  /* 0x000000cdd4047210 */ /* 0x000fe20007ffe0ff */
[----:B------:R-:W0:Y:S04]  /*7890*/  LDGDEPBAR ;  /* 0x00000000000079af */ /* 0x000e280000000000 */
[----:B--2---:R-:W-:Y:S05]  /*78a0*/  @P4 IMAD.HI.U32 R0, R4, c[0x0][0x2c8], RZ ;  /* 0x0000b20004004a27 */ /* 0x004fea00078e00ff */
[----:B------:R-:W-:Y:S02]  /*78b0*/  @P4 SHF.R.U32.HI R4, RZ, c[0x0][0x2cc], R0 ;  /* 0x0000b300ff044a19 */ /* 0x000fe40000011600 */
[----:B------:R-:W-:Y:S05]  /*78c0*/  MOV R0, 0x1 ;  /* 0x0000000100007802 */ /* 0x000fea0000000f00 */
[----:B------:R-:W-:Y:S05]  /*78d0*/  IMAD R0, R180, -0x40, R0 ;  /* 0xffffffc0b4007824 */ /* 0x000fea00078e0200 */
[----:B------:R-:W-:Y:S04]  /*78e0*/  IADD3 R0, R203, R0, -R206 ;  /* 0x00000000cb007210 */ /* 0x000fe80007ffe8ce */
[----:B------:R-:W-:Y:S01]  /*78f0*/  IADD3 R5, R0, -R204, RZ ;  /* 0x800000cc00057210 */ /* 0x000fe20007ffe0ff */
[----:B------:R-:W-:-:S05]  /*7900*/  BRA.DIV ~URZ, `(.L_x_1139) ;  /* 0x0000b0427f007947 */ /* 0x000fca000b800000 */
[----:B------:R2:W3:Y:S02]  /*7910*/  SHFL.IDX PT, R0, R4, RZ, 0x1c1f ;  /* 0x001c1fff04007589 */ /* 0x0004e400000e0000 */
.L_x_1231:
[----:B---3--:R-:W-:Y:S05]  /*7920*/  IMAD.IADD R0, R5, 0x1, R0 ;  /* 0x0000000105007824 */ /* 0x008fea00078e0200 */
        /* <DEDUP_REMOVED lines=8> */
[----:B-1----:R-:W-:Y:S02]  /*79b0*/  FSEL R35, R155, -INF , P2 ;  /* 0xff8000009b237808 */ /* 0x002fe40001000000 */
        /* <DEDUP_REMOVED lines=25> */
[----:B------:R-:W1:Y:S03]  /*7b50*/  SHFL.IDX PT, R0, R4, 0x1, 0x1c1f ;  /* 0x003c1f0004007f89 */ /* 0x000e6600000e0000 */
[----:B------:R-:W-:Y:S04]  /*7b60*/  FMNMX.FTZ R2, R136, R2, !PT ;  /* 0x0000000288027209 */ /* 0x000fe80007810000 */
[----:B------:R-:W-:Y:S04]  /*7b70*/  FMNMX.FTZ R2, R35, R2, !PT ;  /* 0x0000000223027209 */ /* 0x000fe80007810000 */
[----:B------:R-:W-:Y:S04]  /*7b80*/  FMNMX.FTZ R2, R34, R2, !PT ;  /* 0x0000000222027209 */ /* 0x000fe80007810000 */
[----:B------:R-:W-:Y:S04]  /*7b90*/  FMNMX.FTZ R2, R33, R2, !PT ;  /* 0x0000000221027209 */ /* 0x000fe80007810000 */
[----:B------:R-:W-:Y:S04]  /*7ba0*/  FMNMX.FTZ R2, R32, R2, !PT ;  /* 0x0000000220027209 */ /* 0x000fe80007810000 */
[----:B------:R-:W-:Y:S01]  /*7bb0*/  FMNMX.FTZ R2, R31, R2, !PT ;  /* 0x000000021f027209 */ /* 0x000fe20007810000 */
[----:B-1----:R-:W-:Y:S03]  /*7bc0*/  IMAD.IADD R0, R5, 0x1, R0 ;  /* 0x0000000105007824 */ /* 0x002fe600078e0200 */
[----:B------:R-:W-:Y:S02]  /*7bd0*/  FMNMX.FTZ R2, R30, R2, !PT ;  /* 0x000000021e027209 */ /* 0x000fe40007810000 */
[C---:B------:R-:W-:Y:S02]  /*7be0*/  ISETP.GT.AND P6, PT, R0.reuse, RZ, PT ;  /* 0x000000ff0000720c */ /* 0x040fe40003fc4270 */
[----:B------:R-:W-:Y:S02]  /*7bf0*/  FMNMX.FTZ R2, R29, R2, !PT ;  /* 0x000000021d027209 */ /* 0x000fe40007810000 */
[----:B------:R-:W-:Y:S02]  /*7c00*/  ISETP.GT.AND P5, PT, R0, 0x1, PT ;  /* 0x000000010000780c */ /* 0x000fe40003fa4270 */
[----:B------:R-:W-:Y:S02]  /*7c10*/  FMNMX.FTZ R2, R28, R2, !PT ;  /* 0x000000021c027209 */ /* 0x000fe40007810000 */
[C---:B------:R-:W-:Y:S02]  /*7c20*/  ISETP.GT.AND P2, PT, R0.reuse, 0x8, PT ;  /* 0x000000080000780c */ /* 0x040fe40003f44270 */
[----:B------:R-:W-:Y:S02]  /*7c30*/  FMNMX.FTZ R2, R27, R2, !PT ;  /* 0x000000021b027209 */ /* 0x000fe40007810000 */
[----:B------:R-:W-:Y:S02]  /*7c40*/  ISETP.GT.AND P0, PT, R0, 0x9, PT ;  /* 0x000000090000780c */ /* 0x000fe40003f04270 */
[----:B------:R-:W-:Y:S02]  /*7c50*/  FMNMX.FTZ R2, R26, R2, !PT ;  /* 0x000000021a027209 */ /* 0x000fe40007810000 */
[----:B------:R-:W-:Y:S02]  /*7c60*/  FSEL R9, R163, -INF , P6 ;  /* 0xff800000a3097808 */ /* 0x000fe40003000000 */
[----:B------:R-:W-:Y:S02]  /*7c70*/  FMNMX.FTZ R2, R14, R2, !PT ;  /* 0x000000020e027209 */ /* 0x000fe40007810000 */
[----:B------:R-:W-:Y:S02]  /*7c80*/  ISETP.GT.AND P6, PT, R0, 0x10, PT ;  /* 0x000000100000780c */ /* 0x000fe40003fc4270 */
[----:B------:R-:W-:Y:S02]  /*7c90*/  FMNMX.FTZ R2, R13, R2, !PT ;  /* 0x000000020d027209 */ /* 0x000fe40007810000 */
[----:B------:R-:W-:Y:S02]  /*7ca0*/  FSEL R25, R162, -INF , P5 ;  /* 0xff800000a2197808 */ /* 0x000fe40002800000 */
[C---:B------:R-:W-:Y:S02]  /*7cb0*/  ISETP.GT.AND P5, PT, R0.reuse, 0x11, PT ;  /* 0x000000110000780c */ /* 0x040fe40003fa4270 */
[----:B------:R-:W-:Y:S02]  /*7cc0*/  FSEL R24, R161, -INF , P2 ;  /* 0xff800000a1187808 */ /* 0x000fe40001000000 */
[----:B------:R-:W-:Y:S02]  /*7cd0*/  ISETP.GT.AND P2, PT, R0, 0x18, PT ;  /* 0x000000180000780c */ /* 0x000fe40003f44270 */
[----:B------:R-:W-:Y:S02]  /*7ce0*/  FSEL R23, R160, -INF , P0 ;  /* 0xff800000a0177808 */ /* 0x000fe40000000000 */
[----:B------:R-:W-:Y:S02]  /*7cf0*/  ISETP.GT.AND P0, PT, R0, 0x19, PT ;  /* 0x000000190000780c */ /* 0x000fe40003f04270 */
[----:B------:R-:W-:Y:S02]  /*7d00*/  FMNMX.FTZ R2, R12, R2, !PT ;  /* 0x000000020c027209 */ /* 0x000fe40007810000 */
[----:B------:R-:W-:Y:S02]  /*7d10*/  FSEL R22, R159, -INF , P6 ;  /* 0xff8000009f167808 */ /* 0x000fe40003000000 */
[----:B------:R-:W-:Y:S02]  /*7d20*/  ISETP.GT.AND P6, PT, R0, 0x20, PT ;  /* 0x000000200000780c */ /* 0x000fe40003fc4270 */
[----:B------:R-:W-:Y:S02]  /*7d30*/  FSEL R21, R158, -INF , P5 ;  /* 0xff8000009e157808 */ /* 0x000fe40002800000 */
[----:B------:R-:W-:Y:S02]  /*7d40*/  ISETP.GT.AND P5, PT, R0, 0x21, PT ;  /* 0x000000210000780c */ /* 0x000fe40003fa4270 */
[----:B------:R-:W-:Y:S02]  /*7d50*/  FSEL R20, R154, -INF , P2 ;  /* 0xff8000009a147808 */ /* 0x000fe40001000000 */
[C---:B------:R-:W-:Y:S02]  /*7d60*/  ISETP.GT.AND P2, PT, R0.reuse, 0x28, PT ;  /* 0x000000280000780c */ /* 0x040fe40003f44270 */
[----:B------:R-:W-:Y:S02]  /*7d70*/  FSEL R19, R153, -INF , P0 ;  /* 0xff80000099137808 */ /* 0x000fe40000000000 */
[C---:B------:R-:W-:Y:S02]  /*7d80*/  ISETP.GT.AND P0, PT, R0.reuse, 0x29, PT ;  /* 0x000000290000780c */ /* 0x040fe40003f04270 */
        /* <DEDUP_REMOVED lines=9> */
[----:B------:R-:W-:Y:S01]  /*7e20*/  FSEL R8, R140, -INF , P6 ;  /* 0xff8000008c087808 */ /* 0x000fe20003000000 */
[----:B------:R-:W1:Y:S01]  /*7e30*/  SHFL.BFLY PT, R0, R2, 0x2, 0x1f ;  /* 0x0c401f0002007f89 */ /* 0x000e6200000e0000 */
[----:B------:R-:W-:Y:S02]  /*7e40*/  FSEL R7, R139, -INF , P5 ;  /* 0xff8000008b077808 */ /* 0x000fe40002800000 */
[----:B------:R-:W-:Y:S02]  /*7e50*/  FSEL R6, R138, -INF , P2 ;  /* 0xff8000008a067808 */ /* 0x000fe40001000000 */
[----:B------:R-:W-:Y:S02]  /*7e60*/  FSEL R5, R137, -INF , P0 ;  /* 0xff80000089057808 */ /* 0x000fe40000000000 */
[----:B-1----:R-:W-:Y:S05]  /*7e70*/  FMNMX.FTZ R0, R0, R2, !PT ;  /* 0x0000000200007209 */ /* 0x002fea0007810000 */
[----:B------:R-:W1:Y:S02]  /*7e80*/  SHFL.BFLY PT, R2, R0, 0x1, 0x1f ;  /* 0x0c201f0000027f89 */ /* 0x000e6400000e0000 */
[----:B-1----:R-:W-:Y:S02]  /*7e90*/  FMNMX.FTZ R100, R0, R2, !PT ;  /* 0x0000000200647209 */ /* 0x002fe40007810000 */
[----:B------:R-:W-:Y:S04]  /*7ea0*/  FMNMX.FTZ R0, R9, R102, !PT ;  /* 0x0000006609007209 */ /* 0x000fe80007810000 */
        /* <DEDUP_REMOVED lines=14> */
[----:B------:R-:W-:Y:S05]  /*7f90*/  FMNMX.FTZ R0, R5, R0, !PT ;  /* 0x0000000005007209 */ /* 0x000fea0007810000 */
[----:B------:R-:W1:Y:S02]  /*7fa0*/  SHFL.BFLY PT, R2, R0, 0x2, 0x1f ;  /* 0x0c401f0000027f89 */ /* 0x000e6400000e0000 */
[----:B-12---:R-:W-:Y:S06]  /*7fb0*/  FMNMX.FTZ R4, R0, R2, !PT ;  /* 0x0000000200047209 */ /* 0x006fec0007810000 */
[----:B------:R1:W2:Y:S02]  /*7fc0*/  SHFL.BFLY PT, R0, R4, 0x1, 0x1f ;  /* 0x0c201f0004007f89 */ /* 0x0002a400000e0000 */
.L_x_1232:
[C---:B------:R-:W-:Y:S01]  /*7fd0*/  FMUL.FTZ R2, R100.reuse, c[0x0][0x2d0] ;  /* 0x0000b40064027a20 */ /* 0x040fe20000410000 */
[----:B------:R-:W-:Y:S01]  /*7fe0*/  FSETP.NEU.FTZ.AND P0, PT, R100, -INF , PT ;  /* 0xff8000006400780b */ /* 0x000fe20003f1d000 */
[----:B------:R-:W-:Y:S01]  /*7ff0*/  WARPSYNC 0xffffffff ;  /* 0xffffffff00007948 */ /* 0x000fe20003800000 */
[----:B--2---:R-:W-:Y:S02]  /*8000*/  FMNMX.FTZ R3, R0, R4, !PT ;  /* 0x0000000400037209 */ /* 0x004fe40007810000 */
[----:B------:R-:W-:Y:S02]  /*8010*/  FSEL R2, R2, RZ, P0 ;  /* 0x000000ff02027208 */ /* 0x000fe40000000000 */
[----:B------:R-:W-:Y:S02]  /*8020*/  FSEL R0, R100, RZ, P0 ;  /* 0x000000ff64007208 */ /* 0x000fe40000000000 */
[----:B------:R-:W-:Y:S01]  /*8030*/  FSETP.NEU.FTZ.AND P0, PT, R3, -INF , PT ;  /* 0xff8000000300780b */ /* 0x000fe20003f1d000 */
[--C-:B-1----:R-:W-:Y:S02]  /*8040*/  FFMA.FTZ R4, R35, c[0x0][0x2d0], -R2.reuse ;  /* 0x0000b40023047a23 */ /* 0x102fe40000010802 */
[----:B------:R-:W-:Y:S02]  /*8050*/  FADD.FTZ R0, -R0, R101 ;  /* 0x0000006500007221 */ /* 0x000fe40000010100 */
[----:B------:R1:W-:Y:S01]  /*8060*/  MUFU.EX2 R157, R4 ;  /* 0x00000004009d7308 */ /* 0x0003e20000000800 */
[--C-:B------:R-:W-:Y:S02]  /*8070*/  FFMA.FTZ R101, R10, c[0x0][0x2d0], -R2.reuse ;  /* 0x0000b4000a657a23 */ /* 0x100fe40000010802 */
[--C-:B------:R-:W-:Y:S02]  /*8080*/  FFMA.FTZ R10, R136, c[0x0][0x2d0], -R2.reuse ;  /* 0x0000b400880a7a23 */ /* 0x100fe40000010802 */
[----:B------:R-:W-:Y:S02]  /*8090*/  FMUL.FTZ R0, R0, c[0x0][0x2d0] ;  /* 0x0000b40000007a20 */ /* 0x000fe40000410000 */
[--C-:B------:R-:W-:Y:S02]  /*80a0*/  FFMA.FTZ R162, R11, c[0x0][0x2d0], -R2.reuse ;  /* 0x0000b4000ba27a23 */ /* 0x100fe40000010802 */
[--C-:B------:R-:W-:Y:S01]  /*80b0*/  FFMA.FTZ R34, R34, c[0x0][0x2d0], -R2.reuse ;  /* 0x0000b40022227a23 */ /* 0x100fe20000010802 */
[----:B------:R2:W-:Y:S01]  /*80c0*/  MUFU.EX2 R11, R10 ;  /* 0x0000000a000b7308 */ /* 0x0005e20000000800 */
[--C-:B------:R-:W-:Y:S02]  /*80d0*/  FFMA.FTZ R148, R33, c[0x0][0x2d0], -R2.reuse ;  /* 0x0000b40021947a23 */ /* 0x100fe40000010802 */
[--C-:B------:R-:W-:Y:S02]  /*80e0*/  FFMA.FTZ R147, R32, c[0x0][0x2d0], -R2.reuse ;  /* 0x0000b40020937a23 */ /* 0x100fe40000010802 */
[--C-:B------:R-:W-:Y:S02]  /*80f0*/  FFMA.FTZ R146, R31, c[0x0][0x2d0], -R2.reuse ;  /* 0x0000b4001f927a23 */ /* 0x100fe40000010802 */
[--C-:B------:R-:W-:Y:S02]  /*8100*/  FFMA.FTZ R145, R30, c[0x0][0x2d0], -R2.reuse ;  /* 0x0000b4001e917a23 */ /* 0x100fe40000010802 */
[--C-:B------:R-:W-:Y:S01]  /*8110*/  FFMA.FTZ R156, R29, c[0x0][0x2d0], -R2.reuse ;  /* 0x0000b4001d9c7a23 */ /* 0x100fe20000010802 */
[----:B------:R-:W3:Y:S01]  /*8120*/  MUFU.EX2 R0, R0 ;  /* 0x0000000000007308 */ /* 0x000ee20000000800 */
[--C-:B------:R-:W-:Y:S02]  /*8130*/  FFMA.FTZ R155, R28, c[0x0][0x2d0], -R2.reuse ;  /* 0x0000b4001c9b7a23 */ /* 0x100fe40000010802 */
[--C-:B------:R-:W-:Y:S02]  /*8140*/  FFMA.FTZ R154, R27, c[0x0][0x2d0], -R2.reuse ;  /* 0x0000b4001b9a7a23 */ /* 0x100fe40000010802 */
[--C-:B------:R-:W-:Y:S02]  /*8150*/  FFMA.FTZ R153, R26, c[0x0][0x2d0], -R2.reuse ;  /* 0x0000b4001a997a23 */ /* 0x100fe40000010802 */
[--C-:B------:R-:W-:Y:S02]  /*8160*/  FFMA.FTZ R172, R14, c[0x0][0x2d0], -R2.reuse ;  /* 0x0000b4000eac7a23 */ /* 0x100fe40000010802 */
[--C-:B------:R-:W-:Y:S01]  /*8170*/  FFMA.FTZ R171, R13, c[0x0][0x2d0], -R2.reuse ;  /* 0x0000b4000dab7a23 */ /* 0x100fe20000010802 */
[----:B------:R-:W-:Y:S01]  /*8180*/  MUFU.EX2 R158, R34 ;  /* 0x00000022009e7308 */ /* 0x000fe20000000800 */
[----:B------:R-:W-:Y:S01]  /*8190*/  FFMA.FTZ R163, R12, c[0x0][0x2d0], -R2 ;  /* 0x0000b4000ca37a23 */ /* 0x000fe20000010802 */
[C---:B------:R-:W-:Y:S01]  /*81a0*/  FSEL R2, R3.reuse, RZ, P0 ;  /* 0x000000ff03027208 */ /* 0x040fe20000000000 */
[----:B-1----:R-:W-:Y:S04]  /*81b0*/  FMUL.FTZ R4, R3, c[0x0][0x2d0] ;  /* 0x0000b40003047a20 */ /* 0x002fe80000410000 */
[----:B------:R-:W-:Y:S01]  /*81c0*/  FADD.FTZ R2, -R2, R102 ;  /* 0x0000006602027221 */ /* 0x000fe20000010100 */
[----:B------:R-:W-:Y:S02]  /*81d0*/  FSEL R4, R4, RZ, P0 ;  /* 0x000000ff04047208 */ /* 0x000fe40000000000 */
[----:B------:R1:W4:Y:S01]  /*81e0*/  MUFU.EX2 R12, R101 ;  /* 0x00000065000c7308 */ /* 0x0003220000000800 */
[----:B------:R-:W-:Y:S01]  /*81f0*/  FMUL.FTZ R2, R2, c[0x0][0x2d0] ;  /* 0x0000b40002027a20 */ /* 0x000fe20000410000 */
[C---:B------:R-:W-:Y:S01]  /*8200*/  ISETP.GT.AND P0, PT, R180.reuse, R192, PT ;  /* 0x000000c0b400720c */ /* 0x040fe20003f04270 */
[--C-:B------:R-:W-:Y:S01]  /*8210*/  FFMA.FTZ R9, R9, c[0x0][0x2d0], -R4.reuse ;  /* 0x0000b40009097a23 */ /* 0x100fe20000010804 */
[----:B------:R-:W-:Y:S01]  /*8220*/  IADD3 R180, R180, -0x1, RZ ;  /* 0xffffffffb4b47810 */ /* 0x000fe20007ffe0ff */
[--C-:B--2---:R-:W-:Y:S02]  /*8230*/  FFMA.FTZ R10, R25, c[0x0][0x2d0], -R4.reuse ;  /* 0x0000b400190a7a23 */ /* 0x104fe40000010804 */
        /* <DEDUP_REMOVED lines=11> */
[--C-:B-1----:R-:W-:Y:S02]  /*82f0*/  FFMA.FTZ R101, R24, c[0x0][0x2d0], -R4.reuse ;  /* 0x0000b40018657a23 */ /* 0x102fe40000010804 */
[--C-:B------:R-:W-:Y:S02]  /*8300*/  FFMA.FTZ R152, R15, c[0x0][0x2d0], -R4.reuse ;  /* 0x0000b4000f987a23 */ /* 0x100fe40000010804 */
[--C-:B------:R-:W-:Y:S01]  /*8310*/  FFMA.FTZ R160, R7, c[0x0][0x2d0], -R4.reuse ;  /* 0x0000b40007a07a23 */ /* 0x100fe20000010804 */
[----:B------:R-:W-:Y:S01]  /*8320*/  MUFU.EX2 R154, R154 ;  /* 0x0000009a009a7308 */ /* 0x000fe20000000800 */
[--C-:B------:R-:W-:Y:S02]  /*8330*/  FFMA.FTZ R161, R6, c[0x0][0x2d0], -R4.reuse ;  /* 0x0000b40006a17a23 */ /* 0x100fe40000010804 */
[----:B------:R-:W-:Y:S07]  /*8340*/  FFMA.FTZ R177, R5, c[0x0][0x2d0], -R4 ;  /* 0x0000b40005b17a23 */ /* 0x000fee0000010804 */
[----:B------:R-:W-:Y:S10]  /*8350*/  MUFU.EX2 R153, R153 ;  /* 0x0000009900997308 */ /* 0x000ff40000000800 */
[----:B------:R-:W-:Y:S10]  /*8360*/  MUFU.EX2 R149, R149 ;  /* 0x0000009500957308 */ /* 0x000ff40000000800 */
[----:B------:R-:W-:Y:S01]  /*8370*/  MUFU.EX2 R151, R151 ;  /* 0x0000009700977308 */ /* 0x000fe20000000800 */
[C---:B---3--:R-:W-:Y:S01]  /*8380*/  FMUL.FTZ R32, R0.reuse, R104 ;  /* 0x0000006800207220 */ /* 0x048fe20000410000 */
[C---:B----4-:R-:W-:Y:S01]  /*8390*/  F2FP.PACK_AB R136, R11.reuse, R12 ;  /* 0x0000000c0b88723e */ /* 0x050fe200000000ff */
[----:B------:R-:W-:Y:S01]  /*83a0*/  FFMA.FTZ R4, R0, R185, R12 ;  /* 0x000000b900047223 */ /* 0x000fe2000001000c */
[----:B------:R-:W-:Y:S01]  /*83b0*/  F2FP.PACK_AB R138, R158, R157 ;  /* 0x0000009d9e8a723e */ /* 0x000fe200000000ff */
[C---:B------:R-:W-:Y:S02]  /*83c0*/  FMUL.FTZ R8, R0.reuse, R128 ;  /* 0x0000008000087220 */ /* 0x040fe40000410000 */
[C---:B--2---:R-:W-:Y:S02]  /*83d0*/  FMUL.FTZ R9, R0.reuse, R129 ;  /* 0x0000008100097220 */ /* 0x044fe40000410000 */
[C---:B------:R-:W-:Y:S01]  /*83e0*/  FMUL.FTZ R17, R0.reuse, R121 ;  /* 0x0000007900117220 */ /* 0x040fe20000410000 */
[----:B------:R-:W-:Y:S01]  /*83f0*/  MUFU.EX2 R104, R10 ;  /* 0x0000000a00687308 */ /* 0x000fe20000000800 */
[C---:B------:R-:W-:Y:S02]  /*8400*/  FMUL.FTZ R25, R0.reuse, R113 ;  /* 0x0000007100197220 */ /* 0x040fe40000410000 */
[C---:B------:R-:W-:Y:S02]  /*8410*/  FMUL.FTZ R28, R0.reuse, R108 ;  /* 0x0000006c001c7220 */ /* 0x040fe40000410000 */
[C---:B------:R-:W-:Y:S02]  /*8420*/  FMUL.FTZ R29, R0.reuse, R109 ;  /* 0x0000006d001d7220 */ /* 0x040fe40000410000 */
[C---:B------:R-:W-:Y:S02]  /*8430*/  FMUL.FTZ R33, R0.reuse, R105 ;  /* 0x0000006900217220 */ /* 0x040fe40000410000 */
[----:B------:R-:W-:Y:S02]  /*8440*/  FADD.FTZ R140, R11, R4 ;  /* 0x000000040b8c7221 */ /* 0x000fe40000010000 */
        /* <DEDUP_REMOVED lines=28> */
[----:B------:R-:W-:Y:S01]  /*8610*/  FMUL.FTZ R65, R0, R65 ;  /* 0x0000004100417220 */ /* 0x000fe20000410000 */
[----:B-1----:R-:W-:Y:S01]  /*8620*/  F2FP.PACK_AB R139, R116, R112 ;  /* 0x00000070748b723e */ /* 0x002fe200000000ff */
        /* <DEDUP_REMOVED lines=18> */
[----:B------:R-:W-:Y:S02]  /*8750*/  FMUL.FTZ R97, R0, R97 ;  /* 0x0000006100617220 */ /* 0x000fe40000410000 */
[----:B------:R-:W-:Y:S01]  /*8760*/  FFMA.FTZ R0, R2, R186, R137 ;  /* 0x000000ba02007223 */ /* 0x000fe20000010089 */
[----:B------:R-:W-:Y:S01]  /*8770*/  F2FP.PACK_AB R137, R104, R137 ;  /* 0x000000896889723e */ /* 0x000fe200000000ff */
[C---:B------:R-:W-:Y:S01]  /*8780*/  FMUL.FTZ R34, R2.reuse, R106 ;  /* 0x0000006a02227220 */ /* 0x040fe20000410000 */
[----:B------:R-:W-:Y:S01]  /*8790*/  MUFU.EX2 R148, R155 ;  /* 0x0000009b00947308 */ /* 0x000fe20000000800 */
[----:B------:R-:W-:Y:S02]  /*87a0*/  FMUL.FTZ R35, R2, R107 ;  /* 0x0000006b02237220 */ /* 0x000fe40000410000 */
[----:B------:R-:W-:Y:S02]  /*87b0*/  FADD.FTZ R0, R104, R0 ;  /* 0x0000000068007221 */ /* 0x000fe40000010000 */
[----:B------:R-:W2:Y:S01]  /*87c0*/  LDSM.16.MT88.4 R104, [R167] ;  /* 0x00000000a768783b */ /* 0x000ea20000004200 */
[C---:B------:R-:W-:Y:S02]  /*87d0*/  FMUL.FTZ R6, R2.reuse, R134 ;  /* 0x0000008602067220 */ /* 0x040fe40000410000 */
[C---:B------:R-:W-:Y:S02]  /*87e0*/  FMUL.FTZ R7, R2.reuse, R135 ;  /* 0x0000008702077220 */ /* 0x040fe40000410000 */
[C---:B------:R-:W-:Y:S01]  /*87f0*/  FMUL.FTZ R10, R2.reuse, R130 ;  /* 0x00000082020a7220 */ /* 0x040fe20000410000 */
[----:B------:R-:W-:Y:S01]  /*8800*/  MUFU.EX2 R125, R150 ;  /* 0x00000096007d7308 */ /* 0x000fe20000000800 */
[C---:B------:R-:W-:Y:S02]  /*8810*/  FMUL.FTZ R11, R2.reuse, R131 ;  /* 0x00000083020b7220 */ /* 0x040fe40000410000 */
[----:B------:R-:W-:Y:S01]  /*8820*/  LDSM.16.MT88.4 R128, [R167+0x1800] ;  /* 0x00180000a780783b */ /* 0x000fe20000004200 */
        /* <DEDUP_REMOVED lines=8> */
[----:B------:R-:W-:Y:S01]  /*88b0*/  LDSM.16.MT88.4 R108, [R167+0x800] ;  /* 0x00080000a76c783b */ /* 0x000fe20000004200 */
[----:B------:R-:W-:Y:S02]  /*88c0*/  FADD.FTZ R0, R112, R0 ;  /* 0x0000000070007221 */ /* 0x000fe40000010000 */
[----:B------:R-:W-:Y:S01]  /*88d0*/  FMUL.FTZ R14, R2, R126 ;  /* 0x0000007e020e7220 */ /* 0x000fe20000410000 */
[----:B------:R-:W-:Y:S01]  /*88e0*/  MUFU.EX2 R145, R163 ;  /* 0x000000a300917308 */ /* 0x000fe20000000800 */
[----:B------:R-:W-:Y:S02]  /*88f0*/  FADD.FTZ R0, R116, R0 ;  /* 0x0000000074007221 */ /* 0x000fe40000010000 */
[C---:B------:R-:W-:Y:S01]  /*8900*/  FMUL.FTZ R15, R2.reuse, R127 ;  /* 0x0000007f020f7220 */ /* 0x040fe20000410000 */
[----:B------:R-:W-:Y:S01]  /*8910*/  LDSM.16.MT88.4 R112, [R168+0x800] ;  /* 0x00080000a870783b */ /* 0x000fe20000004200 */
[C---:B------:R-:W-:Y:S02]  /*8920*/  FMUL.FTZ R22, R2.reuse, R118 ;  /* 0x0000007602167220 */ /* 0x040fe40000410000 */
[C---:B------:R-:W-:Y:S02]  /*8930*/  FMUL.FTZ R38, R2.reuse, R38 ;  /* 0x0000002602267220 */ /* 0x040fe40000410000 */
[C---:B------:R-:W-:Y:S01]  /*8940*/  FMUL.FTZ R39, R2.reuse, R39 ;  /* 0x0000002702277220 */ /* 0x040fe20000410000 */
[----:B------:R-:W-:Y:S01]  /*8950*/  MUFU.EX2 R118, R147 ;  /* 0x0000009300767308 */ /* 0x000fe20000000800 */
[C---:B------:R-:W-:Y:S01]  /*8960*/  FMUL.FTZ R42, R2.reuse, R42 ;  /* 0x0000002a022a7220 */ /* 0x040fe20000410000 */
[C---:B--2---:R-:W-:Y:S05]  /*8970*/  HMMA.16816.F32 R4, R136.reuse, R104, R4 ;  /* 0x000000688804723c */ /* 0x044fea0000001804 */
[C---:B------:R-:W-:Y:S02]  /*8980*/  FMUL.FTZ R43, R2.reuse, R43 ;  /* 0x0000002b022b7220 */ /* 0x040fe40000410000 */
[C---:B------:R-:W-:Y:S01]  /*8990*/  FMUL.FTZ R46, R2.reuse, R46 ;  /* 0x0000002e022e7220 */ /* 0x040fe20000410000 */
[C---:B------:R-:W-:Y:S01]  /*89a0*/  HMMA.16816.F32 R8, R136.reuse, R106, R8 ;  /* 0x0000006a8808723c */ /* 0x040fe20000001808 */
[----:B------:R-:W2:Y:S01]  /*89b0*/  LDSM.16.MT88.4 R104, [R168] ;  /* 0x00000000a868783b */ /* 0x000ea20000004200 */
[----:B------:R-:W3:Y:S02]  /*89c0*/  MUFU.EX2 R126, R143 ;  /* 0x0000008f007e7308 */ /* 0x000ee40000000800 */
[C---:B------:R-:W-:Y:S02]  /*89d0*/  FMUL.FTZ R47, R2.reuse, R47 ;  /* 0x0000002f022f7220 */ /* 0x040fe40000410000 */
[C---:B------:R-:W-:Y:S02]  /*89e0*/  FMUL.FTZ R50, R2.reuse, R50 ;  /* 0x0000003202327220 */ /* 0x040fe40000410000 */
[C---:B------:R-:W-:Y:S04]  /*89f0*/  FMUL.FTZ R51, R2.reuse, R51 ;  /* 0x0000003302337220 */ /* 0x040fe80000410000 */
[C---:B------:R-:W-:Y:S01]  /*8a00*/  FMUL.FTZ R54, R2.reuse, R54 ;  /* 0x0000003602367220 */ /* 0x040fe20000410000 */
[----:B------:R-:W4:Y:S01]  /*8a10*/  MUFU.EX2 R127, R144 ;  /* 0x00000090007f7308 */ /* 0x000f220000000800 */
        /* <DEDUP_REMOVED lines=11> */
[----:B------:R-:W5:Y:S01]  /*8ad0*/  MUFU.EX2 R144, R171 ;  /* 0x000000ab00907308 */ /* 0x000f620000000800 */
[C---:B------:R-:W-:Y:S02]  /*8ae0*/  FMUL.FTZ R75, R2.reuse, R75 ;  /* 0x0000004b024b7220 */ /* 0x040fe40000410000 */
[C---:B------:R-:W-:Y:S02]  /*8af0*/  FMUL.FTZ R78, R2.reuse, R78 ;  /* 0x0000004e024e7220 */ /* 0x040fe40000410000 */
[C---:B------:R-:W-:Y:S02]  /*8b00*/  FMUL.FTZ R79, R2.reuse, R79 ;  /* 0x0000004f024f7220 */ /* 0x040fe40000410000 */
[C---:B------:R-:W-:Y:S01]  /*8b10*/  FMUL.FTZ R82, R2.reuse, R82 ;  /* 0x0000005202527220 */ /* 0x040fe20000410000 */
[C---:B--2---:R-:W-:Y:S02]  /*8b20*/  HMMA.16816.F32 R12, R136.reuse, R104, R12 ;  /* 0x00000068880c723c */ /* 0x044fe4000000180c */
[----:B------:R-:W2:Y:S01]  /*8b30*/  MUFU.EX2 R146, R162 ;  /* 0x000000a200927308 */ /* 0x000ea20000000800 */
[C---:B------:R-:W-:Y:S02]  /*8b40*/  FMUL.FTZ R83, R2.reuse, R83 ;  /* 0x0000005302537220 */ /* 0x040fe40000410000 */
[C---:B------:R-:W-:Y:S02]  /*8b50*/  FMUL.FTZ R86, R2.reuse, R86 ;  /* 0x0000005602567220 */ /* 0x040fe40000410000 */
[C---:B------:R-:W-:Y:S01]  /*8b60*/  FMUL.FTZ R87, R2.reuse, R87 ;  /* 0x0000005702577220 */ /* 0x040fe20000410000 */
[C---:B------:R-:W-:Y:S01]  /*8b70*/  HMMA.16816.F32 R16, R136.reuse, R106, R16 ;  /* 0x0000006a8810723c */ /* 0x040fe20000001810 */
[----:B------:R-:W2:Y:S03]  /*8b80*/  LDSM.16.MT88.4 R104, [R170] ;  /* 0x00000000aa68783b */ /* 0x000ea60000004200 */
[C---:B------:R-:W-:Y:S01]  /*8b90*/  FMUL.FTZ R90, R2.reuse, R90 ;  /* 0x0000005a025a7220 */ /* 0x040fe20000410000 */
[----:B------:R-:W-:Y:S01]  /*8ba0*/  MUFU.EX2 R143, R159 ;  /* 0x0000009f008f7308 */ /* 0x000fe20000000800 */
[C---:B------:R-:W-:Y:S02]  /*8bb0*/  FMUL.FTZ R91, R2.reuse, R91 ;  /* 0x0000005b025b7220 */ /* 0x040fe40000410000 */
[----:B-1----:R-:W-:Y:S04]  /*8bc0*/  FADD.FTZ R0, R101, R0 ;  /* 0x0000000065007221 */ /* 0x002fe80000010000 */
[----:B------:R-:W-:Y:S02]  /*8bd0*/  FADD.FTZ R0, R117, R0 ;  /* 0x0000000075007221 */ /* 0x000fe40000010000 */
[----:B------:R-:W-:Y:S01]  /*8be0*/  FMUL.FTZ R94, R2, R94 ;  /* 0x0000005e025e7220 */ /* 0x000fe20000410000 */
[----:B------:R-:W1:Y:S01]  /*8bf0*/  MUFU.EX2 R141, R160 ;  /* 0x000000a0008d7308 */ /* 0x000e620000000800 */
[----:B---3--:R-:W-:Y:S02]  /*8c00*/  FADD.FTZ R0, R126, R0 ;  /* 0x000000007e007221 */ /* 0x008fe40000010000 */
[C---:B------:R-:W-:Y:S02]  /*8c10*/  FMUL.FTZ R95, R2.reuse, R95 ;  /* 0x0000005f025f7220 */ /* 0x040fe40000410000 */
[----:B----4-:R-:W-:Y:S02]  /*8c20*/  FADD.FTZ R0, R127, R0 ;  /* 0x000000007f007221 */ /* 0x010fe40000010000 */
[C---:B------:R-:W-:Y:S02]  /*8c30*/  FMUL.FTZ R98, R2.reuse, R98 ;  /* 0x0000006202627220 */ /* 0x040fe40000410000 */
[----:B------:R-:W-:Y:S02]  /*8c40*/  FMUL.FTZ R99, R2, R99 ;  /* 0x0000006302637220 */ /* 0x000fe40000410000 */
[----:B------:R-:W-:Y:S02]  /*8c50*/  FADD.FTZ R2, R157, R140 ;  /* 0x0000008c9d027221 */ /* 0x000fe40000010000 */
[----:B------:R-:W-:Y:S02]  /*8c60*/  MUFU.EX2 R140, R161 ;  /* 0x000000a1008c7308 */ /* 0x000fe40000000800 */
[----:B------:R-:W-:Y:S04]  /*8c70*/  FADD.FTZ R2, R158, R2 ;  /* 0x000000029e027221 */ /* 0x000fe80000010000 */
[----:B------:R-:W-:Y:S04]  /*8c80*/  FADD.FTZ R2, R102, R2 ;  /* 0x0000000266027221 */ /* 0x000fe80000010000 */
[----:B------:R-:W-:Y:S01]  /*8c90*/  FADD.FTZ R2, R118, R2 ;  /* 0x0000000276027221 */ /* 0x000fe20000010000 */
[C---:B--2---:R-:W-:Y:S03]  /*8ca0*/  HMMA.16816.F32 R20, R136.reuse, R104, R20 ;  /* 0x000000688814723c */ /* 0x044fe60000001814 */
[----:B------:R-:W-:Y:S04]  /*8cb0*/  FADD.FTZ R2, R120, R2 ;  /* 0x0000000278027221 */ /* 0x000fe80000010000 */
[----:B------:R-:W-:Y:S01]  /*8cc0*/  FADD.FTZ R2, R132, R2 ;  /* 0x0000000284027221 */ /* 0x000fe20000010000 */
[C---:B------:R-:W-:Y:S01]  /*8cd0*/  HMMA.16816.F32 R24, R136.reuse, R106, R24 ;  /* 0x0000006a8818723c */ /* 0x040fe20000001818 */
[----:B------:R-:W2:Y:S07]  /*8ce0*/  LDSM.16.MT88.4 R104, [R169] ;  /* 0x00000000a968783b */ /* 0x000eae0000004200 */
        /* <DEDUP_REMOVED lines=28> */
[----:B------:R-:W-:Y:S01]  /*8eb0*/  F2FP.PACK_AB R105, R117, R101 ;  /* 0x000000657569723e */ /* 0x000fe200000000ff */
[----:B------:R-:W-:Y:S01]  /*8ec0*/  FADD.FTZ R101, R124, R2 ;  /* 0x000000027c657221 */ /* 0x000fe20000010000 */
[----:B------:R-:W-:Y:S01]  /*8ed0*/  LDSM.16.MT88.4 R116, [R168+0x1000] ;  /* 0x00100000a874783b */ /* 0x000fe20000004200 */
[----:B------:R-:W-:Y:S01]  /*8ee0*/  F2FP.PACK_AB R106, R132, R120 ;  /* 0x00000078846a723e */ /* 0x000fe200000000ff */
[----:B------:R-:W-:Y:S01]  /*8ef0*/  FADD.FTZ R2, R125, R0 ;  /* 0x000000007d027221 */ /* 0x000fe20000010000 */
[----:B------:R-:W-:Y:S03]  /*8f00*/  F2FP.PACK_AB R107, R127, R126 ;  /* 0x0000007e7f6b723e */ /* 0x000fe600000000ff */
[----:B-----5:R-:W-:Y:S01]  /*8f10*/  F2FP.PACK_AB R136, R144, R142 ;  /* 0x0000008e9088723e */ /* 0x020fe200000000ff */
[----:B------:R-:W-:Y:S01]  /*8f20*/  FADD.FTZ R0, R148, R101 ;  /* 0x0000006594007221 */ /* 0x000fe20000010000 */
[----:B------:R-:W-:Y:S01]  /*8f30*/  LDSM.16.MT88.4 R120, [R168+0x1800] ;  /* 0x00180000a878783b */ /* 0x000fe20000004200 */
[----:B------:R-:W-:Y:S01]  /*8f40*/  F2FP.PACK_AB R138, R146, R145 ;  /* 0x00000091928a723e */ /* 0x000fe200000000ff */
[C---:B------:R-:W-:Y:S05]  /*8f50*/  HMMA.16816.F32 R4, R104.reuse, R108, R4 ;  /* 0x0000006c6804723c */ /* 0x040fea0000001804 */
[----:B-1----:R-:W-:Y:S01]  /*8f60*/  F2FP.PACK_AB R137, R141, R143 ;  /* 0x0000008f8d89723e */ /* 0x002fe200000000ff */
[----:B------:R-:W-:Y:S01]  /*8f70*/  FADD.FTZ R2, R149, R2 ;  /* 0x0000000295027221 */ /* 0x000fe20000010000 */
[----:B------:R-:W-:Y:S01]  /*8f80*/  MOV R101, R100 ;  /* 0x0000006400657202 */ /* 0x000fe20000000f00 */
[C---:B------:R-:W-:Y:S01]  /*8f90*/  HMMA.16816.F32 R8, R104.reuse, R110, R8 ;  /* 0x0000006e6808723c */ /* 0x040fe20000001808 */
[----:B------:R-:W1:Y:S03]  /*8fa0*/  LDSM.16.MT88.4 R108, [R170+0x800] ;  /* 0x00080000aa6c783b */ /* 0x000e660000004200 */
[----:B--2---:R-:W-:Y:S01]  /*8fb0*/  F2FP.PACK_AB R139, R102, R140 ;  /* 0x0000008c668b723e */ /* 0x004fe200000000ff */
[----:B------:R-:W-:Y:S02]  /*8fc0*/  FADD.FTZ R0, R154, R0 ;  /* 0x000000009a007221 */ /* 0x000fe40000010000 */
[----:B------:R-:W-:Y:S01]  /*8fd0*/  FADD.FTZ R2, R151, R2 ;  /* 0x0000000297027221 */ /* 0x000fe20000010000 */
[C---:B------:R-:W-:Y:S04]  /*8fe0*/  HMMA.16816.F32 R12, R104.reuse, R112, R12 ;  /* 0x00000070680c723c */ /* 0x040fe8000000180c */
[C---:B------:R-:W-:Y:S04]  /*8ff0*/  FADD.FTZ R0, R153.reuse, R0 ;  /* 0x0000000099007221 */ /* 0x040fe80000010000 */
        /* <DEDUP_REMOVED lines=31> */
[----:B------:R-:W-:Y:S06]  /*91f0*/  LDSM.16.MT88.4 R112, [R169+0x1000] ;  /* 0x00100000a970783b */ /* 0x000fec0000004200 */
[----:B------:R-:W-:Y:S02]  /*9200*/  F2FP.PACK_AB R104, R148, R124 ;  /* 0x0000007c9468723e */ /* 0x000fe400000000ff */
[----:B------:R-:W-:Y:S03]  /*9210*/  F2FP.PACK_AB R106, R153, R154 ;  /* 0x0000009a996a723e */ /* 0x000fe600000000ff */
[----:B------:R-:W-:Y:S02]  /*9220*/  F2FP.PACK_AB R105, R149, R125 ;  /* 0x0000007d9569723e */ /* 0x000fe400000000ff */
[C---:B------:R-:W-:Y:S07]  /*9230*/  F2FP.PACK_AB R107, R147.reuse, R151 ;  /* 0x00000097936b723e */ /* 0x040fee00000000ff */
        /* <DEDUP_REMOVED lines=79> */
.L_x_1130:
[----:B------:R-:W-:-:S13]  /*9730*/  ISETP.GE.AND P0, PT, R180, R189, PT ;  /* 0x000000bdb400720c */ /* 0x000fda0003f06270 */
[----:B------:R-:W-:Y:S05]  /*9740*/  @!P0 BRA `(.L_x_1142) ;  /* 0x000030e000008947 */ /* 0x000fea0003800000 */
[----:B------:R-:W-:Y:S02]  /*9750*/  MOV R102, R12 ;  /* 0x0000000c00667202 */ /* 0x000fe40000000f00 */
[----:B------:R-:W-:Y:S02]  /*9760*/  MOV R101, R100 ;  /* 0x0000006400657202 */ /* 0x000fe40000000f00 */
.L_x_1149:
[----:B------:R-:W-:Y:S04]  /*9770*/  DEPBAR.LE SB0, 0x0 ;  /* 0x000080000000791a */ /* 0x000fe80000000000 */
[----:B------:R-:W-:Y:S01]  /*9780*/  WARPSYNC 0xffffffff ;  /* 0xffffffff00007948 */ /* 0x000fe20003800000 */
[----:B------:R-:W-:Y:S01]  /*9790*/  BAR.SYNC.DEFER_BLOCKING 0x0 ;  /* 0x0000000000007b1d */ /* 0x000fe20000010000 */
[----:B------:R-:W-:Y:S01]  /*97a0*/  SHF.R.S32.HI R0, RZ, 0x1f, R181 ;  /* 0x0000001fff007819 */ /* 0x000fe200000114b5 */
[C---:B------:R-:W-:Y:S01]  /*97b0*/  IMAD.WIDE.U32 R2, R181.reuse, c[0x0][0x208], RZ ;  /* 0x00008200b5027a25 */ /* 0x040fe200078e00ff */
        /* <DEDUP_REMOVED lines=9> */
[----:B------:R-:W-:Y:S01]  /*9850*/  IADD3 R172, R103, 0x5800, RZ ;  /* 0x0000580067ac7810 */ /* 0x000fe20007ffe0ff */
[----:B------:R-:W-:Y:S01]  /*9860*/  IMAD.IADD R3, R3, 0x1, R0 ;  /* 0x0000000103037824 */ /* 0x000fe200078e0200 */
[C---:B------:R-:W-:Y:S01]  /*9870*/  IADD3 R171, R103.reuse, 0x5000, RZ ;  /* 0x0000500067ab7810 */ /* 0x040fe20007ffe0ff */
[----:B------:R-:W-:Y:S01]  /*9880*/  IMAD.SHL.U32 R28, R188, 0x2, RZ ;  /* 0x00000002bc1c7824 */ /* 0x000fe200078e00ff */
[C---:B------:R-:W-:Y:S01]  /*9890*/  IADD3 R163, R103.reuse, 0x4800, RZ ;  /* 0x0000480067a37810 */ /* 0x040fe20007ffe0ff */
[----:B------:R-:W-:Y:S01]  /*98a0*/  IMAD.WIDE.U32 R2, R178, c[0x0][0x218], R2 ;  /* 0x00008600b2027a25 */ /* 0x000fe200078e0002 */
[C---:B------:R-:W-:Y:S02]  /*98b0*/  IADD3 R162, R103.reuse, 0x4000, RZ ;  /* 0x0000400067a27810 */ /* 0x040fe40007ffe0ff */
[----:B------:R-:W-:Y:S01]  /*98c0*/  IADD3 R161, R103, 0x3800, RZ ;  /* 0x0000380067a17810 */ /* 0x000fe20007ffe0ff */
[----:B------:R-:W-:Y:S01]  /*98d0*/  IMAD.SHL.U32 R15, R187, 0x2, RZ ;  /* 0x00000002bb0f7824 */ /* 0x000fe200078e00ff */
[----:B------:R-:W-:Y:S01]  /*98e0*/  IADD3 R0, P0, R198, R2, RZ ;  /* 0x00000002c6007210 */ /* 0x000fe20007f1e0ff */
[----:B------:R1:W2:Y:S01]  /*98f0*/  LDSM.16.M88.4 R32, [R173] ;  /* 0x00000000ad20783b */ /* 0x0002a20000000200 */
[C---:B------:R-:W-:Y:S02]  /*9900*/  IADD3 R160, R103.reuse, 0x3000, RZ ;  /* 0x0000300067a07810 */ /* 0x040fe40007ffe0ff */
        /* <DEDUP_REMOVED lines=8> */
[----:B------:R-:W-:Y:S01]  /*9990*/  SHF.L.U64.HI R14, R187, 0x1, R12 ;  /* 0x00000001bb0e7819 */ /* 0x000fe2000001020c */
[C---:B------:R-:W-:Y:S01]  /*99a0*/  IMAD.SHL.U32 R12, R182.reuse, 0x2, RZ ;  /* 0x00000002b60c7824 */ /* 0x040fe200078e00ff */
        /* <DEDUP_REMOVED lines=9> */
.L_x_1233:
[----:B------:R-:W5:Y:S01]  /*9a40*/  SHFL.IDX PT, R3, R6, RZ, 0x181f ;  /* 0x00181fff06037589 */ /* 0x000f6200000e0000 */
[----:B------:R-:W-:Y:S01]  /*9a50*/  ISETP.GE.AND P0, PT, R182, c[0x0][0x1d4], PT ;  /* 0x00007500b6007a0c */ /* 0x000fe20003f06270 */
[----:B------:R-:W-:Y:S01]  /*9a60*/  BSSY B0, `(.L_x_1144) ;  /* 0x0000141000007945 */ /* 0x000fe20003800000 */
[----:B------:R-:W-:Y:S02]  /*9a70*/  ISETP.GE.AND P4, PT, R187, c[0x0][0x1d4], PT ;  /* 0x00007500bb007a0c */ /* 0x000fe40003f86270 */
[----:B------:R-:W-:Y:S03]  /*9a80*/  SEL R177, RZ, 0x10, P0 ;  /* 0x00000010ffb17807 */ /* 0x000fe60000000000 */
[----:B------:R-:W4:Y:S08]  /*9a90*/  SHFL.IDX PT, R20, R6, 0x1, 0x181f ;  /* 0x00381f0006147f89 */ /* 0x000f3000000e0000 */
[----:B------:R-:W3:Y:S01]  /*9aa0*/  SHFL.IDX PT, R21, R7, 0x1, 0x181f ;  /* 0x00381f0007157f89 */ /* 0x000ee200000e0000 */
[C---:B-----5:R-:W-:Y:S04]  /*9ab0*/  IADD3 R4, P2, R3.reuse, R12, RZ ;  /* 0x0000000c03047210 */ /* 0x060fe80007f5e0ff */
[C---:B---3--:R-:W-:Y:S05]  /*9ac0*/  IADD3.X R5, R2.reuse, R13, RZ, P2, !PT ;  /* 0x0000000d02057210 */ /* 0x048fea00017fe4ff */
[----:B------:R3:W-:Y:S02]  /*9ad0*/  LDGSTS.E.BYPASS.LTC128B.128 [R179+0x100], [R4.64], !P0 ;  /* 0x0010000004b37fae */ /* 0x0007e4000c101d46 */
[----:B---3--:R-:W-:Y:S04]  /*9ae0*/  IADD3 R4, P2, R3, R15, RZ ;  /* 0x0000000f03047210 */ /* 0x008fe80007f5e0ff */
[----:B------:R-:W-:Y:S02]  /*9af0*/  IADD3.X R5, R2, R14, RZ, P2, !PT ;  /* 0x0000000e02057210 */ /* 0x000fe400017fe4ff */
[----:B------:R-:W-:Y:S03]  /*9b00*/  ISETP.GE.AND P2, PT, R188, c[0x0][0x1d4], PT ;  /* 0x00007500bc007a0c */ /* 0x000fe60003f46270 */
[----:B------:R3:W-:Y:S02]  /*9b10*/  LDGSTS.E.BYPASS.LTC128B.128 [R179+0x2100], [R4.64], !P4 ;  /* 0x0210000004b37fae */ /* 0x0007e4000e101d46 */
[----:B---3--:R-:W-:Y:S02]  /*9b20*/  IADD3 R5, -R177, 0x10, RZ ;  /* 0x00000010b1057810 */ /* 0x008fe40007ffe1ff */
[----:B------:R-:W-:Y:S02]  /*9b30*/  IADD3 R4, P5, R3, R28, RZ ;  /* 0x0000001c03047210 */ /* 0x000fe40007fbe0ff */
[----:B------:R-:W-:Y:S04]  /*9b40*/  LOP3.LUT R5, R5, 0xf, RZ, 0xc0, !PT ;  /* 0x0000000f05057812 */ /* 0x000fe800078ec0ff */
[----:B----4-:R-:W-:Y:S02]  /*9b50*/  IADD3 R12, P6, P0, R5, R20, R12 ;  /* 0x00000014050c7210 */ /* 0x010fe400078de00c */
[----:B------:R-:W-:Y:S02]  /*9b60*/  IADD3.X R5, R2, R22, RZ, P5, !PT ;  /* 0x0000001602057210 */ /* 0x000fe40002ffe4ff */
[----:B------:R-:W-:Y:S02]  /*9b70*/  ISETP.NE.U32.AND P5, PT, R177, RZ, PT ;  /* 0x000000ffb100720c */ /* 0x000fe40003fa5070 */
[----:B------:R-:W-:Y:S01]  /*9b80*/  SEL R2, RZ, 0x10, P4 ;  /* 0x00000010ff027807 */ /* 0x000fe20002000000 */
[----:B------:R3:W-:Y:S01]  /*9b90*/  LDGSTS.E.BYPASS.LTC128B.128 [R179+0x4100], [R4.64], !P2 ;  /* 0x0410000004b37fae */ /* 0x0007e2000d101d46 */
[-C--:B------:R-:W-:Y:S02]  /*9ba0*/  IADD3.X R13, RZ, R21.reuse, R13, P6, P0 ;  /* 0x00000015ff0d7210 */ /* 0x080fe400037e040d */
[C---:B------:R-:W-:Y:S02]  /*9bb0*/  ISETP.NE.U32.AND P0, PT, R2.reuse, RZ, PT ;  /* 0x000000ff0200720c */ /* 0x040fe40003f05070 */
[----:B------:R-:W-:Y:S04]  /*9bc0*/  IADD3 R2, -R2, 0x10, RZ ;  /* 0x0000001002027810 */ /* 0x000fe80007ffe1ff */
[----:B------:R-:W-:Y:S01]  /*9bd0*/  LOP3.LUT R2, R2, 0xf, RZ, 0xc0, !PT ;  /* 0x0000000f02027812 */ /* 0x000fe200078ec0ff */
[----:B------:R4:W-:Y:S03]  /*9be0*/  LDGSTS.E.BYPASS.LTC128B.128.ZFILL [R179+0x1100], [R12.64], P5 ;  /* 0x011000000cb37fae */ /* 0x0009e6000a941d46 */
[-C--:B------:R-:W-:Y:S04]  /*9bf0*/  IADD3 R2, P6, P5, R2, R20.reuse, R15 ;  /* 0x0000001402027210 */ /* 0x080fe80007dde00f */
[-C--:B------:R-:W-:Y:S05]  /*9c00*/  IADD3.X R3, RZ, R21.reuse, R14, P6, P5 ;  /* 0x00000015ff037210 */ /* 0x080fea00037ea40e */
[----:B------:R5:W-:Y:S01]  /*9c10*/  LDGSTS.E.BYPASS.LTC128B.128.ZFILL [R179+0x3100], [R2.64], P0 ;  /* 0x0310000002b37fae */ /* 0x000be20008141d46 */
[C---:B--23--:R-:W-:Y:S08]  /*9c20*/  HMMA.16816.F32 R4, R32.reuse, R8, RZ ;  /* 0x000000082004723c */ /* 0x04cff000000018ff */
[C---:B------:R-:W-:Y:S01]  /*9c30*/  HMMA.16816.F32 R8, R32.reuse, R10, RZ ;  /* 0x0000000a2008723c */ /* 0x040fe200000018ff */
[----:B----4-:R-:W-:Y:S04]  /*9c40*/  SEL R12, RZ, 0x10, P2 ;  /* 0x00000010ff0c7807 */ /* 0x010fe80001000000 */
[C---:B------:R-:W-:Y:S02]  /*9c50*/  ISETP.NE.U32.AND P6, PT, R12.reuse, RZ, PT ;  /* 0x000000ff0c00720c */ /* 0x040fe40003fc5070 */
[----:B------:R-:W-:Y:S02]  /*9c60*/  IADD3 R23, -R12, 0x10, RZ ;  /* 0x000000100c177810 */ /* 0x000fe40007ffe1ff */
[C---:B------:R-:W-:Y:S03]  /*9c70*/  HMMA.16816.F32 R12, R32.reuse, R16, RZ ;  /* 0x00000010200c723c */ /* 0x040fe600000018ff */
[----:B-----5:R-:W-:Y:S04]  /*9c80*/  LOP3.LUT R2, R23, 0xf, RZ, 0xc0, !PT ;  /* 0x0000000f17027812 */ /* 0x020fe800078ec0ff */
[----:B------:R-:W-:Y:S01]  /*9c90*/  IADD3 R2, P5, P0, R2, R20, R28 ;  /* 0x0000001402027210 */ /* 0x000fe200078be01c */
[C---:B------:R-:W-:Y:S04]  /*9ca0*/  HMMA.16816.F32 R16, R32.reuse, R18, RZ ;  /* 0x000000122010723c */ /* 0x040fe800000018ff */
[----:B------:R-:W-:Y:S02]  /*9cb0*/  IADD3.X R3, RZ, R21, R22, P5, P0 ;  /* 0x00000015ff037210 */ /* 0x000fe40002fe0416 */
[----:B------:R-:W-:Y:S02]  /*9cc0*/  ISETP.GT.AND P0, PT, R180, R189, PT ;  /* 0x000000bdb400720c */ /* 0x000fe40003f04270 */
[C---:B-1----:R-:W-:Y:S01]  /*9cd0*/  HMMA.16816.F32 R20, R32.reuse, R24, RZ ;  /* 0x000000182014723c */ /* 0x042fe200000018ff */
        /* <DEDUP_REMOVED lines=18> */
[C---:B--2---:R-:W-:Y:S01]  /*9e00*/  HMMA.16816.F32 R4, R136.reuse, R144, R4 ;  /* 0x000000908804723c */ /* 0x044fe20000001804 */
[----:B------:R-:W-:Y:S07]  /*9e10*/  LDSM.16.M88.4 R156, [R160] ;  /* 0x00000000a09c783b */ /* 0x000fee0000000200 */
[C---:B------:R-:W-:Y:S01]  /*9e20*/  HMMA.16816.F32 R8, R136.reuse, R146, R8 ;  /* 0x000000928808723c */ /* 0x040fe20000001808 */
[----:B------:R-:W-:Y:S07]  /*9e30*/  LDSM.16.M88.4 R144, [R165+-0x4000] ;  /* 0xffc00000a590783b */ /* 0x000fee0000000200 */
[C---:B---3--:R-:W-:Y:S08]  /*9e40*/  HMMA.16816.F32 R12, R136.reuse, R148, R12 ;  /* 0x00000094880c723c */ /* 0x048ff0000000180c */
[C---:B------:R-:W-:Y:S01]  /*9e50*/  HMMA.16816.F32 R16, R136.reuse, R150, R16 ;  /* 0x000000968810723c */ /* 0x040fe20000001810 */
[----:B------:R-:W-:Y:S07]  /*9e60*/  LDSM.16.M88.4 R148, [R165+-0x3800] ;  /* 0xffc80000a594783b */ /* 0x000fee0000000200 */
[C---:B----4-:R-:W-:Y:S08]  /*9e70*/  HMMA.16816.F32 R20, R136.reuse, R140, R20 ;  /* 0x0000008c8814723c */ /* 0x050ff00000001814 */
[C---:B------:R-:W-:Y:S01]  /*9e80*/  HMMA.16816.F32 R24, R136.reuse, R142, R24 ;  /* 0x0000008e8818723c */ /* 0x040fe20000001818 */
[----:B------:R-:W2:Y:S07]  /*9e90*/  LDSM.16.M88.4 R140, [R175] ;  /* 0x00000000af8c783b */ /* 0x000eae0000000200 */
[C---:B------:R-:W-:Y:S08]  /*9ea0*/  HMMA.16816.F32 R28, R136.reuse, R152, R28 ;  /* 0x00000098881c723c */ /* 0x040ff0000000181c */
[----:B------:R-:W-:Y:S01]  /*9eb0*/  HMMA.16816.F32 R32, R136, R154, R32 ;  /* 0x0000009a8820723c */ /* 0x000fe20000001820 */
[----:B------:R-:W3:Y:S08]  /*9ec0*/  LDSM.16.M88.4 R136, [R165+-0x3000] ;  /* 0xffd00000a588783b */ /* 0x000ef00000000200 */
[----:B------:R-:W4:Y:S01]  /*9ed0*/  LDSM.16.M88.4 R152, [R165+-0x2800] ;  /* 0xffd80000a598783b */ /* 0x000f220000000200 */
[C---:B--2---:R-:W-:Y:S08]  /*9ee0*/  HMMA.16816.F32 R4, R140.reuse, R144, R4 ;  /* 0x000000908c04723c */ /* 0x044ff00000001804 */
[C---:B------:R-:W-:Y:S01]  /*9ef0*/  HMMA.16816.F32 R8, R140.reuse, R146, R8 ;  /* 0x000000928c08723c */ /* 0x040fe20000001808 */
[----:B------:R-:W-:Y:S07]  /*9f00*/  LDSM.16.M88.4 R144, [R164+0x2000] ;  /* 0x00200000a490783b */ /* 0x000fee0000000200 */
[C---:B------:R-:W-:Y:S08]  /*9f10*/  HMMA.16816.F32 R12, R140.reuse, R148, R12 ;  /* 0x000000948c0c723c */ /* 0x040ff0000000180c */
[C---:B------:R-:W-:Y:S01]  /*9f20*/  HMMA.16816.F32 R16, R140.reuse, R150, R16 ;  /* 0x000000968c10723c */ /* 0x040fe20000001810 */
[----:B------:R-:W-:Y:S07]  /*9f30*/  LDSM.16.M88.4 R148, [R164+0x2800] ;  /* 0x00280000a494783b */ /* 0x000fee0000000200 */
[C---:B---3--:R-:W-:Y:S08]  /*9f40*/  HMMA.16816.F32 R20, R140.reuse, R136, R20 ;  /* 0x000000888c14723c */ /* 0x048ff00000001814 */
[C---:B------:R-:W-:Y:S01]  /*9f50*/  HMMA.16816.F32 R24, R140.reuse, R138, R24 ;  /* 0x0000008a8c18723c */ /* 0x040fe20000001818 */
[----:B------:R-:W2:Y:S07]  /*9f60*/  LDSM.16.M88.4 R136, [R173+0x4000] ;  /* 0x00400000ad88783b */ /* 0x000eae0000000200 */
[C---:B----4-:R-:W-:Y:S08]  /*9f70*/  HMMA.16816.F32 R28, R140.reuse, R152, R28 ;  /* 0x000000988c1c723c */ /* 0x050ff0000000181c */
[----:B------:R-:W-:Y:S01]  /*9f80*/  HMMA.16816.F32 R32, R140, R154, R32 ;  /* 0x0000009a8c20723c */ /* 0x000fe20000001820 */
[----:B------:R-:W3:Y:S08]  /*9f90*/  LDSM.16.M88.4 R140, [R164+0x3000] ;  /* 0x00300000a48c783b */ /* 0x000ef00000000200 */
[----:B------:R-:W4:Y:S01]  /*9fa0*/  LDSM.16.M88.4 R152, [R164+0x3800] ;  /* 0x00380000a498783b */ /* 0x000f220000000200 */
[C---:B--2---:R-:W-:Y:S08]  /*9fb0*/  HMMA.16816.F32 R4, R136.reuse, R144, R4 ;  /* 0x000000908804723c */ /* 0x044ff00000001804 */
[C---:B------:R-:W-:Y:S01]  /*9fc0*/  HMMA.16816.F32 R8, R136.reuse, R146, R8 ;  /* 0x000000928808723c */ /* 0x040fe20000001808 */
[----:B------:R-:W-:Y:S07]  /*9fd0*/  LDSM.16.M88.4 R144, [R0] ;  /* 0x000000000090783b */ /* 0x000fee0000000200 */
[C---:B------:R-:W-:Y:S08]  /*9fe0*/  HMMA.16816.F32 R12, R136.reuse, R148, R12 ;  /* 0x00000094880c723c */ /* 0x040ff0000000180c */
[C---:B------:R-:W-:Y:S01]  /*9ff0*/  HMMA.16816.F32 R16, R136.reuse, R150, R16 ;  /* 0x000000968810723c */ /* 0x040fe20000001810 */
[----:B------:R-:W-:Y:S07]  /*a000*/  LDSM.16.M88.4 R148, [R100] ;  /* 0x000000006494783b */ /* 0x000fee0000000200 */
[C---:B---3--:R-:W-:Y:S08]  /*a010*/  HMMA.16816.F32 R20, R136.reuse, R140, R20 ;  /* 0x0000008c8814723c */ /* 0x048ff00000001814 */
[C---:B------:R-:W-:Y:S01]  /*a020*/  HMMA.16816.F32 R24, R136.reuse, R142, R24 ;  /* 0x0000008e8818723c */ /* 0x040fe20000001818 */
[----:B------:R-:W2:Y:S07]  /*a030*/  LDSM.16.M88.4 R140, [R174+0x4000] ;  /* 0x00400000ae8c783b */ /* 0x000eae0000000200 */
[C---:B----4-:R-:W-:Y:S08]  /*a040*/  HMMA.16816.F32 R28, R136.reuse, R152, R28 ;  /* 0x00000098881c723c */ /* 0x050ff0000000181c */
[----:B------:R-:W-:Y:S01]  /*a050*/  HMMA.16816.F32 R32, R136, R154, R32 ;  /* 0x0000009a8820723c */ /* 0x000fe20000001820 */
[----:B------:R-:W3:Y:S08]  /*a060*/  LDSM.16.M88.4 R136, [R161] ;  /* 0x00000000a188783b */ /* 0x000ef00000000200 */
[----:B------:R-:W-:Y:S01]  /*a070*/  LDSM.16.M88.4 R152, [R166+0x2800] ;  /* 0x00280000a698783b */ /* 0x000fe20000000200 */
[C---:B--2---:R-:W-:Y:S08]  /*a080*/  HMMA.16816.F32 R4, R140.reuse, R144, R4 ;  /* 0x000000908c04723c */ /* 0x044ff00000001804 */
[C---:B------:R-:W-:Y:S01]  /*a090*/  HMMA.16816.F32 R8, R140.reuse, R146, R8 ;  /* 0x000000928c08723c */ /* 0x040fe20000001808 */
[----:B------:R-:W-:Y:S07]  /*a0a0*/  LDSM.16.M88.4 R144, [R176+0x4000] ;  /* 0x00400000b090783b */ /* 0x000fee0000000200 */
[C---:B------:R-:W-:Y:S08]  /*a0b0*/  HMMA.16816.F32 R12, R140.reuse, R148, R12 ;  /* 0x000000948c0c723c */ /* 0x040ff0000000180c */
[C---:B------:R-:W-:Y:S01]  /*a0c0*/  HMMA.16816.F32 R16, R140.reuse, R150, R16 ;  /* 0x000000968c10723c */ /* 0x040fe20000001810 */
[----:B------:R-:W2:Y:S07]  /*a0d0*/  LDSM.16.M88.4 R148, [R166+0x2000] ;  /* 0x00200000a694783b */ /* 0x000eae0000000200 */
[C---:B------:R-:W-:Y:S08]  /*a0e0*/  HMMA.16816.F32 R20, R140.reuse, R156, R20 ;  /* 0x0000009c8c14723c */ /* 0x040ff00000001814 */
[C---:B------:R-:W-:Y:S01]  /*a0f0*/  HMMA.16816.F32 R24, R140.reuse, R158, R24 ;  /* 0x0000009e8c18723c */ /* 0x040fe20000001818 */
[----:B------:R-:W4:Y:S07]  /*a100*/  LDSM.16.M88.4 R156, [R166+0x3000] ;  /* 0x00300000a69c783b */ /* 0x000f2e0000000200 */
[C---:B---3--:R-:W-:Y:S08]  /*a110*/  HMMA.16816.F32 R28, R140.reuse, R136, R28 ;  /* 0x000000888c1c723c */ /* 0x048ff0000000181c */
[----:B------:R-:W-:Y:S01]  /*a120*/  HMMA.16816.F32 R32, R140, R138, R32 ;  /* 0x0000008a8c20723c */ /* 0x000fe20000001820 */
[----:B------:R-:W3:Y:S07]  /*a130*/  LDSM.16.M88.4 R136, [R166+0x3800] ;  /* 0x00380000a688783b */ /* 0x000eee0000000200 */
[C---:B--2---:R-:W-:Y:S01]  /*a140*/  HMMA.16816.F32 R4, R144.reuse, R148, R4 ;  /* 0x000000949004723c */ /* 0x044fe20000001804 */
[----:B------:R-:W-:Y:S07]  /*a150*/  LDSM.16.M88.4 R140, [R175+0x4000] ;  /* 0x00400000af8c783b */ /* 0x000fee0000000200 */
[C---:B------:R-:W-:Y:S01]  /*a160*/  HMMA.16816.F32 R8, R144.reuse, R150, R8 ;  /* 0x000000969008723c */ /* 0x040fe20000001808 */
[----:B------:R-:W2:Y:S07]  /*a170*/  LDSM.16.M88.4 R148, [R165+-0x2000] ;  /* 0xffe00000a594783b */ /* 0x000eae0000000200 */
[C---:B------:R-:W-:Y:S08]  /*a180*/  HMMA.16816.F32 R12, R144.reuse, R152, R12 ;  /* 0x00000098900c723c */ /* 0x040ff0000000180c */
[C---:B------:R-:W-:Y:S01]  /*a190*/  HMMA.16816.F32 R16, R144.reuse, R154, R16 ;  /* 0x0000009a9010723c */ /* 0x040fe20000001810 */
[----:B------:R-:W5:Y:S07]  /*a1a0*/  LDSM.16.M88.4 R152, [R165+-0x1800] ;  /* 0xffe80000a598783b */ /* 0x000f6e0000000200 */
[C---:B----4-:R-:W-:Y:S08]  /*a1b0*/  HMMA.16816.F32 R20, R144.reuse, R156, R20 ;  /* 0x0000009c9014723c */ /* 0x050ff00000001814 */
[C---:B------:R-:W-:Y:S01]  /*a1c0*/  HMMA.16816.F32 R24, R144.reuse, R158, R24 ;  /* 0x0000009e9018723c */ /* 0x040fe20000001818 */
[----:B------:R-:W4:Y:S07]  /*a1d0*/  LDSM.16.M88.4 R156, [R165+-0x1000] ;  /* 0xfff00000a59c783b */ /* 0x000f2e0000000200 */
[C---:B---3--:R-:W-:Y:S08]  /*a1e0*/  HMMA.16816.F32 R28, R144.reuse, R136, R28 ;  /* 0x00000088901c723c */ /* 0x048ff0000000181c */
[----:B------:R-:W-:Y:S01]  /*a1f0*/  HMMA.16816.F32 R32, R144, R138, R32 ;  /* 0x0000008a9020723c */ /* 0x000fe20000001820 */
[----:B------:R-:W3:Y:S07]  /*a200*/  LDSM.16.M88.4 R136, [R165+-0x800] ;  /* 0xfff80000a588783b */ /* 0x000eee0000000200 */
[C---:B--2---:R-:W-:Y:S01]  /*a210*/  HMMA.16816.F32 R4, R140.reuse, R148, R4 ;  /* 0x000000948c04723c */ /* 0x044fe20000001804 */
[----:B------:R-:W-:Y:S07]  /*a220*/  LDSM.16.M88.4 R144, [R173+0x8000] ;  /* 0x00800000ad90783b */ /* 0x000fee0000000200 */
[C---:B------:R-:W-:Y:S01]  /*a230*/  HMMA.16816.F32 R8, R140.reuse, R150, R8 ;  /* 0x000000968c08723c */ /* 0x040fe20000001808 */
[----:B------:R-:W2:Y:S07]  /*a240*/  LDSM.16.M88.4 R148, [R164+0x4000] ;  /* 0x00400000a494783b */ /* 0x000eae0000000200 */
[C---:B-----5:R-:W-:Y:S08]  /*a250*/  HMMA.16816.F32 R12, R140.reuse, R152, R12 ;  /* 0x000000988c0c723c */ /* 0x060ff0000000180c */
[C---:B------:R-:W-:Y:S01]  /*a260*/  HMMA.16816.F32 R16, R140.reuse, R154, R16 ;  /* 0x0000009a8c10723c */ /* 0x040fe20000001810 */
[----:B------:R-:W5:Y:S07]  /*a270*/  LDSM.16.M88.4 R152, [R164+0x4800] ;  /* 0x00480000a498783b */ /* 0x000f6e0000000200 */
[C---:B----4-:R-:W-:Y:S08]  /*a280*/  HMMA.16816.F32 R20, R140.reuse, R156, R20 ;  /* 0x0000009c8c14723c */ /* 0x050ff00000001814 */
        /* <DEDUP_REMOVED lines=8> */
[----:B------:R-:W2:Y:S07]  /*a310*/  LDSM.16.M88.4 R148, [R162] ;  /* 0x00000000a294783b */ /* 0x000eae0000000200 */
[C---:B-----5:R-:W-:Y:S08]  /*a320*/  HMMA.16816.F32 R12, R144.reuse, R152, R12 ;  /* 0x00000098900c723c */ /* 0x060ff0000000180c */
[C---:B------:R-:W-:Y:S01]  /*a330*/  HMMA.16816.F32 R16, R144.reuse, R154, R16 ;  /* 0x0000009a9010723c */ /* 0x040fe20000001810 */
[----:B------:R-:W5:Y:S07]  /*a340*/  LDSM.16.M88.4 R152, [R163] ;  /* 0x00000000a398783b */ /* 0x000f6e0000000200 */
[C---:B----4-:R-:W-:Y:S01]  /*a350*/  HMMA.16816.F32 R20, R144.reuse, R156, R20 ;  /* 0x0000009c9014723c */ /* 0x050fe20000001814 */
[----:B------:R-:W-:Y:S07]  /*a360*/  LDSM.16.M88.4 R160, [R172] ;  /* 0x00000000aca0783b */ /* 0x000fee0000000200 */
[C---:B------:R-:W-:Y:S01]  /*a370*/  HMMA.16816.F32 R24, R144.reuse, R158, R24 ;  /* 0x0000009e9018723c */ /* 0x040fe20000001818 */
[----:B------:R-:W4:Y:S07]  /*a380*/  LDSM.16.M88.4 R156, [R171] ;  /* 0x00000000ab9c783b */ /* 0x000f2e0000000200 */
[C---:B---3--:R-:W-:Y:S08]  /*a390*/  HMMA.16816.F32 R28, R144.reuse, R136, R28 ;  /* 0x00000088901c723c */ /* 0x048ff0000000181c */
[----:B------:R-:W-:Y:S01]  /*a3a0*/  HMMA.16816.F32 R32, R144, R138, R32 ;  /* 0x0000008a9020723c */ /* 0x000fe20000001820 */
[----:B------:R-:W-:Y:S07]  /*a3b0*/  LDSM.16.M88.4 R136, [R176+0x8000] ;  /* 0x00800000b088783b */ /* 0x000fee0000000200 */
[C---:B--2---:R-:W-:Y:S01]  /*a3c0*/  HMMA.16816.F32 R4, R140.reuse, R148, R4 ;  /* 0x000000948c04723c */ /* 0x044fe20000001804 */
[----:B------:R-:W2:Y:S07]  /*a3d0*/  LDSM.16.M88.4 R144, [R166+0x4000] ;  /* 0x00400000a690783b */ /* 0x000eae0000000200 */
[C---:B------:R-:W-:Y:S01]  /*a3e0*/  HMMA.16816.F32 R8, R140.reuse, R150, R8 ;  /* 0x000000968c08723c */ /* 0x040fe20000001808 */
[----:B------:R-:W3:Y:S07]  /*a3f0*/  LDSM.16.M88.4 R148, [R166+0x4800] ;  /* 0x00480000a694783b */ /* 0x000eee0000000200 */
[C---:B-----5:R-:W-:Y:S08]  /*a400*/  HMMA.16816.F32 R12, R140.reuse, R152, R12 ;  /* 0x000000988c0c723c */ /* 0x060ff0000000180c */
[C---:B------:R-:W-:Y:S01]  /*a410*/  HMMA.16816.F32 R16, R140.reuse, R154, R16 ;  /* 0x0000009a8c10723c */ /* 0x040fe20000001810 */
[----:B------:R-:W5:Y:S07]  /*a420*/  LDSM.16.M88.4 R152, [R166+0x5000] ;  /* 0x00500000a698783b */ /* 0x000f6e0000000200 */
[C---:B----4-:R-:W-:Y:S08]  /*a430*/  HMMA.16816.F32 R20, R140.reuse, R156, R20 ;  /* 0x0000009c8c14723c */ /* 0x050ff00000001814 */
[C---:B------:R-:W-:Y:S01]  /*a440*/  HMMA.16816.F32 R24, R140.reuse, R158, R24 ;  /* 0x0000009e8c18723c */ /* 0x040fe20000001818 */
[----:B------:R-:W-:Y:S07]  /*a450*/  LDSM.16.M88.4 R156, [R175+0x8000] ;  /* 0x00800000af9c783b */ /* 0x000fee0000000200 */
[C---:B------:R-:W-:Y:S08]  /*a460*/  HMMA.16816.F32 R28, R140.reuse, R160, R28 ;  /* 0x000000a08c1c723c */ /* 0x040ff0000000181c */
[----:B------:R-:W-:Y:S01]  /*a470*/  HMMA.16816.F32 R32, R140, R162, R32 ;  /* 0x000000a28c20723c */ /* 0x000fe20000001820 */
[----:B------:R-:W4:Y:S07]  /*a480*/  LDSM.16.M88.4 R140, [R166+0x5800] ;  /* 0x00580000a68c783b */ /* 0x000f2e0000000200 */
[C---:B--2---:R-:W-:Y:S01]  /*a490*/  HMMA.16816.F32 R4, R136.reuse, R144, R4 ;  /* 0x000000908804723c */ /* 0x044fe20000001804 */
[----:B------:R-:W2:Y:S07]  /*a4a0*/  LDSM.16.M88.4 R160, [R165] ;  /* 0x00000000a5a0783b */ /* 0x000eae0000000200 */
[C---:B------:R-:W-:Y:S08]  /*a4b0*/  HMMA.16816.F32 R8, R136.reuse, R146, R8 ;  /* 0x000000928808723c */ /* 0x040ff00000001808 */
[C---:B---3--:R-:W-:Y:S08]  /*a4c0*/  HMMA.16816.F32 R12, R136.reuse, R148, R12 ;  /* 0x00000094880c723c */ /* 0x048ff0000000180c */
[C---:B------:R-:W-:Y:S08]  /*a4d0*/  HMMA.16816.F32 R16, R136.reuse, R150, R16 ;  /* 0x000000968810723c */ /* 0x040ff00000001810 */
[C---:B-----5:R-:W-:Y:S08]  /*a4e0*/  HMMA.16816.F32 R20, R136.reuse, R152, R20 ;  /* 0x000000988814723c */ /* 0x060ff00000001814 */
[C---:B------:R-:W-:Y:S08]  /*a4f0*/  HMMA.16816.F32 R24, R136.reuse, R154, R24 ;  /* 0x0000009a8818723c */ /* 0x040ff00000001818 */
[C---:B----4-:R-:W-:Y:S08]  /*a500*/  HMMA.16816.F32 R28, R136.reuse, R140, R28 ;  /* 0x0000008c881c723c */ /* 0x050ff0000000181c */
[----:B------:R-:W-:Y:S01]  /*a510*/  HMMA.16816.F32 R32, R136, R142, R32 ;  /* 0x0000008e8820723c */ /* 0x000fe20000001820 */
[----:B------:R-:W3:Y:S07]  /*a520*/  LDSM.16.M88.4 R136, [R165+0x800] ;  /* 0x00080000a588783b */ /* 0x000eee0000000200 */
[C---:B--2---:R-:W-:Y:S08]  /*a530*/  HMMA.16816.F32 R4, R156.reuse, R160, R4 ;  /* 0x000000a09c04723c */ /* 0x044ff00000001804 */
[C---:B------:R-:W-:Y:S11]  /*a540*/  HMMA.16816.F32 R8, R156.reuse, R162, R8 ;  /* 0x000000a29c08723c */ /* 0x040ff60000001808 */
[----:B------:R-:W-:Y:S05]  /*a550*/  @!UPT UIADD3 URZ, URZ, URZ, URZ ;  /* 0x0000003f3f3ff290 */ /* 0x000fea000fffe03f */
[----:B------:R-:W-:Y:S04]  /*a560*/  FMUL.FTZ R0, R4, c[0x0][0x320] ;  /* 0x0000c80004007a20 */ /* 0x000fe80000410000 */
[----:B------:R2:W4:Y:S04]  /*a570*/  MUFU.TANH R141, R0 ;  /* 0x00000000008d7308 */ /* 0x0005280000002400 */
[----:B-1----:R-:W-:Y:S01]  /*a580*/  FMUL.FTZ R3, R11, c[0x0][0x320] ;  /* 0x0000c8000b037a20 */ /* 0x002fe20000410000 */
[C---:B---3--:R-:W-:Y:S03]  /*a590*/  HMMA.16816.F32 R12, R156.reuse, R136, R12 ;  /* 0x000000889c0c723c */ /* 0x048fe6000000180c */
[----:B------:R-:W-:Y:S02]  /*a5a0*/  FMUL.FTZ R10, R10, c[0x0][0x320] ;  /* 0x0000c8000a0a7a20 */ /* 0x000fe40000410000 */
[----:B------:R1:W3:Y:S03]  /*a5b0*/  MUFU.TANH R147, R3 ;  /* 0x0000000300937308 */ /* 0x0002e60000002400 */
[C---:B------:R-:W-:Y:S07]  /*a5c0*/  HMMA.16816.F32 R16, R156.reuse, R138, R16 ;  /* 0x0000008a9c10723c */ /* 0x040fee0000001810 */
[----:B------:R-:W3:Y:S01]  /*a5d0*/  MUFU.TANH R146, R10 ;  /* 0x0000000a00927308 */ /* 0x000ee20000002400 */
[----:B--2---:R-:W-:Y:S08]  /*a5e0*/  FMUL.FTZ R0, R5, c[0x0][0x320] ;  /* 0x0000c80005007a20 */ /* 0x004ff00000410000 */
[----:B------:R-:W-:Y:S01]  /*a5f0*/  FMUL.FTZ R2, R12, c[0x0][0x320] ;  /* 0x0000c8000c027a20 */ /* 0x000fe20000410000 */
[----:B------:R2:W2:Y:S07]  /*a600*/  MUFU.TANH R144, R0 ;  /* 0x0000000000907308 */ /* 0x0004ae0000002400 */
[----:B-1----:R-:W-:Y:S03]  /*a610*/  FMUL.FTZ R3, R18, c[0x0][0x320] ;  /* 0x0000c80012037a20 */ /* 0x002fe60000410000 */
[----:B------:R1:W1:Y:S10]  /*a620*/  MUFU.TANH R139, R2 ;  /* 0x00000002008b7308 */ /* 0x0002740000002400 */
[----:B------:R-:W3:Y:S01]  /*a630*/  MUFU.TANH R161, R3 ;  /* 0x0000000300a17308 */ /* 0x000ee20000002400 */
[----:B--2---:R-:W-:Y:S09]  /*a640*/  FMUL.FTZ R0, R6, c[0x0][0x320] ;  /* 0x0000c80006007a20 */ /* 0x004ff20000410000 */
[----:B------:R2:W2:Y:S01]  /*a650*/  MUFU.TANH R143, R0 ;  /* 0x00000000008f7308 */ /* 0x0004a20000002400 */
[----:B-1----:R-:W-:Y:S09]  /*a660*/  FMUL.FTZ R2, R19, c[0x0][0x320] ;  /* 0x0000c80013027a20 */ /* 0x002ff20000410000 */
        /* <DEDUP_REMOVED lines=95> */
.L_x_1234:
        /* <DEDUP_REMOVED lines=18> */
.L_x_1235:
[C---:B----4-:R-:W-:Y:S02]  /*ad80*/  IADD3 R2, -R177.reuse, 0x10, RZ ;  /* 0x00000010b1027810 */ /* 0x050fe40007ffe1ff */
[----:B------:R-:W-:Y:S02]  /*ad90*/  ISETP.NE.U32.AND P0, PT, R177, RZ, PT ;  /* 0x000000ffb100720c */ /* 0x000fe40003f05070 */
[----:B------:R-:W-:Y:S04]  /*ada0*/  LOP3.LUT R2, R2, 0xf, RZ, 0xc0, !PT ;  /* 0x0000000f02027812 */ /* 0x000fe800078ec0ff */
[----:B---3--:R-:W-:Y:S04]  /*adb0*/  IADD3 R2, P6, P5, R2, R0, R20 ;  /* 0x0000000002027210 */ /* 0x008fe80007dde014 */
[----:B--2---:R-:W-:Y:S02]  /*adc0*/  IADD3.X R3, RZ, R4, R9, P6, P5 ;  /* 0x00000004ff037210 */ /* 0x004fe400037ea409 */
        /* <DEDUP_REMOVED lines=10> */
.L_x_1145:
[----:B---34-:R-:W-:Y:S05]  /*ae70*/  BSYNC B0 ;  /* 0x0000000000007941 */ /* 0x018fea0003800000 */
.L_x_1144:
[----:B------:R-:W-:Y:S01]  /*ae80*/  FMNMX.FTZ R2, R141, R101, !PT ;  /* 0x000000658d027209 */ /* 0x000fe20007810000 */
[----:B------:R-:W0:Y:S01]  /*ae90*/  LDGDEPBAR ;  /* 0x00000000000079af */ /* 0x000e220000000000 */
[----:B--2---:R-:W-:Y:S02]  /*aea0*/  FMNMX.FTZ R0, R143, R102, !PT ;  /* 0x000000668f007209 */ /* 0x004fe40007810000 */
        /* <DEDUP_REMOVED lines=38> */
.L_x_1236:
[C---:B------:R-:W-:Y:S01]  /*b110*/  FMUL.FTZ R5, R100.reuse, c[0x0][0x2d0] ;  /* 0x0000b40064057a20 */ /* 0x040fe20000410000 */
[----:B------:R-:W-:Y:S01]  /*b120*/  WARPSYNC 0xffffffff ;  /* 0xffffffff00007948 */ /* 0x000fe20003800000 */
[----:B------:R-:W-:Y:S01]  /*b130*/  FADD.FTZ R2, -R100, R101 ;  /* 0x0000006564027221 */ /* 0x000fe20000010100 */
[----:B------:R-:W-:Y:S01]  /*b140*/  ISETP.GT.AND P0, PT, R180, R189, PT ;  /* 0x000000bdb400720c */ /* 0x000fe20003f04270 */
[--C-:B------:R-:W-:Y:S02]  /*b150*/  FFMA.FTZ R3, R141, c[0x0][0x2d0], -R5.reuse ;  /* 0x0000b4008d037a23 */ /* 0x100fe40000010805 */
[----:B------:R-:W-:Y:S02]  /*b160*/  FMUL.FTZ R2, R2, c[0x0][0x2d0] ;  /* 0x0000b40002027a20 */ /* 0x000fe40000410000 */
[----:B------:R1:W-:Y:S01]  /*b170*/  MUFU.EX2 R141, R3 ;  /* 0x00000003008d7308 */ /* 0x0003e20000000800 */
[--C-:B------:R-:W-:Y:S02]  /*b180*/  FFMA.FTZ R139, R139, c[0x0][0x2d0], -R5.reuse ;  /* 0x0000b4008b8b7a23 */ /* 0x100fe40000010805 */
[--C-:B------:R-:W-:Y:S02]  /*b190*/  FFMA.FTZ R138, R138, c[0x0][0x2d0], -R5.reuse ;  /* 0x0000b4008a8a7a23 */ /* 0x100fe40000010805 */
[--C-:B------:R-:W-:Y:S02]  /*b1a0*/  FFMA.FTZ R137, R137, c[0x0][0x2d0], -R5.reuse ;  /* 0x0000b40089897a23 */ /* 0x100fe40000010805 */
[--C-:B------:R-:W-:Y:S02]  /*b1b0*/  FFMA.FTZ R136, R136, c[0x0][0x2d0], -R5.reuse ;  /* 0x0000b40088887a23 */ /* 0x100fe40000010805 */
[--C-:B------:R-:W-:Y:S01]  /*b1c0*/  FFMA.FTZ R156, R19, c[0x0][0x2d0], -R5.reuse ;  /* 0x0000b400139c7a23 */ /* 0x100fe20000010805 */
[----:B------:R-:W4:Y:S01]  /*b1d0*/  MUFU.EX2 R2, R2 ;  /* 0x0000000200027308 */ /* 0x000f220000000800 */
[--C-:B------:R-:W-:Y:S02]  /*b1e0*/  FFMA.FTZ R171, R15, c[0x0][0x2d0], -R5.reuse ;  /* 0x0000b4000fab7a23 */ /* 0x100fe40000010805 */
[--C-:B------:R-:W-:Y:S02]  /*b1f0*/  FFMA.FTZ R159, R14, c[0x0][0x2d0], -R5.reuse ;  /* 0x0000b4000e9f7a23 */ /* 0x100fe40000010805 */
[--C-:B------:R-:W-:Y:S05]  /*b200*/  FFMA.FTZ R158, R13, c[0x0][0x2d0], -R5.reuse ;  /* 0x0000b4000d9e7a23 */ /* 0x100fea0000010805 */
[----:B------:R-:W-:Y:S01]  /*b210*/  MUFU.EX2 R136, R136 ;  /* 0x0000008800887308 */ /* 0x000fe20000000800 */
[--C-:B-1----:R-:W-:Y:S02]  /*b220*/  FFMA.FTZ R3, R144, c[0x0][0x2d0], -R5.reuse ;  /* 0x0000b40090037a23 */ /* 0x102fe40000010805 */
[--C-:B------:R-:W-:Y:S07]  /*b230*/  FFMA.FTZ R144, R18, c[0x0][0x2d0], -R5.reuse ;  /* 0x0000b40012907a23 */ /* 0x100fee0000010805 */
[----:B------:R1:W5:Y:S02]  /*b240*/  MUFU.EX2 R157, R3 ;  /* 0x00000003009d7308 */ /* 0x0003640000000800 */
[----:B-1----:R-:W-:Y:S02]  /*b250*/  FFMA.FTZ R3, R142, c[0x0][0x2d0], -R5 ;  /* 0x0000b4008e037a23 */ /* 0x002fe40000010805 */
        /* <DEDUP_REMOVED lines=11> */
[C---:B------:R-:W-:Y:S01]  /*b310*/  FMUL.FTZ R32, R2.reuse, R104 ;  /* 0x0000006802207220 */ /* 0x040fe20000410000 */
[----:B-----5:R-:W-:Y:S01]  /*b320*/  F2FP.PACK_AB R104, R157, R141 ;  /* 0x0000008d9d68723e */ /* 0x020fe200000000ff */
[C---:B------:R-:W-:Y:S02]  /*b330*/  FMUL.FTZ R33, R2.reuse, R105 ;  /* 0x0000006902217220 */ /* 0x040fe40000410000 */
[----:B------:R-:W-:Y:S01]  /*b340*/  FMUL.FTZ R36, R2, R36 ;  /* 0x0000002402247220 */ /* 0x000fe20000410000 */
[----:B-1-3--:R-:W-:Y:S01]  /*b350*/  FMNMX.FTZ R3, R0, R4, !PT ;  /* 0x0000000400037209 */ /* 0x00afe20007810000 */
[--C-:B------:R-:W-:Y:S02]  /*b360*/  FFMA.FTZ R0, R140, c[0x0][0x2d0], -R5.reuse ;  /* 0x0000b4008c007a23 */ /* 0x100fe40000010805 */
[--C-:B------:R-:W-:Y:S02]  /*b370*/  FFMA.FTZ R140, R16, c[0x0][0x2d0], -R5.reuse ;  /* 0x0000b400108c7a23 */ /* 0x100fe40000010805 */
        /* <DEDUP_REMOVED lines=13> */
[C---:B-1----:R-:W-:Y:S02]  /*b450*/  FADD.FTZ R0, -R3.reuse, R102 ;  /* 0x0000006603007221 */ /* 0x042fe40000010100 */
[----:B------:R-:W-:Y:S02]  /*b460*/  FMUL.FTZ R102, R3, c[0x0][0x2d0] ;  /* 0x0000b40003667a20 */ /* 0x000fe40000410000 */
[----:B------:R-:W-:Y:S02]  /*b470*/  FMUL.FTZ R0, R0, c[0x0][0x2d0] ;  /* 0x0000b40000007a20 */ /* 0x000fe40000410000 */
[--C-:B--2---:R-:W-:Y:S02]  /*b480*/  FFMA.FTZ R4, R143, c[0x0][0x2d0], -R102.reuse ;  /* 0x0000b4008f047a23 */ /* 0x104fe40000010866 */
[--C-:B------:R-:W-:Y:S02]  /*b490*/  FFMA.FTZ R6, R145, c[0x0][0x2d0], -R102.reuse ;  /* 0x0000b40091067a23 */ /* 0x100fe40000010866 */
[----:B------:R-:W1:Y:S01]  /*b4a0*/  MUFU.EX2 R0, R0 ;  /* 0x0000000000007308 */ /* 0x000e620000000800 */
[----:B------:R-:W-:Y:S02]  /*b4b0*/  FFMA.FTZ R143, R12, c[0x0][0x2d0], -R5 ;  /* 0x0000b4000c8f7a23 */ /* 0x000fe40000010805 */
[C---:B------:R-:W-:Y:S02]  /*b4c0*/  FMUL.FTZ R12, R2.reuse, R124 ;  /* 0x0000007c020c7220 */ /* 0x040fe40000410000 */
        /* <DEDUP_REMOVED lines=8> */
[C---:B------:R-:W-:Y:S01]  /*b550*/  FMUL.FTZ R73, R2.reuse, R73 ;  /* 0x0000004902497220 */ /* 0x040fe20000410000 */
[----:B------:R-:W3:Y:S01]  /*b560*/  MUFU.EX2 R124, R6 ;  /* 0x00000006007c7308 */ /* 0x000ee20000000800 */
        /* <DEDUP_REMOVED lines=9> */
[----:B------:R-:W-:Y:S01]  /*b600*/  FMUL.FTZ R27, R0, R115 ;  /* 0x00000073001b7220 */ /* 0x000fe20000410000 */
[----:B------:R-:W-:Y:S01]  /*b610*/  LDSM.16.MT88.4 R128, [R167+0x1800] ;  /* 0x00180000a780783b */ /* 0x000fe20000004200 */
[C---:B--2---:R-:W-:Y:S02]  /*b620*/  FMUL.FTZ R4, R2.reuse, R132 ;  /* 0x0000008402047220 */ /* 0x044fe40000410000 */
[C---:B------:R-:W-:Y:S02]  /*b630*/  FMUL.FTZ R80, R2.reuse, R80 ;  /* 0x0000005002507220 */ /* 0x040fe40000410000 */
[C---:B------:R-:W-:Y:S02]  /*b640*/  FMUL.FTZ R81, R2.reuse, R81 ;  /* 0x0000005102517220 */ /* 0x040fe40000410000 */
[----:B------:R-:W-:Y:S01]  /*b650*/  FMUL.FTZ R84, R2, R84 ;  /* 0x0000005402547220 */ /* 0x000fe20000410000 */
        /* <DEDUP_REMOVED lines=17> */
[C---:B------:R-:W-:Y:S02]  /*b770*/  FFMA.FTZ R118, R0.reuse, R186, R101 ;  /* 0x000000ba00767223 */ /* 0x040fe40000010065 */
[C---:B------:R-:W-:Y:S02]  /*b780*/  FMUL.FTZ R23, R0.reuse, R119 ;  /* 0x0000007700177220 */ /* 0x040fe40000410000 */
[C---:B------:R-:W-:Y:S01]  /*b790*/  FMUL.FTZ R34, R0.reuse, R106 ;  /* 0x0000006a00227220 */ /* 0x040fe20000410000 */
[----:B------:R-:W-:Y:S01]  /*b7a0*/  F2FP.PACK_AB R106, R177, R172 ;  /* 0x000000acb16a723e */ /* 0x000fe200000000ff */
[C---:B------:R-:W-:Y:S02]  /*b7b0*/  FMUL.FTZ R35, R0.reuse, R107 ;  /* 0x0000006b00237220 */ /* 0x040fe40000410000 */
[C---:B------:R-:W-:Y:S01]  /*b7c0*/  FMUL.FTZ R38, R0.reuse, R38 ;  /* 0x0000002600267220 */ /* 0x040fe20000410000 */
[----:B------:R-:W-:Y:S01]  /*b7d0*/  MUFU.EX2 R119, R139 ;  /* 0x0000008b00777308 */ /* 0x000fe20000000800 */
        /* <DEDUP_REMOVED lines=32> */
[----:B------:R-:W-:Y:S02]  /*b9e0*/  FFMA.FTZ R142, R17, c[0x0][0x2d0], -R5 ;  /* 0x0000b400118e7a23 */ /* 0x000fe40000010805 */
[C---:B------:R-:W-:Y:S01]  /*b9f0*/  FMUL.FTZ R5, R2.reuse, R133 ;  /* 0x0000008502057220 */ /* 0x040fe20000410000 */
[----:B------:R2:W-:Y:S01]  /*ba00*/  MUFU.EX2 R126, R0 ;  /* 0x00000000007e7308 */ /* 0x0005e20000000800 */
[----:B------:R-:W-:Y:S02]  /*ba10*/  FMUL.FTZ R17, R2, R121 ;  /* 0x0000007902117220 */ /* 0x000fe40000410000 */
        /* <DEDUP_REMOVED lines=8> */
[--C-:B------:R-:W-:Y:S03]  /*baa0*/  FFMA.FTZ R123, R149, c[0x0][0x2d0], -R102.reuse ;  /* 0x0000b400957b7a23 */ /* 0x100fe60000010866 */
[----:B------:R4:W-:Y:S01]  /*bab0*/  MUFU.EX2 R155, R101 ;  /* 0x00000065009b7308 */ /* 0x0009e20000000800 */
[--C-:B--2---:R-:W-:Y:S09]  /*bac0*/  FFMA.FTZ R0, R163, c[0x0][0x2d0], -R102.reuse ;  /* 0x0000b400a3007a23 */ /* 0x104ff20000010866 */
[----:B------:R2:W5:Y:S01]  /*bad0*/  MUFU.EX2 R133, R0 ;  /* 0x0000000000857308 */ /* 0x0005620000000800 */
[----:B---3--:R-:W-:Y:S01]  /*bae0*/  F2FP.PACK_AB R107, R126, R125 ;  /* 0x0000007d7e6b723e */ /* 0x008fe200000000ff */
[----:B------:R-:W-:Y:S08]  /*baf0*/  FFMA.FTZ R2, R162, c[0x0][0x2d0], -R102 ;  /* 0x0000b400a2027a23 */ /* 0x000ff00000010866 */
[----:B------:R-:W-:Y:S01]  /*bb00*/  MUFU.EX2 R150, R116 ;  /* 0x0000007400967308 */ /* 0x000fe20000000800 */
[C---:B-1----:R-:W-:Y:S05]  /*bb10*/  HMMA.16816.F32 R4, R104.reuse, R108, R4 ;  /* 0x0000006c6804723c */ /* 0x042fea0000001804 */
[----:B----4-:R-:W-:Y:S03]  /*bb20*/  FADD.FTZ R101, R124, R118 ;  /* 0x000000767c657221 */ /* 0x010fe60000010000 */
[C---:B------:R-:W-:Y:S01]  /*bb30*/  HMMA.16816.F32 R8, R104.reuse, R110, R8 ;  /* 0x0000006e6808723c */ /* 0x040fe20000001808 */
[----:B------:R-:W1:Y:S01]  /*bb40*/  LDSM.16.MT88.4 R108, [R168] ;  /* 0x00000000a86c783b */ /* 0x000e620000004200 */
[----:B------:R-:W-:Y:S02]  /*bb50*/  MUFU.EX2 R147, R120 ;  /* 0x0000007800937308 */ /* 0x000fe40000000800 */
[----:B--2---:R-:W-:Y:S08]  /*bb60*/  FFMA.FTZ R0, R161, c[0x0][0x2d0], -R102 ;  /* 0x0000b400a1007a23 */ /* 0x004ff00000010866 */
[----:B------:R-:W-:Y:S10]  /*bb70*/  MUFU.EX2 R141, R122 ;  /* 0x0000007a008d7308 */ /* 0x000ff40000000800 */
[----:B------:R2:W-:Y:S10]  /*bb80*/  MUFU.EX2 R127, R0 ;  /* 0x00000000007f7308 */ /* 0x0005f40000000800 */
[----:B------:R3:W4:Y:S01]  /*bb90*/  MUFU.EX2 R132, R2 ;  /* 0x0000000200847308 */ /* 0x0007220000000800 */
[C---:B-1----:R-:W-:Y:S09]  /*bba0*/  HMMA.16816.F32 R12, R104.reuse, R108, R12 ;  /* 0x0000006c680c723c */ /* 0x042ff2000000180c */
[----:B------:R-:W1:Y:S03]  /*bbb0*/  MUFU.EX2 R149, R156 ;  /* 0x0000009c00957308 */ /* 0x000e660000000800 */
[----:B--2---:R-:W-:Y:S02]  /*bbc0*/  FADD.FTZ R0, R157, R112 ;  /* 0x000000709d007221 */ /* 0x004fe40000010000 */
[----:B------:R-:W-:Y:S01]  /*bbd0*/  LDSM.16.MT88.4 R112, [R168+0x800] ;  /* 0x00080000a870783b */ /* 0x000fe20000004200 */
[C---:B------:R-:W-:Y:S04]  /*bbe0*/  HMMA.16816.F32 R16, R104.reuse, R110, R16 ;  /* 0x0000006e6810723c */ /* 0x040fe80000001810 */
[----:B------:R-:W2:Y:S01]  /*bbf0*/  MUFU.EX2 R152, R144 ;  /* 0x0000009000987308 */ /* 0x000ea20000000800 */
[----:B------:R-:W-:Y:S02]  /*bc00*/  FADD.FTZ R0, R172, R0 ;  /* 0x00000000ac007221 */ /* 0x000fe40000010000 */
[----:B------:R-:W1:Y:S02]  /*bc10*/  LDSM.16.MT88.4 R108, [R170] ;  /* 0x00000000aa6c783b */ /* 0x000e640000004200 */
[----:B------:R-:W-:Y:S03]  /*bc20*/  FADD.FTZ R0, R177, R0 ;  /* 0x00000000b1007221 */ /* 0x000fe60000010000 */
[--C-:B---3--:R-:W-:Y:S02]  /*bc30*/  FFMA.FTZ R2, R154, c[0x0][0x2d0], -R102.reuse ;  /* 0x0000b4009a027a23 */ /* 0x108fe40000010866 */
[----:B------:R-:W-:Y:S01]  /*bc40*/  MUFU.EX2 R153, R142 ;  /* 0x0000008e00997308 */ /* 0x000fe20000000800 */
[----:B------:R-:W-:Y:S09]  /*bc50*/  FFMA.FTZ R102, R148, c[0x0][0x2d0], -R102 ;  /* 0x0000b40094667a23 */ /* 0x000ff20000010866 */
[----:B------:R-:W-:Y:S10]  /*bc60*/  MUFU.EX2 R148, R117 ;  /* 0x0000007500947308 */ /* 0x000ff40000000800 */
[----:B------:R3:W-:Y:S10]  /*bc70*/  MUFU.EX2 R151, R2 ;  /* 0x0000000200977308 */ /* 0x0007f40000000800 */
[----:B------:R-:W-:Y:S01]  /*bc80*/  MUFU.EX2 R154, R140 ;  /* 0x0000008c009a7308 */ /* 0x000fe20000000800 */
[C---:B-1----:R-:W-:Y:S09]  /*bc90*/  HMMA.16816.F32 R20, R104.reuse, R108, R20 ;  /* 0x0000006c6814723c */ /* 0x042ff20000001814 */
[----:B------:R-:W-:Y:S01]  /*bca0*/  MUFU.EX2 R140, R123 ;  /* 0x0000007b008c7308 */ /* 0x000fe20000000800 */
[C---:B------:R-:W-:Y:S01]  /*bcb0*/  HMMA.16816.F32 R24, R104.reuse, R110, R24 ;  /* 0x0000006e6818723c */ /* 0x040fe20000001818 */
[----:B------:R-:W1:Y:S02]  /*bcc0*/  LDSM.16.MT88.4 R108, [R169] ;  /* 0x00000000a96c783b */ /* 0x000e640000004200 */
[----:B---3--:R-:W-:Y:S04]  /*bcd0*/  FADD.FTZ R2, R125, R101 ;  /* 0x000000657d027221 */ /* 0x008fe80000010000 */
[----:B------:R-:W-:Y:S02]  /*bce0*/  FADD.FTZ R101, R126, R2 ;  /* 0x000000027e657221 */ /* 0x000fe40000010000 */
[----:B------:R-:W3:Y:S03]  /*bcf0*/  MUFU.EX2 R146, R143 ;  /* 0x0000008f00927308 */ /* 0x000ee60000000800 */
[----:B------:R-:W-:Y:S02]  /*bd00*/  FADD.FTZ R2, R119, R0 ;  /* 0x0000000077027221 */ /* 0x000fe40000010000 */
[----:B-----5:R-:W-:Y:S02]  /*bd10*/  FADD.FTZ R0, R133, R101 ;  /* 0x0000006585007221 */ /* 0x020fe40000010000 */
[----:B------:R-:W-:Y:S02]  /*bd20*/  FADD.FTZ R101, R134, R2 ;  /* 0x0000000286657221 */ /* 0x000fe40000010000 */
[----:B----4-:R-:W-:Y:S01]  /*bd30*/  FADD.FTZ R2, R132, R0 ;  /* 0x0000000084027221 */ /* 0x010fe20000010000 */
[----:B------:R4:W5:Y:S01]  /*bd40*/  MUFU.EX2 R143, R121 ;  /* 0x00000079008f7308 */ /* 0x0009620000000800 */
[----:B------:R-:W-:Y:S01]  /*bd50*/  FADD.FTZ R0, R135, R101 ;  /* 0x0000006587007221 */ /* 0x000fe20000010000 */
[----:B------:R-:W-:Y:S01]  /*bd60*/  MOV R101, R100 ;  /* 0x0000006400657202 */ /* 0x000fe20000000f00 */
[----:B------:R-:W-:Y:S02]  /*bd70*/  FADD.FTZ R2, R127, R2 ;  /* 0x000000027f027221 */ /* 0x000fe40000010000 */
[----:B------:R-:W-:Y:S02]  /*bd80*/  FADD.FTZ R0, R136, R0 ;  /* 0x0000000088007221 */ /* 0x000fe40000010000 */
[----:B------:R-:W-:Y:S02]  /*bd90*/  FADD.FTZ R2, R155, R2 ;  /* 0x000000029b027221 */ /* 0x000fe40000010000 */
[----:B------:R-:W-:Y:S01]  /*bda0*/  FADD.FTZ R0, R149, R0 ;  /* 0x0000000095007221 */ /* 0x000fe20000010000 */
[----:B------:R-:W-:Y:S01]  /*bdb0*/  MUFU.EX2 R142, R171 ;  /* 0x000000ab008e7308 */ /* 0x000fe20000000800 */
[----:B------:R-:W-:Y:S02]  /*bdc0*/  FADD.FTZ R2, R150, R2 ;  /* 0x0000000296027221 */ /* 0x000fe40000010000 */
[----:B--2---:R-:W-:Y:S01]  /*bdd0*/  FADD.FTZ R0, R152, R0 ;  /* 0x0000000098007221 */ /* 0x004fe20000010000 */
[----:B---3--:R-:W-:Y:S01]  /*bde0*/  F2FP.PACK_AB R138, R146, R145 ;  /* 0x00000091928a723e */ /* 0x008fe200000000ff */
[----:B------:R-:W-:Y:S02]  /*bdf0*/  FADD.FTZ R2, R151, R2 ;  /* 0x0000000297027221 */ /* 0x000fe40000010000 */
[----:B------:R-:W-:Y:S02]  /*be00*/  FADD.FTZ R0, R153, R0 ;  /* 0x0000000099007221 */ /* 0x000fe40000010000 */
[----:B------:R-:W-:Y:S01]  /*be10*/  FADD.FTZ R2, R148, R2 ;  /* 0x0000000294027221 */ /* 0x000fe20000010000 */
[----:B------:R-:W-:Y:S01]  /*be20*/  MUFU.EX2 R144, R159 ;  /* 0x0000009f00907308 */ /* 0x000fe20000000800 */
[----:B------:R-:W-:Y:S01]  /*be30*/  FADD.FTZ R0, R154, R0 ;  /* 0x000000009a007221 */ /* 0x000fe20000010000 */
[C---:B-1----:R-:W-:Y:S01]  /*be40*/  HMMA.16816.F32 R28, R104.reuse, R108, R28 ;  /* 0x0000006c681c723c */ /* 0x042fe2000000181c */
[----:B----4-:R-:W-:Y:S02]  /*be50*/  LDSM.16.MT88.4 R120, [R168+0x1800] ;  /* 0x00180000a878783b */ /* 0x010fe40000004200 */
[----:B-----5:R-:W-:Y:S05]  /*be60*/  F2FP.PACK_AB R137, R141, R143 ;  /* 0x0000008f8d89723e */ /* 0x020fea00000000ff */
[C---:B------:R-:W-:Y:S01]  /*be70*/  HMMA.16816.F32 R32, R104.reuse, R110, R32 ;  /* 0x0000006e6820723c */ /* 0x040fe20000001820 */
[----:B------:R-:W1:Y:S01]  /*be80*/  MUFU.EX2 R102, R102 ;  /* 0x0000006600667308 */ /* 0x000e620000000800 */
[----:B------:R-:W2:Y:S02]  /*be90*/  LDSM.16.MT88.4 R108, [R167+0x2000] ;  /* 0x00200000a76c783b */ /* 0x000ea40000004200 */
[----:B-1----:R-:W-:Y:S04]  /*bea0*/  F2FP.PACK_AB R139, R102, R140 ;  /* 0x0000008c668b723e */ /* 0x002fe800000000ff */
[C---:B--2---:R-:W-:Y:S08]  /*beb0*/  HMMA.16816.F32 R36, R104.reuse, R108, R36 ;  /* 0x0000006c6824723c */ /* 0x044ff00000001824 */
        /* <DEDUP_REMOVED lines=21> */
[----:B------:R-:W-:Y:S01]  /*c010*/  HMMA.16816.F32 R96, R104, R110, R96 ;  /* 0x0000006e6860723c */ /* 0x000fe20000001860 */
[----:B------:R-:W1:Y:S06]  /*c020*/  LDSM.16.MT88.4 R108, [R167+0x800] ;  /* 0x00080000a76c783b */ /* 0x000e6c0000004200 */
[----:B------:R-:W-:Y:S02]  /*c030*/  F2FP.PACK_AB R104, R134, R119 ;  /* 0x000000778668723e */ /* 0x000fe400000000ff */
[----:B------:R-:W-:Y:S01]  /*c040*/  F2FP.PACK_AB R106, R136, R135 ;  /* 0x00000087886a723e */ /* 0x000fe200000000ff */
[----:B------:R-:W-:Y:S02]  /*c050*/  LDSM.16.MT88.4 R116, [R168+0x1000] ;  /* 0x00100000a874783b */ /* 0x000fe40000004200 */
[----:B------:R-:W-:Y:S02]  /*c060*/  F2FP.PACK_AB R105, R132, R133 ;  /* 0x000000858469723e */ /* 0x000fe400000000ff */
[----:B------:R-:W-:Y:S02]  /*c070*/  F2FP.PACK_AB R107, R155, R127 ;  /* 0x0000007f9b6b723e */ /* 0x000fe400000000ff */
[----:B------:R-:W-:Y:S05]  /*c080*/  F2FP.PACK_AB R136, R144, R142 ;  /* 0x0000008e9088723e */ /* 0x000fea00000000ff */
[C---:B-1----:R-:W-:Y:S08]  /*c090*/  HMMA.16816.F32 R4, R104.reuse, R108, R4 ;  /* 0x0000006c6804723c */ /* 0x042ff00000001804 */
[C---:B------:R-:W-:Y:S01]  /*c0a0*/  HMMA.16816.F32 R8, R104.reuse, R110, R8 ;  /* 0x0000006e6808723c */ /* 0x040fe20000001808 */
[----:B------:R-:W1:Y:S07]  /*c0b0*/  LDSM.16.MT88.4 R108, [R170+0x800] ;  /* 0x00080000aa6c783b */ /* 0x000e6e0000004200 */
[C---:B------:R-:W-:Y:S08]  /*c0c0*/  HMMA.16816.F32 R12, R104.reuse, R112, R12 ;  /* 0x00000070680c723c */ /* 0x040ff0000000180c */
        /* <DEDUP_REMOVED lines=105> */
[----:B------:R-:W-:Y:S01]  /*c760*/  FADD.FTZ R2, R140, R0 ;  /* 0x000000008c027221 */ /* 0x000fe20000010000 */
[----:B------:R-:W-:Y:S01]  /*c770*/  IADD3 R0, R180, -0x1, RZ ;  /* 0xffffffffb4007810 */ /* 0x000fe20007ffe0ff */
[C---:B----4-:R-:W-:Y:S04]  /*c780*/  HMMA.16816.F32 R84, R136.reuse, R12, R84 ;  /* 0x0000000c8854723c */ /* 0x050fe80000001854 */
[----:B------:R-:W-:Y:S01]  /*c790*/  FADD.FTZ R185, R146, R4 ;  /* 0x0000000492b97221 */ /* 0x000fe20000010000 */
[----:B------:R-:W-:Y:S01]  /*c7a0*/  MOV R180, R0 ;  /* 0x0000000000b47202 */ /* 0x000fe20000000f00 */
[----:B------:R-:W-:Y:S01]  /*c7b0*/  FADD.FTZ R186, R102, R2 ;  /* 0x0000000266ba7221 */ /* 0x000fe20000010000 */
[-C--:B------:R-:W-:Y:S01]  /*c7c0*/  MOV R12, R3.reuse ;  /* 0x00000003000c7202 */ /* 0x080fe20000000f00 */
[C---:B------:R-:W-:Y:S04]  /*c7d0*/  HMMA.16816.F32 R88, R136.reuse, R14, R88 ;  /* 0x0000000e8858723c */ /* 0x040fe80000001858 */
[----:B------:R-:W-:Y:S04]  /*c7e0*/  MOV R102, R3 ;  /* 0x0000000300667202 */ /* 0x000fe80000000f00 */
[C---:B-1----:R-:W-:Y:S08]  /*c7f0*/  HMMA.16816.F32 R92, R136.reuse, R16, R92 ;  /* 0x00000010885c723c */ /* 0x042ff0000000185c */
[----:B------:R-:W-:Y:S01]  /*c800*/  HMMA.16816.F32 R96, R136, R18, R96 ;  /* 0x000000128860723c */ /* 0x000fe20000001860 */
[----:B------:R-:W-:Y:S07]  /*c810*/  @!UPT UIADD3 URZ, URZ, URZ, URZ ;  /* 0x0000003f3f3ff290 */ /* 0x000fee000fffe03f */
[----:B------:R-:W-:-:S11]  /*c820*/  @P0 BRA `(.L_x_1149) ;  /* 0xffffcf4000000947 */ /* 0x000fd6000383ffff */
.L_x_1142:
[----:B------:R-:W-:Y:S05]  /*c830*/  BRA.DIV ~URZ, `(.L_x_1150) ;  /* 0x00006af27f007947 */ /* 0x000fea000b800000 */
[----:B------:R1:W2:Y:S02]  /*c840*/  SHFL.BFLY PT, R0, R185, 0x2, 0x1f ;  /* 0x0c401f00b9007f89 */ /* 0x0002a400000e0000 */
.L_x_1237:
[----:B--2---:R-:W-:Y:S01]  /*c850*/  FADD.FTZ R5, R0, R185 ;  /* 0x000000b900057221 */ /* 0x004fe20000010000 */
[----:B------:R-:W-:Y:S05]  /*c860*/  BRA.DIV ~URZ, `(.L_x_1151) ;  /* 0x00006b127f007947 */ /* 0x000fea000b800000 */
[----:B------:R-:W2:Y:S04]  /*c870*/  SHFL.BFLY PT, R0, R186, 0x2, 0x1f ;  /* 0x0c401f00ba007f89 */ /* 0x000ea800000e0000 */
[----:B------:R-:W3:Y:S01]  /*c880*/  SHFL.BFLY PT, R2, R5, 0x1, 0x1f ;  /* 0x0c201f0005027f89 */ /* 0x000ee200000e0000 */
[----:B--2---:R-:W-:-:S02]  /*c890*/  FADD.FTZ R4, R0, R186 ;  /* 0x000000ba00047221 */ /* 0x004fc40000010000 */
[----:B---3--:R-:W-:-:S03]  /*c8a0*/  FADD.FTZ R5, R5, R2 ;  /* 0x0000000205057221 */ /* 0x008fc60000010000 */
[----:B------:R2:W3:Y:S04]  /*c8b0*/  SHFL.BFLY PT, R3, R4, 0x1, 0x1f ;  /* 0x0c201f0004037f89 */ /* 0x0004e800000e0000 */
.L_x_1238:
[----:B------:R-:W-:Y:S01]  /*c8c0*/  FSETP.NE.FTZ.AND P1, PT, R5, RZ, PT ;  /* 0x000000ff0500720b */ /* 0x000fe20003f35000 */
[----:B---3--:R-:W-:Y:S01]  /*c8d0*/  FADD.FTZ R3, R3, R4 ;  /* 0x0000000403037221 */ /* 0x008fe20000010000 */
[----:B------:R-:W-:Y:S02]  /*c8e0*/  MOV R2, RZ ;  /* 0x000000ff00027202 */ /* 0x000fe40000000f00 */
[----:B------:R-:W-:Y:S02]  /*c8f0*/  MOV R0, RZ ;  /* 0x000000ff00007202 */ /* 0x000fe40000000f00 */
[----:B------:R-:W-:Y:S02]  /*c900*/  FSETP.NE.FTZ.AND P0, PT, R3, RZ, PT ;  /* 0x000000ff0300720b */ /* 0x000fe40003f15000 */
[----:B------:R-:W-:Y:S02]  /*c910*/  MOV R23, 0xff800000 ;  /* 0xff80000000177802 */ /* 0x000fe40000000f00 */
        /* <DEDUP_REMOVED lines=111> */
.L_x_1111:
        /* <DEDUP_REMOVED lines=17> */
.L_x_1153:
[----:B------:R-:W-:Y:S05]  /*d120*/  BSYNC B0 ;  /* 0x0000000000007941 */ /* 0x000fea0003800000 */
.L_x_1152:
[----:B------:R-:W-:Y:S01]  /*d130*/  PRMT R0, R0, 0x9910, RZ ;  /* 0x0000991000007816 */ /* 0x000fe200000000ff */
[----:B------:R-:W-:Y:S01]  /*d140*/  BSSY B1, `(.L_x_1154) ;  /* 0x000032c000017945 */ /* 0x000fe20003800000 */
[----:B------:R-:W-:Y:S02]  /*d150*/  IMAD.MOV.U32 R78, RZ, RZ, R208 ;  /* 0x000000ffff4e7224 */ /* 0x000fe400078e00d0 */
[----:B------:R-:W-:-:S13]  /*d160*/  ISETP.NE.AND P0, PT, R0, RZ, PT ;  /* 0x000000ff0000720c */ /* 0x000fda0003f05270 */
[----:B------:R-:W-:Y:S05]  /*d170*/  @!P0 BRA `(.L_x_1155) ;  /* 0x0000260000008947 */ /* 0x000fea0003800000 */
[----:B------:R-:W2:Y:S04]  /*d180*/  LDL R7, [R1+0x8] ;  /* 0x0000080001077983 */ /* 0x000ea80000100800 */
[----:B------:R-:W3:Y:S04]  /*d190*/  LDL R5, [R1] ;  /* 0x0000000001057983 */ /* 0x000ee80000100800 */
[----:B------:R-:W4:Y:S01]  /*d1a0*/  LDL R6, [R1+0x4] ;  /* 0x0000040001067983 */ /* 0x000f220000100800 */
        /* <DEDUP_REMOVED lines=99> */
[----:B----4-:R-:W-:Y:S02]  /*d7e0*/  F2FP.PACK_AB R2, R43, R42 ;  /* 0x0000002a2b02723e */ /* 0x010fe400000000ff */
[----:B------:R-:W-:-:S03]  /*d7f0*/  @P3 IADD3.X R5, R221, c[0x0][0x50c], RZ, P0, !PT ;  /* 0x00014300dd053a10 */ /* 0x000fc600007fe4ff */
        /* <DEDUP_REMOVED lines=17> */
.L_x_1156:
[----:B------:R-:W3:Y:S01]  /*d910*/  LDL R82, [R1+0x10] ;  /* 0x0000100001527983 */ /* 0x000ee20000100800 */
[----:B------:R-:W-:Y:S01]  /*d920*/  IMAD.MOV.U32 R9, RZ, RZ, 0x368 ;  /* 0x00000368ff097424 */ /* 0x000fe200078e00ff */
[----:B------:R-:W-:Y:S01]  /*d930*/  ISETP.GT.AND P3, PT, R5, 0x1, PT ;  /* 0x000000010500780c */ /* 0x000fe20003f64270 */
[----:B--2---:R-:W-:Y:S01]  /*d940*/  IMAD.MOV.U32 R2, RZ, RZ, c[0x0][0x4e8] ;  /* 0x00013a00ff027624 */ /* 0x004fe200078e00ff */
[----:B------:R-:W-:Y:S01]  /*d950*/  ISETP.NE.U32.AND P0, PT, RZ, c[0x0][0x500], PT ;  /* 0x00014000ff007a0c */ /* 0x000fe20003f05070 */
[----:B------:R-:W1:Y:S01]  /*d960*/  S2R R83, SR_TID.X ;  /* 0x0000000000537919 */ /* 0x000e620000002100 */
[----:B------:R-:W-:-:S02]  /*d970*/  SEL R9, R9, 0x328, P3 ;  /* 0x0000032809097807 */ /* 0x000fc40001800000 */
[----:B------:R-:W-:Y:S02]  /*d980*/  ISETP.NE.AND.EX P0, PT, RZ, c[0x0][0x504], PT, P0 ;  /* 0x00014100ff007a0c */ /* 0x000fe40003f05300 */
[----:B------:R2:W4:Y:S01]  /*d990*/  LDC.64 R4, c[0x0][R9+0x170] ;  /* 0x00005c0009047b82 */ /* 0x0005220000000a00 */
[----:B------:R-:W-:Y:S02]  /*d9a0*/  ISETP.NE.AND P2, PT, R2, 0x1, PT ;  /* 0x000000010200780c */ /* 0x000fe40003f45270 */
[----:B------:R-:W-:Y:S02]  /*d9b0*/  SEL R8, R216, RZ, !P0 ;  /* 0x000000ffd8087207 */ /* 0x000fe40004000000 */
[----:B------:R-:W-:Y:S02]  /*d9c0*/  SEL R3, R224, RZ, !P0 ;  /* 0x000000ffe0037207 */ /* 0x000fe40004000000 */
[----:B------:R-:W-:Y:S01]  /*d9d0*/  LOP3.LUT R10, R210, 0xffff, RZ, 0xc0, !PT ;  /* 0x0000ffffd20a7812 */ /* 0x000fe200078ec0ff */
[----:B------:R2:W4:Y:S08]  /*d9e0*/  LDC.64 R16, c[0x0][R9+0x168] ;  /* 0x00005a0009107b82 */ /* 0x0005300000000a00 */
[----:B------:R2:W4:Y:S01]  /*d9f0*/  LDC.64 R18, c[0x0][R9+0x178] ;  /* 0x00005e0009127b82 */ /* 0x0005220000000a00 */
[----:B-1----:R-:W-:-:S04]  /*da00*/  SHF.R.S32.HI R79, RZ, 0x1f, R83 ;  /* 0x0000001fff4f7819 */ /* 0x002fc80000011453 */
[----:B------:R-:W-:-:S03]  /*da10*/  LEA.HI R79, R79, R83, RZ, 0x5 ;  /* 0x000000534f4f7211 */ /* 0x000fc600078f28ff */
[----:B------:R2:W1:Y:S01]  /*da20*/  LDC.64 R20, c[0x0][R9+0x160] ;  /* 0x0000580009147b82 */ /* 0x0004620000000a00 */
[----:B------:R-:W-:-:S05]  /*da30*/  LOP3.LUT R79, R79, 0xffffffe0, RZ, 0xc0, !PT ;  /* 0xffffffe04f4f7812 */ /* 0x000fca00078ec0ff */
[----:B------:R-:W-:Y:S02]  /*da40*/  IMAD.IADD R79, R83, 0x1, -R79 ;  /* 0x00000001534f7824 */ /* 0x000fe400078e0a4f */
[----:B--2---:R-:W-:Y:S02]  /*da50*/  IMAD.IADD R9, R212, 0x1, R205 ;  /* 0x00000001d4097824 */ /* 0x004fe400078e02cd */
[----:B----4-:R-:W-:-:S04]  /*da60*/  IMAD R2, R5, R8, RZ ;  /* 0x0000000805027224 */ /* 0x010fc800078e02ff */
[----:B------:R-:W-:Y:S02]  /*da70*/  IMAD R12, R4, R3, R2 ;  /* 0x00000003040c7224 */ /* 0x000fe400078e0202 */
[----:B------:R-:W-:-:S04]  /*da80*/  @P2 IMAD.HI.U32 R3, R9, c[0x0][0x4ec], RZ ;  /* 0x00013b0009032a27 */ /* 0x000fc800078e00ff */
[----:B------:R-:W-:-:S04]  /*da90*/  IMAD.WIDE.U32 R4, R4, R8, RZ ;  /* 0x0000000804047225 */ /* 0x000fc800078e00ff */
[----:B------:R-:W-:-:S04]  /*daa0*/  IMAD.WIDE.U32 R6, R16, R10, RZ ;  /* 0x0000000a10067225 */ /* 0x000fc800078e00ff */
[----:B------:R-:W-:Y:S01]  /*dab0*/  IMAD.MOV.U32 R2, RZ, RZ, R9 ;  /* 0x000000ffff027224 */ /* 0x000fe200078e0009 */
[----:B------:R-:W-:Y:S01]  /*dac0*/  @P2 SHF.R.U32.HI R2, RZ, c[0x0][0x4f0], R3 ;  /* 0x00013c00ff022a19 */ /* 0x000fe20000011603 */
[----:B------:R-:W-:Y:S01]  /*dad0*/  IMAD R11, R17, R10, RZ ;  /* 0x0000000a110b7224 */ /* 0x000fe200078e02ff */
        /* <DEDUP_REMOVED lines=13> */
[----:B-1----:R-:W-:Y:S01]  /*dbb0*/  IMAD R2, R21, R3, RZ ;  /* 0x0000000315027224 */ /* 0x002fe200078e02ff */
        /* <DEDUP_REMOVED lines=69> */
.L_x_1239:
[----:B------:R-:W-:Y:S05]  /*e010*/  BRA.DIV ~URZ, `(.L_x_1159) ;  /* 0x000054c27f007947 */ /* 0x000fea000b800000 */
[----:B------:R4:W2:Y:S02]  /*e020*/  SHFL.IDX PT, R0, R11, RZ, 0x181f ;  /* 0x00181fff0b007589 */ /* 0x0008a400000e0000 */
.L_x_1240:
        /* <DEDUP_REMOVED lines=19> */
.L_x_1161:
[----:B------:R-:W-:Y:S05]  /*e160*/  BSYNC B0 ;  /* 0x0000000000007941 */ /* 0x000fea0003800000 */
.L_x_1160:
[----:B------:R-:W-:Y:S05]  /*e170*/  BRA.DIV ~URZ, `(.L_x_1162) ;  /* 0x000053d27f007947 */ /* 0x000fea000b800000 */
[----:B---3--:R3:W4:Y:S04]  /*e180*/  SHFL.IDX PT, R8, R9, 0x1, 0x181f ;  /* 0x00381f0009087f89 */ /* 0x00872800000e0000 */
[----:B--2---:R3:W2:Y:S02]  /*e190*/  SHFL.IDX PT, R0, R11, 0x1, 0x181f ;  /* 0x00381f000b007f89 */ /* 0x0046a400000e0000 */
.L_x_1241:
        /* <DEDUP_REMOVED lines=19> */
.L_x_1164:
[----:B------:R-:W-:Y:S05]  /*e2d0*/  BSYNC B0 ;  /* 0x0000000000007941 */ /* 0x000fea0003800000 */
.L_x_1163:
[----:B------:R-:W-:Y:S05]  /*e2e0*/  BRA.DIV ~URZ, `(.L_x_1165) ;  /* 0x000053327f007947 */ /* 0x000fea000b800000 */
[----:B----4-:R4:W3:Y:S02]  /*e2f0*/  SHFL.IDX PT, R8, R9, 0x2, 0x181f ;  /* 0x00581f0009087f89 */ /* 0x0108e400000e0000 */
.L_x_1242:
[----:B------:R-:W-:Y:S05]  /*e300*/  BRA.DIV ~URZ, `(.L_x_1166) ;  /* 0x000053827f007947 */ /* 0x000fea000b800000 */
[----:B--2---:R2:W4:Y:S02]  /*e310*/  SHFL.IDX PT, R0, R11, 0x2, 0x181f ;  /* 0x00581f000b007f89 */ /* 0x00452400000e0000 */
.L_x_1243:
        /* <DEDUP_REMOVED lines=19> */
.L_x_1168:
[----:B------:R-:W-:Y:S05]  /*e450*/  BSYNC B0 ;  /* 0x0000000000007941 */ /* 0x000fea0003800000 */
.L_x_1167:
[----:B------:R-:W-:Y:S05]  /*e460*/  BRA.DIV ~URZ, `(.L_x_1169) ;  /* 0x000052927f007947 */ /* 0x000fea000b800000 */
[----:B---3--:R3:W2:Y:S04]  /*e470*/  SHFL.IDX PT, R6, R9, 0x3, 0x181f ;  /* 0x00781f0009067f89 */ /* 0x0086a800000e0000 */
[----:B----4-:R3:W4:Y:S02]  /*e480*/  SHFL.IDX PT, R0, R11, 0x3, 0x181f ;  /* 0x00781f000b007f89 */ /* 0x01072400000e0000 */
.L_x_1244:
        /* <DEDUP_REMOVED lines=20> */
.L_x_1157:
[----:B------:R-:W-:Y:S02]  /*e5d0*/  IMAD R11, R11, c[0x0][0x408], RZ ;  /* 0x000102000b0b7a24 */ /* 0x000fe400078e02ff */
[----:B------:R-:W-:-:S04]  /*e5e0*/  IMAD.WIDE.U32 R2, R0, c[0x0][0x408], RZ ;  /* 0x0001020000027a25 */ /* 0x000fc800078e00ff */
[----:B------:R-:W-:Y:S02]  /*e5f0*/  IMAD R0, R0, c[0x0][0x40c], R11 ;  /* 0x0001030000007a24 */ /* 0x000fe400078e020b */
[----:B-1----:R-:W-:-:S03]  /*e600*/  @P2 IMAD.HI.U32 R5, R9, c[0x0][0x4ec], RZ ;  /* 0x00013b0009052a27 */ /* 0x002fc600078e00ff */
        /* <DEDUP_REMOVED lines=28> */
.L_x_1245:
[----:B------:R-:W-:Y:S05]  /*e7d0*/  BRA.DIV ~URZ, `(.L_x_1172) ;  /* 0x000050627f007947 */ /* 0x000fea000b800000 */
[----:B------:R3:W4:Y:S02]  /*e7e0*/  SHFL.IDX PT, R0, R12, RZ, 0x1c1f ;  /* 0x001c1fff0c007589 */ /* 0x00072400000e0000 */
.L_x_1246:
        /* <DEDUP_REMOVED lines=122> */
.L_x_1174:
[----:B------:R-:W-:Y:S05]  /*ef90*/  BSYNC B0 ;  /* 0x0000000000007941 */ /* 0x000fea0003800000 */
.L_x_1173:
[----:B------:R-:W-:Y:S05]  /*efa0*/  BRA.DIV ~URZ, `(.L_x_1175) ;  /* 0x000049027f007947 */ /* 0x000fea000b800000 */
[----:B--2---:R2:W1:Y:S04]  /*efb0*/  SHFL.IDX PT, R4, R5, 0x1, 0x1c1f ;  /* 0x003c1f0005047f89 */ /* 0x00446800000e0000 */
[----:B----4-:R2:W4:Y:S02]  /*efc0*/  SHFL.IDX PT, R0, R12, 0x1, 0x1c1f ;  /* 0x003c1f000c007f89 */ /* 0x01052400000e0000 */
.L_x_1247:
        /* <DEDUP_REMOVED lines=123> */
.L_x_1155:
        /* <DEDUP_REMOVED lines=19> */
.L_x_1176:
        /* <DEDUP_REMOVED lines=55> */
.L_x_1178:
[----:B------:R-:W-:Y:S05]  /*fc20*/  BSYNC B0 ;  /* 0x0000000000007941 */ /* 0x000fea0003800000 */
.L_x_1177:
        /* <DEDUP_REMOVED lines=34> */
.L_x_1248:
[----:B------:R-:W-:Y:S05]  /*fe50*/  BRA.DIV ~URZ, `(.L_x_1180) ;  /* 0x00003b927f007947 */ /* 0x000fea000b800000 */
[----:B------:R3:W4:Y:S02]  /*fe60*/  SHFL.IDX PT, R0, R12, RZ, 0x181f ;  /* 0x00181fff0c007589 */ /* 0x00072400000e0000 */
.L_x_1249:
        /* <DEDUP_REMOVED lines=20> */
.L_x_1182:
[----:B------:R-:W-:Y:S05]  /*ffb0*/  BSYNC B0 ;  /* 0x0000000000007941 */ /* 0x000fea0003800000 */
.L_x_1181:
[----:B------:R-:W-:Y:S05]  /*ffc0*/  BRA.DIV ~URZ, `(.L_x_1183) ;  /* 0x00003a927f007947 */ /* 0x000fea000b800000 */
[----:B--2---:R2:W1:Y:S04]  /*ffd0*/  SHFL.IDX PT, R8, R9, 0x1, 0x181f ;  /* 0x00381f0009087f89 */ /* 0x00446800000e0000 */
[----:B----4-:R2:W4:Y:S02]  /*ffe0*/  SHFL.IDX PT, R0, R12, 0x1, 0x181f ;  /* 0x00381f000c007f89 */ /* 0x01052400000e0000 */
.L_x_1250:
        /* <DEDUP_REMOVED lines=19> */
.L_x_1185:
[----:B------:R-:W-:Y:S05]  /*10120*/  BSYNC B0 ;  /* 0x0000000000007941 */ /* 0x000fea0003800000 */
.L_x_1184:
[----:B------:R-:W-:Y:S05]  /*10130*/  BRA.DIV ~URZ, `(.L_x_1186) ;  /* 0x000039f27f007947 */ /* 0x000fea000b800000 */
[----:B-1----:R1:W2:Y:S02]  /*10140*/  SHFL.IDX PT, R8, R9, 0x2, 0x181f ;  /* 0x00581f0009087f89 */ /* 0x0022a400000e0000 */
.L_x_1251:
[----:B------:R-:W-:Y:S05]  /*10150*/  BRA.DIV ~URZ, `(.L_x_1187) ;  /* 0x00003a427f007947 */ /* 0x000fea000b800000 */
[----:B----4-:R4:W1:Y:S02]  /*10160*/  SHFL.IDX PT, R0, R12, 0x2, 0x181f ;  /* 0x00581f000c007f89 */ /* 0x01086400000e0000 */
.L_x_1252:
        /* <DEDUP_REMOVED lines=19> */
.L_x_1189:
[----:B------:R-:W-:Y:S05]  /*102a0*/  BSYNC B0 ;  /* 0x0000000000007941 */ /* 0x000fea0003800000 */
.L_x_1188:
[----:B------:R-:W-:Y:S05]  /*102b0*/  BRA.DIV ~URZ, `(.L_x_1190) ;  /* 0x000039527f007947 */ /* 0x000fea000b800000 */
[----:B--2---:R2:W3:Y:S04]  /*102c0*/  SHFL.IDX PT, R8, R9, 0x3, 0x181f ;  /* 0x00781f0009087f89 */ /* 0x0044e800000e0000 */
[----:B-1----:R2:W1:Y:S02]  /*102d0*/  SHFL.IDX PT, R0, R12, 0x3, 0x181f ;  /* 0x00781f000c007f89 */ /* 0x00246400000e0000 */
.L_x_1253:
        /* <DEDUP_REMOVED lines=18> */
.L_x_1170:
[----:B------:R-:W-:Y:S05]  /*10400*/  BSYNC B1 ;  /* 0x0000000000017941 */ /* 0x000fea0003800000 */
.L_x_1154:
        /* <DEDUP_REMOVED lines=9> */
[----:B--2-4-:R-:W-:-:S04]  /*104a0*/  LOP3.LUT R12, R0, 0x1f, RZ, 0xc0, !PT ;  /* 0x0000001f000c7812 */ /* 0x014fc800078ec0ff */
[----:B------:R-:W-:Y:S01]  /*104b0*/  ISETP.NE.AND P5, PT, R12, 0x1f, PT ;  /* 0x0000001f0c00780c */ /* 0x000fe20003fa5270 */
[----:B------:R-:W-:Y:S10]  /*104c0*/  BRA.DIV ~URZ, `(.L_x_1192) ;  /* 0x000038127f007947 */ /* 0x000ff4000b800000 */
[----:B------:R2:W3:Y:S02]  /*104d0*/  SHFL.IDX PT, R9, R78, RZ, 0x1f ;  /* 0x00001fff4e097589 */ /* 0x0004e400000e0000 */
.L_x_1254:
[----:B------:R-:W-:Y:S05]  /*104e0*/  BRA.DIV ~URZ, `(.L_x_1193) ;  /* 0x000038627f007947 */ /* 0x000fea000b800000 */
[----:B------:R4:W2:Y:S02]  /*104f0*/  SHFL.IDX PT, R8, R78, 0x1, 0x1f ;  /* 0x00201f004e087f89 */ /* 0x0008a400000e0000 */
.L_x_1255:
        /* <DEDUP_REMOVED lines=18> */
.L_x_1256:
        /* <DEDUP_REMOVED lines=16> */
.L_x_1257:
[----:B----4-:R-:W-:Y:S01]  /*10720*/  IMAD R0, R0, c[0x0][0x538], RZ ;  /* 0x00014e0000007a24 */ /* 0x010fe200078e02ff */
[----:B------:R-:W-:Y:S04]  /*10730*/  BSSY B1, `(.L_x_1196) ;  /* 0x00000c5000017945 */ /* 0x000fe80003800000 */
[----:B--2---:R-:W-:-:S04]  /*10740*/  IADD3 R8, R0, R8, RZ ;  /* 0x0000000800087210 */ /* 0x004fc80007ffe0ff */
[----:B---3--:R-:W-:-:S13]  /*10750*/  ISETP.GT.AND P6, PT, R8, R9, PT ;  /* 0x000000090800720c */ /* 0x008fda0003fc4270 */
[----:B------:R-:W-:Y:S05]  /*10760*/  @P6 BRA `(.L_x_1197) ;  /* 0x0000024000006947 */ /* 0x000fea0003800000 */
.L_x_1201:
        /* <DEDUP_REMOVED lines=16> */
.L_x_1258:
        /* <DEDUP_REMOVED lines=16> */
.L_x_1259:
[----:B--2---:R-:W-:-:S05]  /*10970*/  IMAD R0, R0, c[0x0][0x538], RZ ;  /* 0x00014e0000007a24 */ /* 0x004fca00078e02ff */
[----:B------:R-:W-:-:S04]  /*10980*/  IADD3 R8, R0, R8, RZ ;  /* 0x0000000800087210 */ /* 0x000fc80007ffe0ff */
[----:B------:R-:W-:-:S13]  /*10990*/  ISETP.GT.AND P6, PT, R8, R9, PT ;  /* 0x000000090800720c */ /* 0x000fda0003fc4270 */
[----:B-1----:R-:W-:Y:S05]  /*109a0*/  @!P6 BRA `(.L_x_1201) ;  /* 0xfffffdc00000e947 */ /* 0x002fea000383ffff */
.L_x_1197:
[----:B------:R-:W-:-:S05]  /*109b0*/  IADD3 R8, -R0, R8, RZ ;  /* 0x0000000800087210 */ /* 0x000fca0007ffe1ff */
[----:B------:R-:W-:-:S05]  /*109c0*/  IMAD R0, R4, c[0x0][0x538], R8 ;  /* 0x00014e0004007a24 */ /* 0x000fca00078e0208 */
[----:B------:R-:W-:Y:S01]  /*109d0*/  ISETP.GT.AND P0, PT, R0, R9, PT ;  /* 0x000000090000720c */ /* 0x000fe20003f04270 */
[----:B------:R-:W-:-:S12]  /*109e0*/  BRA.DIV ~URZ, `(.L_x_1202) ;  /* 0x000037c27f007947 */ /* 0x000fd8000b800000 */
[----:B------:R-:W-:-:S04]  /*109f0*/  VOTE.ANY R5, PT, !P0 ;  /* 0x0000000000057806 */ /* 0x000fc800040e0100 */
.L_x_1260:
[----:B------:R-:W2:Y:S02]  /*10a00*/  POPC R0, R5 ;  /* 0x0000000500007309 */ /* 0x000ea40000000000 */
[----:B--2---:R-:W-:Y:S01]  /*10a10*/  IADD3 R211, R0, R211, RZ ;  /* 0x000000d300d37210 */ /* 0x004fe20007ffe0ff */
[----:B------:R-:W-:Y:S05]  /*10a20*/  BRA.DIV ~URZ, `(.L_x_1203) ;  /* 0x000037d27f007947 */ /* 0x000fea000b800000 */
[----:B------:R2:W3:Y:S04]  /*10a30*/  SHFL.IDX PT, R10, R6, R0, 0x1f ;  /* 0x00001f00060a7589 */ /* 0x0004e800000e0000 */
[----:B------:R2:W4:Y:S02]  /*10a40*/  SHFL.IDX PT, R7, R7, R0, 0x1f ;  /* 0x00001f0007077589 */ /* 0x00052400000e0000 */
.L_x_1261:
[----:B------:R-:W-:Y:S01]  /*10a50*/  ISETP.NE.AND P0, PT, R5, RZ, PT ;  /* 0x000000ff0500720c */ /* 0x000fe20003f05270 */
[----:B------:R-:W-:-:S12]  /*10a60*/  BSSY B0, `(.L_x_1204) ;  /* 0x0000005000007945 */ /* 0x000fd80003800000 */
[----:B------:R-:W-:Y:S05]  /*10a70*/  @!P0 BRA `(.L_x_1205) ;  /* 0x0000003000008947 */ /* 0x000fea0003800000 */
[----:B--2---:R-:W-:Y:S01]  /*10a80*/  IADD3 R0, R0, -0x1, RZ ;  /* 0xffffffff00007810 */ /* 0x004fe20007ffe0ff */
[----:B------:R-:W-:Y:S05]  /*10a90*/  BRA.DIV ~URZ, `(.L_x_1206) ;  /* 0x000038327f007947 */ /* 0x000fea000b800000 */
[----:B------:R2:W1:Y:S02]  /*10aa0*/  SHFL.IDX PT, R11, R4, R0, 0x1f ;  /* 0x00001f00040b7589 */ /* 0x00046400000e0000 */
.L_x_1205:
[----:B------:R-:W-:Y:S05]  /*10ab0*/  BSYNC B0 ;  /* 0x0000000000007941 */ /* 0x000fea0003800000 */
.L_x_1204:
        /* <DEDUP_REMOVED lines=66> */
.L_x_1208:
        /* <DEDUP_REMOVED lines=66> */
.L_x_1209:
[----:B------:R-:W-:Y:S05]  /*11300*/  BSYNC B0 ;  /* 0x0000000000007941 */ /* 0x000fea0003800000 */
.L_x_1207:
[----:B------:R-:W-:-:S04]  /*11310*/  LOP3.LUT R0, RZ, R0, RZ, 0x33, !PT ;  /* 0x00000000ff007212 */ /* 0x000fc800078e33ff */
[----:B------:R-:W-:Y:S01]  /*11320*/  IADD3 R209, R0, R10, RZ ;  /* 0x0000000a00d17210 */ /* 0x000fe20007ffe0ff */
[----:B------:R-:W-:Y:S05]  /*11330*/  BRA `(.L_x_1210) ;  /* 0x0000004000007947 */ /* 0x000fea0003800000 */
.L_x_1198:
[----:B------:R-:W-:Y:S01]  /*11340*/  IMAD.MOV.U32 R208, RZ, RZ, R9 ;  /* 0x000000ffffd07224 */ /* 0x000fe200078e0009 */
[----:B------:R-:W-:Y:S01]  /*11350*/  MOV R210, RZ ;  /* 0x000000ff00d27202 */ /* 0x000fe20000000f00 */
[----:B------:R-:W-:Y:S01]  /*11360*/  IMAD.MOV.U32 R209, RZ, RZ, RZ ;  /* 0x000000ffffd17224 */ /* 0x000fe200078e00ff */
[----:B------:R-:W-:Y:S02]  /*11370*/  MOV R211, c[0x0][0x53c] ;  /* 0x00014f0000d37a02 */ /* 0x000fe40000000f00 */
.L_x_1210:
[----:B------:R-:W-:Y:S05]  /*11380*/  BSYNC B1 ;  /* 0x0000000000017941 */ /* 0x000fea0003800000 */
.L_x_1196:
[----:B------:R-:W-:Y:S01]  /*11390*/  WARPSYNC 0xffffffff ;  /* 0xffffffff00007948 */ /* 0x000fe20003800000 */
[----:B------:R-:W-:Y:S01]  /*113a0*/  BAR.SYNC.DEFER_BLOCKING 0x4, 0x100 ;  /* 0x0104000000007b1d */ /* 0x000fe20000010000 */
[----:B------:R-:W-:-:S13]  /*113b0*/  ISETP.NE.AND P0, PT, R12, RZ, PT ;  /* 0x000000ff0c00720c */ /* 0x000fda0003f05270 */
[----:B------:R2:W-:Y:S04]  /*113c0*/  @!P0 STS.128 [0x18100], R208 ;  /* 0x018100d0ff008388 */ /* 0x0005e80000000c00 */
[----:B------:R-:W-:Y:S06]  /*113d0*/  BAR.ARV 0x5, 0x100 ;  /* 0x0144000000007b1d */ /* 0x000fec0000002000 */
.L_x_1191:
[----:B-1----:R-:W-:-:S13]  /*113e0*/  ISETP.GE.AND P0, PT, R211, c[0x0][0x53c], PT ;  /* 0x00014f00d3007a0c */ /* 0x002fda0003f06270 */
[----:B--23--:R-:W-:Y:S01]  /*113f0*/  @P0 CALL.REL.NOINC `(.L_x_1211) ;  /* 0x0000001000000944 */ /* 0x00cfe20003c00000 */
[----:B------:R-:W-:Y:S05]  /*11400*/  BRA `(.L_x_1212) ;  /* 0xffff062000007947 */ /* 0x000fea000383ffff */
.L_x_1211:
[----:B------:R-:W-:Y:S05]  /*11410*/  EXIT ;  /* 0x000000000000794d */ /* 0x000fea0003800000 */
.L_x_1094:
[----:B------:R-:W-:Y:S01]  /*11420*/  IMAD.MOV.U32 R0, RZ, RZ, R5 ;  /* 0x000000ffff007224 */ /* 0x000fe200078e0005 */
[----:B------:R-:W-:Y:S02]  /*11430*/  MOV R2, 0x1 ;  /* 0x0000000100027802 */ /* 0x000fe40000000f00 */
[----:B------:R-:W-:Y:S02]  /*11440*/  MOV R3, 0x11460 ;  /* 0x0001146000037802 */ /* 0x000fe40000000f00 */
[----:B--2---:R-:W-:Y:S05]  /*11450*/  CALL.REL.NOINC `($__internal_20_$__cuda_sm70_shflsync_up_p) ;  /* 0x00002fa000007944 */ /* 0x004fea0003c00000 */
[----:B------:R-:W-:Y:S01]  /*11460*/  MOV R0, R4 ;  /* 0x0000000400007202 */ /* 0x000fe20000000f00 */
[----:B------:R-:W-:Y:S05]  /*11470*/  BRA `(.L_x_1213) ;  /* 0xfffeefc000007947 */ /* 0x000fea000383ffff */
.L_x_1095:
[----:B------:R-:W-:Y:S01]  /*11480*/  IMAD.MOV.U32 R0, RZ, RZ, R5 ;  /* 0x000000ffff007224 */ /* 0x000fe200078e0005 */
[----:B------:R-:W-:Y:S02]  /*11490*/  MOV R2, 0x2 ;  /* 0x0000000200027802 */ /* 0x000fe40000000f00 */
[----:B------:R-:W-:Y:S02]  /*114a0*/  MOV R3, 0x114c0 ;  /* 0x000114c000037802 */ /* 0x000fe40000000f00 */
[----:B--2---:R-:W-:Y:S05]  /*114b0*/  CALL.REL.NOINC `($__internal_20_$__cuda_sm70_shflsync_up_p) ;  /* 0x00002f4000007944 */ /* 0x004fea0003c00000 */
[----:B------:R-:W-:Y:S01]  /*114c0*/  SEL R0, R4, RZ, P4 ;  /* 0x000000ff04007207 */ /* 0x000fe20002000000 */
[----:B------:R-:W-:Y:S01]  /*114d0*/  IMAD.MOV.U32 R2, RZ, RZ, 0x4 ;  /* 0x00000004ff027424 */ /* 0x000fe200078e00ff */
[----:B------:R-:W-:-:S03]  /*114e0*/  MOV R3, 0x11510 ;  /* 0x0001151000037802 */ /* 0x000fc60000000f00 */
[----:B------:R-:W-:Y:S02]  /*114f0*/  IMAD.IADD R0, R5, 0x1, R0 ;  /* 0x0000000105007824 */ /* 0x000fe400078e0200 */
[----:B------:R-:W-:Y:S05]  /*11500*/  CALL.REL.NOINC `($__internal_20_$__cuda_sm70_shflsync_up_p) ;  /* 0x00002ef000007944 */ /* 0x000fea0003c00000 */
        /* <DEDUP_REMOVED lines=12> */
[----:B------:R-:W-:Y:S02]  /*115d0*/  MOV R184, 0x1f ;  /* 0x0000001f00b87802 */ /* 0x000fe40000000f00 */
[----:B------:R-:W-:Y:S01]  /*115e0*/  MOV R3, 0x11620 ;  /* 0x0001162000037802 */ /* 0x000fe20000000f00 */
[----:B------:R-:W-:-:S04]  /*115f0*/  IMAD.IADD R4, R0, 0x1, R4 ;  /* 0x0000000100047824 */ /* 0x000fc800078e0204 */
[----:B------:R-:W-:Y:S02]  /*11600*/  IMAD.MOV.U32 R183, RZ, RZ, R4 ;  /* 0x000000ffffb77224 */ /* 0x000fe400078e0004 */
[----:B------:R-:W-:Y:S05]  /*11610*/  CALL.REL.NOINC `($__internal_19_$__cuda_sm70_shflsync_idx_p) ;  /* 0x00002d8000007944 */ /* 0x000fea0003c00000 */
[----:B------:R-:W-:Y:S01]  /*11620*/  MOV R0, R183 ;  /* 0x000000b700007202 */ /* 0x000fe20000000f00 */
[----:B------:R-:W-:Y:S05]  /*11630*/  BRA `(.L_x_1214) ;  /* 0xfffeef0000007947 */ /* 0x000fea000383ffff */
.L_x_1097:
[----:B------:R-:W-:Y:S02]  /*11640*/  SEL R0, RZ, 0x1, P0 ;  /* 0x00000001ff007807 */ /* 0x000fe40000000000 */
[----:B------:R-:W-:Y:S02]  /*11650*/  MOV R2, 0x11670 ;  /* 0x0001167000027802 */ /* 0x000fe40000000f00 */
[----:B--2---:R-:W-:Y:S05]  /*11660*/  CALL.REL.NOINC `($__internal_21_$__cuda_sm70_votesync_ballot) ;  /* 0x00002e0000007944 */ /* 0x004fea0003c00000 */
[----:B------:R-:W-:Y:S01]  /*11670*/  MOV R6, R0 ;  /* 0x0000000000067202 */ /* 0x000fe20000000f00 */
[----:B------:R-:W-:Y:S05]  /*11680*/  BRA `(.L_x_1215) ;  /* 0xfffeef4000007947 */ /* 0x000fea000383ffff */
.L_x_1098:
[----:B------:R-:W-:Y:S01]  /*11690*/  IMAD.MOV.U32 R183, RZ, RZ, R9 ;  /* 0x000000ffffb77224 */ /* 0x000fe200078e0009 */
[----:B------:R-:W-:Y:S01]  /*116a0*/  MOV R2, R0 ;  /* 0x0000000000027202 */ /* 0x000fe20000000f00 */
[----:B------:R-:W-:Y:S01]  /*116b0*/  IMAD.MOV.U32 R184, RZ, RZ, 0x1f ;  /* 0x0000001fffb87424 */ /* 0x000fe200078e00ff */
[----:B------:R-:W-:Y:S02]  /*116c0*/  MOV R3, 0x116e0 ;  /* 0x000116e000037802 */ /* 0x000fe40000000f00 */
[----:B------:R-:W-:Y:S05]  /*116d0*/  CALL.REL.NOINC `($__internal_19_$__cuda_sm70_shflsync_idx_p) ;  /* 0x00002cc000007944 */ /* 0x000fea0003c00000 */
[----:B------:R-:W-:Y:S01]  /*116e0*/  IMAD.MOV.U32 R209, RZ, RZ, R183 ;  /* 0x000000ffffd17224 */ /* 0x000fe200078e00b7 */
[----:B------:R-:W-:Y:S01]  /*116f0*/  MOV R183, R8 ;  /* 0x0000000800b77202 */ /* 0x000fe20000000f00 */
[----:B------:R-:W-:Y:S01]  /*11700*/  IMAD.MOV.U32 R5, RZ, RZ, RZ ;  /* 0x000000ffff057224 */ /* 0x000fe200078e00ff */
[----:B------:R-:W-:Y:S01]  /*11710*/  MOV R2, R0 ;  /* 0x0000000000027202 */ /* 0x000fe20000000f00 */
[----:B------:R-:W-:Y:S01]  /*11720*/  IMAD.MOV.U32 R184, RZ, RZ, 0x1f ;  /* 0x0000001fffb87424 */ /* 0x000fe200078e00ff */
[----:B------:R-:W-:-:S02]  /*11730*/  MOV R3, 0x11750 ;  /* 0x0001175000037802 */ /* 0x000fc40000000f00 */
[----:B------:R-:W-:Y:S05]  /*11740*/  CALL.REL.NOINC `($__internal_19_$__cuda_sm70_shflsync_idx_p) ;  /* 0x00002c5000007944 */ /* 0x000fea0003c00000 */
[----:B------:R-:W-:Y:S01]  /*11750*/  MOV R9, R183 ;  /* 0x000000b700097202 */ /* 0x000fe20000000f00 */
[----:B------:R-:W-:Y:S05]  /*11760*/  BRA `(.L_x_1216) ;  /* 0xfffeeec000007947 */ /* 0x000fea000383ffff */
.L_x_1101:
[----:B------:R-:W-:Y:S01]  /*11770*/  IMAD.MOV.U32 R183, RZ, RZ, R4 ;  /* 0x000000ffffb77224 */ /* 0x000fe200078e0004 */
[----:B------:R-:W-:Y:S01]  /*11780*/  MOV R2, R0 ;  /* 0x0000000000027202 */ /* 0x000fe20000000f00 */
[----:B------:R-:W-:Y:S01]  /*11790*/  IMAD.MOV.U32 R184, RZ, RZ, 0x1f ;  /* 0x0000001fffb87424 */ /* 0x000fe200078e00ff */
[----:B------:R-:W-:-:S02]  /*117a0*/  MOV R3, 0x117c0 ;  /* 0x000117c000037802 */ /* 0x000fc40000000f00 */
[----:B--23--:R-:W-:Y:S05]  /*117b0*/  CALL.REL.NOINC `($__internal_19_$__cuda_sm70_shflsync_idx_p) ;  /* 0x00002be000007944 */ /* 0x00cfea0003c00000 */
[----:B------:R-:W-:Y:S01]  /*117c0*/  MOV R5, R183 ;  /* 0x000000b700057202 */ /* 0x000fe20000000f00 */
[----:B------:R-:W-:Y:S05]  /*117d0*/  BRA `(.L_x_1100) ;  /* 0xfffeeeb000007947 */ /* 0x000fea000383ffff */
.L_x_1112:
[----:B------:R-:W-:Y:S01]  /*117e0*/  IMAD.MOV.U32 R183, RZ, RZ, R9 ;  /* 0x000000ffffb77224 */ /* 0x000fe200078e0009 */
[----:B------:R-:W-:Y:S01]  /*117f0*/  MOV R2, RZ ;  /* 0x000000ff00027202 */ /* 0x000fe20000000f00 */
[----:B------:R-:W-:Y:S01]  /*11800*/  IMAD.MOV.U32 R184, RZ, RZ, 0x181f ;  /* 0x0000181fffb87424 */ /* 0x000fe200078e00ff */
[----:B------:R-:W-:-:S02]  /*11810*/  MOV R3, 0x11830 ;  /* 0x0001183000037802 */ /* 0x000fc40000000f00 */
[----:B-----5:R-:W-:Y:S05]  /*11820*/  CALL.REL.NOINC `($__internal_19_$__cuda_sm70_shflsync_idx_p) ;  /* 0x00002b7000007944 */ /* 0x020fea0003c00000 */
[----:B------:R-:W-:Y:S01]  /*11830*/  MOV R8, R183 ;  /* 0x000000b700087202 */ /* 0x000fe20000000f00 */
[----:B------:R-:W-:Y:S05]  /*11840*/  BRA `(.L_x_1217) ;  /* 0xffff0e9000007947 */ /* 0x000fea000383ffff */
.L_x_1113:
[----:B------:R-:W-:Y:S01]  /*11850*/  IMAD.MOV.U32 R183, RZ, RZ, R12 ;  /* 0x000000ffffb77224 */ /* 0x000fe200078e000c */
[----:B------:R-:W-:Y:S01]  /*11860*/  MOV R2, RZ ;  /* 0x000000ff00027202 */ /* 0x000fe20000000f00 */
[----:B------:R-:W-:Y:S01]  /*11870*/  IMAD.MOV.U32 R184, RZ, RZ, 0x181f ;  /* 0x0000181fffb87424 */ /* 0x000fe200078e00ff */
[----:B------:R-:W-:-:S02]  /*11880*/  MOV R3, 0x118a0 ;  /* 0x000118a000037802 */ /* 0x000fc40000000f00 */
[----:B-12--5:R-:W-:Y:S05]  /*11890*/  CALL.REL.NOINC `($__internal_19_$__cuda_sm70_shflsync_idx_p) ;  /* 0x00002b0000007944 */ /* 0x026fea0003c00000 */
[----:B------:R-:W-:Y:S01]  /*118a0*/  MOV R0, R183 ;  /* 0x000000b700007202 */ /* 0x000fe20000000f00 */
[----:B------:R-:W-:Y:S05]  /*118b0*/  BRA `(.L_x_1218) ;  /* 0xffff0e4000007947 */ /* 0x000fea000383ffff */
.L_x_1116:
[----:B------:R-:W-:Y:S01]  /*118c0*/  IMAD.MOV.U32 R183, RZ, RZ, R9 ;  /* 0x000000ffffb77224 */ /* 0x000fe200078e0009 */
[----:B--2---:R-:W-:Y:S01]  /*118d0*/  MOV R2, 0x1 ;  /* 0x0000000100027802 */ /* 0x004fe20000000f00 */
[----:B------:R-:W-:Y:S01]  /*118e0*/  IMAD.MOV.U32 R184, RZ, RZ, 0x181f ;  /* 0x0000181fffb87424 */ /* 0x000fe200078e00ff */
[----:B------:R-:W-:-:S02]  /*118f0*/  MOV R3, 0x11910 ;  /* 0x0001191000037802 */ /* 0x000fc40000000f00 */
[----:B-1-345:R-:W-:Y:S05]  /*11900*/  CALL.REL.NOINC `($__internal_19_$__cuda_sm70_shflsync_idx_p) ;  /* 0x00002a9000007944 */ /* 0x03afea0003c00000 */
[----:B------:R-:W-:Y:S01]  /*11910*/  IMAD.MOV.U32 R8, RZ, RZ, R183 ;  /* 0x000000ffff087224 */ /* 0x000fe200078e00b7 */
[----:B------:R-:W-:Y:S01]  /*11920*/  MOV R2, 0x1 ;  /* 0x0000000100027802 */ /* 0x000fe20000000f00 */
[----:B------:R-:W-:Y:S01]  /*11930*/  IMAD.MOV.U32 R183, RZ, RZ, R12 ;  /* 0x000000ffffb77224 */ /* 0x000fe200078e000c */
[----:B------:R-:W-:-:S02]  /*11940*/  MOV R184, 0x181f ;  /* 0x0000181f00b87802 */ /* 0x000fc40000000f00 */
[----:B------:R-:W-:Y:S02]  /*11950*/  MOV R3, 0x11970 ;  /* 0x0001197000037802 */ /* 0x000fe40000000f00 */
[----:B------:R-:W-:Y:S05]  /*11960*/  CALL.REL.NOINC `($__internal_19_$__cuda_sm70_shflsync_idx_p) ;  /* 0x00002a3000007944 */ /* 0x000fea0003c00000 */
[----:B------:R-:W-:Y:S01]  /*11970*/  MOV R0, R183 ;  /* 0x000000b700007202 */ /* 0x000fe20000000f00 */
[----:B------:R-:W-:Y:S05]  /*11980*/  BRA `(.L_x_1219) ;  /* 0xffff0ef000007947 */ /* 0x000fea000383ffff */
.L_x_1119:
[----:B------:R-:W-:Y:S01]  /*11990*/  IMAD.MOV.U32 R183, RZ, RZ, R9 ;  /* 0x000000ffffb77224 */ /* 0x000fe200078e0009 */
[----:B-1----:R-:W-:Y:S01]  /*119a0*/  MOV R2, 0x2 ;  /* 0x0000000200027802 */ /* 0x002fe20000000f00 */
[----:B------:R-:W-:Y:S01]  /*119b0*/  IMAD.MOV.U32 R184, RZ, RZ, 0x181f ;  /* 0x0000181fffb87424 */ /* 0x000fe200078e00ff */
[----:B------:R-:W-:Y:S02]  /*119c0*/  MOV R3, 0x119e0 ;  /* 0x000119e000037802 */ /* 0x000fe40000000f00 */
[----:B--2345:R-:W-:Y:S05]  /*119d0*/  CALL.REL.NOINC `($__internal_19_$__cuda_sm70_shflsync_idx_p) ;  /* 0x000029c000007944 */ /* 0x03cfea0003c00000 */
[----:B------:R-:W-:Y:S01]  /*119e0*/  MOV R8, R183 ;  /* 0x000000b700087202 */ /* 0x000fe20000000f00 */
[----:B------:R-:W-:Y:S05]  /*119f0*/  BRA `(.L_x_1220) ;  /* 0xffff0fe000007947 */ /* 0x000fea000383ffff */
.L_x_1120:
[----:B------:R-:W-:Y:S01]  /*11a00*/  IMAD.MOV.U32 R183, RZ, RZ, R12 ;  /* 0x000000ffffb77224 */ /* 0x000fe200078e000c */
[----:B------:R-:W-:Y:S01]  /*11a10*/  MOV R2, 0x2 ;  /* 0x0000000200027802 */ /* 0x000fe20000000f00 */
[----:B------:R-:W-:Y:S01]  /*11a20*/  IMAD.MOV.U32 R184, RZ, RZ, 0x181f ;  /* 0x0000181fffb87424 */ /* 0x000fe200078e00ff */
[----:B------:R-:W-:Y:S02]  /*11a30*/  MOV R3, 0x11a50 ;  /* 0x00011a5000037802 */ /* 0x000fe40000000f00 */
[----:B-12345:R-:W-:Y:S05]  /*11a40*/  CALL.REL.NOINC `($__internal_19_$__cuda_sm70_shflsync_idx_p) ;  /* 0x0000295000007944 */ /* 0x03efea0003c00000 */
[----:B------:R-:W-:Y:S01]  /*11a50*/  MOV R0, R183 ;  /* 0x000000b700007202 */ /* 0x000fe20000000f00 */
[----:B------:R-:W-:Y:S05]  /*11a60*/  BRA `(.L_x_1221) ;  /* 0xffff0f9000007947 */ /* 0x000fea000383ffff */
.L_x_1123:
[----:B------:R-:W-:Y:S01]  /*11a70*/  IMAD.MOV.U32 R183, RZ, RZ, R9 ;  /* 0x000000ffffb77224 */ /* 0x000fe200078e0009 */
[----:B-1----:R-:W-:Y:S01]  /*11a80*/  MOV R2, 0x3 ;  /* 0x0000000300027802 */ /* 0x002fe20000000f00 */
[----:B------:R-:W-:Y:S01]  /*11a90*/  IMAD.MOV.U32 R184, RZ, RZ, 0x181f ;  /* 0x0000181fffb87424 */ /* 0x000fe200078e00ff */
[----:B------:R-:W-:-:S02]  /*11aa0*/  MOV R3, 0x11ac0 ;  /* 0x00011ac000037802 */ /* 0x000fc40000000f00 */
[----:B--2345:R-:W-:Y:S05]  /*11ab0*/  CALL.REL.NOINC `($__internal_19_$__cuda_sm70_shflsync_idx_p) ;  /* 0x000028e000007944 */ /* 0x03cfea0003c00000 */
        /* <DEDUP_REMOVED lines=8> */
.L_x_1126:
[----:B------:R-:W-:Y:S01]  /*11b40*/  IMAD.MOV.U32 R183, RZ, RZ, R5 ;  /* 0x000000ffffb77224 */ /* 0x000fe200078e0005 */
[----:B------:R-:W-:Y:S01]  /*11b50*/  MOV R2, RZ ;  /* 0x000000ff00027202 */ /* 0x000fe20000000f00 */
[----:B------:R-:W-:Y:S01]  /*11b60*/  IMAD.MOV.U32 R184, RZ, RZ, 0x181f ;  /* 0x0000181fffb87424 */ /* 0x000fe200078e00ff */
[----:B------:R-:W-:Y:S02]  /*11b70*/  MOV R3, 0x11b90 ;  /* 0x00011b9000037802 */ /* 0x000fe40000000f00 */
[----:B------:R-:W-:Y:S05]  /*11b80*/  CALL.REL.NOINC `($__internal_19_$__cuda_sm70_shflsync_idx_p) ;  /* 0x0000281000007944 */ /* 0x000fea0003c00000 */
[----:B------:R-:W-:Y:S01]  /*11b90*/  MOV R4, R183 ;  /* 0x000000b700047202 */ /* 0x000fe20000000f00 */
[----:B------:R-:W-:Y:S05]  /*11ba0*/  BRA `(.L_x_1223) ;  /* 0xffff295000007947 */ /* 0x000fea000383ffff */
.L_x_1127:
[----:B------:R-:W-:Y:S01]  /*11bb0*/  IMAD.MOV.U32 R183, RZ, RZ, R12 ;  /* 0x000000ffffb77224 */ /* 0x000fe200078e000c */
[----:B------:R-:W-:Y:S01]  /*11bc0*/  MOV R2, RZ ;  /* 0x000000ff00027202 */ /* 0x000fe20000000f00 */
[----:B------:R-:W-:Y:S01]  /*11bd0*/  IMAD.MOV.U32 R184, RZ, RZ, 0x181f ;  /* 0x0000181fffb87424 */ /* 0x000fe200078e00ff */
[----:B------:R-:W-:Y:S02]  /*11be0*/  MOV R3, 0x11c00 ;  /* 0x00011c0000037802 */ /* 0x000fe40000000f00 */
[----:B-12---:R-:W-:Y:S05]  /*11bf0*/  CALL.REL.NOINC `($__internal_19_$__cuda_sm70_shflsync_idx_p) ;  /* 0x000027a000007944 */ /* 0x006fea0003c00000 */
[C---:B------:R-:W-:Y:S01]  /*11c00*/  IADD3 R8, P0, R183.reuse, R106, RZ ;  /* 0x0000006ab7087210 */ /* 0x040fe20007f1e0ff */
[----:B------:R-:W-:Y:S01]  /*11c10*/  IMAD.MOV.U32 R184, RZ, RZ, 0x181f ;  /* 0x0000181fffb87424 */ /* 0x000fe200078e00ff */
[----:B------:R-:W-:-:S02]  /*11c20*/  IADD3 R6, P6, R183, R107, RZ ;  /* 0x0000006bb7067210 */ /* 0x000fc40007fde0ff */
[----:B------:R-:W-:Y:S01]  /*11c30*/  ISETP.GE.AND P5, PT, R182, c[0x0][0x1d4], PT ;  /* 0x00007500b6007a0c */ /* 0x000fe20003fa6270 */
[C---:B------:R-:W-:Y:S01]  /*11c40*/  IMAD.X R9, R4.reuse, 0x1, R101, P0 ;  /* 0x0000000104097824 */ /* 0x040fe200000e0665 */
[----:B------:R-:W-:Y:S01]  /*11c50*/  ISETP.GE.AND P2, PT, R187, c[0x0][0x1d4], PT ;  /* 0x00007500bb007a0c */ /* 0x000fe20003f46270 */
[----:B------:R-:W-:Y:S01]  /*11c60*/  IMAD.X R7, R4, 0x1, R102, P6 ;  /* 0x0000000104077824 */ /* 0x000fe200030e0666 */
[----:B------:R-:W-:Y:S02]  /*11c70*/  ISETP.GE.AND P0, PT, R188, c[0x0][0x1d4], PT ;  /* 0x00007500bc007a0c */ /* 0x000fe40003f06270 */
[----:B------:R-:W-:Y:S01]  /*11c80*/  IADD3 R2, P6, R183, R108, RZ ;  /* 0x0000006cb7027210 */ /* 0x000fe20007fde0ff */
[----:B------:R-:W-:Y:S01]  /*11c90*/  IMAD.MOV.U32 R183, RZ, RZ, R5 ;  /* 0x000000ffffb77224 */ /* 0x000fe200078e0005 */
        /* <DEDUP_REMOVED lines=12> */
[----:B-1----:R-:W-:Y:S05]  /*11d60*/  CALL.REL.NOINC `($__internal_19_$__cuda_sm70_shflsync_idx_p) ;  /* 0x0000263000007944 */ /* 0x002fea0003c00000 */
        /* <DEDUP_REMOVED lines=8> */
.L_x_1128:
[----:B------:R-:W-:Y:S01]  /*11df0*/  IMAD.MOV.U32 R183, RZ, RZ, R4 ;  /* 0x000000ffffb77224 */ /* 0x000fe200078e0004 */
[----:B------:R-:W-:Y:S01]  /*11e00*/  MOV R2, RZ ;  /* 0x000000ff00027202 */ /* 0x000fe20000000f00 */
[----:B------:R-:W-:Y:S01]  /*11e10*/  IMAD.MOV.U32 R184, RZ, RZ, 0x1c1f ;  /* 0x00001c1fffb87424 */ /* 0x000fe200078e00ff */
[----:B------:R-:W-:Y:S02]  /*11e20*/  MOV R3, 0x11e40 ;  /* 0x00011e4000037802 */ /* 0x000fe40000000f00 */
[----:B------:R-:W-:Y:S05]  /*11e30*/  CALL.REL.NOINC `($__internal_19_$__cuda_sm70_shflsync_idx_p) ;  /* 0x0000256000007944 */ /* 0x000fea0003c00000 */
[----:B------:R-:W-:Y:S01]  /*11e40*/  MOV R0, R183 ;  /* 0x000000b700007202 */ /* 0x000fe20000000f00 */
[----:B------:R-:W-:Y:S05]  /*11e50*/  BRA `(.L_x_1225) ;  /* 0xffff2a1000007947 */ /* 0x000fea000383ffff */
.L_x_1129:
[----:B------:R-:W-:Y:S01]  /*11e60*/  IMAD.MOV.U32 R183, RZ, RZ, R4 ;  /* 0x000000ffffb77224 */ /* 0x000fe200078e0004 */
[----:B------:R-:W-:Y:S01]  /*11e70*/  MOV R2, 0x1 ;  /* 0x0000000100027802 */ /* 0x000fe20000000f00 */
[----:B------:R-:W-:Y:S01]  /*11e80*/  IMAD.MOV.U32 R184, RZ, RZ, 0x1c1f ;  /* 0x00001c1fffb87424 */ /* 0x000fe200078e00ff */
[----:B------:R-:W-:Y:S02]  /*11e90*/  MOV R3, 0x11eb0 ;  /* 0x00011eb000037802 */ /* 0x000fe40000000f00 */
[----:B-1----:R-:W-:Y:S05]  /*11ea0*/  CALL.REL.NOINC `($__internal_19_$__cuda_sm70_shflsync_idx_p) ;  /* 0x000024f000007944 */ /* 0x002fea0003c00000 */
        /* <DEDUP_REMOVED lines=21> */
[C---:B------:R-:W-:Y:S02]  /*12000*/  ISETP.GT.AND P0, PT, R0.reuse, 0x18, PT ;  /* 0x000000180000780c */ /* 0x040fe40003f04270 */
        /* <DEDUP_REMOVED lines=45> */
[----:B------:R-:W-:Y:S05]  /*122e0*/  CALL.REL.NOINC `($__internal_18_$__cuda_sm70_shflsync_bfly_p) ;  /* 0x0000205000007944 */ /* 0x000fea0003c00000 */
[----:B------:R-:W-:Y:S01]  /*122f0*/  FMNMX.FTZ R100, R100, R0, !PT ;  /* 0x0000000064647209 */ /* 0x000fe20007810000 */
[----:B------:R-:W-:Y:S01]  /*12300*/  IMAD.MOV.U32 R0, RZ, RZ, 0x1 ;  /* 0x00000001ff007424 */ /* 0x000fe200078e00ff */
[----:B------:R-:W-:-:S03]  /*12310*/  MOV R2, 0x12340 ;  /* 0x0001234000027802 */ /* 0x000fc60000000f00 */
[----:B------:R-:W-:Y:S02]  /*12320*/  IMAD.MOV.U32 R4, RZ, RZ, R100 ;  /* 0x000000ffff047224 */ /* 0x000fe400078e0064 */
[----:B------:R-:W-:Y:S05]  /*12330*/  CALL.REL.NOINC `($__internal_18_$__cuda_sm70_shflsync_bfly_p) ;  /* 0x0000200000007944 */ /* 0x000fea0003c00000 */
[----:B------:R-:W-:Y:S01]  /*12340*/  FMNMX.FTZ R100, R100, R0, !PT ;  /* 0x0000000064647209 */ /* 0x000fe20007810000 */
[----:B------:R-:W-:Y:S01]  /*12350*/  IMAD.MOV.U32 R4, RZ, RZ, R5 ;  /* 0x000000ffff047224 */ /* 0x000fe200078e0005 */
[----:B------:R-:W-:Y:S01]  /*12360*/  MOV R2, 0x12390 ;  /* 0x0001239000027802 */ /* 0x000fe20000000f00 */
[----:B------:R-:W-:Y:S02]  /*12370*/  IMAD.MOV.U32 R0, RZ, RZ, 0x2 ;  /* 0x00000002ff007424 */ /* 0x000fe400078e00ff */
[----:B------:R-:W-:Y:S05]  /*12380*/  CALL.REL.NOINC `($__internal_18_$__cuda_sm70_shflsync_bfly_p) ;  /* 0x00001fb000007944 */ /* 0x000fea0003c00000 */
[----:B------:R-:W-:Y:S01]  /*12390*/  FMNMX.FTZ R4, R5, R0, !PT ;  /* 0x0000000005047209 */ /* 0x000fe20007810000 */
[----:B------:R-:W-:Y:S01]  /*123a0*/  IMAD.MOV.U32 R0, RZ, RZ, 0x1 ;  /* 0x00000001ff007424 */ /* 0x000fe200078e00ff */
[----:B------:R-:W-:Y:S02]  /*123b0*/  MOV R2, 0x123d0 ;  /* 0x000123d000027802 */ /* 0x000fe40000000f00 */
[----:B------:R-:W-:Y:S05]  /*123c0*/  CALL.REL.NOINC `($__internal_18_$__cuda_sm70_shflsync_bfly_p) ;  /* 0x00001f7000007944 */ /* 0x000fea0003c00000 */
[----:B------:R-:W-:Y:S01]  /*123d0*/  MOV R5, R0 ;  /* 0x0000000000057202 */ /* 0x000fe20000000f00 */
[----:B------:R-:W-:Y:S05]  /*123e0*/  BRA `(.L_x_1226) ;  /* 0xffff2b3000007947 */ /* 0x000fea000383ffff */
.L_x_1133:
[----:B------:R-:W-:Y:S01]  /*123f0*/  MOV R2, RZ ;  /* 0x000000ff00027202 */ /* 0x000fe20000000f00 */
[----:B------:R-:W-:Y:S01]  /*12400*/  IMAD.MOV.U32 R183, RZ, RZ, R5 ;  /* 0x000000ffffb77224 */ /* 0x000fe200078e0005 */
[----:B------:R-:W-:Y:S01]  /*12410*/  MOV R3, 0x12440 ;  /* 0x0001244000037802 */ /* 0x000fe20000000f00 */
[----:B------:R-:W-:Y:S02]  /*12420*/  IMAD.MOV.U32 R184, RZ, RZ, 0x181f ;  /* 0x0000181fffb87424 */ /* 0x000fe400078e00ff */
[----:B-1234-:R-:W-:Y:S05]  /*12430*/  CALL.REL.NOINC `($__internal_19_$__cuda_sm70_shflsync_idx_p) ;  /* 0x00001f6000007944 */ /* 0x01efea0003c00000 */
[----:B------:R-:W-:Y:S01]  /*12440*/  MOV R4, R183 ;  /* 0x000000b700047202 */ /* 0x000fe20000000f00 */
[----:B------:R-:W-:-:S05]  /*12450*/  BRA `(.L_x_1227) ;  /* 0xffff3ec000007947 */ /* 0x000fca000383ffff */
.L_x_1134:
[----:B------:R-:W-:Y:S01]  /*12460*/  MOV R2, RZ ;  /* 0x000000ff00027202 */ /* 0x000fe20000000f00 */
[----:B------:R-:W-:Y:S01]  /*12470*/  IMAD.MOV.U32 R183, RZ, RZ, R12 ;  /* 0x000000ffffb77224 */ /* 0x000fe200078e000c */
[----:B------:R-:W-:Y:S01]  /*12480*/  MOV R3, 0x124b0 ;  /* 0x000124b000037802 */ /* 0x000fe20000000f00 */
[----:B------:R-:W-:Y:S02]  /*12490*/  IMAD.MOV.U32 R184, RZ, RZ, 0x181f ;  /* 0x0000181fffb87424 */ /* 0x000fe400078e00ff */
[----:B-1234-:R-:W-:Y:S05]  /*124a0*/  CALL.REL.NOINC `($__internal_19_$__cuda_sm70_shflsync_idx_p) ;  /* 0x00001ef000007944 */ /* 0x01efea0003c00000 */
[----:B------:R-:W-:Y:S01]  /*124b0*/  ISETP.GE.AND P6, PT, R182, c[0x0][0x1d4], PT ;  /* 0x00007500b6007a0c */ /* 0x000fe20003fc6270 */
[----:B------:R-:W-:Y:S01]  /*124c0*/  IMAD.MOV.U32 R184, RZ, RZ, 0x181f ;  /* 0x0000181fffb87424 */ /* 0x000fe200078e00ff */
[----:B------:R-:W-:Y:S02]  /*124d0*/  IADD3 R2, P0, R183, R20, RZ ;  /* 0x00000014b7027210 */ /* 0x000fe40007f1e0ff */
[----:B------:R-:W-:Y:S02]  /*124e0*/  ISETP.GE.AND P5, PT, R187, c[0x0][0x1d4], PT ;  /* 0x00007500bb007a0c */ /* 0x000fe40003fa6270 */
[C---:B------:R-:W-:Y:S01]  /*124f0*/  IADD3 R6, P2, R183.reuse, R21, RZ ;  /* 0x00000015b7067210 */ /* 0x040fe20007f5e0ff */
[----:B------:R-:W-:Y:S01]  /*12500*/  IMAD.X R3, R4, 0x1, R13, P0 ;  /* 0x0000000104037824 */ /* 0x000fe200000e060d */
[----:B------:R-:W-:Y:S03]  /*12510*/  ISETP.GE.AND P0, PT, R188, c[0x0][0x1d4], PT ;  /* 0x00007500bc007a0c */ /* 0x000fe60003f06270 */
[C---:B------:R-:W-:Y:S02]  /*12520*/  IMAD.X R7, R4.reuse, 0x1, R14, P2 ;  /* 0x0000000104077824 */ /* 0x040fe400010e060e */
[----:B------:R-:W-:Y:S01]  /*12530*/  @!PT LDS RZ, [RZ] ;  /* 0x00000000fffff984 */ /* 0x000fe20000000800 */
[----:B------:R-:W-:Y:S01]  /*12540*/  @!PT LDS RZ, [RZ] ;  /* 0x00000000fffff984 */ /* 0x000fe20000000800 */
[----:B------:R-:W-:Y:S01]  /*12550*/  @!PT LDS RZ, [RZ] ;  /* 0x00000000fffff984 */ /* 0x000fe20000000800 */
[----:B------:R1:W-:Y:S04]  /*12560*/  LDGSTS.E.BYPASS.LTC128B.128 [R179+0x100], [R2.64], !P6 ;  /* 0x0010000002b37fae */ /* 0x0003e8000f101d46 */
[----:B------:R2:W-:Y:S01]  /*12570*/  LDGSTS.E.BYPASS.LTC128B.128 [R179+0x2100], [R6.64], !P5 ;  /* 0x0210000006b37fae */ /* 0x0005e2000e901d46 */
[----:B-1----:R-:W-:Y:S01]  /*12580*/  IADD3 R2, P2, R183, R22, RZ ;  /* 0x00000016b7027210 */ /* 0x002fe20007f5e0ff */
[----:B------:R-:W-:Y:S01]  /*12590*/  IMAD.MOV.U32 R183, RZ, RZ, R5 ;  /* 0x000000ffffb77224 */ /* 0x000fe200078e0005 */
[----:B------:R-:W-:Y:S02]  /*125a0*/  SEL R5, RZ, 0x10, P6 ;  /* 0x00000010ff057807 */ /* 0x000fe40003000000 */
[----:B--2---:R-:W-:Y:S01]  /*125b0*/  SEL R6, RZ, 0x10, P5 ;  /* 0x00000010ff067807 */ /* 0x004fe20002800000 */
[----:B------:R-:W-:Y:S01]  /*125c0*/  IMAD.X R3, R4, 0x1, R15, P2 ;  /* 0x0000000104037824 */ /* 0x000fe200010e060f */
[----:B------:R-:W-:Y:S04]  /*125d0*/  SEL R7, RZ, 0x10, P0 ;  /* 0x00000010ff077807 */ /* 0x000fe80000000000 */
[----:B------:R1:W-:Y:S02]  /*125e0*/  LDGSTS.E.BYPASS.LTC128B.128 [R179+0x4100], [R2.64], !P0 ;  /* 0x0410000002b37fae */ /* 0x0003e4000c101d46 */
[----:B-1----:R-:W-:Y:S01]  /*125f0*/  MOV R3, 0x12620 ;  /* 0x0001262000037802 */ /* 0x002fe20000000f00 */
[----:B------:R-:W-:Y:S02]  /*12600*/  IMAD.MOV.U32 R2, RZ, RZ, 0x1 ;  /* 0x00000001ff027424 */ /* 0x000fe400078e00ff */
[----:B------:R-:W-:Y:S05]  /*12610*/  CALL.REL.NOINC `($__internal_19_$__cuda_sm70_shflsync_idx_p) ;  /* 0x00001d8000007944 */ /* 0x000fea0003c00000 */
[----:B------:R-:W-:Y:S01]  /*12620*/  MOV R2, 0x1 ;  /* 0x0000000100027802 */ /* 0x000fe20000000f00 */
[----:B------:R-:W-:Y:S01]  /*12630*/  IMAD.MOV.U32 R4, RZ, RZ, R183 ;  /* 0x000000ffff047224 */ /* 0x000fe200078e00b7 */
[----:B------:R-:W-:Y:S01]  /*12640*/  MOV R184, 0x181f ;  /* 0x0000181f00b87802 */ /* 0x000fe20000000f00 */
[----:B------:R-:W-:Y:S01]  /*12650*/  IMAD.MOV.U32 R183, RZ, RZ, R12 ;  /* 0x000000ffffb77224 */ /* 0x000fe200078e000c */
[----:B------:R-:W-:Y:S02]  /*12660*/  MOV R3, 0x12680 ;  /* 0x0001268000037802 */ /* 0x000fe40000000f00 */
[----:B------:R-:W-:Y:S05]  /*12670*/  CALL.REL.NOINC `($__internal_19_$__cuda_sm70_shflsync_idx_p) ;  /* 0x00001d2000007944 */ /* 0x000fea0003c00000 */
[----:B------:R-:W-:Y:S01]  /*12680*/  MOV R0, R183 ;  /* 0x000000b700007202 */ /* 0x000fe20000000f00 */
[----:B------:R-:W-:-:S05]  /*12690*/  BRA `(.L_x_1228) ;  /* 0xffff3dd000007947 */ /* 0x000fca000383ffff */
.L_x_1137:
[----:B------:R-:W-:Y:S01]  /*126a0*/  MOV R2, RZ ;  /* 0x000000ff00027202 */ /* 0x000fe20000000f00 */
[----:B------:R-:W-:Y:S01]  /*126b0*/  IMAD.MOV.U32 R183, RZ, RZ, R5 ;  /* 0x000000ffffb77224 */ /* 0x000fe200078e0005 */
[----:B------:R-:W-:Y:S01]  /*126c0*/  MOV R3, 0x126f0 ;  /* 0x000126f000037802 */ /* 0x000fe20000000f00 */
[----:B------:R-:W-:Y:S02]  /*126d0*/  IMAD.MOV.U32 R184, RZ, RZ, 0x181f ;  /* 0x0000181fffb87424 */ /* 0x000fe400078e00ff */
[----:B-1----:R-:W-:Y:S05]  /*126e0*/  CALL.REL.NOINC `($__internal_19_$__cuda_sm70_shflsync_idx_p) ;  /* 0x00001cb000007944 */ /* 0x002fea0003c00000 */
[----:B------:R-:W-:Y:S01]  /*126f0*/  MOV R4, R183 ;  /* 0x000000b700047202 */ /* 0x000fe20000000f00 */
[----:B------:R-:W-:-:S05]  /*12700*/  BRA `(.L_x_1229) ;  /* 0xffff4ec000007947 */ /* 0x000fca000383ffff */
.L_x_1138:
[----:B------:R-:W-:Y:S01]  /*12710*/  MOV R2, RZ ;  /* 0x000000ff00027202 */ /* 0x000fe20000000f00 */
[----:B------:R-:W-:Y:S01]  /*12720*/  IMAD.MOV.U32 R183, RZ, RZ, R8 ;  /* 0x000000ffffb77224 */ /* 0x000fe200078e0008 */
[----:B------:R-:W-:Y:S01]  /*12730*/  MOV R3, 0x12760 ;  /* 0x0001276000037802 */ /* 0x000fe20000000f00 */
[----:B------:R-:W-:Y:S02]  /*12740*/  IMAD.MOV.U32 R184, RZ, RZ, 0x181f ;  /* 0x0000181fffb87424 */ /* 0x000fe400078e00ff */
[----:B-123--:R-:W-:Y:S05]  /*12750*/  CALL.REL.NOINC `($__internal_19_$__cuda_sm70_shflsync_idx_p) ;  /* 0x00001c4000007944 */ /* 0x00efea0003c00000 */
        /* <DEDUP_REMOVED lines=31> */
.L_x_1139:
[----:B-1----:R-:W-:Y:S01]  /*12950*/  MOV R2, RZ ;  /* 0x000000ff00027202 */ /* 0x002fe20000000f00 */
[----:B------:R-:W-:Y:S01]  /*12960*/  IMAD.MOV.U32 R183, RZ, RZ, R4 ;  /* 0x000000ffffb77224 */ /* 0x000fe200078e0004 */
[----:B------:R-:W-:Y:S01]  /*12970*/  MOV R3, 0x129a0 ;  /* 0x000129a000037802 */ /* 0x000fe20000000f00 */
[----:B------:R-:W-:Y:S02]  /*12980*/  IMAD.MOV.U32 R184, RZ, RZ, 0x1c1f ;  /* 0x00001c1fffb87424 */ /* 0x000fe400078e00ff */
[----:B------:R-:W-:Y:S05]  /*12990*/  CALL.REL.NOINC `($__internal_19_$__cuda_sm70_shflsync_idx_p) ;  /* 0x00001a0000007944 */ /* 0x000fea0003c00000 */
[----:B------:R-:W-:Y:S01]  /*129a0*/  MOV R0, R183 ;  /* 0x000000b700007202 */ /* 0x000fe20000000f00 */
[----:B------:R-:W-:-:S05]  /*129b0*/  BRA `(.L_x_1231) ;  /* 0xffff4f6000007947 */ /* 0x000fca000383ffff */
.L_x_1140:
[----:B------:R-:W-:Y:S01]  /*129c0*/  MOV R2, 0x1 ;  /* 0x0000000100027802 */ /* 0x000fe20000000f00 */
[----:B------:R-:W-:Y:S01]  /*129d0*/  IMAD.MOV.U32 R183, RZ, RZ, R4 ;  /* 0x000000ffffb77224 */ /* 0x000fe200078e0004 */
[----:B------:R-:W-:Y:S01]  /*129e0*/  MOV R3, 0x12a10 ;  /* 0x00012a1000037802 */ /* 0x000fe20000000f00 */
[----:B------:R-:W-:Y:S02]  /*129f0*/  IMAD.MOV.U32 R184, RZ, RZ, 0x1c1f ;  /* 0x00001c1fffb87424 */ /* 0x000fe400078e00ff */
[----:B--2---:R-:W-:Y:S05]  /*12a00*/  CALL.REL.NOINC `($__internal_19_$__cuda_sm70_shflsync_idx_p) ;  /* 0x0000199000007944 */ /* 0x004fea0003c00000 */
[----:B------:R-:W-:Y:S01]  /*12a10*/  FMNMX.FTZ R0, R10, R101, !PT ;  /* 0x000000650a007209 */ /* 0x000fe20007810000 */
[----:B------:R-:W-:Y:S03]  /*12a20*/  IMAD.IADD R5, R5, 0x1, R183 ;  /* 0x0000000105057824 */ /* 0x000fe600078e02b7 */
[----:B------:R-:W-:Y:S02]  /*12a30*/  FMNMX.FTZ R0, R136, R0, !PT ;  /* 0x0000000088007209 */ /* 0x000fe40007810000 */
[C---:B------:R-:W-:Y:S02]  /*12a40*/  ISETP.GT.AND P6, PT, R5.reuse, RZ, PT ;  /* 0x000000ff0500720c */ /* 0x040fe40003fc4270 */
[----:B------:R-:W-:Y:S02]  /*12a50*/  ISETP.GT.AND P5, PT, R5, 0x1, PT ;  /* 0x000000010500780c */ /* 0x000fe40003fa4270 */
[----:B------:R-:W-:Y:S02]  /*12a60*/  FSEL R9, R163, -INF , P6 ;  /* 0xff800000a3097808 */ /* 0x000fe40003000000 */
[----:B------:R-:W-:Y:S02]  /*12a70*/  ISETP.GT.AND P2, PT, R5, 0x8, PT ;  /* 0x000000080500780c */ /* 0x000fe40003f44270 */
[----:B------:R-:W-:Y:S02]  /*12a80*/  FSEL R25, R162, -INF , P5 ;  /* 0xff800000a2197808 */ /* 0x000fe40002800000 */
[----:B------:R-:W-:Y:S02]  /*12a90*/  FMNMX.FTZ R2, R9, R102, !PT ;  /* 0x0000006609027209 */ /* 0x000fe40007810000 */
[----:B------:R-:W-:Y:S02]  /*12aa0*/  ISETP.GT.AND P0, PT, R5, 0x9, PT ;  /* 0x000000090500780c */ /* 0x000fe40003f04270 */
[----:B------:R-:W-:Y:S02]  /*12ab0*/  FSEL R24, R161, -INF , P2 ;  /* 0xff800000a1187808 */ /* 0x000fe40001000000 */
[----:B------:R-:W-:Y:S02]  /*12ac0*/  FMNMX.FTZ R0, R35, R0, !PT ;  /* 0x0000000023007209 */ /* 0x000fe40007810000 */
[----:B------:R-:W-:Y:S02]  /*12ad0*/  FMNMX.FTZ R2, R25, R2, !PT ;  /* 0x0000000219027209 */ /* 0x000fe40007810000 */
[C---:B------:R-:W-:Y:S02]  /*12ae0*/  ISETP.GT.AND P6, PT, R5.reuse, 0x10, PT ;  /* 0x000000100500780c */ /* 0x040fe40003fc4270 */
[----:B------:R-:W-:Y:S02]  /*12af0*/  FSEL R23, R160, -INF , P0 ;  /* 0xff800000a0177808 */ /* 0x000fe40000000000 */
[----:B------:R-:W-:Y:S02]  /*12b00*/  FMNMX.FTZ R0, R34, R0, !PT ;  /* 0x0000000022007209 */ /* 0x000fe40007810000 */
        /* <DEDUP_REMOVED lines=40> */
[----:B------:R-:W-:Y:S02]  /*12d90*/  ISETP.GT.AND P0, PT, R5, 0x39, PT ;  /* 0x000000390500780c */ /* 0x000fe40003f04270 */
[----:B------:R-:W-:Y:S02]  /*12da0*/  FMNMX.FTZ R4, R13, R4, !PT ;  /* 0x000000040d047209 */ /* 0x000fe40007810000 */
[----:B------:R-:W-:Y:S02]  /*12db0*/  FSEL R6, R138, -INF , P2 ;  /* 0xff8000008a067808 */ /* 0x000fe40001000000 */
[----:B------:R-:W-:Y:S02]  /*12dc0*/  FMNMX.FTZ R0, R7, R0, !PT ;  /* 0x0000000007007209 */ /* 0x000fe40007810000 */
[----:B------:R-:W-:Y:S02]  /*12dd0*/  FMNMX.FTZ R4, R12, R4, !PT ;  /* 0x000000040c047209 */ /* 0x000fe40007810000 */
[----:B------:R-:W-:Y:S02]  /*12de0*/  FSEL R5, R137, -INF , P0 ;  /* 0xff80000089057808 */ /* 0x000fe40000000000 */
[----:B------:R-:W-:Y:S01]  /*12df0*/  FMNMX.FTZ R137, R6, R0, !PT ;  /* 0x0000000006897209 */ /* 0x000fe20007810000 */
[----:B------:R-:W-:Y:S01]  /*12e00*/  IMAD.MOV.U32 R0, RZ, RZ, 0x2 ;  /* 0x00000002ff007424 */ /* 0x000fe200078e00ff */
[----:B------:R-:W-:Y:S02]  /*12e10*/  FMNMX.FTZ R4, R11, R4, !PT ;  /* 0x000000040b047209 */ /* 0x000fe40007810000 */
[----:B------:R-:W-:Y:S02]  /*12e20*/  FMNMX.FTZ R137, R5, R137, !PT ;  /* 0x0000008905897209 */ /* 0x000fe40007810000 */
[----:B------:R-:W-:Y:S02]  /*12e30*/  MOV R2, 0x12e50 ;  /* 0x00012e5000027802 */ /* 0x000fe40000000f00 */
[----:B------:R-:W-:Y:S05]  /*12e40*/  CALL.REL.NOINC `($__internal_18_$__cuda_sm70_shflsync_bfly_p) ;  /* 0x000014f000007944 */ /* 0x000fea0003c00000 */
[----:B------:R-:W-:Y:S01]  /*12e50*/  FMNMX.FTZ R4, R4, R0, !PT ;  /* 0x0000000004047209 */ /* 0x000fe20007810000 */
[----:B------:R-:W-:Y:S01]  /*12e60*/  IMAD.MOV.U32 R0, RZ, RZ, 0x1 ;  /* 0x00000001ff007424 */ /* 0x000fe200078e00ff */
[----:B------:R-:W-:Y:S02]  /*12e70*/  MOV R2, 0x12e90 ;  /* 0x00012e9000027802 */ /* 0x000fe40000000f00 */
        /* <DEDUP_REMOVED lines=10> */
[----:B------:R-:W-:-:S05]  /*12f20*/  BRA `(.L_x_1232) ;  /* 0xffff50a000007947 */ /* 0x000fca000383ffff */
.L_x_1143:
[----:B------:R-:W-:Y:S01]  /*12f30*/  MOV R2, RZ ;  /* 0x000000ff00027202 */ /* 0x000fe20000000f00 */
[----:B------:R-:W-:Y:S01]  /*12f40*/  IMAD.MOV.U32 R183, RZ, RZ, R7 ;  /* 0x000000ffffb77224 */ /* 0x000fe200078e0007 */
[----:B------:R-:W-:Y:S01]  /*12f50*/  MOV R3, 0x12f80 ;  /* 0x00012f8000037802 */ /* 0x000fe20000000f00 */
[----:B------:R-:W-:Y:S02]  /*12f60*/  IMAD.MOV.U32 R184, RZ, RZ, 0x181f ;  /* 0x0000181fffb87424 */ /* 0x000fe400078e00ff */
[----:B-1234-:R-:W-:Y:S05]  /*12f70*/  CALL.REL.NOINC `($__internal_19_$__cuda_sm70_shflsync_idx_p) ;  /* 0x0000142000007944 */ /* 0x01efea0003c00000 */
[----:B------:R-:W-:Y:S01]  /*12f80*/  MOV R2, R183 ;  /* 0x000000b700027202 */ /* 0x000fe20000000f00 */
[----:B------:R-:W-:-:S05]  /*12f90*/  BRA `(.L_x_1233) ;  /* 0xffff6aa000007947 */ /* 0x000fca000383ffff */
.L_x_1146:
[----:B------:R-:W-:Y:S01]  /*12fa0*/  MOV R2, RZ ;  /* 0x000000ff00027202 */ /* 0x000fe20000000f00 */
[----:B------:R-:W-:Y:S01]  /*12fb0*/  IMAD.MOV.U32 R183, RZ, RZ, R5 ;  /* 0x000000ffffb77224 */ /* 0x000fe200078e0005 */
[----:B------:R-:W-:Y:S01]  /*12fc0*/  MOV R3, 0x12ff0 ;  /* 0x00012ff000037802 */ /* 0x000fe20000000f00 */
[----:B------:R-:W-:Y:S02]  /*12fd0*/  IMAD.MOV.U32 R184, RZ, RZ, 0x181f ;  /* 0x0000181fffb87424 */ /* 0x000fe400078e00ff */
[----:B-1----:R-:W-:Y:S05]  /*12fe0*/  CALL.REL.NOINC `($__internal_19_$__cuda_sm70_shflsync_idx_p) ;  /* 0x000013b000007944 */ /* 0x002fea0003c00000 */
[----:B------:R-:W-:Y:S01]  /*12ff0*/  MOV R4, R183 ;  /* 0x000000b700047202 */ /* 0x000fe20000000f00 */
[----:B------:R-:W-:-:S05]  /*13000*/  BRA `(.L_x_1234) ;  /* 0xffff7c5000007947 */ /* 0x000fca000383ffff */
.L_x_1147:
[----:B------:R-:W-:Y:S01]  /*13010*/  MOV R2, RZ ;  /* 0x000000ff00027202 */ /* 0x000fe20000000f00 */
[----:B------:R-:W-:Y:S01]  /*13020*/  IMAD.MOV.U32 R183, RZ, RZ, R8 ;  /* 0x000000ffffb77224 */ /* 0x000fe200078e0008 */
[----:B------:R-:W-:Y:S01]  /*13030*/  MOV R3, 0x13060 ;  /* 0x0001306000037802 */ /* 0x000fe20000000f00 */
[----:B------:R-:W-:Y:S02]  /*13040*/  IMAD.MOV.U32 R184, RZ, RZ, 0x181f ;  /* 0x0000181fffb87424 */ /* 0x000fe400078e00ff */
[----:B-123--:R-:W-:Y:S05]  /*13050*/  CALL.REL.NOINC `($__internal_19_$__cuda_sm70_shflsync_idx_p) ;  /* 0x0000134000007944 */ /* 0x00efea0003c00000 */
        /* <DEDUP_REMOVED lines=19> */
[----:B--2---:R-:W-:Y:S05]  /*13190*/  CALL.REL.NOINC `($__internal_19_$__cuda_sm70_shflsync_idx_p) ;  /* 0x0000120000007944 */ /* 0x004fea0003c00000 */
        /* <DEDUP_REMOVED lines=8> */
.L_x_1148:
[----:B------:R-:W-:Y:S02]  /*13220*/  MOV R0, 0x2 ;  /* 0x0000000200007802 */ /* 0x000fe40000000f00 */
        /* <DEDUP_REMOVED lines=16> */
.L_x_1150:
[----:B------:R-:W-:Y:S01]  /*13330*/  IMAD.MOV.U32 R4, RZ, RZ, R185 ;  /* 0x000000ffff047224 */ /* 0x000fe200078e00b9 */
[----:B------:R-:W-:-:S02]  /*13340*/  MOV R0, 0x2 ;  /* 0x0000000200007802 */ /* 0x000fc40000000f00 */
[----:B------:R-:W-:Y:S02]  /*13350*/  MOV R2, 0x13370 ;  /* 0x0001337000027802 */ /* 0x000fe40000000f00 */
[----:B------:R-:W-:Y:S05]  /*13360*/  CALL.REL.NOINC `($__internal_18_$__cuda_sm70_shflsync_bfly_p) ;  /* 0x00000fd000007944 */ /* 0x000fea0003c00000 */
[----:B------:R-:W-:Y:S05]  /*13370*/  BRA `(.L_x_1237) ;  /* 0xffff94d000007947 */ /* 0x000fea000383ffff */
.L_x_1151:
[----:B------:R-:W-:Y:S01]  /*13380*/  IMAD.MOV.U32 R4, RZ, RZ, R5 ;  /* 0x000000ffff047224 */ /* 0x000fe200078e0005 */
[----:B------:R-:W-:Y:S02]  /*13390*/  MOV R0, 0x1 ;  /* 0x0000000100007802 */ /* 0x000fe40000000f00 */
[----:B------:R-:W-:Y:S02]  /*133a0*/  MOV R2, 0x133c0 ;  /* 0x000133c000027802 */ /* 0x000fe40000000f00 */
[----:B-1----:R-:W-:Y:S05]  /*133b0*/  CALL.REL.NOINC `($__internal_18_$__cuda_sm70_shflsync_bfly_p) ;  /* 0x00000f8000007944 */ /* 0x002fea0003c00000 */
[----:B------:R-:W-:Y:S01]  /*133c0*/  FADD.FTZ R5, R5, R0 ;  /* 0x0000000005057221 */ /* 0x000fe20000010000 */
[----:B------:R-:W-:Y:S02]  /*133d0*/  MOV R4, R186 ;  /* 0x000000ba00047202 */ /* 0x000fe40000000f00 */
[----:B------:R-:W-:Y:S02]  /*133e0*/  MOV R0, 0x2 ;  /* 0x0000000200007802 */ /* 0x000fe40000000f00 */
[----:B------:R-:W-:Y:S02]  /*133f0*/  MOV R2, 0x13410 ;  /* 0x0001341000027802 */ /* 0x000fe40000000f00 */
[----:B------:R-:W-:Y:S05]  /*13400*/  CALL.REL.NOINC `($__internal_18_$__cuda_sm70_shflsync_bfly_p) ;  /* 0x00000f3000007944 */ /* 0x000fea0003c00000 */
[----:B------:R-:W-:Y:S01]  /*13410*/  FADD.FTZ R4, R186, R0 ;  /* 0x00000000ba047221 */ /* 0x000fe20000010000 */
[----:B------:R-:W-:Y:S02]  /*13420*/  MOV R0, 0x1 ;  /* 0x0000000100007802 */ /* 0x000fe40000000f00 */
[----:B------:R-:W-:-:S02]  /*13430*/  MOV R2, 0x13450 ;  /* 0x0001345000027802 */ /* 0x000fc40000000f00 */
[----:B------:R-:W-:Y:S05]  /*13440*/  CALL.REL.NOINC `($__internal_18_$__cuda_sm70_shflsync_bfly_p) ;  /* 0x00000ef000007944 */ /* 0x000fea0003c00000 */
[----:B------:R-:W-:Y:S01]  /*13450*/  MOV R3, R0 ;  /* 0x0000000000037202 */ /* 0x000fe20000000f00 */
[----:B------:R-:W-:Y:S05]  /*13460*/  BRA `(.L_x_1238) ;  /* 0xffff945000007947 */ /* 0x000fea000383ffff */
.L_x_1158:
[----:B--234-:R-:W-:Y:S01]  /*13470*/  IMAD.MOV.U32 R183, RZ, RZ, R9 ;  /* 0x000000ffffb77224 */ /* 0x01cfe200078e0009 */
[----:B------:R-:W-:Y:S01]  /*13480*/  MOV R2, RZ ;  /* 0x000000ff00027202 */ /* 0x000fe20000000f00 */
[----:B------:R-:W-:Y:S01]  /*13490*/  IMAD.MOV.U32 R184, RZ, RZ, 0x181f ;  /* 0x0000181fffb87424 */ /* 0x000fe200078e00ff */
[----:B------:R-:W-:-:S02]  /*134a0*/  MOV R3, 0x134c0 ;  /* 0x000134c000037802 */ /* 0x000fc40000000f00 */
[----:B-1----:R-:W-:Y:S05]  /*134b0*/  CALL.REL.NOINC `($__internal_19_$__cuda_sm70_shflsync_idx_p) ;  /* 0x00000ee000007944 */ /* 0x002fea0003c00000 */
[----:B------:R-:W-:Y:S01]  /*134c0*/  MOV R8, R183 ;  /* 0x000000b700087202 */ /* 0x000fe20000000f00 */
[----:B------:R-:W-:Y:S05]  /*134d0*/  BRA `(.L_x_1239) ;  /* 0xffffab3000007947 */ /* 0x000fea000383ffff */
.L_x_1159:
[----:B------:R-:W-:Y:S01]  /*134e0*/  IMAD.MOV.U32 R183, RZ, RZ, R11 ;  /* 0x000000ffffb77224 */ /* 0x000fe200078e000b */
[----:B------:R-:W-:Y:S01]  /*134f0*/  MOV R2, RZ ;  /* 0x000000ff00027202 */ /* 0x000fe20000000f00 */
[----:B------:R-:W-:Y:S01]  /*13500*/  IMAD.MOV.U32 R184, RZ, RZ, 0x181f ;  /* 0x0000181fffb87424 */ /* 0x000fe200078e00ff */
[----:B------:R-:W-:-:S02]  /*13510*/  MOV R3, 0x13530 ;  /* 0x0001353000037802 */ /* 0x000fc40000000f00 */
[----:B-123--:R-:W-:Y:S05]  /*13520*/  CALL.REL.NOINC `($__internal_19_$__cuda_sm70_shflsync_idx_p) ;  /* 0x00000e7000007944 */ /* 0x00efea0003c00000 */
[----:B------:R-:W-:Y:S01]  /*13530*/  MOV R0, R183 ;  /* 0x000000b700007202 */ /* 0x000fe20000000f00 */
[----:B------:R-:W-:Y:S05]  /*13540*/  BRA `(.L_x_1240) ;  /* 0xffffaae000007947 */ /* 0x000fea000383ffff */
.L_x_1162:
[----:B------:R-:W-:Y:S01]  /*13550*/  IMAD.MOV.U32 R183, RZ, RZ, R9 ;  /* 0x000000ffffb77224 */ /* 0x000fe200078e0009 */
[----:B--2---:R-:W-:Y:S01]  /*13560*/  MOV R2, 0x1 ;  /* 0x0000000100027802 */ /* 0x004fe20000000f00 */
[----:B------:R-:W-:Y:S01]  /*13570*/  IMAD.MOV.U32 R184, RZ, RZ, 0x181f ;  /* 0x0000181fffb87424 */ /* 0x000fe200078e00ff */
[----:B------:R-:W-:-:S02]  /*13580*/  MOV R3, 0x135a0 ;  /* 0x000135a000037802 */ /* 0x000fc40000000f00 */
[----:B-1-34-:R-:W-:Y:S05]  /*13590*/  CALL.REL.NOINC `($__internal_19_$__cuda_sm70_shflsync_idx_p) ;  /* 0x00000e0000007944 */ /* 0x01afea0003c00000 */
        /* <DEDUP_REMOVED lines=8> */
.L_x_1165:
[----:B------:R-:W-:Y:S01]  /*13620*/  IMAD.MOV.U32 R183, RZ, RZ, R9 ;  /* 0x000000ffffb77224 */ /* 0x000fe200078e0009 */
[----:B--2---:R-:W-:Y:S01]  /*13630*/  MOV R2, 0x2 ;  /* 0x0000000200027802 */ /* 0x004fe20000000f00 */
[----:B------:R-:W-:Y:S01]  /*13640*/  IMAD.MOV.U32 R184, RZ, RZ, 0x181f ;  /* 0x0000181fffb87424 */ /* 0x000fe200078e00ff */
[----:B------:R-:W-:Y:S02]  /*13650*/  MOV R3, 0x13670 ;  /* 0x0001367000037802 */ /* 0x000fe40000000f00 */
[----:B-1-34-:R-:W-:Y:S05]  /*13660*/  CALL.REL.NOINC `($__internal_19_$__cuda_sm70_shflsync_idx_p) ;  /* 0x00000d3000007944 */ /* 0x01afea0003c00000 */
[----:B------:R-:W-:Y:S01]  /*13670*/  MOV R8, R183 ;  /* 0x000000b700087202 */ /* 0x000fe20000000f00 */
[----:B------:R-:W-:Y:S05]  /*13680*/  BRA `(.L_x_1242) ;  /* 0xffffac7000007947 */ /* 0x000fea000383ffff */
.L_x_1166:
[----:B------:R-:W-:Y:S01]  /*13690*/  IMAD.MOV.U32 R183, RZ, RZ, R11 ;  /* 0x000000ffffb77224 */ /* 0x000fe200078e000b */
[----:B--2---:R-:W-:Y:S01]  /*136a0*/  MOV R2, 0x2 ;  /* 0x0000000200027802 */ /* 0x004fe20000000f00 */
[----:B------:R-:W-:Y:S01]  /*136b0*/  IMAD.MOV.U32 R184, RZ, RZ, 0x181f ;  /* 0x0000181fffb87424 */ /* 0x000fe200078e00ff */
[----:B------:R-:W-:Y:S02]  /*136c0*/  MOV R3, 0x136e0 ;  /* 0x000136e000037802 */ /* 0x000fe40000000f00 */
[----:B-1-34-:R-:W-:Y:S05]  /*136d0*/  CALL.REL.NOINC `($__internal_19_$__cuda_sm70_shflsync_idx_p) ;  /* 0x00000cc000007944 */ /* 0x01afea0003c00000 */
[----:B------:R-:W-:Y:S01]  /*136e0*/  MOV R0, R183 ;  /* 0x000000b700007202 */ /* 0x000fe20000000f00 */
[----:B------:R-:W-:Y:S05]  /*136f0*/  BRA `(.L_x_1243) ;  /* 0xffffac2000007947 */ /* 0x000fea000383ffff */
.L_x_1169:
[----:B------:R-:W-:Y:S01]  /*13700*/  IMAD.MOV.U32 R183, RZ, RZ, R9 ;  /* 0x000000ffffb77224 */ /* 0x000fe200078e0009 */
[----:B---3--:R-:W-:Y:S01]  /*13710*/  MOV R2, 0x3 ;  /* 0x0000000300027802 */ /* 0x008fe20000000f00 */
        /* <DEDUP_REMOVED lines=11> */
.L_x_1171:
[----:B------:R-:W-:Y:S01]  /*137d0*/  IMAD.MOV.U32 R183, RZ, RZ, R5 ;  /* 0x000000ffffb77224 */ /* 0x000fe200078e0005 */
[----:B------:R-:W-:Y:S01]  /*137e0*/  MOV R2, RZ ;  /* 0x000000ff00027202 */ /* 0x000fe20000000f00 */
[----:B------:R-:W-:Y:S01]  /*137f0*/  IMAD.MOV.U32 R184, RZ, RZ, 0x1c1f ;  /* 0x00001c1fffb87424 */ /* 0x000fe200078e00ff */
[----:B------:R-:W-:Y:S02]  /*13800*/  MOV R3, 0x13820 ;  /* 0x0001382000037802 */ /* 0x000fe40000000f00 */
[----:B------:R-:W-:Y:S05]  /*13810*/  CALL.REL.NOINC `($__internal_19_$__cuda_sm70_shflsync_idx_p) ;  /* 0x00000b8000007944 */ /* 0x000fea0003c00000 */
[----:B------:R-:W-:Y:S01]  /*13820*/  MOV R4, R183 ;  /* 0x000000b700047202 */ /* 0x000fe20000000f00 */
[----:B------:R-:W-:Y:S05]  /*13830*/  BRA `(.L_x_1245) ;  /* 0xffffaf9000007947 */ /* 0x000fea000383ffff */
.L_x_1172:
[----:B------:R-:W-:Y:S01]  /*13840*/  IMAD.MOV.U32 R183, RZ, RZ, R12 ;  /* 0x000000ffffb77224 */ /* 0x000fe200078e000c */
[----:B------:R-:W-:Y:S01]  /*13850*/  MOV R2, RZ ;  /* 0x000000ff00027202 */ /* 0x000fe20000000f00 */
[----:B------:R-:W-:Y:S01]  /*13860*/  IMAD.MOV.U32 R184, RZ, RZ, 0x1c1f ;  /* 0x00001c1fffb87424 */ /* 0x000fe200078e00ff */
[----:B------:R-:W-:Y:S02]  /*13870*/  MOV R3, 0x13890 ;  /* 0x0001389000037802 */ /* 0x000fe40000000f00 */
[----:B-12---:R-:W-:Y:S05]  /*13880*/  CALL.REL.NOINC `($__internal_19_$__cuda_sm70_shflsync_idx_p) ;  /* 0x00000b1000007944 */ /* 0x006fea0003c00000 */
[----:B------:R-:W-:Y:S01]  /*13890*/  MOV R0, R183 ;  /* 0x000000b700007202 */ /* 0x000fe20000000f00 */
[----:B------:R-:W-:Y:S05]  /*138a0*/  BRA `(.L_x_1246) ;  /* 0xffffaf4000007947 */ /* 0x000fea000383ffff */
.L_x_1175:
[----:B------:R-:W-:Y:S01]  /*138b0*/  IMAD.MOV.U32 R183, RZ, RZ, R5 ;  /* 0x000000ffffb77224 */ /* 0x000fe200078e0005 */
[----:B----4-:R-:W-:Y:S01]  /*138c0*/  MOV R2, 0x1 ;  /* 0x0000000100027802 */ /* 0x010fe20000000f00 */
[----:B------:R-:W-:Y:S01]  /*138d0*/  IMAD.MOV.U32 R184, RZ, RZ, 0x1c1f ;  /* 0x00001c1fffb87424 */ /* 0x000fe200078e00ff */
[----:B------:R-:W-:-:S02]  /*138e0*/  MOV R3, 0x13900 ;  /* 0x0001390000037802 */ /* 0x000fc40000000f00 */
[----:B-123--:R-:W-:Y:S05]  /*138f0*/  CALL.REL.NOINC `($__internal_19_$__cuda_sm70_shflsync_idx_p) ;  /* 0x00000aa000007944 */ /* 0x00efea0003c00000 */
        /* <DEDUP_REMOVED lines=8> */
.L_x_1179:
[----:B------:R-:W-:Y:S01]  /*13980*/  IMAD.MOV.U32 R183, RZ, RZ, R9 ;  /* 0x000000ffffb77224 */ /* 0x000fe200078e0009 */
[----:B------:R-:W-:Y:S01]  /*13990*/  MOV R2, RZ ;  /* 0x000000ff00027202 */ /* 0x000fe20000000f00 */
[----:B------:R-:W-:Y:S01]  /*139a0*/  IMAD.MOV.U32 R184, RZ, RZ, 0x181f ;  /* 0x0000181fffb87424 */ /* 0x000fe200078e00ff */
[----:B------:R-:W-:Y:S02]  /*139b0*/  MOV R3, 0x139d0 ;  /* 0x000139d000037802 */ /* 0x000fe40000000f00 */
[----:B------:R-:W-:Y:S05]  /*139c0*/  CALL.REL.NOINC `($__internal_19_$__cuda_sm70_shflsync_idx_p) ;  /* 0x000009d000007944 */ /* 0x000fea0003c00000 */
[----:B------:R-:W-:Y:S01]  /*139d0*/  MOV R8, R183 ;  /* 0x000000b700087202 */ /* 0x000fe20000000f00 */
[----:B------:R-:W-:Y:S05]  /*139e0*/  BRA `(.L_x_1248) ;  /* 0xffffc46000007947 */ /* 0x000fea000383ffff */
.L_x_1180:
[----:B------:R-:W-:Y:S01]  /*139f0*/  IMAD.MOV.U32 R183, RZ, RZ, R12 ;  /* 0x000000ffffb77224 */ /* 0x000fe200078e000c */
[----:B------:R-:W-:Y:S01]  /*13a00*/  MOV R2, RZ ;  /* 0x000000ff00027202 */ /* 0x000fe20000000f00 */
[----:B------:R-:W-:Y:S01]  /*13a10*/  IMAD.MOV.U32 R184, RZ, RZ, 0x181f ;  /* 0x0000181fffb87424 */ /* 0x000fe200078e00ff */
[----:B------:R-:W-:Y:S02]  /*13a20*/  MOV R3, 0x13a40 ;  /* 0x00013a4000037802 */ /* 0x000fe40000000f00 */
[----:B-12---:R-:W-:Y:S05]  /*13a30*/  CALL.REL.NOINC `($__internal_19_$__cuda_sm70_shflsync_idx_p) ;  /* 0x0000096000007944 */ /* 0x006fea0003c00000 */
[----:B------:R-:W-:Y:S01]  /*13a40*/  MOV R0, R183 ;  /* 0x000000b700007202 */ /* 0x000fe20000000f00 */
[----:B------:R-:W-:Y:S05]  /*13a50*/  BRA `(.L_x_1249) ;  /* 0xffffc41000007947 */ /* 0x000fea000383ffff */
.L_x_1183:
        /* <DEDUP_REMOVED lines=13> */
.L_x_1186:
[----:B------:R-:W-:Y:S01]  /*13b30*/  IMAD.MOV.U32 R183, RZ, RZ, R9 ;  /* 0x000000ffffb77224 */ /* 0x000fe200078e0009 */
[----:B-1----:R-:W-:Y:S01]  /*13b40*/  MOV R2, 0x2 ;  /* 0x0000000200027802 */ /* 0x002fe20000000f00 */
[----:B------:R-:W-:Y:S01]  /*13b50*/  IMAD.MOV.U32 R184, RZ, RZ, 0x181f ;  /* 0x0000181fffb87424 */ /* 0x000fe200078e00ff */
[----:B------:R-:W-:Y:S02]  /*13b60*/  MOV R3, 0x13b80 ;  /* 0x00013b8000037802 */ /* 0x000fe40000000f00 */
[----:B--234-:R-:W-:Y:S05]  /*13b70*/  CALL.REL.NOINC `($__internal_19_$__cuda_sm70_shflsync_idx_p) ;  /* 0x0000082000007944 */ /* 0x01cfea0003c00000 */
[----:B------:R-:W-:Y:S01]  /*13b80*/  MOV R8, R183 ;  /* 0x000000b700087202 */ /* 0x000fe20000000f00 */
[----:B------:R-:W-:Y:S05]  /*13b90*/  BRA `(.L_x_1251) ;  /* 0xffffc5b000007947 */ /* 0x000fea000383ffff */
.L_x_1187:
[----:B------:R-:W-:Y:S01]  /*13ba0*/  IMAD.MOV.U32 R183, RZ, RZ, R12 ;  /* 0x000000ffffb77224 */ /* 0x000fe200078e000c */
[----:B------:R-:W-:Y:S01]  /*13bb0*/  MOV R2, 0x2 ;  /* 0x0000000200027802 */ /* 0x000fe20000000f00 */
[----:B------:R-:W-:Y:S01]  /*13bc0*/  IMAD.MOV.U32 R184, RZ, RZ, 0x181f ;  /* 0x0000181fffb87424 */ /* 0x000fe200078e00ff */
[----:B------:R-:W-:Y:S02]  /*13bd0*/  MOV R3, 0x13bf0 ;  /* 0x00013bf000037802 */ /* 0x000fe40000000f00 */
[----:B-1234-:R-:W-:Y:S05]  /*13be0*/  CALL.REL.NOINC `($__internal_19_$__cuda_sm70_shflsync_idx_p) ;  /* 0x000007b000007944 */ /* 0x01efea0003c00000 */
[----:B------:R-:W-:Y:S01]  /*13bf0*/  MOV R0, R183 ;  /* 0x000000b700007202 */ /* 0x000fe20000000f00 */
[----:B------:R-:W-:Y:S05]  /*13c00*/  BRA `(.L_x_1252) ;  /* 0xffffc56000007947 */ /* 0x000fea000383ffff */
.L_x_1190:
[----:B------:R-:W-:Y:S01]  /*13c10*/  IMAD.MOV.U32 R183, RZ, RZ, R9 ;  /* 0x000000ffffb77224 */ /* 0x000fe200078e0009 */
[----:B-1----:R-:W-:Y:S01]  /*13c20*/  MOV R2, 0x3 ;  /* 0x0000000300027802 */ /* 0x002fe20000000f00 */
[----:B------:R-:W-:Y:S01]  /*13c30*/  IMAD.MOV.U32 R184, RZ, RZ, 0x181f ;  /* 0x0000181fffb87424 */ /* 0x000fe200078e00ff */
[----:B------:R-:W-:-:S02]  /*13c40*/  MOV R3, 0x13c60 ;  /* 0x00013c6000037802 */ /* 0x000fc40000000f00 */
[----:B--234-:R-:W-:Y:S05]  /*13c50*/  CALL.REL.NOINC `($__internal_19_$__cuda_sm70_shflsync_idx_p) ;  /* 0x0000074000007944 */ /* 0x01cfea0003c00000 */
        /* <DEDUP_REMOVED lines=8> */
.L_x_1192:
[----:B------:R-:W-:Y:S01]  /*13ce0*/  IMAD.MOV.U32 R183, RZ, RZ, R78 ;  /* 0x000000ffffb77224 */ /* 0x000fe200078e004e */
[----:B------:R-:W-:Y:S01]  /*13cf0*/  MOV R2, RZ ;  /* 0x000000ff00027202 */ /* 0x000fe20000000f00 */
[----:B------:R-:W-:Y:S01]  /*13d00*/  IMAD.MOV.U32 R184, RZ, RZ, 0x1f ;  /* 0x0000001fffb87424 */ /* 0x000fe200078e00ff */
[----:B------:R-:W-:Y:S02]  /*13d10*/  MOV R3, 0x13d30 ;  /* 0x00013d3000037802 */ /* 0x000fe40000000f00 */
[----:B-1----:R-:W-:Y:S05]  /*13d20*/  CALL.REL.NOINC `($__internal_19_$__cuda_sm70_shflsync_idx_p) ;  /* 0x0000067000007944 */ /* 0x002fea0003c00000 */
[----:B------:R-:W-:Y:S01]  /*13d30*/  MOV R9, R183 ;  /* 0x000000b700097202 */ /* 0x000fe20000000f00 */
[----:B------:R-:W-:Y:S05]  /*13d40*/  BRA `(.L_x_1254) ;  /* 0xffffc79000007947 */ /* 0x000fea000383ffff */
.L_x_1193:
[----:B------:R-:W-:Y:S01]  /*13d50*/  IMAD.MOV.U32 R183, RZ, RZ, R78 ;  /* 0x000000ffffb77224 */ /* 0x000fe200078e004e */
[----:B------:R-:W-:Y:S01]  /*13d60*/  MOV R2, 0x1 ;  /* 0x0000000100027802 */ /* 0x000fe20000000f00 */
[----:B------:R-:W-:Y:S01]  /*13d70*/  IMAD.MOV.U32 R184, RZ, RZ, 0x1f ;  /* 0x0000001fffb87424 */ /* 0x000fe200078e00ff */
[----:B------:R-:W-:Y:S02]  /*13d80*/  MOV R3, 0x13da0 ;  /* 0x00013da000037802 */ /* 0x000fe40000000f00 */
[----:B-123--:R-:W-:Y:S05]  /*13d90*/  CALL.REL.NOINC `($__internal_19_$__cuda_sm70_shflsync_idx_p) ;  /* 0x0000060000007944 */ /* 0x00efea0003c00000 */
[----:B------:R-:W-:Y:S01]  /*13da0*/  MOV R8, R183 ;  /* 0x000000b700087202 */ /* 0x000fe20000000f00 */
[----:B------:R-:W-:Y:S05]  /*13db0*/  BRA `(.L_x_1255) ;  /* 0xffffc74000007947 */ /* 0x000fea000383ffff */
.L_x_1194:
[----:B------:R-:W-:Y:S02]  /*13dc0*/  MOV R2, 0x1 ;  /* 0x0000000100027802 */ /* 0x000fe40000000f00 */
[----:B------:R-:W-:-:S02]  /*13dd0*/  MOV R3, 0x13df0 ;  /* 0x00013df000037802 */ /* 0x000fc40000000f00 */
[----:B--234-:R-:W-:Y:S05]  /*13de0*/  CALL.REL.NOINC `($__internal_20_$__cuda_sm70_shflsync_up_p) ;  /* 0x0000061000007944 */ /* 0x01cfea0003c00000 */
[----:B------:R-:W-:Y:S05]  /*13df0*/  BRA `(.L_x_1256) ;  /* 0xffffc82000007947 */ /* 0x000fea000383ffff */
.L_x_1195:
[----:B------:R-:W-:Y:S02]  /*13e00*/  MOV R2, 0x2 ;  /* 0x0000000200027802 */ /* 0x000fe40000000f00 */
[----:B------:R-:W-:-:S02]  /*13e10*/  MOV R3, 0x13e30 ;  /* 0x00013e3000037802 */ /* 0x000fc40000000f00 */
[----:B--23--:R-:W-:Y:S05]  /*13e20*/  CALL.REL.NOINC `($__internal_20_$__cuda_sm70_shflsync_up_p) ;  /* 0x000005d000007944 */ /* 0x00cfea0003c00000 */
        /* <DEDUP_REMOVED lines=24> */
.L_x_1199:
[----:B------:R-:W-:Y:S02]  /*13fb0*/  MOV R2, 0x1 ;  /* 0x0000000100027802 */ /* 0x000fe40000000f00 */
[----:B------:R-:W-:Y:S02]  /*13fc0*/  MOV R3, 0x13fe0 ;  /* 0x00013fe000037802 */ /* 0x000fe40000000f00 */
[----:B------:R-:W-:Y:S05]  /*13fd0*/  CALL.REL.NOINC `($__internal_20_$__cuda_sm70_shflsync_up_p) ;  /* 0x0000042000007944 */ /* 0x000fea0003c00000 */
[----:B------:R-:W-:Y:S01]  /*13fe0*/  MOV R2, R4 ;  /* 0x0000000400027202 */ /* 0x000fe20000000f00 */
[----:B------:R-:W-:Y:S05]  /*13ff0*/  BRA `(.L_x_1258) ;  /* 0xffffc87000007947 */ /* 0x000fea000383ffff */
.L_x_1200:
[----:B------:R-:W-:Y:S02]  /*14000*/  MOV R2, 0x2 ;  /* 0x0000000200027802 */ /* 0x000fe40000000f00 */
[----:B------:R-:W-:Y:S02]  /*14010*/  MOV R3, 0x14030 ;  /* 0x0001403000037802 */ /* 0x000fe40000000f00 */
        /* <DEDUP_REMOVED lines=25> */
.L_x_1202:
[----:B------:R-:W-:Y:S02]  /*141b0*/  SEL R0, RZ, 0x1, P0 ;  /* 0x00000001ff007807 */ /* 0x000fe40000000000 */
[----:B------:R-:W-:Y:S02]  /*141c0*/  MOV R2, 0x141e0 ;  /* 0x000141e000027802 */ /* 0x000fe40000000f00 */
[----:B-1----:R-:W-:Y:S05]  /*141d0*/  CALL.REL.NOINC `($__internal_21_$__cuda_sm70_votesync_ballot) ;  /* 0x0000029000007944 */ /* 0x002fea0003c00000 */
[----:B------:R-:W-:Y:S01]  /*141e0*/  MOV R5, R0 ;  /* 0x0000000000057202 */ /* 0x000fe20000000f00 */
[----:B------:R-:W-:Y:S05]  /*141f0*/  BRA `(.L_x_1260) ;  /* 0xffffc80000007947 */ /* 0x000fea000383ffff */
.L_x_1203:
[----:B------:R-:W-:Y:S01]  /*14200*/  IMAD.MOV.U32 R183, RZ, RZ, R6 ;  /* 0x000000ffffb77224 */ /* 0x000fe200078e0006 */
[----:B------:R-:W-:Y:S01]  /*14210*/  MOV R2, R0 ;  /* 0x0000000000027202 */ /* 0x000fe20000000f00 */
[----:B------:R-:W-:Y:S01]  /*14220*/  IMAD.MOV.U32 R184, RZ, RZ, 0x1f ;  /* 0x0000001fffb87424 */ /* 0x000fe200078e00ff */
[----:B------:R-:W-:Y:S02]  /*14230*/  MOV R3, 0x14250 ;  /* 0x0001425000037802 */ /* 0x000fe40000000f00 */
[----:B-1----:R-:W-:Y:S05]  /*14240*/  CALL.REL.NOINC `($__internal_19_$__cuda_sm70_shflsync_idx_p) ;  /* 0x0000015000007944 */ /* 0x002fea0003c00000 */
[----:B------:R-:W-:Y:S01]  /*14250*/  IMAD.MOV.U32 R10, RZ, RZ, R183 ;  /* 0x000000ffff0a7224 */ /* 0x000fe200078e00b7 */
[----:B------:R-:W-:Y:S01]  /*14260*/  MOV R2, R0 ;  /* 0x0000000000027202 */ /* 0x000fe20000000f00 */
[----:B------:R-:W-:Y:S01]  /*14270*/  IMAD.MOV.U32 R183, RZ, RZ, R7 ;  /* 0x000000ffffb77224 */ /* 0x000fe200078e0007 */
[----:B------:R-:W-:-:S02]  /*14280*/  MOV R184, 0x1f ;  /* 0x0000001f00b87802 */ /* 0x000fc40000000f00 */
[----:B------:R-:W-:Y:S02]  /*14290*/  MOV R3, 0x142b0 ;  /* 0x000142b000037802 */ /* 0x000fe40000000f00 */
[----:B------:R-:W-:Y:S05]  /*142a0*/  CALL.REL.NOINC `($__internal_19_$__cuda_sm70_shflsync_idx_p) ;  /* 0x000000f000007944 */ /* 0x000fea0003c00000 */
[----:B------:R-:W-:Y:S01]  /*142b0*/  MOV R7, R183 ;  /* 0x000000b700077202 */ /* 0x000fe20000000f00 */
[----:B------:R-:W-:Y:S05]  /*142c0*/  BRA `(.L_x_1261) ;  /* 0xffffc78000007947 */ /* 0x000fea000383ffff */
.L_x_1206:
[----:B------:R-:W-:Y:S01]  /*142d0*/  IMAD.MOV.U32 R183, RZ, RZ, R4 ;  /* 0x000000ffffb77224 */ /* 0x000fe200078e0004 */
[----:B------:R-:W-:Y:S01]  /*142e0*/  MOV R2, R0 ;  /* 0x0000000000027202 */ /* 0x000fe20000000f00 */
[----:B------:R-:W-:Y:S01]  /*142f0*/  IMAD.MOV.U32 R184, RZ, RZ, 0x1f ;  /* 0x0000001fffb87424 */ /* 0x000fe200078e00ff */
[----:B------:R-:W-:Y:S02]  /*14300*/  MOV R3, 0x14320 ;  /* 0x0001432000037802 */ /* 0x000fe40000000f00 */
[----:B-1-34-:R-:W-:Y:S05]  /*14310*/  CALL.REL.NOINC `($__internal_19_$__cuda_sm70_shflsync_idx_p) ;  /* 0x0000008000007944 */ /* 0x01afea0003c00000 */
[----:B------:R-:W-:Y:S01]  /*14320*/  MOV R11, R183 ;  /* 0x000000b7000b7202 */ /* 0x000fe20000000f00 */
[----:B------:R-:W-:Y:S05]  /*14330*/  BRA `(.L_x_1205) ;  /* 0xffffc77000007947 */ /* 0x000fea000383ffff */
        .weak           $__internal_18_$__cuda_sm70_shflsync_bfly_p
        .type           $__internal_18_$__cuda_sm70_shflsync_bfly_p,@function
        .size           $__internal_18_$__cuda_sm70_shflsync_bfly_p,($__internal_19_$__cuda_sm70_shflsync_idx_p - $__internal_18_$__cuda_sm70_shflsync_bfly_p)
$__internal_18_$__cuda_sm70_shflsync_bfly_p:
[----:B------:R-:W-:Y:S02]  /*14340*/  MOV R156, 0xffffffff ;  /* 0xffffffff009c7802 */ /* 0x000fe40000000f00 */
[----:B------:R-:W-:Y:S02]  /*14350*/  MOV R3, 0x1f ;  /* 0x0000001f00037802 */ /* 0x000fe40000000f00 */
[----:B------:R-:W-:Y:S04]  /*14360*/  WARPSYNC R156 ;  /* 0x0000009c00007348 */ /* 0x000fe80003800000 */
[----:B------:R1:W2:Y:S02]  /*14370*/  SHFL.BFLY PT, R0, R4, R0, R3 ;  /* 0x0c00000004007389 */ /* 0x0002a400000e0003 */
[----:B-1----:R-:W-:-:S04]  /*14380*/  MOV R3, 0x0 ;  /* 0x0000000000037802 */ /* 0x002fc80000000f00 */
[----:B--2---:R-:W-:Y:S05]  /*14390*/  RET.REL.NODEC R2 `(_ZN7cutlass13device_kernelIN5flash19enable_sm80_to_sm89INS1_16FlashAttnFwdSm80INS1_25CollectiveMainloopFwdSm80ILi8ELi1ELb0EN4cute5tupleIJNS5_1CILi128EEENS7_ILi64EEENS7_ILi192EEEEEELi192ENS_6half_tEfNS_4arch4Sm80ELb1ELb0ELb1ELb1ELb1ELb0ELb1ELb1EEENS1_21CollectiveEpilogueFwdINS6_IJS8_SA_S9_EEENS6_IJNS7_ILi1EEESI_SI_EEESC_SE_Li256ELb1ELb1ELb1ELb0EEENS1_36VarlenDynamicPersistentTileSchedulerILi128ELi64ELi256ELi256ELb1ELb1ELb0ELb1ELb1ELb1EEEEEEEEEvNT_6ParamsE) ;  /* 0xfffebc6002007950 */ /* 0x004fea0003c3ffff */
        .weak           $__internal_19_$__cuda_sm70_shflsync_idx_p
        .type           $__internal_19_$__cuda_sm70_shflsync_idx_p,@function
        .size           $__internal_19_$__cuda_sm70_shflsync_idx_p,($__internal_20_$__cuda_sm70_shflsync_up_p - $__internal_19_$__cuda_sm70_shflsync_idx_p)
$__internal_19_$__cuda_sm70_shflsync_idx_p:
[----:B------:R-:W-:-:S04]  /*143a0*/  MOV R213, 0xffffffff ;  /* 0xffffffff00d57802 */ /* 0x000fc80000000f00 */
[----:B------:R-:W-:Y:S04]  /*143b0*/  WARPSYNC R213 ;  /* 0x000000d500007348 */ /* 0x000fe80003800000 */
[----:B------:R1:W2:Y:S02]  /*143c0*/  SHFL.IDX PT, R183, R183, R2, R184 ;  /* 0x00000002b7b77389 */ /* 0x0002a400000e00b8 */
[----:B-1----:R-:W-:Y:S02]  /*143d0*/  MOV R2, R3 ;  /* 0x0000000300027202 */ /* 0x002fe40000000f00 */
[----:B------:R-:W-:-:S04]  /*143e0*/  MOV R3, 0x0 ;  /* 0x0000000000037802 */ /* 0x000fc80000000f00 */
[----:B--2---:R-:W-:Y:S05]  /*143f0*/  RET.REL.NODEC R2 `(_ZN7cutlass13device_kernelIN5flash19enable_sm80_to_sm89INS1_16FlashAttnFwdSm80INS1_25CollectiveMainloopFwdSm80ILi8ELi1ELb0EN4cute5tupleIJNS5_1CILi128EEENS7_ILi64EEENS7_ILi192EEEEEELi192ENS_6half_tEfNS_4arch4Sm80ELb1ELb0ELb1ELb1ELb1ELb0ELb1ELb1EEENS1_21CollectiveEpilogueFwdINS6_IJS8_SA_S9_EEENS6_IJNS7_ILi1EEESI_SI_EEESC_SE_Li256ELb1ELb1ELb1ELb0EEENS1_36VarlenDynamicPersistentTileSchedulerILi128ELi64ELi256ELi256ELb1ELb1ELb0ELb1ELb1ELb1EEEEEEEEEvNT_6ParamsE) ;  /* 0xfffebc0002007950 */ /* 0x004fea0003c3ffff */
        .weak           $__internal_20_$__cuda_sm70_shflsync_up_p
        .type           $__internal_20_$__cuda_sm70_shflsync_up_p,@function
        .size           $__internal_20_$__cuda_sm70_shflsync_up_p,($__internal_21_$__cuda_sm70_votesync_ballot - $__internal_20_$__cuda_sm70_shflsync_up_p)
$__internal_20_$__cuda_sm70_shflsync_up_p:
[----:B------:R-:W-:Y:S02]  /*14400*/  IMAD.MOV.U32 R4, RZ, RZ, RZ ;  /* 0x000000ffff047224 */ /* 0x000fe400078e00ff */
[----:B------:R-:W-:-:S04]  /*14410*/  IMAD.MOV.U32 R10, RZ, RZ, -0x1 ;  /* 0xffffffffff0a7424 */ /* 0x000fc800078e00ff */
[----:B------:R-:W-:Y:S04]  /*14420*/  WARPSYNC R10 ;  /* 0x0000000a00007348 */ /* 0x000fe80003800000 */
[----:B------:R1:W2:Y:S02]  /*14430*/  SHFL.UP PT, R4, R0, R2, R4 ;  /* 0x0400000200047389 */ /* 0x0002a400000e0004 */
[----:B-1----:R-:W-:Y:S02]  /*14440*/  MOV R2, R3 ;  /* 0x0000000300027202 */ /* 0x002fe40000000f00 */
[----:B------:R-:W-:-:S04]  /*14450*/  MOV R3, 0x0 ;  /* 0x0000000000037802 */ /* 0x000fc80000000f00 */
[----:B--2---:R-:W-:Y:S05]  /*14460*/  RET.REL.NODEC R2 `(_ZN7cutlass13device_kernelIN5flash19enable_sm80_to_sm89INS1_16FlashAttnFwdSm80INS1_25CollectiveMainloopFwdSm80ILi8ELi1ELb0EN4cute5tupleIJNS5_1CILi128EEENS7_ILi64EEENS7_ILi192EEEEEELi192ENS_6half_tEfNS_4arch4Sm80ELb1ELb0ELb1ELb1ELb1ELb0ELb1ELb1EEENS1_21CollectiveEpilogueFwdINS6_IJS8_SA_S9_EEENS6_IJNS7_ILi1EEESI_SI_EEESC_SE_Li256ELb1ELb1ELb1ELb0EEENS1_36VarlenDynamicPersistentTileSchedulerILi128ELi64ELi256ELi256ELb1ELb1ELb0ELb1ELb1ELb1EEEEEEEEEvNT_6ParamsE) ;  /* 0xfffebb9002007950 */ /* 0x004fea0003c3ffff */
        .weak           $__internal_21_$__cuda_sm70_votesync_ballot
        .type           $__internal_21_$__cuda_sm70_votesync_ballot,@function
        .size           $__internal_21_$__cuda_sm70_votesync_ballot,(.L_x_6195 - $__internal_21_$__cuda_sm70_votesync_ballot)
$__internal_21_$__cuda_sm70_votesync_ballot:
[----:B------:R-:W-:Y:S01]  /*14470*/  ISETP.NE.U32.AND P0, PT, R0, 0x1, PT ;  /* 0x000000010000780c */ /* 0x000fe20003f05070 */
[----:B------:R-:W-:-:S04]  /*14480*/  IMAD.MOV.U32 R3, RZ, RZ, -0x1 ;  /* 0xffffffffff037424 */ /* 0x000fc800078e00ff */
[----:B------:R-:W-:Y:S08]  /*14490*/  WARPSYNC R3 ;  /* 0x0000000300007348 */ /* 0x000ff00003800000 */
[----:B------:R-:W-:-:S04]  /*144a0*/  VOTE.ANY R0, PT, !P0 ;  /* 0x0000000000007806 */ /* 0x000fc800040e0100 */
[----:B------:R-:W-:Y:S01]  /*144b0*/  LOP3.LUT R0, R0, R3, RZ, 0xc0, !PT ;  /* 0x0000000300007212 */ /* 0x000fe200078ec0ff */
[----:B------:R-:W-:-:S04]  /*144c0*/  IMAD.MOV.U32 R3, RZ, RZ, 0x0 ;  /* 0x00000000ff037424 */ /* 0x000fc800078e00ff */
[----:B------:R-:W-:Y:S05]  /*144d0*/  RET.REL.NODEC R2 `(_ZN7cutlass13device_kernelIN5flash19enable_sm80_to_sm89INS1_16FlashAttnFwdSm80INS1_25CollectiveMainloopFwdSm80ILi8ELi1ELb0EN4cute5tupleIJNS5_1CILi128EEENS7_ILi64EEENS7_ILi192EEEEEELi192ENS_6half_tEfNS_4arch4Sm80ELb1ELb0ELb1ELb1ELb1ELb0ELb1ELb1EEENS1_21CollectiveEpilogueFwdINS6_IJS8_SA_S9_EEENS6_IJNS7_ILi1EEESI_SI_EEESC_SE_Li256ELb1ELb1ELb1ELb0EEENS1_36VarlenDynamicPersistentTileSchedulerILi128ELi64ELi256ELi256ELb1ELb1ELb0ELb1ELb1ELb1EEEEEEEEEvNT_6ParamsE) ;  /* 0xfffebb2002007950 */ /* 0x000fea0003c3ffff */
.L_x_1262:
        /* <DEDUP_REMOVED lines=10> */
.L_x_6195:


//--------------------- .text._ZN7cutlass13device_kernelIN5flash19enable_sm80_to_sm89INS1_16FlashAttnFwdSm80INS1_25CollectiveMainloopFwdSm80ILi8ELi1ELb0EN4cute5tupleIJNS5_1CILi128EEENS7_ILi64EEENS7_ILi192EEEEEELi192ENS_6half_tEfNS_4arch4Sm80ELb1ELb0ELb1ELb1ELb1ELb1ELb1ELb1EEENS1_21CollectiveEpilogueFwdINS6_IJS8_SA_S9_EEENS6_IJNS7_ILi1EEESI_SI_EEESC_SE_Li256ELb1ELb1ELb1ELb0EEENS1_36VarlenDynamicPersistentTileSchedulerILi128ELi64ELi256ELi256ELb1ELb1ELb0ELb1ELb1ELb1EEEEEEEEEvNT_6ParamsE --------------------------
	.section	.text._ZN7cutlass13device_kernelIN5flash19enable_sm80_to_sm89INS1_16FlashAttnFwdSm80INS1_25CollectiveMainloopFwdSm80ILi8ELi1ELb0EN4cute5tupleIJNS5_1CILi128EEENS7_ILi64EEENS7_ILi192EEEEEELi192ENS_6half_tEfNS_4arch4Sm80ELb1ELb0ELb1ELb1ELb1ELb1ELb1ELb1EEENS1_21CollectiveEpilogueFwdINS6_IJS8_SA_S9_EEENS6_IJNS7_ILi1EEESI_SI_EEESC_SE_Li256ELb1ELb1ELb1ELb0EEENS1_36VarlenDynamicPersistentTileSchedulerILi128ELi64ELi256ELi256ELb1ELb1ELb0ELb1ELb1ELb1EEEEEEEEEvNT_6ParamsE,"ax",@progbits
	.sectioninfo	@"SHI_REGISTERS=255"
	.align	128
.text._ZN7cutlass13device_kernelIN5flash19enable_sm80_to_sm89INS1_16FlashAttnFwdSm80INS1_25CollectiveMainloopFwdSm80ILi8ELi1ELb0EN4cute5tupleIJNS5_1CILi128EEENS7_ILi64EEENS7_ILi192EEEEEELi192ENS_6half_tEfNS_4arch4Sm80ELb1ELb0ELb1ELb1ELb1ELb1ELb1ELb1EEENS1_21CollectiveEpilogueFwdINS6_IJS8_SA_S9_EEENS6_IJNS7_ILi1EEESI_SI_EEESC_SE_Li256ELb1ELb1ELb1ELb0EEENS1_36VarlenDynamicPersistentTileSchedulerILi128ELi64ELi256ELi256ELb1ELb1ELb0ELb1ELb1ELb1EEEEEEEEEvNT_6ParamsE:
        .type           _ZN7cutlass13device_kernelIN5flash19enable_sm80_to_sm89INS1_16FlashAttnFwdSm80INS1_25CollectiveMainloopFwdSm80ILi8ELi1ELb0EN4cute5tupleIJNS5_1CILi128EEENS7_ILi64EEENS7_ILi192EEEEEELi192ENS_6half_tEfNS_4arch4Sm80ELb1ELb0ELb1ELb1ELb1ELb1ELb1ELb1EEENS1_21CollectiveEpilogueFwdINS6_IJS8_SA_S9_EEENS6_IJNS7_ILi1EEESI_SI_EEESC_SE_Li256ELb1ELb1ELb1ELb0EEENS1_36VarlenDynamicPersistentTileSchedulerILi128ELi64ELi256ELi256ELb1ELb1ELb0ELb1ELb1ELb1EEEEEEEEEvNT_6ParamsE,@function
        .size           _ZN7cutlass13device_kernelIN5flash19enable_sm80_to_sm89INS1_16FlashAttnFwdSm80INS1_25CollectiveMainloopFwdSm80ILi8ELi1ELb0EN4cute5tupleIJNS5_1CILi128EEENS7_ILi64EEENS7_ILi192EEEEEELi192ENS_6half_tEfNS_4arch4Sm80ELb1ELb0ELb1ELb1ELb1ELb1ELb1ELb1EEENS1_21CollectiveEpilogueFwdINS6_IJS8_SA_S9_EEENS6_IJNS7_ILi1EEESI_SI_EEESC_SE_Li256ELb1ELb1ELb1ELb0EEENS1_36VarlenDynamicPersistentTileSchedulerILi128ELi64ELi256ELi256ELb1ELb1ELb0ELb1ELb1ELb1EEEEEEEEEvNT_6ParamsE,(.L_x_6200 - _ZN7cutlass13device_kernelIN5flash19enable_sm80_to_sm89INS1_16FlashAttnFwdSm80INS1_25CollectiveMainloopFwdSm80ILi8ELi1ELb0EN4cute5tupleIJNS5_1CILi128EEENS7_ILi64EEENS7_ILi192EEEEEELi192ENS_6half_tEfNS_4arch4Sm80ELb1ELb0ELb1ELb1ELb1ELb1ELb1ELb1EEENS1_21CollectiveEpilogueFwdINS6_IJS8_SA_S9_EEENS6_IJNS7_ILi1EEESI_SI_EEESC_SE_Li256ELb1ELb1ELb1ELb0EEENS1_36VarlenDynamicPersistentTileSchedulerILi128ELi64ELi256ELi256ELb1ELb1ELb0ELb1ELb1ELb1EEEEEEEEEvNT_6ParamsE)
        .other          _ZN7cutlass13device_kernelIN5flash19enable_sm80_to_sm89INS1_16FlashAttnFwdSm80INS1_25CollectiveMainloopFwdSm80ILi8ELi1ELb0EN4cute5tupleIJNS5_1CILi128EEENS7_ILi64EEENS7_ILi192EEEEEELi192ENS_6half_tEfNS_4arch4Sm80ELb1ELb0ELb1ELb1ELb1ELb1ELb1ELb1EEENS1_21CollectiveEpilogueFwdINS6_IJS8_SA_S9_EEENS6_IJNS7_ILi1EEESI_SI_EEESC_SE_Li256ELb1ELb1ELb1ELb0EEENS1_36VarlenDynamicPersistentTileSchedulerILi128ELi64ELi256ELi256ELb1ELb1ELb0ELb1ELb1ELb1EEEEEEEEEvNT_6ParamsE,@"STO_CUDA_ENTRY STV_DEFAULT"
_ZN7cutlass13device_kernelIN5flash19enable_sm80_to_sm89INS1_16FlashAttnFwdSm80INS1_25CollectiveMainloopFwdSm80ILi8ELi1ELb0EN4cute5tupleIJNS5_1CILi128EEENS7_ILi64EEENS7_ILi192EEEEEELi192ENS_6half_tEfNS_4arch4Sm80ELb1ELb0ELb1ELb1ELb1ELb1ELb1ELb1EEENS1_21CollectiveEpilogueFwdINS6_IJS8_SA_S9_EEENS6_IJNS7_ILi1EEESI_SI_EEESC_SE_Li256ELb1ELb1ELb1ELb0EEENS1_36VarlenDynamicPersistentTileSchedulerILi128ELi64ELi256ELi256ELb1ELb1ELb0ELb1ELb1ELb1EEEEEEEEEvNT_6ParamsE:
        /* <DEDUP_REMOVED lines=52> */
.L_x_1268:
        /* <DEDUP_REMOVED lines=16> */
.L_x_1457:
        /* <DEDUP_REMOVED lines=16> */
.L_x_1458:
[----:B---3--:R-:W-:-:S05]  /*0540*/  IMAD R0, R0, c[0x0][0x538], RZ ;  /* 0x00014e0000007a24 */ /* 0x008fca00078e02ff */
[----:B------:R-:W-:-:S04]  /*0550*/  IADD3 R6, R0, R6, RZ ;  /* 0x0000000600067210 */ /* 0x000fc80007ffe0ff */
[----:B------:R-:W-:-:S13]  /*0560*/  ISETP.GT.AND P0, PT, R6, UR4, PT ;  /* 0x0000000406007c0c */ /* 0x000fda000bf04270 */
[----:B-12---:R-:W-:Y:S05]  /*0570*/  @!P0 BRA `(.L_x_1268) ;  /* 0xfffffdc000008947 */ /* 0x006fea000383ffff */
.L_x_1264:
[----:B------:R-:W-:-:S05]  /*0580*/  IADD3 R11, -R0, R6, RZ ;  /* 0x00000006000b7210 */ /* 0x000fca0007ffe1ff */
[----:B------:R-:W-:-:S05]  /*0590*/  IMAD R0, R4, c[0x0][0x538], R11 ;  /* 0x00014e0004007a24 */ /* 0x000fca00078e020b */
[----:B------:R-:W-:Y:S01]  /*05a0*/  ISETP.GT.AND P0, PT, R0, UR4, PT ;  /* 0x0000000400007c0c */ /* 0x000fe2000bf04270 */
[----:B------:R-:W-:-:S12]  /*05b0*/  BRA.DIV ~URZ, `(.L_x_1269) ;  /* 0x0001db127f007947 */ /* 0x000fd8000b800000 */
[----:B------:R-:W-:-:S04]  /*05c0*/  VOTE.ANY R10, PT, !P0 ;  /* 0x00000000000a7806 */ /* 0x000fc800040e0100 */
.L_x_1459:
[----:B------:R-:W1:Y:S02]  /*05d0*/  POPC R5, R10 ;  /* 0x0000000a00057309 */ /* 0x000e640000000000 */
[----:B-12---:R-:W-:Y:S01]  /*05e0*/  IADD3 R247, R5, R7, RZ ;  /* 0x0000000705f77210 */ /* 0x006fe20007ffe0ff */
[----:B------:R-:W-:Y:S05]  /*05f0*/  BRA.DIV ~URZ, `(.L_x_1270) ;  /* 0x0001db227f007947 */ /* 0x000fea000b800000 */
[----:B------:R1:W2:Y:S01]  /*0600*/  SHFL.IDX PT, R12, R9, R5, 0x1f ;  /* 0x00001f05090c7589 */ /* 0x0002a200000e0000 */
[----:B------:R-:W-:-:S03]  /*0610*/  MOV R6, RZ ;  /* 0x000000ff00067202 */ /* 0x000fc60000000f00 */
[----:B------:R1:W3:Y:S04]  /*0620*/  SHFL.IDX PT, R9, R8, R5, 0x1f ;  /* 0x00001f0508097589 */ /* 0x0002e800000e0000 */
.L_x_1460:
[----:B------:R-:W-:Y:S01]  /*0630*/  ISETP.NE.AND P0, PT, R10, RZ, PT ;  /* 0x000000ff0a00720c */ /* 0x000fe20003f05270 */
[----:B------:R-:W-:-:S12]  /*0640*/  BSSY B0, `(.L_x_1271) ;  /* 0x0000005000007945 */ /* 0x000fd80003800000 */
[----:B------:R-:W-:Y:S05]  /*0650*/  @!P0 BRA `(.L_x_1272) ;  /* 0x0000003000008947 */ /* 0x000fea0003800000 */
[----:B------:R-:W-:Y:S01]  /*0660*/  IADD3 R0, R5, -0x1, RZ ;  /* 0xffffffff05007810 */ /* 0x000fe20007ffe0ff */
[----:B------:R-:W-:Y:S05]  /*0670*/  BRA.DIV ~URZ, `(.L_x_1273) ;  /* 0x0001db827f007947 */ /* 0x000fea000b800000 */
[----:B------:R4:W1:Y:S02]  /*0680*/  SHFL.IDX PT, R6, R4, R0, 0x1f ;  /* 0x00001f0004067589 */ /* 0x00086400000e0000 */
.L_x_1272:
[----:B------:R-:W-:Y:S05]  /*0690*/  BSYNC B0 ;  /* 0x0000000000007941 */ /* 0x000fea0003800000 */
.L_x_1271:
        /* <DEDUP_REMOVED lines=67> */
.L_x_1275:
        /* <DEDUP_REMOVED lines=68> */
.L_x_1276:
[----:B------:R-:W-:Y:S05]  /*0f10*/  BSYNC B0 ;  /* 0x0000000000007941 */ /* 0x000fea0003800000 */
.L_x_1274:
[----:B------:R-:W-:-:S04]  /*0f20*/  LOP3.LUT R0, RZ, R0, RZ, 0x33, !PT ;  /* 0x00000000ff007212 */ /* 0x000fc800078e33ff */
[----:B------:R-:W-:Y:S01]  /*0f30*/  IADD3 R245, R0, R12, RZ ;  /* 0x0000000c00f57210 */ /* 0x000fe20007ffe0ff */
[----:B------:R-:W-:Y:S05]  /*0f40*/  BRA `(.L_x_1277) ;  /* 0x0000004000007947 */ /* 0x000fea0003800000 */
.L_x_1265:
[----:B--2---:R-:W-:Y:S01]  /*0f50*/  IMAD.MOV.U32 R245, RZ, RZ, RZ ;  /* 0x000000fffff57224 */ /* 0x004fe200078e00ff */
[----:B------:R-:W-:Y:S01]  /*0f60*/  MOV R246, RZ ;  /* 0x000000ff00f67202 */ /* 0x000fe20000000f00 */
[----:B------:R-:W-:Y:S01]  /*0f70*/  IMAD.U32 R244, RZ, RZ, UR4 ;  /* 0x00000004fff47e24 */ /* 0x000fe2000f8e00ff */
[----:B------:R-:W-:Y:S02]  /*0f80*/  MOV R247, c[0x0][0x53c] ;  /* 0x00014f0000f77a02 */ /* 0x000fe40000000f00 */
.L_x_1277:
[----:B------:R-:W-:Y:S01]  /*0f90*/  ISETP.NE.AND P0, PT, R13, RZ, PT ;  /* 0x000000ff0d00720c */ /* 0x000fe20003f05270 */
[----:B------:R-:W-:-:S12]  /*0fa0*/  WARPSYNC 0xffffffff ;  /* 0xffffffff00007948 */ /* 0x000fd80003800000 */
[----:B------:R1:W-:Y:S04]  /*0fb0*/  @!P0 STS.128 [0x18100], R244 ;  /* 0x018100f4ff008388 */ /* 0x0003e80000000c00 */
[----:B------:R-:W-:Y:S06]  /*0fc0*/  BAR.ARV 0x5, 0x100 ;  /* 0x0144000000007b1d */ /* 0x000fec0000002000 */
.L_x_1263:
        /* <DEDUP_REMOVED lines=11> */
[----:B------:R-:W-:Y:S02]  /*1080*/  SHF.R.S32.HI R25, RZ, 0x3, R6 ;  /* 0x00000003ff197819 */ /* 0x000fe40000011406 */
[----:B------:R-:W-:Y:S02]  /*1090*/  LOP3.LUT R3, R6, 0xfffffff8, RZ, 0xc0, !PT ;  /* 0xfffffff806037812 */ /* 0x000fe400078ec0ff */
[C---:B------:R-:W-:Y:S01]  /*10a0*/  LEA.HI R0, R2.reuse, R4, RZ, 0x1 ;  /* 0x0000000402007211 */ /* 0x040fe200078f08ff */
[----:B------:R-:W-:Y:S01]  /*10b0*/  IMAD.SHL.U32 R5, R25, 0x40, RZ ;  /* 0x0000004019057824 */ /* 0x000fe200078e00ff */
[----:B------:R-:W-:Y:S01]  /*10c0*/  LOP3.LUT R2, R2, 0xfffffff0, RZ, 0xc0, !PT ;  /* 0xfffffff002027812 */ /* 0x000fe200078ec0ff */
[----:B------:R-:W-:Y:S01]  /*10d0*/  IMAD.IADD R8, R16, 0x1, -R3 ;  /* 0x0000000110087824 */ /* 0x000fe200078e0a03 */
[----:B------:R-:W-:-:S02]  /*10e0*/  LOP3.LUT R3, R0, 0xfffffffe, RZ, 0xc0, !PT ;  /* 0xfffffffe00037812 */ /* 0x000fc400078ec0ff */
[----:B------:R-:W-:Y:S01]  /*10f0*/  LOP3.LUT R0, R5, 0x1c0, RZ, 0xc0, !PT ;  /* 0x000001c005007812 */ /* 0x000fe200078ec0ff */
[----:B------:R-:W-:Y:S01]  /*1100*/  IMAD.SHL.U32 R202, R8, 0x8, RZ ;  /* 0x0000000808ca7824 */ /* 0x000fe200078e00ff */
[-C--:B------:R-:W-:Y:S01]  /*1110*/  LEA.HI R14, R12, R16.reuse, RZ, 0x2 ;  /* 0x000000100c0e7211 */ /* 0x080fe200078f10ff */
[----:B------:R-:W-:Y:S01]  /*1120*/  IMAD.IADD R2, R16, 0x1, -R2 ;  /* 0x0000000110027824 */ /* 0x000fe200078e0a02 */
[----:B------:R-:W-:Y:S01]  /*1130*/  LEA.HI R13, R12, R16, RZ, 0x5 ;  /* 0x000000100c0d7211 */ /* 0x000fe200078f28ff */
[----:B------:R-:W-:Y:S01]  /*1140*/  IMAD.IADD R10, R4, 0x1, -R3 ;  /* 0x00000001040a7824 */ /* 0x000fe200078e0a03 */
[----:B------:R-:W-:Y:S01]  /*1150*/  LOP3.LUT R3, R0, 0x38, R202, 0xf8, !PT ;  /* 0x0000003800037812 */ /* 0x000fe200078ef8ca */
[C---:B------:R-:W-:Y:S01]  /*1160*/  IMAD.SHL.U32 R4, R8.reuse, 0x40, RZ ;  /* 0x0000004008047824 */ /* 0x040fe200078e00ff */
[----:B------:R-:W-:Y:S01]  /*1170*/  SHF.R.U32.HI R0, RZ, 0x3, R0 ;  /* 0x00000003ff007819 */ /* 0x000fe20000011600 */
[----:B------:R-:W-:Y:S01]  /*1180*/  IMAD R220, R8, 0x20, R25 ;  /* 0x0000002008dc7824 */ /* 0x000fe200078e0219 */
[----:B------:R-:W-:-:S02]  /*1190*/  SHF.R.S32.HI R5, RZ, 0x1f, R2 ;  /* 0x0000001fff057819 */ /* 0x000fc40000011402 */
[----:B------:R-:W-:Y:S02]  /*11a0*/  LOP3.LUT R9, R3, R0, RZ, 0x3c, !PT ;  /* 0x0000000003097212 */ /* 0x000fe400078e3cff */
[----:B------:R-:W-:Y:S02]  /*11b0*/  LOP3.LUT R0, R4, 0x1c0, RZ, 0xc0, !PT ;  /* 0x000001c004007812 */ /* 0x000fe400078ec0ff */
[--C-:B------:R-:W-:Y:S02]  /*11c0*/  SHF.R.S32.HI R215, RZ, 0x2, R14.reuse ;  /* 0x00000002ffd77819 */ /* 0x100fe4000001140e */
[----:B------:R-:W-:Y:S02]  /*11d0*/  SHF.R.S32.HI R7, RZ, 0x1f, R14 ;  /* 0x0000001fff077819 */ /* 0x000fe4000001140e */
[----:B------:R-:W-:Y:S02]  /*11e0*/  LEA.HI R11, R5, R2, RZ, 0x3 ;  /* 0x00000002050b7211 */ /* 0x000fe400078f18ff */
[----:B------:R-:W-:-:S02]  /*11f0*/  LOP3.LUT R5, R0, 0x8, R6, 0xf8, !PT ;  /* 0x0000000800057812 */ /* 0x000fc400078ef806 */
[----:B------:R-:W-:Y:S02]  /*1200*/  SHF.R.U32.HI R3, RZ, 0x3, R0 ;  /* 0x00000003ff037819 */ /* 0x000fe40000011600 */
[----:B------:R-:W-:Y:S02]  /*1210*/  LEA.HI R0, R7, R215, RZ, 0x3 ;  /* 0x000000d707007211 */ /* 0x000fe400078f18ff */
[----:B------:R-:W-:Y:S02]  /*1220*/  LOP3.LUT R4, R11, 0xfffffff8, RZ, 0xc0, !PT ;  /* 0xfffffff80b047812 */ /* 0x000fe400078ec0ff */
[----:B------:R-:W-:Y:S02]  /*1230*/  LOP3.LUT R0, R0, 0xfffffff8, RZ, 0xc0, !PT ;  /* 0xfffffff800007812 */ /* 0x000fe400078ec0ff */
[----:B------:R-:W-:Y:S01]  /*1240*/  LOP3.LUT R7, R5, R3, RZ, 0x3c, !PT ;  /* 0x0000000305077212 */ /* 0x000fe200078e3cff */
[----:B------:R-:W-:Y:S01]  /*1250*/  IMAD.IADD R6, R2, 0x1, -R4 ;  /* 0x0000000102067824 */ /* 0x000fe200078e0a04 */
[----:B------:R-:W-:Y:S01]  /*1260*/  LOP3.LUT R2, R13, 0xffffffe0, RZ, 0xc0, !PT ;  /* 0xffffffe00d027812 */ /* 0x000fe200078ec0ff */
[----:B------:R-:W-:Y:S01]  /*1270*/  IMAD.IADD R0, R215, 0x1, -R0 ;  /* 0x00000001d7007824 */ /* 0x000fe200078e0a00 */
[----:B------:R-:W-:-:S02]  /*1280*/  SHF.R.S32.HI R5, RZ, 0x5, R13 ;  /* 0x00000005ff057819 */ /* 0x000fc4000001140d */
[----:B------:R-:W-:Y:S01]  /*1290*/  SHF.R.S32.HI R3, RZ, 0x1f, R13 ;  /* 0x0000001fff037819 */ /* 0x000fe2000001140d */
[----:B------:R-:W-:Y:S01]  /*12a0*/  IMAD.IADD R23, R16, 0x1, -R2 ;  /* 0x0000000110177824 */ /* 0x000fe200078e0a02 */
[----:B------:R-:W-:Y:S01]  /*12b0*/  LEA.HI R4, R12, R16, RZ, 0x6 ;  /* 0x000000100c047211 */ /* 0x000fe200078f30ff */
[----:B------:R-:W-:Y:S01]  /*12c0*/  IMAD.SHL.U32 R228, R5, 0x200, RZ ;  /* 0x0000020005e47824 */ /* 0x000fe200078e00ff */
[----:B------:R-:W-:Y:S01]  /*12d0*/  LEA.HI R2, R3, R5, RZ, 0x3 ;  /* 0x0000000503027211 */ /* 0x000fe200078f18ff */
[----:B------:R-:W-:Y:S01]  /*12e0*/  IMAD.SHL.U32 R13, R11, 0x40, RZ ;  /* 0x000000400b0d7824 */ /* 0x000fe200078e00ff */
[----:B------:R-:W-:Y:S01]  /*12f0*/  LOP3.LUT R3, R0, 0x1, RZ, 0xc0, !PT ;  /* 0x0000000100037812 */ /* 0x000fe200078ec0ff */
[----:B------:R-:W-:Y:S01]  /*1300*/  IMAD.SHL.U32 R4, R4, 0x8, RZ ;  /* 0x0000000804047824 */ /* 0x000fe200078e00ff */
[----:B------:R-:W-:Y:S02]  /*1310*/  SHF.R.S32.HI R12, RZ, 0x1f, R23 ;  /* 0x0000001fff0c7819 */ /* 0x000fe40000011417 */
[----:B------:R-:W-:-:S02]  /*1320*/  ISETP.NE.U32.AND P0, PT, R3, 0x1, PT ;  /* 0x000000010300780c */ /* 0x000fc40003f05070 */
[----:B------:R-:W-:Y:S02]  /*1330*/  LOP3.LUT R2, R2, 0xffffff8, RZ, 0xc0, !PT ;  /* 0x0ffffff802027812 */ /* 0x000fe400078ec0ff */
[C---:B------:R-:W-:Y:S01]  /*1340*/  R2P PR, R0.reuse, 0x6 ;  /* 0x0000000600007804 */ /* 0x040fe20000000000 */
[----:B------:R-:W-:Y:S01]  /*1350*/  IMAD.SHL.U32 R0, R0, 0x40, RZ ;  /* 0x0000004000007824 */ /* 0x000fe200078e00ff */
[----:B------:R-:W-:Y:S01]  /*1360*/  LEA.HI R15, R12, R23, RZ, 0x2 ;  /* 0x000000170c0f7211 */ /* 0x000fe200078f10ff */
[----:B------:R-:W-:Y:S01]  /*1370*/  IMAD.IADD R3, R5, 0x1, -R2 ;  /* 0x0000000105037824 */ /* 0x000fe200078e0a02 */
[----:B------:R-:W-:Y:S02]  /*1380*/  LOP3.LUT R193, R9, 0x7ffffe00, R4, 0xf8, !PT ;  /* 0x7ffffe0009c17812 */ /* 0x000fe400078ef804 */
[----:B------:R-:W-:Y:S02]  /*1390*/  SHF.R.S32.HI R2, RZ, 0x2, R15 ;  /* 0x00000002ff027819 */ /* 0x000fe4000001140f */
[----:B------:R-:W-:Y:S01]  /*13a0*/  LOP3.LUT R226, R0, 0x1c0, RZ, 0xc0, !PT ;  /* 0x000001c000e27812 */ /* 0x000fe200078ec0ff */
[----:B------:R-:W-:Y:S01]  /*13b0*/  IMAD.SHL.U32 R0, R6, 0x40, RZ ;  /* 0x0000004006007824 */ /* 0x000fe200078e00ff */
[----:B------:R-:W-:Y:S01]  /*13c0*/  LOP3.LUT R4, R14, 0xfffffffc, RZ, 0xc0, !PT ;  /* 0xfffffffc0e047812 */ /* 0x000fe200078ec0ff */
[----:B------:R-:W-:Y:S01]  /*13d0*/  IMAD R22, R3, 0x10, R2 ;  /* 0x0000001003167824 */ /* 0x000fe200078e0202 */
[----:B------:R-:W-:Y:S01]  /*13e0*/  IADD3 R9, R215, 0x40, RZ ;  /* 0x00000040d7097810 */ /* 0x000fe20007ffe0ff */
[----:B------:R-:W-:Y:S01]  /*13f0*/  IMAD.SHL.U32 R2, R10, 0x8, RZ ;  /* 0x000000080a027824 */ /* 0x000fe200078e00ff */
[----:B------:R-:W-:Y:S01]  /*1400*/  LOP3.LUT R0, R0, 0x1c0, RZ, 0xc0, !PT ;  /* 0x000001c000007812 */ /* 0x000fe200078ec0ff */
[----:B------:R-:W-:Y:S01]  /*1410*/  IMAD.IADD R243, R16, 0x1, -R4 ;  /* 0x0000000110f37824 */ /* 0x000fe200078e0a04 */
[----:B------:R-:W-:Y:S01]  /*1420*/  SHF.R.U32.HI R227, RZ, 0x3, R226 ;  /* 0x00000003ffe37819 */ /* 0x000fe200000116e2 */
[----:B------:R-:W-:Y:S01]  /*1430*/  IMAD.SHL.U32 R14, R5, 0x400, RZ ;  /* 0x00000400050e7824 */ /* 0x000fe200078e00ff */
[----:B------:R-:W-:Y:S01]  /*1440*/  LOP3.LUT R3, R0, 0x8, R2, 0xf8, !PT ;  /* 0x0000000800037812 */ /* 0x000fe200078ef802 */
[C---:B------:R-:W-:Y:S01]  /*1450*/  IMAD.SHL.U32 R140, R243.reuse, 0x4, RZ ;  /* 0x00000004f38c7824 */ /* 0x040fe200078e00ff */
[----:B------:R-:W-:Y:S01]  /*1460*/  SHF.R.U32.HI R0, RZ, 0x3, R0 ;  /* 0x00000003ff007819 */ /* 0x000fe20000011600 */
[----:B------:R-:W-:Y:S01]  /*1470*/  IMAD R2, R10, 0x200, R7 ;  /* 0x000002000a027824 */ /* 0x000fe200078e0207 */
[----:B------:R-:W-:Y:S01]  /*1480*/  LOP3.LUT P6, RZ, R6, 0x2, RZ, 0xc0, !PT ;  /* 0x0000000206ff7812 */ /* 0x000fe200078cc0ff */
[----:B------:R-:W-:Y:S01]  /*1490*/  IMAD.SHL.U32 R102, R243, 0x8, RZ ;  /* 0x00000008f3667824 */ /* 0x000fe200078e00ff */
[----:B------:R-:W-:Y:S01]  /*14a0*/  LOP3.LUT R7, R3, R0, RZ, 0x3c, !PT ;  /* 0x0000000003077212 */ /* 0x000fe200078e3cff */
[----:B------:R-:W-:Y:S01]  /*14b0*/  IMAD.SHL.U32 R3, R9, 0x40, RZ ;  /* 0x0000004009037824 */ /* 0x000fe200078e00ff */
[----:B------:R-:W-:Y:S01]  /*14c0*/  SHF.R.S32.HI R0, RZ, 0x1f, R9 ;  /* 0x0000001fff007819 */ /* 0x000fe20000011409 */
[----:B------:R-:W-:Y:S01]  /*14d0*/  STL [R1+0x58], R22 ;  /* 0x0000581601007387 */ /* 0x000fe20000100800 */
[----:B------:R-:W-:Y:S01]  /*14e0*/  IADD3 R142, R140, 0x20, RZ ;  /* 0x000000208c8e7810 */ /* 0x000fe20007ffe0ff */
[----:B------:R-:W-:Y:S01]  /*14f0*/  IMAD.SHL.U32 R193, R193, 0x2, RZ ;  /* 0x00000002c1c17824 */ /* 0x000fe200078e00ff */
[----:B------:R-:W-:Y:S01]  /*1500*/  LOP3.LUT P5, RZ, R6, 0x4, RZ, 0xc0, !PT ;  /* 0x0000000406ff7812 */ /* 0x000fe200078ac0ff */
[----:B------:R-:W-:Y:S01]  /*1510*/  IMAD R6, R243, 0x2, R14 ;  /* 0x00000002f3067824 */ /* 0x000fe200078e020e */
[----:B------:R-:W-:Y:S01]  /*1520*/  LOP3.LUT R4, R227, R226, RZ, 0xfc, !PT ;  /* 0x000000e2e3047212 */ /* 0x000fe200078efcff */
[C---:B------:R-:W-:Y:S01]  /*1530*/  IMAD.IADD R106, R140.reuse, 0x1, R142 ;  /* 0x000000018c6a7824 */ /* 0x040fe200078e028e */
[----:B------:R-:W-:-:S02]  /*1540*/  IADD3 R107, R140, 0x40, RZ ;  /* 0x000000408c6b7810 */ /* 0x000fc40007ffe0ff */
[----:B------:R-:W-:Y:S01]  /*1550*/  LEA.HI R0, R0, R9, RZ, 0x3 ;  /* 0x0000000900007211 */ /* 0x000fe200078f18ff */
[----:B------:R-:W-:Y:S01]  /*1560*/  IMAD.IADD R18, R6, 0x1, R4 ;  /* 0x0000000106127824 */ /* 0x000fe200078e0204 */
[----:B------:R-:W-:Y:S01]  /*1570*/  LOP3.LUT R24, R3, 0x1c0, RZ, 0xc0, !PT ;  /* 0x000001c003187812 */ /* 0x000fe200078ec0ff */
[----:B------:R-:W-:Y:S01]  /*1580*/  IMAD.IADD R105, R140, 0x1, R107 ;  /* 0x000000018c697824 */ /* 0x000fe200078e026b */
[----:B------:R-:W-:Y:S01]  /*1590*/  SHF.R.S32.HI R3, RZ, 0x1f, R106 ;  /* 0x0000001fff037819 */ /* 0x000fe2000001146a */
[----:B------:R-:W-:Y:S01]  /*15a0*/  IMAD.SHL.U32 R4, R0, 0x40, RZ ;  /* 0x0000004000047824 */ /* 0x000fe200078e00ff */
[----:B------:R-:W-:Y:S02]  /*15b0*/  SHF.R.U32.HI R21, RZ, 0x3, R24 ;  /* 0x00000003ff157819 */ /* 0x000fe40000011618 */
[----:B------:R-:W-:Y:S02]  /*15c0*/  SHF.R.S32.HI R0, RZ, 0x1f, R105 ;  /* 0x0000001fff007819 */ /* 0x000fe40000011469 */
[----:B------:R-:W-:-:S02]  /*15d0*/  LOP3.LUT R20, R4, 0xfffffe00, RZ, 0xc0, !PT ;  /* 0xfffffe0004147812 */ /* 0x000fc400078ec0ff */
[CC--:B------:R-:W-:Y:S02]  /*15e0*/  LEA.HI R4, R3.reuse, R106.reuse, RZ, 0x6 ;  /* 0x0000006a03047211 */ /* 0x0c0fe400078f30ff */
[-C--:B------:R-:W-:Y:S01]  /*15f0*/  LEA.HI R5, R0, R105.reuse, RZ, 0x6 ;  /* 0x0000006900057211 */ /* 0x080fe200078f30ff */
[----:B------:R-:W-:Y:S01]  /*1600*/  STL [R1+0x24], R20 ;  /* 0x0000241401007387 */ /* 0x000fe20000100800 */
[----:B------:R-:W-:Y:S01]  /*1610*/  LEA.HI R12, R3, R106, RZ, 0x3 ;  /* 0x0000006a030c7211 */ /* 0x000fe200078f18ff */
[----:B------:R-:W-:Y:S01]  /*1620*/  IMAD.SHL.U32 R3, R4, 0x80, RZ ;  /* 0x0000008004037824 */ /* 0x000fe200078e00ff */
[----:B------:R-:W-:Y:S01]  /*1630*/  LEA.HI R11, R0, R105, RZ, 0x3 ;  /* 0x00000069000b7211 */ /* 0x000fe200078f18ff */
[----:B------:R-:W-:Y:S01]  /*1640*/  IMAD.SHL.U32 R5, R5, 0x80, RZ ;  /* 0x0000008005057824 */ /* 0x000fe200078e00ff */
[--C-:B------:R-:W-:Y:S02]  /*1650*/  LOP3.LUT R4, R226, 0x38, R12.reuse, 0xf8, !PT ;  /* 0x00000038e2047812 */ /* 0x100fe400078ef80c */
[----:B------:R-:W-:-:S02]  /*1660*/  LOP3.LUT R0, R24, 0x38, R12, 0xf8, !PT ;  /* 0x0000003818007812 */ /* 0x000fc400078ef80c */
[--C-:B------:R-:W-:Y:S02]  /*1670*/  LOP3.LUT R6, R226, 0x38, R11.reuse, 0xf8, !PT ;  /* 0x00000038e2067812 */ /* 0x100fe400078ef80b */
[----:B------:R-:W-:Y:S02]  /*1680*/  LOP3.LUT R10, R24, 0x38, R11, 0xf8, !PT ;  /* 0x00000038180a7812 */ /* 0x000fe400078ef80b */
[----:B------:R-:W-:Y:S02]  /*1690*/  LOP3.LUT R9, R4, R227, RZ, 0x3c, !PT ;  /* 0x000000e304097212 */ /* 0x000fe400078e3cff */
[----:B------:R-:W-:Y:S02]  /*16a0*/  LOP3.LUT R3, R3, 0xffffe000, RZ, 0xc0, !PT ;  /* 0xffffe00003037812 */ /* 0x000fe400078ec0ff */
[----:B------:R-:W-:Y:S02]  /*16b0*/  LOP3.LUT R4, R0, R21, RZ, 0x3c, !PT ;  /* 0x0000001500047212 */ /* 0x000fe400078e3cff */
[----:B------:R-:W-:-:S02]  /*16c0*/  LOP3.LUT R0, R5, 0xffffe000, RZ, 0xc0, !PT ;  /* 0xffffe00005007812 */ /* 0x000fc400078ec0ff */
[----:B------:R-:W-:Y:S02]  /*16d0*/  LOP3.LUT R6, R6, R227, RZ, 0x3c, !PT ;  /* 0x000000e306067212 */ /* 0x000fe400078e3cff */
[----:B------:R-:W-:Y:S02]  /*16e0*/  LOP3.LUT R5, R10, R21, RZ, 0x3c, !PT ;  /* 0x000000150a057212 */ /* 0x000fe400078e3cff */
[-C--:B------:R-:W-:Y:S02]  /*16f0*/  IADD3 R17, R9, R3.reuse, R228 ;  /* 0x0000000309117210 */ /* 0x080fe40007ffe0e4 */
[----:B------:R-:W-:Y:S02]  /*1700*/  IADD3 R16, R4, R3, R20 ;  /* 0x0000000304107210 */ /* 0x000fe40007ffe014 */
[----:B------:R-:W-:Y:S02]  /*1710*/  LOP3.LUT R3, R13, 0xfffffe00, RZ, 0xc0, !PT ;  /* 0xfffffe000d037812 */ /* 0x000fe400078ec0ff */
[----:B------:R-:W-:-:S02]  /*1720*/  IADD3 R13, R6, R0, R228 ;  /* 0x00000000060d7210 */ /* 0x000fc40007ffe0e4 */
[----:B------:R-:W-:Y:S02]  /*1730*/  IADD3 R10, R5, R0, R20 ;  /* 0x00000000050a7210 */ /* 0x000fe40007ffe014 */
[----:B------:R-:W-:Y:S02]  /*1740*/  LEA.HI R0, R243, R243, RZ, 0x1 ;  /* 0x000000f3f3007211 */ /* 0x000fe400078f08ff */
[CC--:B------:R-:W-:Y:S01]  /*1750*/  IADD3 R4, R7.reuse, R3.reuse, R14 ;  /* 0x0000000307047210 */ /* 0x0c0fe20007ffe00e */
[----:B------:R-:W-:Y:S01]  /*1760*/  IMAD.MOV.U32 R14, RZ, RZ, 0x40 ;  /* 0x00000040ff0e7424 */ /* 0x000fe200078e00ff */
[----:B------:R-:W-:Y:S02]  /*1770*/  LOP3.LUT R5, R7, R3, RZ, 0xfc, !PT ;  /* 0x0000000307057212 */ /* 0x000fe400078efcff */
[----:B------:R-:W-:Y:S02]  /*1780*/  LOP3.LUT R3, R0, 0x1ffffffe, RZ, 0xc0, !PT ;  /* 0x1ffffffe00037812 */ /* 0x000fe400078ec0ff */
[----:B------:R-:W-:-:S02]  /*1790*/  IADD3 R145, R140, 0x10, RZ ;  /* 0x000000108c917810 */ /* 0x000fc40007ffe0ff */
[C---:B------:R-:W-:Y:S02]  /*17a0*/  LOP3.LUT P4, RZ, R8.reuse, 0x2, RZ, 0xc0, !PT ;  /* 0x0000000208ff7812 */ /* 0x040fe4000788c0ff */
[----:B------:R-:W-:Y:S01]  /*17b0*/  LOP3.LUT P3, RZ, R8, 0x4, RZ, 0xc0, !PT ;  /* 0x0000000408ff7812 */ /* 0x000fe2000786c0ff */
[----:B------:R-:W-:Y:S01]  /*17c0*/  IMAD.IADD R8, R243, 0x1, -R3 ;  /* 0x00000001f3087824 */ /* 0x000fe200078e0a03 */
[----:B------:R-:W-:Y:S02]  /*17d0*/  SHF.R.S32.HI R9, RZ, 0x1f, R145 ;  /* 0x0000001fff097819 */ /* 0x000fe40000011491 */
[----:B------:R-:W-:Y:S01]  /*17e0*/  IADD3 R144, R140, 0x30, RZ ;  /* 0x000000308c907810 */ /* 0x000fe20007ffe0ff */
[----:B------:R-:W-:Y:S01]  /*17f0*/  IMAD R248, R8, 0x8, R22 ;  /* 0x0000000808f87824 */ /* 0x000fe200078e0216 */
[----:B------:R-:W-:Y:S01]  /*1800*/  SHF.R.S32.HI R3, RZ, 0x1f, R142 ;  /* 0x0000001fff037819 */ /* 0x000fe2000001148e */
[----:B------:R1:W-:Y:S01]  /*1810*/  STL [R1+0x38], R9 ;  /* 0x0000380901007387 */ /* 0x0003e20000100800 */
[----:B------:R-:W-:-:S02]  /*1820*/  IADD3 R143, R140, 0x50, RZ ;  /* 0x000000508c8f7810 */ /* 0x000fc40007ffe0ff */
[----:B------:R-:W-:Y:S01]  /*1830*/  LOP3.LUT R6, R15, 0x7ffffffc, RZ, 0xc0, !PT ;  /* 0x7ffffffc0f067812 */ /* 0x000fe200078ec0ff */
[----:B------:R2:W-:Y:S01]  /*1840*/  STL [R1+0x34], R3 ;  /* 0x0000340301007387 */ /* 0x0005e20000100800 */
[----:B------:R-:W-:Y:S02]  /*1850*/  SHF.R.S32.HI R15, RZ, 0x1f, R144 ;  /* 0x0000001fff0f7819 */ /* 0x000fe40000011490 */
[--C-:B------:R-:W-:Y:S02]  /*1860*/  LOP3.LUT R7, R24, 0x38, R102.reuse, 0xf8, !PT ;  /* 0x0000003818077812 */ /* 0x100fe400078ef866 */
[----:B------:R-:W-:Y:S01]  /*1870*/  SHF.R.S32.HI R224, RZ, 0x3, R11 ;  /* 0x00000003ffe07819 */ /* 0x000fe2000001140b */
[----:B------:R-:W-:Y:S01]  /*1880*/  STL [R1+0x30], R15 ;  /* 0x0000300f01007387 */ /* 0x000fe20000100800 */
[----:B------:R-:W-:Y:S02]  /*1890*/  LOP3.LUT R8, R20, R7, R21, 0xf6, !PT ;  /* 0x0000000714087212 */ /* 0x000fe400078ef615 */
[----:B------:R-:W-:-:S02]  /*18a0*/  LOP3.LUT R7, R226, 0x38, R102, 0xf8, !PT ;  /* 0x00000038e2077812 */ /* 0x000fc400078ef866 */
[----:B------:R-:W-:Y:S02]  /*18b0*/  LEA R8, R8, 0xc100, 0x1 ;  /* 0x0000c10008087811 */ /* 0x000fe400078e08ff */
[----:B------:R-:W-:Y:S02]  /*18c0*/  LOP3.LUT R7, R228, R7, R227, 0xf6, !PT ;  /* 0x00000007e4077212 */ /* 0x000fe400078ef6e3 */
[----:B------:R-:W-:Y:S02]  /*18d0*/  SHF.R.S32.HI R225, RZ, 0x3, R12 ;  /* 0x00000003ffe17819 */ /* 0x000fe4000001140c */
[----:B------:R-:W-:Y:S02]  /*18e0*/  LEA R7, R7, 0xc100, 0x1 ;  /* 0x0000c10007077811 */ /* 0x000fe400078e08ff */
[----:B------:R-:W-:Y:S02]  /*18f0*/  LEA R146, R2, 0x6100, 0x1 ;  /* 0x0000610002927811 */ /* 0x000fe400078e08ff */
[----:B-1----:R-:W-:-:S02]  /*1900*/  SHF.R.S32.HI R9, RZ, 0x1f, R107 ;  /* 0x0000001fff097819 */ /* 0x002fc4000001146b */
[----:B------:R-:W-:Y:S02]  /*1910*/  IADD3 R181, R146, 0x20, RZ ;  /* 0x0000002092b57810 */ /* 0x000fe40007ffe0ff */
[----:B--2---:R-:W-:Y:S01]  /*1920*/  SHF.R.S32.HI R3, RZ, 0x1f, R143 ;  /* 0x0000001fff037819 */ /* 0x004fe2000001148f */
[----:B------:R1:W-:Y:S01]  /*1930*/  STL [R1+0x2c], R9 ;  /* 0x00002c0901007387 */ /* 0x0003e20000100800 */
[----:B------:R-:W-:Y:S02]  /*1940*/  SEL R0, R14, 0xffffffc0, !P3 ;  /* 0xffffffc00e007807 */ /* 0x000fe40005800000 */
[----:B------:R-:W-:Y:S01]  /*1950*/  @P4 IADD3 R181, R146, -0x20, RZ ;  /* 0xffffffe092b54810 */ /* 0x000fe20007ffe0ff */
[----:B------:R2:W-:Y:S01]  /*1960*/  STL [R1+0x28], R3 ;  /* 0x0000280301007387 */ /* 0x0005e20000100800 */
[----:B------:R-:W-:Y:S01]  /*1970*/  LEA R177, R4, 0xc100, 0x1 ;  /* 0x0000c10004b17811 */ /* 0x000fe200078e08ff */
[----:B------:R-:W-:Y:S01]  /*1980*/  IMAD.IADD R176, R146, 0x1, R0 ;  /* 0x0000000192b07824 */ /* 0x000fe200078e0200 */
[----:B------:R-:W-:Y:S01]  /*1990*/  LEA R147, R5, 0x100, 0x1 ;  /* 0x0000010005937811 */ /* 0x000fe200078e08ff */
[----:B------:R-:W-:Y:S01]  /*19a0*/  STL [R1+0x50], R8 ;  /* 0x0000500801007387 */ /* 0x000fe20000100800 */
[----:B------:R-:W-:Y:S01]  /*19b0*/  IMAD.IADD R173, R0, 0x1, R181 ;  /* 0x0000000100ad7824 */ /* 0x000fe200078e02b5 */
[----:B------:R-:W-:-:S02]  /*19c0*/  LOP3.LUT R209, R226, 0x18, R102, 0xf8, !PT ;  /* 0x00000018e2d17812 */ /* 0x000fc400078ef866 */
[----:B------:R3:W-:Y:S01]  /*19d0*/  STL [R1+0x4c], R7 ;  /* 0x00004c0701007387 */ /* 0x0007e20000100800 */
[----:B------:R-:W-:Y:S02]  /*19e0*/  SEL R2, R14, 0xffffffc0, !P5 ;  /* 0xffffffc00e027807 */ /* 0x000fe40006800000 */
[----:B------:R-:W-:Y:S02]  /*19f0*/  LOP3.LUT R209, R228, R209, R227, 0xf6, !PT ;  /* 0x000000d1e4d17212 */ /* 0x000fe400078ef6e3 */
[----:B------:R-:W-:Y:S01]  /*1a00*/  IADD3 R205, R202, 0x40, RZ ;  /* 0x00000040cacd7810 */ /* 0x000fe20007ffe0ff */
[----:B------:R-:W-:Y:S01]  /*1a10*/  IMAD.IADD R180, R177, 0x1, R2 ;  /* 0x00000001b1b47824 */ /* 0x000fe200078e0202 */
[----:B------:R-:W-:Y:S01]  /*1a20*/  LEA R209, R209, 0x100, 0x1 ;  /* 0x00000100d1d17811 */ /* 0x000fe200078e08ff */
[----:B------:R-:W-:Y:S01]  /*1a30*/  IMAD.IADD R175, R2, 0x1, R147 ;  /* 0x0000000102af7824 */ /* 0x000fe200078e0293 */
[----:B------:R-:W-:Y:S02]  /*1a40*/  IADD3 R206, R202, 0x80, RZ ;  /* 0x00000080cace7810 */ /* 0x000fe40007ffe0ff */
[----:B------:R-:W-:-:S02]  /*1a50*/  IADD3 R213, R102, 0x60, RZ ;  /* 0x0000006066d57810 */ /* 0x000fc40007ffe0ff */
[----:B-1----:R-:W-:Y:S02]  /*1a60*/  SEL R9, R19, 0xffffffe0, !P1 ;  /* 0xffffffe013097807 */ /* 0x002fe40004800000 */
[----:B------:R-:W-:Y:S01]  /*1a70*/  IADD3 R212, R102, 0x80, RZ ;  /* 0x0000008066d47810 */ /* 0x000fe20007ffe0ff */
[----:B--2---:R-:W-:Y:S01]  /*1a80*/  IMAD.IADD R3, R23, 0x1, -R6 ;  /* 0x0000000117037824 */ /* 0x004fe200078e0a06 */
[----:B------:R-:W-:Y:S02]  /*1a90*/  SEL R6, R14, 0xffffffc0, !P2 ;  /* 0xffffffc00e067807 */ /* 0x000fe40005000000 */
[----:B------:R-:W-:Y:S01]  /*1aa0*/  IADD3 R211, R102, 0xa0, RZ ;  /* 0x000000a066d37810 */ /* 0x000fe20007ffe0ff */
[----:B------:R-:W-:Y:S01]  /*1ab0*/  IMAD.SHL.U32 R242, R3, 0x2, RZ ;  /* 0x0000000203f27824 */ /* 0x000fe200078e00ff */
[----:B------:R-:W-:Y:S01]  /*1ac0*/  SEL R3, R19, 0xffffffe0, !P6 ;  /* 0xffffffe013037807 */ /* 0x000fe20007000000 */
[----:B------:R-:W-:Y:S01]  /*1ad0*/  IMAD.IADD R210, R209, 0x1, R6 ;  /* 0x00000001d1d27824 */ /* 0x000fe200078e0206 */
[----:B------:R-:W-:-:S02]  /*1ae0*/  SHF.R.S32.HI R203, RZ, 0x1f, R202 ;  /* 0x0000001fffcb7819 */ /* 0x000fc400000114ca */
[C---:B------:R-:W-:Y:S01]  /*1af0*/  IADD3 R36, R242.reuse, 0x10, RZ ;  /* 0x00000010f2247810 */ /* 0x040fe20007ffe0ff */
[----:B------:R-:W-:Y:S01]  /*1b00*/  IMAD.IADD R178, R177, 0x1, R3 ;  /* 0x00000001b1b27824 */ /* 0x000fe200078e0203 */
[C---:B------:R-:W-:Y:S01]  /*1b10*/  IADD3 R33, R242.reuse, 0x28, RZ ;  /* 0x00000028f2217810 */ /* 0x040fe20007ffe0ff */
[----:B------:R-:W-:Y:S01]  /*1b20*/  IMAD.IADD R172, R3, 0x1, R147 ;  /* 0x0000000103ac7824 */ /* 0x000fe200078e0293 */
[----:B------:R-:W-:Y:S01]  /*1b30*/  IADD3 R30, R242, 0x40, RZ ;  /* 0x00000040f21e7810 */ /* 0x000fe20007ffe0ff */
[----:B------:R-:W-:Y:S01]  /*1b40*/  IMAD.IADD R179, R178, 0x1, R2 ;  /* 0x00000001b2b37824 */ /* 0x000fe200078e0202 */
[----:B------:R-:W-:Y:S01]  /*1b50*/  IADD3 R27, R242, 0x58, RZ ;  /* 0x00000058f21b7810 */ /* 0x000fe20007ffe0ff */
[----:B------:R-:W-:Y:S01]  /*1b60*/  IMAD.IADD R174, R2, 0x1, R172 ;  /* 0x0000000102ae7824 */ /* 0x000fe200078e02ac */
[----:B------:R-:W-:Y:S02]  /*1b70*/  IADD3 R24, R242, 0x70, RZ ;  /* 0x00000070f2187810 */ /* 0x000fe40007ffe0ff */
[----:B---3--:R-:W-:-:S02]  /*1b80*/  SHF.R.S32.HI R7, RZ, 0x1f, R36 ;  /* 0x0000001fff077819 */ /* 0x008fc40000011424 */
[C---:B------:R-:W-:Y:S02]  /*1b90*/  IADD3 R21, R242.reuse, 0x88, RZ ;  /* 0x00000088f2157810 */ /* 0x040fe40007ffe0ff */
[----:B------:R-:W-:Y:S02]  /*1ba0*/  SHF.R.S32.HI R7, RZ, 0x1f, R33 ;  /* 0x0000001fff077819 */ /* 0x000fe40000011421 */
[C---:B------:R-:W-:Y:S02]  /*1bb0*/  IADD3 R37, R242.reuse, 0x8, RZ ;  /* 0x00000008f2257810 */ /* 0x040fe40007ffe0ff */
[C---:B------:R-:W-:Y:S02]  /*1bc0*/  IADD3 R15, R242.reuse, 0xa0, RZ ;  /* 0x000000a0f20f7810 */ /* 0x040fe40007ffe0ff */
[----:B------:R-:W-:Y:S02]  /*1bd0*/  SHF.R.S32.HI R7, RZ, 0x1f, R30 ;  /* 0x0000001fff077819 */ /* 0x000fe4000001141e */
[----:B------:R-:W-:-:S02]  /*1be0*/  IADD3 R34, R242, 0x20, RZ ;  /* 0x00000020f2227810 */ /* 0x000fc40007ffe0ff */
        /* <DEDUP_REMOVED lines=8> */
[----:B------:R-:W-:Y:S02]  /*1c70*/  SHF.R.S32.HI R7, RZ, 0x1f, R15 ;  /* 0x0000001fff077819 */ /* 0x000fe4000001140f */
[----:B------:R-:W-:Y:S02]  /*1c80*/  IADD3 R22, R242, 0x80, RZ ;  /* 0x00000080f2167810 */ /* 0x000fe40007ffe0ff */
[----:B------:R-:W-:Y:S02]  /*1c90*/  SHF.R.S32.HI R8, RZ, 0x1f, R34 ;  /* 0x0000001fff087819 */ /* 0x000fe40000011422 */
[----:B------:R-:W-:-:S02]  /*1ca0*/  SHF.R.S32.HI R7, RZ, 0x1f, R11 ;  /* 0x0000001fff077819 */ /* 0x000fc4000001140b */
[----:B------:R-:W-:Y:S02]  /*1cb0*/  IADD3 R19, R242, 0x98, RZ ;  /* 0x00000098f2137810 */ /* 0x000fe40007ffe0ff */
[----:B------:R-:W-:Y:S02]  /*1cc0*/  SHF.R.S32.HI R8, RZ, 0x1f, R31 ;  /* 0x0000001fff087819 */ /* 0x000fe4000001141f */
[----:B------:R-:W-:Y:S02]  /*1cd0*/  LEA R11, R18, 0x80, 0x1 ;  /* 0x00000080120b7811 */ /* 0x000fe400078e08ff */
[----:B------:R-:W-:Y:S02]  /*1ce0*/  IADD3 R12, R242, 0xb0, RZ ;  /* 0x000000b0f20c7810 */ /* 0x000fe40007ffe0ff */
[----:B------:R-:W-:Y:S01]  /*1cf0*/  SHF.R.S32.HI R8, RZ, 0x1f, R28 ;  /* 0x0000001fff087819 */ /* 0x000fe2000001141c */
[----:B------:R-:W-:Y:S01]  /*1d00*/  STL [R1+0x4], R11 ;  /* 0x0000040b01007387 */ /* 0x000fe20000100800 */
[----:B------:R-:W-:Y:S01]  /*1d10*/  LEA R7, R17, 0xc100, 0x1 ;  /* 0x0000c10011077811 */ /* 0x000fe200078e08ff */
[----:B------:R-:W-:Y:S01]  /*1d20*/  IMAD.IADD R0, R11, 0x1, R6 ;  /* 0x000000010b007824 */ /* 0x000fe200078e0206 */
[----:B------:R-:W-:-:S02]  /*1d30*/  SHF.R.S32.HI R8, RZ, 0x1f, R25 ;  /* 0x0000001fff087819 */ /* 0x000fc40000011419 */
[----:B------:R-:W-:Y:S01]  /*1d40*/  SHF.R.S32.HI R8, RZ, 0x1f, R22 ;  /* 0x0000001fff087819 */ /* 0x000fe20000011416 */
[----:B------:R1:W-:Y:S01]  /*1d50*/  STL [R1+0x48], R7 ;  /* 0x0000480701007387 */ /* 0x0003e20000100800 */
[----:B------:R-:W-:Y:S02]  /*1d60*/  SHF.R.S32.HI R8, RZ, 0x1f, R19 ;  /* 0x0000001fff087819 */ /* 0x000fe40000011413 */
[----:B------:R-:W-:Y:S02]  /*1d70*/  SHF.R.S32.HI R8, RZ, 0x1f, R12 ;  /* 0x0000001fff087819 */ /* 0x000fe4000001140c */
[----:B------:R-:W-:Y:S02]  /*1d80*/  LEA R12, R16, 0xc100, 0x1 ;  /* 0x0000c100100c7811 */ /* 0x000fe400078e08ff */
[----:B------:R-:W-:Y:S02]  /*1d90*/  LEA R8, R10, 0xc100, 0x1 ;  /* 0x0000c1000a087811 */ /* 0x000fe400078e08ff */
        /* <DEDUP_REMOVED lines=9> */
[----:B-1----:R-:W-:Y:S02]  /*1e30*/  LEA R7, R13, 0xc100, 0x1 ;  /* 0x0000c1000d077811 */ /* 0x002fe400078e08ff */
[----:B------:R-:W-:Y:S02]  /*1e40*/  SHF.R.S32.HI R235, RZ, 0x1f, R213 ;  /* 0x0000001fffeb7819 */ /* 0x000fe400000114d5 */
[----:B------:R-:W-:Y:S01]  /*1e50*/  SHF.R.S32.HI R234, RZ, 0x1f, R212 ;  /* 0x0000001fffea7819 */ /* 0x000fe200000114d4 */
[----:B------:R1:W-:Y:S01]  /*1e60*/  STL [R1+0x40], R7 ;  /* 0x0000400701007387 */ /* 0x0003e20000100800 */
[----:B------:R-:W-:Y:S02]  /*1e70*/  SHF.R.S32.HI R229, RZ, 0x1f, R211 ;  /* 0x0000001fffe57819 */ /* 0x000fe400000114d3 */
[----:B------:R-:W-:Y:S01]  /*1e80*/  SHF.R.S32.HI R219, RZ, 0x1f, R205 ;  /* 0x0000001fffdb7819 */ /* 0x000fe200000114cd */
[----:B------:R2:W-:Y:S01]  /*1e90*/  STL [R1+0x3c], R8 ;  /* 0x00003c0801007387 */ /* 0x0005e20000100800 */
[----:B------:R-:W-:-:S02]  /*1ea0*/  SHF.R.S32.HI R218, RZ, 0x1f, R206 ;  /* 0x0000001fffda7819 */ /* 0x000fc400000114ce */
[----:B------:R-:W-:Y:S01]  /*1eb0*/  SHF.R.S32.HI R35, RZ, 0x1f, R35 ;  /* 0x0000001fff237819 */ /* 0x000fe20000011423 */
[----:B------:R3:W-:Y:S01]  /*1ec0*/  STL [R1+0x20], R0 ;  /* 0x0000200001007387 */ /* 0x0007e20000100800 */
[----:B------:R-:W-:Y:S02]  /*1ed0*/  SHF.R.S32.HI R32, RZ, 0x1f, R32 ;  /* 0x0000001fff207819 */ /* 0x000fe40000011420 */
[----:B------:R-:W-:Y:S02]  /*1ee0*/  SHF.R.S32.HI R29, RZ, 0x1f, R29 ;  /* 0x0000001fff1d7819 */ /* 0x000fe4000001141d */
[----:B------:R-:W-:Y:S02]  /*1ef0*/  SHF.R.S32.HI R26, RZ, 0x1f, R26 ;  /* 0x0000001fff1a7819 */ /* 0x000fe4000001141a */
[----:B------:R-:W-:Y:S02]  /*1f00*/  SHF.R.S32.HI R23, RZ, 0x1f, R23 ;  /* 0x0000001fff177819 */ /* 0x000fe40000011417 */
[----:B------:R-:W-:-:S02]  /*1f10*/  SHF.R.S32.HI R20, RZ, 0x1f, R20 ;  /* 0x0000001fff147819 */ /* 0x000fc40000011414 */
[----:B------:R-:W-:Y:S02]  /*1f20*/  SHF.R.S32.HI R14, RZ, 0x1f, R14 ;  /* 0x0000001fff0e7819 */ /* 0x000fe4000001140e */
[C---:B------:R-:W-:Y:S02]  /*1f30*/  IADD3 R192, R181.reuse, 0x800, RZ ;  /* 0x00000800b5c07810 */ /* 0x040fe40007ffe0ff */
[----:B------:R-:W-:Y:S02]  /*1f40*/  IADD3 R191, R181, 0x1000, RZ ;  /* 0x00001000b5bf7810 */ /* 0x000fe40007ffe0ff */
[C---:B-1----:R-:W-:Y:S02]  /*1f50*/  IADD3 R7, R11.reuse, -0x10, RZ ;  /* 0xfffffff00b077810 */ /* 0x042fe40007ffe0ff */
[C---:B------:R-:W-:Y:S01]  /*1f60*/  @P0 IADD3 R7, R11.reuse, 0x10, RZ ;  /* 0x000000100b070810 */ /* 0x040fe20007ffe0ff */
[----:B--2---:R-:W-:Y:S01]  /*1f70*/  IMAD.IADD R8, R11, 0x1, R9 ;  /* 0x000000010b087824 */ /* 0x004fe200078e0209 */
[----:B------:R-:W-:-:S03]  /*1f80*/  IADD3 R190, R181, 0x1800, RZ ;  /* 0x00001800b5be7810 */ /* 0x000fc60007ffe0ff */
[C---:B------:R-:W-:Y:S01]  /*1f90*/  IMAD.IADD R3, R6.reuse, 0x1, R7 ;  /* 0x0000000106037824 */ /* 0x040fe200078e0207 */
[C---:B------:R-:W-:Y:S01]  /*1fa0*/  IADD3 R189, R181.reuse, 0x2000, RZ ;  /* 0x00002000b5bd7810 */ /* 0x040fe20007ffe0ff */
[----:B---3--:R-:W-:Y:S01]  /*1fb0*/  IMAD.IADD R0, R6, 0x1, R8 ;  /* 0x0000000106007824 */ /* 0x008fe200078e0208 */
[----:B------:R-:W-:Y:S01]  /*1fc0*/  STL [R1+0x10], R8 ;  /* 0x0000100801007387 */ /* 0x000fe20000100800 */
[C---:B------:R-:W-:Y:S02]  /*1fd0*/  IADD3 R188, R181.reuse, 0x2800, RZ ;  /* 0x00002800b5bc7810 */ /* 0x040fe40007ffe0ff */
[C---:B------:R-:W-:Y:S01]  /*1fe0*/  IADD3 R187, R181.reuse, 0x3000, RZ ;  /* 0x00003000b5bb7810 */ /* 0x040fe20007ffe0ff */
[----:B------:R1:W-:Y:S01]  /*1ff0*/  STL [R1+0x1c], R0 ;  /* 0x00001c0001007387 */ /* 0x0003e20000100800 */
[C---:B------:R-:W-:Y:S02]  /*2000*/  IADD3 R186, R181.reuse, 0x3800, RZ ;  /* 0x00003800b5ba7810 */ /* 0x040fe40007ffe0ff */
[C---:B------:R-:W-:Y:S01]  /*2010*/  IADD3 R185, R181.reuse, 0x4000, RZ ;  /* 0x00004000b5b97810 */ /* 0x040fe20007ffe0ff */
[----:B------:R-:W-:Y:S01]  /*2020*/  STL [R1+0x8], R7 ;  /* 0x0000080701007387 */ /* 0x000fe20000100800 */
[----:B------:R-:W-:-:S02]  /*2030*/  IADD3 R184, R181, 0x4800, RZ ;  /* 0x00004800b5b87810 */ /* 0x000fc40007ffe0ff */
[C---:B------:R-:W-:Y:S02]  /*2040*/  IADD3 R183, R181.reuse, 0x5000, RZ ;  /* 0x00005000b5b77810 */ /* 0x040fe40007ffe0ff */
[----:B------:R-:W-:Y:S01]  /*2050*/  IADD3 R182, R181, 0x5800, RZ ;  /* 0x00005800b5b67810 */ /* 0x000fe20007ffe0ff */
[----:B-1----:R-:W-:-:S05]  /*2060*/  IMAD.IADD R0, R9, 0x1, R7 ;  /* 0x0000000109007824 */ /* 0x002fca00078e0207 */
[----:B------:R1:W-:Y:S04]  /*2070*/  STL [R1+0xc], R0 ;  /* 0x00000c0001007387 */ /* 0x0003e80000100800 */
[----:B------:R2:W-:Y:S01]  /*2080*/  STL [R1+0x18], R3 ;  /* 0x0000180301007387 */ /* 0x0005e20000100800 */
[----:B-1----:R-:W-:-:S05]  /*2090*/  IMAD.IADD R0, R6, 0x1, R0 ;  /* 0x0000000106007824 */ /* 0x002fca00078e0200 */
[----:B------:R2:W-:Y:S02]  /*20a0*/  STL [R1+0x14], R0 ;  /* 0x0000140001007387 */ /* 0x0005e40000100800 */
.L_x_1456:
[----:B------:R-:W-:-:S04]  /*20b0*/  IMAD.MOV.U32 R2, RZ, RZ, 0x4 ;  /* 0x00000004ff027424 */ /* 0x000fc800078e00ff */
[----:B--2---:R-:W-:-:S05]  /*20c0*/  IMAD.WIDE R2, R247, R2, c[0x0][0x588] ;  /* 0x00016200f7027625 */ /* 0x004fca00078e0202 */
        /* <DEDUP_REMOVED lines=12> */
[----:B------:R-:W-:Y:S01]  /*2190*/  IMAD.MOV.U32 R129, RZ, RZ, RZ ;  /* 0x000000ffff817224 */ /* 0x000fe200078e00ff */
[----:B------:R-:W-:Y:S01]  /*21a0*/  CS2R R12, SRZ ;  /* 0x00000000000c7805 */ /* 0x000fe2000001ff00 */
        /* <DEDUP_REMOVED lines=25> */
.L_x_1278:
[----:B------:R-:W-:-:S04]  /*2340*/  ISETP.NE.U32.AND P0, PT, RZ, c[0x0][0x368], PT ;  /* 0x0000da00ff007a0c */ /* 0x000fc80003f05070 */
[----:B------:R-:W-:-:S13]  /*2350*/  ISETP.NE.AND.EX P0, PT, RZ, c[0x0][0x36c], PT, P0 ;  /* 0x0000db00ff007a0c */ /* 0x000fda0003f05300 */
[----:B------:R-:W-:Y:S05]  /*2360*/  @!P0 BRA `(.L_x_1279) ;  /* 0x0000004000008947 */ /* 0x000fea0003800000 */
[----:B---3--:R-:W-:-:S04]  /*2370*/  IADD3 R4, P0, R249, c[0x0][0x368], RZ ;  /* 0x0000da00f9047a10 */ /* 0x008fc80007f1e0ff */
[----:B------:R-:W-:-:S05]  /*2380*/  IADD3.X R5, R250, c[0x0][0x36c], RZ, P0, !PT ;  /* 0x0000db00fa057a10 */ /* 0x000fca00007fe4ff */
[----:B------:R1:W5:Y:S01]  /*2390*/  LDG.E R8, [R4.64] ;  /* 0x0000000804087981 */ /* 0x000362000c1e1900 */
[----:B------:R-:W-:Y:S05]  /*23a0*/  BRA `(.L_x_1280) ;  /* 0x0000005000007947 */ /* 0x000fea0003800000 */
.L_x_1279:
[----:B------:R-:W-:Y:S01]  /*23b0*/  MOV R8, UR6 ;  /* 0x0000000600087c02 */ /* 0x000fe20008000f00 */
[----:B------:R-:W-:Y:S05]  /*23c0*/  @!P5 BRA `(.L_x_1280) ;  /* 0x000000300000d947 */ /* 0x000fea0003800000 */
[----:B---3--:R-:W2:Y:S04]  /*23d0*/  LDG.E R6, [R4.64] ;  /* 0x0000000804067981 */ /* 0x008ea8000c1e1900 */
[----:B------:R-:W2:Y:S02]  /*23e0*/  LDG.E R0, [R4.64+0x4] ;  /* 0x0000040804007981 */ /* 0x000ea4000c1e1900 */
[----:B--2---:R-:W-:Y:S02]  /*23f0*/  IADD3 R8, -R6, R0, RZ ;  /* 0x0000000006087210 */ /* 0x004fe40007ffe1ff */
.L_x_1280:
[----:B-1-3--:R1:W2:Y:S04]  /*2400*/  @P6 LDG.E R5, [R2.64] ;  /* 0x0000000802056981 */ /* 0x00a2a8000c1e1900 */
[----:B------:R1:W2:Y:S01]  /*2410*/  @P6 LDG.E R4, [R2.64+0x4] ;  /* 0x0000040802046981 */ /* 0x0002a2000c1e1900 */
[----:B------:R-:W-:Y:S01]  /*2420*/  ISETP.NE.U32.AND P0, PT, RZ, c[0x0][0x378], PT ;  /* 0x0000de00ff007a0c */ /* 0x000fe20003f05070 */
[----:B-----5:R-:W-:-:S03]  /*2430*/  IMAD.MOV.U32 R128, RZ, RZ, R8 ;  /* 0x000000ffff807224 */ /* 0x020fc600078e0008 */
[----:B------:R-:W-:Y:S01]  /*2440*/  ISETP.NE.AND.EX P1, PT, RZ, c[0x0][0x37c], PT, P0 ;  /* 0x0000df00ff007a0c */ /* 0x000fe20003f25300 */
[----:B------:R-:W-:Y:S02]  /*2450*/  IMAD.MOV.U32 R0, RZ, RZ, c[0x0][0x2c4] ;  /* 0x0000b100ff007624 */ /* 0x000fe400078e00ff */
[----:B------:R-:W-:-:S03]  /*2460*/  IMAD.SHL.U32 R239, R245, 0x80, RZ ;  /* 0x00000080f5ef7824 */ /* 0x000fc600078e00ff */
[----:B------:R-:W-:Y:S01]  /*2470*/  ISETP.NE.AND P2, PT, R0, 0x1, PT ;  /* 0x000000010000780c */ /* 0x000fe20003f45270 */
[----:B------:R-:W-:Y:S01]  /*2480*/  IMAD.MOV.U32 R67, RZ, RZ, c[0x0][0x228] ;  /* 0x00008a00ff437624 */ /* 0x000fe200078e00ff */
[----:B------:R-:W-:Y:S01]  /*2490*/  IADD3 R0, R239, 0x7f, RZ ;  /* 0x0000007fef007810 */ /* 0x000fe20007ffe0ff */
[----:B------:R-:W-:-:S04]  /*24a0*/  IMAD.IADD R7, R8, 0x1, -R238 ;  /* 0x0000000108077824 */ /* 0x000fc800078e0aee */
[----:B-1----:R-:W-:-:S04]  /*24b0*/  @P1 IADD3 R2, P0, R249, c[0x0][0x378], RZ ;  /* 0x0000de00f9021a10 */ /* 0x002fc80007f1e0ff */
[----:B------:R-:W-:-:S05]  /*24c0*/  @P1 IADD3.X R3, R250, c[0x0][0x37c], RZ, P0, !PT ;  /* 0x0000df00fa031a10 */ /* 0x000fca00007fe4ff */
[----:B------:R1:W5:Y:S01]  /*24d0*/  @P1 LDG.E R128, [R2.64] ;  /* 0x0000000802801981 */ /* 0x000362000c1e1900 */
[----:B------:R-:W-:Y:S01]  /*24e0*/  LOP3.LUT R9, R246, 0xff0000, RZ, 0xc0, !PT ;  /* 0x00ff0000f6097812 */ /* 0x000fe200078ec0ff */
[----:B------:R-:W-:Y:S01]  /*24f0*/  BSSY B0, `(.L_x_1281) ;  /* 0x0000038000007945 */ /* 0x000fe20003800000 */
[----:B------:R-:W-:-:S04]  /*2500*/  LOP3.LUT R217, R217, 0xffffffdf, RZ, 0xc0, !PT ;  /* 0xffffffdfd9d97812 */ /* 0x000fc800078ec0ff */
[----:B------:R-:W-:Y:S01]  /*2510*/  @P2 LOP3.LUT R217, R217, 0x20, RZ, 0xfc, !PT ;  /* 0x00000020d9d92812 */ /* 0x000fe200078efcff */
[----:B-1----:R-:W-:Y:S01]  /*2520*/  @P2 IMAD.HI.U32 R2, R0, c[0x0][0x2c8], RZ ;  /* 0x0000b20000022a27 */ /* 0x002fe200078e00ff */
[----:B------:R-:W-:-:S04]  /*2530*/  LOP3.LUT R3, R246, 0xff000000, RZ, 0xc0, !PT ;  /* 0xff000000f6037812 */ /* 0x000fc800078ec0ff */
[----:B------:R-:W-:Y:S02]  /*2540*/  @P2 SHF.R.U32.HI R0, RZ, c[0x0][0x2cc], R2 ;  /* 0x0000b300ff002a19 */ /* 0x000fe40000011602 */
[----:B------:R-:W-:Y:S01]  /*2550*/  SHF.R.U32.HI R6, RZ, 0x8, R3 ;  /* 0x00000008ff067819 */ /* 0x000fe20000011603 */
[----:B--2---:R-:W-:-:S04]  /*2560*/  @P6 IMAD.IADD R67, R4, 0x1, -R5 ;  /* 0x0000000104436824 */ /* 0x004fc800078e0a05 */
[----:B------:R-:W-:-:S05]  /*2570*/  IMAD.IADD R240, R7, 0x1, R67 ;  /* 0x0000000107f07824 */ /* 0x000fca00078e0243 */
[C---:B------:R-:W-:Y:S02]  /*2580*/  IADD3 R122, R240.reuse, 0x40, -R241 ;  /* 0x00000040f07a7810 */ /* 0x040fe40007ffe8f1 */
[----:B------:R-:W-:-:S03]  /*2590*/  IADD3 R2, R240, 0x3f, RZ ;  /* 0x0000003ff0027810 */ /* 0x000fc60007ffe0ff */
[----:B------:R-:W-:Y:S01]  /*25a0*/  IMAD.IADD R0, R122, 0x1, R0 ;  /* 0x000000017a007824 */ /* 0x000fe200078e0200 */
[----:B------:R-:W-:-:S04]  /*25b0*/  SHF.R.S32.HI R4, RZ, 0x1f, R2 ;  /* 0x0000001fff047819 */ /* 0x000fc80000011402 */
[----:B------:R-:W-:Y:S02]  /*25c0*/  SHF.R.S32.HI R5, RZ, 0x1f, R0 ;  /* 0x0000001fff057819 */ /* 0x000fe40000011400 */
[----:B------:R-:W-:Y:S02]  /*25d0*/  LEA.HI R3, R4, R2, RZ, 0x6 ;  /* 0x0000000204037211 */ /* 0x000fe400078f30ff */
[----:B------:R-:W-:Y:S02]  /*25e0*/  LEA.HI R2, R9, R6, RZ, 0x10 ;  /* 0x0000000609027211 */ /* 0x000fe400078f80ff */
[----:B------:R-:W-:Y:S02]  /*25f0*/  LEA.HI R0, R5, R0, RZ, 0x6 ;  /* 0x0000000005007211 */ /* 0x000fe400078f30ff */
[----:B------:R-:W-:Y:S02]  /*2600*/  LOP3.LUT R14, R2, 0xff, RZ, 0xc0, !PT ;  /* 0x000000ff020e7812 */ /* 0x000fe400078ec0ff */
[----:B------:R-:W-:-:S02]  /*2610*/  SHF.R.S32.HI R121, RZ, 0x6, R3 ;  /* 0x00000006ff797819 */ /* 0x000fc40000011403 */
[----:B------:R-:W-:Y:S01]  /*2620*/  SHF.R.S32.HI R0, RZ, 0x6, R0 ;  /* 0x00000006ff007819 */ /* 0x000fe20000011400 */
[----:B------:R1:W-:Y:S01]  /*2630*/  STL [R1], R14 ;  /* 0x0000000e01007387 */ /* 0x0003e20000100800 */
[----:B------:R-:W-:Y:S02]  /*2640*/  SHF.R.U32.HI R245, RZ, 0x10, R2 ;  /* 0x00000010fff57819 */ /* 0x000fe40000011602 */
[----:B------:R-:W-:Y:S01]  /*2650*/  IMNMX R6, R121, R0, PT ;  /* 0x0000000079067217 */ /* 0x000fe20003800200 */
[----:B------:R-:W-:Y:S01]  /*2660*/  IMAD.MOV.U32 R0, RZ, RZ, RZ ;  /* 0x000000ffff007224 */ /* 0x000fe200078e00ff */
[C---:B------:R-:W-:Y:S02]  /*2670*/  ISETP.NE.AND P1, PT, R245.reuse, RZ, PT ;  /* 0x000000fff500720c */ /* 0x040fe40003f25270 */
[----:B------:R-:W-:Y:S02]  /*2680*/  ISETP.GE.AND P0, PT, R6, 0x1, PT ;  /* 0x000000010600780c */ /* 0x000fe40003f06270 */
[----:B------:R-:W-:-:S11]  /*2690*/  SEL R119, R245, c[0x0][0x338], P1 ;  /* 0x0000ce00f5777a07 */ /* 0x000fd60000800000 */
[----:B------:R-:W-:Y:S05]  /*26a0*/  @!P0 BRA `(.L_x_1282) ;  /* 0x000001c000008947 */ /* 0x000fea0003800000 */
[----:B------:R-:W-:Y:S01]  /*26b0*/  IABS R2, R119 ;  /* 0x0000007700027213 */ /* 0x000fe20000000000 */
[----:B------:R-:W-:Y:S01]  /*26c0*/  IMAD.MOV.U32 R4, RZ, RZ, RZ ;  /* 0x000000ffff047224 */ /* 0x000fe200078e00ff */
[----:B------:R-:W-:Y:S02]  /*26d0*/  IADD3 R9, R119, -0x1, R6 ;  /* 0xffffffff77097810 */ /* 0x000fe40007ffe006 */
[----:B------:R-:W2:Y:S02]  /*26e0*/  I2F.RP R0, R2 ;  /* 0x0000000200007306 */ /* 0x000ea40000209400 */
[----:B------:R-:W-:-:S06]  /*26f0*/  IABS R11, R9 ;  /* 0x00000009000b7213 */ /* 0x000fcc0000000000 */
[----:B--2---:R-:W2:Y:S02]  /*2700*/  MUFU.RCP R0, R0 ;  /* 0x0000000000007308 */ /* 0x004ea40000001000 */
[----:B--2---:R-:W-:-:S06]  /*2710*/  IADD3 R0, R0, 0xffffffe, RZ ;  /* 0x0ffffffe00007810 */ /* 0x004fcc0007ffe0ff */
[----:B------:R-:W2:Y:S02]  /*2720*/  F2I.FTZ.U32.TRUNC.NTZ R5, R0 ;  /* 0x0000000000057305 */ /* 0x000ea4000021f000 */
[----:B--2---:R-:W-:-:S04]  /*2730*/  IMAD.MOV R0, RZ, RZ, -R5 ;  /* 0x000000ffff007224 */ /* 0x004fc800078e0a05 */
        /* <DEDUP_REMOVED lines=19> */
.L_x_1282:
[----:B------:R-:W-:Y:S05]  /*2870*/  BSYNC B0 ;  /* 0x0000000000007941 */ /* 0x000fea0003800000 */
.L_x_1281:
        /* <DEDUP_REMOVED lines=16> */
[----:B------:R-:W2:Y:S01]  /*2980*/  S2R R4, SR_TID.X ;  /* 0x0000000000047919 */ /* 0x000ea20000002100 */
[----:B------:R-:W-:Y:S01]  /*2990*/  SHF.R.S32.HI R2, RZ, 0x1f, R12 ;  /* 0x0000001fff027819 */ /* 0x000fe2000001140c */
[----:B------:R-:W-:Y:S01]  /*29a0*/  IMAD.MOV.U32 R5, RZ, RZ, c[0x0][0x238] ;  /* 0x00008e00ff057624 */ /* 0x000fe200078e00ff */
[----:B------:R-:W-:Y:S01]  /*29b0*/  LOP3.LUT R23, R246, 0xffff, RZ, 0xc0, !PT ;  /* 0x0000fffff6177812 */ /* 0x000fe200078ec0ff */
[----:B------:R-:W-:Y:S01]  /*29c0*/  IMAD.MOV.U32 R124, RZ, RZ, 0x6 ;  /* 0x00000006ff7c7424 */ /* 0x000fe200078e00ff */
[----:B------:R-:W-:Y:S01]  /*29d0*/  IADD3 R57, R0, -0x1, RZ ;  /* 0xffffffff00397810 */ /* 0x000fe20007ffe0ff */
[C---:B------:R-:W-:Y:S01]  /*29e0*/  IMAD.SHL.U32 R127, R5.reuse, 0x40, RZ ;  /* 0x00000040057f7824 */ /* 0x040fe200078e00ff */
[----:B------:R-:W-:Y:S01]  /*29f0*/  SEL R9, R252, RZ, !P6 ;  /* 0x000000fffc097207 */ /* 0x000fe20007000000 */
[----:B------:R-:W-:Y:S01]  /*2a00*/  IMAD.MOV.U32 R125, RZ, RZ, 0x5 ;  /* 0x00000005ff7d7424 */ /* 0x000fe200078e00ff */
[C---:B------:R-:W-:Y:S01]  /*2a10*/  SHF.L.U64.HI R126, R5.reuse, R124, c[0x0][0x23c] ;  /* 0x00008f00057e7619 */ /* 0x040fe2000001027c */
[----:B------:R-:W-:Y:S01]  /*2a20*/  IMAD.SHL.U32 R132, R5, 0x20, RZ ;  /* 0x0000002005847824 */ /* 0x000fe200078e00ff */
[----:B------:R-:W-:-:S02]  /*2a30*/  ISETP.NE.U32.AND P2, PT, RZ, c[0x0][0x340], PT ;  /* 0x0000d000ff007a0c */ /* 0x000fc40003f45070 */
[----:B------:R-:W-:Y:S02]  /*2a40*/  SHF.L.U64.HI R125, R5, R125, c[0x0][0x23c] ;  /* 0x00008f00057d7619 */ /* 0x000fe4000001027d */
[----:B------:R-:W-:Y:S02]  /*2a50*/  ISETP.NE.AND.EX P4, PT, RZ, c[0x0][0x344], PT, P2 ;  /* 0x0000d100ff007a0c */ /* 0x000fe40003f85320 */
[----:B------:R-:W-:Y:S02]  /*2a60*/  ISETP.GE.AND P5, PT, R205, c[0x0][0x1d4], PT ;  /* 0x00007500cd007a0c */ /* 0x000fe40003fa6270 */
[----:B------:R-:W-:Y:S02]  /*2a70*/  P2R R11, PR, RZ, 0x10 ;  /* 0x00000010ff0b7803 */ /* 0x000fe40000000000 */
[----:B--2---:R-:W-:-:S04]  /*2a80*/  SHF.R.S32.HI R10, RZ, 0x1f, R4 ;  /* 0x0000001fff0a7819 */ /* 0x004fc80000011404 */
[----:B------:R-:W-:-:S04]  /*2a90*/  LEA.HI R10, R10, R4, RZ, 0x3 ;  /* 0x000000040a0a7211 */ /* 0x000fc800078f18ff */
[----:B------:R-:W-:-:S04]  /*2aa0*/  SHF.R.S32.HI R10, RZ, 0x3, R10 ;  /* 0x00000003ff0a7819 */ /* 0x000fc8000001140a */
[----:B------:R-:W-:Y:S01]  /*2ab0*/  IADD3 R68, P0, R10, R12, RZ ;  /* 0x0000000c0a447210 */ /* 0x000fe20007f1e0ff */
[----:B------:R-:W-:-:S03]  /*2ac0*/  IMAD.IADD R116, R67, 0x1, -R10 ;  /* 0x0000000143747824 */ /* 0x000fc600078e0a0a */
[----:B------:R-:W-:Y:S01]  /*2ad0*/  LEA.HI.X.SX32 R69, R10, R2, 0x1, P0 ;  /* 0x000000020a457211 */ /* 0x000fe200000f0eff */
[----:B------:R-:W-:Y:S01]  /*2ae0*/  IMAD.WIDE.U32 R2, R68, c[0x0][0x238], R202 ;  /* 0x00008e0044027a25 */ /* 0x000fe200078e00ca */
[----:B------:R-:W-:Y:S02]  /*2af0*/  SEL R10, R251, RZ, !P6 ;  /* 0x000000fffb0a7207 */ /* 0x000fe40007000000 */
[----:B------:R-:W-:Y:S01]  /*2b00*/  ISETP.GE.AND P6, PT, R202, c[0x0][0x1d4], PT ;  /* 0x00007500ca007a0c */ /* 0x000fe20003fc6270 */
[----:B------:R-:W-:Y:S02]  /*2b10*/  IMAD R4, R69, c[0x0][0x238], RZ ;  /* 0x00008e0045047a24 */ /* 0x000fe400078e02ff */
[----:B------:R-:W-:Y:S02]  /*2b20*/  IMAD R0, R57, -0x40, R116 ;  /* 0xffffffc039007824 */ /* 0x000fe400078e0274 */
[----:B------:R-:W-:-:S03]  /*2b30*/  IMAD R4, R68, c[0x0][0x23c], R4 ;  /* 0x00008f0044047a24 */ /* 0x000fc600078e0204 */
[C---:B------:R-:W-:Y:S01]  /*2b40*/  ISETP.GT.AND P0, PT, R0.reuse, 0x20, PT ;  /* 0x000000200000780c */ /* 0x040fe20003f04270 */
[----:B------:R-:W-:Y:S01]  /*2b50*/  IMAD.IADD R3, R3, 0x1, R4 ;  /* 0x0000000103037824 */ /* 0x000fe200078e0204 */
[----:B------:R-:W-:Y:S01]  /*2b60*/  ISETP.GE.AND P1, PT, R0, 0x1, PT ;  /* 0x000000010000780c */ /* 0x000fe20003f26270 */
[----:B------:R-:W-:Y:S02]  /*2b70*/  IMAD R4, R9, c[0x0][0x248], RZ ;  /* 0x0000920009047a24 */ /* 0x000fe400078e02ff */
[----:B------:R-:W-:-:S04]  /*2b80*/  IMAD.WIDE.U32 R2, R23, c[0x0][0x240], R2 ;  /* 0x0000900017027a25 */ /* 0x000fc800078e0002 */
[----:B------:R-:W-:Y:S02]  /*2b90*/  IMAD R3, R23, c[0x0][0x244], R3 ;  /* 0x0000910017037a24 */ /* 0x000fe400078e0203 */
[C---:B------:R-:W-:Y:S02]  /*2ba0*/  IMAD R4, R10.reuse, c[0x0][0x24c], R4 ;  /* 0x000093000a047a24 */ /* 0x040fe400078e0204 */
[----:B------:R-:W-:Y:S01]  /*2bb0*/  IMAD.WIDE.U32 R78, R10, c[0x0][0x248], R2 ;  /* 0x000092000a4e7a25 */ /* 0x000fe200078e0002 */
[----:B------:R-:W-:-:S03]  /*2bc0*/  SHF.R.S32.HI R3, RZ, 0x1f, R57 ;  /* 0x0000001fff037819 */ /* 0x000fc60000011439 */
[----:B------:R-:W-:Y:S02]  /*2bd0*/  IMAD.IADD R77, R79, 0x1, R4 ;  /* 0x000000014f4d7824 */ /* 0x000fe400078e0204 */
[----:B------:R-:W-:Y:S02]  /*2be0*/  IMAD.MOV.U32 R76, RZ, RZ, R78 ;  /* 0x000000ffff4c7224 */ /* 0x000fe400078e004e */
[----:B------:R-:W-:Y:S02]  /*2bf0*/  IMAD R2, R126, R57, RZ ;  /* 0x000000397e027224 */ /* 0x000fe400078e02ff */
[----:B------:R-:W-:-:S04]  /*2c00*/  IMAD.WIDE.U32 R6, R57, R127, R76 ;  /* 0x0000007f39067225 */ /* 0x000fc800078e004c */
[----:B------:R-:W-:Y:S01]  /*2c10*/  IMAD R0, R3, R127, R2 ;  /* 0x0000007f03007224 */ /* 0x000fe200078e0202 */
[----:B------:R-:W-:Y:S02]  /*2c20*/  @P0 IADD3 R3, P2, R132, R6, RZ ;  /* 0x0000000684030210 */ /* 0x000fe40007f5e0ff */
[----:B------:R-:W-:Y:S01]  /*2c30*/  @P1 LEA R4, P3, R6, c[0x0][0x220], 0x1 ;  /* 0x0000880006041a11 */ /* 0x000fe200078608ff */
[----:B------:R-:W-:-:S04]  /*2c40*/  IMAD.IADD R0, R7, 0x1, R0 ;  /* 0x0000000107007824 */ /* 0x000fc800078e0200 */
[----:B------:R-:W-:Y:S01]  /*2c50*/  @P0 IMAD.X R7, R0, 0x1, R125, P2 ;  /* 0x0000000100070824 */ /* 0x000fe200010e067d */
[----:B------:R-:W-:Y:S02]  /*2c60*/  @P0 LEA R2, P2, R3, c[0x0][0x220], 0x1 ;  /* 0x0000880003020a11 */ /* 0x000fe400078408ff */
[----:B------:R-:W-:Y:S02]  /*2c70*/  @P1 LEA.HI.X R5, R6, c[0x0][0x224], R0, 0x1, P3 ;  /* 0x0000890006051a11 */ /* 0x000fe400018f0c00 */
[----:B------:R-:W-:Y:S02]  /*2c80*/  @P4 IADD3 R6, P3, R249, c[0x0][0x340], RZ ;  /* 0x0000d000f9064a10 */ /* 0x000fe40007f7e0ff */
[----:B------:R-:W-:Y:S01]  /*2c90*/  @P0 LEA.HI.X R3, R3, c[0x0][0x224], R7, 0x1, P2 ;  /* 0x0000890003030a11 */ /* 0x000fe200010f0c07 */
[----:B------:R-:W-:Y:S01]  /*2ca0*/  @!PT LDS RZ, [RZ] ;  /* 0x00000000fffff984 */ /* 0x000fe20000000800 */
[----:B------:R-:W-:Y:S01]  /*2cb0*/  @!PT LDS RZ, [RZ] ;  /* 0x00000000fffff984 */ /* 0x000fe20000000800 */
[----:B------:R-:W-:Y:S01]  /*2cc0*/  @!PT LDS RZ, [RZ] ;  /* 0x00000000fffff984 */ /* 0x000fe20000000800 */
[----:B------:R2:W-:Y:S01]  /*2cd0*/  @P1 LDGSTS.E.BYPASS.LTC128B.128 [R193+0x6100], [R4.64], !P6 ;  /* 0x0610000004c11fae */ /* 0x0005e2000f101d48 */
[----:B------:R-:W-:Y:S02]  /*2ce0*/  @P4 IADD3.X R7, R250, c[0x0][0x344], RZ, P3, !PT ;  /* 0x0000d100fa074a10 */ /* 0x000fe40001ffe4ff */
[----:B------:R-:W-:Y:S01]  /*2cf0*/  ISETP.NE.AND P3, PT, R11, RZ, PT ;  /* 0x000000ff0b00720c */ /* 0x000fe20003f65270 */
[----:B------:R2:W-:Y:S01]  /*2d00*/  @P1 LDGSTS.E.BYPASS.LTC128B.128 [R193+0x8100], [R4.64+0x80], !P5 ;  /* 0x0810008004c11fae */ /* 0x0005e2000e901d48 */
[----:B------:R-:W-:-:S11]  /*2d10*/  ISETP.GE.AND P4, PT, R206, c[0x0][0x1d4], PT ;  /* 0x00007500ce007a0c */ /* 0x000fd60003f86270 */
[----:B------:R-:W3:Y:S01]  /*2d20*/  @P3 LDG.E R0, [R6.64] ;  /* 0x0000000806003981 */ /* 0x000ee2000c1e1900 */
[----:B------:R-:W-:-:S03]  /*2d30*/  ISETP.GE.AND P2, PT, R102, c[0x0][0x27c], PT ;  /* 0x00009f0066007a0c */ /* 0x000fc60003f46270 */
[----:B------:R2:W-:Y:S01]  /*2d40*/  @P1 LDGSTS.E.BYPASS.LTC128B.128 [R193+0xa100], [R4.64+0x100], !P4 ;  /* 0x0a10010004c11fae */ /* 0x0005e2000e101d48 */
[----:B------:R-:W-:Y:S01]  /*2d50*/  IMAD.MOV.U32 R120, RZ, RZ, c[0x0][0x27c] ;  /* 0x00009f00ff787624 */ /* 0x000fe200078e00ff */
[----:B------:R-:W-:Y:S02]  /*2d60*/  LOP3.LUT R217, R217, 0xfffffffd, RZ, 0xc0, !PT ;  /* 0xfffffffdd9d97812 */ /* 0x000fe400078ec0ff */
[----:B------:R2:W-:Y:S04]  /*2d70*/  @P0 LDGSTS.E.BYPASS.LTC128B.128 [R193+0x7100], [R2.64], !P6 ;  /* 0x0710000002c10fae */ /* 0x0005e8000f101d48 */
[----:B------:R2:W-:Y:S04]  /*2d80*/  @P0 LDGSTS.E.BYPASS.LTC128B.128 [R193+0x9100], [R2.64+0x80], !P5 ;  /* 0x0910008002c10fae */ /* 0x0005e8000e901d48 */
[----:B------:R2:W-:Y:S01]  /*2d90*/  @P0 LDGSTS.E.BYPASS.LTC128B.128 [R193+0xb100], [R2.64+0x100], !P4 ;  /* 0x0b10010002c10fae */ /* 0x0005e2000e101d48 */
[----:B------:R-:W-:-:S03]  /*2da0*/  SHF.R.S32.HI R141, RZ, 0x1f, R140 ;  /* 0x0000001fff8d7819 */ /* 0x000fc6000001148c */
[----:B------:R-:W0:Y:S01]  /*2db0*/  LDGDEPBAR ;  /* 0x00000000000079af */ /* 0x000e220000000000 */
[----:B------:R-:W-:Y:S01]  /*2dc0*/  WARPSYNC 0xffffffff ;  /* 0xffffffff00007948 */ /* 0x000fe20003800000 */
[----:B------:R-:W-:Y:S01]  /*2dd0*/  SHF.R.S32.HI R11, RZ, 0x1f, R215 ;  /* 0x0000001fff0b7819 */ /* 0x000fe200000114d7 */
[----:B------:R-:W-:Y:S01]  /*2de0*/  IMAD.SHL.U32 R120, R120, 0x2, RZ ;  /* 0x0000000278787824 */ /* 0x000fe200078e00ff */
[----:B------:R-:W-:Y:S02]  /*2df0*/  @P2 LOP3.LUT R217, R217, 0x2, RZ, 0xfc, !PT ;  /* 0x00000002d9d92812 */ /* 0x000fe400078efcff */
[----:B-----5:R-:W-:Y:S02]  /*2e00*/  SHF.R.S32.HI R17, RZ, 0x1f, R128 ;  /* 0x0000001fff117819 */ /* 0x020fe40000011480 */
[----:B---3--:R-:W-:Y:S01]  /*2e10*/  @P3 SHF.R.S32.HI R16, RZ, 0x1f, R0 ;  /* 0x0000001fff103819 */ /* 0x008fe20000011400 */
[----:B------:R-:W-:Y:S02]  /*2e20*/  @!P3 IMAD.MOV.U32 R0, RZ, RZ, R251 ;  /* 0x000000ffff00b224 */ /* 0x000fe400078e00fb */
[----:B------:R-:W-:-:S02]  /*2e30*/  @!P3 IMAD.MOV.U32 R16, RZ, RZ, R252 ;  /* 0x000000ffff10b224 */ /* 0x000fc400078e00fc */
[----:B--2---:R-:W-:Y:S01]  /*2e40*/  IMAD R6, R11, c[0x0][0x280], RZ ;  /* 0x0000a0000b067a24 */ /* 0x004fe200078e02ff */
[----:B------:R-:W-:Y:S01]  /*2e50*/  ISETP.GE.AND P1, PT, R106, c[0x0][0x27c], PT ;  /* 0x00009f006a007a0c */ /* 0x000fe20003f26270 */
[----:B------:R-:W-:Y:S01]  /*2e60*/  IMAD.WIDE.U32 R4, R215, c[0x0][0x280], R140 ;  /* 0x0000a000d7047a25 */ /* 0x000fe200078e008c */
[----:B------:R-:W-:Y:S01]  /*2e70*/  ISETP.GE.AND P0, PT, R105, c[0x0][0x27c], PT ;  /* 0x00009f0069007a0c */ /* 0x000fe20003f06270 */
[----:B------:R-:W-:Y:S01]  /*2e80*/  BAR.SYNC.DEFER_BLOCKING 0x0 ;  /* 0x0000000000007b1d */ /* 0x000fe20000010000 */
[----:B------:R-:W-:Y:S01]  /*2e90*/  LOP3.LUT R217, R217, 0xfffffffe, RZ, 0xc0, !PT ;  /* 0xfffffffed9d97812 */ /* 0x000fe200078ec0ff */
[----:B------:R-:W-:Y:S01]  /*2ea0*/  IMAD R6, R215, c[0x0][0x284], R6 ;  /* 0x0000a100d7067a24 */ /* 0x000fe200078e0206 */
[----:B------:R-:W-:Y:S01]  /*2eb0*/  MOV R131, c[0x0][0x290] ;  /* 0x0000a40000837a02 */ /* 0x000fe20000000f00 */
[----:B------:R-:W-:-:S02]  /*2ec0*/  IMAD.WIDE.U32 R2, R23, c[0x0][0x260], R202 ;  /* 0x0000980017027a25 */ /* 0x000fc400078e00ca */
[----:B------:R-:W-:Y:S02]  /*2ed0*/  ULDC.U8 UR5, c[0x0][0x298] ;  /* 0x0000a60000057ab9 */ /* 0x000fe40000000000 */
[----:B------:R-:W-:Y:S02]  /*2ee0*/  IMAD R7, R9, c[0x0][0x268], RZ ;  /* 0x00009a0009077a24 */ /* 0x000fe400078e02ff */
[----:B------:R-:W-:Y:S01]  /*2ef0*/  IMAD.IADD R9, R5, 0x1, R6 ;  /* 0x0000000105097824 */ /* 0x000fe200078e0206 */
[----:B------:R-:W-:Y:S01]  /*2f00*/  @P1 LOP3.LUT R217, R217, 0x1, RZ, 0xfc, !PT ;  /* 0x00000001d9d91812 */ /* 0x000fe200078efcff */
[----:B------:R-:W-:Y:S01]  /*2f10*/  IMAD R5, R11, c[0x0][0x290], RZ ;  /* 0x0000a4000b057a24 */ /* 0x000fe200078e02ff */
[----:B------:R-:W-:Y:S01]  /*2f20*/  SEL R11, RZ, c[0x0][0x27c], !P1 ;  /* 0x00009f00ff0b7a07 */ /* 0x000fe20004800000 */
[----:B------:R-:W-:Y:S01]  /*2f30*/  IMAD R3, R23, c[0x0][0x264], R3 ;  /* 0x0000990017037a24 */ /* 0x000fe200078e0203 */
[----:B------:R-:W-:Y:S01]  /*2f40*/  LOP3.LUT R217, R217, 0xfffffffb, RZ, 0xc0, !PT ;  /* 0xfffffffbd9d97812 */ /* 0x000fe200078ec0ff */
[----:B------:R-:W-:Y:S01]  /*2f50*/  IMAD.IADD R117, R8, 0x1, R13 ;  /* 0x0000000108757824 */ /* 0x000fe200078e020d */
[----:B------:R-:W-:Y:S01]  /*2f60*/  SEL R13, RZ, c[0x0][0x27c], !P0 ;  /* 0x00009f00ff0d7a07 */ /* 0x000fe20004000000 */
[----:B------:R-:W-:Y:S01]  /*2f70*/  IMAD.MOV.U32 R8, RZ, RZ, R4 ;  /* 0x000000ffff087224 */ /* 0x000fe200078e0004 */
[----:B------:R-:W-:Y:S01]  /*2f80*/  @P0 LOP3.LUT R217, R217, 0x4, RZ, 0xfc, !PT ;  /* 0x00000004d9d90812 */ /* 0x000fe200078efcff */
[----:B-1----:R-:W-:-:S02]  /*2f90*/  IMAD R14, R215, c[0x0][0x294], R5 ;  /* 0x0000a500d70e7a24 */ /* 0x002fc400078e0205 */
[----:B------:R-:W-:Y:S01]  /*2fa0*/  IMAD.WIDE.U32 R70, R10, c[0x0][0x268], R2 ;  /* 0x00009a000a467a25 */ /* 0x000fe200078e0002 */
[----:B------:R-:W-:-:S03]  /*2fb0*/  LOP3.LUT R217, R217, 0xffffffef, RZ, 0xc0, !PT ;  /* 0xffffffefd9d97812 */ /* 0x000fc600078ec0ff */
[----:B------:R-:W-:Y:S01]  /*2fc0*/  IMAD.WIDE.U32 R4, R215, c[0x0][0x280], R102 ;  /* 0x0000a000d7047a25 */ /* 0x000fe200078e0066 */
[----:B------:R-:W-:-:S03]  /*2fd0*/  LOP3.LUT R217, R217, 0xfffffff7, RZ, 0xc0, !PT ;  /* 0xfffffff7d9d97812 */ /* 0x000fc600078ec0ff */
[----:B------:R-:W-:Y:S01]  /*2fe0*/  IMAD R24, R10, c[0x0][0x26c], R7 ;  /* 0x00009b000a187a24 */ /* 0x000fe200078e0207 */
[----:B------:R-:W-:Y:S01]  /*2ff0*/  SEL R10, RZ, c[0x0][0x27c], !P2 ;  /* 0x00009f00ff0a7a07 */ /* 0x000fe20005000000 */
[----:B------:R-:W-:-:S04]  /*3000*/  IMAD.WIDE.U32 R2, R215, c[0x0][0x290], R140 ;  /* 0x0000a400d7027a25 */ /* 0x000fc800078e008c */
[----:B------:R-:W-:Y:S02]  /*3010*/  IMAD.IADD R5, R6, 0x1, R5 ;  /* 0x0000000106057824 */ /* 0x000fe400078e0205 */
[----:B------:R-:W-:Y:S01]  /*3020*/  IMAD.IADD R7, R3, 0x1, R14 ;  /* 0x0000000103077824 */ /* 0x000fe200078e020e */
[----:B------:R-:W-:Y:S01]  /*3030*/  IADD3 R3, R102, R10, RZ ;  /* 0x0000000a66037210 */ /* 0x000fe20007ffe0ff */
[----:B------:R-:W-:Y:S02]  /*3040*/  IMAD.MOV.U32 R6, RZ, RZ, R2 ;  /* 0x000000ffff067224 */ /* 0x000fe400078e0002 */
[----:B------:R-:W-:Y:S01]  /*3050*/  IMAD.IADD R2, R106, 0x1, R11 ;  /* 0x000000016a027824 */ /* 0x000fe200078e020b */
[----:B------:R-:W-:Y:S01]  /*3060*/  SHF.R.S32.HI R11, RZ, 0x1f, R3 ;  /* 0x0000001fff0b7819 */ /* 0x000fe20000011403 */
[----:B------:R-:W-:Y:S02]  /*3070*/  IMAD.IADD R13, R105, 0x1, R13 ;  /* 0x00000001690d7824 */ /* 0x000fe400078e020d */
[----:B------:R-:W-:Y:S01]  /*3080*/  IMAD.MOV.U32 R135, RZ, RZ, c[0x0][0x2b8] ;  /* 0x0000ae00ff877624 */ /* 0x000fe200078e00ff */
[----:B------:R-:W-:Y:S01]  /*3090*/  SHF.R.S32.HI R10, RZ, 0x1f, R2 ;  /* 0x0000001fff0a7819 */ /* 0x000fe20000011402 */
[----:B------:R-:W-:Y:S01]  /*30a0*/  IMAD.MOV.U32 R134, RZ, RZ, c[0x0][0x27c] ;  /* 0x00009f00ff867624 */ /* 0x000fe200078e00ff */
[----:B------:R-:W-:Y:S01]  /*30b0*/  SHF.R.S32.HI R15, RZ, 0x1f, R13 ;  /* 0x0000001fff0f7819 */ /* 0x000fe2000001140d */
[----:B------:R-:W-:Y:S01]  /*30c0*/  IMAD.MOV.U32 R130, RZ, RZ, c[0x0][0x280] ;  /* 0x0000a000ff827624 */ /* 0x000fe200078e00ff */
[CC--:B------:R-:W-:Y:S01]  /*30d0*/  LEA.HI R12, R11.reuse, R3.reuse, RZ, 0x3 ;  /* 0x000000030b0c7211 */ /* 0x0c0fe200078f18ff */
[----:B------:R-:W-:Y:S01]  /*30e0*/  IMAD.WIDE.U32 R92, R0, c[0x0][0x2b0], RZ ;  /* 0x0000ac00005c7a25 */ /* 0x000fe200078e00ff */
[----:B------:R-:W-:-:S02]  /*30f0*/  LEA.HI R18, R11, R3, RZ, 0x6 ;  /* 0x000000030b127211 */ /* 0x000fc400078f30ff */
[-C--:B------:R-:W-:Y:S01]  /*3100*/  LEA.HI R11, R10, R2.reuse, RZ, 0x3 ;  /* 0x000000020a0b7211 */ /* 0x080fe200078f18ff */
[----:B------:R-:W-:Y:S01]  /*3110*/  IMAD.WIDE.U32 R84, R128, c[0x0][0x290], R6 ;  /* 0x0000a40080547a25 */ /* 0x000fe200078e0006 */
[----:B------:R-:W-:Y:S02]  /*3120*/  LEA.HI R20, R10, R2, RZ, 0x6 ;  /* 0x000000020a147211 */ /* 0x000fe400078f30ff */
[-C--:B------:R-:W-:Y:S01]  /*3130*/  LEA.HI R10, R15, R13.reuse, RZ, 0x3 ;  /* 0x0000000d0f0a7211 */ /* 0x080fe200078f18ff */
[----:B------:R-:W-:Y:S01]  /*3140*/  IMAD.WIDE.U32 R2, R215, c[0x0][0x290], R102 ;  /* 0x0000a400d7027a25 */ /* 0x000fe200078e0066 */
[----:B------:R-:W-:Y:S02]  /*3150*/  LEA.HI R13, R15, R13, RZ, 0x6 ;  /* 0x0000000d0f0d7211 */ /* 0x000fe400078f30ff */
[----:B------:R-:W-:Y:S01]  /*3160*/  SHF.L.U32 R18, R18, 0x6, RZ ;  /* 0x0000000612127819 */ /* 0x000fe200000006ff */
[----:B------:R-:W-:Y:S01]  /*3170*/  IMAD.IADD R3, R14, 0x1, R3 ;  /* 0x000000010e037824 */ /* 0x000fe200078e0203 */
[----:B------:R-:W-:Y:S01]  /*3180*/  LOP3.LUT R19, R226, 0x38, R12, 0xf8, !PT ;  /* 0x00000038e2137812 */ /* 0x000fe200078ef80c */
[----:B------:R-:W-:Y:S01]  /*3190*/  IMAD.SHL.U32 R14, R20, 0x40, RZ ;  /* 0x00000040140e7824 */ /* 0x000fe200078e00ff */
[----:B------:R-:W-:Y:S01]  /*31a0*/  LOP3.LUT R22, R18, 0x7ffff000, RZ, 0xc0, !PT ;  /* 0x7ffff00012167812 */ /* 0x000fe200078ec0ff */
[----:B------:R-:W-:Y:S01]  /*31b0*/  IMAD.SHL.U32 R13, R13, 0x40, RZ ;  /* 0x000000400d0d7824 */ /* 0x000fe200078e00ff */
[----:B------:R-:W-:Y:S01]  /*31c0*/  LOP3.LUT R18, R226, 0x38, R10, 0xf8, !PT ;  /* 0x00000038e2127812 */ /* 0x000fe200078ef80a */
[----:B------:R-:W-:Y:S01]  /*31d0*/  IMAD.WIDE.U32 R90, R23, c[0x0][0x1e8], RZ ;  /* 0x00007a00175a7a25 */ /* 0x000fe200078e00ff */
[----:B------:R-:W-:-:S02]  /*31e0*/  LOP3.LUT R21, R19, R227, RZ, 0x3c, !PT ;  /* 0x000000e313157212 */ /* 0x000fc400078e3cff */
[----:B------:R-:W-:Y:S01]  /*31f0*/  LOP3.LUT R15, R226, 0x38, R11, 0xf8, !PT ;  /* 0x00000038e20f7812 */ /* 0x000fe200078ef80b */
[----:B------:R-:W-:Y:S01]  /*3200*/  IMAD.WIDE.U32 R88, R23, c[0x0][0x210], RZ ;  /* 0x0000840017587a25 */ /* 0x000fe200078e00ff */
[----:B------:R-:W-:Y:S02]  /*3210*/  LOP3.LUT R19, R14, 0x7ffff000, RZ, 0xc0, !PT ;  /* 0x7ffff0000e137812 */ /* 0x000fe400078ec0ff */
[----:B------:R-:W-:Y:S01]  /*3220*/  ISETP.NE.AND P1, PT, R135, 0x1, PT ;  /* 0x000000018700780c */ /* 0x000fe20003f25270 */
[----:B------:R-:W-:Y:S01]  /*3230*/  IMAD.WIDE.U32 R86, R128, c[0x0][0x280], R8 ;  /* 0x0000a00080567a25 */ /* 0x000fe200078e0008 */
[----:B------:R-:W-:Y:S02]  /*3240*/  LOP3.LUT R14, R13, 0x7ffff000, RZ, 0xc0, !PT ;  /* 0x7ffff0000d0e7812 */ /* 0x000fe400078ec0ff */
[-C--:B------:R-:W-:Y:S01]  /*3250*/  LOP3.LUT R13, R18, R227.reuse, RZ, 0x3c, !PT ;  /* 0x000000e3120d7212 */ /* 0x080fe200078e3cff */
[----:B------:R-:W-:Y:S01]  /*3260*/  IMAD.WIDE.U32 R82, R128, c[0x0][0x280], R4 ;  /* 0x0000a00080527a25 */ /* 0x000fe200078e0004 */
[----:B------:R-:W-:-:S02]  /*3270*/  LOP3.LUT R15, R15, R227, RZ, 0x3c, !PT ;  /* 0x000000e30f0f7212 */ /* 0x000fc400078e3cff */
[----:B------:R-:W-:Y:S01]  /*3280*/  ISETP.GE.AND P0, PT, R134, 0x1, PT ;  /* 0x000000018600780c */ /* 0x000fe20003f06270 */
[----:B------:R-:W-:Y:S01]  /*3290*/  IMAD.WIDE.U32 R80, R128, c[0x0][0x290], R2 ;  /* 0x0000a40080507a25 */ /* 0x000fe200078e0002 */
[--C-:B------:R-:W-:Y:S02]  /*32a0*/  IADD3 R18, R13, R14, R228.reuse ;  /* 0x0000000e0d127210 */ /* 0x100fe40007ffe0e4 */
[--C-:B------:R-:W-:Y:S01]  /*32b0*/  IADD3 R19, R15, R19, R228.reuse ;  /* 0x000000130f137210 */ /* 0x100fe20007ffe0e4 */
[----:B------:R-:W-:Y:S01]  /*32c0*/  IMAD R13, R16, c[0x0][0x2b0], RZ ;  /* 0x0000ac00100d7a24 */ /* 0x000fe200078e02ff */
[----:B------:R-:W-:Y:S01]  /*32d0*/  IADD3 R21, R21, R22, R228 ;  /* 0x0000001615157210 */ /* 0x000fe20007ffe0e4 */
[C---:B------:R-:W-:Y:S01]  /*32e0*/  IMAD R15, R17.reuse, c[0x0][0x290], RZ ;  /* 0x0000a400110f7a24 */ /* 0x040fe200078e02ff */
[----:B------:R-:W-:Y:S01]  /*32f0*/  LOP3.LUT R75, R12, 0xfffffff8, RZ, 0xc0, !PT ;  /* 0xfffffff80c4b7812 */ /* 0x000fe200078ec0ff */
[----:B------:R-:W-:Y:S01]  /*3300*/  IMAD R16, R17, c[0x0][0x280], RZ ;  /* 0x0000a00011107a24 */ /* 0x000fe200078e02ff */
[----:B------:R-:W-:Y:S01]  /*3310*/  LOP3.LUT R74, R11, 0xfffffff8, RZ, 0xc0, !PT ;  /* 0xfffffff80b4a7812 */ /* 0x000fe200078ec0ff */
[----:B------:R-:W-:Y:S01]  /*3320*/  IMAD R14, R0, c[0x0][0x2b4], R13 ;  /* 0x0000ad00000e7a24 */ /* 0x000fe200078e020d */
[----:B------:R-:W-:Y:S01]  /*3330*/  LOP3.LUT R73, R10, 0xfffffff8, RZ, 0xc0, !PT ;  /* 0xfffffff80a497812 */ /* 0x000fe200078ec0ff */
[C---:B------:R-:W-:Y:S01]  /*3340*/  IMAD R0, R128.reuse, c[0x0][0x294], R15 ;  /* 0x0000a50080007a24 */ /* 0x040fe200078e020f */
[----:B------:R-:W-:Y:S01]  /*3350*/  @P1 LOP3.LUT R217, R217, 0x8, RZ, 0xfc, !PT ;  /* 0x00000008d9d91812 */ /* 0x000fe200078efcff */
[----:B------:R-:W-:Y:S01]  /*3360*/  IMAD R13, R128, c[0x0][0x284], R16 ;  /* 0x0000a100800d7a24 */ /* 0x000fe200078e0210 */
[CC--:B------:R-:W-:Y:S01]  /*3370*/  SHF.L.U64.HI R123, R130.reuse, R124.reuse, c[0x0][0x284] ;  /* 0x0000a100827b7619 */ /* 0x0c0fe2000001027c */
[----:B------:R-:W-:Y:S01]  /*3380*/  IMAD R133, R243, 0x40, R215 ;  /* 0x00000040f3857824 */ /* 0x000fe200078e02d7 */
[----:B------:R-:W-:Y:S01]  /*3390*/  SHF.L.U64.HI R124, R131, R124, c[0x0][0x294] ;  /* 0x0000a500837c7619 */ /* 0x000fe2000001027c */
[----:B------:R-:W-:Y:S01]  /*33a0*/  IMAD.SHL.U32 R130, R130, 0x40, RZ ;  /* 0x0000004082827824 */ /* 0x000fe200078e00ff */
[----:B------:R-:W-:Y:S01]  /*33b0*/  IADD3 R113, R93, R14, RZ ;  /* 0x0000000e5d717210 */ /* 0x000fe20007ffe0ff */
[----:B------:R-:W-:Y:S01]  /*33c0*/  IMAD.SHL.U32 R131, R131, 0x40, RZ ;  /* 0x0000004083837824 */ /* 0x000fe200078e00ff */
[----:B------:R-:W-:Y:S01]  /*33d0*/  SHF.R.S32.HI R112, RZ, 0x3, R12 ;  /* 0x00000003ff707819 */ /* 0x000fe2000001140c */
[C---:B------:R-:W-:Y:S01]  /*33e0*/  IMAD R115, R23.reuse, c[0x0][0x1ec], R91 ;  /* 0x00007b0017737a24 */ /* 0x040fe200078e025b */
[----:B------:R-:W-:Y:S01]  /*33f0*/  SHF.R.S32.HI R111, RZ, 0x3, R11 ;  /* 0x00000003ff6f7819 */ /* 0x000fe2000001140b */
[----:B------:R-:W-:Y:S01]  /*3400*/  IMAD R114, R23, c[0x0][0x214], R89 ;  /* 0x0000850017727a24 */ /* 0x000fe200078e0259 */
[----:B------:R-:W-:Y:S01]  /*3410*/  SHF.R.S32.HI R110, RZ, 0x3, R10 ;  /* 0x00000003ff6e7819 */ /* 0x000fe2000001140a */
[----:B------:R-:W-:Y:S01]  /*3420*/  IMAD.IADD R72, R71, 0x1, R24 ;  /* 0x0000000147487824 */ /* 0x000fe200078e0218 */
[----:B------:R-:W-:Y:S01]  /*3430*/  IADD3 R108, R85, R0, RZ ;  /* 0x00000000556c7210 */ /* 0x000fe20007ffe0ff */
[----:B------:R-:W-:Y:S01]  /*3440*/  IMAD.IADD R109, R87, 0x1, R13 ;  /* 0x00000001576d7824 */ /* 0x000fe200078e020d */
[----:B------:R-:W-:Y:S01]  /*3450*/  SHF.R.S32.HI R101, RZ, 0x1f, R75 ;  /* 0x0000001fff657819 */ /* 0x000fe2000001144b */
[----:B------:R-:W-:Y:S01]  /*3460*/  IMAD.IADD R104, R13, 0x1, R83 ;  /* 0x000000010d687824 */ /* 0x000fe200078e0253 */
[----:B------:R-:W-:Y:S01]  /*3470*/  SHF.R.S32.HI R100, RZ, 0x1f, R74 ;  /* 0x0000001fff647819 */ /* 0x000fe2000001144a */
[----:B------:R-:W-:Y:S01]  /*3480*/  IMAD.IADD R98, R0, 0x1, R81 ;  /* 0x0000000100627824 */ /* 0x000fe200078e0251 */
[----:B------:R-:W-:Y:S01]  /*3490*/  SHF.R.S32.HI R99, RZ, 0x1f, R73 ;  /* 0x0000001fff637819 */ /* 0x000fe20000011449 */
[----:B------:R-:W-:Y:S01]  /*34a0*/  IMAD.SHL.U32 R97, R21, 0x2, RZ ;  /* 0x0000000215617824 */ /* 0x000fe200078e00ff */
[----:B------:R-:W-:Y:S01]  /*34b0*/  SHF.L.U32 R95, R18, 0x1, RZ ;  /* 0x00000001125f7819 */ /* 0x000fe200000006ff */
[----:B------:R-:W-:Y:S01]  /*34c0*/  IMAD.SHL.U32 R96, R19, 0x2, RZ ;  /* 0x0000000213607824 */ /* 0x000fe200078e00ff */
[----:B------:R-:W-:-:S02]  /*34d0*/  @P0 LOP3.LUT R217, R217, 0x10, RZ, 0xfc, !PT ;  /* 0x00000010d9d90812 */ /* 0x000fc400078efcff */
.L_x_1308:
        /* <DEDUP_REMOVED lines=108> */
.L_x_1288:
[----:B------:R-:W-:Y:S05]  /*3ba0*/  BSYNC B0 ;  /* 0x0000000000007941 */ /* 0x000fea0003800000 */
.L_x_1287:
        /* <DEDUP_REMOVED lines=96> */
.L_x_1291:
[----:B------:R-:W-:Y:S05]  /*41b0*/  BSYNC B0 ;  /* 0x0000000000007941 */ /* 0x000fea0003800000 */
.L_x_1290:
        /* <DEDUP_REMOVED lines=59> */
.L_x_1293:
[----:B------:R-:W-:Y:S05]  /*4570*/  BSYNC B0 ;  /* 0x0000000000007941 */ /* 0x000fea0003800000 */
.L_x_1292:
        /* <DEDUP_REMOVED lines=8> */
[--C-:B------:R-:W-:Y:S01]  /*4600*/  @!P0 SHF.R.U64 R6, R32, 0x10, R33.reuse ;  /* 0x0000001020068819 */ /* 0x100fe20000001221 */
[----:B------:R-:W-:Y:S01]  /*4610*/  @!P0 HADD2.F32 R4, -RZ, R40.H0_H0 ;  /* 0x20000028ff048230 */ /* 0x000fe20000004100 */
[----:B------:R-:W-:Y:S03]  /*4620*/  @!P0 SHF.R.U32.HI R12, RZ, 0x10, R33 ;  /* 0x00000010ff0c8819 */ /* 0x000fe60000011621 */
[----:B------:R-:W-:Y:S01]  /*4630*/  @!P0 HADD2.F32 R6, -RZ, R6.H0_H0 ;  /* 0x20000006ff068230 */ /* 0x000fe20000004100 */
[----:B-1----:R-:W-:Y:S05]  /*4640*/  @!P0 MOV R0, R8 ;  /* 0x0000000800008202 */ /* 0x002fea0000000f00 */
[--C-:B------:R-:W-:Y:S02]  /*4650*/  @!P0 HADD2.F32 R3, -RZ, R0.reuse.H1_H1 ;  /* 0x30000000ff038230 */ /* 0x100fe40000004100 */
[----:B------:R-:W-:Y:S03]  /*4660*/  @!P0 HADD2.F32 R0, -RZ, R0.H0_H0 ;  /* 0x20000000ff008230 */ /* 0x000fe60000004100 */
[C---:B------:R-:W-:Y:S04]  /*4670*/  @!P0 FMUL.FTZ R5, R3.reuse, R2 ;  /* 0x0000000203058220 */ /* 0x040fe80000410000 */
[C---:B------:R-:W-:Y:S01]  /*4680*/  @!P0 FFMA.FTZ R22, R0.reuse, R4, -R5 ;  /* 0x0000000400168223 */ /* 0x040fe20000010805 */
[--C-:B------:R-:W-:Y:S01]  /*4690*/  @!P0 SHF.R.U32.HI R5, RZ, 0x10, R15.reuse ;  /* 0x00000010ff058819 */ /* 0x100fe2000001160f */
[----:B------:R-:W-:Y:S01]  /*46a0*/  @!P0 FMUL.FTZ R0, R0, R2 ;  /* 0x0000000200008220 */ /* 0x000fe20000410000 */
[----:B------:R-:W-:Y:S03]  /*46b0*/  @!P0 MOV R2, R9 ;  /* 0x0000000900028202 */ /* 0x000fe60000000f00 */
[----:B------:R-:W-:Y:S01]  /*46c0*/  @!P0 FFMA.FTZ R0, R3, R4, R0 ;  /* 0x0000000403008223 */ /* 0x000fe20000010000 */
[----:B------:R-:W-:Y:S01]  /*46d0*/  @!P0 SHF.R.U64 R3, R14, 0x10, R15 ;  /* 0x000000100e038819 */ /* 0x000fe2000000120f */
[--C-:B------:R-:W-:Y:S02]  /*46e0*/  @!P0 HADD2.F32 R4, -RZ, R2.reuse.H1_H1 ;  /* 0x30000002ff048230 */ /* 0x100fe40000004100 */
[----:B------:R-:W-:Y:S02]  /*46f0*/  @!P0 HADD2.F32 R2, -RZ, R2.H0_H0 ;  /* 0x20000002ff028230 */ /* 0x000fe40000004100 */
[----:B------:R-:W-:Y:S02]  /*4700*/  @!P0 HADD2.F32 R3, -RZ, R3.H0_H0 ;  /* 0x20000003ff038230 */ /* 0x000fe40000004100 */
[----:B------:R-:W-:Y:S03]  /*4710*/  @!P0 HADD2.F32 R5, -RZ, R5.H0_H0 ;  /* 0x20000005ff058230 */ /* 0x000fe60000004100 */
[-C--:B------:R-:W-:Y:S04]  /*4720*/  @!P0 FMUL.FTZ R7, R4, R3.reuse ;  /* 0x0000000304078220 */ /* 0x080fe80000410000 */
[CC--:B------:R-:W-:Y:S01]  /*4730*/  @!P0 FFMA.FTZ R15, R2.reuse, R6.reuse, -R7 ;  /* 0x00000006020f8223 */ /* 0x0c0fe20000010807 */
[----:B------:R-:W-:Y:S01]  /*4740*/  @!P0 HADD2.F32 R7, -RZ, R40.H1_H1 ;  /* 0x30000028ff078230 */ /* 0x000fe20000004100 */
[----:B------:R-:W-:Y:S02]  /*4750*/  @!P0 FMUL.FTZ R2, R2, R3 ;  /* 0x0000000302028220 */ /* 0x000fe40000410000 */
        /* <DEDUP_REMOVED lines=8> */
[C---:B------:R-:W-:Y:S02]  /*47e0*/  @!P0 FFMA.FTZ R13, R3.reuse, R7, -R13 ;  /* 0x00000007030d8223 */ /* 0x040fe4000001080d */
[----:B------:R-:W-:Y:S01]  /*47f0*/  @!P0 FMUL.FTZ R3, R3, R4 ;  /* 0x0000000403038220 */ /* 0x000fe20000410000 */
[----:B------:R-:W-:Y:S03]  /*4800*/  @!P0 MOV R4, R11 ;  /* 0x0000000b00048202 */ /* 0x000fe60000000f00 */
[----:B------:R-:W-:Y:S01]  /*4810*/  @!P0 FFMA.FTZ R3, R6, R7, R3 ;  /* 0x0000000706038223 */ /* 0x000fe20000010003 */
[----:B------:R-:W-:Y:S02]  /*4820*/  @!P0 HADD2.F32 R7, -RZ, R12.H0_H0 ;  /* 0x2000000cff078230 */ /* 0x000fe40000004100 */
[--C-:B------:R-:W-:Y:S02]  /*4830*/  @!P0 HADD2.F32 R6, -RZ, R4.reuse.H1_H1 ;  /* 0x30000004ff068230 */ /* 0x100fe40000004100 */
[----:B------:R-:W-:Y:S01]  /*4840*/  @!P0 F2FP.PACK_AB R3, R3, R13 ;  /* 0x0000000d0303823e */ /* 0x000fe200000000ff */
[----:B------:R-:W-:Y:S02]  /*4850*/  @!P0 HADD2.F32 R4, -RZ, R4.H0_H0 ;  /* 0x20000004ff048230 */ /* 0x000fe40000004100 */
[----:B------:R-:W-:Y:S01]  /*4860*/  @!P0 FMUL.FTZ R12, R6, R5 ;  /* 0x00000005060c8220 */ /* 0x000fe20000410000 */
[----:B------:R-:W-:Y:S03]  /*4870*/  @!P0 MOV R10, R3 ;  /* 0x00000003000a8202 */ /* 0x000fe60000000f00 */
[----:B------:R-:W-:Y:S01]  /*4880*/  @!P0 FFMA.FTZ R14, R4, R7, -R12 ;  /* 0x00000007040e8223 */ /* 0x000fe2000001080c */
[----:B------:R-:W-:Y:S01]  /*4890*/  @!P0 F2FP.PACK_AB R12, R0, R22 ;  /* 0x00000016000c823e */ /* 0x000fe200000000ff */
[----:B------:R-:W-:Y:S01]  /*48a0*/  @!P0 FMUL.FTZ R4, R4, R5 ;  /* 0x0000000504048220 */ /* 0x000fe20000410000 */
[----:B------:R-:W-:Y:S02]  /*48b0*/  SHF.L.U32 R5, R224, 0x3, RZ ;  /* 0x00000003e0057819 */ /* 0x000fe400000006ff */
[----:B------:R-:W-:Y:S01]  /*48c0*/  @!P0 MOV R8, R12 ;  /* 0x0000000c00088202 */ /* 0x000fe20000000f00 */
[----:B------:R-:W-:Y:S01]  /*48d0*/  @!P0 FFMA.FTZ R4, R6, R7, R4 ;  /* 0x0000000706048223 */ /* 0x000fe20000010004 */
[----:B---3--:R-:W-:Y:S01]  /*48e0*/  MOV R7, R45 ;  /* 0x0000002d00077202 */ /* 0x008fe20000000f00 */
[----:B----4-:R-:W-:Y:S03]  /*48f0*/  IMAD.MOV.U32 R6, RZ, RZ, R44 ;  /* 0x000000ffff067224 */ /* 0x010fe600078e002c */
[----:B------:R-:W-:Y:S02]  /*4900*/  @!P0 F2FP.PACK_AB R0, R4, R14 ;  /* 0x0000000e0400823e */ /* 0x000fe400000000ff */
[C---:B------:R-:W-:Y:S02]  /*4910*/  LEA R6, P1, R5.reuse, R6, 0x1 ;  /* 0x0000000605067211 */ /* 0x040fe400078208ff */
[----:B------:R-:W-:Y:S02]  /*4920*/  @!P0 MOV R11, R0 ;  /* 0x00000000000b8202 */ /* 0x000fe40000000f00 */
[----:B------:R-:W-:Y:S05]  /*4930*/  LEA.HI.X.SX32 R7, R5, R7, 0x1, P1 ;  /* 0x0000000705077211 */ /* 0x000fea00008f0eff */
[----:B------:R1:W-:Y:S04]  /*4940*/  ST.E.128 [R6.64], R8 ;  /* 0x0000000806007985 */ /* 0x0003e8000c101d08 */
.L_x_1295:
[----:B------:R-:W-:Y:S05]  /*4950*/  BSYNC B0 ;  /* 0x0000000000007941 */ /* 0x000fea0003800000 */
.L_x_1294:
        /* <DEDUP_REMOVED lines=13> */
[----:B------:R-:W-:Y:S01]  /*4a30*/  @!P0 SHF.R.U32.HI R7, RZ, 0x10, R17 ;  /* 0x00000010ff078819 */ /* 0x000fe20000011611 */
[----:B------:R-:W-:Y:S01]  /*4a40*/  @!P0 HADD2.F32 R4, -RZ, R4.H0_H0 ;  /* 0x20000004ff048230 */ /* 0x000fe20000004100 */
[----:B------:R-:W-:Y:S03]  /*4a50*/  @!P0 SHF.R.U32.HI R15, RZ, 0x10, R35 ;  /* 0x00000010ff0f8819 */ /* 0x000fe60000011623 */
[----:B------:R-:W-:Y:S01]  /*4a60*/  @!P0 HADD2.F32 R7, -RZ, R7.H0_H0 ;  /* 0x20000007ff078230 */ /* 0x000fe20000004100 */
[----:B-1----:R-:W-:Y:S02]  /*4a70*/  @!P0 MOV R2, R8 ;  /* 0x0000000800028202 */ /* 0x002fe40000000f00 */
[----:B------:R-:W-:Y:S03]  /*4a80*/  @!P0 MOV R3, R9 ;  /* 0x0000000900038202 */ /* 0x000fe60000000f00 */
[--C-:B------:R-:W-:Y:S02]  /*4a90*/  @!P0 HADD2.F32 R6, -RZ, R2.reuse.H1_H1 ;  /* 0x30000002ff068230 */ /* 0x100fe40000004100 */
[----:B------:R-:W-:Y:S02]  /*4aa0*/  @!P0 HADD2.F32 R2, -RZ, R2.H0_H0 ;  /* 0x20000002ff028230 */ /* 0x000fe40000004100 */
[--C-:B------:R-:W-:Y:S01]  /*4ab0*/  @!P0 HADD2.F32 R13, -RZ, R3.reuse.H1_H1 ;  /* 0x30000003ff0d8230 */ /* 0x100fe20000004100 */
[-C--:B------:R-:W-:Y:S01]  /*4ac0*/  @!P0 FMUL.FTZ R14, R6, R0.reuse ;  /* 0x00000000060e8220 */ /* 0x080fe20000410000 */
[----:B------:R-:W-:Y:S01]  /*4ad0*/  @!P0 HADD2.F32 R3, -RZ, R3.H0_H0 ;  /* 0x20000003ff038230 */ /* 0x000fe20000004100 */
[C---:B------:R-:W-:Y:S02]  /*4ae0*/  @!P0 FMUL.FTZ R0, R2.reuse, R0 ;  /* 0x0000000002008220 */ /* 0x040fe40000410000 */
[----:B------:R-:W-:Y:S01]  /*4af0*/  @!P0 FFMA.FTZ R27, R2, R12, -R14 ;  /* 0x0000000c021b8223 */ /* 0x000fe2000001080e */
[----:B------:R-:W-:Y:S01]  /*4b00*/  @!P0 HADD2.F32 R14, -RZ, R5.H0_H0 ;  /* 0x20000005ff0e8230 */ /* 0x000fe20000004100 */
[----:B------:R-:W-:Y:S01]  /*4b10*/  @!P0 FMUL.FTZ R16, R13, R4 ;  /* 0x000000040d108220 */ /* 0x000fe20000410000 */
[----:B------:R-:W-:Y:S01]  /*4b20*/  @!P0 MOV R5, R10 ;  /* 0x0000000a00058202 */ /* 0x000fe20000000f00 */
[C---:B------:R-:W-:Y:S01]  /*4b30*/  @!P0 FMUL.FTZ R2, R3.reuse, R4 ;  /* 0x0000000403028220 */ /* 0x040fe20000410000 */
[----:B------:R-:W-:Y:S01]  /*4b40*/  @!P0 MOV R4, R11 ;  /* 0x0000000b00048202 */ /* 0x000fe20000000f00 */
[----:B------:R-:W-:Y:S02]  /*4b50*/  @!P0 FFMA.FTZ R0, R6, R12, R0 ;  /* 0x0000000c06008223 */ /* 0x000fe40000010000 */
[-C--:B------:R-:W-:Y:S01]  /*4b60*/  @!P0 FFMA.FTZ R17, R3, R14.reuse, -R16 ;  /* 0x0000000e03118223 */ /* 0x080fe20000010810 */
[--C-:B------:R-:W-:Y:S01]  /*4b70*/  @!P0 HADD2.F32 R12, -RZ, R5.reuse.H1_H1 ;  /* 0x30000005ff0c8230 */ /* 0x100fe20000004100 */
[----:B------:R-:W-:Y:S01]  /*4b80*/  @!P0 FFMA.FTZ R2, R13, R14, R2 ;  /* 0x0000000e0d028223 */ /* 0x000fe20000010002 */
[----:B------:R-:W-:Y:S02]  /*4b90*/  @!P0 HADD2.F32 R3, -RZ, R24.H1_H1 ;  /* 0x30000018ff038230 */ /* 0x000fe40000004100 */
[----:B------:R-:W-:Y:S02]  /*4ba0*/  @!P0 HADD2.F32 R6, -RZ, R5.H0_H0 ;  /* 0x20000005ff068230 */ /* 0x000fe40000004100 */
[----:B------:R-:W-:Y:S01]  /*4bb0*/  @!P0 F2FP.PACK_AB R2, R2, R17 ;  /* 0x000000110202823e */ /* 0x000fe200000000ff */
[-C--:B------:R-:W-:Y:S01]  /*4bc0*/  @!P0 FMUL.FTZ R16, R12, R3.reuse ;  /* 0x000000030c108220 */ /* 0x080fe20000410000 */
[----:B------:R-:W-:Y:S01]  /*4bd0*/  @!P0 HADD2.F32 R13, -RZ, R41.H1_H1 ;  /* 0x30000029ff0d8230 */ /* 0x000fe20000004100 */
[C---:B------:R-:W-:Y:S01]  /*4be0*/  @!P0 FMUL.FTZ R3, R6.reuse, R3 ;  /* 0x0000000306038220 */ /* 0x040fe20000410000 */
[----:B------:R-:W-:Y:S01]  /*4bf0*/  @!P0 MOV R9, R2 ;  /* 0x0000000200098202 */ /* 0x000fe20000000f00 */
[--C-:B------:R-:W-:Y:S02]  /*4c00*/  @!P0 HADD2.F32 R5, -RZ, R4.reuse.H0_H0 ;  /* 0x20000004ff058230 */ /* 0x100fe40000004100 */
[----:B------:R-:W-:Y:S01]  /*4c10*/  @!P0 HADD2.F32 R14, -RZ, R4.H1_H1 ;  /* 0x30000004ff0e8230 */ /* 0x000fe20000004100 */
[----:B------:R-:W-:Y:S01]  /*4c20*/  @!P0 FFMA.FTZ R16, R6, R13, -R16 ;  /* 0x0000000d06108223 */ /* 0x000fe20000010810 */
[----:B------:R-:W-:Y:S01]  /*4c30*/  @!P0 HADD2.F32 R6, -RZ, R15.H0_H0 ;  /* 0x2000000fff068230 */ /* 0x000fe20000004100 */
        /* <DEDUP_REMOVED lines=12> */
.L_x_1297:
[----:B------:R-:W-:Y:S05]  /*4d00*/  BSYNC B0 ;  /* 0x0000000000007941 */ /* 0x000fea0003800000 */
.L_x_1296:
        /* <DEDUP_REMOVED lines=58> */
.L_x_1299:
[----:B------:R-:W-:Y:S05]  /*50b0*/  BSYNC B0 ;  /* 0x0000000000007941 */ /* 0x000fea0003800000 */
.L_x_1298:
        /* <DEDUP_REMOVED lines=58> */
.L_x_1286:
        /* <DEDUP_REMOVED lines=47> */
.L_x_1301:
[----:B------:R-:W-:Y:S05]  /*5750*/  BSYNC B0 ;  /* 0x0000000000007941 */ /* 0x000fea0003800000 */
.L_x_1300:
        /* <DEDUP_REMOVED lines=159> */
.L_x_1303:
[----:B------:R-:W-:Y:S05]  /*6150*/  BSYNC B0 ;  /* 0x0000000000007941 */ /* 0x000fea0003800000 */
.L_x_1302:
        /* <DEDUP_REMOVED lines=123> */
.L_x_1305:
[----:B------:R-:W-:Y:S05]  /*6910*/  BSYNC B0 ;  /* 0x0000000000007941 */ /* 0x000fea0003800000 */
.L_x_1304:
        /* <DEDUP_REMOVED lines=20> */
[--C-:B------:R-:W-:Y:S02]  /*6a60*/  @!P0 SHF.R.U32.HI R16, RZ, 0x10, R45.reuse ;  /* 0x00000010ff108819 */ /* 0x100fe4000001162d */
[----:B------:R-:W-:Y:S01]  /*6a70*/  IADD3 R0, R2, R0, R228 ;  /* 0x0000000002007210 */ /* 0x000fe20007ffe0e4 */
[----:B------:R-:W-:Y:S01]  /*6a80*/  @!P0 HADD2.F32 R2, -RZ, R25.H0_H0 ;  /* 0x20000019ff028230 */ /* 0x000fe20000004100 */
[----:B------:R-:W-:Y:S01]  /*6a90*/  @!P0 SHF.R.U64 R18, R44, 0x10, R45 ;  /* 0x000000102c128819 */ /* 0x000fe2000000122d */
[----:B------:R-:W-:Y:S01]  /*6aa0*/  @!P0 HADD2.F32 R16, -RZ, R16.H0_H0 ;  /* 0x20000010ff108230 */ /* 0x000fe20000004100 */
[----:B------:R-:W-:Y:S01]  /*6ab0*/  @!P0 SHF.R.U64 R7, R20, 0x10, R21 ;  /* 0x0000001014078819 */ /* 0x000fe20000001215 */
[----:B------:R-:W-:Y:S01]  /*6ac0*/  IMAD.SHL.U32 R0, R0, 0x2, RZ ;  /* 0x0000000200007824 */ /* 0x000fe200078e00ff */
[----:B-1----:R-:W-:Y:S02]  /*6ad0*/  @!P0 MOV R5, R12 ;  /* 0x0000000c00058202 */ /* 0x002fe40000000f00 */
[--C-:B------:R-:W-:Y:S02]  /*6ae0*/  @!P0 SHF.R.U32.HI R20, RZ, 0x10, R47.reuse ;  /* 0x00000010ff148819 */ /* 0x100fe4000001162f */
[----:B------:R1:W2:Y:S01]  /*6af0*/  LDS.128 R28, [R0+0x6100] ;  /* 0x00610000001c7984 */ /* 0x0002a20000000c00 */
[----:B------:R-:W-:Y:S01]  /*6b00*/  @!P0 HADD2.F32 R3, -RZ, R5.H0_H0 ;  /* 0x20000005ff038230 */ /* 0x000fe20000004100 */
[----:B------:R-:W-:Y:S01]  /*6b10*/  @!P0 SHF.R.U64 R24, R46, 0x10, R47 ;  /* 0x000000102e188819 */ /* 0x000fe2000000122f */
[----:B------:R-:W-:Y:S03]  /*6b20*/  @!P0 HADD2.F32 R20, -RZ, R20.H0_H0 ;  /* 0x20000014ff148230 */ /* 0x000fe60000004100 */
        /* <DEDUP_REMOVED lines=20> */
[----:B------:R-:W-:Y:S01]  /*6c70*/  @!P0 FMUL.FTZ R4, R11, R8 ;  /* 0x000000080b048220 */ /* 0x000fe20000410000 */
[----:B------:R-:W-:Y:S03]  /*6c80*/  @!P0 MOV R19, R31 ;  /* 0x0000001f00138202 */ /* 0x000fe60000000f00 */
[C---:B------:R-:W-:Y:S02]  /*6c90*/  @!P0 FFMA.FTZ R17, R2.reuse, R16, -R4 ;  /* 0x0000001002118223 */ /* 0x040fe40000010804 */
[----:B------:R-:W-:Y:S01]  /*6ca0*/  @!P0 FMUL.FTZ R4, R2, R8 ;  /* 0x0000000802048220 */ /* 0x000fe20000410000 */
[----:B------:R-:W-:Y:S02]  /*6cb0*/  @!P0 HADD2.F32 R8, -RZ, R18.H0_H0 ;  /* 0x20000012ff088230 */ /* 0x000fe40000004100 */
[----:B------:R-:W-:Y:S01]  /*6cc0*/  @!P0 HADD2.F32 R2, -RZ, R5.H1_H1 ;  /* 0x30000005ff028230 */ /* 0x000fe20000004100 */
[----:B------:R-:W-:Y:S01]  /*6cd0*/  @!P0 FMUL.FTZ R5, R7, R6 ;  /* 0x0000000607058220 */ /* 0x000fe20000410000 */
[----:B------:R-:W-:Y:S01]  /*6ce0*/  @!P0 F2FP.PACK_AB R32, R17, R25 ;  /* 0x000000191120823e */ /* 0x000fe200000000ff */
[--C-:B------:R-:W-:Y:S02]  /*6cf0*/  @!P0 HADD2.F32 R17, -RZ, R19.reuse.H0_H0 ;  /* 0x20000013ff118230 */ /* 0x100fe40000004100 */
[C---:B------:R-:W-:Y:S01]  /*6d00*/  @!P0 FFMA.FTZ R18, R2.reuse, R8, -R5 ;  /* 0x0000000802128223 */ /* 0x040fe20000010805 */
[----:B------:R-:W-:Y:S01]  /*6d10*/  @!P0 HADD2.F32 R5, -RZ, R26.H0_H0 ;  /* 0x2000001aff058230 */ /* 0x000fe20000004100 */
[----:B------:R-:W-:Y:S01]  /*6d20*/  @!P0 FMUL.FTZ R2, R2, R6 ;  /* 0x0000000602028220 */ /* 0x000fe20000410000 */
[----:B------:R-:W-:Y:S01]  /*6d30*/  @!P0 HADD2.F32 R19, -RZ, R19.H1_H1 ;  /* 0x30000013ff138230 */ /* 0x000fe20000004100 */
        /* <DEDUP_REMOVED lines=10> */
[----:B------:R-:W-:Y:S01]  /*6de0*/  @!P0 HADD2.F32 R18, -RZ, R51.H1_H1 ;  /* 0x30000033ff128230 */ /* 0x000fe20000004100 */
[----:B------:R-:W-:Y:S01]  /*6df0*/  @!P0 SHF.R.U64 R11, R22, 0x10, R23 ;  /* 0x00000010160b8819 */ /* 0x000fe20000001217 */
[C---:B------:R-:W-:Y:S01]  /*6e00*/  @!P0 FMUL.FTZ R16, R7.reuse, R5 ;  /* 0x0000000507108220 */ /* 0x040fe20000410000 */
[----:B------:R-:W-:Y:S01]  /*6e10*/  @!P0 HADD2.F32 R6, -RZ, R9.H0_H0 ;  /* 0x20000009ff068230 */ /* 0x000fe20000004100 */
[----:B------:R-:W-:Y:S04]  /*6e20*/  @!P0 F2FP.PACK_AB R3, R4, R3 ;  /* 0x000000030403823e */ /* 0x000fe800000000ff */
[C---:B------:R-:W-:Y:S02]  /*6e30*/  @!P0 FMUL.FTZ R5, R6.reuse, R5 ;  /* 0x0000000506058220 */ /* 0x040fe40000410000 */
[-C--:B------:R-:W-:Y:S01]  /*6e40*/  @!P0 FFMA.FTZ R33, R6, R8.reuse, -R16 ;  /* 0x0000000806218223 */ /* 0x080fe20000010810 */
[----:B------:R-:W-:Y:S01]  /*6e50*/  @!P0 HADD2.F32 R16, -RZ, R10.H0_H0 ;  /* 0x2000000aff108230 */ /* 0x000fe20000004100 */
[----:B------:R-:W-:Y:S01]  /*6e60*/  @!P0 FFMA.FTZ R5, R7, R8, R5 ;  /* 0x0000000807058223 */ /* 0x000fe20000010005 */
[----:B------:R-:W-:Y:S01]  /*6e70*/  @!P0 HADD2.F32 R7, -RZ, R26.H1_H1 ;  /* 0x3000001aff078230 */ /* 0x000fe20000004100 */
[----:B------:R-:W-:Y:S01]  /*6e80*/  @!P0 IMAD.MOV.U32 R8, RZ, RZ, R15 ;  /* 0x000000ffff088224 */ /* 0x000fe200078e000f */
[----:B------:R-:W-:Y:S01]  /*6e90*/  @!P0 HADD2.F32 R10, -RZ, R11.H0_H0 ;  /* 0x2000000bff0a8230 */ /* 0x000fe20000004100 */
[----:B------:R-:W-:Y:S01]  /*6ea0*/  @!P0 IMAD.MOV.U32 R29, RZ, RZ, R3 ;  /* 0x000000ffff1d8224 */ /* 0x000fe200078e0003 */
[----:B------:R-:W-:Y:S01]  /*6eb0*/  @!P0 HADD2.F32 R11, -RZ, R21.H1_H1 ;  /* 0x30000015ff0b8230 */ /* 0x000fe20000004100 */
[-C--:B------:R-:W-:Y:S01]  /*6ec0*/  @!P0 FMUL.FTZ R22, R17, R7.reuse ;  /* 0x0000000711168220 */ /* 0x080fe20000410000 */
[--C-:B------:R-:W-:Y:S05]  /*6ed0*/  @!P0 HADD2.F32 R6, -RZ, R8.reuse.H0_H0 ;  /* 0x20000008ff068230 */ /* 0x100fea0000004100 */
[C---:B------:R-:W-:Y:S01]  /*6ee0*/  @!P0 FFMA.FTZ R26, R6.reuse, R18, -R22 ;  /* 0x00000012061a8223 */ /* 0x040fe20000010816 */
[----:B----4-:R-:W-:Y:S01]  /*6ef0*/  LEA R22, P1, R73, R52, 0x1 ;  /* 0x0000003449167211 */ /* 0x010fe200078208ff */
[----:B------:R-:W-:Y:S01]  /*6f00*/  @!P0 FMUL.FTZ R7, R6, R7 ;  /* 0x0000000706078220 */ /* 0x000fe20000410000 */
[----:B------:R-:W-:Y:S01]  /*6f10*/  @!P0 HADD2.F32 R6, -RZ, R8.H1_H1 ;  /* 0x30000008ff068230 */ /* 0x000fe20000004100 */
[----:B------:R-:W-:Y:S01]  /*6f20*/  @!P0 FMUL.FTZ R8, R19, R16 ;  /* 0x0000001013088220 */ /* 0x000fe20000410000 */
[----:B---3--:R-:W-:Y:S03]  /*6f30*/  LEA.HI.X R23, R73, R53, R99, 0x1, P1 ;  /* 0x0000003549177211 */ /* 0x008fe600008f0c63 */
[C---:B------:R-:W-:Y:S02]  /*6f40*/  @!P0 FFMA.FTZ R21, R6.reuse, R20, -R8 ;  /* 0x0000001406158223 */ /* 0x040fe40000010808 */
[----:B------:R-:W-:Y:S01]  /*6f50*/  @!P0 FMUL.FTZ R8, R6, R16 ;  /* 0x0000001006088220 */ /* 0x000fe20000410000 */
[----:B------:R-:W-:Y:S02]  /*6f60*/  @!P0 HADD2.F32 R16, -RZ, R24.H0_H0 ;  /* 0x20000018ff108230 */ /* 0x000fe40000004100 */
        /* <DEDUP_REMOVED lines=25> */
.L_x_1285:
        /* <DEDUP_REMOVED lines=39> */
.L_x_1289:
[----:B------:R-:W-:Y:S05]  /*7370*/  BSYNC B1 ;  /* 0x0000000000017941 */ /* 0x000fea0003800000 */
.L_x_1284:
        /* <DEDUP_REMOVED lines=56> */
[CC--:B--2---:R-:W-:Y:S04]  /*7700*/  @!P1 LEA R4, P0, R102.reuse, R2.reuse, 0x1 ;  /* 0x0000000266049211 */ /* 0x0c4fe800078008ff */
[-C--:B---3--:R-:W-:Y:S02]  /*7710*/  @!P1 LEA.HI.X R5, R102, R3.reuse, R103, 0x1, P0 ;  /* 0x0000000366059211 */ /* 0x088fe400000f0c67 */
[CC--:B------:R-:W-:Y:S04]  /*7720*/  @!P3 LEA R8, P0, R213.reuse, R2.reuse, 0x1 ;  /* 0x00000002d508b211 */ /* 0x0c0fe800078008ff */
[-C--:B------:R-:W-:Y:S02]  /*7730*/  @!P3 LEA.HI.X R9, R213, R3.reuse, R235, 0x1, P0 ;  /* 0x00000003d509b211 */ /* 0x080fe400000f0ceb */
[CC--:B-1----:R-:W-:Y:S04]  /*7740*/  @!P2 LEA R6, P0, R212.reuse, R2.reuse, 0x1 ;  /* 0x00000002d406a211 */ /* 0x0c2fe800078008ff */
        /* <DEDUP_REMOVED lines=23> */
.L_x_1307:
[----:B------:R-:W-:Y:S05]  /*78c0*/  BSYNC B0 ;  /* 0x0000000000007941 */ /* 0x000fea0003800000 */
.L_x_1306:
        /* <DEDUP_REMOVED lines=26> */
.L_x_1283:
[----:B------:R-:W-:Y:S01]  /*7a70*/  IMAD.MOV.U32 R0, RZ, RZ, c[0x0][0x2c4] ;  /* 0x0000b100ff007624 */ /* 0x000fe200078e00ff */
[----:B------:R-:W-:Y:S04]  /*7a80*/  BSSY B0, `(.L_x_1309) ;  /* 0x0000029000007945 */ /* 0x000fe80003800000 */
[----:B------:R-:W-:-:S02]  /*7a90*/  ISETP.NE.AND P3, PT, R0, 0x1, PT ;  /* 0x000000010000780c */ /* 0x000fc40003f65270 */
[----:B------:R-:W-:-:S11]  /*7aa0*/  IADD3 R0, R239, 0x7f, RZ ;  /* 0x0000007fef007810 */ /* 0x000fd60007ffe0ff */
[----:B-1----:R-:W-:-:S05]  /*7ab0*/  @P3 IMAD.HI.U32 R2, R0, c[0x0][0x2c8], RZ ;  /* 0x0000b20000023a27 */ /* 0x002fca00078e00ff */
[----:B------:R-:W-:-:S05]  /*7ac0*/  @P3 SHF.R.U32.HI R0, RZ, c[0x0][0x2cc], R2 ;  /* 0x0000b300ff003a19 */ /* 0x000fca0000011602 */
[----:B------:R-:W-:-:S05]  /*7ad0*/  IMAD.IADD R0, R122, 0x1, R0 ;  /* 0x000000017a007824 */ /* 0x000fca00078e0200 */
[----:B------:R-:W-:-:S04]  /*7ae0*/  SHF.R.S32.HI R2, RZ, 0x1f, R0 ;  /* 0x0000001fff027819 */ /* 0x000fc80000011400 */
[----:B------:R-:W-:-:S04]  /*7af0*/  LEA.HI R0, R2, R0, RZ, 0x6 ;  /* 0x0000000002007211 */ /* 0x000fc800078f30ff */
[----:B------:R-:W-:-:S04]  /*7b00*/  SHF.R.S32.HI R0, RZ, 0x6, R0 ;  /* 0x00000006ff007819 */ /* 0x000fc80000011400 */
[----:B------:R-:W-:Y:S01]  /*7b10*/  IMNMX R6, R121, R0, PT ;  /* 0x0000000079067217 */ /* 0x000fe20003800200 */
[----:B------:R-:W-:-:S03]  /*7b20*/  IMAD.MOV.U32 R0, RZ, RZ, RZ ;  /* 0x000000ffff007224 */ /* 0x000fc600078e00ff */
[----:B------:R-:W-:-:S13]  /*7b30*/  ISETP.GE.AND P0, PT, R6, 0x1, PT ;  /* 0x000000010600780c */ /* 0x000fda0003f06270 */
        /* <DEDUP_REMOVED lines=29> */
.L_x_1310:
[----:B------:R-:W-:Y:S05]  /*7d10*/  BSYNC B0 ;  /* 0x0000000000007941 */ /* 0x000fea0003800000 */
.L_x_1309:
[----:B------:R-:W2:Y:S01]  /*7d20*/  LDL R2, [R1] ;  /* 0x0000000001027983 */ /* 0x000ea20000100800 */
[----:B------:R-:W-:Y:S01]  /*7d30*/  MOV R18, RZ ;  /* 0x000000ff00127202 */ /* 0x000fe20000000f00 */
[----:B------:R-:W-:Y:S01]  /*7d40*/  IMAD.MOV.U32 R15, RZ, RZ, RZ ;  /* 0x000000ffff0f7224 */ /* 0x000fe200078e00ff */
        /* <DEDUP_REMOVED lines=48> */
[----:B--2---:R-:W-:-:S04]  /*8050*/  IMAD R214, R2, R0, RZ ;  /* 0x0000000002d67224 */ /* 0x004fc800078e02ff */
[--C-:B------:R-:W-:Y:S01]  /*8060*/  IMAD.IADD R2, R214, 0x1, R0.reuse ;  /* 0x00000001d6027824 */ /* 0x100fe200078e0200 */
[----:B------:R-:W-:-:S04]  /*8070*/  PRMT R0, RZ, 0x7610, R0 ;  /* 0x00007610ff007816 */ /* 0x000fc80000000000 */
[----:B------:R-:W-:-:S04]  /*8080*/  IMNMX R194, R6, R2, PT ;  /* 0x0000000206c27217 */ /* 0x000fc80003800200 */
[----:B------:R-:W-:-:S13]  /*8090*/  ISETP.GT.AND P0, PT, R194, R214, PT ;  /* 0x000000d6c200720c */ /* 0x000fda0003f04270 */
        /* <DEDUP_REMOVED lines=8> */
[----:B------:R-:W-:Y:S01]  /*8120*/  ISETP.NE.U32.AND P0, PT, RZ, c[0x0][0x348], PT ;  /* 0x0000d200ff007a0c */ /* 0x000fe20003f05070 */
[----:B------:R-:W2:Y:S01]  /*8130*/  S2R R9, SR_TID.X ;  /* 0x0000000000097919 */ /* 0x000ea20000002100 */
[----:B------:R-:W-:Y:S01]  /*8140*/  LOP3.LUT R85, R246, 0xffff, RZ, 0xc0, !PT ;  /* 0x0000fffff6557812 */ /* 0x000fe200078ec0ff */
[----:B------:R-:W-:Y:S01]  /*8150*/  IMAD R0, R0, c[0x0][0x178], RZ ;  /* 0x00005e0000007a24 */ /* 0x000fe200078e02ff */
[----:B------:R-:W-:Y:S01]  /*8160*/  ISETP.NE.AND.EX P0, PT, RZ, c[0x0][0x34c], PT, P0 ;  /* 0x0000d300ff007a0c */ /* 0x000fe20003f05300 */
[----:B------:R-:W-:Y:S01]  /*8170*/  @P3 IMAD.HI.U32 R7, R4, c[0x0][0x2c8], RZ ;  /* 0x0000b20004073a27 */ /* 0x000fe200078e00ff */
[----:B------:R-:W-:Y:S02]  /*8180*/  ISETP.GE.AND P5, PT, R202, c[0x0][0x198], PT ;  /* 0x00006600ca007a0c */ /* 0x000fe40003fa6270 */
[----:B------:R-:W-:Y:S01]  /*8190*/  SEL R6, R252, RZ, !P0 ;  /* 0x000000fffc067207 */ /* 0x000fe20004000000 */
[----:B------:R-:W-:Y:S01]  /*81a0*/  IMAD R0, R129, c[0x0][0x17c], R0 ;  /* 0x00005f0081007a24 */ /* 0x000fe200078e0200 */
[----:B------:R-:W-:-:S02]  /*81b0*/  SEL R5, R251, RZ, !P0 ;  /* 0x000000fffb057207 */ /* 0x000fc40004000000 */
[----:B------:R-:W-:Y:S01]  /*81c0*/  ISETP.GE.AND P4, PT, R205, c[0x0][0x198], PT ;  /* 0x00006600cd007a0c */ /* 0x000fe20003f86270 */
[----:B------:R-:W-:Y:S01]  /*81d0*/  IMAD R6, R6, c[0x0][0x1c0], RZ ;  /* 0x0000700006067a24 */ /* 0x000fe200078e02ff */
[----:B------:R-:W-:-:S03]  /*81e0*/  IADD3 R95, R194, -0x1, RZ ;  /* 0xffffffffc25f7810 */ /* 0x000fc60007ffe0ff */
[----:B------:R-:W-:Y:S02]  /*81f0*/  IMAD R6, R5, c[0x0][0x1c4], R6 ;  /* 0x0000710005067a24 */ /* 0x000fe400078e0206 */
[----:B-1----:R-:W-:Y:S01]  /*8200*/  IMAD.WIDE.U32 R2, R129, c[0x0][0x178], RZ ;  /* 0x00005e0081027a25 */ /* 0x002fe200078e00ff */
[----:B--2---:R-:W-:-:S03]  /*8210*/  SHF.R.S32.HI R8, RZ, 0x1f, R9 ;  /* 0x0000001fff087819 */ /* 0x004fc60000011409 */
[----:B------:R-:W-:Y:S02]  /*8220*/  IMAD.IADD R3, R3, 0x1, R0 ;  /* 0x0000000103037824 */ /* 0x000fe400078e0200 */
[----:B------:R-:W-:Y:S01]  /*8230*/  IMAD.MOV.U32 R0, RZ, RZ, R4 ;  /* 0x000000ffff007224 */ /* 0x000fe200078e0004 */
[----:B------:R-:W-:Y:S01]  /*8240*/  @P3 SHF.R.U32.HI R0, RZ, c[0x0][0x2cc], R7 ;  /* 0x0000b300ff003a19 */ /* 0x000fe20000011607 */
[C---:B------:R-:W-:Y:S01]  /*8250*/  IMAD.WIDE.U32 R2, R85.reuse, c[0x0][0x1b8], R2 ;  /* 0x00006e0055027a25 */ /* 0x040fe200078e0002 */
[----:B------:R-:W-:Y:S02]  /*8260*/  LEA.HI R8, R8, R9, RZ, 0x3 ;  /* 0x0000000908087211 */ /* 0x000fe400078f18ff */
[----:B------:R-:W-:Y:S01]  /*8270*/  SHF.R.S32.HI R7, RZ, 0x1f, R0 ;  /* 0x0000001fff077819 */ /* 0x000fe20000011400 */
[----:B------:R-:W-:Y:S01]  /*8280*/  IMAD R3, R85, c[0x0][0x1bc], R3 ;  /* 0x00006f0055037a24 */ /* 0x000fe200078e0203 */
[----:B------:R-:W-:Y:S02]  /*8290*/  SHF.R.S32.HI R8, RZ, 0x3, R8 ;  /* 0x00000003ff087819 */ /* 0x000fe40000011408 */
[----:B------:R-:W-:Y:S01]  /*82a0*/  ISETP.GE.AND P3, PT, R206, c[0x0][0x198], PT ;  /* 0x00006600ce007a0c */ /* 0x000fe20003f66270 */
[----:B------:R-:W-:Y:S01]  /*82b0*/  IMAD.WIDE.U32 R2, R5, c[0x0][0x1c0], R2 ;  /* 0x0000700005027a25 */ /* 0x000fe200078e0002 */
[----:B------:R-:W-:-:S03]  /*82c0*/  IADD3 R5, -R0, RZ, RZ ;  /* 0x000000ff00057210 */ /* 0x000fc60007ffe1ff */
[----:B------:R-:W-:Y:S02]  /*82d0*/  IMAD.IADD R3, R3, 0x1, R6 ;  /* 0x0000000103037824 */ /* 0x000fe400078e0206 */
        /* <DEDUP_REMOVED lines=10> */
[----:B------:R-:W-:-:S03]  /*8380*/  IMAD.IADD R4, R8, 0x1, R239 ;  /* 0x0000000108047824 */ /* 0x000fc600078e02ef */
[----:B------:R-:W-:-:S04]  /*8390*/  IADD3 R0, R3, R0, RZ ;  /* 0x0000000003007210 */ /* 0x000fc80007ffe0ff */
[----:B------:R-:W-:Y:S02]  /*83a0*/  LEA.HI.X R5, R2, c[0x0][0x164], R0, 0x1, P0 ;  /* 0x0000590002057a11 */ /* 0x000fe400000f0c00 */
[----:B------:R-:W-:Y:S01]  /*83b0*/  @!P1 MOV R12, R251 ;  /* 0x000000fb000c9202 */ /* 0x000fe20000000f00 */
[----:B------:R-:W-:Y:S05]  /*83c0*/  BRA.DIV ~URZ, `(.L_x_1312) ;  /* 0x00015e927f007947 */ /* 0x000fea000b800000 */
[----:B------:R1:W2:Y:S02]  /*83d0*/  SHFL.IDX PT, R6, R5, RZ, 0x181f ;  /* 0x00181fff05067589 */ /* 0x0002a400000e0000 */
.L_x_1461:
[----:B------:R-:W-:Y:S05]  /*83e0*/  BRA.DIV ~URZ, `(.L_x_1313) ;  /* 0x00015ee27f007947 */ /* 0x000fea000b800000 */
[----:B------:R3:W4:Y:S02]  /*83f0*/  SHFL.IDX PT, R0, R7, RZ, 0x181f ;  /* 0x00181fff07007589 */ /* 0x00072400000e0000 */
.L_x_1462:
        /* <DEDUP_REMOVED lines=16> */
.L_x_1315:
[----:B------:R-:W-:Y:S05]  /*8500*/  BSYNC B0 ;  /* 0x0000000000007941 */ /* 0x000fea0003800000 */
.L_x_1314:
[----:B------:R-:W-:Y:S05]  /*8510*/  BRA.DIV ~URZ, `(.L_x_1316) ;  /* 0x00015e127f007947 */ /* 0x000fea000b800000 */
[----:B--2---:R2:W1:Y:S04]  /*8520*/  SHFL.IDX PT, R6, R5, 0x1, 0x181f ;  /* 0x00381f0005067f89 */ /* 0x00446800000e0000 */
[----:B----4-:R2:W4:Y:S02]  /*8530*/  SHFL.IDX PT, R0, R7, 0x1, 0x181f ;  /* 0x00381f0007007f89 */ /* 0x01052400000e0000 */
.L_x_1463:
        /* <DEDUP_REMOVED lines=16> */
.L_x_1318:
[----:B------:R-:W-:Y:S05]  /*8640*/  BSYNC B0 ;  /* 0x0000000000007941 */ /* 0x000fea0003800000 */
.L_x_1317:
[----:B------:R-:W-:Y:S05]  /*8650*/  BRA.DIV ~URZ, `(.L_x_1319) ;  /* 0x00015d927f007947 */ /* 0x000fea000b800000 */
[----:B-1----:R1:W2:Y:S02]  /*8660*/  SHFL.IDX PT, R6, R5, 0x2, 0x181f ;  /* 0x00581f0005067f89 */ /* 0x0022a400000e0000 */
.L_x_1464:
[----:B------:R-:W-:Y:S05]  /*8670*/  BRA.DIV ~URZ, `(.L_x_1320) ;  /* 0x00015de27f007947 */ /* 0x000fea000b800000 */
[----:B----4-:R4:W1:Y:S02]  /*8680*/  SHFL.IDX PT, R0, R7, 0x2, 0x181f ;  /* 0x00581f0007007f89 */ /* 0x01086400000e0000 */
.L_x_1465:
        /* <DEDUP_REMOVED lines=16> */
.L_x_1322:
[----:B------:R-:W-:Y:S05]  /*8790*/  BSYNC B0 ;  /* 0x0000000000007941 */ /* 0x000fea0003800000 */
.L_x_1321:
[----:B------:R-:W-:Y:S05]  /*87a0*/  BRA.DIV ~URZ, `(.L_x_1323) ;  /* 0x00015d127f007947 */ /* 0x000fea000b800000 */
[----:B-12---:R-:W1:Y:S04]  /*87b0*/  SHFL.IDX PT, R5, R5, 0x3, 0x181f ;  /* 0x00781f0005057f89 */ /* 0x006e6800000e0000 */
[----:B------:R2:W3:Y:S02]  /*87c0*/  SHFL.IDX PT, R0, R7, 0x3, 0x181f ;  /* 0x00781f0007007f89 */ /* 0x0004e400000e0000 */
.L_x_1466:
[----:B------:R-:W-:Y:S01]  /*87d0*/  IADD3 R2, R4, 0x60, RZ ;  /* 0x0000006004027810 */ /* 0x000fe20007ffe0ff */
[----:B-----5:R-:W-:-:S03]  /*87e0*/  IMAD.WIDE.U32 R232, R12, c[0x0][0x2b0], RZ ;  /* 0x0000ac000ce87a25 */ /* 0x020fc600078e00ff */
[----:B------:R-:W-:-:S13]  /*87f0*/  ISETP.GE.AND P0, PT, R2, R36, PT ;  /* 0x000000240200720c */ /* 0x000fda0003f06270 */
[CC--:B---3--:R-:W-:Y:S02]  /*8800*/  @!P0 LEA R8, P1, R202.reuse, R0.reuse, 0x1 ;  /* 0x00000000ca088211 */ /* 0x0c8fe400078208ff */
[CC--:B------:R-:W-:Y:S02]  /*8810*/  @!P0 LEA R6, P2, R205.reuse, R0.reuse, 0x1 ;  /* 0x00000000cd068211 */ /* 0x0c0fe400078408ff */
[-C--:B-1----:R-:W-:Y:S02]  /*8820*/  @!P0 LEA.HI.X R9, R202, R5.reuse, R203, 0x1, P1 ;  /* 0x00000005ca098211 */ /* 0x082fe400008f0ccb */
[----:B------:R-:W-:Y:S02]  /*8830*/  @!P0 LEA R2, P1, R206, R0, 0x1 ;  /* 0x00000000ce028211 */ /* 0x000fe400078208ff */
[----:B------:R-:W-:Y:S01]  /*8840*/  SHF.R.S32.HI R0, RZ, 0x1f, R12 ;  /* 0x0000001fff007819 */ /* 0x000fe2000001140c */
[----:B------:R-:W-:Y:S01]  /*8850*/  @!PT LDS RZ, [RZ] ;  /* 0x00000000fffff984 */ /* 0x000fe20000000800 */
[----:B------:R-:W-:Y:S01]  /*8860*/  @!PT LDS RZ, [RZ] ;  /* 0x00000000fffff984 */ /* 0x000fe20000000800 */
[----:B------:R-:W-:Y:S01]  /*8870*/  @!PT LDS RZ, [RZ] ;  /* 0x00000000fffff984 */ /* 0x000fe20000000800 */
[----:B------:R1:W-:Y:S01]  /*8880*/  @!P0 LDGSTS.E.BYPASS.LTC128B.128 [R193+0xf100], [R8.64], !P5 ;  /* 0x0f10000008c18fae */ /* 0x0003e2000e901d48 */
[----:B--2-4-:R-:W-:-:S02]  /*8890*/  @!P0 LEA.HI.X R7, R205, R5, R219, 0x1, P2 ;  /* 0x00000005cd078211 */ /* 0x014fc400010f0cdb */
        /* <DEDUP_REMOVED lines=10> */
[----:B-1----:R-:W-:Y:S01]  /*8940*/  IMAD R2, R95, 0x40, R220 ;  /* 0x000000405f027824 */ /* 0x002fe200078e02dc */
[----:B------:R-:W-:Y:S01]  /*8950*/  LOP3.LUT R217, R217, 0xfffffffd, RZ, 0xc0, !PT ;  /* 0xfffffffdd9d97812 */ /* 0x000fe200078ec0ff */
[----:B------:R-:W-:Y:S01]  /*8960*/  IMAD.MOV.U32 R195, RZ, RZ, RZ ;  /* 0x000000ffffc37224 */ /* 0x000fe200078e00ff */
[----:B------:R-:W-:-:S02]  /*8970*/  ISETP.NE.AND P1, PT, R99, 0x1, PT ;  /* 0x000000016300780c */ /* 0x000fc40003f25270 */
[C---:B------:R-:W-:Y:S01]  /*8980*/  ISETP.GE.AND P0, PT, R2.reuse, R240, PT ;  /* 0x000000f00200720c */ /* 0x040fe20003f06270 */
[----:B------:R-:W-:-:S03]  /*8990*/  IMAD.IADD R2, R2, 0x1, R238 ;  /* 0x0000000102027824 */ /* 0x000fc600078e02ee */
[----:B------:R-:W-:Y:S01]  /*89a0*/  ISETP.GT.OR P0, PT, R220, 0x3f, P0 ;  /* 0x0000003fdc00780c */ /* 0x000fe20000704670 */
[----:B------:R-:W-:-:S06]  /*89b0*/  IMAD.MOV.U32 R0, RZ, RZ, R2 ;  /* 0x000000ffff007224 */ /* 0x000fcc00078e0002 */
[----:B------:R-:W-:Y:S01]  /*89c0*/  @P1 IMAD.HI.U32 R3, R2, c[0x0][0x2bc], RZ ;  /* 0x0000af0002031a27 */ /* 0x000fe200078e00ff */
[----:B------:R-:W-:-:S04]  /*89d0*/  @P1 LOP3.LUT R217, R217, 0x2, RZ, 0xfc, !PT ;  /* 0x00000002d9d91812 */ /* 0x000fc800078efcff */
[----:B------:R-:W-:-:S04]  /*89e0*/  @P1 SHF.R.U32.HI R0, RZ, c[0x0][0x2c0], R3 ;  /* 0x0000b000ff001a19 */ /* 0x000fc80000011603 */
[----:B------:R-:W-:-:S04]  /*89f0*/  @!P0 IADD3 R3, P1, R0, R232, RZ ;  /* 0x000000e800038210 */ /* 0x000fc80007f3e0ff */
[----:B------:R-:W-:Y:S02]  /*8a00*/  @!P0 LEA.HI.X.SX32 R5, R0, R237, 0x1, P1 ;  /* 0x000000ed00058211 */ /* 0x000fe400008f0eff */
[----:B------:R-:W-:-:S04]  /*8a10*/  @!P0 LEA R4, P1, R3, c[0x0][0x2a0], 0x2 ;  /* 0x0000a80003048a11 */ /* 0x000fc800078210ff */
[----:B------:R-:W-:-:S05]  /*8a20*/  @!P0 LEA.HI.X R5, R3, c[0x0][0x2a4], R5, 0x2, P1 ;  /* 0x0000a90003058a11 */ /* 0x000fca00008f1405 */
[----:B------:R-:W2:Y:S01]  /*8a30*/  @!P0 LDG.E R195, [R4.64] ;  /* 0x0000000804c38981 */ /* 0x000ea2000c1e1900 */
[----:B------:R-:W-:Y:S01]  /*8a40*/  IMAD.MOV R0, RZ, RZ, -R0 ;  /* 0x000000ffff007224 */ /* 0x000fe200078e0a00 */
[----:B------:R-:W-:Y:S01]  /*8a50*/  ISETP.GT.AND P6, PT, R220, 0x3f, PT ;  /* 0x0000003fdc00780c */ /* 0x000fe20003fc4270 */
[----:B------:R-:W-:Y:S01]  /*8a60*/  IMAD.WIDE.U32 R230, R85, c[0x0][0x1e8], RZ ;  /* 0x00007a0055e67a25 */ /* 0x000fe200078e00ff */
[----:B------:R-:W1:Y:S01]  /*8a70*/  S2R R11, SR_TID.X ;  /* 0x00000000000b7919 */ /* 0x000e620000002100 */
[----:B------:R-:W-:Y:S02]  /*8a80*/  LOP3.LUT R217, R217, 0xfffffffe, RZ, 0xc0, !PT ;  /* 0xfffffffed9d97812 */ /* 0x000fe400078ec0ff */
[----:B------:R-:W-:Y:S02]  /*8a90*/  IMAD R197, R0, c[0x0][0x2b8], R2 ;  /* 0x0000ae0000c57a24 */ /* 0x000fe400078e0202 */
[----:B------:R-:W-:Y:S02]  /*8aa0*/  IMAD R236, R85, c[0x0][0x1ec], R231 ;  /* 0x00007b0055ec7a24 */ /* 0x000fe400078e02e7 */
[----:B------:R-:W-:Y:S01]  /*8ab0*/  IMAD.WIDE.U32 R2, R197, c[0x0][0x1e0], RZ ;  /* 0x00007800c5027a25 */ /* 0x000fe200078e00ff */
[----:B------:R-:W-:-:S03]  /*8ac0*/  SHF.R.S32.HI R96, RZ, 0x1f, R197 ;  /* 0x0000001fff607819 */ /* 0x000fc600000114c5 */
[----:B------:R-:W-:Y:S01]  /*8ad0*/  IMAD R98, R95, -0x40, R240 ;  /* 0xffffffc05f627824 */ /* 0x000fe200078e02f0 */
[----:B------:R-:W-:Y:S01]  /*8ae0*/  @P6 LOP3.LUT R217, R217, 0x1, RZ, 0xfc, !PT ;  /* 0x00000001d9d96812 */ /* 0x000fe200078efcff */
[----:B------:R-:W-:-:S04]  /*8af0*/  IMAD R0, R96, c[0x0][0x1e0], RZ ;  /* 0x0000780060007a24 */ /* 0x000fc800078e02ff */
[----:B------:R-:W-:-:S04]  /*8b00*/  IMAD R0, R197, c[0x0][0x1e4], R0 ;  /* 0x00007900c5007a24 */ /* 0x000fc800078e0200 */
[----:B------:R-:W-:Y:S01]  /*8b10*/  IMAD.IADD R3, R3, 0x1, R0 ;  /* 0x0000000103037824 */ /* 0x000fe200078e0200 */
[----:B-1----:R-:W-:-:S04]  /*8b20*/  SHF.R.S32.HI R10, RZ, 0x1f, R11 ;  /* 0x0000001fff0a7819 */ /* 0x002fc8000001140b */
[----:B------:R-:W-:-:S04]  /*8b30*/  LEA.HI R10, R10, R11, RZ, 0x3 ;  /* 0x0000000b0a0a7211 */ /* 0x000fc800078f18ff */
[----:B------:R-:W-:-:S05]  /*8b40*/  SHF.R.S32.HI R10, RZ, 0x3, R10 ;  /* 0x00000003ff0a7819 */ /* 0x000fca000001140a */
[----:B------:R-:W-:-:S05]  /*8b50*/  IMAD.IADD R76, R98, 0x1, -R10 ;  /* 0x00000001624c7824 */ /* 0x000fca00078e0a0a */
[----:B------:R-:W-:-:S13]  /*8b60*/  ISETP.GE.AND P1, PT, R76, 0x1, PT ;  /* 0x000000014c00780c */ /* 0x000fda0003f26270 */
        /* <DEDUP_REMOVED lines=14> */
[----:B-1----:R-:W-:-:S02]  /*8c50*/  @P1 LEA R6, P0, R202, R3, 0x1 ;  /* 0x00000003ca061211 */ /* 0x002fc400078008ff */
[C---:B------:R-:W-:Y:S02]  /*8c60*/  @P1 LEA R8, P3, R205.reuse, R3, 0x1 ;  /* 0x00000003cd081211 */ /* 0x040fe400078608ff */
[-C--:B--2---:R-:W-:Y:S02]  /*8c70*/  @P1 LEA.HI.X R7, R202, R4.reuse, R203, 0x1, P0 ;  /* 0x00000004ca071211 */ /* 0x084fe400000f0ccb */
[----:B------:R-:W-:Y:S02]  /*8c80*/  ISETP.GE.AND P0, PT, R76, 0x21, PT ;  /* 0x000000214c00780c */ /* 0x000fe40003f06270 */
[----:B------:R-:W-:Y:S01]  /*8c90*/  @P1 LEA.HI.X R9, R205, R4, R219, 0x1, P3 ;  /* 0x00000004cd091211 */ /* 0x000fe200018f0cdb */
[----:B------:R1:W-:Y:S01]  /*8ca0*/  @P1 LDGSTS.E.BYPASS.LTC128B.128 [R193+0x6100], [R6.64], !P2 ;  /* 0x0610000006c11fae */ /* 0x0003e2000d101d48 */
[----:B------:R-:W-:-:S03]  /*8cb0*/  @P1 ISETP.GE.AND P2, PT, R206, c[0x0][0x1d4], PT ;  /* 0x00007500ce001a0c */ /* 0x000fc60003f46270 */
[----:B------:R3:W-:Y:S06]  /*8cc0*/  @P1 LDGSTS.E.BYPASS.LTC128B.128 [R193+0x8100], [R8.64], !P4 ;  /* 0x0810000008c11fae */ /* 0x0007ec000e101d48 */
[----:B------:R-:W-:Y:S02]  /*8cd0*/  @P0 ISETP.GE.AND P4, PT, R202, c[0x0][0x1d4], PT ;  /* 0x00007500ca000a0c */ /* 0x000fe40003f86270 */
[----:B-1----:R-:W-:-:S04]  /*8ce0*/  @P1 LEA R6, P3, R206, R3, 0x1 ;  /* 0x00000003ce061211 */ /* 0x002fc800078608ff */
[----:B------:R-:W-:Y:S02]  /*8cf0*/  @P1 LEA.HI.X R7, R206, R4, R218, 0x1, P3 ;  /* 0x00000004ce071211 */ /* 0x000fe400018f0cda */
[----:B------:R-:W-:Y:S02]  /*8d00*/  @P0 ISETP.GE.AND P3, PT, R205, c[0x0][0x1d4], PT ;  /* 0x00007500cd000a0c */ /* 0x000fe40003f66270 */
[----:B---3--:R-:W-:Y:S01]  /*8d10*/  @P0 LEA R8, P5, R202, R0, 0x1 ;  /* 0x00000000ca080211 */ /* 0x008fe200078a08ff */
[----:B------:R1:W-:Y:S01]  /*8d20*/  @P1 LDGSTS.E.BYPASS.LTC128B.128 [R193+0xa100], [R6.64], !P2 ;  /* 0x0a10000006c11fae */ /* 0x0003e2000d101d48 */
[----:B------:R-:W-:Y:S02]  /*8d30*/  @P0 ISETP.GE.AND P2, PT, R206, c[0x0][0x1d4], PT ;  /* 0x00007500ce000a0c */ /* 0x000fe40003f46270 */
[----:B----4-:R-:W-:-:S05]  /*8d40*/  @P0 LEA.HI.X R9, R202, R2, R203, 0x1, P5 ;  /* 0x00000002ca090211 */ /* 0x010fca00028f0ccb */
        /* <DEDUP_REMOVED lines=12> */
.L_x_1324:
        /* <DEDUP_REMOVED lines=9> */
[C---:B------:R-:W-:Y:S01]  /*8ea0*/  IMAD R6, R128.reuse, c[0x0][0x294], R0 ;  /* 0x0000a50080067a24 */ /* 0x040fe200078e0200 */
        /* <DEDUP_REMOVED lines=52> */
[----:B------:R-:W-:-:S11]  /*91f0*/  ISETP.GE.AND P2, PT, R142, c[0x0][0x27c], PT ;  /* 0x00009f008e007a0c */ /* 0x000fd60003f46270 */
[C---:B------:R-:W-:Y:S01]  /*9200*/  @!P0 IMAD.SHL.U32 R0, R145.reuse, 0x2, RZ ;  /* 0x0000000291008824 */ /* 0x040fe200078e00ff */
[----:B-----5:R-:W-:Y:S01]  /*9210*/  @!P0 SHF.L.U64.HI R8, R145, 0x1, R82 ;  /* 0x0000000191088819 */ /* 0x020fe20000010252 */
[----:B------:R-:W-:Y:S01]  /*9220*/  CS2R R24, SRZ ;  /* 0x0000000000187805 */ /* 0x000fe2000001ff00 */
[----:B------:R-:W-:Y:S02]  /*9230*/  @!P2 IMAD.SHL.U32 R12, R142, 0x2, RZ ;  /* 0x000000028e0ca824 */ /* 0x000fe400078e00ff */
[-C--:B---3--:R-:W-:Y:S02]  /*9240*/  @!P0 IADD3 R6, P3, R4, R0.reuse, RZ ;  /* 0x0000000004068210 */ /* 0x088fe40007f7e0ff */
[----:B------:R-:W-:-:S03]  /*9250*/  @!P0 IADD3 R10, P1, R2, R0, RZ ;  /* 0x00000000020a8210 */ /* 0x000fc60007f3e0ff */
[--C-:B----4-:R-:W-:Y:S01]  /*9260*/  @!P0 IMAD.X R7, R5, 0x1, R8.reuse, P3 ;  /* 0x0000000105078824 */ /* 0x110fe200018e0608 */
[----:B------:R-:W-:Y:S01]  /*9270*/  ISETP.GE.AND P3, PT, R144, c[0x0][0x27c], PT ;  /* 0x00009f0090007a0c */ /* 0x000fe20003f66270 */
[----:B-1----:R-:W-:Y:S01]  /*9280*/  @!P0 IMAD.X R11, R3, 0x1, R8, P1 ;  /* 0x00000001030b8824 */ /* 0x002fe200008e0608 */
[----:B------:R-:W-:Y:S02]  /*9290*/  ISETP.GE.AND P1, PT, R107, c[0x0][0x27c], PT ;  /* 0x00009f006b007a0c */ /* 0x000fe40003f26270 */
[----:B------:R1:W5:Y:S01]  /*92a0*/  @!P0 LD.E.64 R26, [R6.64] ;  /* 0x00000008061a8980 */ /* 0x000362000c101b00 */
[----:B------:R-:W-:Y:S02]  /*92b0*/  @!P2 SHF.L.U64.HI R0, R142, 0x1, R81 ;  /* 0x000000018e00a819 */ /* 0x000fe40000010251 */
[----:B------:R-:W-:Y:S01]  /*92c0*/  @!P2 IADD3 R8, P4, R4, R12, RZ ;  /* 0x0000000c0408a210 */ /* 0x000fe20007f9e0ff */
[----:B------:R2:W5:Y:S01]  /*92d0*/  @!P0 LD.E.64 R24, [R10.64] ;  /* 0x000000080a188980 */ /* 0x000562000c101b00 */
[----:B------:R-:W-:Y:S01]  /*92e0*/  CS2R R30, SRZ ;  /* 0x00000000001e7805 */ /* 0x000fe2000001ff00 */
[----:B------:R-:W-:-:S02]  /*92f0*/  CS2R R28, SRZ ;  /* 0x00000000001c7805 */ /* 0x000fc4000001ff00 */
[----:B------:R-:W-:-:S05]  /*9300*/  @!P2 IMAD.X R9, R5, 0x1, R0, P4 ;  /* 0x000000010509a824 */ /* 0x000fca00020e0600 */
[----:B------:R3:W5:Y:S01]  /*9310*/  @!P2 LD.E.64 R28, [R8.64] ;  /* 0x00000008081ca980 */ /* 0x000762000c101b00 */
[----:B-1----:R-:W-:-:S05]  /*9320*/  @!P2 IADD3 R6, P0, R2, R12, RZ ;  /* 0x0000000c0206a210 */ /* 0x002fca0007f1e0ff */
[----:B------:R-:W-:Y:S02]  /*9330*/  @!P2 IMAD.X R7, R3, 0x1, R0, P0 ;  /* 0x000000010307a824 */ /* 0x000fe400000e0600 */
[----:B------:R-:W-:-:S03]  /*9340*/  @!P3 IMAD.SHL.U32 R0, R144, 0x2, RZ ;  /* 0x000000029000b824 */ /* 0x000fc600078e00ff */
[----:B------:R1:W5:Y:S02]  /*9350*/  @!P2 LD.E.64 R30, [R6.64] ;  /* 0x00000008061ea980 */ /* 0x000364000c101b00 */
[-C--:B------:R-:W-:Y:S02]  /*9360*/  @!P3 IADD3 R16, P0, R4, R0.reuse, RZ ;  /* 0x000000000410b210 */ /* 0x080fe40007f1e0ff */
[C---:B---3--:R-:W-:Y:S02]  /*9370*/  @!P1 SHF.L.U64.HI R8, R107.reuse, 0x1, R79 ;  /* 0x000000016b089819 */ /* 0x048fe4000001024f */
[----:B------:R-:W-:Y:S02]  /*9380*/  @!P3 IADD3 R14, P2, R2, R0, RZ ;  /* 0x00000000020eb210 */ /* 0x000fe40007f5e0ff */
[----:B-1----:R-:W-:Y:S01]  /*9390*/  @!P3 SHF.L.U64.HI R6, R144, 0x1, R80 ;  /* 0x000000019006b819 */ /* 0x002fe20000010250 */
[----:B------:R-:W-:-:S04]  /*93a0*/  @!P1 IMAD.SHL.U32 R7, R107, 0x2, RZ ;  /* 0x000000026b079824 */ /* 0x000fc800078e00ff */
[----:B------:R-:W-:Y:S01]  /*93b0*/  @!P3 IMAD.X R17, R5, 0x1, R6, P0 ;  /* 0x000000010511b824 */ /* 0x000fe200000e0606 */
[----:B------:R-:W-:-:S05]  /*93c0*/  @!P1 IADD3 R12, P0, R4, R7, RZ ;  /* 0x00000007040c9210 */ /* 0x000fca0007f1e0ff */
[----:B------:R-:W-:Y:S01]  /*93d0*/  @!P1 IMAD.X R13, R5, 0x1, R8, P0 ;  /* 0x00000001050d9824 */ /* 0x000fe200000e0608 */
[----:B--2---:R-:W-:Y:S01]  /*93e0*/  @!P1 IADD3 R10, P0, R2, R7, RZ ;  /* 0x00000007020a9210 */ /* 0x004fe20007f1e0ff */
[----:B------:R-:W-:Y:S01]  /*93f0*/  @!P3 IMAD.X R15, R3, 0x1, R6, P2 ;  /* 0x00000001030fb824 */ /* 0x000fe200010e0606 */
[----:B------:R-:W-:-:S03]  /*9400*/  ISETP.GE.AND P2, PT, R140, c[0x0][0x27c], PT ;  /* 0x00009f008c007a0c */ /* 0x000fc60003f46270 */
[----:B------:R-:W-:Y:S01]  /*9410*/  @!P1 IMAD.X R11, R3, 0x1, R8, P0 ;  /* 0x00000001030b9824 */ /* 0x000fe200000e0608 */
[----:B------:R-:W-:Y:S01]  /*9420*/  ISETP.GE.AND P0, PT, R143, c[0x0][0x27c], PT ;  /* 0x00009f008f007a0c */ /* 0x000fe20003f06270 */
[----:B------:R-:W-:Y:S01]  /*9430*/  CS2R R8, SRZ ;  /* 0x0000000000087805 */ /* 0x000fe2000001ff00 */
[----:B------:R-:W-:-:S07]  /*9440*/  CS2R R6, SRZ ;  /* 0x0000000000067805 */ /* 0x000fce000001ff00 */
[----:B------:R-:W-:-:S04]  /*9450*/  @!P2 IMAD.WIDE R22, R140, 0x2, R4 ;  /* 0x000000028c16a825 */ /* 0x000fc800078e0204 */
[----:B------:R-:W-:Y:S01]  /*9460*/  @!P2 IMAD.WIDE R20, R140, 0x2, R2 ;  /* 0x000000028c14a825 */ /* 0x000fe200078e0202 */
[----:B------:R1:W5:Y:S03]  /*9470*/  @!P2 LD.E.64 R8, [R22.64] ;  /* 0x000000081608a980 */ /* 0x000366000c101b00 */
[C---:B------:R-:W-:Y:S01]  /*9480*/  @!P0 IMAD.SHL.U32 R0, R143.reuse, 0x2, RZ ;  /* 0x000000028f008824 */ /* 0x040fe200078e00ff */
[----:B------:R2:W5:Y:S01]  /*9490*/  @!P2 LD.E.64 R6, [R20.64] ;  /* 0x000000081406a980 */ /* 0x000562000c101b00 */
[----:B------:R-:W-:-:S03]  /*94a0*/  @!P0 SHF.L.U64.HI R19, R143, 0x1, R74 ;  /* 0x000000018f138819 */ /* 0x000fc6000001024a */
[----:B------:R-:W-:-:S05]  /*94b0*/  @!P0 IADD3 R4, P2, R4, R0, RZ ;  /* 0x0000000004048210 */ /* 0x000fca0007f5e0ff */
[--C-:B------:R-:W-:Y:S01]  /*94c0*/  @!P0 IMAD.X R5, R5, 0x1, R19.reuse, P2 ;  /* 0x0000000105058824 */ /* 0x100fe200010e0613 */
[----:B------:R-:W-:Y:S01]  /*94d0*/  @!P0 IADD3 R2, P2, R2, R0, RZ ;  /* 0x0000000002028210 */ /* 0x000fe20007f5e0ff */
[----:B------:R-:W-:Y:S01]  /*94e0*/  CS2R R32, SRZ ;  /* 0x0000000000207805 */ /* 0x000fe2000001ff00 */
[----:B------:R-:W-:Y:S01]  /*94f0*/  CS2R R38, SRZ ;  /* 0x0000000000267805 */ /* 0x000fe2000001ff00 */
[----:B------:R-:W-:Y:S01]  /*9500*/  CS2R R40, SRZ ;  /* 0x0000000000287805 */ /* 0x000fe2000001ff00 */
[----:B------:R-:W-:Y:S01]  /*9510*/  CS2R R44, SRZ ;  /* 0x00000000002c7805 */ /* 0x000fe2000001ff00 */
[----:B------:R-:W-:Y:S01]  /*9520*/  CS2R R46, SRZ ;  /* 0x00000000002e7805 */ /* 0x000fe2000001ff00 */
[----:B------:R-:W-:Y:S01]  /*9530*/  @!P0 IMAD.X R3, R3, 0x1, R19, P2 ;  /* 0x0000000103038824 */ /* 0x000fe200010e0613 */
[----:B------:R2:W5:Y:S01]  /*9540*/  @!P3 LD.E.64 R32, [R14.64] ;  /* 0x000000080e20b980 */ /* 0x000562000c101b00 */
[----:B-1----:R-:W-:-:S03]  /*9550*/  CS2R R22, SRZ ;  /* 0x0000000000167805 */ /* 0x002fc6000001ff00 */
[----:B------:R2:W5:Y:S04]  /*9560*/  @!P1 LD.E.64 R38, [R12.64] ;  /* 0x000000080c269980 */ /* 0x000568000c101b00 */
[----:B------:R2:W5:Y:S04]  /*9570*/  @!P1 LD.E.64 R40, [R10.64] ;  /* 0x000000080a289980 */ /* 0x000568000c101b00 */
[----:B------:R2:W5:Y:S04]  /*9580*/  @!P3 LD.E.64 R22, [R16.64] ;  /* 0x000000081016b980 */ /* 0x000568000c101b00 */
[----:B------:R2:W5:Y:S04]  /*9590*/  @!P0 LD.E.64 R44, [R4.64] ;  /* 0x00000008042c8980 */ /* 0x000568000c101b00 */
[----:B------:R2:W5:Y:S02]  /*95a0*/  @!P0 LD.E.64 R46, [R2.64] ;  /* 0x00000008022e8980 */ /* 0x000564000c101b00 */
.L_x_1328:
[----:B--2---:R-:W-:Y:S05]  /*95b0*/  BSYNC B0 ;  /* 0x0000000000007941 */ /* 0x004fea0003800000 */
.L_x_1327:
[----:B------:R-:W-:Y:S01]  /*95c0*/  IADD3 R0, R18, 0x40, RZ ;  /* 0x0000004012007810 */ /* 0x000fe20007ffe0ff */
[----:B-----5:R-:W-:Y:S01]  /*95d0*/  IMAD.MOV.U32 R2, RZ, RZ, R38 ;  /* 0x000000ffff027224 */ /* 0x020fe200078e0026 */
[----:B------:R-:W-:Y:S01]  /*95e0*/  MOV R11, R25 ;  /* 0x00000019000b7202 */ /* 0x000fe20000000f00 */
[----:B-1----:R-:W-:Y:S01]  /*95f0*/  IMAD.MOV.U32 R3, RZ, RZ, R45 ;  /* 0x000000ffff037224 */ /* 0x002fe200078e002d */
[----:B------:R-:W-:Y:S01]  /*9600*/  ISETP.GE.AND P0, PT, R0, R36, PT ;  /* 0x000000240000720c */ /* 0x000fe20003f06270 */
[----:B------:R-:W-:Y:S01]  /*9610*/  IMAD.MOV.U32 R0, RZ, RZ, R39 ;  /* 0x000000ffff007224 */ /* 0x000fe200078e0027 */
[----:B------:R-:W-:Y:S01]  /*9620*/  PRMT R72, R72, 0x5410, R2 ;  /* 0x0000541048487816 */ /* 0x000fe20000000002 */
        /* <DEDUP_REMOVED lines=13> */
[----:B------:R-:W-:Y:S01]  /*9700*/  MOV R3, R27 ;  /* 0x0000001b00037202 */ /* 0x000fe20000000f00 */
[----:B------:R-:W-:Y:S01]  /*9710*/  IMAD.MOV.U32 R4, RZ, RZ, R26 ;  /* 0x000000ffff047224 */ /* 0x000fe200078e001a */
[----:B----4-:R-:W1:Y:S01]  /*9720*/  SHFL.IDX PT, R5, R35, 0x1, 0x1c1f ;  /* 0x003c1f0023057f89 */ /* 0x010e6200000e0000 */
        /* <DEDUP_REMOVED lines=26> */
[----:B------:R-:W-:Y:S01]  /*98d0*/  CS2R R18, SRZ ;  /* 0x0000000000127805 */ /* 0x000fe2000001ff00 */
[----:B------:R-:W-:Y:S01]  /*98e0*/  CS2R R54, SRZ ;  /* 0x0000000000367805 */ /* 0x000fe2000001ff00 */
[----:B------:R-:W-:Y:S01]  /*98f0*/  CS2R R48, SRZ ;  /* 0x0000000000307805 */ /* 0x000fe2000001ff00 */
[----:B------:R1:W3:Y:S01]  /*9900*/  SHFL.IDX PT, R3, R34, 0x1, 0x1c1f ;  /* 0x003c1f0022037f89 */ /* 0x0002e200000e0000 */
[----:B--2---:R-:W-:Y:S01]  /*9910*/  CS2R R42, SRZ ;  /* 0x00000000002a7805 */ /* 0x004fe2000001ff00 */
[----:B----4-:R-:W-:Y:S01]  /*9920*/  PRMT R37, R10, 0x5410, R0 ;  /* 0x000054100a257816 */ /* 0x010fe20000000000 */
[----:B-1----:R-:W-:Y:S01]  /*9930*/  CS2R R34, SRZ ;  /* 0x0000000000227805 */ /* 0x002fe2000001ff00 */
[----:B------:R-:W-:Y:S05]  /*9940*/  @P0 BRA `(.L_x_1330) ;  /* 0x000003e000000947 */ /* 0x000fea0003800000 */
[----:B---3--:R-:W-:Y:S01]  /*9950*/  ISETP.GE.AND P0, PT, R145, c[0x0][0x27c], PT ;  /* 0x00009f0091007a0c */ /* 0x008fe20003f06270 */
[----:B------:R-:W-:Y:S01]  /*9960*/  CS2R R50, SRZ ;  /* 0x0000000000327805 */ /* 0x000fe2000001ff00 */
[----:B------:R-:W-:-:S11]  /*9970*/  ISETP.GE.AND P2, PT, R142, c[0x0][0x27c], PT ;  /* 0x00009f008e007a0c */ /* 0x000fd60003f46270 */
[C---:B------:R-:W-:Y:S01]  /*9980*/  @!P0 IMAD.SHL.U32 R0, R145.reuse, 0x2, RZ ;  /* 0x0000000291008824 */ /* 0x040fe200078e00ff */
[----:B------:R-:W-:Y:S01]  /*9990*/  @!P0 SHF.L.U64.HI R12, R145, 0x1, R82 ;  /* 0x00000001910c8819 */ /* 0x000fe20000010252 */
[----:B------:R-:W-:Y:S01]  /*99a0*/  CS2R R48, SRZ ;  /* 0x0000000000307805 */ /* 0x000fe2000001ff00 */
[----:B------:R-:W-:Y:S02]  /*99b0*/  @!P2 IMAD.SHL.U32 R16, R142, 0x2, RZ ;  /* 0x000000028e10a824 */ /* 0x000fe400078e00ff */
[-C--:B------:R-:W-:Y:S02]  /*99c0*/  @!P0 IADD3 R10, P3, R4, R0.reuse, RZ ;  /* 0x00000000040a8210 */ /* 0x080fe40007f7e0ff */
[----:B------:R-:W-:-:S03]  /*99d0*/  @!P0 IADD3 R14, P1, R2, R0, RZ ;  /* 0x00000000020e8210 */ /* 0x000fc60007f3e0ff */
[--C-:B------:R-:W-:Y:S01]  /*99e0*/  @!P0 IMAD.X R11, R5, 0x1, R12.reuse, P3 ;  /* 0x00000001050b8824 */ /* 0x100fe200018e060c */
[----:B------:R-:W-:Y:S01]  /*99f0*/  ISETP.GE.AND P3, PT, R144, c[0x0][0x27c], PT ;  /* 0x00009f0090007a0c */ /* 0x000fe20003f66270 */
[----:B------:R-:W-:Y:S01]  /*9a00*/  @!P0 IMAD.X R15, R3, 0x1, R12, P1 ;  /* 0x00000001030f8824 */ /* 0x000fe200008e060c */
[----:B------:R-:W-:Y:S02]  /*9a10*/  ISETP.GE.AND P1, PT, R107, c[0x0][0x27c], PT ;  /* 0x00009f006b007a0c */ /* 0x000fe40003f26270 */
[----:B------:R1:W5:Y:S01]  /*9a20*/  @!P0 LD.E.64 R50, [R10.64] ;  /* 0x000000080a328980 */ /* 0x000362000c101b00 */
[----:B------:R-:W-:Y:S02]  /*9a30*/  @!P2 SHF.L.U64.HI R0, R142, 0x1, R81 ;  /* 0x000000018e00a819 */ /* 0x000fe40000010251 */
[----:B------:R-:W-:Y:S01]  /*9a40*/  @!P2 IADD3 R12, P4, R4, R16, RZ ;  /* 0x00000010040ca210 */ /* 0x000fe20007f9e0ff */
[----:B------:R2:W5:Y:S01]  /*9a50*/  @!P0 LD.E.64 R48, [R14.64] ;  /* 0x000000080e308980 */ /* 0x000562000c101b00 */
[----:B------:R-:W-:Y:S01]  /*9a60*/  CS2R R54, SRZ ;  /* 0x0000000000367805 */ /* 0x000fe2000001ff00 */
[----:B------:R-:W-:-:S02]  /*9a70*/  CS2R R52, SRZ ;  /* 0x0000000000347805 */ /* 0x000fc4000001ff00 */
[----:B------:R-:W-:-:S03]  /*9a80*/  @!P2 IMAD.X R13, R5, 0x1, R0, P4 ;  /* 0x00000001050da824 */ /* 0x000fc600020e0600 */
[----:B------:R-:W-:Y:S02]  /*9a90*/  @!P1 SHF.L.U64.HI R18, R107, 0x1, R79 ;  /* 0x000000016b129819 */ /* 0x000fe4000001024f */
[----:B------:R3:W5:Y:S01]  /*9aa0*/  @!P2 LD.E.64 R52, [R12.64] ;  /* 0x000000080c34a980 */ /* 0x000762000c101b00 */
[----:B-1----:R-:W-:-:S05]  /*9ab0*/  @!P2 IADD3 R10, P0, R2, R16, RZ ;  /* 0x00000010020aa210 */ /* 0x002fca0007f1e0ff */
[----:B------:R-:W-:Y:S02]  /*9ac0*/  @!P2 IMAD.X R11, R3, 0x1, R0, P0 ;  /* 0x00000001030ba824 */ /* 0x000fe400000e0600 */
[----:B------:R-:W-:-:S03]  /*9ad0*/  @!P3 IMAD.SHL.U32 R0, R144, 0x2, RZ ;  /* 0x000000029000b824 */ /* 0x000fc600078e00ff */
[----:B------:R1:W5:Y:S02]  /*9ae0*/  @!P2 LD.E.64 R54, [R10.64] ;  /* 0x000000080a36a980 */ /* 0x000364000c101b00 */
[-C--:B------:R-:W-:Y:S02]  /*9af0*/  @!P3 IADD3 R16, P0, R4, R0.reuse, RZ ;  /* 0x000000000410b210 */ /* 0x080fe40007f1e0ff */
[----:B--2---:R-:W-:Y:S02]  /*9b00*/  @!P3 IADD3 R14, P2, R2, R0, RZ ;  /* 0x00000000020eb210 */ /* 0x004fe40007f5e0ff */
[----:B-1----:R-:W-:Y:S01]  /*9b10*/  @!P3 SHF.L.U64.HI R11, R144, 0x1, R80 ;  /* 0x00000001900bb819 */ /* 0x002fe20000010250 */
[----:B------:R-:W-:-:S04]  /*9b20*/  @!P1 IMAD.SHL.U32 R10, R107, 0x2, RZ ;  /* 0x000000026b0a9824 */ /* 0x000fc800078e00ff */
[----:B------:R-:W-:Y:S01]  /*9b30*/  @!P3 IMAD.X R17, R5, 0x1, R11, P0 ;  /* 0x000000010511b824 */ /* 0x000fe200000e060b */
[----:B---3--:R-:W-:-:S05]  /*9b40*/  @!P1 IADD3 R12, P0, R4, R10, RZ ;  /* 0x0000000a040c9210 */ /* 0x008fca0007f1e0ff */
[----:B------:R-:W-:Y:S01]  /*9b50*/  @!P1 IMAD.X R13, R5, 0x1, R18, P0 ;  /* 0x00000001050d9824 */ /* 0x000fe200000e0612 */
[----:B------:R-:W-:Y:S01]  /*9b60*/  @!P1 IADD3 R10, P0, R2, R10, RZ ;  /* 0x0000000a020a9210 */ /* 0x000fe20007f1e0ff */
        /* <DEDUP_REMOVED lines=20> */
[----:B------:R-:W-:Y:S01]  /*9cb0*/  @!P0 IADD3 R2, P2, R2, R0, RZ ;  /* 0x0000000002028210 */ /* 0x000fe20007f5e0ff */
[----:B-1----:R-:W-:-:S03]  /*9cc0*/  CS2R R20, SRZ ;  /* 0x0000000000147805 */ /* 0x002fc6000001ff00 */
[----:B------:R3:W5:Y:S01]  /*9cd0*/  @!P0 LD.E.64 R62, [R4.64] ;  /* 0x00000008043e8980 */ /* 0x000762000c101b00 */
[----:B------:R-:W-:Y:S02]  /*9ce0*/  @!P0 IMAD.X R3, R3, 0x1, R18, P2 ;  /* 0x0000000103038824 */ /* 0x000fe400010e0612 */
[----:B------:R-:W-:Y:S01]  /*9cf0*/  CS2R R18, SRZ ;  /* 0x0000000000127805 */ /* 0x000fe2000001ff00 */
[----:B------:R3:W5:Y:S04]  /*9d00*/  @!P3 LD.E.64 R20, [R16.64] ;  /* 0x000000081014b980 */ /* 0x000768000c101b00 */
[----:B------:R3:W5:Y:S04]  /*9d10*/  @!P0 LD.E.64 R60, [R2.64] ;  /* 0x00000008023c8980 */ /* 0x000768000c101b00 */
[----:B------:R3:W5:Y:S02]  /*9d20*/  @!P3 LD.E.64 R18, [R14.64] ;  /* 0x000000080e12b980 */ /* 0x000764000c101b00 */
.L_x_1330:
[----:B---3--:R-:W-:Y:S05]  /*9d30*/  BSYNC B0 ;  /* 0x0000000000007941 */ /* 0x008fea0003800000 */
.L_x_1329:
[----:B-----5:R-:W-:Y:S01]  /*9d40*/  IMAD.MOV.U32 R2, RZ, RZ, R56 ;  /* 0x000000ffff027224 */ /* 0x020fe200078e0038 */
[----:B------:R-:W-:-:S04]  /*9d50*/  DEPBAR.LE SB0, 0x1 ;  /* 0x000080400000791a */ /* 0x000fc80000000000 */
        /* <DEDUP_REMOVED lines=9> */
[----:B------:R-:W-:-:S02]  /*9df0*/  MOV R4, R20 ;  /* 0x0000001400047202 */ /* 0x000fc40000000f00 */
        /* <DEDUP_REMOVED lines=10> */
[----:B------:R-:W-:Y:S01]  /*9ea0*/  IMAD.IADD R3, R36, 0x1, -R239 ;  /* 0x0000000124037824 */ /* 0x000fe200078e0aef */
[----:B------:R-:W-:Y:S01]  /*9eb0*/  PRMT R87, R2, 0x5410, R0 ;  /* 0x0000541002577816 */ /* 0x000fe20000000000 */
[----:B------:R-:W-:Y:S02]  /*9ec0*/  IMAD.MOV.U32 R2, RZ, RZ, R58 ;  /* 0x000000ffff027224 */ /* 0x000fe400078e003a */
[----:B------:R-:W-:Y:S01]  /*9ed0*/  IMAD.MOV.U32 R0, RZ, RZ, R59 ;  /* 0x000000ffff007224 */ /* 0x000fe200078e003b */
[----:B------:R-:W-:-:S04]  /*9ee0*/  IMNMX R36, R3, 0x80, PT ;  /* 0x0000008003247817 */ /* 0x000fc80003800200 */
[----:B------:R-:W-:Y:S01]  /*9ef0*/  PRMT R84, R2, 0x5410, R0 ;  /* 0x0000541002547816 */ /* 0x000fe20000000000 */
[----:B------:R-:W-:Y:S01]  /*9f00*/  IMAD.MOV.U32 R0, RZ, RZ, R19 ;  /* 0x000000ffff007224 */ /* 0x000fe200078e0013 */
[----:B------:R-:W-:Y:S01]  /*9f10*/  MOV R2, R18 ;  /* 0x0000001200027202 */ /* 0x000fe20000000f00 */
[----:B------:R-:W-:Y:S01]  /*9f20*/  BAR.SYNC.DEFER_BLOCKING 0x0 ;  /* 0x0000000000007b1d */ /* 0x000fe20000010000 */
[----:B------:R-:W-:Y:S02]  /*9f30*/  ISETP.GE.AND P0, PT, R215, R36, PT ;  /* 0x00000024d700720c */ /* 0x000fe40003f06270 */
[----:B------:R-:W-:Y:S01]  /*9f40*/  PRMT R82, R2, 0x5410, R0 ;  /* 0x0000541002527816 */ /* 0x000fe20000000000 */
[----:B------:R-:W-:Y:S01]  /*9f50*/  IMAD.MOV.U32 R2, RZ, RZ, R54 ;  /* 0x000000ffff027224 */ /* 0x000fe200078e0036 */
[----:B------:R-:W-:-:S04]  /*9f60*/  MOV R0, R55 ;  /* 0x0000003700007202 */ /* 0x000fc80000000f00 */
[----:B------:R-:W-:Y:S01]  /*9f70*/  PRMT R80, R2, 0x5410, R0 ;  /* 0x0000541002507816 */ /* 0x000fe20000000000 */
[----:B------:R-:W-:Y:S02]  /*9f80*/  IMAD.MOV.U32 R0, RZ, RZ, R49 ;  /* 0x000000ffff007224 */ /* 0x000fe400078e0031 */
[----:B------:R-:W-:-:S03]  /*9f90*/  IMAD.MOV.U32 R2, RZ, RZ, R48 ;  /* 0x000000ffff027224 */ /* 0x000fc600078e0030 */
[----:B------:R-:W-:Y:S01]  /*9fa0*/  PRMT R78, R0, 0x7610, R78 ;  /* 0x00007610004e7816 */ /* 0x000fe2000000004e */
[----:B------:R-:W-:Y:S01]  /*9fb0*/  IMAD.MOV.U32 R0, RZ, RZ, R43 ;  /* 0x000000ffff007224 */ /* 0x000fe200078e002b */
[----:B------:R-:W-:Y:S02]  /*9fc0*/  PRMT R77, R2, 0x7610, R77 ;  /* 0x00007610024d7816 */ /* 0x000fe4000000004d */
[----:B------:R-:W-:Y:S02]  /*9fd0*/  MOV R2, R42 ;  /* 0x0000002a00027202 */ /* 0x000fe40000000f00 */
[----:B------:R-:W-:Y:S02]  /*9fe0*/  PRMT R73, R0, 0x7610, R73 ;  /* 0x0000761000497816 */ /* 0x000fe40000000049 */
        /* <DEDUP_REMOVED lines=47> */
.L_x_1334:
[----:B------:R-:W-:Y:S05]  /*a2e0*/  BSYNC B0 ;  /* 0x0000000000007941 */ /* 0x000fea0003800000 */
.L_x_1333:
        /* <DEDUP_REMOVED lines=42> */
[----:B------:R-:W-:-:S05]  /*a590*/  FFMA.FTZ R3, R0, R9, R3 ;  /* 0x0000000900037223 */ /* 0x000fca0000010003 */
[----:B------:R-:W-:-:S05]  /*a5a0*/  F2FP.PACK_AB R5, R3, R2 ;  /* 0x000000020305723e */ /* 0x000fca00000000ff */
[----:B------:R1:W-:Y:S02]  /*a5b0*/  STS.128 [R210+0xc000], R4 ;  /* 0x00c00004d2007388 */ /* 0x0003e40000000c00 */
.L_x_1336:
[----:B------:R-:W-:Y:S05]  /*a5c0*/  BSYNC B0 ;  /* 0x0000000000007941 */ /* 0x000fea0003800000 */
.L_x_1335:
[----:B------:R-:W-:Y:S01]  /*a5d0*/  ISETP.GE.AND P0, PT, R142, c[0x0][0x27c], PT ;  /* 0x00009f008e007a0c */ /* 0x000fe20003f06270 */
[----:B------:R-:W-:-:S12]  /*a5e0*/  BSSY B0, `(.L_x_1337) ;  /* 0x000002c000007945 */ /* 0x000fd80003800000 */
[----:B------:R-:W-:Y:S05]  /*a5f0*/  @P0 BRA `(.L_x_1338) ;  /* 0x000002a000000947 */ /* 0x000fea0003800000 */
[----:B------:R-:W2:Y:S01]  /*a600*/  LDS.128 R8, [R209+0x10000] ;  /* 0x01000000d1087984 */ /* 0x000ea20000000c00 */
[----:B------:R-:W-:Y:S02]  /*a610*/  SHF.R.U32.HI R0, RZ, 0x10, R31 ;  /* 0x00000010ff007819 */ /* 0x000fe4000001161f */
[----:B------:R-:W-:Y:S02]  /*a620*/  SHF.R.U32.HI R2, RZ, 0x10, R29 ;  /* 0x00000010ff027819 */ /* 0x000fe4000001161d */
[----:B-1----:R-:W-:Y:S01]  /*a630*/  SHF.R.U64 R7, R30, 0x10, R31 ;  /* 0x000000101e077819 */ /* 0x002fe2000000121f */
[----:B------:R-:W-:Y:S01]  /*a640*/  HADD2.F32 R0, -RZ, R0.H0_H0 ;  /* 0x20000000ff007230 */ /* 0x000fe20000004100 */
[----:B------:R-:W-:Y:S01]  /*a650*/  SHF.R.U64 R12, R28, 0x10, R29 ;  /* 0x000000101c0c7819 */ /* 0x000fe2000000121d */
[----:B------:R-:W-:Y:S02]  /*a660*/  HADD2.F32 R2, -RZ, R2.H0_H0 ;  /* 0x20000002ff027230 */ /* 0x000fe40000004100 */
[----:B--2---:R-:W-:-:S02]  /*a670*/  HADD2.F32 R3, -RZ, R11.H1_H1 ;  /* 0x3000000bff037230 */ /* 0x004fc40000004100 */
[----:B------:R-:W-:Y:S02]  /*a680*/  HADD2.F32 R4, -RZ, R11.H0_H0 ;  /* 0x2000000bff047230 */ /* 0x000fe40000004100 */
[----:B------:R-:W-:Y:S01]  /*a690*/  HADD2.F32 R6, -RZ, R10.H1_H1 ;  /* 0x3000000aff067230 */ /* 0x000fe20000004100 */
[CC--:B------:R-:W-:Y:S02]  /*a6a0*/  FMUL.FTZ R5, R3.reuse, R0.reuse ;  /* 0x0000000003057220 */ /* 0x0c0fe40000410000 */
[C---:B------:R-:W-:Y:S02]  /*a6b0*/  FMUL.FTZ R0, R4.reuse, R0 ;  /* 0x0000000004007220 */ /* 0x040fe40000410000 */
[-C--:B------:R-:W-:Y:S01]  /*a6c0*/  FFMA.FTZ R15, R4, R2.reuse, -R5 ;  /* 0x00000002040f7223 */ /* 0x080fe20000010805 */
[----:B------:R-:W-:Y:S01]  /*a6d0*/  HADD2.F32 R4, -RZ, R8.H0_H0 ;  /* 0x20000008ff047230 */ /* 0x000fe20000004100 */
[----:B------:R-:W-:Y:S01]  /*a6e0*/  FFMA.FTZ R14, R3, R2, R0 ;  /* 0x00000002030e7223 */ /* 0x000fe20000010000 */
[----:B------:R-:W-:-:S02]  /*a6f0*/  HADD2.F32 R0, -RZ, R67.H0_H0 ;  /* 0x20000043ff007230 */ /* 0x000fc40000004100 */
[----:B------:R-:W-:Y:S02]  /*a700*/  HADD2.F32 R3, -RZ, R8.H1_H1 ;  /* 0x30000008ff037230 */ /* 0x000fe40000004100 */
[----:B------:R-:W-:-:S03]  /*a710*/  HADD2.F32 R2, -RZ, R68.H0_H0 ;  /* 0x20000044ff027230 */ /* 0x000fc60000004100 */
[CC--:B------:R-:W-:Y:S02]  /*a720*/  FMUL.FTZ R5, R3.reuse, R0.reuse ;  /* 0x0000000003057220 */ /* 0x0c0fe40000410000 */
[C---:B------:R-:W-:Y:S02]  /*a730*/  FMUL.FTZ R0, R4.reuse, R0 ;  /* 0x0000000004007220 */ /* 0x040fe40000410000 */
[-C--:B------:R-:W-:Y:S01]  /*a740*/  FFMA.FTZ R13, R4, R2.reuse, -R5 ;  /* 0x00000002040d7223 */ /* 0x080fe20000010805 */
[----:B------:R-:W-:Y:S01]  /*a750*/  HADD2.F32 R5, -RZ, R67.H1_H1 ;  /* 0x30000043ff057230 */ /* 0x000fe20000004100 */
[----:B------:R-:W-:Y:S01]  /*a760*/  FFMA.FTZ R11, R3, R2, R0 ;  /* 0x00000002030b7223 */ /* 0x000fe20000010000 */
[----:B------:R-:W-:Y:S02]  /*a770*/  HADD2.F32 R2, -RZ, R10.H0_H0 ;  /* 0x2000000aff027230 */ /* 0x000fe40000004100 */
[----:B------:R-:W-:Y:S02]  /*a780*/  HADD2.F32 R0, -RZ, R68.H1_H1 ;  /* 0x30000044ff007230 */ /* 0x000fe40000004100 */
[----:B------:R-:W-:Y:S01]  /*a790*/  HADD2.F32 R10, -RZ, R7.H0_H0 ;  /* 0x20000007ff0a7230 */ /* 0x000fe20000004100 */
[-C--:B------:R-:W-:Y:S01]  /*a7a0*/  FMUL.FTZ R7, R6, R5.reuse ;  /* 0x0000000506077220 */ /* 0x080fe20000410000 */
[--C-:B------:R-:W-:Y:S01]  /*a7b0*/  HADD2.F32 R3, -RZ, R9.reuse.H1_H1 ;  /* 0x30000009ff037230 */ /* 0x100fe20000004100 */
[C---:B------:R-:W-:Y:S01]  /*a7c0*/  FMUL.FTZ R5, R2.reuse, R5 ;  /* 0x0000000502057220 */ /* 0x040fe20000410000 */
[----:B------:R-:W-:Y:S01]  /*a7d0*/  HADD2.F32 R4, -RZ, R9.H0_H0 ;  /* 0x20000009ff047230 */ /* 0x000fe20000004100 */
[----:B------:R-:W-:Y:S01]  /*a7e0*/  FFMA.FTZ R8, R2, R0, -R7 ;  /* 0x0000000002087223 */ /* 0x000fe20000010807 */
[----:B------:R-:W-:Y:S01]  /*a7f0*/  HADD2.F32 R9, -RZ, R12.H0_H0 ;  /* 0x2000000cff097230 */ /* 0x000fe20000004100 */
[----:B------:R-:W-:-:S02]  /*a800*/  FMUL.FTZ R2, R3, R10 ;  /* 0x0000000a03027220 */ /* 0x000fc40000410000 */
[----:B------:R-:W-:Y:S02]  /*a810*/  FMUL.FTZ R7, R4, R10 ;  /* 0x0000000a04077220 */ /* 0x000fe40000410000 */
[----:B------:R-:W-:Y:S02]  /*a820*/  FFMA.FTZ R0, R6, R0, R5 ;  /* 0x0000000006007223 */ /* 0x000fe40000010005 */
[----:B------:R-:W-:Y:S01]  /*a830*/  FFMA.FTZ R2, R4, R9, -R2 ;  /* 0x0000000904027223 */ /* 0x000fe20000010802 */
[----:B------:R-:W-:Y:S01]  /*a840*/  F2FP.PACK_AB R4, R11, R13 ;  /* 0x0000000d0b04723e */ /* 0x000fe200000000ff */
[----:B------:R-:W-:Y:S01]  /*a850*/  FFMA.FTZ R3, R3, R9, R7 ;  /* 0x0000000903037223 */ /* 0x000fe20000010007 */
[----:B------:R-:W-:Y:S02]  /*a860*/  F2FP.PACK_AB R7, R14, R15 ;  /* 0x0000000f0e07723e */ /* 0x000fe400000000ff */
[----:B------:R-:W-:Y:S02]  /*a870*/  F2FP.PACK_AB R6, R0, R8 ;  /* 0x000000080006723e */ /* 0x000fe400000000ff */
[----:B------:R-:W-:-:S05]  /*a880*/  F2FP.PACK_AB R5, R3, R2 ;  /* 0x000000020305723e */ /* 0x000fca00000000ff */
[----:B------:R1:W-:Y:S02]  /*a890*/  STS.128 [R209+0x10000], R4 ;  /* 0x01000004d1007388 */ /* 0x0003e40000000c00 */
.L_x_1338:
[----:B------:R-:W-:Y:S05]  /*a8a0*/  BSYNC B0 ;  /* 0x0000000000007941 */ /* 0x000fea0003800000 */
.L_x_1337:
        /* <DEDUP_REMOVED lines=45> */
.L_x_1340:
[----:B------:R-:W-:Y:S05]  /*ab80*/  BSYNC B0 ;  /* 0x0000000000007941 */ /* 0x000fea0003800000 */
.L_x_1339:
        /* <DEDUP_REMOVED lines=45> */
.L_x_1342:
[----:B------:R-:W-:Y:S05]  /*ae60*/  BSYNC B0 ;  /* 0x0000000000007941 */ /* 0x000fea0003800000 */
.L_x_1341:
        /* <DEDUP_REMOVED lines=44> */
.L_x_1332:
[----:B------:R-:W-:Y:S05]  /*b130*/  BSYNC B1 ;  /* 0x0000000000017941 */ /* 0x000fea0003800000 */
.L_x_1331:
        /* <DEDUP_REMOVED lines=48> */
.L_x_1345:
[----:B------:R-:W-:Y:S05]  /*b440*/  BSYNC B0 ;  /* 0x0000000000007941 */ /* 0x000fea0003800000 */
.L_x_1344:
        /* <DEDUP_REMOVED lines=45> */
.L_x_1347:
[----:B------:R-:W-:Y:S05]  /*b720*/  BSYNC B0 ;  /* 0x0000000000007941 */ /* 0x000fea0003800000 */
.L_x_1346:
        /* <DEDUP_REMOVED lines=45> */
.L_x_1349:
[----:B------:R-:W-:Y:S05]  /*ba00*/  BSYNC B0 ;  /* 0x0000000000007941 */ /* 0x000fea0003800000 */
.L_x_1348:
        /* <DEDUP_REMOVED lines=45> */
.L_x_1351:
[----:B------:R-:W-:Y:S05]  /*bce0*/  BSYNC B0 ;  /* 0x0000000000007941 */ /* 0x000fea0003800000 */
.L_x_1350:
        /* <DEDUP_REMOVED lines=45> */
.L_x_1353:
[----:B------:R-:W-:Y:S05]  /*bfc0*/  BSYNC B0 ;  /* 0x0000000000007941 */ /* 0x000fea0003800000 */
.L_x_1352:
        /* <DEDUP_REMOVED lines=45> */
.L_x_1326:
        /* <DEDUP_REMOVED lines=44> */
[----:B------:R-:W-:Y:S01]  /*c560*/  ISETP.GE.AND P2, PT, R106, c[0x0][0x27c], PT ;  /* 0x00009f006a007a0c */ /* 0x000fe20003f46270 */
[----:B------:R-:W-:Y:S01]  /*c570*/  CS2R R30, SRZ ;  /* 0x00000000001e7805 */ /* 0x000fe2000001ff00 */
[----:B------:R-:W-:Y:S01]  /*c580*/  CS2R R28, SRZ ;  /* 0x00000000001c7805 */ /* 0x000fe2000001ff00 */
[----:B------:R-:W-:Y:S01]  /*c590*/  CS2R R46, SRZ ;  /* 0x00000000002e7805 */ /* 0x000fe2000001ff00 */
[----:B------:R-:W-:-:S05]  /*c5a0*/  CS2R R44, SRZ ;  /* 0x00000000002c7805 */ /* 0x000fca000001ff00 */
[C---:B------:R-:W-:Y:S01]  /*c5b0*/  @!P0 IMAD.SHL.U32 R0, R102.reuse, 0x2, RZ ;  /* 0x0000000266008824 */ /* 0x040fe200078e00ff */
[----:B------:R-:W-:-:S03]  /*c5c0*/  @!P0 SHF.L.U64.HI R5, R102, 0x1, R103 ;  /* 0x0000000166058819 */ /* 0x000fc60000010267 */
[----:B------:R-:W-:Y:S01]  /*c5d0*/  @!P2 IMAD.SHL.U32 R4, R225, 0x8, RZ ;  /* 0x00000008e104a824 */ /* 0x000fe200078e00ff */
[----:B------:R-:W-:-:S03]  /*c5e0*/  @!P0 IADD3 R16, P3, R12, R0, RZ ;  /* 0x000000000c108210 */ /* 0x000fc60007f7e0ff */
[----:B----4-:R-:W-:Y:S01]  /*c5f0*/  @!P2 IMAD.WIDE R10, R4, 0x2, R12 ;  /* 0x00000002040aa825 */ /* 0x010fe200078e020c */
[----:B------:R-:W-:Y:S02]  /*c600*/  @!P0 IADD3.X R17, R13, R5, RZ, P3, !PT ;  /* 0x000000050d118210 */ /* 0x000fe40001ffe4ff */
[----:B---3--:R-:W-:Y:S01]  /*c610*/  @!P0 IADD3 R14, P3, R2, R0, RZ ;  /* 0x00000000020e8210 */ /* 0x008fe20007f7e0ff */
[----:B-1----:R-:W-:Y:S01]  /*c620*/  @!P2 IMAD.WIDE R8, R4, 0x2, R2 ;  /* 0x000000020408a825 */ /* 0x002fe200078e0202 */
[----:B------:R-:W-:Y:S01]  /*c630*/  @!P1 SHF.L.U32 R0, R224, 0x3, RZ ;  /* 0x00000003e0009819 */ /* 0x000fe200000006ff */
[----:B------:R1:W5:Y:S01]  /*c640*/  @!P2 LD.E.128 R32, [R10.64] ;  /* 0x000000080a20a980 */ /* 0x000362000c101d00 */
[----:B------:R-:W-:Y:S01]  /*c650*/  CS2R R42, SRZ ;  /* 0x00000000002a7805 */ /* 0x000fe2000001ff00 */
[----:B------:R-:W-:Y:S02]  /*c660*/  @!P0 IMAD.X R15, R3, 0x1, R5, P3 ;  /* 0x00000001030f8824 */ /* 0x000fe400018e0605 */
[C---:B------:R-:W-:Y:S01]  /*c670*/  @!P1 IMAD.WIDE R6, R0.reuse, 0x2, R12 ;  /* 0x0000000200069825 */ /* 0x040fe200078e020c */
[----:B------:R2:W5:Y:S01]  /*c680*/  @!P2 LD.E.128 R28, [R8.64] ;  /* 0x00000008081ca980 */ /* 0x000562000c101d00 */
[----:B------:R-:W-:Y:S01]  /*c690*/  CS2R R40, SRZ ;  /* 0x0000000000287805 */ /* 0x000fe2000001ff00 */
[----:B------:R-:W-:Y:S01]  /*c6a0*/  CS2R R4, SRZ ;  /* 0x0000000000047805 */ /* 0x000fe2000001ff00 */
[----:B------:R-:W-:Y:S01]  /*c6b0*/  @!P1 IMAD.WIDE R12, R0, 0x2, R2 ;  /* 0x00000002000c9825 */ /* 0x000fe200078e0202 */
[----:B------:R3:W5:Y:S04]  /*c6c0*/  @!P1 LD.E.128 R44, [R6.64] ;  /* 0x00000008062c9980 */ /* 0x000768000c101d00 */
[----:B------:R4:W5:Y:S01]  /*c6d0*/  @!P1 LD.E.128 R40, [R12.64] ;  /* 0x000000080c289980 */ /* 0x000962000c101d00 */
[----:B-1----:R-:W-:Y:S01]  /*c6e0*/  CS2R R10, SRZ ;  /* 0x00000000000a7805 */ /* 0x002fe2000001ff00 */
[----:B--2---:R-:W-:Y:S01]  /*c6f0*/  CS2R R8, SRZ ;  /* 0x0000000000087805 */ /* 0x004fe2000001ff00 */
[----:B---3--:R-:W-:-:S05]  /*c700*/  CS2R R6, SRZ ;  /* 0x0000000000067805 */ /* 0x008fca000001ff00 */
[----:B------:R4:W5:Y:S04]  /*c710*/  @!P0 LD.E.128 R8, [R16.64] ;  /* 0x0000000810088980 */ /* 0x000968000c101d00 */
[----:B------:R4:W5:Y:S02]  /*c720*/  @!P0 LD.E.128 R4, [R14.64] ;  /* 0x000000080e048980 */ /* 0x000964000c101d00 */
.L_x_1355:
[----:B--2---:R-:W-:Y:S05]  /*c730*/  BSYNC B0 ;  /* 0x0000000000007941 */ /* 0x004fea0003800000 */
.L_x_1354:
[----:B------:R-:W-:Y:S01]  /*c740*/  IADD3 R0, R18, 0x40, RZ ;  /* 0x0000004012007810 */ /* 0x000fe20007ffe0ff */
[----:B---3-5:R-:W-:Y:S01]  /*c750*/  IMAD.MOV.U32 R2, RZ, RZ, R44 ;  /* 0x000000ffff027224 */ /* 0x028fe200078e002c */
[----:B----4-:R-:W-:Y:S01]  /*c760*/  MOV R16, R6 ;  /* 0x0000000600107202 */ /* 0x010fe20000000f00 */
[----:B------:R-:W-:Y:S01]  /*c770*/  IMAD.MOV.U32 R12, RZ, RZ, R46 ;  /* 0x000000ffff0c7224 */ /* 0x000fe200078e002e */
[----:B------:R-:W-:Y:S01]  /*c780*/  ISETP.GE.AND P0, PT, R0, R36, PT ;  /* 0x000000240000720c */ /* 0x000fe20003f06270 */
[----:B------:R-:W-:Y:S01]  /*c790*/  IMAD.MOV.U32 R0, RZ, RZ, R45 ;  /* 0x000000ffff007224 */ /* 0x000fe200078e002d */
[----:B------:R-:W-:Y:S01]  /*c7a0*/  PRMT R80, R80, 0x5410, R2 ;  /* 0x0000541050507816 */ /* 0x000fe20000000002 */
[----:B-1----:R-:W-:Y:S01]  /*c7b0*/  IMAD.MOV.U32 R3, RZ, RZ, R47 ;  /* 0x000000ffff037224 */ /* 0x002fe200078e002f */
[----:B------:R1:W2:Y:S01]  /*c7c0*/  SHFL.IDX PT, R13, R20, 0x1, 0x1c1f ;  /* 0x003c1f00140d7f89 */ /* 0x0002a200000e0000 */
        /* <DEDUP_REMOVED lines=9> */
[----:B------:R-:W-:Y:S01]  /*c860*/  BSSY B0, `(.L_x_1356) ;  /* 0x000004c000007945 */ /* 0x000fe20003800000 */
        /* <DEDUP_REMOVED lines=52> */
[----:B------:R-:W-:Y:S01]  /*cbb0*/  @!P0 SHF.L.U64.HI R18, R102, 0x1, R103 ;  /* 0x0000000166128819 */ /* 0x000fe20000010267 */
[----:B------:R-:W-:-:S03]  /*cbc0*/  @!P2 IMAD.SHL.U32 R15, R225, 0x8, RZ ;  /* 0x00000008e10fa824 */ /* 0x000fc600078e00ff */
[----:B----4-:R-:W-:Y:S01]  /*cbd0*/  @!P0 IADD3 R16, P3, R12, R0, RZ ;  /* 0x000000000c108210 */ /* 0x010fe20007f7e0ff */
[----:B------:R-:W-:-:S03]  /*cbe0*/  @!P2 IMAD.WIDE R24, R15, 0x2, R12 ;  /* 0x000000020f18a825 */ /* 0x000fc600078e020c */
[----:B------:R-:W-:Y:S01]  /*cbf0*/  @!P0 IADD3.X R17, R13, R18, RZ, P3, !PT ;  /* 0x000000120d118210 */ /* 0x000fe20001ffe4ff */
[----:B-1-3--:R-:W-:Y:S01]  /*cc00*/  @!P2 IMAD.WIDE R22, R15, 0x2, R2 ;  /* 0x000000020f16a825 */ /* 0x00afe200078e0202 */
[----:B------:R-:W-:Y:S01]  /*cc10*/  @!P0 IADD3 R14, P3, R2, R0, RZ ;  /* 0x00000000020e8210 */ /* 0x000fe20007f7e0ff */
[----:B------:R1:W5:Y:S01]  /*cc20*/  @!P2 LD.E.128 R52, [R24.64] ;  /* 0x000000081834a980 */ /* 0x000362000c101d00 */
[----:B------:R-:W-:Y:S01]  /*cc30*/  @!P1 SHF.L.U32 R0, R224, 0x3, RZ ;  /* 0x00000003e0009819 */ /* 0x000fe200000006ff */
[----:B------:R-:W-:Y:S01]  /*cc40*/  CS2R R66, SRZ ;  /* 0x0000000000427805 */ /* 0x000fe2000001ff00 */
[----:B------:R-:W-:Y:S01]  /*cc50*/  CS2R R64, SRZ ;  /* 0x0000000000407805 */ /* 0x000fe2000001ff00 */
[----:B------:R-:W-:Y:S01]  /*cc60*/  CS2R R26, SRZ ;  /* 0x00000000001a7805 */ /* 0x000fe2000001ff00 */
[----:B------:R-:W-:Y:S01]  /*cc70*/  CS2R R50, SRZ ;  /* 0x0000000000327805 */ /* 0x000fe2000001ff00 */
[C---:B------:R-:W-:Y:S01]  /*cc80*/  @!P1 IMAD.WIDE R20, R0.reuse, 0x2, R12 ;  /* 0x0000000200149825 */ /* 0x040fe200078e020c */
[----:B------:R-:W-:Y:S01]  /*cc90*/  CS2R R48, SRZ ;  /* 0x0000000000307805 */ /* 0x000fe2000001ff00 */
[----:B------:R2:W5:Y:S02]  /*cca0*/  @!P2 LD.E.128 R56, [R22.64] ;  /* 0x000000081638a980 */ /* 0x000564000c101d00 */
[----:B------:R-:W-:-:S02]  /*ccb0*/  @!P1 IMAD.WIDE R12, R0, 0x2, R2 ;  /* 0x00000002000c9825 */ /* 0x000fc400078e0202 */
[----:B------:R2:W5:Y:S02]  /*ccc0*/  @!P1 LD.E.128 R68, [R20.64] ;  /* 0x0000000814449980 */ /* 0x000564000c101d00 */
[----:B------:R-:W-:Y:S02]  /*ccd0*/  @!P0 IMAD.X R15, R3, 0x1, R18, P3 ;  /* 0x00000001030f8824 */ /* 0x000fe400018e0612 */
[----:B------:R2:W5:Y:S04]  /*cce0*/  @!P1 LD.E.128 R64, [R12.64] ;  /* 0x000000080c409980 */ /* 0x000568000c101d00 */
[----:B------:R2:W5:Y:S01]  /*ccf0*/  @!P0 LD.E.128 R48, [R14.64] ;  /* 0x000000080e308980 */ /* 0x000562000c101d00 */
[----:B-1----:R-:W-:-:S06]  /*cd00*/  CS2R R24, SRZ ;  /* 0x0000000000187805 */ /* 0x002fcc000001ff00 */
[----:B------:R2:W5:Y:S02]  /*cd10*/  @!P0 LD.E.128 R24, [R16.64] ;  /* 0x0000000810188980 */ /* 0x000564000c101d00 */
.L_x_1357:
[----:B--2---:R-:W-:Y:S05]  /*cd20*/  BSYNC B0 ;  /* 0x0000000000007941 */ /* 0x004fea0003800000 */
.L_x_1356:
[----:B-1---5:R-:W-:Y:S01]  /*cd30*/  IMAD.MOV.U32 R2, RZ, RZ, R68 ;  /* 0x000000ffff027224 */ /* 0x022fe200078e0044 */
[----:B------:R-:W-:-:S04]  /*cd40*/  DEPBAR.LE SB0, 0x1 ;  /* 0x000080400000791a */ /* 0x000fc80000000000 */
[----:B------:R-:W-:Y:S01]  /*cd50*/  IMAD.MOV.U32 R0, RZ, RZ, R69 ;  /* 0x000000ffff007224 */ /* 0x000fe200078e0045 */
[----:B------:R-:W-:Y:S01]  /*cd60*/  PRMT R93, R93, 0x5410, R2 ;  /* 0x000054105d5d7816 */ /* 0x000fe20000000002 */
[----:B----4-:R-:W-:Y:S01]  /*cd70*/  IMAD.MOV.U32 R12, RZ, RZ, R70 ;  /* 0x000000ffff0c7224 */ /* 0x010fe200078e0046 */
[----:B------:R-:W-:Y:S01]  /*cd80*/  MOV R2, R52 ;  /* 0x0000003400027202 */ /* 0x000fe20000000f00 */
[----:B---3--:R-:W-:Y:S01]  /*cd90*/  IMAD.MOV.U32 R3, RZ, RZ, R71 ;  /* 0x000000ffff037224 */ /* 0x008fe200078e0047 */
        /* <DEDUP_REMOVED lines=9> */
[----:B------:R-:W-:Y:S01]  /*ce30*/  BSSY B1, `(.L_x_1358) ;  /* 0x000014b000017945 */ /* 0x000fe20003800000 */
        /* <DEDUP_REMOVED lines=19> */
[----:B------:R-:W-:Y:S01]  /*cf70*/  PRMT R89, R0, 0x7610, R89 ;  /* 0x0000761000597816 */ /* 0x000fe20000000059 */
[----:B------:R-:W-:Y:S01]  /*cf80*/  IMAD.MOV.U32 R0, RZ, RZ, R57 ;  /* 0x000000ffff007224 */ /* 0x000fe200078e0039 */
[----:B------:R-:W-:Y:S01]  /*cf90*/  BAR.SYNC.DEFER_BLOCKING 0x0 ;  /* 0x0000000000007b1d */ /* 0x000fe20000010000 */
[----:B------:R-:W-:-:S03]  /*cfa0*/  ISETP.GE.AND P0, PT, R215, R72, PT ;  /* 0x00000048d700720c */ /* 0x000fc60003f06270 */
[----:B------:R-:W-:Y:S01]  /*cfb0*/  PRMT R87, R0, 0x5410, R2 ;  /* 0x0000541000577816 */ /* 0x000fe20000000002 */
[----:B------:R-:W-:Y:S01]  /*cfc0*/  IMAD.MOV.U32 R0, RZ, RZ, R51 ;  /* 0x000000ffff007224 */ /* 0x000fe200078e0033 */
[----:B------:R-:W-:-:S04]  /*cfd0*/  MOV R2, R50 ;  /* 0x0000003200027202 */ /* 0x000fc80000000f00 */
[----:B------:R-:W-:Y:S01]  /*cfe0*/  PRMT R83, R83, 0x5410, R2 ;  /* 0x0000541053537816 */ /* 0x000fe20000000002 */
[----:B------:R-:W-:Y:S01]  /*cff0*/  IMAD.MOV.U32 R2, RZ, RZ, R48 ;  /* 0x000000ffff027224 */ /* 0x000fe200078e0030 */
[----:B------:R-:W-:Y:S01]  /*d000*/  PRMT R84, R0, 0x7610, R84 ;  /* 0x0000761000547816 */ /* 0x000fe20000000054 */
[----:B------:R-:W-:-:S05]  /*d010*/  IMAD.MOV.U32 R0, RZ, RZ, R49 ;  /* 0x000000ffff007224 */ /* 0x000fca00078e0031 */
[----:B------:R-:W-:Y:S01]  /*d020*/  PRMT R82, R0, 0x5410, R2 ;  /* 0x0000541000527816 */ /* 0x000fe20000000002 */
[----:B------:R-:W-:Y:S05]  /*d030*/  @P0 BRA `(.L_x_1359) ;  /* 0x000012a000000947 */ /* 0x000fea0003800000 */
[----:B------:R-:W-:Y:S01]  /*d040*/  ISETP.GE.AND P0, PT, R102, c[0x0][0x27c], PT ;  /* 0x00009f0066007a0c */ /* 0x000fe20003f06270 */
[----:B------:R-:W-:-:S12]  /*d050*/  BSSY B0, `(.L_x_1360) ;  /* 0x0000062000007945 */ /* 0x000fd80003800000 */
[----:B------:R-:W-:Y:S05]  /*d060*/  @P0 BRA `(.L_x_1361) ;  /* 0x0000060000000947 */ /* 0x000fea0003800000 */
[----:B------:R-:W2:Y:S01]  /*d070*/  LDL R100, [R1+0x4c] ;  /* 0x00004c0001647983 */ /* 0x000ea20000100800 */
[----:B------:R-:W-:Y:S02]  /*d080*/  MOV R2, c[0x0][0x27c] ;  /* 0x00009f0000027a02 */ /* 0x000fe40000000f00 */
[----:B------:R-:W-:Y:S02]  /*d090*/  SHF.R.U64 R36, R8, 0x10, R9 ;  /* 0x0000001008247819 */ /* 0x000fe40000001209 */
[----:B------:R-:W-:Y:S02]  /*d0a0*/  LEA.HI R2, R2, R243, RZ, 0x1d ;  /* 0x000000f302027211 */ /* 0x000fe400078fe8ff */
[----:B------:R-:W-:Y:S02]  /*d0b0*/  SHF.R.U64 R8, R4, 0x10, R5 ;  /* 0x0000001004087819 */ /* 0x000fe40000001205 */
        /* <DEDUP_REMOVED lines=10> */
[----:B------:R-:W-:-:S04]  /*d160*/  HADD2.F32 R0, -RZ, R37.H0_H0 ;  /* 0x20000025ff007230 */ /* 0x000fc80000004100 */
[----:B------:R-:W1:Y:S02]  /*d170*/  LDS.128 R20, [R14+0xc100] ;  /* 0x00c100000e147984 */ /* 0x000e640000000c00 */
        /* <DEDUP_REMOVED lines=8> */
[----:B------:R-:W-:Y:S01]  /*d200*/  HADD2.F32 R2, -RZ, R17.H1_H1 ;  /* 0x30000011ff027230 */ /* 0x000fe20000004100 */
[----:B------:R-:W-:Y:S02]  /*d210*/  SHF.R.U32.HI R3, RZ, 0x10, R9 ;  /* 0x00000010ff037819 */ /* 0x000fe40000011609 */
[----:B------:R-:W-:Y:S01]  /*d220*/  SHF.R.U64 R9, R10, 0x10, R11 ;  /* 0x000000100a097819 */ /* 0x000fe2000000120b */
[----:B------:R-:W-:-:S02]  /*d230*/  HADD2.F32 R4, -RZ, R0.H0_H0 ;  /* 0x20000000ff047230 */ /* 0x000fc40000004100 */
[----:B------:R-:W-:Y:S02]  /*d240*/  HADD2.F32 R0, -RZ, R21.H1_H1 ;  /* 0x30000015ff007230 */ /* 0x000fe40000004100 */
[----:B------:R-:W-:Y:S01]  /*d250*/  HADD2.F32 R5, -RZ, R3.H0_H0 ;  /* 0x20000003ff057230 */ /* 0x000fe20000004100 */
[-C--:B------:R-:W-:Y:S01]  /*d260*/  FMUL.FTZ R3, R2, R4.reuse ;  /* 0x0000000402037220 */ /* 0x080fe20000410000 */
[----:B------:R-:W-:Y:S01]  /*d270*/  HADD2.F32 R9, -RZ, R9.H0_H0 ;  /* 0x20000009ff097230 */ /* 0x000fe20000004100 */
[C---:B------:R-:W-:Y:S02]  /*d280*/  FMUL.FTZ R4, R0.reuse, R4 ;  /* 0x0000000400047220 */ /* 0x040fe40000410000 */
[-C--:B------:R-:W-:Y:S01]  /*d290*/  FFMA.FTZ R37, R0, R5.reuse, R3 ;  /* 0x0000000500257223 */ /* 0x080fe20000010003 */
[----:B------:R-:W-:Y:S01]  /*d2a0*/  HADD2.F32 R0, -RZ, R39.H0_H0 ;  /* 0x20000027ff007230 */ /* 0x000fe20000004100 */
[----:B------:R-:W-:Y:S01]  /*d2b0*/  FFMA.FTZ R38, R2, R5, -R4 ;  /* 0x0000000502267223 */ /* 0x000fe20000010804 */
[----:B------:R-:W-:-:S02]  /*d2c0*/  HADD2.F32 R3, -RZ, R20.H0_H0 ;  /* 0x20000014ff037230 */ /* 0x000fc40000004100 */
        /* <DEDUP_REMOVED lines=8> */
[----:B------:R-:W-:Y:S02]  /*d350*/  HADD2.F32 R3, -RZ, R22.H0_H0 ;  /* 0x20000016ff037230 */ /* 0x000fe40000004100 */
[----:B------:R-:W-:-:S03]  /*d360*/  HADD2.F32 R2, -RZ, R63.H0_H0 ;  /* 0x2000003fff027230 */ /* 0x000fc60000004100 */
[CC--:B------:R-:W-:Y:S02]  /*d370*/  FMUL.FTZ R5, R3.reuse, R0.reuse ;  /* 0x0000000003057220 */ /* 0x0c0fe40000410000 */
[C---:B------:R-:W-:Y:S02]  /*d380*/  FMUL.FTZ R0, R4.reuse, R0 ;  /* 0x0000000004007220 */ /* 0x040fe40000410000 */
[-C--:B------:R-:W-:Y:S01]  /*d390*/  FFMA.FTZ R21, R4, R2.reuse, -R5 ;  /* 0x0000000204157223 */ /* 0x080fe20000010805 */
[----:B------:R-:W-:Y:S01]  /*d3a0*/  HADD2.F32 R4, -RZ, R19.H0_H0 ;  /* 0x20000013ff047230 */ /* 0x000fe20000004100 */
[----:B------:R-:W-:Y:S01]  /*d3b0*/  FFMA.FTZ R15, R3, R2, R0 ;  /* 0x00000002030f7223 */ /* 0x000fe20000010000 */
[----:B------:R-:W-:Y:S02]  /*d3c0*/  HADD2.F32 R0, -RZ, R62.H1_H1 ;  /* 0x3000003eff007230 */ /* 0x000fe40000004100 */
[----:B------:R-:W-:Y:S02]  /*d3d0*/  HADD2.F32 R3, -RZ, R23.H0_H0 ;  /* 0x20000017ff037230 */ /* 0x000fe40000004100 */
        /* <DEDUP_REMOVED lines=12> */
[----:B------:R-:W-:-:S03]  /*d4a0*/  HADD2.F32 R7, -RZ, R3.H0_H0 ;  /* 0x20000003ff077230 */ /* 0x000fc60000004100 */
[----:B------:R-:W-:-:S04]  /*d4b0*/  FMUL.FTZ R3, R0, R4 ;  /* 0x0000000400037220 */ /* 0x000fc80000410000 */
[CC--:B------:R-:W-:Y:S02]  /*d4c0*/  FFMA.FTZ R11, R2.reuse, R7.reuse, -R3 ;  /* 0x00000007020b7223 */ /* 0x0c0fe40000010803 */
[----:B------:R-:W-:Y:S01]  /*d4d0*/  FMUL.FTZ R2, R2, R4 ;  /* 0x0000000402027220 */ /* 0x000fe20000410000 */
[----:B------:R-:W-:Y:S02]  /*d4e0*/  HADD2.F32 R4, -RZ, R8.H0_H0 ;  /* 0x20000008ff047230 */ /* 0x000fe40000004100 */
[----:B------:R-:W-:Y:S01]  /*d4f0*/  HADD2.F32 R8, -RZ, R36.H0_H0 ;  /* 0x20000024ff087230 */ /* 0x000fe20000004100 */
[----:B------:R-:W-:Y:S01]  /*d500*/  FFMA.FTZ R7, R0, R7, R2 ;  /* 0x0000000700077223 */ /* 0x000fe20000010002 */
[----:B------:R-:W-:Y:S01]  /*d510*/  HADD2.F32 R2, -RZ, R16.H1_H1 ;  /* 0x30000010ff027230 */ /* 0x000fe20000004100 */
[----:B------:R-:W-:Y:S01]  /*d520*/  F2FP.PACK_AB R11, R11, R13 ;  /* 0x0000000d0b0b723e */ /* 0x000fe200000000ff */
[----:B------:R-:W-:Y:S02]  /*d530*/  HADD2.F32 R0, -RZ, R20.H1_H1 ;  /* 0x30000014ff007230 */ /* 0x000fe40000004100 */
[----:B------:R-:W-:Y:S01]  /*d540*/  F2FP.PACK_AB R7, R7, R12 ;  /* 0x0000000c0707723e */ /* 0x000fe200000000ff */
[----:B------:R-:W-:-:S02]  /*d550*/  FMUL.FTZ R3, R2, R4 ;  /* 0x0000000402037220 */ /* 0x000fc40000410000 */
[C---:B------:R-:W-:Y:S02]  /*d560*/  FMUL.FTZ R4, R0.reuse, R4 ;  /* 0x0000000400047220 */ /* 0x040fe40000410000 */
[-C--:B------:R-:W-:Y:S01]  /*d570*/  FFMA.FTZ R6, R0, R8.reuse, R3 ;  /* 0x0000000800067223 */ /* 0x080fe20000010003 */
[----:B------:R-:W-:Y:S01]  /*d580*/  HADD2.F32 R0, -RZ, R22.H1_H1 ;  /* 0x30000016ff007230 */ /* 0x000fe20000004100 */
[----:B------:R-:W-:Y:S01]  /*d590*/  FFMA.FTZ R8, R2, R8, -R4 ;  /* 0x0000000802087223 */ /* 0x000fe20000010804 */
[----:B------:R-:W-:-:S03]  /*d5a0*/  HADD2.F32 R2, -RZ, R18.H1_H1 ;  /* 0x30000012ff027230 */ /* 0x000fc60000004100 */
[----:B------:R-:W-:Y:S01]  /*d5b0*/  FMUL.FTZ R4, R0, R5 ;  /* 0x0000000500047220 */ /* 0x000fe20000410000 */
[----:B------:R-:W-:Y:S01]  /*d5c0*/  F2FP.PACK_AB R8, R8, R39 ;  /* 0x000000270808723e */ /* 0x000fe200000000ff */
[C---:B------:R-:W-:Y:S01]  /*d5d0*/  FMUL.FTZ R3, R2.reuse, R5 ;  /* 0x0000000502037220 */ /* 0x040fe20000410000 */
        /* <DEDUP_REMOVED lines=9> */
.L_x_1361:
[----:B------:R-:W-:Y:S05]  /*d670*/  BSYNC B0 ;  /* 0x0000000000007941 */ /* 0x000fea0003800000 */
.L_x_1360:
[----:B------:R-:W-:Y:S01]  /*d680*/  ISETP.GE.AND P0, PT, R106, c[0x0][0x27c], PT ;  /* 0x00009f006a007a0c */ /* 0x000fe20003f06270 */
[----:B------:R-:W-:-:S12]  /*d690*/  BSSY B0, `(.L_x_1362) ;  /* 0x0000062000007945 */ /* 0x000fd80003800000 */
[----:B------:R-:W-:Y:S05]  /*d6a0*/  @P0 BRA `(.L_x_1363) ;  /* 0x0000060000000947 */ /* 0x000fea0003800000 */
[----:B------:R-:W2:Y:S01]  /*d6b0*/  LDL R37, [R1+0x48] ;  /* 0x0000480001257983 */ /* 0x000ea20000100800 */
[----:B------:R-:W-:-:S04]  /*d6c0*/  MOV R0, c[0x0][0x27c] ;  /* 0x00009f0000007a02 */ /* 0x000fc80000000f00 */
        /* <DEDUP_REMOVED lines=12> */
[----:B-1----:R-:W1:Y:S02]  /*d790*/  LDS.128 R12, [R16+0xc100] ;  /* 0x00c10000100c7984 */ /* 0x002e640000000c00 */
        /* <DEDUP_REMOVED lines=47> */
[-C--:B------:R-:W-:Y:S02]  /*da90*/  FMUL.FTZ R5, R4, R0.reuse ;  /* 0x0000000004057220 */ /* 0x080fe40000410000 */
[C---:B------:R-:W-:Y:S02]  /*daa0*/  FMUL.FTZ R0, R3.reuse, R0 ;  /* 0x0000000003007220 */ /* 0x040fe40000410000 */
[-C--:B------:R-:W-:Y:S01]  /*dab0*/  FFMA.FTZ R7, R3, R2.reuse, R5 ;  /* 0x0000000203077223 */ /* 0x080fe20000010005 */
[----:B------:R-:W-:Y:S01]  /*dac0*/  SHF.R.U64 R3, R32, 0x10, R33 ;  /* 0x0000001020037819 */ /* 0x000fe20000001221 */
[----:B------:R-:W-:Y:S01]  /*dad0*/  FFMA.FTZ R11, R4, R2, -R0 ;  /* 0x00000002040b7223 */ /* 0x000fe20000010800 */
[----:B------:R-:W-:Y:S01]  /*dae0*/  SHF.R.U64 R0, R28, 0x10, R29 ;  /* 0x000000101c007819 */ /* 0x000fe2000000121d */
[----:B------:R-:W-:Y:S01]  /*daf0*/  HADD2.F32 R2, -RZ, R8.H1_H1 ;  /* 0x30000008ff027230 */ /* 0x000fe20000004100 */
[----:B------:R-:W-:Y:S01]  /*db00*/  SHF.R.U64 R5, R30, 0x10, R31 ;  /* 0x000000101e057819 */ /* 0x000fe2000000121f */
[----:B------:R-:W-:Y:S01]  /*db10*/  HADD2.F32 R8, -RZ, R3.H0_H0 ;  /* 0x20000003ff087230 */ /* 0x000fe20000004100 */
[----:B------:R-:W-:Y:S01]  /*db20*/  F2FP.PACK_AB R7, R7, R9 ;  /* 0x000000090707723e */ /* 0x000fe200000000ff */
[----:B------:R-:W-:Y:S01]  /*db30*/  HADD2.F32 R4, -RZ, R0.H0_H0 ;  /* 0x20000000ff047230 */ /* 0x000fe20000004100 */
[----:B------:R-:W-:Y:S01]  /*db40*/  F2FP.PACK_AB R11, R11, R13 ;  /* 0x0000000d0b0b723e */ /* 0x000fe200000000ff */
[----:B------:R-:W-:Y:S01]  /*db50*/  HADD2.F32 R0, -RZ, R12.H1_H1 ;  /* 0x3000000cff007230 */ /* 0x000fe20000004100 */
[----:B------:R-:W-:Y:S01]  /*db60*/  F2FP.PACK_AB R9, R22, R36 ;  /* 0x000000241609723e */ /* 0x000fe200000000ff */
[----:B------:R-:W-:Y:S01]  /*db70*/  HADD2.F32 R5, -RZ, R5.H0_H0 ;  /* 0x20000005ff057230 */ /* 0x000fe20000004100 */
[----:B------:R-:W-:-:S02]  /*db80*/  FMUL.FTZ R3, R2, R4 ;  /* 0x0000000402037220 */ /* 0x000fc40000410000 */
[C---:B------:R-:W-:Y:S02]  /*db90*/  FMUL.FTZ R4, R0.reuse, R4 ;  /* 0x0000000400047220 */ /* 0x040fe40000410000 */
[-C--:B------:R-:W-:Y:S01]  /*dba0*/  FFMA.FTZ R6, R0, R8.reuse, R3 ;  /* 0x0000000800067223 */ /* 0x080fe20000010003 */
[----:B------:R-:W-:Y:S01]  /*dbb0*/  SHF.R.U64 R3, R34, 0x10, R35 ;  /* 0x0000001022037819 */ /* 0x000fe20000001223 */
[----:B------:R-:W-:Y:S01]  /*dbc0*/  FFMA.FTZ R8, R2, R8, -R4 ;  /* 0x0000000802087223 */ /* 0x000fe20000010804 */
[----:B------:R-:W-:Y:S02]  /*dbd0*/  HADD2.F32 R0, -RZ, R14.H1_H1 ;  /* 0x3000000eff007230 */ /* 0x000fe40000004100 */
[----:B------:R-:W-:Y:S02]  /*dbe0*/  HADD2.F32 R2, -RZ, R10.H1_H1 ;  /* 0x3000000aff027230 */ /* 0x000fe40000004100 */
[----:B------:R-:W-:Y:S01]  /*dbf0*/  HADD2.F32 R10, -RZ, R3.H0_H0 ;  /* 0x20000003ff0a7230 */ /* 0x000fe20000004100 */
[-C--:B------:R-:W-:Y:S01]  /*dc00*/  FMUL.FTZ R4, R0, R5.reuse ;  /* 0x0000000500047220 */ /* 0x080fe20000410000 */
[----:B------:R-:W-:Y:S01]  /*dc10*/  F2FP.PACK_AB R8, R8, R20 ;  /* 0x000000140808723e */ /* 0x000fe200000000ff */
[C---:B------:R-:W-:Y:S01]  /*dc20*/  FMUL.FTZ R3, R2.reuse, R5 ;  /* 0x0000000502037220 */ /* 0x040fe20000410000 */
[----:B------:R-:W-:Y:S01]  /*dc30*/  F2FP.PACK_AB R5, R21, R23 ;  /* 0x000000171505723e */ /* 0x000fe200000000ff */
[-C--:B------:R-:W-:Y:S01]  /*dc40*/  FFMA.FTZ R2, R2, R10.reuse, -R4 ;  /* 0x0000000a02027223 */ /* 0x080fe20000010804 */
[----:B------:R-:W-:Y:S01]  /*dc50*/  F2FP.PACK_AB R4, R6, R19 ;  /* 0x000000130604723e */ /* 0x000fe200000000ff */
[----:B------:R-:W-:-:S03]  /*dc60*/  FFMA.FTZ R3, R0, R10, R3 ;  /* 0x0000000a00037223 */ /* 0x000fc60000010003 */
[----:B------:R-:W-:Y:S02]  /*dc70*/  F2FP.PACK_AB R10, R2, R17 ;  /* 0x00000011020a723e */ /* 0x000fe400000000ff */
[----:B------:R-:W-:-:S03]  /*dc80*/  F2FP.PACK_AB R6, R3, R18 ;  /* 0x000000120306723e */ /* 0x000fc600000000ff */
[----:B------:R1:W-:Y:S04]  /*dc90*/  STS.128 [R37], R8 ;  /* 0x0000000825007388 */ /* 0x0003e80000000c00 */
[----:B------:R1:W-:Y:S02]  /*dca0*/  STS.128 [R16+0xc100], R4 ;  /* 0x00c1000410007388 */ /* 0x0003e40000000c00 */
.L_x_1363:
[----:B------:R-:W-:Y:S05]  /*dcb0*/  BSYNC B0 ;  /* 0x0000000000007941 */ /* 0x000fea0003800000 */
.L_x_1362:
[----:B------:R-:W-:-:S13]  /*dcc0*/  ISETP.GE.AND P0, PT, R105, c[0x0][0x27c], PT ;  /* 0x00009f0069007a0c */ /* 0x000fda0003f06270 */
[----:B------:R-:W-:Y:S05]  /*dcd0*/  @P0 BRA `(.L_x_1359) ;  /* 0x0000060000000947 */ /* 0x000fea0003800000 */
[----:B------:R-:W2:Y:S01]  /*dce0*/  LDL R60, [R1+0x40] ;  /* 0x00004000013c7983 */ /* 0x000ea20000100800 */
[----:B------:R-:W-:Y:S01]  /*dcf0*/  MOV R0, c[0x0][0x27c] ;  /* 0x00009f0000007a02 */ /* 0x000fe20000000f00 */
[----:B-1----:R-:W-:Y:S01]  /*dd00*/  HADD2.F32 R4, -RZ, R79.H0_H0 ;  /* 0x2000004fff047230 */ /* 0x002fe20000004100 */
[----:B------:R-:W-:Y:S02]  /*dd10*/  SHF.R.U32.HI R7, RZ, 0x10, R45 ;  /* 0x00000010ff077819 */ /* 0x000fe4000001162d */
[----:B------:R-:W-:Y:S02]  /*dd20*/  LEA.HI R0, R0, R224, RZ, 0x1d ;  /* 0x000000e000007211 */ /* 0x000fe400078fe8ff */
[----:B------:R-:W-:Y:S02]  /*dd30*/  SHF.R.U64 R31, R40, 0x10, R41 ;  /* 0x00000010281f7819 */ /* 0x000fe40000001229 */
[----:B------:R-:W-:Y:S02]  /*dd40*/  SHF.R.S32.HI R2, RZ, 0x1f, R0 ;  /* 0x0000001fff027819 */ /* 0x000fe40000011400 */
[----:B------:R-:W-:-:S02]  /*dd50*/  SHF.L.U32 R3, R0, 0x3, RZ ;  /* 0x0000000300037819 */ /* 0x000fc400000006ff */
[----:B------:R-:W-:Y:S02]  /*dd60*/  LEA.HI R0, R2, R0, RZ, 0x3 ;  /* 0x0000000002007211 */ /* 0x000fe400078f18ff */
[----:B------:R-:W-:Y:S02]  /*dd70*/  LOP3.LUT R2, R226, 0x38, R3, 0xf8, !PT ;  /* 0x00000038e2027812 */ /* 0x000fe400078ef803 */
[----:B------:R-:W-:Y:S02]  /*dd80*/  SHF.L.U32 R0, R0, 0xa, RZ ;  /* 0x0000000a00007819 */ /* 0x000fe400000006ff */
[----:B------:R-:W-:Y:S02]  /*dd90*/  LOP3.LUT R2, R2, R227, RZ, 0x3c, !PT ;  /* 0x000000e302027212 */ /* 0x000fe400078e3cff */
[----:B------:R-:W-:Y:S02]  /*dda0*/  LOP3.LUT R0, R0, 0x7fffe000, RZ, 0xc0, !PT ;  /* 0x7fffe00000007812 */ /* 0x000fe400078ec0ff */
[----:B------:R-:W-:Y:S01]  /*ddb0*/  SHF.R.U32.HI R3, RZ, 0x10, R41 ;  /* 0x00000010ff037819 */ /* 0x000fe20000011629 */
[----:B------:R-:W-:Y:S01]  /*ddc0*/  HADD2.F32 R41, -RZ, R7.H0_H0 ;  /* 0x20000007ff297230 */ /* 0x000fe20000004100 */
[----:B------:R-:W-:-:S02]  /*ddd0*/  IADD3 R0, R2, R0, R228 ;  /* 0x0000000002007210 */ /* 0x000fc40007ffe0e4 */
[----:B------:R-:W-:Y:S02]  /*dde0*/  SHF.R.U32.HI R20, RZ, 0x10, R43 ;  /* 0x00000010ff147819 */ /* 0x000fe4000001162b */
[----:B------:R-:W-:Y:S01]  /*ddf0*/  SHF.L.U32 R19, R0, 0x1, RZ ;  /* 0x0000000100137819 */ /* 0x000fe200000006ff */
[----:B------:R-:W-:Y:S01]  /*de00*/  HADD2.F32 R0, -RZ, R78.H0_H0 ;  /* 0x2000004eff007230 */ /* 0x000fe20000004100 */
[----:B------:R-:W-:Y:S02]  /*de10*/  SHF.R.U32.HI R28, RZ, 0x10, R47 ;  /* 0x00000010ff1c7819 */ /* 0x000fe4000001162f */
[----:B------:R-:W-:Y:S01]  /*de20*/  SHF.R.U64 R37, R44, 0x10, R45 ;  /* 0x000000102c257819 */ /* 0x000fe2000000122d */
[----:B------:R-:W1:Y:S01]  /*de30*/  LDS.128 R8, [R19+0xc100] ;  /* 0x00c1000013087984 */ /* 0x000e620000000c00 */
[----:B------:R-:W-:Y:S01]  /*de40*/  SHF.R.U64 R32, R42, 0x10, R43 ;  /* 0x000000102a207819 */ /* 0x000fe2000000122b */
[----:B------:R-:W-:Y:S01]  /*de50*/  HADD2.F32 R40, -RZ, R28.H0_H0 ;  /* 0x2000001cff287230 */ /* 0x000fe20000004100 */
[----:B------:R-:W-:-:S05]  /*de60*/  SHF.R.U64 R38, R46, 0x10, R47 ;  /* 0x000000102e267819 */ /* 0x000fca000000122f */
[----:B------:R-:W-:Y:S02]  /*de70*/  HADD2.F32 R28, -RZ, R38.H0_H0 ;  /* 0x20000026ff1c7230 */ /* 0x000fe40000004100 */
[----:B-1----:R-:W-:-:S05]  /*de80*/  HADD2.F32 R2, -RZ, R9.H0_H0 ;  /* 0x20000009ff027230 */ /* 0x002fca0000004100 */
[CC--:B------:R-:W-:Y:S01]  /*de90*/  FMUL.FTZ R18, R2.reuse, R0.reuse ;  /* 0x0000000002127220 */ /* 0x0c0fe20000410000 */
[----:B--2---:R-:W1:Y:S02]  /*dea0*/  LDS.128 R12, [R60] ;  /* 0x000000003c0c7984 */ /* 0x004e640000000c00 */
[--C-:B-1----:R-:W-:Y:S02]  /*deb0*/  HADD2.F32 R5, -RZ, R13.reuse.H0_H0 ;  /* 0x2000000dff057230 */ /* 0x102fe40000004100 */
[----:B------:R-:W-:Y:S02]  /*dec0*/  HADD2.F32 R17, -RZ, R13.H1_H1 ;  /* 0x3000000dff117230 */ /* 0x000fe40000004100 */
[----:B------:R-:W-:Y:S01]  /*ded0*/  HADD2.F32 R13, -RZ, R3.H0_H0 ;  /* 0x20000003ff0d7230 */ /* 0x000fe20000004100 */
[C---:B------:R-:W-:Y:S01]  /*dee0*/  FMUL.FTZ R6, R5.reuse, R0 ;  /* 0x0000000005067220 */ /* 0x040fe20000410000 */
[----:B------:R-:W-:Y:S01]  /*def0*/  HADD2.F32 R0, -RZ, R9.H1_H1 ;  /* 0x30000009ff007230 */ /* 0x000fe20000004100 */
[-C--:B------:R-:W-:Y:S01]  /*df00*/  FFMA.FTZ R34, R5, R4.reuse, -R18 ;  /* 0x0000000405227223 */ /* 0x080fe20000010812 */
[----:B------:R-:W-:Y:S01]  /*df10*/  HADD2.F32 R16, -RZ, R12.H0_H0 ;  /* 0x2000000cff107230 */ /* 0x000fe20000004100 */
[----:B------:R-:W-:Y:S01]  /*df20*/  FFMA.FTZ R39, R2, R4, R6 ;  /* 0x0000000402277223 */ /* 0x000fe20000010006 */
[----:B------:R-:W-:Y:S01]  /*df30*/  HADD2.F32 R2, -RZ, R78.H1_H1 ;  /* 0x3000004eff027230 */ /* 0x000fe20000004100 */
[-C--:B------:R-:W-:Y:S01]  /*df40*/  FMUL.FTZ R3, R17, R13.reuse ;  /* 0x0000000d11037220 */ /* 0x080fe20000410000 */
[----:B------:R-:W-:Y:S01]  /*df50*/  HADD2.F32 R9, -RZ, R80.H1_H1 ;  /* 0x30000050ff097230 */ /* 0x000fe20000004100 */
[C---:B------:R-:W-:Y:S01]  /*df60*/  FMUL.FTZ R30, R0.reuse, R13 ;  /* 0x0000000d001e7220 */ /* 0x040fe20000410000 */
[----:B------:R-:W-:Y:S01]  /*df70*/  HADD2.F32 R13, -RZ, R14.H0_H0 ;  /* 0x2000000eff0d7230 */ /* 0x000fe20000004100 */
[----:B------:R-:W-:Y:S01]  /*df80*/  FFMA.FTZ R36, R0, R41, R3 ;  /* 0x0000002900247223 */ /* 0x000fe20000010003 */
[----:B------:R-:W-:Y:S01]  /*df90*/  HADD2.F32 R0, -RZ, R8.H0_H0 ;  /* 0x20000008ff007230 */ /* 0x000fe20000004100 */
[----:B------:R-:W-:Y:S01]  /*dfa0*/  FMUL.FTZ R6, R16, R2 ;  /* 0x0000000210067220 */ /* 0x000fe20000410000 */
[----:B------:R-:W-:-:S02]  /*dfb0*/  HADD2.F32 R3, -RZ, R79.H1_H1 ;  /* 0x3000004fff037230 */ /* 0x000fc40000004100 */
[----:B------:R-:W-:Y:S01]  /*dfc0*/  HADD2.F32 R7, -RZ, R15.H0_H0 ;  /* 0x2000000fff077230 */ /* 0x000fe20000004100 */
[C---:B------:R-:W-:Y:S01]  /*dfd0*/  FMUL.FTZ R29, R0.reuse, R2 ;  /* 0x00000002001d7220 */ /* 0x040fe20000410000 */
[----:B------:R-:W-:Y:S01]  /*dfe0*/  HADD2.F32 R2, -RZ, R80.H0_H0 ;  /* 0x20000050ff027230 */ /* 0x000fe20000004100 */
[----:B------:R-:W-:Y:S01]  /*dff0*/  FFMA.FTZ R35, R0, R9, R6 ;  /* 0x0000000900237223 */ /* 0x000fe20000010006 */
[----:B------:R-:W-:Y:S01]  /*e000*/  HADD2.F32 R0, -RZ, R10.H0_H0 ;  /* 0x2000000aff007230 */ /* 0x000fe20000004100 */
[-C--:B------:R-:W-:Y:S01]  /*e010*/  FMUL.FTZ R4, R13, R3.reuse ;  /* 0x000000030d047220 */ /* 0x080fe20000410000 */
[----:B------:R-:W-:Y:S02]  /*e020*/  HADD2.F32 R6, -RZ, R81.H0_H0 ;  /* 0x20000051ff067230 */ /* 0x000fe40000004100 */
[----:B------:R-:W-:Y:S01]  /*e030*/  HADD2.F32 R5, -RZ, R15.H1_H1 ;  /* 0x3000000fff057230 */ /* 0x000fe20000004100 */
[C---:B------:R-:W-:Y:S01]  /*e040*/  FMUL.FTZ R23, R0.reuse, R3 ;  /* 0x0000000300177220 */ /* 0x040fe20000410000 */
[----:B------:R-:W-:Y:S01]  /*e050*/  HADD2.F32 R15, -RZ, R20.H0_H0 ;  /* 0x20000014ff0f7230 */ /* 0x000fe20000004100 */
[----:B------:R-:W-:Y:S01]  /*e060*/  FFMA.FTZ R33, R0, R6, R4 ;  /* 0x0000000600217223 */ /* 0x000fe20000010004 */
[----:B------:R-:W-:Y:S01]  /*e070*/  HADD2.F32 R0, -RZ, R11.H0_H0 ;  /* 0x2000000bff007230 */ /* 0x000fe20000004100 */
[----:B------:R-:W-:Y:S01]  /*e080*/  FMUL.FTZ R3, R7, R2 ;  /* 0x0000000207037220 */ /* 0x000fe20000410000 */
[----:B------:R-:W-:Y:S01]  /*e090*/  HADD2.F32 R4, -RZ, R81.H1_H1 ;  /* 0x30000051ff047230 */ /* 0x000fe20000004100 */
[----:B------:R-:W-:-:S02]  /*e0a0*/  FFMA.FTZ R13, R13, R6, -R23 ;  /* 0x000000060d0d7223 */ /* 0x000fc40000010817 */
[C---:B------:R-:W-:Y:S02]  /*e0b0*/  FMUL.FTZ R21, R0.reuse, R2 ;  /* 0x0000000200157220 */ /* 0x040fe40000410000 */
[-C--:B------:R-:W-:Y:S01]  /*e0c0*/  FFMA.FTZ R22, R0, R4.reuse, R3 ;  /* 0x0000000400167223 */ /* 0x080fe20000010003 */
[----:B------:R-:W-:Y:S01]  /*e0d0*/  HADD2.F32 R0, -RZ, R11.H1_H1 ;  /* 0x3000000bff007230 */ /* 0x000fe20000004100 */
[-C--:B------:R-:W-:Y:S01]  /*e0e0*/  FMUL.FTZ R2, R5, R15.reuse ;  /* 0x0000000f05027220 */ /* 0x080fe20000410000 */
[----:B------:R-:W-:Y:S01]  /*e0f0*/  HADD2.F32 R3, -RZ, R12.H1_H1 ;  /* 0x3000000cff037230 */ /* 0x000fe20000004100 */
[----:B------:R-:W-:Y:S01]  /*e100*/  FFMA.FTZ R6, R7, R4, -R21 ;  /* 0x0000000407067223 */ /* 0x000fe20000010815 */
[----:B------:R-:W-:Y:S01]  /*e110*/  HADD2.F32 R11, -RZ, R31.H0_H0 ;  /* 0x2000001fff0b7230 */ /* 0x000fe20000004100 */
[C---:B------:R-:W-:Y:S01]  /*e120*/  FMUL.FTZ R15, R0.reuse, R15 ;  /* 0x0000000f000f7220 */ /* 0x040fe20000410000 */
[----:B------:R-:W-:Y:S01]  /*e130*/  HADD2.F32 R31, -RZ, R37.H0_H0 ;  /* 0x20000025ff1f7230 */ /* 0x000fe20000004100 */
[----:B------:R-:W-:Y:S01]  /*e140*/  FFMA.FTZ R18, R0, R40, R2 ;  /* 0x0000002800127223 */ /* 0x000fe20000010002 */
[----:B------:R-:W-:Y:S01]  /*e150*/  HADD2.F32 R0, -RZ, R8.H1_H1 ;  /* 0x30000008ff007230 */ /* 0x000fe20000004100 */
[----:B------:R-:W-:Y:S01]  /*e160*/  FMUL.FTZ R8, R3, R11 ;  /* 0x0000000b03087220 */ /* 0x000fe20000410000 */
[----:B------:R-:W-:-:S02]  /*e170*/  HADD2.F32 R2, -RZ, R14.H1_H1 ;  /* 0x3000000eff027230 */ /* 0x000fc40000004100 */
[----:B------:R-:W-:Y:S01]  /*e180*/  HADD2.F32 R12, -RZ, R32.H0_H0 ;  /* 0x20000020ff0c7230 */ /* 0x000fe20000004100 */
[----:B------:R-:W-:Y:S01]  /*e190*/  FMUL.FTZ R11, R0, R11 ;  /* 0x0000000b000b7220 */ /* 0x000fe20000410000 */
[----:B------:R-:W-:Y:S01]  /*e1a0*/  F2FP.PACK_AB R7, R18, R22 ;  /* 0x000000161207723e */ /* 0x000fe200000000ff */
[-C--:B------:R-:W-:Y:S01]  /*e1b0*/  FFMA.FTZ R14, R0, R31.reuse, R8 ;  /* 0x0000001f000e7223 */ /* 0x080fe20000010008 */
[----:B------:R-:W-:Y:S01]  /*e1c0*/  HADD2.F32 R0, -RZ, R10.H1_H1 ;  /* 0x3000000aff007230 */ /* 0x000fe20000004100 */
[-C--:B------:R-:W-:Y:S02]  /*e1d0*/  FMUL.FTZ R8, R2, R12.reuse ;  /* 0x0000000c02087220 */ /* 0x080fe40000410000 */
[----:B------:R-:W-:Y:S01]  /*e1e0*/  FFMA.FTZ R3, R3, R31, -R11 ;  /* 0x0000001f03037223 */ /* 0x000fe2000001080b */
[----:B------:R-:W-:Y:S01]  /*e1f0*/  F2FP.PACK_AB R4, R14, R35 ;  /* 0x000000230e04723e */ /* 0x000fe200000000ff */
[C---:B------:R-:W-:Y:S02]  /*e200*/  FMUL.FTZ R10, R0.reuse, R12 ;  /* 0x0000000c000a7220 */ /* 0x040fe40000410000 */
[----:B------:R-:W-:-:S02]  /*e210*/  FFMA.FTZ R20, R0, R28, R8 ;  /* 0x0000001c00147223 */ /* 0x000fc40000010008 */
[----:B------:R-:W-:Y:S02]  /*e220*/  FFMA.FTZ R12, R17, R41, -R30 ;  /* 0x00000029110c7223 */ /* 0x000fe4000001081e */
[----:B------:R-:W-:Y:S02]  /*e230*/  FFMA.FTZ R8, R16, R9, -R29 ;  /* 0x0000000910087223 */ /* 0x000fe4000001081d */
        /* <DEDUP_REMOVED lines=10> */
.L_x_1359:
[----:B------:R-:W-:Y:S05]  /*e2e0*/  BSYNC B1 ;  /* 0x0000000000017941 */ /* 0x000fea0003800000 */
.L_x_1358:
[----:B------:R-:W-:-:S04]  /*e2f0*/  IADD3 R0, R215, 0x40, RZ ;  /* 0x00000040d7007810 */ /* 0x000fc80007ffe0ff */
[----:B------:R-:W-:-:S13]  /*e300*/  ISETP.GE.AND P0, PT, R0, R72, PT ;  /* 0x000000480000720c */ /* 0x000fda0003f06270 */
[----:B------:R-:W-:Y:S05]  /*e310*/  @P0 BRA `(.L_x_1343) ;  /* 0x0000132000000947 */ /* 0x000fea0003800000 */
[----:B------:R2:W5:Y:S01]  /*e320*/  LDL R42, [R1+0x24] ;  /* 0x00002400012a7983 */ /* 0x0005620000100800 */
        /* <DEDUP_REMOVED lines=14> */
[----:B------:R-:W-:Y:S02]  /*e410*/  SHF.R.U64 R38, R24, 0x10, R25 ;  /* 0x0000001018267819 */ /* 0x000fe40000001219 */
        /* <DEDUP_REMOVED lines=10> */
[----:B------:R-:W-:Y:S01]  /*e4c0*/  SHF.R.U32.HI R25, RZ, 0x10, R51 ;  /* 0x00000010ff197819 */ /* 0x000fe20000011633 */
[----:B------:R-:W-:Y:S01]  /*e4d0*/  HADD2.F32 R40, -RZ, R24.H0_H0 ;  /* 0x20000018ff287230 */ /* 0x000fe20000004100 */
[----:B------:R-:W-:Y:S01]  /*e4e0*/  SHF.L.U32 R22, R0, 0x1, RZ ;  /* 0x0000000100167819 */ /* 0x000fe200000006ff */
[----:B------:R-:W-:Y:S01]  /*e4f0*/  HADD2.F32 R0, -RZ, R82.H0_H0 ;  /* 0x20000052ff007230 */ /* 0x000fe20000004100 */
[----:B------:R-:W-:-:S02]  /*e500*/  SHF.R.U64 R36, R48, 0x10, R49 ;  /* 0x0000001030247819 */ /* 0x000fc40000001231 */
[--C-:B-1----:R-:W-:Y:S01]  /*e510*/  SHF.R.U64 R37, R26, 0x10, R27.reuse ;  /* 0x000000101a257819 */ /* 0x102fe2000000121b */
[----:B------:R-:W1:Y:S01]  /*e520*/  LDS.128 R8, [R22+0xc100] ;  /* 0x00c1000016087984 */ /* 0x000e620000000c00 */
[----:B------:R-:W-:Y:S02]  /*e530*/  SHF.R.U32.HI R27, RZ, 0x10, R27 ;  /* 0x00000010ff1b7819 */ /* 0x000fe4000001161b */
[----:B------:R-:W-:-:S03]  /*e540*/  SHF.R.U64 R33, R50, 0x10, R51 ;  /* 0x0000001032217819 */ /* 0x000fc60000001233 */
[----:B------:R-:W-:Y:S02]  /*e550*/  HADD2.F32 R39, -RZ, R27.H0_H0 ;  /* 0x2000001bff277230 */ /* 0x000fe40000004100 */
[--C-:B-1----:R-:W-:Y:S02]  /*e560*/  HADD2.F32 R3, -RZ, R9.reuse.H0_H0 ;  /* 0x20000009ff037230 */ /* 0x102fe40000004100 */
[----:B------:R-:W-:Y:S02]  /*e570*/  HADD2.F32 R2, -RZ, R9.H1_H1 ;  /* 0x30000009ff027230 */ /* 0x000fe40000004100 */
[--C-:B------:R-:W-:Y:S01]  /*e580*/  HADD2.F32 R9, -RZ, R8.reuse.H0_H0 ;  /* 0x20000008ff097230 */ /* 0x100fe20000004100 */
[----:B------:R-:W-:Y:S01]  /*e590*/  FMUL.FTZ R30, R3, R0 ;  /* 0x00000000031e7220 */ /* 0x000fe20000410000 */
[----:B------:R-:W-:Y:S02]  /*e5a0*/  HADD2.F32 R13, -RZ, R8.H1_H1 ;  /* 0x30000008ff0d7230 */ /* 0x000fe40000004100 */
[----:B------:R-:W-:-:S02]  /*e5b0*/  HADD2.F32 R8, -RZ, R11.H0_H0 ;  /* 0x2000000bff087230 */ /* 0x000fc40000004100 */
[--C-:B------:R-:W-:Y:S02]  /*e5c0*/  HADD2.F32 R12, -RZ, R10.reuse.H0_H0 ;  /* 0x2000000aff0c7230 */ /* 0x100fe40000004100 */
[----:B------:R-:W-:Y:S01]  /*e5d0*/  HADD2.F32 R10, -RZ, R10.H1_H1 ;  /* 0x3000000aff0a7230 */ /* 0x000fe20000004100 */
[----:B---3--:R-:W1:Y:S02]  /*e5e0*/  LDS.128 R4, [R41] ;  /* 0x0000000029047984 */ /* 0x008e640000000c00 */
[----:B-1----:R-:W-:Y:S02]  /*e5f0*/  HADD2.F32 R20, -RZ, R5.H0_H0 ;  /* 0x20000005ff147230 */ /* 0x002fe40000004100 */
[--C-:B------:R-:W-:Y:S02]  /*e600*/  HADD2.F32 R15, -RZ, R7.reuse.H0_H0 ;  /* 0x20000007ff0f7230 */ /* 0x100fe40000004100 */
[----:B------:R-:W-:Y:S02]  /*e610*/  HADD2.F32 R14, -RZ, R7.H1_H1 ;  /* 0x30000007ff0e7230 */ /* 0x000fe40000004100 */
[----:B------:R-:W-:-:S02]  /*e620*/  HADD2.F32 R7, -RZ, R11.H1_H1 ;  /* 0x3000000bff077230 */ /* 0x000fc40000004100 */
        /* <DEDUP_REMOVED lines=58> */
.L_x_1365:
[----:B------:R-:W-:Y:S05]  /*e9d0*/  BSYNC B0 ;  /* 0x0000000000007941 */ /* 0x000fea0003800000 */
.L_x_1364:
        /* <DEDUP_REMOVED lines=99> */
.L_x_1367:
[----:B------:R-:W-:Y:S05]  /*f010*/  BSYNC B0 ;  /* 0x0000000000007941 */ /* 0x000fea0003800000 */
.L_x_1366:
        /* <DEDUP_REMOVED lines=98> */
.L_x_1343:
[----:B------:R-:W-:Y:S05]  /*f640*/  BSYNC B2 ;  /* 0x0000000000027941 */ /* 0x000fea0003800000 */
.L_x_1325:
[----:B------:R-:W-:Y:S01]  /*f650*/  IMAD R0, R96, c[0x0][0x208], RZ ;  /* 0x0000820060007a24 */ /* 0x000fe200078e02ff */
[----:B------:R-:W-:-:S04]  /*f660*/  DEPBAR.LE SB0, 0x0 ;  /* 0x000080000000791a */ /* 0x000fc80000000000 */
[C---:B------:R-:W-:Y:S01]  /*f670*/  IMAD.WIDE.U32 R2, R197.reuse, c[0x0][0x208], RZ ;  /* 0x00008200c5027a25 */ /* 0x040fe200078e00ff */
[----:B------:R-:W-:Y:S01]  /*f680*/  BAR.SYNC.DEFER_BLOCKING 0x0 ;  /* 0x0000000000007b1d */ /* 0x000fe20000010000 */
[C---:B------:R-:W-:Y:S02]  /*f690*/  SHF.L.U32 R84, R202.reuse, 0x1, RZ ;  /* 0x00000001ca547819 */ /* 0x040fe400000006ff */
[----:B------:R-:W-:Y:S01]  /*f6a0*/  IMAD R0, R197, c[0x0][0x20c], R0 ;  /* 0x00008300c5007a24 */ /* 0x000fe200078e0200 */
[----:B------:R-:W-:Y:S01]  /*f6b0*/  SHF.L.U64.HI R87, R202, 0x1, R203 ;  /* 0x00000001ca577819 */ /* 0x000fe200000102cb */
[----:B------:R-:W-:Y:S01]  /*f6c0*/  IMAD.WIDE.U32 R222, R85, c[0x0][0x210], RZ ;  /* 0x0000840055de7a25 */ /* 0x000fe200078e00ff */
[----:B------:R-:W-:Y:S01]  /*f6d0*/  SHF.L.U64.HI R88, R205, 0x1, R219 ;  /* 0x00000001cd587819 */ /* 0x000fe200000102db */
[----:B------:R-:W-:Y:S01]  /*f6e0*/  BSSY B0, `(.L_x_1368) ;  /* 0x0000157000007945 */ /* 0x000fe20003800000 */
[----:B------:R-:W-:Y:S01]  /*f6f0*/  IADD3 R3, R3, R0, RZ ;  /* 0x0000000003037210 */ /* 0x000fe20007ffe0ff */
[----:B------:R-:W-:Y:S01]  /*f700*/  IMAD R0, R97, c[0x0][0x218], RZ ;  /* 0x0000860061007a24 */ /* 0x000fe200078e02ff */
[----:B------:R-:W-:Y:S01]  /*f710*/  SHF.L.U32 R86, R206, 0x1, RZ ;  /* 0x00000001ce567819 */ /* 0x000fe200000006ff */
[----:B------:R-:W-:Y:S01]  /*f720*/  IMAD R221, R85, c[0x0][0x214], R223 ;  /* 0x0000850055dd7a24 */ /* 0x000fe200078e02df */
[----:B------:R-:W-:Y:S01]  /*f730*/  SHF.L.U32 R85, R205, 0x1, RZ ;  /* 0x00000001cd557819 */ /* 0x000fe200000006ff */
[----:B------:R-:W-:Y:S01]  /*f740*/  IMAD.WIDE.U32 R2, R195, c[0x0][0x218], R2 ;  /* 0x00008600c3027a25 */ /* 0x000fe200078e0002 */
[----:B------:R-:W-:-:S02]  /*f750*/  ISETP.GE.AND P4, PT, R202, c[0x0][0x1d4], PT ;  /* 0x00007500ca007a0c */ /* 0x000fc40003f86270 */
[----:B------:R-:W-:Y:S01]  /*f760*/  SHF.L.U64.HI R89, R206, 0x1, R218 ;  /* 0x00000001ce597819 */ /* 0x000fe200000102da */
[----:B-12---:R-:W-:Y:S01]  /*f770*/  IMAD R8, R195, c[0x0][0x21c], R0 ;  /* 0x00008700c3087a24 */ /* 0x006fe200078e0200 */
[----:B------:R-:W-:Y:S02]  /*f780*/  IADD3 R0, P0, R2, R222, RZ ;  /* 0x000000de02007210 */ /* 0x000fe40007f1e0ff */
[----:B------:R-:W-:Y:S02]  /*f790*/  ISETP.LT.OR P3, PT, R76, 0x1, P4 ;  /* 0x000000014c00780c */ /* 0x000fe40002761670 */
[----:B------:R-:W-:Y:S02]  /*f7a0*/  IADD3.X R3, R221, R3, R8, P0, !PT ;  /* 0x00000003dd037210 */ /* 0x000fe400007fe408 */
[C---:B------:R-:W-:Y:S01]  /*f7b0*/  LEA R2, P0, R0.reuse, c[0x0][0x1f8], 0x1 ;  /* 0x00007e0000027a11 */ /* 0x040fe200078008ff */
[----:B------:R-:W-:Y:S03]  /*f7c0*/  LDSM.16.M88.4 R4, [R177] ;  /* 0x00000000b104783b */ /* 0x000fe60000000200 */
[----:B------:R-:W-:Y:S01]  /*f7d0*/  LEA.HI.X R9, R0, c[0x0][0x1fc], R3, 0x1, P0 ;  /* 0x00007f0000097a11 */ /* 0x000fe200000f0c03 */
[----:B------:R-:W-:Y:S04]  /*f7e0*/  LDSM.16.M88.4 R12, [R146] ;  /* 0x00000000920c783b */ /* 0x000fe80000000200 */
[----:B------:R-:W1:Y:S04]  /*f7f0*/  SHFL.IDX PT, R3, R2, RZ, 0x181f ;  /* 0x00181fff02037589 */ /* 0x000e6800000e0000 */
[----:B------:R-:W2:Y:S04]  /*f800*/  SHFL.IDX PT, R8, R9, RZ, 0x181f ;  /* 0x00181fff09087589 */ /* 0x000ea800000e0000 */
[----:B------:R-:W3:Y:S04]  /*f810*/  SHFL.IDX PT, R0, R2, 0x1, 0x181f ;  /* 0x00381f0002007f89 */ /* 0x000ee800000e0000 */
[----:B------:R-:W4:Y:S04]  /*f820*/  SHFL.IDX PT, R2, R9, 0x1, 0x181f ;  /* 0x00381f0009027f89 */ /* 0x000f2800000e0000 */
[----:B------:R-:W4:Y:S04]  /*f830*/  LDSM.16.M88.4 R28, [R146+0x800] ;  /* 0x00080000921c783b */ /* 0x000f280000000200 */
[----:B------:R-:W4:Y:S01]  /*f840*/  LDSM.16.M88.4 R24, [R146+0x1000] ;  /* 0x001000009218783b */ /* 0x000f220000000200 */
[----:B-1----:R-:W-:-:S03]  /*f850*/  IADD3 R22, P1, R3, R84, RZ ;  /* 0x0000005403167210 */ /* 0x002fc60007f3e0ff */
[----:B------:R-:W1:Y:S01]  /*f860*/  LDSM.16.M88.4 R44, [R146+0x1800] ;  /* 0x00180000922c783b */ /* 0x000e620000000200 */
[C---:B------:R-:W-:Y:S02]  /*f870*/  IADD3 R20, P0, R3.reuse, R85, RZ ;  /* 0x0000005503147210 */ /* 0x040fe40007f1e0ff */
[----:B--2---:R-:W-:Y:S01]  /*f880*/  IADD3.X R23, R8, R87, RZ, P1, !PT ;  /* 0x0000005708177210 */ /* 0x004fe20000ffe4ff */
[----:B------:R-:W-:Y:S01]  /*f890*/  LDSM.16.M88.4 R36, [R181] ;  /* 0x00000000b524783b */ /* 0x000fe20000000200 */
[----:B------:R-:W-:Y:S02]  /*f8a0*/  IADD3 R18, P2, R3, R86, RZ ;  /* 0x0000005603127210 */ /* 0x000fe40007f5e0ff */
[----:B---3--:R-:W-:Y:S01]  /*f8b0*/  IADD3 R10, P1, R0, R85, RZ ;  /* 0x00000055000a7210 */ /* 0x008fe20007f3e0ff */
[----:B------:R-:W-:Y:S01]  /*f8c0*/  LDSM.16.M88.4 R32, [R192] ;  /* 0x00000000c020783b */ /* 0x000fe20000000200 */
[-C--:B------:R-:W-:Y:S02]  /*f8d0*/  IADD3.X R21, R8, R88.reuse, RZ, P0, !PT ;  /* 0x0000005808157210 */ /* 0x080fe400007fe4ff */
[----:B----4-:R-:W-:Y:S01]  /*f8e0*/  IADD3.X R11, R2, R88, RZ, P1, !PT ;  /* 0x00000058020b7210 */ /* 0x010fe20000ffe4ff */
[----:B------:R-:W-:Y:S01]  /*f8f0*/  HMMA.16816.F32 R56, R4, R12, RZ ;  /* 0x0000000c0438723c */ /* 0x000fe200000018ff */
[----:B------:R-:W-:Y:S01]  /*f900*/  ISETP.GE.AND P1, PT, R205, c[0x0][0x1d4], PT ;  /* 0x00007500cd007a0c */ /* 0x000fe20003f26270 */
[----:B------:R-:W-:Y:S01]  /*f910*/  LDSM.16.M88.4 R60, [R191] ;  /* 0x00000000bf3c783b */ /* 0x000fe20000000200 */
[----:B------:R-:W-:-:S02]  /*f920*/  IADD3 R16, P0, R0, R84, RZ ;  /* 0x0000005400107210 */ /* 0x000fc40007f1e0ff */
[----:B------:R-:W-:Y:S01]  /*f930*/  IADD3.X R19, R8, R89, RZ, P2, !PT ;  /* 0x0000005908137210 */ /* 0x000fe200017fe4ff */
[----:B------:R-:W-:Y:S01]  /*f940*/  LDSM.16.M88.4 R68, [R190] ;  /* 0x00000000be44783b */ /* 0x000fe20000000200 */
[----:B------:R-:W-:Y:S01]  /*f950*/  ISETP.LT.OR P2, PT, R76, 0x1, P1 ;  /* 0x000000014c00780c */ /* 0x000fe20000f41670 */
[----:B------:R-:W-:Y:S01]  /*f960*/  HMMA.16816.F32 R52, R4, R14, RZ ;  /* 0x0000000e0434723c */ /* 0x000fe200000018ff */
[----:B------:R-:W-:Y:S01]  /*f970*/  IADD3.X R17, R2, R87, RZ, P0, !PT ;  /* 0x0000005702117210 */ /* 0x000fe200007fe4ff */
[----:B------:R-:W2:Y:S01]  /*f980*/  LDSM.16.M88.4 R12, [R178] ;  /* 0x00000000b20c783b */ /* 0x000ea20000000200 */
[----:B------:R-:W-:Y:S02]  /*f990*/  IADD3 R8, P0, R0, R86, RZ ;  /* 0x0000005600087210 */ /* 0x000fe40007f1e0ff */
[----:B------:R-:W-:Y:S01]  /*f9a0*/  ISETP.LT.OR P1, PT, R76, 0x21, P1 ;  /* 0x000000214c00780c */ /* 0x000fe20000f21670 */
[----:B------:R-:W-:Y:S01]  /*f9b0*/  @!PT LDS RZ, [RZ] ;  /* 0x00000000fffff984 */ /* 0x000fe20000000800 */
[----:B------:R-:W-:Y:S01]  /*f9c0*/  @!PT LDS RZ, [RZ] ;  /* 0x00000000fffff984 */ /* 0x000fe20000000800 */
[----:B------:R-:W-:Y:S01]  /*f9d0*/  @!PT LDS RZ, [RZ] ;  /* 0x00000000fffff984 */ /* 0x000fe20000000800 */
[----:B------:R1:W-:Y:S01]  /*f9e0*/  LDGSTS.E.BYPASS.LTC128B.128 [R193+0x100], [R22.64], !P3 ;  /* 0x0010000016c17fae */ /* 0x0003e2000d901d48 */
[----:B------:R-:W-:-:S02]  /*f9f0*/  IADD3.X R9, R2, R89, RZ, P0, !PT ;  /* 0x0000005902097210 */ /* 0x000fc400007fe4ff */
[----:B------:R-:W-:Y:S01]  /*fa00*/  ISETP.GE.AND P0, PT, R206, c[0x0][0x1d4], PT ;  /* 0x00007500ce007a0c */ /* 0x000fe20003f06270 */
[C---:B------:R-:W-:Y:S02]  /*fa10*/  HMMA.16816.F32 R48, R4.reuse, R28, RZ ;  /* 0x0000001c0430723c */ /* 0x040fe400000018ff */
[----:B------:R1:W-:Y:S01]  /*fa20*/  LDGSTS.E.BYPASS.LTC128B.128 [R193+0x2100], [R20.64], !P2 ;  /* 0x0210000014c17fae */ /* 0x0003e2000d101d48 */
[C---:B------:R-:W-:Y:S02]  /*fa30*/  ISETP.LT.OR P3, PT, R76.reuse, 0x1, P0 ;  /* 0x000000014c00780c */ /* 0x040fe40000761670 */
[C---:B------:R-:W-:Y:S02]  /*fa40*/  ISETP.LT.OR P2, PT, R76.reuse, 0x21, P4 ;  /* 0x000000214c00780c */ /* 0x040fe40002741670 */
[----:B------:R-:W-:Y:S01]  /*fa50*/  ISETP.LT.OR P0, PT, R76, 0x21, P0 ;  /* 0x000000214c00780c */ /* 0x000fe20000701670 */
[C---:B-----5:R-:W-:Y:S08]  /*fa60*/  HMMA.16816.F32 R40, R4.reuse, R30, RZ ;  /* 0x0000001e0428723c */ /* 0x060ff000000018ff */
[----:B------:R3:W-:Y:S01]  /*fa70*/  LDGSTS.E.BYPASS.LTC128B.128 [R193+0x4100], [R18.64], !P3 ;  /* 0x0410000012c17fae */ /* 0x0007e2000d901d48 */
[C---:B------:R-:W-:Y:S03]  /*fa80*/  HMMA.16816.F32 R28, R4.reuse, R24, RZ ;  /* 0x00000018041c723c */ /* 0x040fe600000018ff */
[----:B------:R3:W-:Y:S04]  /*fa90*/  LDGSTS.E.BYPASS.LTC128B.128 [R193+0x1100], [R16.64], !P2 ;  /* 0x0110000010c17fae */ /* 0x0007e8000d101d48 */
[----:B------:R4:W-:Y:S01]  /*faa0*/  LDGSTS.E.BYPASS.LTC128B.128 [R193+0x3100], [R10.64], !P1 ;  /* 0x031000000ac17fae */ /* 0x0009e2000c901d48 */
[----:B------:R-:W-:Y:S03]  /*fab0*/  HMMA.16816.F32 R24, R4, R26, RZ ;  /* 0x0000001a0418723c */ /* 0x000fe600000018ff */
[----:B------:R4:W-:Y:S01]  /*fac0*/  LDGSTS.E.BYPASS.LTC128B.128 [R193+0x5100], [R8.64], !P0 ;  /* 0x0510000008c17fae */ /* 0x0009e2000c101d48 */
[----:B------:R-:W-:-:S03]  /*fad0*/  ISETP.GT.AND P0, PT, R95, R214, PT ;  /* 0x000000d65f00720c */ /* 0x000fc60003f04270 */
[----:B------:R-:W-:Y:S01]  /*fae0*/  LDSM.16.M88.4 R72, [R176] ;  /* 0x00000000b048783b */ /* 0x000fe20000000200 */
[C---:B-1----:R-:W-:Y:S03]  /*faf0*/  HMMA.16816.F32 R20, R4.reuse, R44, RZ ;  /* 0x0000002c0414723c */ /* 0x042fe600000018ff */
[----:B------:R-:W-:Y:S04]  /*fb00*/  LDSM.16.M88.4 R76, [R176+0x800] ;  /* 0x00080000b04c783b */ /* 0x000fe80000000200 */
[----:B------:R-:W-:Y:S01]  /*fb10*/  LDSM.16.M88.4 R80, [R146+0x3800] ;  /* 0x003800009250783b */ /* 0x000fe20000000200 */
[----:B------:R-:W-:Y:S03]  /*fb20*/  HMMA.16816.F32 R4, R4, R46, RZ ;  /* 0x0000002e0404723c */ /* 0x000fe600000018ff */
[----:B------:R-:W0:Y:S05]  /*fb30*/  LDGDEPBAR ;  /* 0x00000000000079af */ /* 0x000e2a0000000000 */
[C---:B--2---:R-:W-:Y:S01]  /*fb40*/  HMMA.16816.F32 R64, R12.reuse, R36, R56 ;  /* 0x000000240c40723c */ /* 0x044fe20000001838 */
[----:B----4-:R-:W1:Y:S07]  /*fb50*/  LDSM.16.M88.4 R8, [R180] ;  /* 0x00000000b408783b */ /* 0x010e6e0000000200 */
[C---:B---3--:R-:W-:Y:S08]  /*fb60*/  HMMA.16816.F32 R16, R12.reuse, R38, R52 ;  /* 0x000000260c10723c */ /* 0x048ff00000001834 */
[C---:B------:R-:W-:Y:S08]  /*fb70*/  HMMA.16816.F32 R56, R12.reuse, R32, R48 ;  /* 0x000000200c38723c */ /* 0x040ff00000001830 */
[C---:B------:R-:W-:Y:S01]  /*fb80*/  HMMA.16816.F32 R52, R12.reuse, R34, R40 ;  /* 0x000000220c34723c */ /* 0x040fe20000001828 */
[----:B------:R-:W2:Y:S04]  /*fb90*/  LDSM.16.M88.4 R40, [R176+0x1000] ;  /* 0x00100000b028783b */ /* 0x000ea80000000200 */
[----:B------:R-:W-:Y:S03]  /*fba0*/  LDSM.16.M88.4 R32, [R176+0x1800] ;  /* 0x00180000b020783b */ /* 0x000fe60000000200 */
[C---:B------:R-:W-:Y:S08]  /*fbb0*/  HMMA.16816.F32 R48, R12.reuse, R60, R28 ;  /* 0x0000003c0c30723c */ /* 0x040ff0000000181c */
[C---:B------:R-:W-:Y:S01]  /*fbc0*/  HMMA.16816.F32 R44, R12.reuse, R62, R24 ;  /* 0x0000003e0c2c723c */ /* 0x040fe20000001818 */
[----:B------:R-:W-:Y:S07]  /*fbd0*/  LDSM.16.M88.4 R24, [R173] ;  /* 0x00000000ad18783b */ /* 0x000fee0000000200 */
[C---:B------:R-:W-:Y:S01]  /*fbe0*/  HMMA.16816.F32 R28, R12.reuse, R70, R4 ;  /* 0x000000460c1c723c */ /* 0x040fe20000001804 */
[----:B------:R-:W3:Y:S07]  /*fbf0*/  LDSM.16.M88.4 R4, [R179] ;  /* 0x00000000b304783b */ /* 0x000eee0000000200 */
[----:B------:R-:W-:Y:S01]  /*fc00*/  HMMA.16816.F32 R36, R12, R68, R20 ;  /* 0x000000440c24723c */ /* 0x000fe20000001814 */
[----:B------:R-:W4:Y:S07]  /*fc10*/  LDSM.16.M88.4 R68, [R173+0x800] ;  /* 0x00080000ad44783b */ /* 0x000f2e0000000200 */
[C---:B-1----:R-:W-:Y:S08]  /*fc20*/  HMMA.16816.F32 R20, R8.reuse, R72, R64 ;  /* 0x000000480814723c */ /* 0x042ff00000001840 */
[C---:B------:R-:W-:Y:S01]  /*fc30*/  HMMA.16816.F32 R16, R8.reuse, R74, R16 ;  /* 0x0000004a0810723c */ /* 0x040fe20000001810 */
[----:B------:R-:W1:Y:S07]  /*fc40*/  LDSM.16.M88.4 R72, [R173+0x1000] ;  /* 0x00100000ad48783b */ /* 0x000e6e0000000200 */
[C---:B------:R-:W-:Y:S08]  /*fc50*/  HMMA.16816.F32 R12, R8.reuse, R76, R56 ;  /* 0x0000004c080c723c */ /* 0x040ff00000001838 */
[C---:B------:R-:W-:Y:S01]  /*fc60*/  HMMA.16816.F32 R64, R8.reuse, R78, R52 ;  /* 0x0000004e0840723c */ /* 0x040fe20000001834 */
[----:B------:R-:W1:Y:S07]  /*fc70*/  LDSM.16.M88.4 R76, [R173+0x1800] ;  /* 0x00180000ad4c783b */ /* 0x000e6e0000000200 */
[C---:B--2---:R-:W-:Y:S08]  /*fc80*/  HMMA.16816.F32 R60, R8.reuse, R40, R48 ;  /* 0x00000028083c723c */ /* 0x044ff00000001830 */
[----:B------:R-:W-:Y:S08]  /*fc90*/  HMMA.16816.F32 R56, R8, R42, R44 ;  /* 0x0000002a0838723c */ /* 0x000ff0000000182c */
[C---:B---3--:R-:W-:Y:S08]  /*fca0*/  HMMA.16816.F32 R44, R4.reuse, R24, R20 ;  /* 0x00000018042c723c */ /* 0x048ff00000001814 */
[----:B------:R-:W-:Y:S08]  /*fcb0*/  HMMA.16816.F32 R40, R4, R26, R16 ;  /* 0x0000001a0428723c */ /* 0x000ff00000001810 */
[----:B------:R-:W-:Y:S01]  /*fcc0*/  HMMA.16816.F32 R52, R8, R32, R36 ;  /* 0x000000200834723c */ /* 0x000fe20000001824 */
[----:B------:R-:W-:Y:S07]  /*fcd0*/  LDSM.16.M88.4 R36, [R146+0x2000] ;  /* 0x002000009224783b */ /* 0x000fee0000000200 */
[----:B----4-:R-:W-:Y:S01]  /*fce0*/  HMMA.16816.F32 R24, R4, R68, R12 ;  /* 0x000000440418723c */ /* 0x010fe2000000180c */
[----:B------:R-:W2:Y:S07]  /*fcf0*/  LDSM.16.M88.4 R12, [R177+0x4000] ;  /* 0x00400000b10c783b */ /* 0x000eae0000000200 */
[----:B------:R-:W-:Y:S01]  /*fd00*/  HMMA.16816.F32 R48, R8, R34, R28 ;  /* 0x000000220830723c */ /* 0x000fe2000000181c */
[----:B------:R-:W3:Y:S04]  /*fd10*/  LDSM.16.M88.4 R32, [R146+0x2800] ;  /* 0x002800009220783b */ /* 0x000ee80000000200 */
[----:B------:R-:W4:Y:S03]  /*fd20*/  LDSM.16.M88.4 R28, [R146+0x3000] ;  /* 0x00300000921c783b */ /* 0x000f260000000200 */
[C---:B------:R-:W-:Y:S01]  /*fd30*/  HMMA.16816.F32 R20, R4.reuse, R70, R64 ;  /* 0x000000460414723c */ /* 0x040fe20000001840 */
[----:B------:R-:W-:Y:S04]  /*fd40*/  LDSM.16.M88.4 R64, [R189] ;  /* 0x00000000bd40783b */ /* 0x000fe80000000200 */
[----:B------:R-:W-:Y:S03]  /*fd50*/  LDSM.16.M88.4 R68, [R188] ;  /* 0x00000000bc44783b */ /* 0x000fe60000000200 */
[C---:B-1----:R-:W-:Y:S08]  /*fd60*/  HMMA.16816.F32 R16, R4.reuse, R72, R60 ;  /* 0x000000480410723c */ /* 0x042ff0000000183c */
[C---:B------:R-:W-:Y:S01]  /*fd70*/  HMMA.16816.F32 R8, R4.reuse, R74, R56 ;  /* 0x0000004a0408723c */ /* 0x040fe20000001838 */
[----:B------:R-:W-:Y:S07]  /*fd80*/  LDSM.16.M88.4 R72, [R176+0x3000] ;  /* 0x00300000b048783b */ /* 0x000fee0000000200 */
[C---:B------:R-:W-:Y:S08]  /*fd90*/  HMMA.16816.F32 R52, R4.reuse, R76, R52 ;  /* 0x0000004c0434723c */ /* 0x040ff00000001834 */
[----:B------:R-:W-:Y:S01]  /*fda0*/  HMMA.16816.F32 R60, R4, R78, R48 ;  /* 0x0000004e043c723c */ /* 0x000fe20000001830 */
[----:B------:R-:W1:Y:S04]  /*fdb0*/  LDSM.16.M88.4 R4, [R178+0x4000] ;  /* 0x00400000b204783b */ /* 0x000e680000000200 */
[----:B------:R-:W-:Y:S03]  /*fdc0*/  LDSM.16.M88.4 R76, [R176+0x2000] ;  /* 0x00200000b04c783b */ /* 0x000fe60000000200 */
[C---:B--2---:R-:W-:Y:S08]  /*fdd0*/  HMMA.16816.F32 R56, R12.reuse, R36, R44 ;  /* 0x000000240c38723c */ /* 0x044ff0000000182c */
[C---:B------:R-:W-:Y:S08]  /*fde0*/  HMMA.16816.F32 R48, R12.reuse, R38, R40 ;  /* 0x000000260c30723c */ /* 0x040ff00000001828 */
[C---:B---3--:R-:W-:Y:S08]  /*fdf0*/  HMMA.16816.F32 R44, R12.reuse, R32, R24 ;  /* 0x000000200c2c723c */ /* 0x048ff00000001818 */
[C---:B------:R-:W-:Y:S01]  /*fe00*/  HMMA.16816.F32 R40, R12.reuse, R34, R20 ;  /* 0x000000220c28723c */ /* 0x040fe20000001814 */
[----:B------:R-:W2:Y:S07]  /*fe10*/  LDSM.16.M88.4 R32, [R187] ;  /* 0x00000000bb20783b */ /* 0x000eae0000000200 */
[C---:B----4-:R-:W-:Y:S08]  /*fe20*/  HMMA.16816.F32 R36, R12.reuse, R28, R16 ;  /* 0x0000001c0c24723c */ /* 0x050ff00000001810 */
[C---:B------:R-:W-:Y:S01]  /*fe30*/  HMMA.16816.F32 R24, R12.reuse, R30, R8 ;  /* 0x0000001e0c18723c */ /* 0x040fe20000001808 */
[----:B------:R-:W3:Y:S04]  /*fe40*/  LDSM.16.M88.4 R28, [R186] ;  /* 0x00000000ba1c783b */ /* 0x000ee80000000200 */
[----:B------:R-:W4:Y:S03]  /*fe50*/  LDSM.16.M88.4 R8, [R180+0x4000] ;  /* 0x00400000b408783b */ /* 0x000f260000000200 */
[C---:B------:R-:W-:Y:S08]  /*fe60*/  HMMA.16816.F32 R20, R12.reuse, R80, R52 ;  /* 0x000000500c14723c */ /* 0x040ff00000001834 */
[----:B------:R-:W-:Y:S01]  /*fe70*/  HMMA.16816.F32 R16, R12, R82, R60 ;  /* 0x000000520c10723c */ /* 0x000fe2000000183c */
[----:B------:R-:W-:Y:S07]  /*fe80*/  LDSM.16.M88.4 R80, [R176+0x3800] ;  /* 0x00380000b050783b */ /* 0x000fee0000000200 */
[C---:B-1----:R-:W-:Y:S08]  /*fe90*/  HMMA.16816.F32 R12, R4.reuse, R64, R56 ;  /* 0x00000040040c723c */ /* 0x042ff00000001838 */
[C---:B------:R-:W-:Y:S01]  /*fea0*/  HMMA.16816.F32 R60, R4.reuse, R66, R48 ;  /* 0x00000042043c723c */ /* 0x040fe20000001830 */
[----:B------:R-:W1:Y:S07]  /*feb0*/  LDSM.16.M88.4 R64, [R176+0x2800] ;  /* 0x00280000b040783b */ /* 0x000e6e0000000200 */
[C---:B------:R-:W-:Y:S08]  /*fec0*/  HMMA.16816.F32 R56, R4.reuse, R68, R44 ;  /* 0x000000440438723c */ /* 0x040ff0000000182c */
[C---:B------:R-:W-:Y:S01]  /*fed0*/  HMMA.16816.F32 R48, R4.reuse, R70, R40 ;  /* 0x000000460430723c */ /* 0x040fe20000001828 */
[----:B------:R-:W-:Y:S07]  /*fee0*/  LDSM.16.M88.4 R68, [R173+0x2800] ;  /* 0x00280000ad44783b */ /* 0x000fee0000000200 */
[C---:B--2---:R-:W-:Y:S08]  /*fef0*/  HMMA.16816.F32 R52, R4.reuse, R32, R36 ;  /* 0x000000200434723c */ /* 0x044ff00000001824 */
[C---:B------:R-:W-:Y:S01]  /*ff00*/  HMMA.16816.F32 R44, R4.reuse, R34, R24 ;  /* 0x00000022042c723c */ /* 0x040fe20000001818 */
[----:B------:R-:W-:Y:S07]  /*ff10*/  LDSM.16.M88.4 R24, [R173+0x2000] ;  /* 0x00200000ad18783b */ /* 0x000fee0000000200 */
[C---:B---3--:R-:W-:Y:S08]  /*ff20*/  HMMA.16816.F32 R40, R4.reuse, R28, R20 ;  /* 0x0000001c0428723c */ /* 0x048ff00000001814 */
[----:B------:R-:W-:Y:S01]  /*ff30*/  HMMA.16816.F32 R36, R4, R30, R16 ;  /* 0x0000001e0424723c */ /* 0x000fe20000001810 */
[----:B------:R-:W2:Y:S04]  /*ff40*/  LDSM.16.M88.4 R4, [R179+0x4000] ;  /* 0x00400000b304783b */ /* 0x000ea80000000200 */
[----:B------:R-:W-:Y:S03]  /*ff50*/  LDSM.16.M88.4 R16, [R177+0x8000] ;  /* 0x00800000b110783b */ /* 0x000fe60000000200 */
[C---:B----4-:R-:W-:Y:S08]  /*ff60*/  HMMA.16816.F32 R20, R8.reuse, R76, R12 ;  /* 0x0000004c0814723c */ /* 0x050ff0000000180c */
[C---:B------:R-:W-:Y:S01]  /*ff70*/  HMMA.16816.F32 R12, R8.reuse, R78, R60 ;  /* 0x0000004e080c723c */ /* 0x040fe2000000183c */
[----:B------:R-:W3:Y:S04]  /*ff80*/  LDSM.16.M88.4 R76, [R173+0x3000] ;  /* 0x00300000ad4c783b */ /* 0x000ee80000000200 */
[----:B------:R-:W-:Y:S03]  /*ff90*/  LDSM.16.M88.4 R60, [R173+0x3800] ;  /* 0x00380000ad3c783b */ /* 0x000fe60000000200 */
[C---:B-1----:R-:W-:Y:S08]  /*ffa0*/  HMMA.16816.F32 R32, R8.reuse, R64, R56 ;  /* 0x000000400820723c */ /* 0x042ff00000001838 */
[C---:B------:R-:W-:Y:S01]  /*ffb0*/  HMMA.16816.F32 R28, R8.reuse, R66, R48 ;  /* 0x00000042081c723c */ /* 0x040fe20000001830 */
[----:B------:R-:W1:Y:S07]  /*ffc0*/  LDSM.16.M88.4 R64, [R146+0x4000] ;  /* 0x004000009240783b */ /* 0x000e6e0000000200 */
[C---:B------:R-:W-:Y:S08]  /*ffd0*/  HMMA.16816.F32 R52, R8.reuse, R72, R52 ;  /* 0x000000480834723c */ /* 0x040ff00000001834 */
[----:B------:R-:W-:Y:S08]  /*ffe0*/  HMMA.16816.F32 R48, R8, R82, R36 ;  /* 0x000000520830723c */ /* 0x000ff00000001824 */
[----:B--2---:R-:W-:Y:S08]  /*fff0*/  HMMA.16816.F32 R36, R4, R24, R20 ;  /* 0x000000180424723c */ /* 0x004ff00000001814 */
[C---:B------:R-:W-:Y:S08]  /*10000*/  HMMA.16816.F32 R72, R8.reuse, R74, R44 ;  /* 0x0000004a0848723c */ /* 0x040ff0000000182c */
[----:B------:R-:W-:Y:S01]  /*10010*/  HMMA.16816.F32 R56, R8, R80, R40 ;  /* 0x000000500838723c */ /* 0x000fe20000001828 */
[----:B------:R-:W-:Y:S07]  /*10020*/  LDSM.16.M88.4 R40, [R185] ;  /* 0x00000000b928783b */ /* 0x000fee0000000200 */
[C---:B------:R-:W-:Y:S01]  /*10030*/  HMMA.16816.F32 R44, R4.reuse, R68, R32 ;  /* 0x00000044042c723c */ /* 0x040fe20000001820 */
[----:B------:R-:W2:Y:S07]  /*10040*/  LDSM.16.M88.4 R32, [R146+0x4800] ;  /* 0x004800009220783b */ /* 0x000eae0000000200 */
[C---:B------:R-:W-:Y:S01]  /*10050*/  HMMA.16816.F32 R8, R4.reuse, R26, R12 ;  /* 0x0000001a0408723c */ /* 0x040fe2000000180c */
[----:B------:R-:W4:Y:S07]  /*10060*/  LDSM.16.M88.4 R12, [R178+0x8000] ;  /* 0x00800000b20c783b */ /* 0x000f2e0000000200 */
[C---:B---3--:R-:W-:Y:S01]  /*10070*/  HMMA.16816.F32 R20, R4.reuse, R76, R52 ;  /* 0x0000004c0414723c */ /* 0x048fe20000001834 */
[----:B------:R-:W3:Y:S07]  /*10080*/  LDSM.16.M88.4 R52, [R146+0x5000] ;  /* 0x005000009234783b */ /* 0x000eee0000000200 */
[----:B------:R-:W-:Y:S08]  /*10090*/  HMMA.16816.F32 R28, R4, R70, R28 ;  /* 0x00000046041c723c */ /* 0x000ff0000000181c */
[----:B-1----:R-:W-:Y:S01]  /*100a0*/  HMMA.16816.F32 R24, R16, R64, R36 ;  /* 0x000000401018723c */ /* 0x002fe20000001824 */
[----:B------:R-:W-:Y:S07]  /*100b0*/  LDSM.16.M88.4 R36, [R176+0x4000] ;  /* 0x00400000b024783b */ /* 0x000fee0000000200 */
[C---:B------:R-:W-:Y:S08]  /*100c0*/  HMMA.16816.F32 R72, R4.reuse, R78, R72 ;  /* 0x0000004e0448723c */ /* 0x040ff00000001848 */
[C---:B------:R-:W-:Y:S08]  /*100d0*/  HMMA.16816.F32 R76, R4.reuse, R60, R56 ;  /* 0x0000003c044c723c */ /* 0x040ff00000001838 */
[----:B------:R-:W-:Y:S01]  /*100e0*/  HMMA.16816.F32 R80, R4, R62, R48 ;  /* 0x0000003e0450723c */ /* 0x000fe20000001830 */
[----:B------:R-:W-:Y:S04]  /*100f0*/  LDSM.16.M88.4 R48, [R183] ;  /* 0x00000000b730783b */ /* 0x000fe80000000200 */
[----:B------:R-:W-:Y:S03]  /*10100*/  LDSM.16.M88.4 R60, [R146+0x5800] ;  /* 0x00580000923c783b */ /* 0x000fe60000000200 */
[C---:B------:R-:W-:Y:S01]  /*10110*/  HMMA.16816.F32 R4, R16.reuse, R66, R8 ;  /* 0x000000421004723c */ /* 0x040fe20000001808 */
[----:B------:R-:W1:Y:S07]  /*10120*/  LDSM.16.M88.4 R8, [R180+0x8000] ;  /* 0x00800000b408783b */ /* 0x000e6e0000000200 */
[C---:B--2---:R-:W-:Y:S08]  /*10130*/  HMMA.16816.F32 R44, R16.reuse, R32, R44 ;  /* 0x00000020102c723c */ /* 0x044ff0000000182c */
[----:B------:R-:W-:Y:S01]  /*10140*/  HMMA.16816.F32 R56, R16, R34, R28 ;  /* 0x000000221038723c */ /* 0x000fe2000000181c */
[----:B------:R-:W2:Y:S07]  /*10150*/  LDSM.16.M88.4 R32, [R184] ;  /* 0x00000000b820783b */ /* 0x000eae0000000200 */
[----:B----4-:R-:W-:Y:S08]  /*10160*/  HMMA.16816.F32 R24, R12, R40, R24 ;  /* 0x000000280c18723c */ /* 0x010ff00000001818 */
[----:B---3--:R-:W-:Y:S08]  /*10170*/  HMMA.16816.F32 R68, R16, R52, R20 ;  /* 0x000000341044723c */ /* 0x008ff00000001814 */
[----:B------:R-:W-:Y:S01]  /*10180*/  HMMA.16816.F32 R20, R12, R42, R4 ;  /* 0x0000002a0c14723c */ /* 0x000fe20000001804 */
[----:B------:R-:W-:Y:S04]  /*10190*/  LDSM.16.M88.4 R4, [R179+0x8000] ;  /* 0x00800000b304783b */ /* 0x000fe80000000200 */
[----:B------:R-:W3:Y:S03]  /*101a0*/  LDSM.16.M88.4 R40, [R173+0x4000] ;  /* 0x00400000ad28783b */ /* 0x000ee60000000200 */
[----:B------:R-:W-:Y:S01]  /*101b0*/  HMMA.16816.F32 R64, R16, R54, R72 ;  /* 0x000000361040723c */ /* 0x000fe20000001848 */
[----:B------:R-:W4:Y:S07]  /*101c0*/  LDSM.16.M88.4 R52, [R176+0x4800] ;  /* 0x00480000b034783b */ /* 0x000f2e0000000200 */
[----:B-1----:R-:W-:Y:S08]  /*101d0*/  HMMA.16816.F32 R24, R8, R36, R24 ;  /* 0x000000240818723c */ /* 0x002ff00000001818 */
[----:B--2---:R-:W-:Y:S01]  /*101e0*/  HMMA.16816.F32 R28, R12, R32, R44 ;  /* 0x000000200c1c723c */ /* 0x004fe2000000182c */
[----:B------:R-:W1:Y:S07]  /*101f0*/  LDSM.16.M88.4 R44, [R173+0x4800] ;  /* 0x00480000ad2c783b */ /* 0x000e6e0000000200 */
[----:B------:R-:W-:Y:S08]  /*10200*/  HMMA.16816.F32 R20, R8, R38, R20 ;  /* 0x000000260814723c */ /* 0x000ff00000001814 */
[----:B------:R-:W-:Y:S08]  /*10210*/  HMMA.16816.F32 R76, R16, R60, R76 ;  /* 0x0000003c104c723c */ /* 0x000ff0000000184c */
[----:B---3--:R-:W-:Y:S08]  /*10220*/  HMMA.16816.F32 R36, R4, R40, R24 ;  /* 0x000000280424723c */ /* 0x008ff00000001818 */
[----:B------:R-:W-:Y:S01]  /*10230*/  HMMA.16816.F32 R24, R12, R34, R56 ;  /* 0x000000220c18723c */ /* 0x000fe20000001838 */
[----:B------:R-:W2:Y:S07]  /*10240*/  LDSM.16.M88.4 R56, [R176+0x5000] ;  /* 0x00500000b038783b */ /* 0x000eae0000000200 */
[----:B----4-:R-:W-:Y:S08]  /*10250*/  HMMA.16816.F32 R32, R8, R52, R28 ;  /* 0x000000340820723c */ /* 0x010ff0000000181c */
[----:B------:R-:W-:Y:S01]  /*10260*/  HMMA.16816.F32 R20, R4, R42, R20 ;  /* 0x0000002a0414723c */ /* 0x000fe20000001814 */
[----:B------:R-:W-:-:S04]  /*10270*/  FMUL.FTZ R0, R36, c[0x0][0x320] ;  /* 0x0000c80024007a20 */ /* 0x000fc80000410000 */
[----:B------:R3:W4:Y:S03]  /*10280*/  MUFU.TANH R73, R0 ;  /* 0x0000000000497308 */ /* 0x0007260000002400 */
[----:B------:R-:W-:Y:S08]  /*10290*/  HMMA.16816.F32 R28, R12, R48, R68 ;  /* 0x000000300c1c723c */ /* 0x000ff00000001844 */
[----:B------:R-:W-:Y:S01]  /*102a0*/  HMMA.16816.F32 R24, R8, R54, R24 ;  /* 0x000000360818723c */ /* 0x000fe20000001818 */
[----:B------:R-:W2:Y:S01]  /*102b0*/  LDSM.16.M88.4 R52, [R182] ;  /* 0x00000000b634783b */ /* 0x000ea20000000200 */
[----:B---3--:R-:W-:-:S06]  /*102c0*/  FMUL.FTZ R0, R37, c[0x0][0x320] ;  /* 0x0000c80025007a20 */ /* 0x008fcc0000410000 */
[----:B------:R-:W-:Y:S01]  /*102d0*/  HMMA.16816.F32 R40, R12, R50, R64 ;  /* 0x000000320c28723c */ /* 0x000fe20000001840 */
[----:B------:R3:W2:Y:S01]  /*102e0*/  MUFU.TANH R72, R0 ;  /* 0x0000000000487308 */ /* 0x0006a20000002400 */
[----:B------:R-:W-:Y:S06]  /*102f0*/  LDSM.16.M88.4 R48, [R173+0x5000] ;  /* 0x00500000ad30783b */ /* 0x000fec0000000200 */
[C---:B-1----:R-:W-:Y:S08]  /*10300*/  HMMA.16816.F32 R32, R4.reuse, R44, R32 ;  /* 0x0000002c0420723c */ /* 0x042ff00000001820 */
[----:B------:R-:W-:Y:S01]  /*10310*/  HMMA.16816.F32 R24, R4, R46, R24 ;  /* 0x0000002e0418723c */ /* 0x000fe20000001818 */
[----:B---3--:R-:W-:Y:S01]  /*10320*/  FMUL.FTZ R0, R38, c[0x0][0x320] ;  /* 0x0000c80026007a20 */ /* 0x008fe20000410000 */
[----:B------:R-:W1:Y:S03]  /*10330*/  LDSM.16.M88.4 R44, [R176+0x5800] ;  /* 0x00580000b02c783b */ /* 0x000e660000000200 */
[----:B------:R3:W1:Y:S03]  /*10340*/  MUFU.TANH R70, R0 ;  /* 0x0000000000467308 */ /* 0x0006660000002400 */
[----:B------:R-:W-:Y:S01]  /*10350*/  HMMA.16816.F32 R16, R16, R62, R80 ;  /* 0x0000003e1010723c */ /* 0x000fe20000001850 */
[----:B---3--:R-:W-:-:S07]  /*10360*/  FMUL.FTZ R0, R39, c[0x0][0x320] ;  /* 0x0000c80027007a20 */ /* 0x008fce0000410000 */
[C---:B--2---:R-:W-:Y:S01]  /*10370*/  HMMA.16816.F32 R36, R8.reuse, R56, R28 ;  /* 0x000000380824723c */ /* 0x044fe2000000181c */
[----:B------:R2:W3:Y:S07]  /*10380*/  MUFU.TANH R69, R0 ;  /* 0x0000000000457308 */ /* 0x0004ee0000002400 */
[----:B------:R-:W-:Y:S01]  /*10390*/  HMMA.16816.F32 R28, R8, R58, R40 ;  /* 0x0000003a081c723c */ /* 0x000fe20000001828 */
[----:B--2---:R-:W-:-:S04]  /*103a0*/  FMUL.FTZ R0, R20, c[0x0][0x320] ;  /* 0x0000c80014007a20 */ /* 0x004fc80000410000 */
[----:B------:R2:W1:Y:S02]  /*103b0*/  MUFU.TANH R68, R0 ;  /* 0x0000000000447308 */ /* 0x0004640000002400 */
[----:B--2---:R-:W-:-:S06]  /*103c0*/  FMUL.FTZ R0, R21, c[0x0][0x320] ;  /* 0x0000c80015007a20 */ /* 0x004fcc0000410000 */
[----:B------:R2:W1:Y:S02]  /*103d0*/  MUFU.TANH R60, R0 ;  /* 0x00000000003c7308 */ /* 0x0004640000002400 */
[----:B--2---:R-:W-:-:S06]  /*103e0*/  FMUL.FTZ R0, R22, c[0x0][0x320] ;  /* 0x0000c80016007a20 */ /* 0x004fcc0000410000 */
[----:B------:R2:W1:Y:S02]  /*103f0*/  MUFU.TANH R64, R0 ;  /* 0x0000000000407308 */ /* 0x0004640000002400 */
[----:B--2---:R-:W-:Y:S02]  /*10400*/  FMUL.FTZ R0, R23, c[0x0][0x320] ;  /* 0x0000c80017007a20 */ /* 0x004fe40000410000 */
[C---:B------:R-:W-:Y:S04]  /*10410*/  HMMA.16816.F32 R20, R12.reuse, R52, R76 ;  /* 0x000000340c14723c */ /* 0x040fe8000000184c */
[----:B------:R2:W1:Y:S04]  /*10420*/  MUFU.TANH R61, R0 ;  /* 0x00000000003d7308 */ /* 0x0004680000002400 */
[----:B------:R-:W-:Y:S01]  /*10430*/  HMMA.16816.F32 R12, R12, R54, R16 ;  /* 0x000000360c0c723c */ /* 0x000fe20000001810 */
[----:B--2---:R-:W-:-:S04]  /*10440*/  FMUL.FTZ R0, R32, c[0x0][0x320] ;  /* 0x0000c80020007a20 */ /* 0x004fc80000410000 */
[----:B------:R2:W2:Y:S11]  /*10450*/  MUFU.TANH R57, R0 ;  /* 0x0000000000397308 */ /* 0x0004b60000002400 */
[----:B-1----:R-:W-:Y:S08]  /*10460*/  HMMA.16816.F32 R16, R8, R44, R20 ;  /* 0x0000002c0810723c */ /* 0x002ff00000001814 */
[----:B------:R-:W-:Y:S01]  /*10470*/  HMMA.16816.F32 R20, R4, R50, R28 ;  /* 0x000000320414723c */ /* 0x000fe2000000181c */
[----:B--2---:R-:W-:-:S07]  /*10480*/  FMUL.FTZ R0, R33, c[0x0][0x320] ;  /* 0x0000c80021007a20 */ /* 0x004fce0000410000 */
[----:B------:R-:W-:Y:S01]  /*10490*/  HMMA.16816.F32 R8, R8, R46, R12 ;  /* 0x0000002e0808723c */ /* 0x000fe2000000180c */
        /* <DEDUP_REMOVED lines=8> */
[----:B--2---:R-:W-:-:S04]  /*10520*/  FMUL.FTZ R0, R24, c[0x0][0x320] ;  /* 0x0000c80018007a20 */ /* 0x004fc80000410000 */
[----:B------:R2:W1:Y:S02]  /*10530*/  MUFU.TANH R41, R0 ;  /* 0x0000000000297308 */ /* 0x0004640000002400 */
[----:B--2---:R-:W-:Y:S01]  /*10540*/  FMUL.FTZ R0, R25, c[0x0][0x320] ;  /* 0x0000c80019007a20 */ /* 0x004fe20000410000 */
[C---:B-1----:R-:W-:Y:S05]  /*10550*/  HMMA.16816.F32 R12, R4.reuse, R36, R16 ;  /* 0x00000024040c723c */ /* 0x042fea0000001810 */
[----:B------:R1:W2:Y:S03]  /*10560*/  MUFU.TANH R40, R0 ;  /* 0x0000000000287308 */ /* 0x0002a60000002400 */
        /* <DEDUP_REMOVED lines=39> */
[----:B--234-:R-:W-:Y:S01]  /*107e0*/  ISETP.NE.AND P5, PT, R99, 0x1, PT ;  /* 0x000000016300780c */ /* 0x01cfe20003fa5270 */
[----:B------:R-:W-:Y:S02]  /*107f0*/  IMAD R2, R95, 0x40, R238 ;  /* 0x000000405f027824 */ /* 0x000fe400078e02ee */
[----:B------:R-:W-:-:S03]  /*10800*/  IMAD.MOV.U32 R195, RZ, RZ, RZ ;  /* 0x000000ffffc37224 */ /* 0x000fc600078e00ff */
[----:B------:R-:W-:-:S05]  /*10810*/  IADD3 R2, R2, -0x40, R220 ;  /* 0xffffffc002027810 */ /* 0x000fca0007ffe0dc */
[----:B-1----:R-:W-:Y:S02]  /*10820*/  IMAD.MOV.U32 R0, RZ, RZ, R2 ;  /* 0x000000ffff007224 */ /* 0x002fe400078e0002 */
[----:B------:R-:W-:-:S05]  /*10830*/  @P5 IMAD.HI.U32 R3, R2, c[0x0][0x2bc], RZ ;  /* 0x0000af0002035a27 */ /* 0x000fca00078e00ff */
        /* <DEDUP_REMOVED lines=23> */
.L_x_1467:
        /* <DEDUP_REMOVED lines=21> */
.L_x_1468:
        /* <DEDUP_REMOVED lines=21> */
.L_x_1369:
[----:B--234-:R-:W-:Y:S05]  /*10c50*/  BSYNC B0 ;  /* 0x0000000000007941 */ /* 0x01cfea0003800000 */
.L_x_1368:
[----:B-1----:R-:W-:Y:S01]  /*10c60*/  IMAD.MOV.U32 R0, RZ, RZ, c[0x0][0x2c4] ;  /* 0x0000b100ff007624 */ /* 0x002fe200078e00ff */
[----:B------:R-:W0:Y:S01]  /*10c70*/  LDGDEPBAR ;  /* 0x00000000000079af */ /* 0x000e220000000000 */
[----:B------:R-:W-:Y:S01]  /*10c80*/  IMAD.MOV.U32 R2, RZ, RZ, 0x1 ;  /* 0x00000001ff027424 */ /* 0x000fe200078e00ff */
[----:B------:R-:W-:-:S02]  /*10c90*/  IADD3 R6, -R242, R98, RZ ;  /* 0x00000062f2067210 */ /* 0x000fc40007ffe1ff */
[----:B------:R-:W-:Y:S01]  /*10ca0*/  ISETP.NE.AND P0, PT, R0, 0x1, PT ;  /* 0x000000010000780c */ /* 0x000fe20003f05270 */
[----:B------:R-:W-:Y:S01]  /*10cb0*/  IMAD R2, R95, -0x40, R2 ;  /* 0xffffffc05f027824 */ /* 0x000fe200078e0202 */
[----:B------:R-:W-:-:S05]  /*10cc0*/  IADD3 R0, R248, R239, RZ ;  /* 0x000000eff8007210 */ /* 0x000fca0007ffe0ff */
[----:B------:R-:W-:-:S06]  /*10cd0*/  IMAD.MOV.U32 R4, RZ, RZ, R0 ;  /* 0x000000ffff047224 */ /* 0x000fcc00078e0000 */
[----:B------:R-:W-:Y:S01]  /*10ce0*/  @P0 IMAD.HI.U32 R3, R0, c[0x0][0x2c8], RZ ;  /* 0x0000b20000030a27 */ /* 0x000fe200078e00ff */
[----:B------:R-:W-:-:S04]  /*10cf0*/  IADD3 R0, -R242, R2, R240 ;  /* 0x00000002f2007210 */ /* 0x000fc80007ffe1f0 */
[----:B------:R-:W-:Y:S02]  /*10d00*/  @P0 SHF.R.U32.HI R4, RZ, c[0x0][0x2cc], R3 ;  /* 0x0000b300ff040a19 */ /* 0x000fe40000011603 */
[----:B------:R-:W-:Y:S01]  /*10d10*/  IADD3 R5, R0, -R241, RZ ;  /* 0x800000f100057210 */ /* 0x000fe20007ffe0ff */
[----:B------:R-:W-:Y:S05]  /*10d20*/  BRA.DIV ~URZ, `(.L_x_1372) ;  /* 0x0000daf27f007947 */ /* 0x000fea000b800000 */
[----:B------:R1:W2:Y:S02]  /*10d30*/  SHFL.IDX PT, R0, R4, RZ, 0x1c1f ;  /* 0x001c1fff04007589 */ /* 0x0002a400000e0000 */
.L_x_1469:
[----:B--2---:R-:W-:-:S05]  /*10d40*/  IMAD.IADD R0, R5, 0x1, R0 ;  /* 0x0000000105007824 */ /* 0x004fca00078e0200 */
[----:B------:R-:W-:-:S04]  /*10d50*/  IMNMX R0, R6, R0, PT ;  /* 0x0000000006007217 */ /* 0x000fc80003800200 */
[C---:B------:R-:W-:Y:S02]  /*10d60*/  ISETP.GT.AND P0, PT, R0.reuse, RZ, PT ;  /* 0x000000ff0000720c */ /* 0x040fe40003f04270 */
[C---:B------:R-:W-:Y:S02]  /*10d70*/  ISETP.GT.AND P2, PT, R0.reuse, 0x1, PT ;  /* 0x000000010000780c */ /* 0x040fe40003f44270 */
[----:B------:R-:W-:Y:S02]  /*10d80*/  FSEL R8, R73, -INF , P0 ;  /* 0xff80000049087808 */ /* 0x000fe40000000000 */
[C---:B------:R-:W-:Y:S02]  /*10d90*/  ISETP.GT.AND P3, PT, R0.reuse, 0x8, PT ;  /* 0x000000080000780c */ /* 0x040fe40003f64270 */
[C---:B------:R-:W-:Y:S02]  /*10da0*/  ISETP.GT.AND P4, PT, R0.reuse, 0x9, PT ;  /* 0x000000090000780c */ /* 0x040fe40003f84270 */
[----:B------:R-:W-:-:S02]  /*10db0*/  ISETP.GT.AND P1, PT, R0, 0x10, PT ;  /* 0x000000100000780c */ /* 0x000fc40003f24270 */
[----:B------:R-:W-:Y:S02]  /*10dc0*/  ISETP.GT.AND P0, PT, R0, 0x11, PT ;  /* 0x000000110000780c */ /* 0x000fe40003f04270 */
[----:B------:R-:W-:Y:S02]  /*10dd0*/  FSEL R9, R72, -INF , P2 ;  /* 0xff80000048097808 */ /* 0x000fe40001000000 */
[----:B------:R-:W-:Y:S02]  /*10de0*/  FSEL R10, R68, -INF , P3 ;  /* 0xff800000440a7808 */ /* 0x000fe40001800000 */
[----:B------:R-:W-:Y:S02]  /*10df0*/  FSEL R11, R60, -INF , P4 ;  /* 0xff8000003c0b7808 */ /* 0x000fe40002000000 */
[----:B------:R-:W-:Y:S02]  /*10e00*/  FSEL R14, R57, -INF , P1 ;  /* 0xff800000390e7808 */ /* 0x000fe40000800000 */
[----:B------:R-:W-:-:S02]  /*10e10*/  FSEL R15, R56, -INF , P0 ;  /* 0xff800000380f7808 */ /* 0x000fc40000000000 */
[C---:B------:R-:W-:Y:S02]  /*10e20*/  ISETP.GT.AND P3, PT, R0.reuse, 0x18, PT ;  /* 0x000000180000780c */ /* 0x040fe40003f64270 */
[C---:B------:R-:W-:Y:S02]  /*10e30*/  ISETP.GT.AND P4, PT, R0.reuse, 0x19, PT ;  /* 0x000000190000780c */ /* 0x040fe40003f84270 */
[C---:B------:R-:W-:Y:S02]  /*10e40*/  ISETP.GT.AND P2, PT, R0.reuse, 0x20, PT ;  /* 0x000000200000780c */ /* 0x040fe40003f44270 */
[C---:B------:R-:W-:Y:S02]  /*10e50*/  ISETP.GT.AND P1, PT, R0.reuse, 0x21, PT ;  /* 0x000000210000780c */ /* 0x040fe40003f24270 */
[----:B------:R-:W-:Y:S02]  /*10e60*/  ISETP.GT.AND P0, PT, R0, 0x28, PT ;  /* 0x000000280000780c */ /* 0x000fe40003f04270 */
[----:B------:R-:W-:-:S02]  /*10e70*/  FSEL R19, R41, -INF , P3 ;  /* 0xff80000029137808 */ /* 0x000fc40001800000 */
[----:B------:R-:W-:Y:S02]  /*10e80*/  FSEL R21, R40, -INF , P4 ;  /* 0xff80000028157808 */ /* 0x000fe40002000000 */
[----:B------:R-:W-:Y:S02]  /*10e90*/  FSEL R83, R28, -INF , P2 ;  /* 0xff8000001c537808 */ /* 0x000fe40001000000 */
[----:B------:R-:W-:Y:S02]  /*10ea0*/  FSEL R82, R27, -INF , P1 ;  /* 0xff8000001b527808 */ /* 0x000fe40000800000 */
[----:B------:R-:W-:Y:S02]  /*10eb0*/  FSEL R81, R24, -INF , P0 ;  /* 0xff80000018517808 */ /* 0x000fe40000000000 */
[C---:B------:R-:W-:Y:S02]  /*10ec0*/  ISETP.GT.AND P4, PT, R0.reuse, 0x29, PT ;  /* 0x000000290000780c */ /* 0x040fe40003f84270 */
[----:B------:R-:W-:-:S02]  /*10ed0*/  ISETP.GT.AND P3, PT, R0, 0x30, PT ;  /* 0x000000300000780c */ /* 0x000fc40003f64270 */
[C---:B------:R-:W-:Y:S02]  /*10ee0*/  ISETP.GT.AND P2, PT, R0.reuse, 0x31, PT ;  /* 0x000000310000780c */ /* 0x040fe40003f44270 */
[C---:B------:R-:W-:Y:S02]  /*10ef0*/  ISETP.GT.AND P1, PT, R0.reuse, 0x38, PT ;  /* 0x000000380000780c */ /* 0x040fe40003f24270 */
[----:B------:R-:W-:Y:S02]  /*10f00*/  ISETP.GT.AND P0, PT, R0, 0x39, PT ;  /* 0x000000390000780c */ /* 0x000fe40003f04270 */
[----:B------:R-:W-:Y:S02]  /*10f10*/  FSEL R80, R20, -INF , P4 ;  /* 0xff80000014507808 */ /* 0x000fe40002000000 */
        /* <DEDUP_REMOVED lines=27> */
[C---:B------:R-:W-:Y:S02]  /*110d0*/  ISETP.GT.AND P0, PT, R0.reuse, 0x11, PT ;  /* 0x000000110000780c */ /* 0x040fe40003f04270 */
        /* <DEDUP_REMOVED lines=43> */
[----:B-1----:R-:W1:Y:S01]  /*11390*/  SHFL.BFLY PT, R4, R2, 0x2, 0x1f ;  /* 0x0c401f0002047f89 */ /* 0x002e6200000e0000 */
[----:B--2---:R-:W-:-:S05]  /*113a0*/  FMNMX.FTZ R0, R3, R0, !PT ;  /* 0x0000000003007209 */ /* 0x004fca0007810000 */
[----:B------:R-:W2:Y:S01]  /*113b0*/  SHFL.BFLY PT, R3, R0, 0x1, 0x1f ;  /* 0x0c201f0000037f89 */ /* 0x000ea200000e0000 */
[----:B-1----:R-:W-:-:S05]  /*113c0*/  FMNMX.FTZ R4, R2, R4, !PT ;  /* 0x0000000402047209 */ /* 0x002fca0007810000 */
[----:B------:R1:W3:Y:S01]  /*113d0*/  SHFL.BFLY PT, R5, R4, 0x1, 0x1f ;  /* 0x0c201f0004057f89 */ /* 0x0002e200000e0000 */
[----:B--2---:R-:W-:-:S05]  /*113e0*/  FMNMX.FTZ R100, R0, R3, !PT ;  /* 0x0000000300647209 */ /* 0x004fca0007810000 */
.L_x_1470:
[C---:B------:R-:W-:Y:S01]  /*113f0*/  FMUL.FTZ R2, R100.reuse, c[0x0][0x2d0] ;  /* 0x0000b40064027a20 */ /* 0x040fe20000410000 */
[----:B------:R-:W-:Y:S01]  /*11400*/  FSETP.NEU.FTZ.AND P0, PT, R100, -INF , PT ;  /* 0xff8000006400780b */ /* 0x000fe20003f1d000 */
[----:B------:R-:W-:Y:S01]  /*11410*/  WARPSYNC 0xffffffff ;  /* 0xffffffff00007948 */ /* 0x000fe20003800000 */
[----:B---3--:R-:W-:Y:S01]  /*11420*/  FMNMX.FTZ R16, R5, R4, !PT ;  /* 0x0000000405107209 */ /* 0x008fe20007810000 */
        /* <DEDUP_REMOVED lines=11> */
[----:B------:R-:W-:Y:S04]  /*114e0*/  LDSM.16.MT88.4 R32, [R147+0x800] ;  /* 0x000800009320783b */ /* 0x000fe80000004200 */
        /* <DEDUP_REMOVED lines=39> */
[----:B------:R-:W-:-:S04]  /*11760*/  FFMA.FTZ R18, R81, c[0x0][0x2d0], -R2 ;  /* 0x0000b40051127a23 */ /* 0x000fc80000010802 */
[----:B------:R1:W-:Y:S02]  /*11770*/  MUFU.EX2 R94, R3 ;  /* 0x00000003005e7308 */ /* 0x0003e40000000800 */
[----:B-1----:R-:W-:Y:S02]  /*11780*/  FFMA.FTZ R3, R17, c[0x0][0x2d0], -R0 ;  /* 0x0000b40011037a23 */ /* 0x002fe40000010800 */
[----:B------:R-:W-:-:S04]  /*11790*/  FADD.FTZ R17, R87, R85 ;  /* 0x0000005557117221 */ /* 0x000fc80000010000 */
[----:B------:R1:W2:Y:S01]  /*117a0*/  MUFU.EX2 R97, R3 ;  /* 0x0000000300617308 */ /* 0x0002a20000000800 */
[----:B------:R-:W-:Y:S02]  /*117b0*/  FADD.FTZ R17, R89, R17 ;  /* 0x0000001159117221 */ /* 0x000fe40000010000 */
[--C-:B-1----:R-:W-:Y:S01]  /*117c0*/  FFMA.FTZ R3, R20, c[0x0][0x2d0], -R0.reuse ;  /* 0x0000b40014037a23 */ /* 0x102fe20000010800 */
[----:B--2---:R-:W-:Y:S01]  /*117d0*/  F2FP.PACK_AB R9, R97, R94 ;  /* 0x0000005e6109723e */ /* 0x004fe200000000ff */
[C---:B------:R-:W-:Y:S03]  /*117e0*/  HMMA.16816.F32 R20, R12.reuse, R6, RZ ;  /* 0x000000060c14723c */ /* 0x040fe600000018ff */
[----:B------:R1:W-:Y:S05]  /*117f0*/  MUFU.EX2 R98, R3 ;  /* 0x0000000300627308 */ /* 0x0003ea0000000800 */
        /* <DEDUP_REMOVED lines=10> */
[----:B------:R-:W-:Y:S02]  /*118a0*/  HMMA.16816.F32 R120, R8, R30, R20 ;  /* 0x0000001e0878723c */ /* 0x000fe40000001814 */
[----:B------:R-:W-:-:S06]  /*118b0*/  FADD.FTZ R3, R93, R3 ;  /* 0x000000035d037221 */ /* 0x000fcc0000010000 */
[C---:B------:R-:W-:Y:S08]  /*118c0*/  HMMA.16816.F32 R24, R12.reuse, R40, RZ ;  /* 0x000000280c18723c */ /* 0x040ff000000018ff */
[----:B------:R-:W-:Y:S01]  /*118d0*/  HMMA.16816.F32 R20, R12, R42, RZ ;  /* 0x0000002a0c14723c */ /* 0x000fe200000018ff */
[----:B------:R-:W2:Y:S07]  /*118e0*/  LDSM.16.MT88.4 R40, [R172+0x2000] ;  /* 0x00200000ac28783b */ /* 0x000eae0000004200 */
[C---:B------:R-:W-:Y:S01]  /*118f0*/  HMMA.16816.F32 R136, R8.reuse, R32, R44 ;  /* 0x000000200888723c */ /* 0x040fe2000000182c */
[----:B------:R-:W3:Y:S07]  /*11900*/  LDSM.16.MT88.4 R44, [R175+0x2000] ;  /* 0x00200000af2c783b */ /* 0x000eee0000004200 */
[C---:B------:R-:W-:Y:S01]  /*11910*/  HMMA.16816.F32 R128, R8.reuse, R34, R36 ;  /* 0x000000220880723c */ /* 0x040fe20000001824 */
[----:B------:R-:W4:Y:S04]  /*11920*/  LDSM.16.MT88.4 R32, [R172+0x2800] ;  /* 0x00280000ac20783b */ /* 0x000f280000004200 */
[----:B------:R-:W5:Y:S03]  /*11930*/  LDSM.16.MT88.4 R36, [R175+0x2800] ;  /* 0x00280000af24783b */ /* 0x000f660000004200 */
[----:B------:R-:W-:Y:S08]  /*11940*/  HMMA.16816.F32 R160, R8, R56, R4 ;  /* 0x0000003808a0723c */ /* 0x000ff00000001804 */
[C---:B------:R-:W-:Y:S08]  /*11950*/  HMMA.16816.F32 R4, R12.reuse, R60, RZ ;  /* 0x0000003c0c04723c */ /* 0x040ff000000018ff */
        /* <DEDUP_REMOVED lines=9> */
[----:B----4-:R-:W-:Y:S01]  /*119f0*/  HMMA.16816.F32 R56, R8, R32, R24 ;  /* 0x000000200838723c */ /* 0x010fe20000001818 */
[----:B------:R-:W2:Y:S06]  /*11a00*/  LDSM.16.MT88.4 R24, [R174+0x2800] ;  /* 0x00280000ae18783b */ /* 0x000eac0000004200 */
[--C-:B------:R-:W-:Y:S01]  /*11a10*/  FFMA.FTZ R32, R70, c[0x0][0x2d0], -R0.reuse ;  /* 0x0000b40046207a23 */ /* 0x100fe20000010800 */
[----:B------:R-:W-:Y:S01]  /*11a20*/  HMMA.16816.F32 R28, R12, R62, RZ ;  /* 0x0000003e0c1c723c */ /* 0x000fe200000018ff */
[----:B------:R-:W-:-:S07]  /*11a30*/  FFMA.FTZ R33, R68, c[0x0][0x2d0], -R0 ;  /* 0x0000b40044217a23 */ /* 0x000fce0000010800 */
[----:B-----5:R-:W-:Y:S07]  /*11a40*/  HMMA.16816.F32 R124, R8, R36, R4 ;  /* 0x00000024087c723c */ /* 0x020fee0000001804 */
        /* <DEDUP_REMOVED lines=93> */
[----:B------:R-:W-:-:S04]  /*12020*/  @P1 SHF.R.U32.HI R0, RZ, c[0x0][0x2cc], R2 ;  /* 0x0000b300ff001a19 */ /* 0x000fc80000011602 */
[----:B------:R-:W-:Y:S01]  /*12030*/  IADD3 R0, R0, R240, -R241 ;  /* 0x000000f000007210 */ /* 0x000fe20007ffe8f1 */
[----:B----4-:R-:W-:Y:S03]  /*12040*/  HMMA.16816.F32 R24, R12, R20, RZ ;  /* 0x000000140c18723c */ /* 0x010fe600000018ff */
[----:B------:R-:W-:-:S04]  /*12050*/  SHF.R.S32.HI R2, RZ, 0x1f, R0 ;  /* 0x0000001fff027819 */ /* 0x000fc80000011400 */
[----:B------:R-:W-:Y:S01]  /*12060*/  LEA.HI R0, R2, R0, RZ, 0x6 ;  /* 0x0000000002007211 */ /* 0x000fe200078f30ff */
[----:B------:R-:W-:Y:S01]  /*12070*/  HMMA.16816.F32 R12, R12, R22, RZ ;  /* 0x000000160c0c723c */ /* 0x000fe200000018ff */
[----:B------:R-:W1:Y:S02]  /*12080*/  LDSM.16.MT88.4 R20, [R174+0x4800] ;  /* 0x00480000ae14783b */ /* 0x000e640000004200 */
[----:B------:R-:W-:-:S04]  /*12090*/  SHF.R.S32.HI R0, RZ, 0x6, R0 ;  /* 0x00000006ff007819 */ /* 0x000fc80000011400 */
[----:B------:R-:W-:-:S04]  /*120a0*/  IMNMX R216, R214, R0, !PT ;  /* 0x00000000d6d87217 */ /* 0x000fc80007800200 */
[----:B------:R-:W-:-:S05]  /*120b0*/  ISETP.GE.AND P0, PT, R194, R216, PT ;  /* 0x000000d8c200720c */ /* 0x000fca0003f06270 */
        /* <DEDUP_REMOVED lines=74> */
[----:B------:R-:W-:Y:S01]  /*12560*/  @!UPT UIADD3 URZ, URZ, URZ, URZ ;  /* 0x0000003f3f3ff290 */ /* 0x000fe2000fffe03f */
[----:B------:R-:W-:Y:S11]  /*12570*/  @!P0 BRA `(.L_x_1374) ;  /* 0x000036b000008947 */ /* 0x000ff60003800000 */
[----:B------:R-:W-:Y:S02]  /*12580*/  MOV R104, R16 ;  /* 0x0000001000687202 */ /* 0x000fe40000000f00 */
[----:B------:R-:W-:-:S02]  /*12590*/  MOV R101, R100 ;  /* 0x0000006400657202 */ /* 0x000fc40000000f00 */
[----:B------:R-:W-:-:S07]  /*125a0*/  MOV R196, R194 ;  /* 0x000000c200c47202 */ /* 0x000fce0000000f00 */
.L_x_1385:
        /* <DEDUP_REMOVED lines=22> */
[C---:B------:R-:W-:Y:S01]  /*12710*/  SHF.L.U64.HI R21, R205.reuse, 0x1, R219 ;  /* 0x00000001cd157819 */ /* 0x040fe200000102db */
[----:B------:R-:W-:Y:S01]  /*12720*/  IMAD R4, R4, c[0x0][0x218], RZ ;  /* 0x0000860004047a24 */ /* 0x000fe200078e02ff */
[----:B------:R-:W-:Y:S01]  /*12730*/  SHF.L.U32 R20, R205, 0x1, RZ ;  /* 0x00000001cd147819 */ /* 0x000fe200000006ff */
[----:B------:R-:W-:Y:S01]  /*12740*/  IMAD R0, R197, c[0x0][0x20c], R0 ;  /* 0x00008300c5007a24 */ /* 0x000fe200078e0200 */
[C---:B------:R-:W-:Y:S01]  /*12750*/  SHF.L.U64.HI R15, R202.reuse, 0x1, R203 ;  /* 0x00000001ca0f7819 */ /* 0x040fe200000102cb */
        /* <DEDUP_REMOVED lines=10> */
.L_x_1471:
[----:B------:R-:W-:-:S05]  /*12800*/  BRA.DIV ~URZ, `(.L_x_1378) ;  /* 0x0000c6727f007947 */ /* 0x000fca000b800000 */
[----:B------:R-:W5:Y:S01]  /*12810*/  SHFL.IDX PT, R0, R13, RZ, 0x181f ;  /* 0x00181fff0d007589 */ /* 0x000f6200000e0000 */
[----:B------:R-:W-:Y:S02]  /*12820*/  ISETP.GE.AND P3, PT, R202, c[0x0][0x1d4], PT ;  /* 0x00007500ca007a0c */ /* 0x000fe40003f66270 */
[----:B------:R-:W-:Y:S04]  /*12830*/  ISETP.GE.AND P1, PT, R205, c[0x0][0x1d4], PT ;  /* 0x00007500cd007a0c */ /* 0x000fe80003f26270 */
[----:B------:R-:W-:Y:S02]  /*12840*/  SEL R12, RZ, 0x10, P1 ;  /* 0x00000010ff0c7807 */ /* 0x000fe40000800000 */
[----:B-----5:R-:W-:Y:S05]  /*12850*/  IADD3 R2, P0, R0, R14, RZ ;  /* 0x0000000e00027210 */ /* 0x020fea0007f1e0ff */
[----:B---3--:R-:W-:Y:S01]  /*12860*/  IMAD.X R3, R4, 0x1, R15, P0 ;  /* 0x0000000104037824 */ /* 0x008fe200000e060f */
[----:B------:R-:W-:Y:S04]  /*12870*/  ISETP.GE.AND P0, PT, R206, c[0x0][0x1d4], PT ;  /* 0x00007500ce007a0c */ /* 0x000fe80003f06270 */
[----:B------:R-:W-:Y:S01]  /*12880*/  @!PT LDS RZ, [RZ] ;  /* 0x00000000fffff984 */ /* 0x000fe20000000800 */
[----:B------:R-:W-:Y:S01]  /*12890*/  @!PT LDS RZ, [RZ] ;  /* 0x00000000fffff984 */ /* 0x000fe20000000800 */
[----:B------:R3:W-:Y:S02]  /*128a0*/  LDGSTS.E.BYPASS.LTC128B.128 [R193+0x100], [R2.64], !P3 ;  /* 0x0010000002c17fae */ /* 0x0007e4000d901d48 */
[----:B---3--:R-:W-:Y:S05]  /*128b0*/  IADD3 R2, P2, R0, R20, RZ ;  /* 0x0000001400027210 */ /* 0x008fea0007f5e0ff */
[----:B------:R-:W-:Y:S01]  /*128c0*/  IMAD.X R3, R4, 0x1, R21, P2 ;  /* 0x0000000104037824 */ /* 0x000fe200010e0615 */
[----:B------:R-:W-:Y:S02]  /*128d0*/  IADD3 R6, P2, R0, R22, RZ ;  /* 0x0000001600067210 */ /* 0x000fe40007f5e0ff */
[----:B------:R-:W3:Y:S03]  /*128e0*/  SHFL.IDX PT, R0, R13, 0x1, 0x181f ;  /* 0x00381f000d007f89 */ /* 0x000ee600000e0000 */
[----:B------:R-:W-:Y:S01]  /*128f0*/  IMAD.X R7, R4, 0x1, R23, P2 ;  /* 0x0000000104077824 */ /* 0x000fe200010e0617 */
[----:B------:R4:W-:Y:S04]  /*12900*/  LDGSTS.E.BYPASS.LTC128B.128 [R193+0x2100], [R2.64], !P1 ;  /* 0x0210000002c17fae */ /* 0x0009e8000c901d48 */
[----:B------:R5:W-:Y:S04]  /*12910*/  LDGSTS.E.BYPASS.LTC128B.128 [R193+0x4100], [R6.64], !P0 ;  /* 0x0410000006c17fae */ /* 0x000be8000c101d48 */
[----:B------:R2:W1:Y:S02]  /*12920*/  SHFL.IDX PT, R4, R5, 0x1, 0x181f ;  /* 0x00381f0005047f89 */ /* 0x00046400000e0000 */
[----:B--2-4-:R-:W-:Y:S02]  /*12930*/  SEL R5, RZ, 0x10, P3 ;  /* 0x00000010ff057807 */ /* 0x014fe40001800000 */
[----:B-----5:R-:W-:Y:S02]  /*12940*/  SEL R7, RZ, 0x10, P0 ;  /* 0x00000010ff077807 */ /* 0x020fe40000000000 */
.L_x_1472:
        /* <DEDUP_REMOVED lines=21> */
.L_x_1376:
[----:B------:R-:W-:Y:S05]  /*12aa0*/  BSYNC B0 ;  /* 0x0000000000007941 */ /* 0x000fea0003800000 */
.L_x_1375:
        /* <DEDUP_REMOVED lines=217> */
[----:B--2-4-:R-:W-:Y:S01]  /*13840*/  IMAD.MOV.U32 R198, RZ, RZ, c[0x0][0x2b8] ;  /* 0x0000ae00ffc67624 */ /* 0x014fe200078e00ff */
[----:B------:R-:W-:Y:S01]  /*13850*/  ISETP.GT.AND P1, PT, R220, 0x3f, PT ;  /* 0x0000003fdc00780c */ /* 0x000fe20003f24270 */
[----:B------:R-:W-:Y:S01]  /*13860*/  IMAD R2, R196, 0x40, R238 ;  /* 0x00000040c4027824 */ /* 0x000fe200078e02ee */
[----:B------:R-:W-:Y:S01]  /*13870*/  SHF.L.U64.HI R14, R206, 0x1, R218 ;  /* 0x00000001ce0e7819 */ /* 0x000fe200000102da */
[----:B------:R-:W-:Y:S01]  /*13880*/  IMAD.MOV.U32 R195, RZ, RZ, RZ ;  /* 0x000000ffffc37224 */ /* 0x000fe200078e00ff */
[----:B------:R-:W-:Y:S01]  /*13890*/  ISETP.NE.AND P2, PT, R198, 0x1, PT ;  /* 0x00000001c600780c */ /* 0x000fe20003f45270 */
[----:B------:R-:W-:Y:S01]  /*138a0*/  IMAD.SHL.U32 R13, R206, 0x2, RZ ;  /* 0x00000002ce0d7824 */ /* 0x000fe200078e00ff */
[----:B------:R-:W-:Y:S01]  /*138b0*/  IADD3 R2, R2, -0x40, R220 ;  /* 0xffffffc002027810 */ /* 0x000fe20007ffe0dc */
[C---:B------:R-:W-:Y:S01]  /*138c0*/  IMAD.SHL.U32 R11, R205.reuse, 0x2, RZ ;  /* 0x00000002cd0b7824 */ /* 0x040fe200078e00ff */
[----:B------:R-:W-:Y:S01]  /*138d0*/  SHF.L.U64.HI R12, R205, 0x1, R219 ;  /* 0x00000001cd0c7819 */ /* 0x000fe200000102db */
[C---:B------:R-:W-:Y:S01]  /*138e0*/  IMAD.SHL.U32 R9, R202.reuse, 0x2, RZ ;  /* 0x00000002ca097824 */ /* 0x040fe200078e00ff */
[----:B------:R-:W-:Y:S01]  /*138f0*/  SHF.L.U64.HI R10, R202, 0x1, R203 ;  /* 0x00000001ca0a7819 */ /* 0x000fe200000102cb */
[----:B---3--:R-:W-:Y:S06]  /*13900*/  IMAD.MOV.U32 R0, RZ, RZ, R2 ;  /* 0x000000ffff007224 */ /* 0x008fec00078e0002 */
        /* <DEDUP_REMOVED lines=24> */
.L_x_1473:
        /* <DEDUP_REMOVED lines=21> */
.L_x_1474:
        /* <DEDUP_REMOVED lines=21> */
.L_x_1380:
[----:B--2-4-:R-:W-:Y:S05]  /*13d30*/  BSYNC B0 ;  /* 0x0000000000007941 */ /* 0x014fea0003800000 */
.L_x_1379:
[----:B---3--:R-:W-:Y:S01]  /*13d40*/  IMAD.MOV.U32 R0, RZ, RZ, c[0x0][0x2c4] ;  /* 0x0000b100ff007624 */ /* 0x008fe200078e00ff */
[----:B------:R-:W0:Y:S01]  /*13d50*/  LDGDEPBAR ;  /* 0x00000000000079af */ /* 0x000e220000000000 */
[----:B------:R-:W-:Y:S03]  /*13d60*/  IMAD.IADD R4, R248, 0x1, R239 ;  /* 0x00000001f8047824 */ /* 0x000fe600078e02ef */
[----:B------:R-:W-:Y:S11]  /*13d70*/  ISETP.NE.AND P0, PT, R0, 0x1, PT ;  /* 0x000000010000780c */ /* 0x000ff60003f05270 */
[----:B------:R-:W-:Y:S02]  /*13d80*/  @!UPT UIADD3 URZ, URZ, URZ, URZ ;  /* 0x0000003f3f3ff290 */ /* 0x000fe4000fffe03f */
[----:B------:R-:W-:Y:S05]  /*13d90*/  @P0 IMAD.HI.U32 R0, R4, c[0x0][0x2c8], RZ ;  /* 0x0000b20004000a27 */ /* 0x000fea00078e00ff */
[----:B------:R-:W-:Y:S02]  /*13da0*/  @P0 SHF.R.U32.HI R4, RZ, c[0x0][0x2cc], R0 ;  /* 0x0000b300ff040a19 */ /* 0x000fe40000011600 */
[----:B------:R-:W-:Y:S05]  /*13db0*/  MOV R0, 0x1 ;  /* 0x0000000100007802 */ /* 0x000fea0000000f00 */
[----:B------:R-:W-:Y:S05]  /*13dc0*/  IMAD R0, R196, -0x40, R0 ;  /* 0xffffffc0c4007824 */ /* 0x000fea00078e0200 */
[----:B------:R-:W-:Y:S04]  /*13dd0*/  IADD3 R0, R240, R0, -R242 ;  /* 0x00000000f0007210 */ /* 0x000fe80007ffe8f2 */
[----:B------:R-:W-:Y:S01]  /*13de0*/  IADD3 R5, R0, -R241, RZ ;  /* 0x800000f100057210 */ /* 0x000fe20007ffe0ff */
[----:B------:R-:W-:-:S05]  /*13df0*/  BRA.DIV ~URZ, `(.L_x_1383) ;  /* 0x0000b5527f007947 */ /* 0x000fca000b800000 */
[----:B------:R2:W3:Y:S02]  /*13e00*/  SHFL.IDX PT, R0, R4, RZ, 0x1c1f ;  /* 0x001c1fff04007589 */ /* 0x0004e400000e0000 */
.L_x_1475:
[----:B---3--:R-:W-:Y:S05]  /*13e10*/  IMAD.IADD R0, R5, 0x1, R0 ;  /* 0x0000000105007824 */ /* 0x008fea00078e0200 */
[C---:B------:R-:W-:Y:S02]  /*13e20*/  ISETP.GT.AND P0, PT, R0.reuse, RZ, PT ;  /* 0x000000ff0000720c */ /* 0x040fe40003f04270 */
[C---:B------:R-:W-:Y:S02]  /*13e30*/  ISETP.GT.AND P2, PT, R0.reuse, 0x1, PT ;  /* 0x000000010000780c */ /* 0x040fe40003f44270 */
[C---:B------:R-:W-:Y:S02]  /*13e40*/  ISETP.GT.AND P3, PT, R0.reuse, 0x8, PT ;  /* 0x000000080000780c */ /* 0x040fe40003f64270 */
[----:B------:R-:W-:Y:S02]  /*13e50*/  ISETP.GT.AND P4, PT, R0, 0x9, PT ;  /* 0x000000090000780c */ /* 0x000fe40003f84270 */
[----:B-1----:R-:W-:Y:S02]  /*13e60*/  FSEL R6, R168, -INF , P0 ;  /* 0xff800000a8067808 */ /* 0x002fe40000000000 */
[C---:B------:R-:W-:Y:S02]  /*13e70*/  ISETP.GT.AND P1, PT, R0.reuse, 0x10, PT ;  /* 0x000000100000780c */ /* 0x040fe40003f24270 */
[----:B------:R-:W-:Y:S02]  /*13e80*/  ISETP.GT.AND P0, PT, R0, 0x11, PT ;  /* 0x000000110000780c */ /* 0x000fe40003f04270 */
[----:B------:R-:W-:Y:S02]  /*13e90*/  FSEL R25, R167, -INF , P2 ;  /* 0xff800000a7197808 */ /* 0x000fe40001000000 */
[----:B------:R-:W-:Y:S02]  /*13ea0*/  FSEL R24, R166, -INF , P3 ;  /* 0xff800000a6187808 */ /* 0x000fe40001800000 */
[C---:B------:R-:W-:Y:S02]  /*13eb0*/  ISETP.GT.AND P3, PT, R0.reuse, 0x18, PT ;  /* 0x000000180000780c */ /* 0x040fe40003f64270 */
[----:B------:R-:W-:Y:S02]  /*13ec0*/  FSEL R23, R163, -INF , P4 ;  /* 0xff800000a3177808 */ /* 0x000fe40002000000 */
[----:B------:R-:W-:Y:S02]  /*13ed0*/  ISETP.GT.AND P4, PT, R0, 0x19, PT ;  /* 0x000000190000780c */ /* 0x000fe40003f84270 */
[----:B------:R-:W-:Y:S02]  /*13ee0*/  FSEL R22, R160, -INF , P1 ;  /* 0xff800000a0167808 */ /* 0x000fe40000800000 */
[C---:B------:R-:W-:Y:S02]  /*13ef0*/  ISETP.GT.AND P2, PT, R0.reuse, 0x20, PT ;  /* 0x000000200000780c */ /* 0x040fe40003f44270 */
[----:B------:R-:W-:Y:S02]  /*13f00*/  FSEL R21, R159, -INF , P0 ;  /* 0xff8000009f157808 */ /* 0x000fe40000000000 */
[C---:B------:R-:W-:Y:S02]  /*13f10*/  ISETP.GT.AND P1, PT, R0.reuse, 0x21, PT ;  /* 0x000000210000780c */ /* 0x040fe40003f24270 */
[----:B------:R-:W-:Y:S02]  /*13f20*/  ISETP.GT.AND P0, PT, R0, 0x28, PT ;  /* 0x000000280000780c */ /* 0x000fe40003f04270 */
[----:B------:R-:W-:Y:S02]  /*13f30*/  FSEL R20, R158, -INF , P3 ;  /* 0xff8000009e147808 */ /* 0x000fe40001800000 */
        /* <DEDUP_REMOVED lines=8> */
[----:B------:R-:W-:Y:S02]  /*13fc0*/  ISETP.GT.AND P0, PT, R0, 0x39, PT ;  /* 0x000000390000780c */ /* 0x000fe40003f04270 */
[----:B------:R-:W-:Y:S02]  /*13fd0*/  FSEL R15, R15, -INF , P4 ;  /* 0xff8000000f0f7808 */ /* 0x000fe40002000000 */
[----:B------:R-:W-:Y:S02]  /*13fe0*/  FSEL R14, R100, -INF , P3 ;  /* 0xff800000640e7808 */ /* 0x000fe40001800000 */
[----:B------:R-:W-:Y:S02]  /*13ff0*/  FSEL R13, R28, -INF , P2 ;  /* 0xff8000001c0d7808 */ /* 0x000fe40001000000 */
[----:B------:R-:W-:Y:S02]  /*14000*/  FSEL R12, R27, -INF , P1 ;  /* 0xff8000001b0c7808 */ /* 0x000fe40000800000 */
[----:B------:R-:W-:Y:S01]  /*14010*/  FSEL R11, R26, -INF , P0 ;  /* 0xff8000001a0b7808 */ /* 0x000fe20000000000 */
[----:B------:R-:W-:-:S05]  /*14020*/  BRA.DIV ~URZ, `(.L_x_1384) ;  /* 0x0000b3827f007947 */ /* 0x000fca000b800000 */
[----:B------:R-:W1:Y:S02]  /*14030*/  SHFL.IDX PT, R0, R4, 0x1, 0x1c1f ;  /* 0x003c1f0004007f89 */ /* 0x000e6400000e0000 */
[----:B-1----:R-:W-:Y:S05]  /*14040*/  IMAD.IADD R0, R5, 0x1, R0 ;  /* 0x0000000105007824 */ /* 0x002fea00078e0200 */
[C---:B------:R-:W-:Y:S02]  /*14050*/  ISETP.GT.AND P0, PT, R0.reuse, RZ, PT ;  /* 0x000000ff0000720c */ /* 0x040fe40003f04270 */
[C---:B------:R-:W-:Y:S02]  /*14060*/  ISETP.GT.AND P2, PT, R0.reuse, 0x1, PT ;  /* 0x000000010000780c */ /* 0x040fe40003f44270 */
[C---:B------:R-:W-:Y:S02]  /*14070*/  ISETP.GT.AND P3, PT, R0.reuse, 0x8, PT ;  /* 0x000000080000780c */ /* 0x040fe40003f64270 */
[----:B------:R-:W-:Y:S02]  /*14080*/  ISETP.GT.AND P4, PT, R0, 0x9, PT ;  /* 0x000000090000780c */ /* 0x000fe40003f84270 */
[----:B------:R-:W-:Y:S02]  /*14090*/  FSEL R5, R194, -INF , P0 ;  /* 0xff800000c2057808 */ /* 0x000fe40000000000 */
[C---:B------:R-:W-:Y:S02]  /*140a0*/  ISETP.GT.AND P1, PT, R0.reuse, 0x10, PT ;  /* 0x000000100000780c */ /* 0x040fe40003f24270 */
[----:B------:R-:W-:Y:S02]  /*140b0*/  ISETP.GT.AND P0, PT, R0, 0x11, PT ;  /* 0x000000110000780c */ /* 0x000fe40003f04270 */
[----:B------:R-:W-:Y:S02]  /*140c0*/  FSEL R149, R171, -INF , P2 ;  /* 0xff800000ab957808 */ /* 0x000fe40001000000 */
[----:B------:R-:W-:Y:S02]  /*140d0*/  FSEL R35, R170, -INF , P3 ;  /* 0xff800000aa237808 */ /* 0x000fe40001800000 */
[C---:B------:R-:W-:Y:S02]  /*140e0*/  ISETP.GT.AND P3, PT, R0.reuse, 0x18, PT ;  /* 0x000000180000780c */ /* 0x040fe40003f64270 */
        /* <DEDUP_REMOVED lines=13> */
[C---:B------:R-:W-:Y:S02]  /*141c0*/  ISETP.GT.AND P2, PT, R0.reuse, 0x31, PT ;  /* 0x000000310000780c */ /* 0x040fe40003f44270 */
[----:B------:R-:W-:Y:S02]  /*141d0*/  FSEL R27, R153, -INF , P0 ;  /* 0xff800000991b7808 */ /* 0x000fe40000000000 */
[C---:B------:R-:W-:Y:S02]  /*141e0*/  ISETP.GT.AND P1, PT, R0.reuse, 0x38, PT ;  /* 0x000000380000780c */ /* 0x040fe40003f24270 */
[----:B------:R-:W-:Y:S02]  /*141f0*/  ISETP.GT.AND P0, PT, R0, 0x39, PT ;  /* 0x000000390000780c */ /* 0x000fe40003f04270 */
[----:B------:R-:W-:Y:S02]  /*14200*/  FMNMX.FTZ R0, R6, R101, !PT ;  /* 0x0000006506007209 */ /* 0x000fe40007810000 */
[----:B------:R-:W-:Y:S02]  /*14210*/  FSEL R26, R152, -INF , P4 ;  /* 0xff800000981a7808 */ /* 0x000fe40002000000 */
        /* <DEDUP_REMOVED lines=20> */
[----:B-1----:R-:W-:Y:S06]  /*14360*/  FMNMX.FTZ R0, R2, R0, !PT ;  /* 0x0000000002007209 */ /* 0x002fec0007810000 */
        /* <DEDUP_REMOVED lines=21> */
.L_x_1476:
        /* <DEDUP_REMOVED lines=8> */
[--C-:B------:R-:W-:Y:S02]  /*14540*/  FFMA.FTZ R6, R6, c[0x0][0x2d0], -R2.reuse ;  /* 0x0000b40006067a23 */ /* 0x100fe40000010802 */
[----:B------:R-:W-:Y:S02]  /*14550*/  FMUL.FTZ R0, R0, c[0x0][0x2d0] ;  /* 0x0000b40000007a20 */ /* 0x000fe40000410000 */
[--C-:B-1----:R-:W-:Y:S02]  /*14560*/  FFMA.FTZ R4, R25, c[0x0][0x2d0], -R2.reuse ;  /* 0x0000b40019047a23 */ /* 0x102fe40000010802 */
        /* <DEDUP_REMOVED lines=22> */
[----:B------:R-:W-:Y:S02]  /*146d0*/  FMUL.FTZ R17, R0, R125 ;  /* 0x0000007d00117220 */ /* 0x000fe40000410000 */
[----:B------:R-:W-:Y:S01]  /*146e0*/  FADD.FTZ R11, R4, R2 ;  /* 0x00000002040b7221 */ /* 0x000fe20000010000 */
[C---:B------:R-:W-:Y:S01]  /*146f0*/  FSEL R2, R3.reuse, RZ, P0 ;  /* 0x000000ff03027208 */ /* 0x040fe20000000000 */
[----:B------:R-:W-:Y:S02]  /*14700*/  FMUL.FTZ R4, R3, c[0x0][0x2d0] ;  /* 0x0000b40003047a20 */ /* 0x000fe40000410000 */
[----:B------:R-:W-:Y:S02]  /*14710*/  FMUL.FTZ R16, R0, R124 ;  /* 0x0000007c00107220 */ /* 0x000fe40000410000 */
[----:B------:R-:W-:Y:S01]  /*14720*/  FADD.FTZ R2, -R2, R104 ;  /* 0x0000006802027221 */ /* 0x000fe20000010100 */
[----:B------:R-:W-:Y:S01]  /*14730*/  FSEL R4, R4, RZ, P0 ;  /* 0x000000ff04047208 */ /* 0x000fe20000000000 */
[----:B------:R-:W-:Y:S01]  /*14740*/  FMUL.FTZ R21, R0, R121 ;  /* 0x0000007900157220 */ /* 0x000fe20000410000 */
[----:B------:R-:W-:Y:S01]  /*14750*/  MUFU.EX2 R124, R171 ;  /* 0x000000ab007c7308 */ /* 0x000fe20000000800 */
[----:B------:R-:W-:Y:S01]  /*14760*/  FMUL.FTZ R2, R2, c[0x0][0x2d0] ;  /* 0x0000b40002027a20 */ /* 0x000fe20000410000 */
[----:B------:R-:W-:Y:S01]  /*14770*/  ISETP.GT.AND P0, PT, R196, R216, PT ;  /* 0x000000d8c400720c */ /* 0x000fe20003f04270 */
[--C-:B------:R-:W-:Y:S02]  /*14780*/  FFMA.FTZ R101, R35, c[0x0][0x2d0], -R4.reuse ;  /* 0x0000b40023657a23 */ /* 0x100fe40000010804 */
[--C-:B------:R-:W-:Y:S02]  /*14790*/  FFMA.FTZ R104, R34, c[0x0][0x2d0], -R4.reuse ;  /* 0x0000b40022687a23 */ /* 0x100fe40000010804 */
[--C-:B------:R-:W-:Y:S02]  /*147a0*/  FFMA.FTZ R154, R33, c[0x0][0x2d0], -R4.reuse ;  /* 0x0000b400219a7a23 */ /* 0x100fe40000010804 */
[----:B------:R-:W-:Y:S01]  /*147b0*/  FMUL.FTZ R33, R0, R109 ;  /* 0x0000006d00217220 */ /* 0x000fe20000410000 */
[----:B------:R-:W1:Y:S01]  /*147c0*/  MUFU.EX2 R2, R2 ;  /* 0x0000000200027308 */ /* 0x000e620000000800 */
[--C-:B------:R-:W-:Y:S02]  /*147d0*/  FFMA.FTZ R153, R32, c[0x0][0x2d0], -R4.reuse ;  /* 0x0000b40020997a23 */ /* 0x100fe40000010804 */
[----:B------:R-:W-:Y:S02]  /*147e0*/  FMUL.FTZ R32, R0, R108 ;  /* 0x0000006c00207220 */ /* 0x000fe40000410000 */
        /* <DEDUP_REMOVED lines=12> */
[C---:B-1----:R-:W-:Y:S02]  /*148b0*/  FMUL.FTZ R34, R2.reuse, R110 ;  /* 0x0000006e02227220 */ /* 0x042fe40000410000 */
[C---:B------:R-:W-:Y:S02]  /*148c0*/  FMUL.FTZ R35, R2.reuse, R111 ;  /* 0x0000006f02237220 */ /* 0x040fe40000410000 */
[----:B------:R-:W1:Y:S01]  /*148d0*/  LDSM.16.MT88.4 R108, [R147] ;  /* 0x00000000936c783b */ /* 0x000e620000004200 */
[----:B------:R-:W-:Y:S01]  /*148e0*/  FMUL.FTZ R18, R2, R126 ;  /* 0x0000007e02127220 */ /* 0x000fe20000410000 */
[----:B------:R-:W3:Y:S01]  /*148f0*/  MUFU.EX2 R6, R6 ;  /* 0x0000000600067308 */ /* 0x000ee20000000800 */
[--C-:B------:R-:W-:Y:S02]  /*14900*/  FFMA.FTZ R170, R9, c[0x0][0x2d0], -R4.reuse ;  /* 0x0000b40009aa7a23 */ /* 0x100fe40000010804 */
[----:B------:R-:W-:Y:S02]  /*14910*/  FFMA.FTZ R198, R8, c[0x0][0x2d0], -R4 ;  /* 0x0000b40008c67a23 */ /* 0x000fe40000010804 */
[----:B------:R-:W-:Y:S02]  /*14920*/  FADD.FTZ R4, R13, R11 ;  /* 0x0000000b0d047221 */ /* 0x000fe40000010000 */
[----:B------:R-:W-:Y:S02]  /*14930*/  FMUL.FTZ R8, R0, R132 ;  /* 0x0000008400087220 */ /* 0x000fe40000410000 */
[----:B------:R-:W-:Y:S01]  /*14940*/  FADD.FTZ R152, R12, R4 ;  /* 0x000000040c987221 */ /* 0x000fe20000010000 */
[----:B------:R-:W4:Y:S01]  /*14950*/  MUFU.EX2 R126, R104 ;  /* 0x00000068007e7308 */ /* 0x000f220000000800 */
[----:B------:R-:W-:Y:S02]  /*14960*/  FMUL.FTZ R4, R0, R136 ;  /* 0x0000008800047220 */ /* 0x000fe40000410000 */
[----:B--2---:R-:W-:Y:S02]  /*14970*/  FFMA.FTZ R5, R2, R204, R7 ;  /* 0x000000cc02057223 */ /* 0x004fe40000010007 */
[----:B------:R-:W-:Y:S02]  /*14980*/  FMUL.FTZ R9, R0, R133 ;  /* 0x0000008500097220 */ /* 0x000fe40000410000 */
[C---:B------:R-:W-:Y:S02]  /*14990*/  FMUL.FTZ R10, R2.reuse, R134 ;  /* 0x00000086020a7220 */ /* 0x040fe40000410000 */
[----:B------:R-:W-:Y:S01]  /*149a0*/  FMUL.FTZ R11, R2, R135 ;  /* 0x00000087020b7220 */ /* 0x000fe20000410000 */
[----:B------:R-:W-:Y:S01]  /*149b0*/  MUFU.EX2 R104, R157 ;  /* 0x0000009d00687308 */ /* 0x000fe20000000800 */
[C---:B------:R-:W-:Y:S01]  /*149c0*/  FMUL.FTZ R12, R0.reuse, R128 ;  /* 0x00000080000c7220 */ /* 0x040fe20000410000 */
[----:B------:R-:W-:Y:S01]  /*149d0*/  LDSM.16.MT88.4 R132, [R147+0x1800] ;  /* 0x001800009384783b */ /* 0x000fe20000004200 */
[----:B------:R-:W-:Y:S01]  /*149e0*/  FMUL.FTZ R13, R0, R129 ;  /* 0x00000081000d7220 */ /* 0x000fe20000410000 */
[C---:B---3--:R-:W-:Y:S01]  /*149f0*/  F2FP.PACK_AB R149, R6.reuse, R7 ;  /* 0x000000070695723e */ /* 0x048fe200000000ff */
[----:B------:R-:W-:Y:S02]  /*14a00*/  FADD.FTZ R204, R6, R5 ;  /* 0x0000000506cc7221 */ /* 0x000fe40000010000 */
[----:B------:R-:W-:Y:S02]  /*14a10*/  FMUL.FTZ R5, R0, R137 ;  /* 0x0000008900057220 */ /* 0x000fe40000410000 */
[C---:B------:R-:W-:Y:S01]  /*14a20*/  FMUL.FTZ R6, R2.reuse, R138 ;  /* 0x0000008a02067220 */ /* 0x040fe20000410000 */
[----:B------:R-:W-:Y:S01]  /*14a30*/  MUFU.EX2 R157, R162 ;  /* 0x000000a2009d7308 */ /* 0x000fe20000000800 */
[C---:B------:R-:W-:Y:S02]  /*14a40*/  FMUL.FTZ R7, R2.reuse, R139 ;  /* 0x0000008b02077220 */ /* 0x040fe40000410000 */
[----:B------:R-:W-:Y:S01]  /*14a50*/  FMUL.FTZ R14, R2, R130 ;  /* 0x00000082020e7220 */ /* 0x000fe20000410000 */
[----:B----4-:R-:W-:Y:S01]  /*14a60*/  F2FP.PACK_AB R151, R126, R125 ;  /* 0x0000007d7e97723e */ /* 0x010fe200000000ff */
[C---:B------:R-:W-:Y:S02]  /*14a70*/  FMUL.FTZ R19, R2.reuse, R127 ;  /* 0x0000007f02137220 */ /* 0x040fe40000410000 */
[C---:B------:R-:W-:Y:S02]  /*14a80*/  FMUL.FTZ R22, R2.reuse, R122 ;  /* 0x0000007a02167220 */ /* 0x040fe40000410000 */
[----:B------:R-:W-:Y:S01]  /*14a90*/  FMUL.FTZ R23, R2, R123 ;  /* 0x0000007b02177220 */ /* 0x000fe20000410000 */
[----:B------:R-:W2:Y:S01]  /*14aa0*/  MUFU.EX2 R101, R160 ;  /* 0x000000a000657308 */ /* 0x000ea20000000800 */
[C---:B-1----:R-:W-:Y:S05]  /*14ab0*/  HMMA.16816.F32 R4, R148.reuse, R108, R4 ;  /* 0x0000006c9404723c */ /* 0x042fea0000001804 */
[----:B------:R-:W-:Y:S02]  /*14ac0*/  FMUL.FTZ R25, R0, R117 ;  /* 0x0000007500197220 */ /* 0x000fe40000410000 */
[C---:B------:R-:W-:Y:S01]  /*14ad0*/  FMUL.FTZ R26, R2.reuse, R118 ;  /* 0x00000076021a7220 */ /* 0x040fe20000410000 */
[C---:B------:R-:W-:Y:S01]  /*14ae0*/  HMMA.16816.F32 R8, R148.reuse, R110, R8 ;  /* 0x0000006e9408723c */ /* 0x040fe20000001808 */
[----:B------:R-:W1:Y:S01]  /*14af0*/  LDSM.16.MT88.4 R108, [R172] ;  /* 0x00000000ac6c783b */ /* 0x000e620000004200 */
[----:B------:R-:W-:Y:S02]  /*14b00*/  MUFU.EX2 R207, R154 ;  /* 0x0000009a00cf7308 */ /* 0x000fe40000000800 */
[C---:B------:R-:W-:Y:S02]  /*14b10*/  FMUL.FTZ R15, R2.reuse, R131 ;  /* 0x00000083020f7220 */ /* 0x040fe40000410000 */
[----:B------:R-:W-:Y:S02]  /*14b20*/  FMUL.FTZ R27, R2, R119 ;  /* 0x00000077021b7220 */ /* 0x000fe40000410000 */
[C---:B------:R-:W-:Y:S04]  /*14b30*/  FMUL.FTZ R28, R0.reuse, R112 ;  /* 0x00000070001c7220 */ /* 0x040fe80000410000 */
[----:B------:R-:W-:Y:S01]  /*14b40*/  FMUL.FTZ R29, R0, R113 ;  /* 0x00000071001d7220 */ /* 0x000fe20000410000 */
[----:B------:R-:W-:Y:S01]  /*14b50*/  MUFU.EX2 R154, R164 ;  /* 0x000000a4009a7308 */ /* 0x000fe20000000800 */
[C---:B------:R-:W-:Y:S02]  /*14b60*/  FMUL.FTZ R30, R2.reuse, R114 ;  /* 0x00000072021e7220 */ /* 0x040fe40000410000 */
[----:B------:R-:W-:Y:S02]  /*14b70*/  FMUL.FTZ R31, R2, R115 ;  /* 0x00000073021f7220 */ /* 0x000fe40000410000 */
[----:B------:R-:W-:Y:S01]  /*14b80*/  LDSM.16.MT88.4 R112, [R147+0x800] ;  /* 0x000800009370783b */ /* 0x000fe20000004200 */
[C---:B------:R-:W-:Y:S02]  /*14b90*/  FMUL.FTZ R20, R0.reuse, R120 ;  /* 0x0000007800147220 */ /* 0x040fe40000410000 */
[C---:B------:R-:W-:Y:S02]  /*14ba0*/  FMUL.FTZ R24, R0.reuse, R116 ;  /* 0x0000007400187220 */ /* 0x040fe40000410000 */
        /* <DEDUP_REMOVED lines=18> */
[C---:B------:R-:W-:Y:S01]  /*14cd0*/  FMUL.FTZ R48, R0.reuse, R48 ;  /* 0x0000003000307220 */ /* 0x040fe20000410000 */
[----:B------:R-:W-:Y:S01]  /*14ce0*/  MUFU.EX2 R158, R156 ;  /* 0x0000009c009e7308 */ /* 0x000fe20000000800 */
[----:B------:R-:W-:Y:S02]  /*14cf0*/  FMUL.FTZ R49, R0, R49 ;  /* 0x0000003100317220 */ /* 0x000fe40000410000 */
[C---:B------:R-:W-:Y:S04]  /*14d00*/  FMUL.FTZ R50, R2.reuse, R50 ;  /* 0x0000003202327220 */ /* 0x040fe80000410000 */
        /* <DEDUP_REMOVED lines=48> */
[C---:B------:R-:W-:Y:S02]  /*15010*/  FMUL.FTZ R91, R2.reuse, R91 ;  /* 0x0000005b025b7220 */ /* 0x040fe40000410000 */
[C---:B------:R-:W-:Y:S04]  /*15020*/  FMUL.FTZ R94, R2.reuse, R94 ;  /* 0x0000005e025e7220 */ /* 0x040fe80000410000 */
[C---:B------:R-:W-:Y:S02]  /*15030*/  FMUL.FTZ R95, R2.reuse, R95 ;  /* 0x0000005f025f7220 */ /* 0x040fe40000410000 */
[C---:B------:R-:W-:Y:S02]  /*15040*/  FMUL.FTZ R98, R2.reuse, R98 ;  /* 0x0000006202627220 */ /* 0x040fe40000410000 */
[----:B------:R-:W-:Y:S02]  /*15050*/  FMUL.FTZ R99, R2, R99 ;  /* 0x0000006302637220 */ /* 0x000fe40000410000 */
[----:B------:R-:W3:Y:S01]  /*15060*/  MUFU.EX2 R2, R159 ;  /* 0x0000009f00027308 */ /* 0x000ee20000000800 */
[C---:B------:R-:W-:Y:S02]  /*15070*/  FMUL.FTZ R92, R0.reuse, R92 ;  /* 0x0000005c005c7220 */ /* 0x040fe40000410000 */
[C---:B------:R-:W-:Y:S02]  /*15080*/  FMUL.FTZ R93, R0.reuse, R93 ;  /* 0x0000005d005d7220 */ /* 0x040fe40000410000 */
[C---:B------:R-:W-:Y:S02]  /*15090*/  FMUL.FTZ R96, R0.reuse, R96 ;  /* 0x0000006000607220 */ /* 0x040fe40000410000 */
[----:B------:R-:W-:Y:S02]  /*150a0*/  FMUL.FTZ R97, R0, R97 ;  /* 0x0000006100617220 */ /* 0x000fe40000410000 */
[----:B--2---:R-:W-:Y:S01]  /*150b0*/  FADD.FTZ R0, R101, R152 ;  /* 0x0000009865007221 */ /* 0x004fe20000010000 */
[----:B------:R-:W2:Y:S10]  /*150c0*/  MUFU.EX2 R159, R155 ;  /* 0x0000009b009f7308 */ /* 0x000eb40000000800 */
[----:B------:R-:W-:Y:S01]  /*150d0*/  MUFU.EX2 R155, R163 ;  /* 0x000000a3009b7308 */ /* 0x000fe20000000800 */
[C---:B-1----:R-:W-:Y:S03]  /*150e0*/  HMMA.16816.F32 R36, R148.reuse, R108, R36 ;  /* 0x0000006c9424723c */ /* 0x042fe60000001824 */
[----:B---3--:R-:W-:Y:S04]  /*150f0*/  FADD.FTZ R0, R2, R0 ;  /* 0x0000000002007221 */ /* 0x008fe80000010000 */
[----:B------:R-:W-:Y:S01]  /*15100*/  FADD.FTZ R0, R116, R0 ;  /* 0x0000000074007221 */ /* 0x000fe20000010000 */
[C---:B------:R-:W-:Y:S01]  /*15110*/  HMMA.16816.F32 R40, R148.reuse, R110, R40 ;  /* 0x0000006e9428723c */ /* 0x040fe20000001828 */
[----:B------:R-:W1:Y:S01]  /*15120*/  LDSM.16.MT88.4 R108, [R172+0x2000] ;  /* 0x00200000ac6c783b */ /* 0x000e620000004200 */
[----:B------:R-:W3:Y:S02]  /*15130*/  MUFU.EX2 R152, R170 ;  /* 0x000000aa00987308 */ /* 0x000ee40000000800 */
[----:B------:R-:W-:Y:S04]  /*15140*/  FADD.FTZ R0, R104, R0 ;  /* 0x0000000068007221 */ /* 0x000fe80000010000 */
        /* <DEDUP_REMOVED lines=24> */
[----:B------:R-:W4:Y:S02]  /*152d0*/  LDSM.16.MT88.4 R116, [R172+0x800] ;  /* 0x00080000ac74783b */ /* 0x000f240000004200 */
[----:B------:R-:W5:Y:S01]  /*152e0*/  MUFU.EX2 R2, R167 ;  /* 0x000000a700027308 */ /* 0x000f620000000800 */
[----:B--2---:R-:W-:Y:S02]  /*152f0*/  F2FP.PACK_AB R111, R158, R159 ;  /* 0x0000009f9e6f723e */ /* 0x004fe400000000ff */
[----:B---3--:R-:W-:Y:S05]  /*15300*/  F2FP.PACK_AB R149, R152, R153 ;  /* 0x000000999895723e */ /* 0x008fea00000000ff */
        /* <DEDUP_REMOVED lines=8> */
[C---:B----4-:R-:W-:Y:S03]  /*15390*/  HMMA.16816.F32 R12, R108.reuse, R116, R12 ;  /* 0x000000746c0c723c */ /* 0x050fe6000000180c */
        /* <DEDUP_REMOVED lines=46> */
[----:B------:R-:W-:Y:S01]  /*15680*/  FADD.FTZ R0, R2, R0 ;  /* 0x0000000002007221 */ /* 0x000fe20000010000 */
[----:B------:R-:W-:Y:S01]  /*15690*/  IADD3 R194, R196, -0x1, RZ ;  /* 0xffffffffc4c27810 */ /* 0x000fe20007ffe0ff */
[----:B------:R-:W-:Y:S01]  /*156a0*/  FADD.FTZ R2, R125, R204 ;  /* 0x000000cc7d027221 */ /* 0x000fe20000010000 */
[C---:B------:R-:W-:Y:S01]  /*156b0*/  HMMA.16816.F32 R16, R108.reuse, R118, R16 ;  /* 0x000000766c10723c */ /* 0x040fe20000001810 */
[----:B------:R-:W2:Y:S03]  /*156c0*/  LDSM.16.MT88.4 R116, [R147+0x3000] ;  /* 0x003000009374783b */ /* 0x000ea60000004200 */
[----:B------:R-:W-:Y:S01]  /*156d0*/  FADD.FTZ R0, R104, R0 ;  /* 0x0000000068007221 */ /* 0x000fe20000010000 */
[C---:B-1----:R-:W-:Y:S02]  /*156e0*/  F2FP.PACK_AB R150, R101.reuse, R104 ;  /* 0x000000686596723e */ /* 0x042fe400000000ff */
[----:B------:R-:W-:Y:S01]  /*156f0*/  MOV R196, R194 ;  /* 0x000000c200c47202 */ /* 0x000fe20000000f00 */
[C---:B---3--:R-:W-:Y:S04]  /*15700*/  HMMA.16816.F32 R20, R108.reuse, R120, R20 ;  /* 0x000000786c14723c */ /* 0x048fe80000001814 */
[----:B------:R-:W-:Y:S01]  /*15710*/  FADD.FTZ R208, R101, R0 ;  /* 0x0000000065d07221 */ /* 0x000fe20000010000 */
[----:B------:R-:W-:Y:S01]  /*15720*/  MOV R104, R3 ;  /* 0x0000000300687202 */ /* 0x000fe20000000f00 */
        /* <DEDUP_REMOVED lines=80> */
.L_x_1374:
[----:B------:R-:W-:-:S13]  /*15c30*/  ISETP.GE.AND P0, PT, R194, R214, PT ;  /* 0x000000d6c200720c */ /* 0x000fda0003f06270 */
[----:B------:R-:W-:Y:S05]  /*15c40*/  @!P0 BRA `(.L_x_1386) ;  /* 0x0000302000008947 */ /* 0x000fea0003800000 */
[----:B------:R-:W-:Y:S02]  /*15c50*/  MOV R104, R16 ;  /* 0x0000001000687202 */ /* 0x000fe40000000f00 */
[----:B------:R-:W-:Y:S02]  /*15c60*/  MOV R101, R100 ;  /* 0x0000006400657202 */ /* 0x000fe40000000f00 */
.L_x_1393:
[----:B------:R-:W-:Y:S04]  /*15c70*/  DEPBAR.LE SB0, 0x0 ;  /* 0x000080000000791a */ /* 0x000fe80000000000 */
[----:B------:R-:W-:Y:S01]  /*15c80*/  WARPSYNC 0xffffffff ;  /* 0xffffffff00007948 */ /* 0x000fe20003800000 */
[----:B------:R-:W-:Y:S01]  /*15c90*/  BAR.SYNC.DEFER_BLOCKING 0x0 ;  /* 0x0000000000007b1d */ /* 0x000fe20000010000 */
[----:B------:R-:W-:Y:S01]  /*15ca0*/  SHF.R.S32.HI R0, RZ, 0x1f, R197 ;  /* 0x0000001fff007819 */ /* 0x000fe200000114c5 */
[----:B------:R-:W-:Y:S01]  /*15cb0*/  IMAD.WIDE.U32 R2, R197, c[0x0][0x208], RZ ;  /* 0x00008200c5027a25 */ /* 0x000fe200078e00ff */
[----:B------:R-:W-:Y:S02]  /*15cc0*/  SHF.L.U64.HI R30, R206, 0x1, R218 ;  /* 0x00000001ce1e7819 */ /* 0x000fe400000102da */
[C---:B------:R-:W-:Y:S01]  /*15cd0*/  SHF.L.U64.HI R22, R205.reuse, 0x1, R219 ;  /* 0x00000001cd167819 */ /* 0x040fe200000102db */
        /* <DEDUP_REMOVED lines=8> */
[C---:B------:R-:W-:Y:S04]  /*15d60*/  IMAD.WIDE.U32 R2, R195.reuse, c[0x0][0x218], R2 ;  /* 0x00008600c3027a25 */ /* 0x040fe800078e0002 */
        /* <DEDUP_REMOVED lines=18> */
.L_x_1477:
[----:B------:R-:W5:Y:S01]  /*15e90*/  SHFL.IDX PT, R4, R5, RZ, 0x181f ;  /* 0x00181fff05047589 */ /* 0x000f6200000e0000 */
[----:B------:R-:W-:Y:S01]  /*15ea0*/  ISETP.GE.AND P0, PT, R202, c[0x0][0x1d4], PT ;  /* 0x00007500ca007a0c */ /* 0x000fe20003f06270 */
[----:B------:R-:W-:Y:S01]  /*15eb0*/  BSSY B0, `(.L_x_1388) ;  /* 0x0000140000007945 */ /* 0x000fe20003800000 */
[----:B------:R-:W-:Y:S02]  /*15ec0*/  ISETP.GE.AND P5, PT, R205, c[0x0][0x1d4], PT ;  /* 0x00007500cd007a0c */ /* 0x000fe40003fa6270 */
[----:B------:R-:W-:Y:S02]  /*15ed0*/  SEL R100, RZ, 0x10, P0 ;  /* 0x00000010ff647807 */ /* 0x000fe40000000000 */
[----:B------:R-:W-:Y:S01]  /*15ee0*/  ISETP.GE.AND P4, PT, R206, c[0x0][0x1d4], PT ;  /* 0x00007500ce007a0c */ /* 0x000fe20003f86270 */
[----:B------:R-:W-:Y:S03]  /*15ef0*/  SHFL.IDX PT, R3, R7, 0x1, 0x181f ;  /* 0x00381f0007037f89 */ /* 0x000fe600000e0000 */
[----:B------:R-:W-:Y:S05]  /*15f00*/  SEL R14, RZ, 0x10, P4 ;  /* 0x00000010ff0e7807 */ /* 0x000fea0002000000 */
[----:B------:R4:W3:Y:S02]  /*15f10*/  SHFL.IDX PT, R2, R5, 0x1, 0x181f ;  /* 0x00381f0005027f89 */ /* 0x0008e400000e0000 */
[----:B----4-:R-:W-:Y:S02]  /*15f20*/  SEL R5, RZ, 0x10, P5 ;  /* 0x00000010ff057807 */ /* 0x010fe40002800000 */
[----:B-----5:R-:W-:Y:S02]  /*15f30*/  IADD3 R6, P1, R4, R12, RZ ;  /* 0x0000000c04067210 */ /* 0x020fe40007f3e0ff */
[C---:B------:R-:W-:Y:S02]  /*15f40*/  ISETP.NE.U32.AND P6, PT, R5.reuse, RZ, PT ;  /* 0x000000ff0500720c */ /* 0x040fe40003fc5070 */
[----:B---3--:R-:W-:Y:S02]  /*15f50*/  IADD3.X R7, R0, R13, RZ, P1, !PT ;  /* 0x0000000d00077210 */ /* 0x008fe40000ffe4ff */
[----:B------:R-:W-:Y:S03]  /*15f60*/  IADD3 R5, -R5, 0x10, RZ ;  /* 0x0000001005057810 */ /* 0x000fe60007ffe1ff */
[----:B------:R3:W-:Y:S01]  /*15f70*/  LDGSTS.E.BYPASS.LTC128B.128 [R193+0x100], [R6.64], !P0 ;  /* 0x0010000006c17fae */ /* 0x0007e2000c101d48 */
[----:B------:R-:W-:Y:S02]  /*15f80*/  LOP3.LUT R5, R5, 0xf, RZ, 0xc0, !PT ;  /* 0x0000000f05057812 */ /* 0x000fe400078ec0ff */
[----:B---3--:R-:W-:Y:S04]  /*15f90*/  IADD3 R6, -R100, 0x10, RZ ;  /* 0x0000001064067810 */ /* 0x008fe80007ffe1ff */
[----:B------:R-:W-:Y:S04]  /*15fa0*/  LOP3.LUT R6, R6, 0xf, RZ, 0xc0, !PT ;  /* 0x0000000f06067812 */ /* 0x000fe800078ec0ff */
[-C--:B------:R-:W-:Y:S02]  /*15fb0*/  IADD3 R20, P1, P0, R6, R2.reuse, R12 ;  /* 0x0000000206147210 */ /* 0x080fe4000783e00c */
[----:B------:R-:W-:Y:S02]  /*15fc0*/  IADD3 R6, -R14, 0x10, RZ ;  /* 0x000000100e067810 */ /* 0x000fe40007ffe1ff */
[----:B------:R-:W-:Y:S02]  /*15fd0*/  IADD3.X R21, RZ, R3, R13, P1, P0 ;  /* 0x00000003ff157210 */ /* 0x000fe40000fe040d */
[----:B------:R-:W-:Y:S02]  /*15fe0*/  IADD3 R28, P1, P0, R5, R2, R15 ;  /* 0x00000002051c7210 */ /* 0x000fe4000783e00f */
[----:B------:R-:W-:Y:S02]  /*15ff0*/  LOP3.LUT R5, R6, 0xf, RZ, 0xc0, !PT ;  /* 0x0000000f06057812 */ /* 0x000fe400078ec0ff */
[C---:B------:R-:W-:Y:S02]  /*16000*/  IADD3 R6, P2, R4.reuse, R15, RZ ;  /* 0x0000000f04067210 */ /* 0x040fe40007f5e0ff */
[----:B------:R-:W-:Y:S02]  /*16010*/  IADD3 R12, P3, R4, R23, RZ ;  /* 0x00000017040c7210 */ /* 0x000fe40007f7e0ff */
[C---:B------:R-:W-:Y:S02]  /*16020*/  IADD3.X R7, R0.reuse, R22, RZ, P2, !PT ;  /* 0x0000001600077210 */ /* 0x040fe400017fe4ff */
[----:B------:R-:W-:Y:S02]  /*16030*/  IADD3.X R13, R0, R30, RZ, P3, !PT ;  /* 0x0000001e000d7210 */ /* 0x000fe40001ffe4ff */
[-C--:B------:R-:W-:Y:S01]  /*16040*/  IADD3.X R29, RZ, R3.reuse, R22, P1, P0 ;  /* 0x00000003ff1d7210 */ /* 0x080fe20000fe0416 */
[----:B------:R3:W-:Y:S01]  /*16050*/  LDGSTS.E.BYPASS.LTC128B.128 [R193+0x2100], [R6.64], !P5 ;  /* 0x0210000006c17fae */ /* 0x0007e2000e901d48 */
[----:B------:R-:W-:Y:S04]  /*16060*/  IADD3 R2, P1, P0, R5, R2, R23 ;  /* 0x0000000205027210 */ /* 0x000fe8000783e017 */
[----:B------:R-:W-:Y:S02]  /*16070*/  IADD3.X R3, RZ, R3, R30, P1, P0 ;  /* 0x00000003ff037210 */ /* 0x000fe40000fe041e */
[----:B------:R-:W-:Y:S01]  /*16080*/  ISETP.NE.U32.AND P1, PT, R100, RZ, PT ;  /* 0x000000ff6400720c */ /* 0x000fe20003f25070 */
[----:B------:R4:W-:Y:S01]  /*16090*/  LDGSTS.E.BYPASS.LTC128B.128 [R193+0x4100], [R12.64], !P4 ;  /* 0x041000000cc17fae */ /* 0x0009e2000e101d48 */
[----:B------:R-:W-:Y:S11]  /*160a0*/  ISETP.NE.U32.AND P0, PT, R14, RZ, PT ;  /* 0x000000ff0e00720c */ /* 0x000ff60003f05070 */
[----:B------:R5:W-:Y:S01]  /*160b0*/  LDGSTS.E.BYPASS.LTC128B.128.ZFILL [R193+0x1100], [R20.64], P1 ;  /* 0x0110000014c17fae */ /* 0x000be20008941d48 */
[C---:B--23--:R-:W-:Y:S07]  /*160c0*/  HMMA.16816.F32 R4, R32.reuse, R8, RZ ;  /* 0x000000082004723c */ /* 0x04cfee00000018ff */
[----:B------:R2:W-:Y:S01]  /*160d0*/  LDGSTS.E.BYPASS.LTC128B.128.ZFILL [R193+0x3100], [R28.64], P6 ;  /* 0x031000001cc17fae */ /* 0x0005e2000b141d48 */
[C---:B------:R-:W-:Y:S07]  /*160e0*/  HMMA.16816.F32 R8, R32.reuse, R10, RZ ;  /* 0x0000000a2008723c */ /* 0x040fee00000018ff */
[----:B------:R3:W-:Y:S01]  /*160f0*/  LDGSTS.E.BYPASS.LTC128B.128.ZFILL [R193+0x5100], [R2.64], P0 ;  /* 0x0510000002c17fae */ /* 0x0007e20008141d48 */
[----:B------:R-:W-:Y:S01]  /*16100*/  ISETP.GT.AND P0, PT, R194, R214, PT ;  /* 0x000000d6c200720c */ /* 0x000fe20003f04270 */
[C---:B----4-:R-:W-:Y:S06]  /*16110*/  HMMA.16816.F32 R12, R32.reuse, R16, RZ ;  /* 0x00000010200c723c */ /* 0x050fec00000018ff */
[----:B------:R-:W0:Y:S02]  /*16120*/  LDGDEPBAR ;  /* 0x00000000000079af */ /* 0x000e240000000000 */
[C---:B------:R-:W-:Y:S08]  /*16130*/  HMMA.16816.F32 R16, R32.reuse, R18, RZ ;  /* 0x000000122010723c */ /* 0x040ff000000018ff */
[C---:B-1---5:R-:W-:Y:S08]  /*16140*/  HMMA.16816.F32 R20, R32.reuse, R24, RZ ;  /* 0x000000182014723c */ /* 0x062ff000000018ff */
[C---:B------:R-:W-:Y:S08]  /*16150*/  HMMA.16816.F32 R24, R32.reuse, R26, RZ ;  /* 0x0000001a2018723c */ /* 0x040ff000000018ff */
[C---:B--2---:R-:W-:Y:S08]  /*16160*/  HMMA.16816.F32 R28, R32.reuse, R148, RZ ;  /* 0x00000094201c723c */ /* 0x044ff000000018ff */
        /* <DEDUP_REMOVED lines=17> */
[C---:B--2---:R-:W-:Y:S08]  /*16280*/  HMMA.16816.F32 R12, R148.reuse, R160, R12 ;  /* 0x000000a0940c723c */ /* 0x044ff0000000180c */
[C---:B------:R-:W-:Y:S01]  /*16290*/  HMMA.16816.F32 R16, R148.reuse, R162, R16 ;  /* 0x000000a29410723c */ /* 0x040fe20000001810 */
[----:B------:R-:W-:Y:S07]  /*162a0*/  LDSM.16.M88.4 R160, [R173+0x800] ;  /* 0x00080000ada0783b */ /* 0x000fee0000000200 */
[C---:B----4-:R-:W-:Y:S08]  /*162b0*/  HMMA.16816.F32 R20, R148.reuse, R152, R20 ;  /* 0x000000989414723c */ /* 0x050ff00000001814 */
[C---:B------:R-:W-:Y:S01]  /*162c0*/  HMMA.16816.F32 R24, R148.reuse, R154, R24 ;  /* 0x0000009a9418723c */ /* 0x040fe20000001818 */
[----:B------:R-:W1:Y:S07]  /*162d0*/  LDSM.16.M88.4 R152, [R179] ;  /* 0x00000000b398783b */ /* 0x000e6e0000000200 */
[C---:B------:R-:W-:Y:S08]  /*162e0*/  HMMA.16816.F32 R28, R148.reuse, R164, R28 ;  /* 0x000000a4941c723c */ /* 0x040ff0000000181c */
[----:B------:R-:W-:Y:S01]  /*162f0*/  HMMA.16816.F32 R32, R148, R166, R32 ;  /* 0x000000a69420723c */ /* 0x000fe20000001820 */
[----:B------:R-:W2:Y:S08]  /*16300*/  LDSM.16.M88.4 R148, [R173+0x1000] ;  /* 0x00100000ad94783b */ /* 0x000eb00000000200 */
[----:B------:R-:W4:Y:S01]  /*16310*/  LDSM.16.M88.4 R164, [R173+0x1800] ;  /* 0x00180000ada4783b */ /* 0x000f220000000200 */
        /* <DEDUP_REMOVED lines=83> */
[----:B------:R-:W4:Y:S07]  /*16850*/  LDSM.16.M88.4 R160, [R180+0x8000] ;  /* 0x00800000b4a0783b */ /* 0x000f2e0000000200 */
[C---:B--2---:R-:W-:Y:S08]  /*16860*/  HMMA.16816.F32 R20, R152.reuse, R148, R20 ;  /* 0x000000949814723c */ /* 0x044ff00000001814 */
[C---:B------:R-:W-:Y:S01]  /*16870*/  HMMA.16816.F32 R24, R152.reuse, R150, R24 ;  /* 0x000000969818723c */ /* 0x040fe20000001818 */
[----:B------:R-:W2:Y:S07]  /*16880*/  LDSM.16.M88.4 R148, [R176+0x4800] ;  /* 0x00480000b094783b */ /* 0x000eae0000000200 */
[C---:B-1----:R-:W-:Y:S08]  /*16890*/  HMMA.16816.F32 R28, R152.reuse, R156, R28 ;  /* 0x0000009c981c723c */ /* 0x042ff0000000181c */
[----:B------:R-:W-:Y:S01]  /*168a0*/  HMMA.16816.F32 R32, R152, R158, R32 ;  /* 0x0000009e9820723c */ /* 0x000fe20000001820 */
[----:B------:R-:W1:Y:S07]  /*168b0*/  LDSM.16.M88.4 R152, [R176+0x5000] ;  /* 0x00500000b098783b */ /* 0x000e6e0000000200 */
[C---:B----4-:R-:W-:Y:S01]  /*168c0*/  HMMA.16816.F32 R4, R160.reuse, R164, R4 ;  /* 0x000000a4a004723c */ /* 0x050fe20000001804 */
[----:B------:R-:W4:Y:S07]  /*168d0*/  LDSM.16.M88.4 R156, [R176+0x5800] ;  /* 0x00580000b09c783b */ /* 0x000f2e0000000200 */
        /* <DEDUP_REMOVED lines=8> */
[C---:B----4-:R-:W-:Y:S08]  /*16960*/  HMMA.16816.F32 R28, R160.reuse, R156, R28 ;  /* 0x0000009ca01c723c */ /* 0x050ff0000000181c */
        /* <DEDUP_REMOVED lines=8> */
[----:B---3--:R-:W-:Y:S04]  /*169f0*/  FMUL.FTZ R3, R11, c[0x0][0x320] ;  /* 0x0000c8000b037a20 */ /* 0x008fe80000410000 */
[----:B------:R-:W3:Y:S02]  /*16a00*/  MUFU.TANH R169, R10 ;  /* 0x0000000a00a97308 */ /* 0x000ee40000002400 */
        /* <DEDUP_REMOVED lines=68> */
[----:B--234-:R-:W-:Y:S01]  /*16e50*/  IMAD.MOV.U32 R196, RZ, RZ, c[0x0][0x2b8] ;  /* 0x0000ae00ffc47624 */ /* 0x01cfe200078e00ff */
        /* <DEDUP_REMOVED lines=11> */
[----:B-1----:R-:W-:Y:S06]  /*16f10*/  IMAD.MOV.U32 R0, RZ, RZ, R2 ;  /* 0x000000ffff007224 */ /* 0x002fec00078e0002 */
        /* <DEDUP_REMOVED lines=24> */
.L_x_1478:
        /* <DEDUP_REMOVED lines=18> */
.L_x_1479:
        /* <DEDUP_REMOVED lines=15> */
.L_x_1389:
[----:B--234-:R-:W-:Y:S05]  /*172b0*/  BSYNC B0 ;  /* 0x0000000000007941 */ /* 0x01cfea0003800000 */
.L_x_1388:
        /* <DEDUP_REMOVED lines=41> */
.L_x_1480:
        /* <DEDUP_REMOVED lines=370> */
.L_x_1386:
[----:B------:R-:W-:Y:S05]  /*18c70*/  BRA.DIV ~URZ, `(.L_x_1394) ;  /* 0x000070827f007947 */ /* 0x000fea000b800000 */
[----:B------:R1:W2:Y:S02]  /*18c80*/  SHFL.BFLY PT, R0, R208, 0x2, 0x1f ;  /* 0x0c401f00d0007f89 */ /* 0x0002a400000e0000 */
.L_x_1481:
[----:B--2---:R-:W-:Y:S01]  /*18c90*/  FADD.FTZ R5, R0, R208 ;  /* 0x000000d000057221 */ /* 0x004fe20000010000 */
[----:B------:R-:W-:Y:S05]  /*18ca0*/  BRA.DIV ~URZ, `(.L_x_1395) ;  /* 0x000070a27f007947 */ /* 0x000fea000b800000 */
[----:B------:R-:W2:Y:S02]  /*18cb0*/  SHFL.BFLY PT, R0, R204, 0x2, 0x1f ;  /* 0x0c401f00cc007f89 */ /* 0x000ea400000e0000 */
[----:B--2---:R-:W-:-:S02]  /*18cc0*/  FADD.FTZ R4, R0, R204 ;  /* 0x000000cc00047221 */ /* 0x004fc40000010000 */
[----:B------:R-:W2:Y:S04]  /*18cd0*/  SHFL.BFLY PT, R0, R5, 0x1, 0x1f ;  /* 0x0c201f0005007f89 */ /* 0x000ea800000e0000 */
[----:B------:R3:W4:Y:S01]  /*18ce0*/  SHFL.BFLY PT, R3, R4, 0x1, 0x1f ;  /* 0x0c201f0004037f89 */ /* 0x00072200000e0000 */
[----:B--2---:R-:W-:-:S05]  /*18cf0*/  FADD.FTZ R5, R5, R0 ;  /* 0x0000000005057221 */ /* 0x004fca0000010000 */
.L_x_1482:
[----:B------:R-:W-:Y:S01]  /*18d00*/  FSETP.NE.FTZ.AND P1, PT, R5, RZ, PT ;  /* 0x000000ff0500720b */ /* 0x000fe20003f35000 */
[----:B----4-:R-:W-:Y:S01]  /*18d10*/  FADD.FTZ R3, R3, R4 ;  /* 0x0000000403037221 */ /* 0x010fe20000010000 */
[----:B------:R-:W-:Y:S02]  /*18d20*/  MOV R2, RZ ;  /* 0x000000ff00027202 */ /* 0x000fe40000000f00 */
[----:B------:R-:W-:Y:S02]  /*18d30*/  MOV R15, 0xff800000 ;  /* 0xff800000000f7802 */ /* 0x000fe40000000f00 */
[----:B------:R-:W-:-:S02]  /*18d40*/  FSETP.NE.FTZ.AND P0, PT, R3, RZ, PT ;  /* 0x000000ff0300720b */ /* 0x000fc40003f15000 */
[----:B------:R-:W-:-:S05]  /*18d50*/  MOV R18, 0xff800000 ;  /* 0xff80000000127802 */ /* 0x000fca0000000f00 */
[----:B------:R-:W2:Y:S08]  /*18d60*/  @P1 MUFU.LG2 R0, R5 ;  /* 0x0000000500001308 */ /* 0x000eb00000000c00 */
[----:B------:R4:W5:Y:S01]  /*18d70*/  @P1 MUFU.RCP R2, R5 ;  /* 0x0000000500021308 */ /* 0x0009620000001000 */
[----:B--23--:R-:W-:Y:S01]  /*18d80*/  @P1 FMUL.FTZ R4, R0, 0.69314718246459960938 ;  /* 0x3f31721800041820 */ /* 0x00cfe20000410000 */
[----:B----4-:R-:W-:Y:S01]  /*18d90*/  @P1 MOV R5, 0x3f317218 ;  /* 0x3f31721800051802 */ /* 0x010fe20000000f00 */
[----:B-----5:R-:W-:-:S02]  /*18da0*/  FMUL.FTZ R34, R2, R116 ;  /* 0x0000007402227220 */ /* 0x020fc40000410000 */
[C---:B------:R-:W-:Y:S02]  /*18db0*/  FMUL.FTZ R35, R2.reuse, R117 ;  /* 0x0000007502237220 */ /* 0x040fe40000410000 */
[----:B------:R-:W-:Y:S01]  /*18dc0*/  @P1 FMUL.FTZ R0, R5, c[0x0][0x2d0] ;  /* 0x0000b40005001a20 */ /* 0x000fe20000410000 */
[----:B------:R-:W-:Y:S01]  /*18dd0*/  @P0 MOV R5, 0x3f317218 ;  /* 0x3f31721800050802 */ /* 0x000fe20000000f00 */
[----:B------:R-:W-:Y:S02]  /*18de0*/  FMUL.FTZ R101, R2, R113 ;  /* 0x0000007102657220 */ /* 0x000fe40000410000 */
[----:B------:R-:W-:Y:S01]  /*18df0*/  @P1 FFMA.FTZ R15, R0, R100, R4 ;  /* 0x00000064000f1223 */ /* 0x000fe20000010004 */
[----:B------:R-:W-:Y:S01]  /*18e00*/  MOV R0, RZ ;  /* 0x000000ff00007202 */ /* 0x000fe20000000f00 */
[----:B------:R-:W-:Y:S01]  /*18e10*/  @P0 MUFU.LG2 R4, R3 ;  /* 0x0000000300040308 */ /* 0x000fe20000000c00 */
[C---:B------:R-:W-:Y:S02]  /*18e20*/  FMUL.FTZ R100, R2.reuse, R112 ;  /* 0x0000007002647220 */ /* 0x040fe40000410000 */
[----:B------:R-:W-:-:S02]  /*18e30*/  FMUL.FTZ R116, R2, R88 ;  /* 0x0000005802747220 */ /* 0x000fc40000410000 */
[C---:B------:R-:W-:Y:S02]  /*18e40*/  FMUL.FTZ R117, R2.reuse, R89 ;  /* 0x0000005902757220 */ /* 0x040fe40000410000 */
[C---:B------:R-:W-:Y:S01]  /*18e50*/  FMUL.FTZ R112, R2.reuse, R68 ;  /* 0x0000004402707220 */ /* 0x040fe20000410000 */
[----:B------:R-:W2:Y:S01]  /*18e60*/  @P0 MUFU.RCP R0, R3 ;  /* 0x0000000300000308 */ /* 0x000ea20000001000 */
        /* <DEDUP_REMOVED lines=8> */
[C---:B--2---:R-:W-:Y:S02]  /*18ef0*/  FMUL.FTZ R88, R0.reuse, R122 ;  /* 0x0000007a00587220 */ /* 0x044fe40000410000 */
[----:B------:R-:W-:-:S02]  /*18f00*/  FMUL.FTZ R89, R0, R123 ;  /* 0x0000007b00597220 */ /* 0x000fc40000410000 */
[----:B------:R-:W-:Y:S02]  /*18f10*/  @P0 FMUL.FTZ R3, R4, 0.69314718246459960938 ;  /* 0x3f31721804030820 */ /* 0x000fe40000410000 */
[C---:B------:R-:W-:Y:S02]  /*18f20*/  FMUL.FTZ R122, R0.reuse, R38 ;  /* 0x00000026007a7220 */ /* 0x040fe40000410000 */
[----:B------:R-:W-:Y:S02]  /*18f30*/  FMUL.FTZ R123, R0, R39 ;  /* 0x00000027007b7220 */ /* 0x000fe40000410000 */
[----:B------:R-:W-:Y:S02]  /*18f40*/  @P0 FMUL.FTZ R4, R5, c[0x0][0x2d0] ;  /* 0x0000b40005040a20 */ /* 0x000fe40000410000 */
[C---:B------:R-:W-:Y:S02]  /*18f50*/  FMUL.FTZ R33, R2.reuse, R121 ;  /* 0x0000007902217220 */ /* 0x040fe40000410000 */
[----:B------:R-:W-:-:S02]  /*18f60*/  FMUL.FTZ R72, R2, R76 ;  /* 0x0000004c02487220 */ /* 0x000fc40000410000 */
[----:B------:R-:W-:Y:S02]  /*18f70*/  FMUL.FTZ R73, R2, R77 ;  /* 0x0000004d02497220 */ /* 0x000fe40000410000 */
[C---:B------:R-:W-:Y:S02]  /*18f80*/  FMUL.FTZ R96, R0.reuse, R110 ;  /* 0x0000006e00607220 */ /* 0x040fe40000410000 */
[C---:B------:R-:W-:Y:S02]  /*18f90*/  FMUL.FTZ R97, R0.reuse, R111 ;  /* 0x0000006f00617220 */ /* 0x040fe40000410000 */
[C---:B------:R-:W-:Y:S02]  /*18fa0*/  FMUL.FTZ R38, R0.reuse, R46 ;  /* 0x0000002e00267220 */ /* 0x040fe40000410000 */
[C---:B------:R-:W-:Y:S02]  /*18fb0*/  FMUL.FTZ R39, R0.reuse, R47 ;  /* 0x0000002f00277220 */ /* 0x040fe40000410000 */
[----:B------:R-:W-:-:S02]  /*18fc0*/  FMUL.FTZ R132, R0, R62 ;  /* 0x0000003e00847220 */ /* 0x000fc40000410000 */
[----:B------:R-:W-:Y:S02]  /*18fd0*/  FMUL.FTZ R133, R0, R63 ;  /* 0x0000003f00857220 */ /* 0x000fe40000410000 */
[C---:B------:R-:W-:Y:S02]  /*18fe0*/  FMUL.FTZ R30, R2.reuse, R124 ;  /* 0x0000007c021e7220 */ /* 0x040fe40000410000 */
[C---:B------:R-:W-:Y:S02]  /*18ff0*/  FMUL.FTZ R31, R2.reuse, R125 ;  /* 0x0000007d021f7220 */ /* 0x040fe40000410000 */
[C---:B------:R-:W-:Y:S02]  /*19000*/  FMUL.FTZ R76, R2.reuse, R80 ;  /* 0x00000050024c7220 */ /* 0x040fe40000410000 */
[----:B------:R-:W-:Y:S02]  /*19010*/  FMUL.FTZ R77, R2, R81 ;  /* 0x00000051024d7220 */ /* 0x000fe40000410000 */
        /* <DEDUP_REMOVED lines=41> */
[----:B------:R-:W-:Y:S01]  /*192b0*/  FMUL.FTZ R51, R0, R99 ;  /* 0x0000006300337220 */ /* 0x000fe20000410000 */
[----:B------:R-:W-:Y:S01]  /*192c0*/  MOV R0, 0x1 ;  /* 0x0000000100007802 */ /* 0x000fe20000000f00 */
[----:B------:R-:W-:-:S02]  /*192d0*/  @P0 FFMA.FTZ R18, R4, R16, R3 ;  /* 0x0000001004120223 */ /* 0x000fc40000010003 */
        /* <DEDUP_REMOVED lines=22> */
.L_x_1311:
        /* <DEDUP_REMOVED lines=17> */
.L_x_1397:
[----:B------:R-:W-:Y:S05]  /*19550*/  BSYNC B0 ;  /* 0x0000000000007941 */ /* 0x000fea0003800000 */
.L_x_1396:
        /* <DEDUP_REMOVED lines=8> */
[----:B------:R-:W3:Y:S04]  /*195e0*/  LDL R7, [R1+0xc] ;  /* 0x00000c0001077983 */ /* 0x000ee80000100800 */
[----:B------:R-:W3:Y:S04]  /*195f0*/  LDL R6, [R1+0x20] ;  /* 0x0000200001067983 */ /* 0x000ee80000100800 */
        /* <DEDUP_REMOVED lines=8> */
[----:B------:R-:W-:-:S04]  /*19680*/  ISETP.NE.U32.AND P0, PT, RZ, c[0x0][0x508], PT ;  /* 0x00014200ff007a0c */ /* 0x000fc80003f05070 */
[----:B------:R-:W-:Y:S02]  /*19690*/  ISETP.NE.AND.EX P1, PT, RZ, c[0x0][0x50c], PT, P0 ;  /* 0x00014300ff007a0c */ /* 0x000fe40003f25300 */
[----:B------:R-:W-:-:S04]  /*196a0*/  ISETP.NE.U32.AND P2, PT, RZ, c[0x0][0x500], PT ;  /* 0x00014000ff007a0c */ /* 0x000fc80003f45070 */
[----:B------:R-:W-:Y:S01]  /*196b0*/  ISETP.NE.AND.EX P2, PT, RZ, c[0x0][0x504], PT, P2 ;  /* 0x00014100ff007a0c */ /* 0x000fe20003f45320 */
[----:B--2---:R2:W-:Y:S04]  /*196c0*/  STS [R10], R2 ;  /* 0x000000020a007388 */ /* 0x0045e80000000800 */
[----:B------:R1:W-:Y:S01]  /*196d0*/  STS [R10+0x400], R0 ;  /* 0x000400000a007388 */ /* 0x0003e20000000800 */
[----:B--2---:R-:W-:Y:S02]  /*196e0*/  F2FP.PACK_AB R2, R25, R24 ;  /* 0x000000181902723e */ /* 0x004fe400000000ff */
[----:B-1----:R-:W-:-:S03]  /*196f0*/  F2FP.PACK_AB R0, R85, R84 ;  /* 0x000000545500723e */ /* 0x002fc600000000ff */
        /* <DEDUP_REMOVED lines=105> */
.L_x_1400:
[----:B------:R-:W2:Y:S01]  /*19d90*/  LDL R19, [R1] ;  /* 0x0000000001137983 */ /* 0x000ea20000100800 */
[----:B------:R-:W-:Y:S01]  /*19da0*/  IMAD.MOV.U32 R13, RZ, RZ, 0x368 ;  /* 0x00000368ff0d7424 */ /* 0x000fe200078e00ff */
[----:B------:R-:W-:Y:S02]  /*19db0*/  ISETP.GT.AND P2, PT, R0, 0x1, PT ;  /* 0x000000010000780c */ /* 0x000fe40003f44270 */
[----:B------:R-:W3:Y:S01]  /*19dc0*/  LDL R29, [R1+0x58] ;  /* 0x00005800011d7983 */ /* 0x000ee20000100800 */
[----:B------:R-:W-:-:S02]  /*19dd0*/  ISETP.NE.U32.AND P0, PT, RZ, c[0x0][0x500], PT ;  /* 0x00014000ff007a0c */ /* 0x000fc40003f05070 */
[----:B------:R-:W-:Y:S02]  /*19de0*/  SEL R13, R13, 0x328, P2 ;  /* 0x000003280d0d7807 */ /* 0x000fe40001000000 */
[----:B------:R-:W-:Y:S02]  /*19df0*/  ISETP.NE.AND.EX P0, PT, RZ, c[0x0][0x504], PT, P0 ;  /* 0x00014100ff007a0c */ /* 0x000fe40003f05300 */
[----:B------:R-:W4:Y:S01]  /*19e00*/  LDC.64 R6, c[0x0][R13+0x170] ;  /* 0x00005c000d067b82 */ /* 0x000f220000000a00 */
[----:B-1----:R-:W-:Y:S02]  /*19e10*/  LOP3.LUT R5, R246, 0xffff, RZ, 0xc0, !PT ;  /* 0x0000fffff6057812 */ /* 0x002fe400078ec0ff */
[----:B------:R-:W-:Y:S02]  /*19e20*/  SEL R0, R251, RZ, !P0 ;  /* 0x000000fffb007207 */ /* 0x000fe40004000000 */
[----:B------:R-:W-:-:S03]  /*19e30*/  SEL R4, R252, RZ, !P0 ;  /* 0x000000fffc047207 */ /* 0x000fc60004000000 */
[----:B------:R-:W1:Y:S08]  /*19e40*/  LDC.64 R10, c[0x0][R13+0x168] ;  /* 0x00005a000d0a7b82 */ /* 0x000e700000000a00 */
[----:B------:R-:W2:Y:S01]  /*19e50*/  LDC.64 R16, c[0x0][R13+0x178] ;  /* 0x00005e000d107b82 */ /* 0x000ea20000000a00 */
        /* <DEDUP_REMOVED lines=8> */
[----:B------:R-:W-:Y:S02]  /*19ee0*/  IMAD.IADD R9, R9, 0x1, R3 ;  /* 0x0000000109097824 */ /* 0x000fe400078e0203 */
[----:B------:R-:W-:-:S05]  /*19ef0*/  IMAD.MOV.U32 R3, RZ, RZ, c[0x0][0x4e8] ;  /* 0x00013a00ff037624 */ /* 0x000fca00078e00ff */
[----:B------:R-:W-:Y:S01]  /*19f00*/  ISETP.NE.AND P3, PT, R3, 0x1, PT ;  /* 0x000000010300780c */ /* 0x000fe20003f65270 */
[----:B------:R-:W-:Y:S01]  /*19f10*/  IMAD.IADD R3, R248, 0x1, R239 ;  /* 0x00000001f8037824 */ /* 0x000fe200078e02ef */
[----:B------:R-:W-:-:S03]  /*19f20*/  IADD3.X R11, R4, R9, R8, P1, P0 ;  /* 0x00000009040b7210 */ /* 0x000fc60000fe0408 */
[----:B------:R-:W-:-:S08]  /*19f30*/  IMAD.MOV.U32 R4, RZ, RZ, R3 ;  /* 0x000000ffff047224 */ /* 0x000fd000078e0003 */
[----:B------:R-:W-:-:S05]  /*19f40*/  @P3 IMAD.HI.U32 R9, R3, c[0x0][0x4ec], RZ ;  /* 0x00013b0003093a27 */ /* 0x000fca00078e00ff */
[----:B------:R-:W-:Y:S01]  /*19f50*/  @P3 SHF.R.U32.HI R4, RZ, c[0x0][0x4f0], R9 ;  /* 0x00013c00ff043a19 */ /* 0x000fe20000011609 */
[----:B------:R-:W1:Y:S01]  /*19f60*/  S2R R86, SR_TID.X ;  /* 0x0000000000567919 */ /* 0x000e620000002100 */
[----:B--2---:R-:W-:-:S05]  /*19f70*/  SEL R6, R19, RZ, P2 ;  /* 0x000000ff13067207 */ /* 0x004fca0001000000 */
[-C--:B------:R-:W-:Y:S02]  /*19f80*/  IMAD R10, R17, R6.reuse, RZ ;  /* 0x00000006110a7224 */ /* 0x080fe400078e02ff */
[----:B------:R-:W-:-:S04]  /*19f90*/  IMAD.WIDE.U32 R6, R16, R6, RZ ;  /* 0x0000000610067225 */ /* 0x000fc800078e00ff */
[----:B------:R-:W-:Y:S01]  /*19fa0*/  IMAD.IADD R10, R7, 0x1, R10 ;  /* 0x00000001070a7824 */ /* 0x000fe200078e020a */
        /* <DEDUP_REMOVED lines=72> */
[----:B------:R-:W5:Y:S01]  /*1a430*/  S2R R29, SR_TID.X ;  /* 0x00000000001d7919 */ /* 0x000f620000002100 */
[----:B------:R-:W-:Y:S01]  /*1a440*/  IADD3 R3, R3, R8, RZ ;  /* 0x0000000803037210 */ /* 0x000fe20007ffe0ff */
[----:B------:R-:W-:-:S04]  /*1a450*/  IMAD R5, R5, c[0x0][0x3d8], RZ ;  /* 0x0000f60005057a24 */ /* 0x000fc800078e02ff */
[----:B------:R-:W-:-:S04]  /*1a460*/  IMAD.WIDE.U32 R2, R0, c[0x0][0x3d8], R2 ;  /* 0x0000f60000027a25 */ /* 0x000fc800078e0002 */
[----:B------:R-:W-:Y:S01]  /*1a470*/  IMAD R0, R0, c[0x0][0x3dc], R5 ;  /* 0x0000f70000007a24 */ /* 0x000fe200078e0205 */
[----:B------:R-:W-:-:S04]  /*1a480*/  LEA R7, P0, R2, c[0x0][0x380], 0x1 ;  /* 0x0000e00002077a11 */ /* 0x000fc800078008ff */
[----:B------:R-:W-:-:S04]  /*1a490*/  IADD3 R0, R3, R0, RZ ;  /* 0x0000000003007210 */ /* 0x000fc80007ffe0ff */
[----:B------:R-:W-:Y:S02]  /*1a4a0*/  LEA.HI.X R6, R2, c[0x0][0x384], R0, 0x1, P0 ;  /* 0x0000e10002067a11 */ /* 0x000fe400000f0c00 */
[----:B-----5:R-:W-:-:S04]  /*1a4b0*/  SHF.R.S32.HI R14, RZ, 0x1f, R29 ;  /* 0x0000001fff0e7819 */ /* 0x020fc8000001141d */
[----:B------:R-:W-:-:S04]  /*1a4c0*/  LEA.HI R14, R14, R29, RZ, 0x3 ;  /* 0x0000001d0e0e7211 */ /* 0x000fc800078f18ff */
[----:B------:R-:W-:-:S04]  /*1a4d0*/  SHF.R.S32.HI R14, RZ, 0x3, R14 ;  /* 0x00000003ff0e7819 */ /* 0x000fc8000001140e */
[----:B------:R-:W-:Y:S01]  /*1a4e0*/  IADD3 R5, R14, R239, RZ ;  /* 0x000000ef0e057210 */ /* 0x000fe20007ffe0ff */
[----:B------:R-:W-:Y:S05]  /*1a4f0*/  BRA.DIV ~URZ, `(.L_x_1402) ;  /* 0x000059427f007947 */ /* 0x000fea000b800000 */
[----:B-1234-:R1:W2:Y:S02]  /*1a500*/  SHFL.IDX PT, R8, R6, RZ, 0x181f ;  /* 0x00181fff06087589 */ /* 0x01e2a400000e0000 */
.L_x_1483:
[----:B------:R-:W-:Y:S05]  /*1a510*/  BRA.DIV ~URZ, `(.L_x_1403) ;  /* 0x000059927f007947 */ /* 0x000fea000b800000 */
[----:B------:R3:W4:Y:S02]  /*1a520*/  SHFL.IDX PT, R0, R7, RZ, 0x181f ;  /* 0x00181fff07007589 */ /* 0x00072400000e0000 */
.L_x_1484:
[----:B------:R-:W-:Y:S01]  /*1a530*/  ISETP.GE.AND P0, PT, R5, R4, PT ;  /* 0x000000040500720c */ /* 0x000fe20003f06270 */
[----:B------:R-:W-:-:S12]  /*1a540*/  BSSY B0, `(.L_x_1404) ;  /* 0x000000e000007945 */ /* 0x000fd80003800000 */
        /* <DEDUP_REMOVED lines=10> */
[----:B------:R2:W-:Y:S04]  /*1a5f0*/  @!P2 ST.E.128 [R12.64], R24 ;  /* 0x000000180c00a985 */ /* 0x0005e8000c101d08 */
[----:B------:R2:W-:Y:S04]  /*1a600*/  @!P1 ST.E.128 [R10.64], R20 ;  /* 0x000000140a009985 */ /* 0x0005e8000c101d08 */
[----:B------:R2:W-:Y:S02]  /*1a610*/  @!P0 ST.E.128 [R2.64], R16 ;  /* 0x0000001002008985 */ /* 0x0005e4000c101d08 */
.L_x_1405:
[----:B------:R-:W-:Y:S05]  /*1a620*/  BSYNC B0 ;  /* 0x0000000000007941 */ /* 0x000fea0003800000 */
.L_x_1404:
[----:B------:R-:W-:Y:S05]  /*1a630*/  BRA.DIV ~URZ, `(.L_x_1406) ;  /* 0x000058d27f007947 */ /* 0x000fea000b800000 */
[----:B--2---:R2:W1:Y:S04]  /*1a640*/  SHFL.IDX PT, R8, R6, 0x1, 0x181f ;  /* 0x00381f0006087f89 */ /* 0x00446800000e0000 */
[----:B----4-:R2:W4:Y:S02]  /*1a650*/  SHFL.IDX PT, R0, R7, 0x1, 0x181f ;  /* 0x00381f0007007f89 */ /* 0x01052400000e0000 */
.L_x_1485:
        /* <DEDUP_REMOVED lines=13> */
[----:B------:R1:W-:Y:S04]  /*1a730*/  @!P2 ST.E.128 [R12.64], R40 ;  /* 0x000000280c00a985 */ /* 0x0003e8000c101d08 */
[----:B------:R1:W-:Y:S04]  /*1a740*/  @!P1 ST.E.128 [R10.64], R36 ;  /* 0x000000240a009985 */ /* 0x0003e8000c101d08 */
[----:B------:R1:W-:Y:S02]  /*1a750*/  @!P0 ST.E.128 [R2.64], R32 ;  /* 0x0000002002008985 */ /* 0x0003e4000c101d08 */
.L_x_1408:
[----:B------:R-:W-:Y:S05]  /*1a760*/  BSYNC B0 ;  /* 0x0000000000007941 */ /* 0x000fea0003800000 */
.L_x_1407:
[----:B------:R-:W-:Y:S05]  /*1a770*/  BRA.DIV ~URZ, `(.L_x_1409) ;  /* 0x000058527f007947 */ /* 0x000fea000b800000 */
[----:B-1----:R1:W2:Y:S02]  /*1a780*/  SHFL.IDX PT, R8, R6, 0x2, 0x181f ;  /* 0x00581f0006087f89 */ /* 0x0022a400000e0000 */
.L_x_1486:
[----:B------:R-:W-:Y:S05]  /*1a790*/  BRA.DIV ~URZ, `(.L_x_1410) ;  /* 0x000058a27f007947 */ /* 0x000fea000b800000 */
[----:B----4-:R4:W1:Y:S02]  /*1a7a0*/  SHFL.IDX PT, R0, R7, 0x2, 0x181f ;  /* 0x00581f0007007f89 */ /* 0x01086400000e0000 */
.L_x_1487:
        /* <DEDUP_REMOVED lines=16> */
.L_x_1412:
[----:B------:R-:W-:Y:S05]  /*1a8b0*/  BSYNC B0 ;  /* 0x0000000000007941 */ /* 0x000fea0003800000 */
.L_x_1411:
[----:B------:R-:W-:Y:S05]  /*1a8c0*/  BRA.DIV ~URZ, `(.L_x_1413) ;  /* 0x000057d27f007947 */ /* 0x000fea000b800000 */
[----:B-12---:R-:W1:Y:S04]  /*1a8d0*/  SHFL.IDX PT, R6, R6, 0x3, 0x181f ;  /* 0x00781f0006067f89 */ /* 0x006e6800000e0000 */
[----:B------:R2:W3:Y:S02]  /*1a8e0*/  SHFL.IDX PT, R0, R7, 0x3, 0x181f ;  /* 0x00781f0007007f89 */ /* 0x0004e400000e0000 */
.L_x_1488:
[----:B------:R-:W-:-:S04]  /*1a8f0*/  IADD3 R2, R5, 0x60, RZ ;  /* 0x0000006005027810 */ /* 0x000fc80007ffe0ff */
[----:B------:R-:W-:-:S13]  /*1a900*/  ISETP.GE.AND P0, PT, R2, R4, PT ;  /* 0x000000040200720c */ /* 0x000fda0003f06270 */
[----:B------:R-:W-:Y:S05]  /*1a910*/  @P0 BRA `(.L_x_1414) ;  /* 0x0000258000000947 */ /* 0x000fea0003800000 */
[----:B------:R-:W-:Y:S02]  /*1a920*/  ISETP.GE.AND P1, PT, R202, c[0x0][0x3c8], PT ;  /* 0x0000f200ca007a0c */ /* 0x000fe40003f26270 */
[----:B------:R-:W-:-:S11]  /*1a930*/  ISETP.GE.AND P0, PT, R205, c[0x0][0x3c8], PT ;  /* 0x0000f200cd007a0c */ /* 0x000fd60003f06270 */
[CC--:B---3--:R-:W-:Y:S02]  /*1a940*/  @!P1 LEA R4, P3, R202.reuse, R0.reuse, 0x1 ;  /* 0x00000000ca049211 */ /* 0x0c8fe400078608ff */
[C---:B------:R-:W-:Y:S02]  /*1a950*/  @!P0 LEA R2, P2, R205.reuse, R0, 0x1 ;  /* 0x00000000cd028211 */ /* 0x040fe400078408ff */
[-C--:B-1----:R-:W-:Y:S02]  /*1a960*/  @!P1 LEA.HI.X R5, R202, R6.reuse, R203, 0x1, P3 ;  /* 0x00000006ca059211 */ /* 0x082fe400018f0ccb */
[----:B------:R-:W-:-:S03]  /*1a970*/  @!P0 LEA.HI.X R3, R205, R6, R219, 0x1, P2 ;  /* 0x00000006cd038211 */ /* 0x000fc600010f0cdb */
[----:B------:R1:W-:Y:S04]  /*1a980*/  @!P1 ST.E.128 [R4.64], R60 ;  /* 0x0000003c04009985 */ /* 0x0003e8000c101d08 */
[----:B------:R1:W-:Y:S01]  /*1a990*/  @!P0 ST.E.128 [R2.64], R56 ;  /* 0x0000003802008985 */ /* 0x0003e2000c101d08 */
[----:B------:R-:W-:-:S13]  /*1a9a0*/  ISETP.GE.AND P0, PT, R206, c[0x0][0x3c8], PT ;  /* 0x0000f200ce007a0c */ /* 0x000fda0003f06270 */
[----:B------:R-:W-:Y:S05]  /*1a9b0*/  @P0 BRA `(.L_x_1414) ;  /* 0x000024e000000947 */ /* 0x000fea0003800000 */
[----:B-1----:R-:W-:-:S04]  /*1a9c0*/  LEA R2, P0, R206, R0, 0x1 ;  /* 0x00000000ce027211 */ /* 0x002fc800078008ff */
[----:B------:R-:W-:-:S05]  /*1a9d0*/  LEA.HI.X R3, R206, R6, R218, 0x1, P0 ;  /* 0x00000006ce037211 */ /* 0x000fca00000f0cda */
[----:B------:R1:W-:Y:S01]  /*1a9e0*/  ST.E.128 [R2.64], R64 ;  /* 0x0000004002007985 */ /* 0x0003e2000c101d08 */
[----:B------:R-:W-:Y:S05]  /*1a9f0*/  BRA `(.L_x_1414) ;  /* 0x000024a000007947 */ /* 0x000fea0003800000 */
.L_x_1401:
[----:B------:R-:W3:Y:S01]  /*1aa00*/  LDL.LU R9, [R1] ;  /* 0x0000000001097983 */ /* 0x000ee20000300800 */
        /* <DEDUP_REMOVED lines=13> */
[----:B------:R-:W-:-:S05]  /*1aae0*/  @P3 IMAD.HI.U32 R2, R3, c[0x0][0x4ec], RZ ;  /* 0x00013b0003023a27 */ /* 0x000fca00078e00ff */
[----:B------:R-:W-:-:S04]  /*1aaf0*/  @P3 SHF.R.U32.HI R0, RZ, c[0x0][0x4f0], R2 ;  /* 0x00013c00ff003a19 */ /* 0x000fc80000011602 */
[----:B------:R-:W-:-:S05]  /*1ab00*/  SHF.R.S32.HI R2, RZ, 0x1f, R0 ;  /* 0x0000001fff027819 */ /* 0x000fca0000011400 */
[----:B------:R-:W-:-:S04]  /*1ab10*/  IMAD R2, R2, c[0x0][0x430], RZ ;  /* 0x00010c0002027a24 */ /* 0x000fc800078e02ff */
[----:B------:R-:W-:Y:S02]  /*1ab20*/  IMAD R2, R0, c[0x0][0x434], R2 ;  /* 0x00010d0000027a24 */ /* 0x000fe400078e0202 */
[----:B---3--:R-:W-:-:S04]  /*1ab30*/  IMAD.WIDE.U32 R4, R9, c[0x0][0x448], R4 ;  /* 0x0001120009047a25 */ /* 0x008fc800078e0004 */
[----:B------:R-:W-:-:S04]  /*1ab40*/  IMAD R5, R9, c[0x0][0x44c], R5 ;  /* 0x0001130009057a24 */ /* 0x000fc800078e0205 */
[C---:B------:R-:W-:Y:S01]  /*1ab50*/  IMAD.WIDE.U32 R4, R0.reuse, c[0x0][0x430], R4 ;  /* 0x00010c0000047a25 */ /* 0x040fe200078e0004 */
        /* <DEDUP_REMOVED lines=13> */
.L_x_1489:
[----:B------:R-:W-:Y:S05]  /*1ac30*/  BRA.DIV ~URZ, `(.L_x_1416) ;  /* 0x000055927f007947 */ /* 0x000fea000b800000 */
[----:B------:R4:W1:Y:S02]  /*1ac40*/  SHFL.IDX PT, R0, R12, RZ, 0x1c1f ;  /* 0x001c1fff0c007589 */ /* 0x00086400000e0000 */
.L_x_1490:
        /* <DEDUP_REMOVED lines=12> */
[C---:B------:R-:W-:Y:S02]  /*1ad10*/  IADD3 R14, R242.reuse, 0x20, RZ ;  /* 0x00000020f20e7810 */ /* 0x040fe40007ffe0ff */
[C---:B--2---:R-:W-:Y:S01]  /*1ad20*/  IADD3 R10, R242.reuse, 0x30, RZ ;  /* 0x00000030f20a7810 */ /* 0x044fe20007ffe0ff */
[C---:B------:R-:W-:Y:S01]  /*1ad30*/  @!P0 IMAD.WIDE R2, R242.reuse, 0x4, R2 ;  /* 0x00000004f2028825 */ /* 0x040fe200078e0202 */
[----:B------:R-:W-:-:S02]  /*1ad40*/  IADD3 R15, R242, 0x20, RZ ;  /* 0x00000020f20f7810 */ /* 0x000fc40007ffe0ff */
[C---:B------:R-:W-:Y:S02]  /*1ad50*/  IADD3 R11, R242.reuse, 0x28, RZ ;  /* 0x00000028f20b7810 */ /* 0x040fe40007ffe0ff */
[----:B------:R1:W-:Y:S01]  /*1ad60*/  @!P0 ST.E.64 [R2.64], R22 ;  /* 0x0000001602008985 */ /* 0x0003e2000c101b08 */
[----:B------:R-:W-:Y:S02]  /*1ad70*/  SHF.R.S32.HI R15, RZ, 0x1f, R15 ;  /* 0x0000001fff0f7819 */ /* 0x000fe4000001140f */
[----:B------:R-:W-:Y:S02]  /*1ad80*/  SHF.R.S32.HI R11, RZ, 0x1f, R11 ;  /* 0x0000001fff0b7819 */ /* 0x000fe4000001140b */
[C---:B------:R-:W-:Y:S02]  /*1ad90*/  IADD3 R16, R242.reuse, 0x60, RZ ;  /* 0x00000060f2107810 */ /* 0x040fe40007ffe0ff */
[C---:B------:R-:W-:Y:S02]  /*1ada0*/  IADD3 R17, R242.reuse, 0x70, RZ ;  /* 0x00000070f2117810 */ /* 0x040fe40007ffe0ff */
[----:B------:R-:W-:-:S02]  /*1adb0*/  IADD3 R18, R242, 0x60, RZ ;  /* 0x00000060f2127810 */ /* 0x000fc40007ffe0ff */
[----:B------:R-:W-:Y:S02]  /*1adc0*/  IADD3 R19, R242, 0xa8, RZ ;  /* 0x000000a8f2137810 */ /* 0x000fe40007ffe0ff */
[----:B------:R-:W-:Y:S02]  /*1add0*/  SHF.R.S32.HI R18, RZ, 0x1f, R18 ;  /* 0x0000001fff127819 */ /* 0x000fe40000011412 */
        /* <DEDUP_REMOVED lines=8> */
[----:B------:R-:W-:-:S02]  /*1ae60*/  ISETP.GE.AND P3, PT, R9, c[0x0][0x3c8], PT ;  /* 0x0000f20009007a0c */ /* 0x000fc40003f66270 */
        /* <DEDUP_REMOVED lines=10> */
[----:B------:R-:W-:-:S03]  /*1af10*/  @!P3 LEA R6, P0, R9, R0, 0x2 ;  /* 0x000000000906b211 */ /* 0x000fc600078010ff */
[----:B------:R1:W-:Y:S01]  /*1af20*/  @!P1 ST.E.64 [R2.64], R30 ;  /* 0x0000001e02009985 */ /* 0x0003e2000c101b08 */
[----:B------:R-:W-:Y:S02]  /*1af30*/  ISETP.GE.AND P1, PT, R10, c[0x0][0x3c8], PT ;  /* 0x0000f2000a007a0c */ /* 0x000fe40003f26270 */
[----:B------:R-:W-:Y:S02]  /*1af40*/  @!P3 LEA.HI.X R7, R9, R4, R11, 0x2, P0 ;  /* 0x000000040907b211 */ /* 0x000fe400000f140b */
[C---:B------:R-:W-:Y:S02]  /*1af50*/  IADD3 R9, R242.reuse, 0x48, RZ ;  /* 0x00000048f2097810 */ /* 0x040fe40007ffe0ff */
        /* <DEDUP_REMOVED lines=8> */
[----:B------:R-:W-:Y:S01]  /*1afe0*/  SHF.R.S32.HI R15, RZ, 0x1f, R15 ;  /* 0x0000001fff0f7819 */ /* 0x000fe2000001140f */
[----:B------:R2:W-:Y:S01]  /*1aff0*/  @!P3 ST.E.64 [R6.64], R34 ;  /* 0x000000220600b985 */ /* 0x0005e2000c101b08 */
[----:B------:R-:W-:-:S02]  /*1b000*/  ISETP.GE.AND P3, PT, R9, c[0x0][0x3c8], PT ;  /* 0x0000f20009007a0c */ /* 0x000fc40003f66270 */
[-C--:B-1----:R-:W-:Y:S02]  /*1b010*/  @!P1 LEA R2, P5, R10, R0.reuse, 0x2 ;  /* 0x000000000a029211 */ /* 0x082fe400078a10ff */
[----:B--2---:R-:W-:Y:S02]  /*1b020*/  @!P4 LEA R6, P0, R8, R0, 0x2 ;  /* 0x000000000806c211 */ /* 0x004fe400078010ff */
[-C--:B------:R-:W-:Y:S02]  /*1b030*/  @!P1 LEA.HI.X R3, R10, R4.reuse, R15, 0x2, P5 ;  /* 0x000000040a039211 */ /* 0x080fe400028f140f */
[----:B------:R-:W-:Y:S02]  /*1b040*/  @!P4 LEA.HI.X R7, R8, R4, R11, 0x2, P0 ;  /* 0x000000040807c211 */ /* 0x000fe400000f140b */
[C---:B------:R-:W-:Y:S01]  /*1b050*/  IADD3 R10, R242.reuse, 0x50, RZ ;  /* 0x00000050f20a7810 */ /* 0x040fe20007ffe0ff */
[----:B------:R1:W-:Y:S01]  /*1b060*/  @!P1 ST.E.64 [R2.64], R100 ;  /* 0x0000006402009985 */ /* 0x0003e2000c101b08 */
[----:B------:R-:W-:-:S02]  /*1b070*/  IADD3 R8, R242, 0x58, RZ ;  /* 0x00000058f2087810 */ /* 0x000fc40007ffe0ff */
[C---:B------:R-:W-:Y:S01]  /*1b080*/  IADD3 R15, R242.reuse, 0x40, RZ ;  /* 0x00000040f20f7810 */ /* 0x040fe20007ffe0ff */
[----:B------:R2:W-:Y:S01]  /*1b090*/  @!P4 ST.E.64 [R6.64], R108 ;  /* 0x0000006c0600c985 */ /* 0x0005e2000c101b08 */
[----:B------:R-:W-:Y:S02]  /*1b0a0*/  IADD3 R11, R242, 0x48, RZ ;  /* 0x00000048f20b7810 */ /* 0x000fe40007ffe0ff */
[----:B------:R-:W-:Y:S02]  /*1b0b0*/  ISETP.GE.AND P1, PT, R10, c[0x0][0x3c8], PT ;  /* 0x0000f2000a007a0c */ /* 0x000fe40003f26270 */
[----:B------:R-:W-:Y:S02]  /*1b0c0*/  ISETP.GE.AND P4, PT, R8, c[0x0][0x3c8], PT ;  /* 0x0000f20008007a0c */ /* 0x000fe40003f86270 */
[----:B------:R-:W-:Y:S02]  /*1b0d0*/  SHF.R.S32.HI R15, RZ, 0x1f, R15 ;  /* 0x0000001fff0f7819 */ /* 0x000fe4000001140f */
[----:B------:R-:W-:-:S02]  /*1b0e0*/  SHF.R.S32.HI R11, RZ, 0x1f, R11 ;  /* 0x0000001fff0b7819 */ /* 0x000fc4000001140b */
[CC--:B-1----:R-:W-:Y:S02]  /*1b0f0*/  @!P2 LEA R2, P5, R14.reuse, R0.reuse, 0x2 ;  /* 0x000000000e02a211 */ /* 0x0c2fe400078a10ff */
[C---:B--2---:R-:W-:Y:S02]  /*1b100*/  @!P3 LEA R6, P0, R9.reuse, R0, 0x2 ;  /* 0x000000000906b211 */ /* 0x044fe400078010ff */
[-C--:B------:R-:W-:Y:S02]  /*1b110*/  @!P2 LEA.HI.X R3, R14, R4.reuse, R15, 0x2, P5 ;  /* 0x000000040e03a211 */ /* 0x080fe400028f140f */
[----:B------:R-:W-:Y:S02]  /*1b120*/  @!P3 LEA.HI.X R7, R9, R4, R11, 0x2, P0 ;  /* 0x000000040907b211 */ /* 0x000fe400000f140b */
[C---:B------:R-:W-:Y:S01]  /*1b130*/  IADD3 R11, R242.reuse, 0x68, RZ ;  /* 0x00000068f20b7810 */ /* 0x040fe20007ffe0ff */
[----:B------:R1:W-:Y:S01]  /*1b140*/  @!P2 ST.E.64 [R2.64], R36 ;  /* 0x000000240200a985 */ /* 0x0003e2000c101b08 */
[----:B------:R-:W-:-:S02]  /*1b150*/  IADD3 R14, R242, 0x50, RZ ;  /* 0x00000050f20e7810 */ /* 0x000fc40007ffe0ff */
[----:B------:R-:W-:Y:S01]  /*1b160*/  IADD3 R9, R242, 0x58, RZ ;  /* 0x00000058f2097810 */ /* 0x000fe20007ffe0ff */
[----:B------:R2:W-:Y:S01]  /*1b170*/  @!P3 ST.E.64 [R6.64], R40 ;  /* 0x000000280600b985 */ /* 0x0005e2000c101b08 */
[----:B------:R-:W-:Y:S02]  /*1b180*/  ISETP.GE.AND P2, PT, R16, c[0x0][0x3c8], PT ;  /* 0x0000f20010007a0c */ /* 0x000fe40003f46270 */
[----:B------:R-:W-:Y:S02]  /*1b190*/  ISETP.GE.AND P3, PT, R11, c[0x0][0x3c8], PT ;  /* 0x0000f2000b007a0c */ /* 0x000fe40003f66270 */
[----:B------:R-:W-:Y:S02]  /*1b1a0*/  SHF.R.S32.HI R14, RZ, 0x1f, R14 ;  /* 0x0000001fff0e7819 */ /* 0x000fe4000001140e */
[----:B------:R-:W-:Y:S02]  /*1b1b0*/  SHF.R.S32.HI R9, RZ, 0x1f, R9 ;  /* 0x0000001fff097819 */ /* 0x000fe40000011409 */
[----:B------:R-:W-:-:S02]  /*1b1c0*/  IADD3 R15, R242, 0x80, RZ ;  /* 0x00000080f20f7810 */ /* 0x000fc40007ffe0ff */
[-C--:B-1----:R-:W-:Y:S02]  /*1b1d0*/  @!P1 LEA R2, P5, R10, R0.reuse, 0x2 ;  /* 0x000000000a029211 */ /* 0x082fe400078a10ff */
[----:B--2---:R-:W-:Y:S02]  /*1b1e0*/  @!P4 LEA R6, P0, R8, R0, 0x2 ;  /* 0x000000000806c211 */ /* 0x004fe400078010ff */
[-C--:B------:R-:W-:Y:S02]  /*1b1f0*/  @!P1 LEA.HI.X R3, R10, R4.reuse, R14, 0x2, P5 ;  /* 0x000000040a039211 */ /* 0x080fe400028f140e */
[----:B------:R-:W-:Y:S02]  /*1b200*/  @!P4 LEA.HI.X R7, R8, R4, R9, 0x2, P0 ;  /* 0x000000040807c211 */ /* 0x000fe400000f1409 */
[C---:B------:R-:W-:Y:S01]  /*1b210*/  IADD3 R10, R242.reuse, 0x78, RZ ;  /* 0x00000078f20a7810 */ /* 0x040fe20007ffe0ff */
[----:B------:R1:W-:Y:S01]  /*1b220*/  @!P1 ST.E.64 [R2.64], R44 ;  /* 0x0000002c02009985 */ /* 0x0003e2000c101b08 */
[----:B------:R-:W-:-:S02]  /*1b230*/  IADD3 R14, R242, 0x68, RZ ;  /* 0x00000068f20e7810 */ /* 0x000fc40007ffe0ff */
[----:B------:R-:W-:Y:S01]  /*1b240*/  ISETP.GE.AND P0, PT, R17, c[0x0][0x3c8], PT ;  /* 0x0000f20011007a0c */ /* 0x000fe20003f06270 */
[----:B------:R2:W-:Y:S01]  /*1b250*/  @!P4 ST.E.64 [R6.64], R48 ;  /* 0x000000300600c985 */ /* 0x0005e2000c101b08 */
[----:B------:R-:W-:Y:S02]  /*1b260*/  ISETP.GE.AND P4, PT, R10, c[0x0][0x3c8], PT ;  /* 0x0000f2000a007a0c */ /* 0x000fe40003f86270 */
[----:B------:R-:W-:Y:S02]  /*1b270*/  SHF.R.S32.HI R14, RZ, 0x1f, R14 ;  /* 0x0000001fff0e7819 */ /* 0x000fe4000001140e */
[----:B------:R-:W-:-:S04]  /*1b280*/  @!P3 LEA R8, P1, R11, R0, 0x2 ;  /* 0x000000000b08b211 */ /* 0x000fc800078210ff */
[----:B------:R-:W-:Y:S02]  /*1b290*/  @!P3 LEA.HI.X R9, R11, R4, R14, 0x2, P1 ;  /* 0x000000040b09b211 */ /* 0x000fe400008f140e */
[C---:B------:R-:W-:Y:S02]  /*1b2a0*/  IADD3 R14, R242.reuse, 0x88, RZ ;  /* 0x00000088f20e7810 */ /* 0x040fe40007ffe0ff */
[----:B------:R-:W-:Y:S02]  /*1b2b0*/  IADD3 R11, R242, 0x90, RZ ;  /* 0x00000090f20b7810 */ /* 0x000fe40007ffe0ff */
[----:B------:R-:W-:Y:S02]  /*1b2c0*/  ISETP.GE.AND P1, PT, R14, c[0x0][0x3c8], PT ;  /* 0x0000f2000e007a0c */ /* 0x000fe40003f26270 */
        /* <DEDUP_REMOVED lines=9> */
[----:B------:R-:W-:-:S02]  /*1b360*/  SHF.R.S32.HI R18, RZ, 0x1f, R18 ;  /* 0x0000001fff127819 */ /* 0x000fc40000011412 */
[----:B------:R-:W-:Y:S02]  /*1b370*/  SHF.R.S32.HI R16, RZ, 0x1f, R16 ;  /* 0x0000001fff107819 */ /* 0x000fe40000011410 */
[----:B------:R-:W-:Y:S02]  /*1b380*/  @!P0 LEA.HI.X R7, R17, R4, R18, 0x2, P5 ;  /* 0x0000000411078211 */ /* 0x000fe400028f1412 */
[C---:B------:R-:W-:Y:S02]  /*1b390*/  IADD3 R17, R242.reuse, 0x80, RZ ;  /* 0x00000080f2117810 */ /* 0x040fe40007ffe0ff */
[----:B------:R-:W-:Y:S01]  /*1b3a0*/  IADD3 R18, R242, 0xa8, RZ ;  /* 0x000000a8f2127810 */ /* 0x000fe20007ffe0ff */
[----:B------:R3:W-:Y:S01]  /*1b3b0*/  @!P0 ST.E.64 [R6.64], R60 ;  /* 0x0000003c06008985 */ /* 0x0007e2000c101b08 */
[----:B------:R-:W-:Y:S02]  /*1b3c0*/  SHF.R.S32.HI R17, RZ, 0x1f, R17 ;  /* 0x0000001fff117819 */ /* 0x000fe40000011411 */
[----:B-1----:R-:W-:-:S04]  /*1b3d0*/  @!P4 LEA R2, P3, R10, R0, 0x2 ;  /* 0x000000000a02c211 */ /* 0x002fc800078610ff */
[----:B------:R-:W-:Y:S02]  /*1b3e0*/  @!P4 LEA.HI.X R3, R10, R4, R16, 0x2, P3 ;  /* 0x000000040a03c211 */ /* 0x000fe400018f1410 */
[C---:B------:R-:W-:Y:S02]  /*1b3f0*/  IADD3 R16, R242.reuse, 0x88, RZ ;  /* 0x00000088f2107810 */ /* 0x040fe40007ffe0ff */
[----:B------:R-:W-:Y:S01]  /*1b400*/  IADD3 R10, R242, 0x98, RZ ;  /* 0x00000098f20a7810 */ /* 0x000fe20007ffe0ff */
[----:B------:R1:W-:Y:S01]  /*1b410*/  @!P4 ST.E.64 [R2.64], R64 ;  /* 0x000000400200c985 */ /* 0x0003e2000c101b08 */
[----:B------:R-:W-:Y:S02]  /*1b420*/  SHF.R.S32.HI R16, RZ, 0x1f, R16 ;  /* 0x0000001fff107819 */ /* 0x000fe40000011410 */
[----:B--2---:R-:W-:Y:S02]  /*1b430*/  @!P2 LEA R8, P0, R15, R0, 0x2 ;  /* 0x000000000f08a211 */ /* 0x004fe400078010ff */
[----:B------:R-:W-:-:S02]  /*1b440*/  ISETP.GE.AND P5, PT, R10, c[0x0][0x3c8], PT ;  /* 0x0000f2000a007a0c */ /* 0x000fc40003fa6270 */
[----:B------:R-:W-:Y:S02]  /*1b450*/  @!P2 LEA.HI.X R9, R15, R4, R17, 0x2, P0 ;  /* 0x000000040f09a211 */ /* 0x000fe400000f1411 */
[----:B------:R-:W-:Y:S02]  /*1b460*/  IADD3 R15, R242, 0xa0, RZ ;  /* 0x000000a0f20f7810 */ /* 0x000fe40007ffe0ff */
[----:B---3--:R-:W-:Y:S01]  /*1b470*/  @!P6 LEA R6, P0, R11, R0, 0x2 ;  /* 0x000000000b06e211 */ /* 0x008fe200078010ff */
[----:B------:R-:W-:Y:S01]  /*1b480*/  @!P2 ST.E.64 [R8.64], R112 ;  /* 0x000000700800a985 */ /* 0x000fe2000c101b08 */
[----:B------:R-:W-:Y:S02]  /*1b490*/  ISETP.GE.AND P4, PT, R15, c[0x0][0x3c8], PT ;  /* 0x0000f2000f007a0c */ /* 0x000fe40003f86270 */
        /* <DEDUP_REMOVED lines=35> */
.L_x_1418:
[----:B------:R-:W-:Y:S05]  /*1b6d0*/  BSYNC B0 ;  /* 0x0000000000007941 */ /* 0x000fea0003800000 */
.L_x_1417:
[----:B------:R-:W-:Y:S05]  /*1b6e0*/  BRA.DIV ~URZ, `(.L_x_1419) ;  /* 0x00004b427f007947 */ /* 0x000fea000b800000 */
[----:B---3--:R3:W2:Y:S04]  /*1b6f0*/  SHFL.IDX PT, R4, R5, 0x1, 0x1c1f ;  /* 0x003c1f0005047f89 */ /* 0x0086a800000e0000 */
[----:B-1----:R3:W1:Y:S02]  /*1b700*/  SHFL.IDX PT, R0, R12, 0x1, 0x1c1f ;  /* 0x003c1f000c007f89 */ /* 0x00266400000e0000 */
.L_x_1491:
[----:B------:R-:W-:-:S13]  /*1b710*/  ISETP.NE.AND P0, PT, R13, RZ, PT ;  /* 0x000000ff0d00720c */ /* 0x000fda0003f05270 */
[----:B------:R-:W-:Y:S05]  /*1b720*/  @P0 BRA `(.L_x_1414) ;  /* 0x0000177000000947 */ /* 0x000fea0003800000 */
[C---:B------:R-:W-:Y:S02]  /*1b730*/  ISETP.GE.AND P4, PT, R242.reuse, c[0x0][0x3c8], PT ;  /* 0x0000f200f2007a0c */ /* 0x040fe40003f86270 */
[C---:B------:R-:W-:Y:S02]  /*1b740*/  IADD3 R15, R242.reuse, 0x18, RZ ;  /* 0x00000018f20f7810 */ /* 0x040fe40007ffe0ff */
[----:B------:R-:W-:Y:S02]  /*1b750*/  IADD3 R8, R242, 0x8, RZ ;  /* 0x00000008f2087810 */ /* 0x000fe40007ffe0ff */
[----:B------:R-:W-:Y:S02]  /*1b760*/  ISETP.GE.AND P1, PT, R15, c[0x0][0x3c8], PT ;  /* 0x0000f2000f007a0c */ /* 0x000fe40003f26270 */
[----:B------:R-:W-:Y:S02]  /*1b770*/  ISETP.GE.AND P3, PT, R8, c[0x0][0x3c8], PT ;  /* 0x0000f20008007a0c */ /* 0x000fe40003f66270 */
[----:B---3--:R-:W-:-:S02]  /*1b780*/  IADD3 R5, R242, 0x10, RZ ;  /* 0x00000010f2057810 */ /* 0x008fc40007ffe0ff */
[C---:B------:R-:W-:Y:S01]  /*1b790*/  IADD3 R9, R242.reuse, 0x8, RZ ;  /* 0x00000008f2097810 */ /* 0x040fe20007ffe0ff */
[----:B-1----:R-:W-:Y:S01]  /*1b7a0*/  @!P4 IMAD.MOV.U32 R6, RZ, RZ, R0 ;  /* 0x000000ffff06c224 */ /* 0x002fe200078e0000 */
[----:B------:R-:W-:Y:S01]  /*1b7b0*/  ISETP.GE.AND P2, PT, R5, c[0x0][0x3c8], PT ;  /* 0x0000f20005007a0c */ /* 0x000fe20003f46270 */
[----:B--2---:R-:W-:Y:S01]  /*1b7c0*/  @!P4 IMAD.MOV.U32 R7, RZ, RZ, R4 ;  /* 0x000000ffff07c224 */ /* 0x004fe200078e0004 */
        /* <DEDUP_REMOVED lines=170> */
.L_x_1399:
        /* <DEDUP_REMOVED lines=19> */
.L_x_1420:
        /* <DEDUP_REMOVED lines=12> */
[----:B------:R-:W2:Y:S01]  /*1c460*/  LDL.LU R22, [R1] ;  /* 0x0000000001167983 */ /* 0x000ea20000300800 */
[----:B------:R-:W-:Y:S01]  /*1c470*/  IMAD.MOV.U32 R2, RZ, RZ, 0x368 ;  /* 0x00000368ff027424 */ /* 0x000fe200078e00ff */
[----:B------:R-:W-:-:S04]  /*1c480*/  ISETP.GT.AND P2, PT, R19, 0x1, PT ;  /* 0x000000011300780c */ /* 0x000fc80003f44270 */
[----:B------:R-:W-:-:S04]  /*1c490*/  SEL R2, R2, 0x328, P2 ;  /* 0x0000032802027807 */ /* 0x000fc80001000000 */
[----:B------:R3:W4:Y:S08]  /*1c4a0*/  LDC.64 R10, c[0x0][R2+0x170] ;  /* 0x00005c00020a7b82 */ /* 0x0007300000000a00 */
[----:B------:R3:W5:Y:S08]  /*1c4b0*/  LDC.64 R8, c[0x0][R2+0x168] ;  /* 0x00005a0002087b82 */ /* 0x0007700000000a00 */
[----:B------:R3:W1:Y:S08]  /*1c4c0*/  LDC.64 R16, c[0x0][R2+0x178] ;  /* 0x00005e0002107b82 */ /* 0x0006700000000a00 */
[----:B------:R3:W1:Y:S02]  /*1c4d0*/  LDC.64 R12, c[0x0][R2+0x160] ;  /* 0x00005800020c7b82 */ /* 0x0006640000000a00 */
[----:B---3--:R-:W-:-:S02]  /*1c4e0*/  IMAD.MOV.U32 R2, RZ, RZ, c[0x0][0x4e8] ;  /* 0x00013a00ff027624 */ /* 0x008fc400078e00ff */
[-C--:B----4-:R-:W-:Y:S02]  /*1c4f0*/  IMAD R5, R11, R3.reuse, RZ ;  /* 0x000000030b057224 */ /* 0x090fe400078e02ff */
[----:B------:R-:W-:Y:S01]  /*1c500*/  IMAD.WIDE.U32 R6, R10, R3, RZ ;  /* 0x000000030a067225 */ /* 0x000fe200078e00ff */
[----:B------:R-:W-:Y:S02]  /*1c510*/  ISETP.NE.AND P0, PT, R2, 0x1, PT ;  /* 0x000000010200780c */ /* 0x000fe40003f05270 */
[----:B------:R-:W-:Y:S01]  /*1c520*/  MOV R2, R14 ;  /* 0x0000000e00027202 */ /* 0x000fe20000000f00 */
[----:B------:R-:W-:Y:S02]  /*1c530*/  IMAD R10, R10, R20, R5 ;  /* 0x000000140a0a7224 */ /* 0x000fe400078e0205 */
[-C--:B-----5:R-:W-:Y:S02]  /*1c540*/  IMAD R11, R9, R4.reuse, RZ ;  /* 0x00000004090b7224 */ /* 0x0a0fe400078e02ff */
[----:B------:R-:W-:Y:S01]  /*1c550*/  IMAD.WIDE.U32 R8, R8, R4, RZ ;  /* 0x0000000408087225 */ /* 0x000fe200078e00ff */
[----:B------:R-:W-:-:S03]  /*1c560*/  IADD3 R7, R7, R10, RZ ;  /* 0x0000000a07077210 */ /* 0x000fc60007ffe0ff */
[----:B------:R-:W-:Y:S02]  /*1c570*/  IMAD.IADD R11, R9, 0x1, R11 ;  /* 0x00000001090b7824 */ /* 0x000fe400078e020b */
[----:B------:R-:W-:-:S05]  /*1c580*/  @P0 IMAD.HI.U32 R21, R14, c[0x0][0x4ec], RZ ;  /* 0x00013b000e150a27 */ /* 0x000fca00078e00ff */
[----:B------:R-:W-:Y:S02]  /*1c590*/  @P0 SHF.R.U32.HI R2, RZ, c[0x0][0x4f0], R21 ;  /* 0x00013c00ff020a19 */ /* 0x000fe40000011615 */
[----:B------:R-:W-:-:S03]  /*1c5a0*/  IADD3 R21, P1, P0, R6, R8, R0 ;  /* 0x0000000806157210 */ /* 0x000fc6000783e000 */
[----:B------:R-:W-:Y:S01]  /*1c5b0*/  IMAD.MOV R6, RZ, RZ, -R2 ;  /* 0x000000ffff067224 */ /* 0x000fe200078e0a02 */
[----:B------:R-:W-:-:S03]  /*1c5c0*/  IADD3.X R11, R7, R11, R18, P1, P0 ;  /* 0x0000000b070b7210 */ /* 0x000fc60000fe0412 */
[----:B------:R-:W-:-:S05]  /*1c5d0*/  IMAD R6, R6, c[0x0][0x4e8], R14 ;  /* 0x00013a0006067a24 */ /* 0x000fca00078e020e */
[----:B------:R-:W-:Y:S02]  /*1c5e0*/  SHF.R.S32.HI R7, RZ, 0x1f, R6 ;  /* 0x0000001fff077819 */ /* 0x000fe40000011406 */
[----:B--2---:R-:W-:-:S05]  /*1c5f0*/  SEL R5, R22, RZ, P2 ;  /* 0x000000ff16057207 */ /* 0x004fca0001000000 */
[-C--:B-1----:R-:W-:Y:S02]  /*1c600*/  IMAD R10, R17, R5.reuse, RZ ;  /* 0x00000005110a7224 */ /* 0x082fe400078e02ff */
[----:B------:R-:W-:Y:S01]  /*1c610*/  IMAD.WIDE.U32 R8, R16, R5, RZ ;  /* 0x0000000510087225 */ /* 0x000fe200078e00ff */
[----:B------:R-:W-:-:S04]  /*1c620*/  SHF.R.S32.HI R5, RZ, 0x1f, R2 ;  /* 0x0000001fff057819 */ /* 0x000fc80000011402 */
[----:B------:R-:W-:Y:S01]  /*1c630*/  IADD3 R9, R9, R10, RZ ;  /* 0x0000000a09097210 */ /* 0x000fe20007ffe0ff */
[----:B------:R-:W-:Y:S01]  /*1c640*/  IMAD.MOV.U32 R10, RZ, RZ, c[0x0][0x4a8] ;  /* 0x00012a00ff0a7624 */ /* 0x000fe200078e00ff */
[----:B------:R-:W-:Y:S01]  /*1c650*/  IADD3 R8, P1, P0, R2, R21, R8 ;  /* 0x0000001502087210 */ /* 0x000fe2000783e008 */
[----:B------:R-:W-:-:S03]  /*1c660*/  IMAD R2, R13, R6, RZ ;  /* 0x000000060d027224 */ /* 0x000fc600078e02ff */
[----:B------:R-:W-:Y:S01]  /*1c670*/  IADD3.X R9, R5, R11, R9, P1, P0 ;  /* 0x0000000b05097210 */ /* 0x000fe20000fe0409 */
[----:B------:R-:W-:Y:S01]  /*1c680*/  IMAD R2, R12, R7, R2 ;  /* 0x000000070c027224 */ /* 0x000fe200078e0202 */
[----:B------:R-:W-:-:S03]  /*1c690*/  MOV R5, c[0x0][0x4ac] ;  /* 0x00012b0000057a02 */ /* 0x000fc60000000f00 */
[----:B------:R-:W-:Y:S01]  /*1c6a0*/  IMAD.WIDE.U32 R6, R12, R6, R8 ;  /* 0x000000060c067225 */ /* 0x000fe200078e0008 */
[----:B------:R-:W-:Y:S02]  /*1c6b0*/  SEL R8, R10, c[0x0][0x450], P2 ;  /* 0x000114000a087a07 */ /* 0x000fe40001000000 */
[----:B------:R-:W-:Y:S01]  /*1c6c0*/  SEL R5, R5, c[0x0][0x454], P2 ;  /* 0x0001150005057a07 */ /* 0x000fe20001000000 */
[----:B------:R-:W-:Y:S01]  /*1c6d0*/  IMAD.IADD R2, R7, 0x1, R2 ;  /* 0x0000000107027824 */ /* 0x000fe200078e0202 */
[----:B------:R-:W-:-:S04]  /*1c6e0*/  LEA R8, P0, R6, R8, 0x2 ;  /* 0x0000000806087211 */ /* 0x000fc800078010ff */
[----:B------:R-:W-:Y:S02]  /*1c6f0*/  LEA.HI.X R9, R6, R5, R2, 0x2, P0 ;  /* 0x0000000506097211 */ /* 0x000fe400000f1402 */
[----:B------:R-:W-:-:S05]  /*1c700*/  MOV R2, 0xff800000 ;  /* 0xff80000000027802 */ /* 0x000fca0000000f00 */
[----:B------:R1:W-:Y:S02]  /*1c710*/  STG.E [R8.64], R2 ;  /* 0x0000000208007986 */ /* 0x0003e4000c101908 */
.L_x_1422:
[----:B------:R-:W-:Y:S05]  /*1c720*/  BSYNC B0 ;  /* 0x0000000000007941 */ /* 0x000fea0003800000 */
.L_x_1421:
[----:B------:R-:W-:-:S13]  /*1c730*/  ISETP.GT.AND P0, PT, R19, 0x1, PT ;  /* 0x000000011300780c */ /* 0x000fda0003f04270 */
[----:B------:R-:W-:Y:S05]  /*1c740*/  @P0 BRA `(.L_x_1414) ;  /* 0x0000075000000947 */ /* 0x000fea0003800000 */
[----:B------:R-:W-:Y:S01]  /*1c750*/  MOV R5, c[0x0][0x4e8] ;  /* 0x00013a0000057a02 */ /* 0x000fe20000000f00 */
[----:B-1----:R-:W-:Y:S01]  /*1c760*/  IMAD R2, R18, c[0x0][0x3a0], RZ ;  /* 0x0000e80012027a24 */ /* 0x002fe200078e02ff */
[----:B------:R-:W1:Y:S01]  /*1c770*/  S2R R11, SR_TID.X ;  /* 0x00000000000b7919 */ /* 0x000e620000002100 */
        /* <DEDUP_REMOVED lines=12> */
[----:B------:R-:W-:Y:S01]  /*1c840*/  SHF.R.S32.HI R8, RZ, 0x1f, R0 ;  /* 0x0000001fff087819 */ /* 0x000fe20000011400 */
[----:B------:R-:W-:Y:S01]  /*1c850*/  IMAD.MOV.U32 R4, RZ, RZ, R6 ;  /* 0x000000ffff047224 */ /* 0x000fe200078e0006 */
[----:B-1----:R-:W-:-:S03]  /*1c860*/  SHF.R.S32.HI R10, RZ, 0x1f, R11 ;  /* 0x0000001fff0a7819 */ /* 0x002fc6000001140b */
[----:B------:R-:W-:Y:S01]  /*1c870*/  IMAD.WIDE.U32 R6, R3, c[0x0][0x3f0], R4 ;  /* 0x0000fc0003067a25 */ /* 0x000fe200078e0004 */
[----:B------:R-:W-:Y:S02]  /*1c880*/  IADD3 R4, -R0, RZ, RZ ;  /* 0x000000ff00047210 */ /* 0x000fe40007ffe1ff */
[----:B------:R-:W-:Y:S01]  /*1c890*/  LEA.HI R10, R10, R11, RZ, 0x3 ;  /* 0x0000000b0a0a7211 */ /* 0x000fe200078f18ff */
[----:B------:R-:W-:Y:S01]  /*1c8a0*/  IMAD R5, R8, c[0x0][0x3e0], RZ ;  /* 0x0000f80008057a24 */ /* 0x000fe200078e02ff */
[----:B------:R-:W-:Y:S01]  /*1c8b0*/  IADD3 R3, R7, R9, RZ ;  /* 0x0000000907037210 */ /* 0x000fe20007ffe0ff */
[----:B------:R-:W-:Y:S01]  /*1c8c0*/  IMAD R4, R4, c[0x0][0x4e8], R2 ;  /* 0x00013a0004047a24 */ /* 0x000fe200078e0202 */
[----:B------:R-:W-:Y:S01]  /*1c8d0*/  SHF.R.S32.HI R10, RZ, 0x3, R10 ;  /* 0x00000003ff0a7819 */ /* 0x000fe2000001140a */
[----:B------:R-:W-:Y:S02]  /*1c8e0*/  IMAD.MOV.U32 R2, RZ, RZ, R6 ;  /* 0x000000ffff027224 */ /* 0x000fe400078e0006 */
[----:B------:R-:W-:-:S02]  /*1c8f0*/  IMAD R5, R0, c[0x0][0x3e4], R5 ;  /* 0x0000f90000057a24 */ /* 0x000fc400078e0205 */
        /* <DEDUP_REMOVED lines=12> */
.L_x_1492:
[----:B------:R-:W-:Y:S05]  /*1c9c0*/  BRA.DIV ~URZ, `(.L_x_1424) ;  /* 0x000039927f007947 */ /* 0x000fea000b800000 */
[----:B------:R3:W4:Y:S02]  /*1c9d0*/  SHFL.IDX PT, R0, R7, RZ, 0x181f ;  /* 0x00181fff07007589 */ /* 0x00072400000e0000 */
.L_x_1493:
        /* <DEDUP_REMOVED lines=16> */
.L_x_1426:
[----:B------:R-:W-:Y:S05]  /*1cae0*/  BSYNC B0 ;  /* 0x0000000000007941 */ /* 0x000fea0003800000 */
.L_x_1425:
[----:B------:R-:W-:Y:S05]  /*1caf0*/  BRA.DIV ~URZ, `(.L_x_1427) ;  /* 0x000038c27f007947 */ /* 0x000fea000b800000 */
[----:B--2---:R2:W1:Y:S04]  /*1cb00*/  SHFL.IDX PT, R8, R6, 0x1, 0x181f ;  /* 0x00381f0006087f89 */ /* 0x00446800000e0000 */
[----:B----4-:R2:W4:Y:S02]  /*1cb10*/  SHFL.IDX PT, R0, R7, 0x1, 0x181f ;  /* 0x00381f0007007f89 */ /* 0x01052400000e0000 */
.L_x_1494:
        /* <DEDUP_REMOVED lines=16> */
.L_x_1429:
[----:B------:R-:W-:Y:S05]  /*1cc20*/  BSYNC B0 ;  /* 0x0000000000007941 */ /* 0x000fea0003800000 */
.L_x_1428:
[----:B------:R-:W-:Y:S05]  /*1cc30*/  BRA.DIV ~URZ, `(.L_x_1430) ;  /* 0x000038427f007947 */ /* 0x000fea000b800000 */
[----:B-1----:R1:W2:Y:S02]  /*1cc40*/  SHFL.IDX PT, R8, R6, 0x2, 0x181f ;  /* 0x00581f0006087f89 */ /* 0x0022a400000e0000 */
.L_x_1495:
[----:B------:R-:W-:Y:S05]  /*1cc50*/  BRA.DIV ~URZ, `(.L_x_1431) ;  /* 0x000038927f007947 */ /* 0x000fea000b800000 */
[----:B----4-:R4:W1:Y:S02]  /*1cc60*/  SHFL.IDX PT, R0, R7, 0x2, 0x181f ;  /* 0x00581f0007007f89 */ /* 0x01086400000e0000 */
.L_x_1496:
        /* <DEDUP_REMOVED lines=16> */
.L_x_1433:
[----:B------:R-:W-:Y:S05]  /*1cd70*/  BSYNC B0 ;  /* 0x0000000000007941 */ /* 0x000fea0003800000 */
.L_x_1432:
[----:B------:R-:W-:Y:S05]  /*1cd80*/  BRA.DIV ~URZ, `(.L_x_1434) ;  /* 0x000037c27f007947 */ /* 0x000fea000b800000 */
[----:B-12---:R-:W1:Y:S04]  /*1cd90*/  SHFL.IDX PT, R6, R6, 0x3, 0x181f ;  /* 0x00781f0006067f89 */ /* 0x006e6800000e0000 */
[----:B---34-:R-:W2:Y:S02]  /*1cda0*/  SHFL.IDX PT, R7, R7, 0x3, 0x181f ;  /* 0x00781f0007077f89 */ /* 0x018ea400000e0000 */
.L_x_1497:
[----:B------:R-:W-:-:S04]  /*1cdb0*/  IADD3 R4, R4, 0x60, RZ ;  /* 0x0000006004047810 */ /* 0x000fc80007ffe0ff */
        /* <DEDUP_REMOVED lines=14> */
.L_x_1414:
[----:B------:R-:W-:Y:S05]  /*1cea0*/  BSYNC B1 ;  /* 0x0000000000017941 */ /* 0x000fea0003800000 */
.L_x_1398:
[----:B-1-3--:R-:W3:Y:S02]  /*1ceb0*/  LDL R0, [R1+0x54] ;  /* 0x0000540001007983 */ /* 0x00aee40000100800 */
[----:B---3--:R-:W-:-:S13]  /*1cec0*/  ISETP.NE.AND P0, PT, R0, RZ, PT ;  /* 0x000000ff0000720c */ /* 0x008fda0003f05270 */
[----:B------:R-:W-:Y:S01]  /*1ced0*/  @P0 WARPSYNC 0xffffffff ;  /* 0xffffffff00000948 */ /* 0x000fe20003800000 */
[----:B------:R-:W-:Y:S06]  /*1cee0*/  @P0 BAR.SYNC.DEFER_BLOCKING 0x5, 0x100 ;  /* 0x0144000000000b1d */ /* 0x000fec0000010000 */
[----:B------:R-:W1:Y:S04]  /*1cef0*/  @P0 LDS.128 R244, [0x18100] ;  /* 0x01810000fff40984 */ /* 0x000e680000000c00 */
[----:B------:R-:W-:Y:S06]  /*1cf00*/  @P0 BAR.ARV 0x4, 0x100 ;  /* 0x0104000000000b1d */ /* 0x000fec0000002000 */
[----:B------:R-:W-:Y:S05]  /*1cf10*/  @P0 BRA `(.L_x_1435) ;  /* 0x00000f6000000947 */ /* 0x000fea0003800000 */
[----:B------:R-:W3:Y:S01]  /*1cf20*/  S2R R0, SR_TID.X ;  /* 0x0000000000007919 */ /* 0x000ee20000002100 */
[----:B------:R-:W-:Y:S01]  /*1cf30*/  IMAD.MOV.U32 R8, RZ, RZ, RZ ;  /* 0x000000ffff087224 */ /* 0x000fe200078e00ff */
[----:B---3--:R-:W-:-:S04]  /*1cf40*/  LOP3.LUT R13, R0, 0x1f, RZ, 0xc0, !PT ;  /* 0x0000001f000d7812 */ /* 0x008fc800078ec0ff */
[----:B------:R-:W-:Y:S01]  /*1cf50*/  ISETP.NE.AND P6, PT, R13, 0x1f, PT ;  /* 0x0000001f0d00780c */ /* 0x000fe20003fc5270 */
[----:B------:R-:W-:Y:S10]  /*1cf60*/  BRA.DIV ~URZ, `(.L_x_1436) ;  /* 0x000036b27f007947 */ /* 0x000ff4000b800000 */
[----:B------:R3:W4:Y:S02]  /*1cf70*/  SHFL.IDX PT, R9, R28, RZ, 0x1f ;  /* 0x00001fff1c097589 */ /* 0x00072400000e0000 */
.L_x_1498:
[----:B------:R-:W-:Y:S05]  /*1cf80*/  BRA.DIV ~URZ, `(.L_x_1437) ;  /* 0x000037027f007947 */ /* 0x000fea000b800000 */
[----:B------:R3:W4:Y:S02]  /*1cf90*/  SHFL.IDX PT, R6, R28, 0x1, 0x1f ;  /* 0x00201f001c067f89 */ /* 0x00072400000e0000 */
.L_x_1499:
[----:B-1----:R-:W-:Y:S02]  /*1cfa0*/  IMAD.IADD R0, R247, 0x1, R13 ;  /* 0x00000001f7007824 */ /* 0x002fe400078e020d */
[----:B--2-4-:R-:W-:-:S03]  /*1cfb0*/  IMAD.MOV.U32 R7, RZ, RZ, RZ ;  /* 0x000000ffff077224 */ /* 0x014fc600078e00ff */
[----:B------:R-:W-:-:S13]  /*1cfc0*/  ISETP.GE.OR P0, PT, R0, c[0x0][0x53c], !P6 ;  /* 0x00014f0000007a0c */ /* 0x000fda0007706670 */
[----:B------:R-:W-:Y:S01]  /*1cfd0*/  @!P0 MOV R2, 0x4 ;  /* 0x0000000400028802 */ /* 0x000fe20000000f00 */
[----:B------:R-:W-:-:S04]  /*1cfe0*/  @!P0 IMAD.MOV.U32 R4, RZ, RZ, 0x4 ;  /* 0x00000004ff048424 */ /* 0x000fc800078e00ff */
[----:B------:R-:W-:-:S04]  /*1cff0*/  @!P0 IMAD.WIDE R4, R0, R4, c[0x0][0x580] ;  /* 0x0001600000048625 */ /* 0x000fc800078e0204 */
[----:B------:R-:W-:Y:S01]  /*1d000*/  @!P0 IMAD.WIDE R2, R0, R2, c[0x0][0x578] ;  /* 0x00015e0000028625 */ /* 0x000fe200078e0202 */
[----:B------:R-:W2:Y:S04]  /*1d010*/  @!P0 LDG.E R7, [R4.64] ;  /* 0x0000000804078981 */ /* 0x000ea8000c1e1900 */
[----:B------:R-:W2:Y:S01]  /*1d020*/  @!P0 LDG.E R8, [R2.64] ;  /* 0x0000000802088981 */ /* 0x000ea2000c1e1900 */
[C---:B------:R-:W-:Y:S02]  /*1d030*/  ISETP.GE.U32.AND P4, PT, R13.reuse, 0x10, PT ;  /* 0x000000100d00780c */ /* 0x040fe40003f86070 */
[C---:B------:R-:W-:Y:S02]  /*1d040*/  ISETP.GE.U32.AND P3, PT, R13.reuse, 0x8, PT ;  /* 0x000000080d00780c */ /* 0x040fe40003f66070 */
[----:B------:R-:W-:-:S02]  /*1d050*/  ISETP.GE.U32.AND P2, PT, R13, 0x4, PT ;  /* 0x000000040d00780c */ /* 0x000fc40003f46070 */
[C---:B------:R-:W-:Y:S02]  /*1d060*/  ISETP.GE.U32.AND P1, PT, R13.reuse, 0x2, PT ;  /* 0x000000020d00780c */ /* 0x040fe40003f26070 */
[----:B------:R-:W-:Y:S02]  /*1d070*/  ISETP.NE.AND P5, PT, R13, RZ, PT ;  /* 0x000000ff0d00720c */ /* 0x000fe40003fa5270 */
[----:B------:R-:W-:Y:S01]  /*1d080*/  MOV R12, RZ ;  /* 0x000000ff000c7202 */ /* 0x000fe20000000f00 */
[----:B--2---:R-:W-:Y:S01]  /*1d090*/  IMAD R0, R8, R7, RZ ;  /* 0x0000000708007224 */ /* 0x004fe200078e02ff */
[----:B------:R-:W-:Y:S07]  /*1d0a0*/  BRA.DIV ~URZ, `(.L_x_1438) ;  /* 0x000036527f007947 */ /* 0x000fee000b800000 */
[----:B------:R1:W2:Y:S02]  /*1d0b0*/  SHFL.UP PT, R4, R0, 0x1, RZ ;  /* 0x0420000000047989 */ /* 0x0002a400000e00ff */
.L_x_1500:
        /* <DEDUP_REMOVED lines=16> */
.L_x_1501:
[----:B--2---:R-:W-:Y:S01]  /*1d1c0*/  IMAD R0, R0, c[0x0][0x538], RZ ;  /* 0x00014e0000007a24 */ /* 0x004fe200078e02ff */
[----:B------:R-:W-:Y:S04]  /*1d1d0*/  BSSY B1, `(.L_x_1440) ;  /* 0x00000c5000017945 */ /* 0x000fe80003800000 */
[----:B------:R-:W-:-:S04]  /*1d1e0*/  IADD3 R6, R0, R6, RZ ;  /* 0x0000000600067210 */ /* 0x000fc80007ffe0ff */
[----:B------:R-:W-:-:S13]  /*1d1f0*/  ISETP.GT.AND P0, PT, R6, R9, PT ;  /* 0x000000090600720c */ /* 0x000fda0003f04270 */
[----:B------:R-:W-:Y:S05]  /*1d200*/  @P0 BRA `(.L_x_1441) ;  /* 0x0000025000000947 */ /* 0x000fea0003800000 */
.L_x_1445:
        /* <DEDUP_REMOVED lines=17> */
.L_x_1502:
        /* <DEDUP_REMOVED lines=16> */
.L_x_1503:
[----:B--2---:R-:W-:-:S05]  /*1d420*/  IMAD R0, R0, c[0x0][0x538], RZ ;  /* 0x00014e0000007a24 */ /* 0x004fca00078e02ff */
[----:B------:R-:W-:-:S04]  /*1d430*/  IADD3 R6, R0, R6, RZ ;  /* 0x0000000600067210 */ /* 0x000fc80007ffe0ff */
[----:B------:R-:W-:-:S13]  /*1d440*/  ISETP.GT.AND P0, PT, R6, R9, PT ;  /* 0x000000090600720c */ /* 0x000fda0003f04270 */
[----:B-1-3--:R-:W-:Y:S05]  /*1d450*/  @!P0 BRA `(.L_x_1445) ;  /* 0xfffffdb000008947 */ /* 0x00afea000383ffff */
.L_x_1441:
[----:B------:R-:W-:-:S05]  /*1d460*/  IADD3 R11, -R0, R6, RZ ;  /* 0x00000006000b7210 */ /* 0x000fca0007ffe1ff */
[----:B------:R-:W-:-:S05]  /*1d470*/  IMAD R0, R4, c[0x0][0x538], R11 ;  /* 0x00014e0004007a24 */ /* 0x000fca00078e020b */
[----:B------:R-:W-:Y:S01]  /*1d480*/  ISETP.GT.AND P0, PT, R0, R9, PT ;  /* 0x000000090000720c */ /* 0x000fe20003f04270 */
[----:B------:R-:W-:-:S12]  /*1d490*/  BRA.DIV ~URZ, `(.L_x_1446) ;  /* 0x000036327f007947 */ /* 0x000fd8000b800000 */
[----:B------:R-:W-:-:S04]  /*1d4a0*/  VOTE.ANY R10, PT, !P0 ;  /* 0x00000000000a7806 */ /* 0x000fc800040e0100 */
.L_x_1504:
[----:B------:R-:W2:Y:S02]  /*1d4b0*/  POPC R6, R10 ;  /* 0x0000000a00067309 */ /* 0x000ea40000000000 */
[----:B--2---:R-:W-:Y:S01]  /*1d4c0*/  IADD3 R247, R6, R247, RZ ;  /* 0x000000f706f77210 */ /* 0x004fe20007ffe0ff */
[----:B------:R-:W-:Y:S05]  /*1d4d0*/  BRA.DIV ~URZ, `(.L_x_1447) ;  /* 0x000036427f007947 */ /* 0x000fea000b800000 */
[----:B------:R2:W4:Y:S04]  /*1d4e0*/  SHFL.IDX PT, R7, R7, R6, 0x1f ;  /* 0x00001f0607077589 */ /* 0x00052800000e0000 */
[----:B------:R2:W1:Y:S02]  /*1d4f0*/  SHFL.IDX PT, R5, R8, R6, 0x1f ;  /* 0x00001f0608057589 */ /* 0x00046400000e0000 */
.L_x_1505:
[----:B------:R-:W-:Y:S01]  /*1d500*/  ISETP.NE.AND P0, PT, R10, RZ, PT ;  /* 0x000000ff0a00720c */ /* 0x000fe20003f05270 */
[----:B------:R-:W-:-:S12]  /*1d510*/  BSSY B0, `(.L_x_1448) ;  /* 0x0000005000007945 */ /* 0x000fd80003800000 */
[----:B------:R-:W-:Y:S05]  /*1d520*/  @!P0 BRA `(.L_x_1449) ;  /* 0x0000003000008947 */ /* 0x000fea0003800000 */
[----:B--2---:R-:W-:Y:S01]  /*1d530*/  IADD3 R6, R6, -0x1, RZ ;  /* 0xffffffff06067810 */ /* 0x004fe20007ffe0ff */
[----:B------:R-:W-:Y:S05]  /*1d540*/  BRA.DIV ~URZ, `(.L_x_1450) ;  /* 0x000036a27f007947 */ /* 0x000fea000b800000 */
[----:B------:R2:W3:Y:S02]  /*1d550*/  SHFL.IDX PT, R12, R4, R6, 0x1f ;  /* 0x00001f06040c7589 */ /* 0x0004e400000e0000 */
.L_x_1449:
[----:B------:R-:W-:Y:S05]  /*1d560*/  BSYNC B0 ;  /* 0x0000000000007941 */ /* 0x000fea0003800000 */
.L_x_1448:
        /* <DEDUP_REMOVED lines=67> */
.L_x_1452:
        /* <DEDUP_REMOVED lines=64> */
.L_x_1453:
[----:B------:R-:W-:Y:S05]  /*1dda0*/  BSYNC B0 ;  /* 0x0000000000007941 */ /* 0x000fea0003800000 */
.L_x_1451:
[----:B------:R-:W-:-:S04]  /*1ddb0*/  LOP3.LUT R2, RZ, R2, RZ, 0x33, !PT ;  /* 0x00000002ff027212 */ /* 0x000fc800078e33ff */
[----:B------:R-:W-:Y:S01]  /*1ddc0*/  IADD3 R245, R2, R7, RZ ;  /* 0x0000000702f57210 */ /* 0x000fe20007ffe0ff */
[----:B------:R-:W-:Y:S05]  /*1ddd0*/  BRA `(.L_x_1454) ;  /* 0x0000004000007947 */ /* 0x000fea0003800000 */
.L_x_1442:
[----:B------:R-:W-:Y:S01]  /*1dde0*/  IMAD.MOV.U32 R244, RZ, RZ, R9 ;  /* 0x000000fffff47224 */ /* 0x000fe200078e0009 */
[----:B------:R-:W-:Y:S01]  /*1ddf0*/  MOV R246, RZ ;  /* 0x000000ff00f67202 */ /* 0x000fe20000000f00 */
[----:B------:R-:W-:Y:S01]  /*1de00*/  IMAD.MOV.U32 R245, RZ, RZ, RZ ;  /* 0x000000fffff57224 */ /* 0x000fe200078e00ff */
[----:B------:R-:W-:Y:S02]  /*1de10*/  MOV R247, c[0x0][0x53c] ;  /* 0x00014f0000f77a02 */ /* 0x000fe40000000f00 */
.L_x_1454:
[----:B------:R-:W-:Y:S05]  /*1de20*/  BSYNC B1 ;  /* 0x0000000000017941 */ /* 0x000fea0003800000 */
.L_x_1440:
[----:B------:R-:W-:Y:S01]  /*1de30*/  WARPSYNC 0xffffffff ;  /* 0xffffffff00007948 */ /* 0x000fe20003800000 */
[----:B------:R-:W-:Y:S01]  /*1de40*/  BAR.SYNC.DEFER_BLOCKING 0x4, 0x100 ;  /* 0x0104000000007b1d */ /* 0x000fe20000010000 */
[----:B------:R-:W-:-:S13]  /*1de50*/  ISETP.NE.AND P0, PT, R13, RZ, PT ;  /* 0x000000ff0d00720c */ /* 0x000fda0003f05270 */
[----:B------:R2:W-:Y:S04]  /*1de60*/  @!P0 STS.128 [0x18100], R244 ;  /* 0x018100f4ff008388 */ /* 0x0005e80000000c00 */
[----:B------:R-:W-:Y:S06]  /*1de70*/  BAR.ARV 0x5, 0x100 ;  /* 0x0144000000007b1d */ /* 0x000fec0000002000 */
.L_x_1435:
[----:B-1----:R-:W-:-:S13]  /*1de80*/  ISETP.GE.AND P0, PT, R247, c[0x0][0x53c], PT ;  /* 0x00014f00f7007a0c */ /* 0x002fda0003f06270 */
[----:B--234-:R-:W-:Y:S01]  /*1de90*/  @P0 CALL.REL.NOINC `(.L_x_1455) ;  /* 0x0000001000000944 */ /* 0x01cfe20003c00000 */
[----:B------:R-:W-:Y:S05]  /*1dea0*/  BRA `(.L_x_1456) ;  /* 0xfffe420000007947 */ /* 0x000fea000383ffff */
.L_x_1455:
[----:B------:R-:W-:Y:S05]  /*1deb0*/  EXIT ;  /* 0x000000000000794d */ /* 0x000fea0003800000 */
.L_x_1266:
[----:B------:R-:W-:Y:S01]  /*1dec0*/  IMAD.MOV.U32 R0, RZ, RZ, R5 ;  /* 0x000000ffff007224 */ /* 0x000fe200078e0005 */
[----:B------:R-:W-:Y:S02]  /*1ded0*/  MOV R3, 0x1 ;  /* 0x0000000100037802 */ /* 0x000fe40000000f00 */
[----:B------:R-:W-:Y:S02]  /*1dee0*/  MOV R2, 0x1df00 ;  /* 0x0001df0000027802 */ /* 0x000fe40000000f00 */
[----:B--2---:R-:W-:Y:S05]  /*1def0*/  CALL.REL.NOINC `($__internal_24_$__cuda_sm70_shflsync_up_p) ;  /* 0x00002e1000007944 */ /* 0x004fea0003c00000 */
[----:B------:R-:W-:Y:S01]  /*1df00*/  MOV R0, R4 ;  /* 0x0000000400007202 */ /* 0x000fe20000000f00 */
[----:B------:R-:W-:Y:S05]  /*1df10*/  BRA `(.L_x_1457) ;  /* 0xfffe252000007947 */ /* 0x000fea000383ffff */
.L_x_1267:
[----:B------:R-:W-:Y:S01]  /*1df20*/  IMAD.MOV.U32 R0, RZ, RZ, R5 ;  /* 0x000000ffff007224 */ /* 0x000fe200078e0005 */
[----:B------:R-:W-:Y:S02]  /*1df30*/  MOV R3, 0x2 ;  /* 0x0000000200037802 */ /* 0x000fe40000000f00 */
[----:B------:R-:W-:Y:S02]  /*1df40*/  MOV R2, 0x1df60 ;  /* 0x0001df6000027802 */ /* 0x000fe40000000f00 */
[----:B--2---:R-:W-:Y:S05]  /*1df50*/  CALL.REL.NOINC `($__internal_24_$__cuda_sm70_shflsync_up_p) ;  /* 0x00002db000007944 */ /* 0x004fea0003c00000 */
[----:B------:R-:W-:Y:S01]  /*1df60*/  SEL R4, R4, RZ, P4 ;  /* 0x000000ff04047207 */ /* 0x000fe20002000000 */
[----:B------:R-:W-:Y:S01]  /*1df70*/  IMAD.MOV.U32 R3, RZ, RZ, 0x4 ;  /* 0x00000004ff037424 */ /* 0x000fe200078e00ff */
[----:B------:R-:W-:-:S03]  /*1df80*/  MOV R2, 0x1dfb0 ;  /* 0x0001dfb000027802 */ /* 0x000fc60000000f00 */
[----:B------:R-:W-:Y:S02]  /*1df90*/  IMAD.IADD R0, R5, 0x1, R4 ;  /* 0x0000000105007824 */ /* 0x000fe400078e0204 */
[----:B------:R-:W-:Y:S05]  /*1dfa0*/  CALL.REL.NOINC `($__internal_24_$__cuda_sm70_shflsync_up_p) ;  /* 0x00002d6000007944 */ /* 0x000fea0003c00000 */
        /* <DEDUP_REMOVED lines=10> */
[----:B------:R-:W-:Y:S02]  /*1e050*/  SEL R4, R4, RZ, P1 ;  /* 0x000000ff04047207 */ /* 0x000fe40000800000 */
[----:B------:R-:W-:Y:S02]  /*1e060*/  MOV R3, 0x1f ;  /* 0x0000001f00037802 */ /* 0x000fe40000000f00 */
[----:B------:R-:W-:Y:S01]  /*1e070*/  MOV R2, 0x1e0c0 ;  /* 0x0001e0c000027802 */ /* 0x000fe20000000f00 */
[----:B------:R-:W-:Y:S02]  /*1e080*/  IMAD.IADD R4, R0, 0x1, R4 ;  /* 0x0000000100047824 */ /* 0x000fe400078e0204 */
[----:B------:R-:W-:Y:S02]  /*1e090*/  IMAD.MOV.U32 R0, RZ, RZ, 0x1f ;  /* 0x0000001fff007424 */ /* 0x000fe400078e00ff */
[----:B------:R-:W-:Y:S02]  /*1e0a0*/  IMAD.MOV.U32 R29, RZ, RZ, R4 ;  /* 0x000000ffff1d7224 */ /* 0x000fe400078e0004 */
[----:B------:R-:W-:Y:S05]  /*1e0b0*/  CALL.REL.NOINC `($__internal_23_$__cuda_sm70_shflsync_idx_p) ;  /* 0x00002c0000007944 */ /* 0x000fea0003c00000 */
[----:B------:R-:W-:Y:S05]  /*1e0c0*/  BRA `(.L_x_1458) ;  /* 0xfffe247000007947 */ /* 0x000fea000383ffff */
.L_x_1269:
[----:B------:R-:W-:Y:S02]  /*1e0d0*/  SEL R0, RZ, 0x1, P0 ;  /* 0x00000001ff007807 */ /* 0x000fe40000000000 */
[----:B------:R-:W-:-:S02]  /*1e0e0*/  MOV R2, 0x1e100 ;  /* 0x0001e10000027802 */ /* 0x000fc40000000f00 */
[----:B--2---:R-:W-:Y:S05]  /*1e0f0*/  CALL.REL.NOINC `($__internal_25_$__cuda_sm70_votesync_ballot) ;  /* 0x00002c7000007944 */ /* 0x004fea0003c00000 */
[----:B------:R-:W-:Y:S01]  /*1e100*/  MOV R10, R0 ;  /* 0x00000000000a7202 */ /* 0x000fe20000000f00 */
[----:B------:R-:W-:Y:S05]  /*1e110*/  BRA `(.L_x_1459) ;  /* 0xfffe24b000007947 */ /* 0x000fea000383ffff */
.L_x_1270:
[----:B------:R-:W-:Y:S01]  /*1e120*/  IMAD.MOV.U32 R29, RZ, RZ, R9 ;  /* 0x000000ffff1d7224 */ /* 0x000fe200078e0009 */
[----:B------:R-:W-:Y:S01]  /*1e130*/  MOV R0, R5 ;  /* 0x0000000500007202 */ /* 0x000fe20000000f00 */
[----:B------:R-:W-:Y:S01]  /*1e140*/  IMAD.MOV.U32 R3, RZ, RZ, 0x1f ;  /* 0x0000001fff037424 */ /* 0x000fe200078e00ff */
[----:B------:R-:W-:-:S02]  /*1e150*/  MOV R2, 0x1e170 ;  /* 0x0001e17000027802 */ /* 0x000fc40000000f00 */
[----:B------:R-:W-:Y:S05]  /*1e160*/  CALL.REL.NOINC `($__internal_23_$__cuda_sm70_shflsync_idx_p) ;  /* 0x00002b5000007944 */ /* 0x000fea0003c00000 */
[----:B------:R-:W-:Y:S01]  /*1e170*/  IMAD.MOV.U32 R12, RZ, RZ, R0 ;  /* 0x000000ffff0c7224 */ /* 0x000fe200078e0000 */
[----:B------:R-:W-:Y:S01]  /*1e180*/  MOV R29, R8 ;  /* 0x00000008001d7202 */ /* 0x000fe20000000f00 */
[----:B------:R-:W-:Y:S01]  /*1e190*/  IMAD.MOV.U32 R6, RZ, RZ, RZ ;  /* 0x000000ffff067224 */ /* 0x000fe200078e00ff */
[----:B------:R-:W-:Y:S01]  /*1e1a0*/  MOV R0, R5 ;  /* 0x0000000500007202 */ /* 0x000fe20000000f00 */
[----:B------:R-:W-:Y:S01]  /*1e1b0*/  IMAD.MOV.U32 R3, RZ, RZ, 0x1f ;  /* 0x0000001fff037424 */ /* 0x000fe200078e00ff */
[----:B------:R-:W-:-:S02]  /*1e1c0*/  MOV R2, 0x1e1e0 ;  /* 0x0001e1e000027802 */ /* 0x000fc40000000f00 */
[----:B------:R-:W-:Y:S05]  /*1e1d0*/  CALL.REL.NOINC `($__internal_23_$__cuda_sm70_shflsync_idx_p) ;  /* 0x00002ae000007944 */ /* 0x000fea0003c00000 */
[----:B------:R-:W-:Y:S01]  /*1e1e0*/  MOV R9, R0 ;  /* 0x0000000000097202 */ /* 0x000fe20000000f00 */
[----:B------:R-:W-:Y:S05]  /*1e1f0*/  BRA `(.L_x_1460) ;  /* 0xfffe243000007947 */ /* 0x000fea000383ffff */
.L_x_1273:
[----:B------:R-:W-:Y:S01]  /*1e200*/  IMAD.MOV.U32 R29, RZ, RZ, R4 ;  /* 0x000000ffff1d7224 */ /* 0x000fe200078e0004 */
[----:B------:R-:W-:-:S02]  /*1e210*/  MOV R3, 0x1f ;  /* 0x0000001f00037802 */ /* 0x000fc40000000f00 */
[----:B------:R-:W-:Y:S02]  /*1e220*/  MOV R2, 0x1e240 ;  /* 0x0001e24000027802 */ /* 0x000fe40000000f00 */
[----:B-123--:R-:W-:Y:S05]  /*1e230*/  CALL.REL.NOINC `($__internal_23_$__cuda_sm70_shflsync_idx_p) ;  /* 0x00002a8000007944 */ /* 0x00efea0003c00000 */
[----:B------:R-:W-:Y:S01]  /*1e240*/  MOV R6, R0 ;  /* 0x0000000000067202 */ /* 0x000fe20000000f00 */
[----:B------:R-:W-:Y:S05]  /*1e250*/  BRA `(.L_x_1272) ;  /* 0xfffe243000007947 */ /* 0x000fea000383ffff */
.L_x_1312:
[----:B------:R-:W-:Y:S01]  /*1e260*/  IMAD.MOV.U32 R29, RZ, RZ, R5 ;  /* 0x000000ffff1d7224 */ /* 0x000fe200078e0005 */
[----:B------:R-:W-:Y:S01]  /*1e270*/  MOV R0, RZ ;  /* 0x000000ff00007202 */ /* 0x000fe20000000f00 */
[----:B------:R-:W-:Y:S01]  /*1e280*/  IMAD.MOV.U32 R3, RZ, RZ, 0x181f ;  /* 0x0000181fff037424 */ /* 0x000fe200078e00ff */
[----:B------:R-:W-:Y:S02]  /*1e290*/  MOV R2, 0x1e2b0 ;  /* 0x0001e2b000027802 */ /* 0x000fe40000000f00 */
[----:B-----5:R-:W-:Y:S05]  /*1e2a0*/  CALL.REL.NOINC `($__internal_23_$__cuda_sm70_shflsync_idx_p) ;  /* 0x00002a1000007944 */ /* 0x020fea0003c00000 */
[----:B------:R-:W-:Y:S01]  /*1e2b0*/  MOV R6, R0 ;  /* 0x0000000000067202 */ /* 0x000fe20000000f00 */
[----:B------:R-:W-:Y:S05]  /*1e2c0*/  BRA `(.L_x_1461) ;  /* 0xfffea11000007947 */ /* 0x000fea000383ffff */
.L_x_1313:
[----:B------:R-:W-:Y:S01]  /*1e2d0*/  IMAD.MOV.U32 R29, RZ, RZ, R7 ;  /* 0x000000ffff1d7224 */ /* 0x000fe200078e0007 */
[----:B------:R-:W-:Y:S01]  /*1e2e0*/  MOV R0, RZ ;  /* 0x000000ff00007202 */ /* 0x000fe20000000f00 */
[----:B------:R-:W-:Y:S01]  /*1e2f0*/  IMAD.MOV.U32 R3, RZ, RZ, 0x181f ;  /* 0x0000181fff037424 */ /* 0x000fe200078e00ff */
[----:B------:R-:W-:Y:S02]  /*1e300*/  MOV R2, 0x1e320 ;  /* 0x0001e32000027802 */ /* 0x000fe40000000f00 */
[----:B-12--5:R-:W-:Y:S05]  /*1e310*/  CALL.REL.NOINC `($__internal_23_$__cuda_sm70_shflsync_idx_p) ;  /* 0x000029a000007944 */ /* 0x026fea0003c00000 */
[----:B------:R-:W-:Y:S05]  /*1e320*/  BRA `(.L_x_1462) ;  /* 0xfffea0d000007947 */ /* 0x000fea000383ffff */
.L_x_1316:
[----:B------:R-:W-:Y:S01]  /*1e330*/  IMAD.MOV.U32 R29, RZ, RZ, R5 ;  /* 0x000000ffff1d7224 */ /* 0x000fe200078e0005 */
[----:B----4-:R-:W-:Y:S01]  /*1e340*/  MOV R0, 0x1 ;  /* 0x0000000100007802 */ /* 0x010fe20000000f00 */
[----:B--2---:R-:W-:Y:S01]  /*1e350*/  IMAD.MOV.U32 R3, RZ, RZ, 0x181f ;  /* 0x0000181fff037424 */ /* 0x004fe200078e00ff */
[----:B------:R-:W-:-:S02]  /*1e360*/  MOV R2, 0x1e380 ;  /* 0x0001e38000027802 */ /* 0x000fc40000000f00 */
[----:B-1-3-5:R-:W-:Y:S05]  /*1e370*/  CALL.REL.NOINC `($__internal_23_$__cuda_sm70_shflsync_idx_p) ;  /* 0x0000294000007944 */ /* 0x02afea0003c00000 */
[----:B------:R-:W-:Y:S01]  /*1e380*/  IMAD.MOV.U32 R6, RZ, RZ, R0 ;  /* 0x000000ffff067224 */ /* 0x000fe200078e0000 */
[----:B------:R-:W-:Y:S01]  /*1e390*/  MOV R0, 0x1 ;  /* 0x0000000100007802 */ /* 0x000fe20000000f00 */
[----:B------:R-:W-:Y:S01]  /*1e3a0*/  IMAD.MOV.U32 R29, RZ, RZ, R7 ;  /* 0x000000ffff1d7224 */ /* 0x000fe200078e0007 */
[----:B------:R-:W-:-:S02]  /*1e3b0*/  MOV R3, 0x181f ;  /* 0x0000181f00037802 */ /* 0x000fc40000000f00 */
[----:B------:R-:W-:Y:S02]  /*1e3c0*/  MOV R2, 0x1e3e0 ;  /* 0x0001e3e000027802 */ /* 0x000fe40000000f00 */
[----:B------:R-:W-:Y:S05]  /*1e3d0*/  CALL.REL.NOINC `($__internal_23_$__cuda_sm70_shflsync_idx_p) ;  /* 0x000028e000007944 */ /* 0x000fea0003c00000 */
[----:B------:R-:W-:Y:S05]  /*1e3e0*/  BRA `(.L_x_1463) ;  /* 0xfffea15000007947 */ /* 0x000fea000383ffff */
.L_x_1319:
[----:B------:R-:W-:Y:S01]  /*1e3f0*/  IMAD.MOV.U32 R29, RZ, RZ, R5 ;  /* 0x000000ffff1d7224 */ /* 0x000fe200078e0005 */
[----:B----4-:R-:W-:Y:S01]  /*1e400*/  MOV R0, 0x2 ;  /* 0x0000000200007802 */ /* 0x010fe20000000f00 */
[----:B-1----:R-:W-:Y:S01]  /*1e410*/  IMAD.MOV.U32 R3, RZ, RZ, 0x181f ;  /* 0x0000181fff037424 */ /* 0x002fe200078e00ff */
[----:B------:R-:W-:Y:S02]  /*1e420*/  MOV R2, 0x1e440 ;  /* 0x0001e44000027802 */ /* 0x000fe40000000f00 */
[----:B--23-5:R-:W-:Y:S05]  /*1e430*/  CALL.REL.NOINC `($__internal_23_$__cuda_sm70_shflsync_idx_p) ;  /* 0x0000288000007944 */ /* 0x02cfea0003c00000 */
[----:B------:R-:W-:Y:S01]  /*1e440*/  MOV R6, R0 ;  /* 0x0000000000067202 */ /* 0x000fe20000000f00 */
[----:B------:R-:W-:Y:S05]  /*1e450*/  BRA `(.L_x_1464) ;  /* 0xfffea21000007947 */ /* 0x000fea000383ffff */
.L_x_1320:
[----:B------:R-:W-:Y:S01]  /*1e460*/  IMAD.MOV.U32 R29, RZ, RZ, R7 ;  /* 0x000000ffff1d7224 */ /* 0x000fe200078e0007 */
[----:B----4-:R-:W-:Y:S01]  /*1e470*/  MOV R0, 0x2 ;  /* 0x0000000200007802 */ /* 0x010fe20000000f00 */
[----:B------:R-:W-:Y:S01]  /*1e480*/  IMAD.MOV.U32 R3, RZ, RZ, 0x181f ;  /* 0x0000181fff037424 */ /* 0x000fe200078e00ff */
[----:B------:R-:W-:Y:S02]  /*1e490*/  MOV R2, 0x1e4b0 ;  /* 0x0001e4b000027802 */ /* 0x000fe40000000f00 */
[----:B-123-5:R-:W-:Y:S05]  /*1e4a0*/  CALL.REL.NOINC `($__internal_23_$__cuda_sm70_shflsync_idx_p) ;  /* 0x0000281000007944 */ /* 0x02efea0003c00000 */
[----:B------:R-:W-:Y:S05]  /*1e4b0*/  BRA `(.L_x_1465) ;  /* 0xfffea1d000007947 */ /* 0x000fea000383ffff */
.L_x_1323:
[----:B------:R-:W-:Y:S01]  /*1e4c0*/  IMAD.MOV.U32 R29, RZ, RZ, R5 ;  /* 0x000000ffff1d7224 */ /* 0x000fe200078e0005 */
[----:B-1----:R-:W-:Y:S01]  /*1e4d0*/  MOV R0, 0x3 ;  /* 0x0000000300007802 */ /* 0x002fe20000000f00 */
[----:B------:R-:W-:Y:S01]  /*1e4e0*/  IMAD.MOV.U32 R3, RZ, RZ, 0x181f ;  /* 0x0000181fff037424 */ /* 0x000fe200078e00ff */
[----:B------:R-:W-:-:S02]  /*1e4f0*/  MOV R2, 0x1e510 ;  /* 0x0001e51000027802 */ /* 0x000fc40000000f00 */
[----:B--2345:R-:W-:Y:S05]  /*1e500*/  CALL.REL.NOINC `($__internal_23_$__cuda_sm70_shflsync_idx_p) ;  /* 0x000027b000007944 */ /* 0x03cfea0003c00000 */
[----:B------:R-:W-:Y:S01]  /*1e510*/  IMAD.MOV.U32 R5, RZ, RZ, R0 ;  /* 0x000000ffff057224 */ /* 0x000fe200078e0000 */
[----:B------:R-:W-:Y:S01]  /*1e520*/  MOV R0, 0x3 ;  /* 0x0000000300007802 */ /* 0x000fe20000000f00 */
[----:B------:R-:W-:Y:S01]  /*1e530*/  IMAD.MOV.U32 R29, RZ, RZ, R7 ;  /* 0x000000ffff1d7224 */ /* 0x000fe200078e0007 */
[----:B------:R-:W-:-:S02]  /*1e540*/  MOV R3, 0x181f ;  /* 0x0000181f00037802 */ /* 0x000fc40000000f00 */
[----:B------:R-:W-:Y:S02]  /*1e550*/  MOV R2, 0x1e570 ;  /* 0x0001e57000027802 */ /* 0x000fe40000000f00 */
[----:B------:R-:W-:Y:S05]  /*1e560*/  CALL.REL.NOINC `($__internal_23_$__cuda_sm70_shflsync_idx_p) ;  /* 0x0000275000007944 */ /* 0x000fea0003c00000 */
[----:B------:R-:W-:Y:S05]  /*1e570*/  BRA `(.L_x_1466) ;  /* 0xfffea25000007947 */ /* 0x000fea000383ffff */
.L_x_1370:
[----:B------:R-:W-:Y:S01]  /*1e580*/  IMAD.MOV.U32 R29, RZ, RZ, R5 ;  /* 0x000000ffff1d7224 */ /* 0x000fe200078e0005 */
[----:B------:R-:W-:Y:S01]  /*1e590*/  MOV R0, RZ ;  /* 0x000000ff00007202 */ /* 0x000fe20000000f00 */
[----:B------:R-:W-:Y:S01]  /*1e5a0*/  IMAD.MOV.U32 R3, RZ, RZ, 0x181f ;  /* 0x0000181fff037424 */ /* 0x000fe200078e00ff */
[----:B------:R-:W-:Y:S02]  /*1e5b0*/  MOV R2, 0x1e5d0 ;  /* 0x0001e5d000027802 */ /* 0x000fe40000000f00 */
[----:B------:R-:W-:Y:S05]  /*1e5c0*/  CALL.REL.NOINC `($__internal_23_$__cuda_sm70_shflsync_idx_p) ;  /* 0x000026f000007944 */ /* 0x000fea0003c00000 */
[----:B------:R-:W-:Y:S01]  /*1e5d0*/  MOV R4, R0 ;  /* 0x0000000000047202 */ /* 0x000fe20000000f00 */
[----:B------:R-:W-:Y:S05]  /*1e5e0*/  BRA `(.L_x_1467) ;  /* 0xffff23c000007947 */ /* 0x000fea000383ffff */
.L_x_1371:
[----:B------:R-:W-:Y:S01]  /*1e5f0*/  IMAD.MOV.U32 R29, RZ, RZ, R12 ;  /* 0x000000ffff1d7224 */ /* 0x000fe200078e000c */
[----:B------:R-:W-:Y:S01]  /*1e600*/  MOV R0, RZ ;  /* 0x000000ff00007202 */ /* 0x000fe20000000f00 */
[----:B------:R-:W-:Y:S01]  /*1e610*/  IMAD.MOV.U32 R3, RZ, RZ, 0x181f ;  /* 0x0000181fff037424 */ /* 0x000fe200078e00ff */
[----:B------:R-:W-:Y:S02]  /*1e620*/  MOV R2, 0x1e640 ;  /* 0x0001e64000027802 */ /* 0x000fe40000000f00 */
[----:B-12---:R-:W-:Y:S05]  /*1e630*/  CALL.REL.NOINC `($__internal_23_$__cuda_sm70_shflsync_idx_p) ;  /* 0x0000268000007944 */ /* 0x006fea0003c00000 */
[----:B------:R-:W-:Y:S01]  /*1e640*/  ISETP.GE.AND P2, PT, R202, c[0x0][0x1d4], PT ;  /* 0x00007500ca007a0c */ /* 0x000fe20003f46270 */
[----:B------:R-:W-:Y:S01]  /*1e650*/  IMAD.MOV.U32 R29, RZ, RZ, R5 ;  /* 0x000000ffff1d7224 */ /* 0x000fe200078e0005 */
[----:B------:R-:W-:Y:S02]  /*1e660*/  IADD3 R2, P0, R0, R84, RZ ;  /* 0x0000005400027210 */ /* 0x000fe40007f1e0ff */
[----:B------:R-:W-:-:S02]  /*1e670*/  ISETP.GE.AND P1, PT, R205, c[0x0][0x1d4], PT ;  /* 0x00007500cd007a0c */ /* 0x000fc40003f26270 */
[----:B------:R-:W-:Y:S01]  /*1e680*/  SEL R11, RZ, 0x10, P2 ;  /* 0x00000010ff0b7807 */ /* 0x000fe20001000000 */
[----:B------:R-:W-:Y:S01]  /*1e690*/  IMAD.X R3, R4, 0x1, R87, P0 ;  /* 0x0000000104037824 */ /* 0x000fe200000e0657 */
[----:B------:R-:W-:-:S05]  /*1e6a0*/  SEL R10, RZ, 0x10, P1 ;  /* 0x00000010ff0a7807 */ /* 0x000fca0000800000 */
[----:B------:R-:W-:Y:S01]  /*1e6b0*/  @!PT LDS RZ, [RZ] ;  /* 0x00000000fffff984 */ /* 0x000fe20000000800 */
[----:B------:R-:W-:Y:S01]  /*1e6c0*/  @!PT LDS RZ, [RZ] ;  /* 0x00000000fffff984 */ /* 0x000fe20000000800 */
[----:B------:R-:W-:Y:S01]  /*1e6d0*/  @!PT LDS RZ, [RZ] ;  /* 0x00000000fffff984 */ /* 0x000fe20000000800 */
[----:B------:R1:W-:Y:S02]  /*1e6e0*/  LDGSTS.E.BYPASS.LTC128B.128 [R193+0x6100], [R2.64], !P2 ;  /* 0x0610000002c17fae */ /* 0x0003e4000d101d48 */
[----:B-1----:R-:W-:-:S05]  /*1e6f0*/  IADD3 R2, P0, R0, R85, RZ ;  /* 0x0000005500027210 */ /* 0x002fca0007f1e0ff */
[----:B------:R-:W-:Y:S01]  /*1e700*/  IMAD.X R3, R4, 0x1, R88, P0 ;  /* 0x0000000104037824 */ /* 0x000fe200000e0658 */
[----:B------:R-:W-:-:S04]  /*1e710*/  ISETP.GE.AND P0, PT, R206, c[0x0][0x1d4], PT ;  /* 0x00007500ce007a0c */ /* 0x000fc80003f06270 */
[----:B------:R1:W-:Y:S01]  /*1e720*/  LDGSTS.E.BYPASS.LTC128B.128 [R193+0x8100], [R2.64], !P1 ;  /* 0x0810000002c17fae */ /* 0x0003e2000c901d48 */
[----:B------:R-:W-:Y:S02]  /*1e730*/  SEL R5, RZ, 0x10, P0 ;  /* 0x00000010ff057807 */ /* 0x000fe40000000000 */
[----:B-1----:R-:W-:Y:S01]  /*1e740*/  IADD3 R2, P3, R0, R86, RZ ;  /* 0x0000005600027210 */ /* 0x002fe20007f7e0ff */
[----:B------:R-:W-:-:S04]  /*1e750*/  IMAD.MOV.U32 R0, RZ, RZ, 0x1 ;  /* 0x00000001ff007424 */ /* 0x000fc800078e00ff */
[----:B------:R-:W-:-:S05]  /*1e760*/  IMAD.X R3, R4, 0x1, R89, P3 ;  /* 0x0000000104037824 */ /* 0x000fca00018e0659 */
[----:B------:R1:W-:Y:S02]  /*1e770*/  LDGSTS.E.BYPASS.LTC128B.128 [R193+0xa100], [R2.64], !P0 ;  /* 0x0a10000002c17fae */ /* 0x0003e4000c101d48 */
[----:B-1----:R-:W-:Y:S01]  /*1e780*/  IMAD.MOV.U32 R3, RZ, RZ, 0x181f ;  /* 0x0000181fff037424 */ /* 0x002fe200078e00ff */
[----:B------:R-:W-:Y:S02]  /*1e790*/  MOV R2, 0x1e7b0 ;  /* 0x0001e7b000027802 */ /* 0x000fe40000000f00 */
[----:B------:R-:W-:Y:S05]  /*1e7a0*/  CALL.REL.NOINC `($__internal_23_$__cuda_sm70_shflsync_idx_p) ;  /* 0x0000251000007944 */ /* 0x000fea0003c00000 */
[----:B------:R-:W-:Y:S01]  /*1e7b0*/  IMAD.MOV.U32 R4, RZ, RZ, R0 ;  /* 0x000000ffff047224 */ /* 0x000fe200078e0000 */
[----:B------:R-:W-:Y:S01]  /*1e7c0*/  MOV R0, 0x1 ;  /* 0x0000000100007802 */ /* 0x000fe20000000f00 */
[----:B------:R-:W-:Y:S01]  /*1e7d0*/  IMAD.MOV.U32 R29, RZ, RZ, R12 ;  /* 0x000000ffff1d7224 */ /* 0x000fe200078e000c */
[----:B------:R-:W-:Y:S02]  /*1e7e0*/  MOV R3, 0x181f ;  /* 0x0000181f00037802 */ /* 0x000fe40000000f00 */
[----:B------:R-:W-:Y:S02]  /*1e7f0*/  MOV R2, 0x1e810 ;  /* 0x0001e81000027802 */ /* 0x000fe40000000f00 */
[----:B------:R-:W-:Y:S05]  /*1e800*/  CALL.REL.NOINC `($__internal_23_$__cuda_sm70_shflsync_idx_p) ;  /* 0x000024b000007944 */ /* 0x000fea0003c00000 */
[----:B------:R-:W-:Y:S05]  /*1e810*/  BRA `(.L_x_1468) ;  /* 0xffff22e000007947 */ /* 0x000fea000383ffff */
.L_x_1372:
[----:B------:R-:W-:Y:S01]  /*1e820*/  IMAD.MOV.U32 R29, RZ, RZ, R4 ;  /* 0x000000ffff1d7224 */ /* 0x000fe200078e0004 */
[----:B------:R-:W-:Y:S01]  /*1e830*/  MOV R0, RZ ;  /* 0x000000ff00007202 */ /* 0x000fe20000000f00 */
[----:B------:R-:W-:Y:S01]  /*1e840*/  IMAD.MOV.U32 R3, RZ, RZ, 0x1c1f ;  /* 0x00001c1fff037424 */ /* 0x000fe200078e00ff */
[----:B------:R-:W-:-:S02]  /*1e850*/  MOV R2, 0x1e870 ;  /* 0x0001e87000027802 */ /* 0x000fc40000000f00 */
[----:B------:R-:W-:Y:S05]  /*1e860*/  CALL.REL.NOINC `($__internal_23_$__cuda_sm70_shflsync_idx_p) ;  /* 0x0000245000007944 */ /* 0x000fea0003c00000 */
[----:B------:R-:W-:Y:S05]  /*1e870*/  BRA `(.L_x_1469) ;  /* 0xffff24c000007947 */ /* 0x000fea000383ffff */
.L_x_1373:
[----:B------:R-:W-:Y:S01]  /*1e880*/  IMAD.MOV.U32 R29, RZ, RZ, R4 ;  /* 0x000000ffff1d7224 */ /* 0x000fe200078e0004 */
[----:B------:R-:W-:Y:S01]  /*1e890*/  MOV R0, 0x1 ;  /* 0x0000000100007802 */ /* 0x000fe20000000f00 */
[----:B------:R-:W-:Y:S01]  /*1e8a0*/  IMAD.MOV.U32 R3, RZ, RZ, 0x1c1f ;  /* 0x00001c1fff037424 */ /* 0x000fe200078e00ff */
[----:B------:R-:W-:-:S02]  /*1e8b0*/  MOV R2, 0x1e8d0 ;  /* 0x0001e8d000027802 */ /* 0x000fc40000000f00 */
[----:B-1----:R-:W-:Y:S05]  /*1e8c0*/  CALL.REL.NOINC `($__internal_23_$__cuda_sm70_shflsync_idx_p) ;  /* 0x000023f000007944 */ /* 0x002fea0003c00000 */
[----:B------:R-:W-:Y:S01]  /*1e8d0*/  IMAD.IADD R0, R5, 0x1, R0 ;  /* 0x0000000105007824 */ /* 0x000fe200078e0200 */
[----:B------:R-:W-:-:S04]  /*1e8e0*/  FMNMX.FTZ R3, R8, R9, !PT ;  /* 0x0000000908037209 */ /* 0x000fc80007810000 */
[----:B------:R-:W-:Y:S02]  /*1e8f0*/  IMNMX R0, R6, R0, PT ;  /* 0x0000000006007217 */ /* 0x000fe40003800200 */
[----:B------:R-:W-:Y:S02]  /*1e900*/  FMNMX.FTZ R3, R10, R3, !PT ;  /* 0x000000030a037209 */ /* 0x000fe40007810000 */
[C---:B------:R-:W-:Y:S02]  /*1e910*/  ISETP.GT.AND P0, PT, R0.reuse, RZ, PT ;  /* 0x000000ff0000720c */ /* 0x040fe40003f04270 */
[----:B------:R-:W-:Y:S02]  /*1e920*/  ISETP.GT.AND P2, PT, R0, 0x1, PT ;  /* 0x000000010000780c */ /* 0x000fe40003f44270 */
[----:B------:R-:W-:Y:S02]  /*1e930*/  FSEL R6, R70, -INF , P0 ;  /* 0xff80000046067808 */ /* 0x000fe40000000000 */
        /* <DEDUP_REMOVED lines=24> */
[----:B------:R-:W-:-:S02]  /*1eac0*/  FMNMX.FTZ R0, R6, R7, !PT ;  /* 0x0000000706007209 */ /* 0x000fc40007810000 */
[----:B------:R-:W-:Y:S02]  /*1ead0*/  FMNMX.FTZ R3, R11, R3, !PT ;  /* 0x000000030b037209 */ /* 0x000fe40007810000 */
[----:B------:R-:W-:Y:S02]  /*1eae0*/  FMNMX.FTZ R0, R12, R0, !PT ;  /* 0x000000000c007209 */ /* 0x000fe40007810000 */
[----:B------:R-:W-:Y:S02]  /*1eaf0*/  FMNMX.FTZ R3, R14, R3, !PT ;  /* 0x000000030e037209 */ /* 0x000fe40007810000 */
[----:B------:R-:W-:Y:S02]  /*1eb00*/  FMNMX.FTZ R0, R13, R0, !PT ;  /* 0x000000000d007209 */ /* 0x000fe40007810000 */
[----:B------:R-:W-:Y:S02]  /*1eb10*/  FMNMX.FTZ R3, R15, R3, !PT ;  /* 0x000000030f037209 */ /* 0x000fe40007810000 */
        /* <DEDUP_REMOVED lines=9> */
[----:B------:R-:W-:Y:S02]  /*1ebb0*/  FSEL R72, R30, -INF , P4 ;  /* 0xff8000001e487808 */ /* 0x000fe40002000000 */
[----:B------:R-:W-:Y:S02]  /*1ebc0*/  FMNMX.FTZ R2, R74, R0, !PT ;  /* 0x000000004a027209 */ /* 0x000fe40007810000 */
[----:B------:R-:W-:Y:S02]  /*1ebd0*/  FMNMX.FTZ R0, R81, R3, !PT ;  /* 0x0000000351007209 */ /* 0x000fe40007810000 */
[----:B------:R-:W-:-:S02]  /*1ebe0*/  FMNMX.FTZ R2, R73, R2, !PT ;  /* 0x0000000249027209 */ /* 0x000fc40007810000 */
[----:B------:R-:W-:Y:S02]  /*1ebf0*/  FMNMX.FTZ R0, R80, R0, !PT ;  /* 0x0000000050007209 */ /* 0x000fe40007810000 */
[----:B------:R-:W-:Y:S02]  /*1ec00*/  FSEL R71, R26, -INF , P3 ;  /* 0xff8000001a477808 */ /* 0x000fe40001800000 */
[----:B------:R-:W-:Y:S02]  /*1ec10*/  FMNMX.FTZ R0, R79, R0, !PT ;  /* 0x000000004f007209 */ /* 0x000fe40007810000 */
[----:B------:R-:W-:Y:S02]  /*1ec20*/  FMNMX.FTZ R5, R72, R2, !PT ;  /* 0x0000000248057209 */ /* 0x000fe40007810000 */
[----:B------:R-:W-:Y:S02]  /*1ec30*/  FMNMX.FTZ R0, R78, R0, !PT ;  /* 0x000000004e007209 */ /* 0x000fe40007810000 */
[----:B------:R-:W-:-:S02]  /*1ec40*/  FSEL R70, R25, -INF , P2 ;  /* 0xff80000019467808 */ /* 0x000fc40001000000 */
[----:B------:R-:W-:Y:S02]  /*1ec50*/  FMNMX.FTZ R5, R71, R5, !PT ;  /* 0x0000000547057209 */ /* 0x000fe40007810000 */
[----:B------:R-:W-:Y:S02]  /*1ec60*/  FMNMX.FTZ R0, R77, R0, !PT ;  /* 0x000000004d007209 */ /* 0x000fe40007810000 */
[----:B------:R-:W-:Y:S02]  /*1ec70*/  FSEL R69, R23, -INF , P1 ;  /* 0xff80000017457808 */ /* 0x000fe40000800000 */
[----:B------:R-:W-:Y:S02]  /*1ec80*/  FMNMX.FTZ R5, R70, R5, !PT ;  /* 0x0000000546057209 */ /* 0x000fe40007810000 */
[----:B------:R-:W-:Y:S01]  /*1ec90*/  FMNMX.FTZ R100, R76, R0, !PT ;  /* 0x000000004c647209 */ /* 0x000fe20007810000 */
[----:B------:R-:W-:Y:S01]  /*1eca0*/  IMAD.MOV.U32 R0, RZ, RZ, 0x2 ;  /* 0x00000002ff007424 */ /* 0x000fe200078e00ff */
[----:B------:R-:W-:-:S02]  /*1ecb0*/  FSEL R68, R22, -INF , P0 ;  /* 0xff80000016447808 */ /* 0x000fc40000000000 */
[----:B------:R-:W-:Y:S01]  /*1ecc0*/  FMNMX.FTZ R5, R69, R5, !PT ;  /* 0x0000000545057209 */ /* 0x000fe20007810000 */
[----:B------:R-:W-:Y:S01]  /*1ecd0*/  IMAD.MOV.U32 R4, RZ, RZ, R100 ;  /* 0x000000ffff047224 */ /* 0x000fe200078e0064 */
[----:B------:R-:W-:Y:S02]  /*1ece0*/  MOV R2, 0x1ed10 ;  /* 0x0001ed1000027802 */ /* 0x000fe40000000f00 */
[----:B------:R-:W-:Y:S02]  /*1ecf0*/  FMNMX.FTZ R5, R68, R5, !PT ;  /* 0x0000000544057209 */ /* 0x000fe40007810000 */
[----:B------:R-:W-:Y:S05]  /*1ed00*/  CALL.REL.NOINC `($__internal_22_$__cuda_sm70_shflsync_bfly_p) ;  /* 0x00001f5000007944 */ /* 0x000fea0003c00000 */
[----:B------:R-:W-:Y:S01]  /*1ed10*/  FMNMX.FTZ R100, R100, R0, !PT ;  /* 0x0000000064647209 */ /* 0x000fe20007810000 */
[----:B------:R-:W-:Y:S01]  /*1ed20*/  IMAD.MOV.U32 R0, RZ, RZ, 0x1 ;  /* 0x00000001ff007424 */ /* 0x000fe200078e00ff */
[----:B------:R-:W-:-:S03]  /*1ed30*/  MOV R2, 0x1ed60 ;  /* 0x0001ed6000027802 */ /* 0x000fc60000000f00 */
[----:B------:R-:W-:Y:S02]  /*1ed40*/  IMAD.MOV.U32 R4, RZ, RZ, R100 ;  /* 0x000000ffff047224 */ /* 0x000fe400078e0064 */
[----:B------:R-:W-:Y:S05]  /*1ed50*/  CALL.REL.NOINC `($__internal_22_$__cuda_sm70_shflsync_bfly_p) ;  /* 0x00001f0000007944 */ /* 0x000fea0003c00000 */
[----:B------:R-:W-:Y:S01]  /*1ed60*/  FMNMX.FTZ R100, R100, R0, !PT ;  /* 0x0000000064647209 */ /* 0x000fe20007810000 */
[----:B------:R-:W-:Y:S01]  /*1ed70*/  IMAD.MOV.U32 R4, RZ, RZ, R5 ;  /* 0x000000ffff047224 */ /* 0x000fe200078e0005 */
[----:B------:R-:W-:Y:S01]  /*1ed80*/  MOV R2, 0x1edb0 ;  /* 0x0001edb000027802 */ /* 0x000fe20000000f00 */
[----:B------:R-:W-:Y:S02]  /*1ed90*/  IMAD.MOV.U32 R0, RZ, RZ, 0x2 ;  /* 0x00000002ff007424 */ /* 0x000fe400078e00ff */
[----:B------:R-:W-:Y:S05]  /*1eda0*/  CALL.REL.NOINC `($__internal_22_$__cuda_sm70_shflsync_bfly_p) ;  /* 0x00001eb000007944 */ /* 0x000fea0003c00000 */
[----:B------:R-:W-:Y:S01]  /*1edb0*/  FMNMX.FTZ R4, R5, R0, !PT ;  /* 0x0000000005047209 */ /* 0x000fe20007810000 */
[----:B------:R-:W-:Y:S01]  /*1edc0*/  IMAD.MOV.U32 R0, RZ, RZ, 0x1 ;  /* 0x00000001ff007424 */ /* 0x000fe200078e00ff */
[----:B------:R-:W-:Y:S02]  /*1edd0*/  MOV R2, 0x1edf0 ;  /* 0x0001edf000027802 */ /* 0x000fe40000000f00 */
[----:B------:R-:W-:Y:S05]  /*1ede0*/  CALL.REL.NOINC `($__internal_22_$__cuda_sm70_shflsync_bfly_p) ;  /* 0x00001e7000007944 */ /* 0x000fea0003c00000 */
[----:B------:R-:W-:Y:S01]  /*1edf0*/  MOV R5, R0 ;  /* 0x0000000000057202 */ /* 0x000fe20000000f00 */
[----:B------:R-:W-:Y:S05]  /*1ee00*/  BRA `(.L_x_1470) ;  /* 0xffff25e000007947 */ /* 0x000fea000383ffff */
.L_x_1377:
[----:B------:R-:W-:Y:S01]  /*1ee10*/  MOV R0, RZ ;  /* 0x000000ff00007202 */ /* 0x000fe20000000f00 */
[----:B------:R-:W-:Y:S01]  /*1ee20*/  IMAD.MOV.U32 R29, RZ, RZ, R5 ;  /* 0x000000ffff1d7224 */ /* 0x000fe200078e0005 */
[----:B------:R-:W-:Y:S01]  /*1ee30*/  MOV R2, 0x1ee60 ;  /* 0x0001ee6000027802 */ /* 0x000fe20000000f00 */
[----:B------:R-:W-:Y:S02]  /*1ee40*/  IMAD.MOV.U32 R3, RZ, RZ, 0x181f ;  /* 0x0000181fff037424 */ /* 0x000fe400078e00ff */
[----:B-1234-:R-:W-:Y:S05]  /*1ee50*/  CALL.REL.NOINC `($__internal_23_$__cuda_sm70_shflsync_idx_p) ;  /* 0x00001e6000007944 */ /* 0x01efea0003c00000 */
[----:B------:R-:W-:Y:S01]  /*1ee60*/  MOV R4, R0 ;  /* 0x0000000000047202 */ /* 0x000fe20000000f00 */
[----:B------:R-:W-:-:S05]  /*1ee70*/  BRA `(.L_x_1471) ;  /* 0xffff398000007947 */ /* 0x000fca000383ffff */
.L_x_1378:
[----:B------:R-:W-:Y:S01]  /*1ee80*/  MOV R0, RZ ;  /* 0x000000ff00007202 */ /* 0x000fe20000000f00 */
[----:B------:R-:W-:Y:S01]  /*1ee90*/  IMAD.MOV.U32 R29, RZ, RZ, R13 ;  /* 0x000000ffff1d7224 */ /* 0x000fe200078e000d */
[----:B------:R-:W-:Y:S01]  /*1eea0*/  MOV R2, 0x1eed0 ;  /* 0x0001eed000027802 */ /* 0x000fe20000000f00 */
[----:B------:R-:W-:Y:S02]  /*1eeb0*/  IMAD.MOV.U32 R3, RZ, RZ, 0x181f ;  /* 0x0000181fff037424 */ /* 0x000fe400078e00ff */
[----:B-1234-:R-:W-:Y:S05]  /*1eec0*/  CALL.REL.NOINC `($__internal_23_$__cuda_sm70_shflsync_idx_p) ;  /* 0x00001df000007944 */ /* 0x01efea0003c00000 */
[----:B------:R-:W-:Y:S01]  /*1eed0*/  ISETP.GE.AND P2, PT, R202, c[0x0][0x1d4], PT ;  /* 0x00007500ca007a0c */ /* 0x000fe20003f46270 */
[----:B------:R-:W-:Y:S01]  /*1eee0*/  IMAD.MOV.U32 R29, RZ, RZ, R5 ;  /* 0x000000ffff1d7224 */ /* 0x000fe200078e0005 */
[C---:B------:R-:W-:Y:S02]  /*1eef0*/  IADD3 R2, P0, R0.reuse, R14, RZ ;  /* 0x0000000e00027210 */ /* 0x040fe40007f1e0ff */
[----:B------:R-:W-:Y:S02]  /*1ef00*/  ISETP.GE.AND P1, PT, R205, c[0x0][0x1d4], PT ;  /* 0x00007500cd007a0c */ /* 0x000fe40003f26270 */
[----:B------:R-:W-:Y:S01]  /*1ef10*/  IADD3 R6, P3, R0, R20, RZ ;  /* 0x0000001400067210 */ /* 0x000fe20007f7e0ff */
[----:B------:R-:W-:Y:S01]  /*1ef20*/  IMAD.X R3, R4, 0x1, R15, P0 ;  /* 0x0000000104037824 */ /* 0x000fe200000e060f */
[----:B------:R-:W-:Y:S02]  /*1ef30*/  ISETP.GE.AND P0, PT, R206, c[0x0][0x1d4], PT ;  /* 0x00007500ce007a0c */ /* 0x000fe40003f06270 */
[----:B------:R-:W-:Y:S01]  /*1ef40*/  SEL R5, RZ, 0x10, P2 ;  /* 0x00000010ff057807 */ /* 0x000fe20001000000 */
[----:B------:R-:W-:Y:S01]  /*1ef50*/  IMAD.X R7, R4, 0x1, R21, P3 ;  /* 0x0000000104077824 */ /* 0x000fe200018e0615 */
[----:B------:R-:W-:Y:S01]  /*1ef60*/  SEL R12, RZ, 0x10, P1 ;  /* 0x00000010ff0c7807 */ /* 0x000fe20000800000 */
        /* <DEDUP_REMOVED lines=8> */
[----:B------:R-:W-:Y:S05]  /*1eff0*/  IMAD.X R3, R4, 0x1, R23, P3 ;  /* 0x0000000104037824 */ /* 0x000fea00018e0617 */
[----:B------:R1:W-:Y:S02]  /*1f000*/  LDGSTS.E.BYPASS.LTC128B.128 [R193+0x4100], [R2.64], !P0 ;  /* 0x0410000002c17fae */ /* 0x0003e4000c101d48 */
[----:B-1----:R-:W-:Y:S01]  /*1f010*/  MOV R2, 0x1f040 ;  /* 0x0001f04000027802 */ /* 0x002fe20000000f00 */
[----:B------:R-:W-:Y:S02]  /*1f020*/  IMAD.MOV.U32 R3, RZ, RZ, 0x181f ;  /* 0x0000181fff037424 */ /* 0x000fe400078e00ff */
[----:B------:R-:W-:Y:S05]  /*1f030*/  CALL.REL.NOINC `($__internal_23_$__cuda_sm70_shflsync_idx_p) ;  /* 0x00001c8000007944 */ /* 0x000fea0003c00000 */
[----:B------:R-:W-:Y:S01]  /*1f040*/  MOV R3, 0x181f ;  /* 0x0000181f00037802 */ /* 0x000fe20000000f00 */
[----:B------:R-:W-:Y:S01]  /*1f050*/  IMAD.MOV.U32 R4, RZ, RZ, R0 ;  /* 0x000000ffff047224 */ /* 0x000fe200078e0000 */
[----:B------:R-:W-:Y:S01]  /*1f060*/  MOV R0, 0x1 ;  /* 0x0000000100007802 */ /* 0x000fe20000000f00 */
[----:B------:R-:W-:Y:S01]  /*1f070*/  IMAD.MOV.U32 R29, RZ, RZ, R13 ;  /* 0x000000ffff1d7224 */ /* 0x000fe200078e000d */
[----:B------:R-:W-:Y:S02]  /*1f080*/  MOV R2, 0x1f0a0 ;  /* 0x0001f0a000027802 */ /* 0x000fe40000000f00 */
[----:B------:R-:W-:Y:S05]  /*1f090*/  CALL.REL.NOINC `($__internal_23_$__cuda_sm70_shflsync_idx_p) ;  /* 0x00001c2000007944 */ /* 0x000fea0003c00000 */
[----:B------:R-:W-:-:S05]  /*1f0a0*/  BRA `(.L_x_1472) ;  /* 0xffff38a000007947 */ /* 0x000fca000383ffff */
.L_x_1381:
[----:B------:R-:W-:Y:S01]  /*1f0b0*/  MOV R0, RZ ;  /* 0x000000ff00007202 */ /* 0x000fe20000000f00 */
[----:B------:R-:W-:Y:S01]  /*1f0c0*/  IMAD.MOV.U32 R29, RZ, RZ, R5 ;  /* 0x000000ffff1d7224 */ /* 0x000fe200078e0005 */
[----:B------:R-:W-:Y:S01]  /*1f0d0*/  MOV R2, 0x1f100 ;  /* 0x0001f10000027802 */ /* 0x000fe20000000f00 */
[----:B------:R-:W-:Y:S02]  /*1f0e0*/  IMAD.MOV.U32 R3, RZ, RZ, 0x181f ;  /* 0x0000181fff037424 */ /* 0x000fe400078e00ff */
[----:B-1----:R-:W-:Y:S05]  /*1f0f0*/  CALL.REL.NOINC `($__internal_23_$__cuda_sm70_shflsync_idx_p) ;  /* 0x00001bc000007944 */ /* 0x002fea0003c00000 */
[----:B------:R-:W-:Y:S01]  /*1f100*/  MOV R4, R0 ;  /* 0x0000000000047202 */ /* 0x000fe20000000f00 */
[----:B------:R-:W-:-:S05]  /*1f110*/  BRA `(.L_x_1473) ;  /* 0xffff497000007947 */ /* 0x000fca000383ffff */
.L_x_1382:
[----:B------:R-:W-:Y:S01]  /*1f120*/  MOV R0, RZ ;  /* 0x000000ff00007202 */ /* 0x000fe20000000f00 */
[----:B------:R-:W-:Y:S01]  /*1f130*/  IMAD.MOV.U32 R29, RZ, RZ, R8 ;  /* 0x000000ffff1d7224 */ /* 0x000fe200078e0008 */
[----:B------:R-:W-:Y:S01]  /*1f140*/  MOV R2, 0x1f170 ;  /* 0x0001f17000027802 */ /* 0x000fe20000000f00 */
[----:B------:R-:W-:Y:S02]  /*1f150*/  IMAD.MOV.U32 R3, RZ, RZ, 0x181f ;  /* 0x0000181fff037424 */ /* 0x000fe400078e00ff */
[----:B-123--:R-:W-:Y:S05]  /*1f160*/  CALL.REL.NOINC `($__internal_23_$__cuda_sm70_shflsync_idx_p) ;  /* 0x00001b5000007944 */ /* 0x00efea0003c00000 */
        /* <DEDUP_REMOVED lines=30> */
.L_x_1383:
[----:B------:R-:W-:Y:S01]  /*1f350*/  MOV R0, RZ ;  /* 0x000000ff00007202 */ /* 0x000fe20000000f00 */
[----:B------:R-:W-:Y:S01]  /*1f360*/  IMAD.MOV.U32 R29, RZ, RZ, R4 ;  /* 0x000000ffff1d7224 */ /* 0x000fe200078e0004 */
[----:B-1----:R-:W-:Y:S01]  /*1f370*/  MOV R2, 0x1f3a0 ;  /* 0x0001f3a000027802 */ /* 0x002fe20000000f00 */
[----:B------:R-:W-:Y:S02]  /*1f380*/  IMAD.MOV.U32 R3, RZ, RZ, 0x1c1f ;  /* 0x00001c1fff037424 */ /* 0x000fe400078e00ff */
[----:B------:R-:W-:Y:S05]  /*1f390*/  CALL.REL.NOINC `($__internal_23_$__cuda_sm70_shflsync_idx_p) ;  /* 0x0000192000007944 */ /* 0x000fea0003c00000 */
[----:B------:R-:W-:-:S05]  /*1f3a0*/  BRA `(.L_x_1475) ;  /* 0xffff4a6000007947 */ /* 0x000fca000383ffff */
.L_x_1384:
[----:B------:R-:W-:Y:S01]  /*1f3b0*/  MOV R0, 0x1 ;  /* 0x0000000100007802 */ /* 0x000fe20000000f00 */
[----:B------:R-:W-:Y:S01]  /*1f3c0*/  IMAD.MOV.U32 R29, RZ, RZ, R4 ;  /* 0x000000ffff1d7224 */ /* 0x000fe200078e0004 */
[----:B------:R-:W-:Y:S01]  /*1f3d0*/  MOV R2, 0x1f400 ;  /* 0x0001f40000027802 */ /* 0x000fe20000000f00 */
[----:B------:R-:W-:Y:S02]  /*1f3e0*/  IMAD.MOV.U32 R3, RZ, RZ, 0x1c1f ;  /* 0x00001c1fff037424 */ /* 0x000fe400078e00ff */
[----:B--2---:R-:W-:Y:S05]  /*1f3f0*/  CALL.REL.NOINC `($__internal_23_$__cuda_sm70_shflsync_idx_p) ;  /* 0x000018c000007944 */ /* 0x004fea0003c00000 */
[----:B------:R-:W-:Y:S05]  /*1f400*/  IMAD.IADD R0, R5, 0x1, R0 ;  /* 0x0000000105007824 */ /* 0x000fea00078e0200 */
        /* <DEDUP_REMOVED lines=66> */
[----:B------:R-:W-:Y:S05]  /*1f830*/  CALL.REL.NOINC `($__internal_22_$__cuda_sm70_shflsync_bfly_p) ;  /* 0x0000142000007944 */ /* 0x000fea0003c00000 */
[----:B------:R-:W-:Y:S01]  /*1f840*/  FMNMX.FTZ R4, R4, R0, !PT ;  /* 0x0000000004047209 */ /* 0x000fe20007810000 */
[----:B------:R-:W-:Y:S01]  /*1f850*/  IMAD.MOV.U32 R0, RZ, RZ, 0x1 ;  /* 0x00000001ff007424 */ /* 0x000fe200078e00ff */
[----:B------:R-:W-:Y:S02]  /*1f860*/  MOV R2, 0x1f880 ;  /* 0x0001f88000027802 */ /* 0x000fe40000000f00 */
        /* <DEDUP_REMOVED lines=10> */
[----:B------:R-:W-:-:S05]  /*1f910*/  BRA `(.L_x_1476) ;  /* 0xffff4ba000007947 */ /* 0x000fca000383ffff */
.L_x_1387:
[----:B------:R-:W-:Y:S01]  /*1f920*/  MOV R0, RZ ;  /* 0x000000ff00007202 */ /* 0x000fe20000000f00 */
[----:B------:R-:W-:Y:S01]  /*1f930*/  IMAD.MOV.U32 R29, RZ, RZ, R7 ;  /* 0x000000ffff1d7224 */ /* 0x000fe200078e0007 */
[----:B------:R-:W-:Y:S01]  /*1f940*/  MOV R2, 0x1f970 ;  /* 0x0001f97000027802 */ /* 0x000fe20000000f00 */
[----:B------:R-:W-:Y:S02]  /*1f950*/  IMAD.MOV.U32 R3, RZ, RZ, 0x181f ;  /* 0x0000181fff037424 */ /* 0x000fe400078e00ff */
[----:B-1234-:R-:W-:Y:S05]  /*1f960*/  CALL.REL.NOINC `($__internal_23_$__cuda_sm70_shflsync_idx_p) ;  /* 0x0000135000007944 */ /* 0x01efea0003c00000 */
[----:B------:R-:W-:-:S05]  /*1f970*/  BRA `(.L_x_1477) ;  /* 0xffff651000007947 */ /* 0x000fca000383ffff */
.L_x_1390:
[----:B------:R-:W-:Y:S01]  /*1f980*/  MOV R0, RZ ;  /* 0x000000ff00007202 */ /* 0x000fe20000000f00 */
[----:B------:R-:W-:Y:S01]  /*1f990*/  IMAD.MOV.U32 R29, RZ, RZ, R5 ;  /* 0x000000ffff1d7224 */ /* 0x000fe200078e0005 */
[----:B------:R-:W-:Y:S01]  /*1f9a0*/  MOV R2, 0x1f9d0 ;  /* 0x0001f9d000027802 */ /* 0x000fe20000000f00 */
[----:B------:R-:W-:Y:S02]  /*1f9b0*/  IMAD.MOV.U32 R3, RZ, RZ, 0x181f ;  /* 0x0000181fff037424 */ /* 0x000fe400078e00ff */
[----:B------:R-:W-:Y:S05]  /*1f9c0*/  CALL.REL.NOINC `($__internal_23_$__cuda_sm70_shflsync_idx_p) ;  /* 0x000012f000007944 */ /* 0x000fea0003c00000 */
[----:B------:R-:W-:Y:S01]  /*1f9d0*/  MOV R4, R0 ;  /* 0x0000000000047202 */ /* 0x000fe20000000f00 */
[----:B------:R-:W-:-:S05]  /*1f9e0*/  BRA `(.L_x_1478) ;  /* 0xffff76b000007947 */ /* 0x000fca000383ffff */
.L_x_1391:
[----:B------:R-:W-:Y:S01]  /*1f9f0*/  MOV R0, RZ ;  /* 0x000000ff00007202 */ /* 0x000fe20000000f00 */
[----:B------:R-:W-:Y:S01]  /*1fa00*/  IMAD.MOV.U32 R29, RZ, RZ, R8 ;  /* 0x000000ffff1d7224 */ /* 0x000fe200078e0008 */
[----:B------:R-:W-:Y:S01]  /*1fa10*/  MOV R2, 0x1fa40 ;  /* 0x0001fa4000027802 */ /* 0x000fe20000000f00 */
[----:B------:R-:W-:Y:S02]  /*1fa20*/  IMAD.MOV.U32 R3, RZ, RZ, 0x181f ;  /* 0x0000181fff037424 */ /* 0x000fe400078e00ff */
[----:B-12---:R-:W-:Y:S05]  /*1fa30*/  CALL.REL.NOINC `($__internal_23_$__cuda_sm70_shflsync_idx_p) ;  /* 0x0000128000007944 */ /* 0x006fea0003c00000 */
        /* <DEDUP_REMOVED lines=19> */
[----:B--2---:R-:W-:Y:S05]  /*1fb70*/  CALL.REL.NOINC `($__internal_23_$__cuda_sm70_shflsync_idx_p) ;  /* 0x0000114000007944 */ /* 0x004fea0003c00000 */
[----:B------:R-:W-:Y:S01]  /*1fb80*/  MOV R3, 0x181f ;  /* 0x0000181f00037802 */ /* 0x000fe20000000f00 */
[----:B------:R-:W-:Y:S01]  /*1fb90*/  IMAD.MOV.U32 R4, RZ, RZ, R0 ;  /* 0x000000ffff047224 */ /* 0x000fe200078e0000 */
[----:B------:R-:W-:Y:S01]  /*1fba0*/  MOV R0, 0x1 ;  /* 0x0000000100007802 */ /* 0x000fe20000000f00 */
[----:B------:R-:W-:Y:S01]  /*1fbb0*/  IMAD.MOV.U32 R29, RZ, RZ, R8 ;  /* 0x000000ffff1d7224 */ /* 0x000fe200078e0008 */
[----:B------:R-:W-:Y:S02]  /*1fbc0*/  MOV R2, 0x1fbe0 ;  /* 0x0001fbe000027802 */ /* 0x000fe40000000f00 */
[----:B------:R-:W-:Y:S05]  /*1fbd0*/  CALL.REL.NOINC `($__internal_23_$__cuda_sm70_shflsync_idx_p) ;  /* 0x000010e000007944 */ /* 0x000fea0003c00000 */
[----:B------:R-:W-:-:S05]  /*1fbe0*/  BRA `(.L_x_1479) ;  /* 0xffff75d000007947 */ /* 0x000fca000383ffff */
.L_x_1392:
[----:B------:R-:W-:Y:S02]  /*1fbf0*/  MOV R0, 0x2 ;  /* 0x0000000200007802 */ /* 0x000fe40000000f00 */
        /* <DEDUP_REMOVED lines=16> */
.L_x_1394:
[----:B------:R-:W-:Y:S01]  /*1fd00*/  IMAD.MOV.U32 R4, RZ, RZ, R208 ;  /* 0x000000ffff047224 */ /* 0x000fe200078e00d0 */
[----:B------:R-:W-:-:S02]  /*1fd10*/  MOV R0, 0x2 ;  /* 0x0000000200007802 */ /* 0x000fc40000000f00 */
[----:B------:R-:W-:Y:S02]  /*1fd20*/  MOV R2, 0x1fd40 ;  /* 0x0001fd4000027802 */ /* 0x000fe40000000f00 */
[----:B------:R-:W-:Y:S05]  /*1fd30*/  CALL.REL.NOINC `($__internal_22_$__cuda_sm70_shflsync_bfly_p) ;  /* 0x00000f2000007944 */ /* 0x000fea0003c00000 */
[----:B------:R-:W-:Y:S05]  /*1fd40*/  BRA `(.L_x_1481) ;  /* 0xffff8f4000007947 */ /* 0x000fea000383ffff */
.L_x_1395:
[----:B------:R-:W-:Y:S01]  /*1fd50*/  IMAD.MOV.U32 R4, RZ, RZ, R5 ;  /* 0x000000ffff047224 */ /* 0x000fe200078e0005 */
[----:B------:R-:W-:Y:S02]  /*1fd60*/  MOV R0, 0x1 ;  /* 0x0000000100007802 */ /* 0x000fe40000000f00 */
[----:B------:R-:W-:Y:S02]  /*1fd70*/  MOV R2, 0x1fd90 ;  /* 0x0001fd9000027802 */ /* 0x000fe40000000f00 */
[----:B-1----:R-:W-:Y:S05]  /*1fd80*/  CALL.REL.NOINC `($__internal_22_$__cuda_sm70_shflsync_bfly_p) ;  /* 0x00000ed000007944 */ /* 0x002fea0003c00000 */
[----:B------:R-:W-:Y:S01]  /*1fd90*/  FADD.FTZ R5, R5, R0 ;  /* 0x0000000005057221 */ /* 0x000fe20000010000 */
[----:B------:R-:W-:Y:S02]  /*1fda0*/  MOV R4, R204 ;  /* 0x000000cc00047202 */ /* 0x000fe40000000f00 */
[----:B------:R-:W-:Y:S02]  /*1fdb0*/  MOV R0, 0x2 ;  /* 0x0000000200007802 */ /* 0x000fe40000000f00 */
[----:B------:R-:W-:Y:S02]  /*1fdc0*/  MOV R2, 0x1fde0 ;  /* 0x0001fde000027802 */ /* 0x000fe40000000f00 */
[----:B------:R-:W-:Y:S05]  /*1fdd0*/  CALL.REL.NOINC `($__internal_22_$__cuda_sm70_shflsync_bfly_p) ;  /* 0x00000e8000007944 */ /* 0x000fea0003c00000 */
[----:B------:R-:W-:Y:S01]  /*1fde0*/  FADD.FTZ R4, R204, R0 ;  /* 0x00000000cc047221 */ /* 0x000fe20000010000 */
[----:B------:R-:W-:Y:S02]  /*1fdf0*/  MOV R0, 0x1 ;  /* 0x0000000100007802 */ /* 0x000fe40000000f00 */
[----:B------:R-:W-:-:S02]  /*1fe00*/  MOV R2, 0x1fe20 ;  /* 0x0001fe2000027802 */ /* 0x000fc40000000f00 */
[----:B------:R-:W-:Y:S05]  /*1fe10*/  CALL.REL.NOINC `($__internal_22_$__cuda_sm70_shflsync_bfly_p) ;  /* 0x00000e4000007944 */ /* 0x000fea0003c00000 */
[----:B------:R-:W-:Y:S01]  /*1fe20*/  MOV R3, R0 ;  /* 0x0000000000037202 */ /* 0x000fe20000000f00 */
[----:B------:R-:W-:Y:S05]  /*1fe30*/  BRA `(.L_x_1482) ;  /* 0xffff8ec000007947 */ /* 0x000fea000383ffff */
.L_x_1402:
[----:B-1234-:R-:W-:Y:S01]  /*1fe40*/  IMAD.MOV.U32 R29, RZ, RZ, R6 ;  /* 0x000000ffff1d7224 */ /* 0x01efe200078e0006 */
[----:B------:R-:W-:Y:S01]  /*1fe50*/  MOV R0, RZ ;  /* 0x000000ff00007202 */ /* 0x000fe20000000f00 */
[----:B------:R-:W-:Y:S01]  /*1fe60*/  IMAD.MOV.U32 R3, RZ, RZ, 0x181f ;  /* 0x0000181fff037424 */ /* 0x000fe200078e00ff */
[----:B------:R-:W-:-:S02]  /*1fe70*/  MOV R2, 0x1fe90 ;  /* 0x0001fe9000027802 */ /* 0x000fc40000000f00 */
[----:B------:R-:W-:Y:S05]  /*1fe80*/  CALL.REL.NOINC `($__internal_23_$__cuda_sm70_shflsync_idx_p) ;  /* 0x00000e3000007944 */ /* 0x000fea0003c00000 */
[----:B------:R-:W-:Y:S01]  /*1fe90*/  MOV R8, R0 ;  /* 0x0000000000087202 */ /* 0x000fe20000000f00 */
[----:B------:R-:W-:Y:S05]  /*1fea0*/  BRA `(.L_x_1483) ;  /* 0xffffa66000007947 */ /* 0x000fea000383ffff */
.L_x_1403:
[----:B------:R-:W-:Y:S01]  /*1feb0*/  IMAD.MOV.U32 R29, RZ, RZ, R7 ;  /* 0x000000ffff1d7224 */ /* 0x000fe200078e0007 */
[----:B------:R-:W-:Y:S01]  /*1fec0*/  MOV R0, RZ ;  /* 0x000000ff00007202 */ /* 0x000fe20000000f00 */
[----:B------:R-:W-:Y:S01]  /*1fed0*/  IMAD.MOV.U32 R3, RZ, RZ, 0x181f ;  /* 0x0000181fff037424 */ /* 0x000fe200078e00ff */
[----:B------:R-:W-:-:S02]  /*1fee0*/  MOV R2, 0x1ff00 ;  /* 0x0001ff0000027802 */ /* 0x000fc40000000f00 */
[----:B-12---:R-:W-:Y:S05]  /*1fef0*/  CALL.REL.NOINC `($__internal_23_$__cuda_sm70_shflsync_idx_p) ;  /* 0x00000dc000007944 */ /* 0x006fea0003c00000 */
[----:B------:R-:W-:Y:S05]  /*1ff00*/  BRA `(.L_x_1484) ;  /* 0xffffa62000007947 */ /* 0x000fea000383ffff */
.L_x_1406:
[----:B------:R-:W-:Y:S01]  /*1ff10*/  IMAD.MOV.U32 R29, RZ, RZ, R6 ;  /* 0x000000ffff1d7224 */ /* 0x000fe200078e0006 */
[----:B----4-:R-:W-:Y:S01]  /*1ff20*/  MOV R0, 0x1 ;  /* 0x0000000100007802 */ /* 0x010fe20000000f00 */
[----:B--2---:R-:W-:Y:S01]  /*1ff30*/  IMAD.MOV.U32 R3, RZ, RZ, 0x181f ;  /* 0x0000181fff037424 */ /* 0x004fe200078e00ff */
[----:B------:R-:W-:-:S02]  /*1ff40*/  MOV R2, 0x1ff60 ;  /* 0x0001ff6000027802 */ /* 0x000fc40000000f00 */
[----:B-1-3--:R-:W-:Y:S05]  /*1ff50*/  CALL.REL.NOINC `($__internal_23_$__cuda_sm70_shflsync_idx_p) ;  /* 0x00000d6000007944 */ /* 0x00afea0003c00000 */
[----:B------:R-:W-:Y:S01]  /*1ff60*/  IMAD.MOV.U32 R8, RZ, RZ, R0 ;  /* 0x000000ffff087224 */ /* 0x000fe200078e0000 */
[----:B------:R-:W-:Y:S01]  /*1ff70*/  MOV R0, 0x1 ;  /* 0x0000000100007802 */ /* 0x000fe20000000f00 */
[----:B------:R-:W-:Y:S01]  /*1ff80*/  IMAD.MOV.U32 R29, RZ, RZ, R7 ;  /* 0x000000ffff1d7224 */ /* 0x000fe200078e0007 */
[----:B------:R-:W-:-:S02]  /*1ff90*/  MOV R3, 0x181f ;  /* 0x0000181f00037802 */ /* 0x000fc40000000f00 */
[----:B------:R-:W-:Y:S02]  /*1ffa0*/  MOV R2, 0x1ffc0 ;  /* 0x0001ffc000027802 */ /* 0x000fe40000000f00 */
[----:B------:R-:W-:Y:S05]  /*1ffb0*/  CALL.REL.NOINC `($__internal_23_$__cuda_sm70_shflsync_idx_p) ;  /* 0x00000d0000007944 */ /* 0x000fea0003c00000 */
[----:B------:R-:W-:Y:S05]  /*1ffc0*/  BRA `(.L_x_1485) ;  /* 0xffffa69000007947 */ /* 0x000fea000383ffff */
.L_x_1409:
[----:B------:R-:W-:Y:S01]  /*1ffd0*/  IMAD.MOV.U32 R29, RZ, RZ, R6 ;  /* 0x000000ffff1d7224 */ /* 0x000fe200078e0006 */
[----:B----4-:R-:W-:Y:S01]  /*1ffe0*/  MOV R0, 0x2 ;  /* 0x0000000200007802 */ /* 0x010fe20000000f00 */
[----:B-1----:R-:W-:Y:S01]  /*1fff0*/  IMAD.MOV.U32 R3, RZ, RZ, 0x181f ;  /* 0x0000181fff037424 */ /* 0x002fe200078e00ff */
[----:B------:R-:W-:Y:S02]  /*20000*/  MOV R2, 0x20020 ;  /* 0x0002002000027802 */ /* 0x000fe40000000f00 */
[----:B--23--:R-:W-:Y:S05]  /*20010*/  CALL.REL.NOINC `($__internal_23_$__cuda_sm70_shflsync_idx_p) ;  /* 0x00000ca000007944 */ /* 0x00cfea0003c00000 */
[----:B------:R-:W-:Y:S01]  /*20020*/  MOV R8, R0 ;  /* 0x0000000000087202 */ /* 0x000fe20000000f00 */
[----:B------:R-:W-:Y:S05]  /*20030*/  BRA `(.L_x_1486) ;  /* 0xffffa75000007947 */ /* 0x000fea000383ffff */
.L_x_1410:
[----:B------:R-:W-:Y:S01]  /*20040*/  IMAD.MOV.U32 R29, RZ, RZ, R7 ;  /* 0x000000ffff1d7224 */ /* 0x000fe200078e0007 */
[----:B----4-:R-:W-:Y:S01]  /*20050*/  MOV R0, 0x2 ;  /* 0x0000000200007802 */ /* 0x010fe20000000f00 */
[----:B------:R-:W-:Y:S01]  /*20060*/  IMAD.MOV.U32 R3, RZ, RZ, 0x181f ;  /* 0x0000181fff037424 */ /* 0x000fe200078e00ff */
[----:B------:R-:W-:Y:S02]  /*20070*/  MOV R2, 0x20090 ;  /* 0x0002009000027802 */ /* 0x000fe40000000f00 */
[----:B-123--:R-:W-:Y:S05]  /*20080*/  CALL.REL.NOINC `($__internal_23_$__cuda_sm70_shflsync_idx_p) ;  /* 0x00000c3000007944 */ /* 0x00efea0003c00000 */
[----:B------:R-:W-:Y:S05]  /*20090*/  BRA `(.L_x_1487) ;  /* 0xffffa71000007947 */ /* 0x000fea000383ffff */
.L_x_1413:
[----:B------:R-:W-:Y:S01]  /*200a0*/  IMAD.MOV.U32 R29, RZ, RZ, R6 ;  /* 0x000000ffff1d7224 */ /* 0x000fe200078e0006 */
[----:B-1----:R-:W-:Y:S01]  /*200b0*/  MOV R0, 0x3 ;  /* 0x0000000300007802 */ /* 0x002fe20000000f00 */
[----:B------:R-:W-:Y:S01]  /*200c0*/  IMAD.MOV.U32 R3, RZ, RZ, 0x181f ;  /* 0x0000181fff037424 */ /* 0x000fe200078e00ff */
[----:B------:R-:W-:-:S02]  /*200d0*/  MOV R2, 0x200f0 ;  /* 0x000200f000027802 */ /* 0x000fc40000000f00 */
[----:B--234-:R-:W-:Y:S05]  /*200e0*/  CALL.REL.NOINC `($__internal_23_$__cuda_sm70_shflsync_idx_p) ;  /* 0x00000bd000007944 */ /* 0x01cfea0003c00000 */
[----:B------:R-:W-:Y:S01]  /*200f0*/  IMAD.MOV.U32 R6, RZ, RZ, R0 ;  /* 0x000000ffff067224 */ /* 0x000fe200078e0000 */
[----:B------:R-:W-:Y:S01]  /*20100*/  MOV R0, 0x3 ;  /* 0x0000000300007802 */ /* 0x000fe20000000f00 */
[----:B------:R-:W-:Y:S01]  /*20110*/  IMAD.MOV.U32 R29, RZ, RZ, R7 ;  /* 0x000000ffff1d7224 */ /* 0x000fe200078e0007 */
[----:B------:R-:W-:-:S02]  /*20120*/  MOV R3, 0x181f ;  /* 0x0000181f00037802 */ /* 0x000fc40000000f00 */
[----:B------:R-:W-:Y:S02]  /*20130*/  MOV R2, 0x20150 ;  /* 0x0002015000027802 */ /* 0x000fe40000000f00 */
[----:B------:R-:W-:Y:S05]  /*20140*/  CALL.REL.NOINC `($__internal_23_$__cuda_sm70_shflsync_idx_p) ;  /* 0x00000b7000007944 */ /* 0x000fea0003c00000 */
[----:B------:R-:W-:Y:S05]  /*20150*/  BRA `(.L_x_1488) ;  /* 0xffffa79000007947 */ /* 0x000fea000383ffff */
.L_x_1415:
[----:B------:R-:W-:Y:S01]  /*20160*/  IMAD.MOV.U32 R29, RZ, RZ, R5 ;  /* 0x000000ffff1d7224 */ /* 0x000fe200078e0005 */
[----:B------:R-:W-:Y:S01]  /*20170*/  MOV R0, RZ ;  /* 0x000000ff00007202 */ /* 0x000fe20000000f00 */
[----:B------:R-:W-:Y:S01]  /*20180*/  IMAD.MOV.U32 R3, RZ, RZ, 0x1c1f ;  /* 0x00001c1fff037424 */ /* 0x000fe200078e00ff */
[----:B------:R-:W-:Y:S02]  /*20190*/  MOV R2, 0x201b0 ;  /* 0x000201b000027802 */ /* 0x000fe40000000f00 */
[----:B--2---:R-:W-:Y:S05]  /*201a0*/  CALL.REL.NOINC `($__internal_23_$__cuda_sm70_shflsync_idx_p) ;  /* 0x00000b1000007944 */ /* 0x004fea0003c00000 */
[----:B------:R-:W-:Y:S01]  /*201b0*/  MOV R4, R0 ;  /* 0x0000000000047202 */ /* 0x000fe20000000f00 */
[----:B------:R-:W-:Y:S05]  /*201c0*/  BRA `(.L_x_1489) ;  /* 0xffffaa6000007947 */ /* 0x000fea000383ffff */
.L_x_1416:
[----:B------:R-:W-:Y:S01]  /*201d0*/  IMAD.MOV.U32 R29, RZ, RZ, R12 ;  /* 0x000000ffff1d7224 */ /* 0x000fe200078e000c */
[----:B------:R-:W-:Y:S01]  /*201e0*/  MOV R0, RZ ;  /* 0x000000ff00007202 */ /* 0x000fe20000000f00 */
[----:B------:R-:W-:Y:S01]  /*201f0*/  IMAD.MOV.U32 R3, RZ, RZ, 0x1c1f ;  /* 0x00001c1fff037424 */ /* 0x000fe200078e00ff */
[----:B------:R-:W-:Y:S02]  /*20200*/  MOV R2, 0x20220 ;  /* 0x0002022000027802 */ /* 0x000fe40000000f00 */
[----:B-123--:R-:W-:Y:S05]  /*20210*/  CALL.REL.NOINC `($__internal_23_$__cuda_sm70_shflsync_idx_p) ;  /* 0x00000aa000007944 */ /* 0x00efea0003c00000 */
[----:B------:R-:W-:Y:S05]  /*20220*/  BRA `(.L_x_1490) ;  /* 0xffffaa2000007947 */ /* 0x000fea000383ffff */
.L_x_1419:
[----:B------:R-:W-:Y:S01]  /*20230*/  IMAD.MOV.U32 R29, RZ, RZ, R5 ;  /* 0x000000ffff1d7224 */ /* 0x000fe200078e0005 */
[----:B-1----:R-:W-:Y:S01]  /*20240*/  MOV R0, 0x1 ;  /* 0x0000000100007802 */ /* 0x002fe20000000f00 */
[----:B---3--:R-:W-:Y:S01]  /*20250*/  IMAD.MOV.U32 R3, RZ, RZ, 0x1c1f ;  /* 0x00001c1fff037424 */ /* 0x008fe200078e00ff */
[----:B------:R-:W-:-:S02]  /*20260*/  MOV R2, 0x20280 ;  /* 0x0002028000027802 */ /* 0x000fc40000000f00 */
[----:B--2-4-:R-:W-:Y:S05]  /*20270*/  CALL.REL.NOINC `($__internal_23_$__cuda_sm70_shflsync_idx_p) ;  /* 0x00000a4000007944 */ /* 0x014fea0003c00000 */
[----:B------:R-:W-:Y:S01]  /*20280*/  IMAD.MOV.U32 R4, RZ, RZ, R0 ;  /* 0x000000ffff047224 */ /* 0x000fe200078e0000 */
[----:B------:R-:W-:Y:S01]  /*20290*/  MOV R0, 0x1 ;  /* 0x0000000100007802 */ /* 0x000fe20000000f00 */
[----:B------:R-:W-:Y:S01]  /*202a0*/  IMAD.MOV.U32 R29, RZ, RZ, R12 ;  /* 0x000000ffff1d7224 */ /* 0x000fe200078e000c */
[----:B------:R-:W-:-:S02]  /*202b0*/  MOV R3, 0x1c1f ;  /* 0x00001c1f00037802 */ /* 0x000fc40000000f00 */
[----:B------:R-:W-:Y:S02]  /*202c0*/  MOV R2, 0x202e0 ;  /* 0x000202e000027802 */ /* 0x000fe40000000f00 */
[----:B------:R-:W-:Y:S05]  /*202d0*/  CALL.REL.NOINC `($__internal_23_$__cuda_sm70_shflsync_idx_p) ;  /* 0x000009e000007944 */ /* 0x000fea0003c00000 */
[----:B------:R-:W-:Y:S05]  /*202e0*/  BRA `(.L_x_1491) ;  /* 0xffffb42000007947 */ /* 0x000fea000383ffff */
.L_x_1423:
[----:B------:R-:W-:Y:S01]  /*202f0*/  IMAD.MOV.U32 R29, RZ, RZ, R6 ;  /* 0x000000ffff1d7224 */ /* 0x000fe200078e0006 */
[----:B------:R-:W-:Y:S01]  /*20300*/  MOV R0, RZ ;  /* 0x000000ff00007202 */ /* 0x000fe20000000f00 */
[----:B------:R-:W-:Y:S01]  /*20310*/  IMAD.MOV.U32 R3, RZ, RZ, 0x181f ;  /* 0x0000181fff037424 */ /* 0x000fe200078e00ff */
[----:B------:R-:W-:Y:S02]  /*20320*/  MOV R2, 0x20340 ;  /* 0x0002034000027802 */ /* 0x000fe40000000f00 */
[----:B------:R-:W-:Y:S05]  /*20330*/  CALL.REL.NOINC `($__internal_23_$__cuda_sm70_shflsync_idx_p) ;  /* 0x0000098000007944 */ /* 0x000fea0003c00000 */
[----:B------:R-:W-:Y:S01]  /*20340*/  MOV R8, R0 ;  /* 0x0000000000087202 */ /* 0x000fe20000000f00 */
[----:B------:R-:W-:Y:S05]  /*20350*/  BRA `(.L_x_1492) ;  /* 0xffffc66000007947 */ /* 0x000fea000383ffff */
.L_x_1424:
[----:B------:R-:W-:Y:S01]  /*20360*/  IMAD.MOV.U32 R29, RZ, RZ, R7 ;  /* 0x000000ffff1d7224 */ /* 0x000fe200078e0007 */
[----:B------:R-:W-:Y:S01]  /*20370*/  MOV R0, RZ ;  /* 0x000000ff00007202 */ /* 0x000fe20000000f00 */
[----:B------:R-:W-:Y:S01]  /*20380*/  IMAD.MOV.U32 R3, RZ, RZ, 0x181f ;  /* 0x0000181fff037424 */ /* 0x000fe200078e00ff */
[----:B------:R-:W-:Y:S02]  /*20390*/  MOV R2, 0x203b0 ;  /* 0x000203b000027802 */ /* 0x000fe40000000f00 */
[----:B-12---:R-:W-:Y:S05]  /*203a0*/  CALL.REL.NOINC `($__internal_23_$__cuda_sm70_shflsync_idx_p) ;  /* 0x0000091000007944 */ /* 0x006fea0003c00000 */
[----:B------:R-:W-:Y:S05]  /*203b0*/  BRA `(.L_x_1493) ;  /* 0xffffc62000007947 */ /* 0x000fea000383ffff */
.L_x_1427:
        /* <DEDUP_REMOVED lines=12> */
.L_x_1430:
[----:B------:R-:W-:Y:S01]  /*20480*/  IMAD.MOV.U32 R29, RZ, RZ, R6 ;  /* 0x000000ffff1d7224 */ /* 0x000fe200078e0006 */
[----:B----4-:R-:W-:Y:S01]  /*20490*/  MOV R0, 0x2 ;  /* 0x0000000200007802 */ /* 0x010fe20000000f00 */
[----:B-1----:R-:W-:Y:S01]  /*204a0*/  IMAD.MOV.U32 R3, RZ, RZ, 0x181f ;  /* 0x0000181fff037424 */ /* 0x002fe200078e00ff */
[----:B------:R-:W-:Y:S02]  /*204b0*/  MOV R2, 0x204d0 ;  /* 0x000204d000027802 */ /* 0x000fe40000000f00 */
[----:B--23--:R-:W-:Y:S05]  /*204c0*/  CALL.REL.NOINC `($__internal_23_$__cuda_sm70_shflsync_idx_p) ;  /* 0x000007f000007944 */ /* 0x00cfea0003c00000 */
[----:B------:R-:W-:Y:S01]  /*204d0*/  MOV R8, R0 ;  /* 0x0000000000087202 */ /* 0x000fe20000000f00 */
[----:B------:R-:W-:Y:S05]  /*204e0*/  BRA `(.L_x_1495) ;  /* 0xffffc76000007947 */ /* 0x000fea000383ffff */
.L_x_1431:
[----:B------:R-:W-:Y:S01]  /*204f0*/  IMAD.MOV.U32 R29, RZ, RZ, R7 ;  /* 0x000000ffff1d7224 */ /* 0x000fe200078e0007 */
[----:B----4-:R-:W-:Y:S01]  /*20500*/  MOV R0, 0x2 ;  /* 0x0000000200007802 */ /* 0x010fe20000000f00 */
[----:B------:R-:W-:Y:S01]  /*20510*/  IMAD.MOV.U32 R3, RZ, RZ, 0x181f ;  /* 0x0000181fff037424 */ /* 0x000fe200078e00ff */
[----:B------:R-:W-:Y:S02]  /*20520*/  MOV R2, 0x20540 ;  /* 0x0002054000027802 */ /* 0x000fe40000000f00 */
[----:B-123--:R-:W-:Y:S05]  /*20530*/  CALL.REL.NOINC `($__internal_23_$__cuda_sm70_shflsync_idx_p) ;  /* 0x0000078000007944 */ /* 0x00efea0003c00000 */
[----:B------:R-:W-:Y:S05]  /*20540*/  BRA `(.L_x_1496) ;  /* 0xffffc72000007947 */ /* 0x000fea000383ffff */
.L_x_1434:
        /* <DEDUP_REMOVED lines=11> */
[----:B------:R-:W-:Y:S01]  /*20600*/  MOV R7, R0 ;  /* 0x0000000000077202 */ /* 0x000fe20000000f00 */
[----:B------:R-:W-:Y:S05]  /*20610*/  BRA `(.L_x_1497) ;  /* 0xffffc79000007947 */ /* 0x000fea000383ffff */
.L_x_1436:
[----:B------:R-:W-:Y:S01]  /*20620*/  IMAD.MOV.U32 R29, RZ, RZ, R28 ;  /* 0x000000ffff1d7224 */ /* 0x000fe200078e001c */
[----:B------:R-:W-:Y:S01]  /*20630*/  MOV R0, RZ ;  /* 0x000000ff00007202 */ /* 0x000fe20000000f00 */
[----:B------:R-:W-:Y:S01]  /*20640*/  IMAD.MOV.U32 R3, RZ, RZ, 0x1f ;  /* 0x0000001fff037424 */ /* 0x000fe200078e00ff */
[----:B------:R-:W-:Y:S02]  /*20650*/  MOV R2, 0x20670 ;  /* 0x0002067000027802 */ /* 0x000fe40000000f00 */
[----:B-12-4-:R-:W-:Y:S05]  /*20660*/  CALL.REL.NOINC `($__internal_23_$__cuda_sm70_shflsync_idx_p) ;  /* 0x0000065000007944 */ /* 0x016fea0003c00000 */
[----:B------:R-:W-:Y:S01]  /*20670*/  MOV R9, R0 ;  /* 0x0000000000097202 */ /* 0x000fe20000000f00 */
[----:B------:R-:W-:Y:S05]  /*20680*/  BRA `(.L_x_1498) ;  /* 0xffffc8f000007947 */ /* 0x000fea000383ffff */
.L_x_1437:
[----:B------:R-:W-:Y:S01]  /*20690*/  IMAD.MOV.U32 R29, RZ, RZ, R28 ;  /* 0x000000ffff1d7224 */ /* 0x000fe200078e001c */
[----:B------:R-:W-:Y:S01]  /*206a0*/  MOV R0, 0x1 ;  /* 0x0000000100007802 */ /* 0x000fe20000000f00 */
[----:B------:R-:W-:Y:S01]  /*206b0*/  IMAD.MOV.U32 R3, RZ, RZ, 0x1f ;  /* 0x0000001fff037424 */ /* 0x000fe200078e00ff */
[----:B------:R-:W-:Y:S02]  /*206c0*/  MOV R2, 0x206e0 ;  /* 0x000206e000027802 */ /* 0x000fe40000000f00 */
[----:B-1234-:R-:W-:Y:S05]  /*206d0*/  CALL.REL.NOINC `($__internal_23_$__cuda_sm70_shflsync_idx_p) ;  /* 0x000005e000007944 */ /* 0x01efea0003c00000 */
[----:B------:R-:W-:Y:S01]  /*206e0*/  MOV R6, R0 ;  /* 0x0000000000067202 */ /* 0x000fe20000000f00 */
[----:B------:R-:W-:Y:S05]  /*206f0*/  BRA `(.L_x_1499) ;  /* 0xffffc8a000007947 */ /* 0x000fea000383ffff */
.L_x_1438:
[----:B------:R-:W-:Y:S02]  /*20700*/  MOV R3, 0x1 ;  /* 0x0000000100037802 */ /* 0x000fe40000000f00 */
[----:B------:R-:W-:-:S02]  /*20710*/  MOV R2, 0x20730 ;  /* 0x0002073000027802 */ /* 0x000fc40000000f00 */
[----:B---3--:R-:W-:Y:S05]  /*20720*/  CALL.REL.NOINC `($__internal_24_$__cuda_sm70_shflsync_up_p) ;  /* 0x000005e000007944 */ /* 0x008fea0003c00000 */
[----:B------:R-:W-:Y:S05]  /*20730*/  BRA `(.L_x_1500) ;  /* 0xffffc98000007947 */ /* 0x000fea000383ffff */
.L_x_1439:
[----:B------:R-:W-:Y:S02]  /*20740*/  MOV R3, 0x2 ;  /* 0x0000000200037802 */ /* 0x000fe40000000f00 */
[----:B------:R-:W-:-:S02]  /*20750*/  MOV R2, 0x20770 ;  /* 0x0002077000027802 */ /* 0x000fc40000000f00 */
[----:B---3--:R-:W-:Y:S05]  /*20760*/  CALL.REL.NOINC `($__internal_24_$__cuda_sm70_shflsync_up_p) ;  /* 0x000005a000007944 */ /* 0x008fea0003c00000 */
        /* <DEDUP_REMOVED lines=23> */
.L_x_1443:
[----:B------:R-:W-:Y:S02]  /*208e0*/  MOV R3, 0x1 ;  /* 0x0000000100037802 */ /* 0x000fe40000000f00 */
[----:B------:R-:W-:-:S02]  /*208f0*/  MOV R2, 0x20910 ;  /* 0x0002091000027802 */ /* 0x000fc40000000f00 */
[----:B---3--:R-:W-:Y:S05]  /*20900*/  CALL.REL.NOINC `($__internal_24_$__cuda_sm70_shflsync_up_p) ;  /* 0x0000040000007944 */ /* 0x008fea0003c00000 */
[----:B------:R-:W-:Y:S01]  /*20910*/  MOV R2, R4 ;  /* 0x0000000400027202 */ /* 0x000fe20000000f00 */
[----:B------:R-:W-:Y:S05]  /*20920*/  BRA `(.L_x_1502) ;  /* 0xffffc9f000007947 */ /* 0x000fea000383ffff */
.L_x_1444:
        /* <DEDUP_REMOVED lines=26> */
.L_x_1446:
[----:B------:R-:W-:Y:S02]  /*20ad0*/  SEL R0, RZ, 0x1, P0 ;  /* 0x00000001ff007807 */ /* 0x000fe40000000000 */
[----:B------:R-:W-:-:S02]  /*20ae0*/  MOV R2, 0x20b00 ;  /* 0x00020b0000027802 */ /* 0x000fc40000000f00 */
[----:B-1-3--:R-:W-:Y:S05]  /*20af0*/  CALL.REL.NOINC `($__internal_25_$__cuda_sm70_votesync_ballot) ;  /* 0x0000027000007944 */ /* 0x00afea0003c00000 */
[----:B------:R-:W-:Y:S01]  /*20b00*/  MOV R10, R0 ;  /* 0x00000000000a7202 */ /* 0x000fe20000000f00 */
[----:B------:R-:W-:Y:S05]  /*20b10*/  BRA `(.L_x_1504) ;  /* 0xffffc99000007947 */ /* 0x000fea000383ffff */
.L_x_1447:
[----:B------:R-:W-:Y:S01]  /*20b20*/  IMAD.MOV.U32 R29, RZ, RZ, R7 ;  /* 0x000000ffff1d7224 */ /* 0x000fe200078e0007 */
[----:B------:R-:W-:Y:S01]  /*20b30*/  MOV R0, R6 ;  /* 0x0000000600007202 */ /* 0x000fe20000000f00 */
[----:B------:R-:W-:Y:S01]  /*20b40*/  IMAD.MOV.U32 R3, RZ, RZ, 0x1f ;  /* 0x0000001fff037424 */ /* 0x000fe200078e00ff */
[----:B------:R-:W-:-:S02]  /*20b50*/  MOV R2, 0x20b70 ;  /* 0x00020b7000027802 */ /* 0x000fc40000000f00 */
[----:B-1-3--:R-:W-:Y:S05]  /*20b60*/  CALL.REL.NOINC `($__internal_23_$__cuda_sm70_shflsync_idx_p) ;  /* 0x0000015000007944 */ /* 0x00afea0003c00000 */
[----:B------:R-:W-:Y:S01]  /*20b70*/  IMAD.MOV.U32 R7, RZ, RZ, R0 ;  /* 0x000000ffff077224 */ /* 0x000fe200078e0000 */
[----:B------:R-:W-:Y:S01]  /*20b80*/  MOV R0, R6 ;  /* 0x0000000600007202 */ /* 0x000fe20000000f00 */
[----:B------:R-:W-:Y:S01]  /*20b90*/  IMAD.MOV.U32 R29, RZ, RZ, R8 ;  /* 0x000000ffff1d7224 */ /* 0x000fe200078e0008 */
[----:B------:R-:W-:-:S02]  /*20ba0*/  MOV R3, 0x1f ;  /* 0x0000001f00037802 */ /* 0x000fc40000000f00 */
[----:B------:R-:W-:Y:S02]  /*20bb0*/  MOV R2, 0x20bd0 ;  /* 0x00020bd000027802 */ /* 0x000fe40000000f00 */
[----:B------:R-:W-:Y:S05]  /*20bc0*/  CALL.REL.NOINC `($__internal_23_$__cuda_sm70_shflsync_idx_p) ;  /* 0x000000f000007944 */ /* 0x000fea0003c00000 */
[----:B------:R-:W-:Y:S01]  /*20bd0*/  MOV R5, R0 ;  /* 0x0000000000057202 */ /* 0x000fe20000000f00 */
[----:B------:R-:W-:Y:S05]  /*20be0*/  BRA `(.L_x_1505) ;  /* 0xffffc91000007947 */ /* 0x000fea000383ffff */
.L_x_1450:
[----:B------:R-:W-:Y:S01]  /*20bf0*/  IMAD.MOV.U32 R29, RZ, RZ, R4 ;  /* 0x000000ffff1d7224 */ /* 0x000fe200078e0004 */
[----:B------:R-:W-:Y:S01]  /*20c00*/  MOV R0, R6 ;  /* 0x0000000600007202 */ /* 0x000fe20000000f00 */
[----:B------:R-:W-:Y:S01]  /*20c10*/  IMAD.MOV.U32 R3, RZ, RZ, 0x1f ;  /* 0x0000001fff037424 */ /* 0x000fe200078e00ff */
[----:B------:R-:W-:Y:S02]  /*20c20*/  MOV R2, 0x20c40 ;  /* 0x00020c4000027802 */ /* 0x000fe40000000f00 */
[----:B-1-34-:R-:W-:Y:S05]  /*20c30*/  CALL.REL.NOINC `($__internal_23_$__cuda_sm70_shflsync_idx_p) ;  /* 0x0000008000007944 */ /* 0x01afea0003c00000 */
[----:B------:R-:W-:Y:S01]  /*20c40*/  MOV R12, R0 ;  /* 0x00000000000c7202 */ /* 0x000fe20000000f00 */
[----:B------:R-:W-:Y:S05]  /*20c50*/  BRA `(.L_x_1449) ;  /* 0xffffc90000007947 */ /* 0x000fea000383ffff */
        .weak           $__internal_22_$__cuda_sm70_shflsync_bfly_p
        .type           $__internal_22_$__cuda_sm70_shflsync_bfly_p,@function
        .size           $__internal_22_$__cuda_sm70_shflsync_bfly_p,($__internal_23_$__cuda_sm70_shflsync_idx_p - $__internal_22_$__cuda_sm70_shflsync_bfly_p)
$__internal_22_$__cuda_sm70_shflsync_bfly_p:
[----:B------:R-:W-:Y:S02]  /*20c60*/  MOV R150, 0xffffffff ;  /* 0xffffffff00967802 */ /* 0x000fe40000000f00 */
[----:B------:R-:W-:Y:S02]  /*20c70*/  MOV R3, 0x1f ;  /* 0x0000001f00037802 */ /* 0x000fe40000000f00 */
[----:B------:R-:W-:Y:S04]  /*20c80*/  WARPSYNC R150 ;  /* 0x0000009600007348 */ /* 0x000fe80003800000 */
[----:B------:R1:W2:Y:S02]  /*20c90*/  SHFL.BFLY PT, R0, R4, R0, R3 ;  /* 0x0c00000004007389 */ /* 0x0002a400000e0003 */
[----:B-1----:R-:W-:-:S04]  /*20ca0*/  MOV R3, 0x0 ;  /* 0x0000000000037802 */ /* 0x002fc80000000f00 */
[----:B--2---:R-:W-:Y:S05]  /*20cb0*/  RET.REL.NODEC R2 `(_ZN7cutlass13device_kernelIN5flash19enable_sm80_to_sm89INS1_16FlashAttnFwdSm80INS1_25CollectiveMainloopFwdSm80ILi8ELi1ELb0EN4cute5tupleIJNS5_1CILi128EEENS7_ILi64EEENS7_ILi192EEEEEELi192ENS_6half_tEfNS_4arch4Sm80ELb1ELb0ELb1ELb1ELb1ELb1ELb1ELb1EEENS1_21CollectiveEpilogueFwdINS6_IJS8_SA_S9_EEENS6_IJNS7_ILi1EEESI_SI_EEESC_SE_Li256ELb1ELb1ELb1ELb0EEENS1_36VarlenDynamicPersistentTileSchedulerILi128ELi64ELi256ELi256ELb1ELb1ELb0ELb1ELb1ELb1EEEEEEEEEvNT_6ParamsE) ;  /* 0xfffdf34002007950 */ /* 0x004fea0003c3ffff */
        .weak           $__internal_23_$__cuda_sm70_shflsync_idx_p
        .type           $__internal_23_$__cuda_sm70_shflsync_idx_p,@function
        .size           $__internal_23_$__cuda_sm70_shflsync_idx_p,($__internal_24_$__cuda_sm70_shflsync_up_p - $__internal_23_$__cuda_sm70_shflsync_idx_p)
$__internal_23_$__cuda_sm70_shflsync_idx_p:
[----:B------:R-:W-:-:S04]  /*20cc0*/  MOV R198, 0xffffffff ;  /* 0xffffffff00c67802 */ /* 0x000fc80000000f00 */
[----:B------:R-:W-:Y:S04]  /*20cd0*/  WARPSYNC R198 ;  /* 0x000000c600007348 */ /* 0x000fe80003800000 */
[----:B------:R1:W2:Y:S02]  /*20ce0*/  SHFL.IDX PT, R0, R29, R0, R3 ;  /* 0x000000001d007389 */ /* 0x0002a400000e0003 */
[----:B-1----:R-:W-:-:S04]  /*20cf0*/  MOV R3, 0x0 ;  /* 0x0000000000037802 */ /* 0x002fc80000000f00 */
[----:B--2---:R-:W-:Y:S05]  /*20d00*/  RET.REL.NODEC R2 `(_ZN7cutlass13device_kernelIN5flash19enable_sm80_to_sm89INS1_16FlashAttnFwdSm80INS1_25CollectiveMainloopFwdSm80ILi8ELi1ELb0EN4cute5tupleIJNS5_1CILi128EEENS7_ILi64EEENS7_ILi192EEEEEELi192ENS_6half_tEfNS_4arch4Sm80ELb1ELb0ELb1ELb1ELb1ELb1ELb1ELb1EEENS1_21CollectiveEpilogueFwdINS6_IJS8_SA_S9_EEENS6_IJNS7_ILi1EEESI_SI_EEESC_SE_Li256ELb1ELb1ELb1ELb0EEENS1_36VarlenDynamicPersistentTileSchedulerILi128ELi64ELi256ELi256ELb1ELb1ELb0ELb1ELb1ELb1EEEEEEEEEvNT_6ParamsE) ;  /* 0xfffdf2f002007950 */ /* 0x004fea0003c3ffff */
        .weak           $__internal_24_$__cuda_sm70_shflsync_up_p
        .type           $__internal_24_$__cuda_sm70_shflsync_up_p,@function
        .size           $__internal_24_$__cuda_sm70_shflsync_up_p,($__internal_25_$__cuda_sm70_votesync_ballot - $__internal_24_$__cuda_sm70_shflsync_up_p)
$__internal_24_$__cuda_sm70_shflsync_up_p:
[----:B------:R-:W-:Y:S02]  /*20d10*/  MOV R4, RZ ;  /* 0x000000ff00047202 */ /* 0x000fe40000000f00 */
[----:B------:R-:W-:-:S04]  /*20d20*/  MOV R10, 0xffffffff ;  /* 0xffffffff000a7802 */ /* 0x000fc80000000f00 */
[----:B------:R-:W-:Y:S04]  /*20d30*/  WARPSYNC R10 ;  /* 0x0000000a00007348 */ /* 0x000fe80003800000 */
[----:B------:R1:W2:Y:S02]  /*20d40*/  SHFL.UP PT, R4, R0, R3, R4 ;  /* 0x0400000300047389 */ /* 0x0002a400000e0004 */
[----:B-1----:R-:W-:-:S04]  /*20d50*/  MOV R3, 0x0 ;  /* 0x0000000000037802 */ /* 0x002fc80000000f00 */
[----:B--2---:R-:W-:Y:S05]  /*20d60*/  RET.REL.NODEC R2 `(_ZN7cutlass13device_kernelIN5flash19enable_sm80_to_sm89INS1_16FlashAttnFwdSm80INS1_25CollectiveMainloopFwdSm80ILi8ELi1ELb0EN4cute5tupleIJNS5_1CILi128EEENS7_ILi64EEENS7_ILi192EEEEEELi192ENS_6half_tEfNS_4arch4Sm80ELb1ELb0ELb1ELb1ELb1ELb1ELb1ELb1EEENS1_21CollectiveEpilogueFwdINS6_IJS8_SA_S9_EEENS6_IJNS7_ILi1EEESI_SI_EEESC_SE_Li256ELb1ELb1ELb1ELb0EEENS1_36VarlenDynamicPersistentTileSchedulerILi128ELi64ELi256ELi256ELb1ELb1ELb0ELb1ELb1ELb1EEEEEEEEEvNT_6ParamsE) ;  /* 0xfffdf29002007950 */ /* 0x004fea0003c3ffff */
        .weak           $__internal_25_$__cuda_sm70_votesync_ballot
        .type           $__internal_25_$__cuda_sm70_votesync_ballot,@function
        .size           $__internal_25_$__cuda_sm70_votesync_ballot,(.L_x_6200 - $__internal_25_$__cuda_sm70_votesync_ballot)
$__internal_25_$__cuda_sm70_votesync_ballot:
[----:B------:R-:W-:Y:S01]  /*20d70*/  ISETP.NE.U32.AND P0, PT, R0, 0x1, PT ;  /* 0x000000010000780c */ /* 0x000fe20003f05070 */
[----:B------:R-:W-:-:S04]  /*20d80*/  IMAD.MOV.U32 R3, RZ, RZ, -0x1 ;  /* 0xffffffffff037424 */ /* 0x000fc800078e00ff */
[----:B------:R-:W-:Y:S08]  /*20d90*/  WARPSYNC R3 ;  /* 0x0000000300007348 */ /* 0x000ff00003800000 */
[----:B------:R-:W-:-:S04]  /*20da0*/  VOTE.ANY R0, PT, !P0 ;  /* 0x0000000000007806 */ /* 0x000fc800040e0100 */
[----:B------:R-:W-:Y:S01]  /*20db0*/  LOP3.LUT R0, R0, R3, RZ, 0xc0, !PT ;  /* 0x0000000300007212 */ /* 0x000fe200078ec0ff */
[----:B------:R-:W-:-:S04]  /*20dc0*/  IMAD.MOV.U32 R3, RZ, RZ, 0x0 ;  /* 0x00000000ff037424 */ /* 0x000fc800078e00ff */
[----:B------:R-:W-:Y:S05]  /*20dd0*/  RET.REL.NODEC R2 `(_ZN7cutlass13device_kernelIN5flash19enable_sm80_to_sm89INS1_16FlashAttnFwdSm80INS1_25CollectiveMainloopFwdSm80ILi8ELi1ELb0EN4cute5tupleIJNS5_1CILi128EEENS7_ILi64EEENS7_ILi192EEEEEELi192ENS_6half_tEfNS_4arch4Sm80ELb1ELb0ELb1ELb1ELb1ELb1ELb1ELb1EEENS1_21CollectiveEpilogueFwdINS6_IJS8_SA_S9_EEENS6_IJNS7_ILi1EEESI_SI_EEESC_SE_Li256ELb1ELb1ELb1ELb0EEENS1_36VarlenDynamicPersistentTileSchedulerILi128ELi64ELi256ELi256ELb1ELb1ELb0ELb1ELb1ELb1EEEEEEEEEvNT_6ParamsE) ;  /* 0xfffdf22002007950 */ /* 0x000fea0003c3ffff */
.L_x_1506:
        /* <DEDUP_REMOVED lines=10> */
.L_x_6200:


//--------------------- .text._ZN7cutlass13device_kernelIN5flash19enable_sm80_to_sm89INS1_16FlashAttnFwdSm80INS1_25CollectiveMainloopFwdSm80ILi8ELi2ELb0EN4cute5tupleIJNS5_1CILi128EEENS7_ILi64EEENS7_ILi192EEEEEELi192ENS_6half_tEfNS_4arch4Sm80ELb0ELb0ELb1ELb0ELb1ELb0ELb1ELb1EEENS1_21CollectiveEpilogueFwdINS6_IJS8_SA_S9_EEENS6_IJNS7_ILi1EEESI_SI_EEESC_SE_Li256ELb0ELb1ELb1ELb0EEENS1_19SingleTileSchedulerILb0ELb1ELb1ELi128EEEEEEEEEvNT_6ParamsE --------------------------
	.section	.text._ZN7cutlass13device_kernelIN5flash19enable_sm80_to_sm89INS1_16FlashAttnFwdSm80INS1_25CollectiveMainloopFwdSm80ILi8ELi2ELb0EN4cute5tupleIJNS5_1CILi128EEENS7_ILi64EEENS7_ILi192EEEEEELi192ENS_6half_tEfNS_4arch4Sm80ELb0ELb0ELb1ELb0ELb1ELb0ELb1ELb1EEENS1_21CollectiveEpilogueFwdINS6_IJS8_SA_S9_EEENS6_IJNS7_ILi1EEESI_SI_EEESC_SE_Li256ELb0ELb1ELb1ELb0EEENS1_19SingleTileSchedulerILb0ELb1ELb1ELi128EEEEEEEEEvNT_6ParamsE,"ax",@progbits
	.sectioninfo	@"SHI_REGISTERS=242"
	.align	128
.text._ZN7cutlass13device_kernelIN5flash19enable_sm80_to_sm89INS1_16FlashAttnFwdSm80INS1_25CollectiveMainloopFwdSm80ILi8ELi2ELb0EN4cute5tupleIJNS5_1CILi128EEENS7_ILi64EEENS7_ILi192EEEEEELi192ENS_6half_tEfNS_4arch4Sm80ELb0ELb0ELb1ELb0ELb1ELb0ELb1ELb1EEENS1_21CollectiveEpilogueFwdINS6_IJS8_SA_S9_EEENS6_IJNS7_ILi1EEESI_SI_EEESC_SE_Li256ELb0ELb1ELb1ELb0EEENS1_19SingleTileSchedulerILb0ELb1ELb1ELi128EEEEEEEEEvNT_6ParamsE:
        .type           _ZN7cutlass13device_kernelIN5flash19enable_sm80_to_sm89INS1_16FlashAttnFwdSm80INS1_25CollectiveMainloopFwdSm80ILi8ELi2ELb0EN4cute5tupleIJNS5_1CILi128EEENS7_ILi64EEENS7_ILi192EEEEEELi192ENS_6half_tEfNS_4arch4Sm80ELb0ELb0ELb1ELb0ELb1ELb0ELb1ELb1EEENS1_21CollectiveEpilogueFwdINS6_IJS8_SA_S9_EEENS6_IJNS7_ILi1EEESI_SI_EEESC_SE_Li256ELb0ELb1ELb1ELb0EEENS1_19SingleTileSchedulerILb0ELb1ELb1ELi128EEEEEEEEEvNT_6ParamsE,@function
        .size           _ZN7cutlass13device_kernelIN5flash19enable_sm80_to_sm89INS1_16FlashAttnFwdSm80INS1_25CollectiveMainloopFwdSm80ILi8ELi2ELb0EN4cute5tupleIJNS5_1CILi128EEENS7_ILi64EEENS7_ILi192EEEEEELi192ENS_6half_tEfNS_4arch4Sm80ELb0ELb0ELb1ELb0ELb1ELb0ELb1ELb1EEENS1_21CollectiveEpilogueFwdINS6_IJS8_SA_S9_EEENS6_IJNS7_ILi1EEESI_SI_EEESC_SE_Li256ELb0ELb1ELb1ELb0EEENS1_19SingleTileSchedulerILb0ELb1ELb1ELi128EEEEEEEEEvNT_6ParamsE,(.L_x_6205 - _ZN7cutlass13device_kernelIN5flash19enable_sm80_to_sm89INS1_16FlashAttnFwdSm80INS1_25CollectiveMainloopFwdSm80ILi8ELi2ELb0EN4cute5tupleIJNS5_1CILi128EEENS7_ILi64EEENS7_ILi192EEEEEELi192ENS_6half_tEfNS_4arch4Sm80ELb0ELb0ELb1ELb0ELb1ELb0ELb1ELb1EEENS1_21CollectiveEpilogueFwdINS6_IJS8_SA_S9_EEENS6_IJNS7_ILi1EEESI_SI_EEESC_SE_Li256ELb0ELb1ELb1ELb0EEENS1_19SingleTileSchedulerILb0ELb1ELb1ELi128EEEEEEEEEvNT_6ParamsE)
        .other          _ZN7cutlass13device_kernelIN5flash19enable_sm80_to_sm89INS1_16FlashAttnFwdSm80INS1_25CollectiveMainloopFwdSm80ILi8ELi2ELb0EN4cute5tupleIJNS5_1CILi128EEENS7_ILi64EEENS7_ILi192EEEEEELi192ENS_6half_tEfNS_4arch4Sm80ELb0ELb0ELb1ELb0ELb1ELb0ELb1ELb1EEENS1_21CollectiveEpilogueFwdINS6_IJS8_SA_S9_EEENS6_IJNS7_ILi1EEESI_SI_EEESC_SE_Li256ELb0ELb1ELb1ELb0EEENS1_19SingleTileSchedulerILb0ELb1ELb1ELi128EEEEEEEEEvNT_6ParamsE,@"STO_CUDA_ENTRY STV_DEFAULT"
_ZN7cutlass13device_kernelIN5flash19enable_sm80_to_sm89INS1_16FlashAttnFwdSm80INS1_25CollectiveMainloopFwdSm80ILi8ELi2ELb0EN4cute5tupleIJNS5_1CILi128EEENS7_ILi64EEENS7_ILi192EEEEEELi192ENS_6half_tEfNS_4arch4Sm80ELb0ELb0ELb1ELb0ELb1ELb0ELb1ELb1EEENS1_21CollectiveEpilogueFwdINS6_IJS8_SA_S9_EEENS6_IJNS7_ILi1EEESI_SI_EEESC_SE_Li256ELb0ELb1ELb1ELb0EEENS1_19SingleTileSchedulerILb0ELb1ELb1ELi128EEEEEEEEEvNT_6ParamsE:
[----:B------:R-:W-:Y:S02]  /*0000*/  MOV R1, c[0x0][0x28] ;  /* 0x00000a0000017a02 */ /* 0x000fe40000000f00 */
[----:B------:R-:W1:Y:S04]  /*0010*/  S2R R6, SR_TID.X ;  /* 0x0000000000067919 */ /* 0x000e680000002100 */
[----:B------:R-:W2:Y:S04]  /*0020*/  S2R R3, SR_CTAID.Y ;  /* 0x0000000000037919 */ /* 0x000ea80000002600 */
[----:B------:R-:W3:Y:S01]  /*0030*/  S2R R0, SR_CTAID.Z ;  /* 0x0000000000007919 */ /* 0x000ee20000002700 */
[----:B-1----:R-:W-:-:S06]  /*0040*/  SHF.R.U32.HI R2, RZ, 0x5, R6 ;  /* 0x00000005ff027819 */ /* 0x002fcc0000011606 */
[----:B------:R-:W1:Y:S02]  /*0050*/  SHFL.IDX PT, R2, R2, RZ, 0x1f ;  /* 0x00001fff02027589 */ /* 0x000e6400000e0000 */
[----:B-1----:R-:W-:-:S13]  /*0060*/  ISETP.NE.AND P0, PT, R2, RZ, PT ;  /* 0x000000ff0200720c */ /* 0x002fda0003f05270 */
[----:B------:R-:W-:Y:S05]  /*0070*/  @!P0 BRA `(.L_x_1507) ;  /* 0x0000007000008947 */ /* 0x000fea0003800000 */
[----:B--23--:R-:W-:Y:S01]  /*0080*/  IMAD.MOV.U32 R2, RZ, RZ, c[0x0][0x550] ;  /* 0x00015400ff027624 */ /* 0x00cfe200078e00ff */
[----:B------:R-:W-:-:S04]  /*0090*/  MOV R204, R3 ;  /* 0x0000000300cc7202 */ /* 0x000fc80000000f00 */
[----:B------:R-:W-:-:S13]  /*00a0*/  ISETP.NE.AND P0, PT, R2, 0x1, PT ;  /* 0x000000010200780c */ /* 0x000fda0003f05270 */
[----:B------:R-:W-:Y:S05]  /*00b0*/  @!P0 BRA `(.L_x_1508) ;  /* 0x0000008000008947 */ /* 0x000fea0003800000 */
[----:B------:R-:W-:-:S05]  /*00c0*/  IMAD.HI.U32 R204, R3, c[0x0][0x554], RZ ;  /* 0x0001550003cc7a27 */ /* 0x000fca00078e00ff */
[----:B------:R-:W-:Y:S01]  /*00d0*/  SHF.R.U32.HI R204, RZ, c[0x0][0x558], R204 ;  /* 0x00015600ffcc7a19 */ /* 0x000fe200000116cc */
[----:B------:R-:W-:Y:S05]  /*00e0*/  BRA `(.L_x_1508) ;  /* 0x0000005000007947 */ /* 0x000fea0003800000 */
.L_x_1507:
[----:B--23--:R-:W-:Y:S01]  /*00f0*/  IMAD.MOV.U32 R2, RZ, RZ, c[0x0][0x550] ;  /* 0x00015400ff027624 */ /* 0x00cfe200078e00ff */
[----:B------:R-:W-:-:S04]  /*0100*/  MOV R204, R3 ;  /* 0x0000000300cc7202 */ /* 0x000fc80000000f00 */
[----:B------:R-:W-:-:S13]  /*0110*/  ISETP.NE.AND P0, PT, R2, 0x1, PT ;  /* 0x000000010200780c */ /* 0x000fda0003f05270 */
[----:B------:R-:W-:-:S05]  /*0120*/  @P0 IMAD.HI.U32 R2, R3, c[0x0][0x554], RZ ;  /* 0x0001550003020a27 */ /* 0x000fca00078e00ff */
[----:B------:R-:W-:Y:S02]  /*0130*/  @P0 SHF.R.U32.HI R204, RZ, c[0x0][0x558], R2 ;  /* 0x00015600ffcc0a19 */ /* 0x000fe40000011602 */
.L_x_1508:
[----:B------:R-:W-:Y:S02]  /*0140*/  ISETP.GE.AND P0, PT, R0, RZ, PT ;  /* 0x000000ff0000720c */ /* 0x000fe40003f06270 */
[----:B------:R-:W-:-:S05]  /*0150*/  IADD3 R2, -R204, RZ, RZ ;  /* 0x000000ffcc027210 */ /* 0x000fca0007ffe1ff */
[----:B------:R-:W-:-:S06]  /*0160*/  IMAD R5, R2, c[0x0][0x550], R3 ;  /* 0x0001540002057a24 */ /* 0x000fcc00078e0203 */
[----:B------:R-:W-:Y:S05]  /*0170*/  @!P0 EXIT ;  /* 0x000000000000894d */ /* 0x000fea0003800000 */
[----:B------:R-:W-:Y:S01]  /*0180*/  ISETP.NE.U32.AND P0, PT, RZ, c[0x0][0x370], PT ;  /* 0x0000dc00ff007a0c */ /* 0x000fe20003f05070 */
[----:B------:R-:W-:Y:S01]  /*0190*/  IMAD.MOV.U32 R203, RZ, RZ, RZ ;  /* 0x000000ffffcb7224 */ /* 0x000fe200078e00ff */
[----:B------:R-:W-:Y:S02]  /*01a0*/  ULDC.64 UR6, c[0x0][0x118] ;  /* 0x0000460000067ab9 */ /* 0x000fe40000000a00 */
[----:B------:R-:W-:-:S13]  /*01b0*/  ISETP.NE.AND.EX P0, PT, RZ, c[0x0][0x374], PT, P0 ;  /* 0x0000dd00ff007a0c */ /* 0x000fda0003f05300 */
[----:B------:R-:W-:-:S04]  /*01c0*/  @P0 IMAD.MOV.U32 R3, RZ, RZ, 0x4 ;  /* 0x00000004ff030424 */ /* 0x000fc800078e00ff */
[----:B------:R-:W-:-:S04]  /*01d0*/  @P0 IMAD.WIDE R8, R0, R3, c[0x0][0x370] ;  /* 0x0000dc0000080625 */ /* 0x000fc800078e0203 */
[----:B------:R-:W-:Y:S01]  /*01e0*/  IMAD.MOV.U32 R3, RZ, RZ, c[0x0][0x2ac] ;  /* 0x0000ab00ff037624 */ /* 0x000fe200078e00ff */
[----:B------:R1:W5:Y:S01]  /*01f0*/  @P0 LDG.E R203, [R8.64] ;  /* 0x0000000608cb0981 */ /* 0x000362000c1e1900 */
[----:B------:R-:W-:Y:S02]  /*0200*/  IMAD.MOV.U32 R7, RZ, RZ, RZ ;  /* 0x000000ffff077224 */ /* 0x000fe400078e00ff */
[----:B------:R-:W-:-:S05]  /*0210*/  IMAD R3, R3, c[0x0][0x1d0], RZ ;  /* 0x0000740003037a24 */ /* 0x000fca00078e02ff */
[C---:B------:R-:W-:Y:S02]  /*0220*/  ISETP.GE.AND P0, PT, R3.reuse, 0x1, PT ;  /* 0x000000010300780c */ /* 0x040fe40003f06270 */
[----:B------:R-:W-:-:S04]  /*0230*/  IADD3 R2, R3, 0x3f, RZ ;  /* 0x0000003f03027810 */ /* 0x000fc80007ffe0ff */
[----:B------:R-:W-:-:S04]  /*0240*/  SHF.R.S32.HI R147, RZ, 0x1f, R2 ;  /* 0x0000001fff937819 */ /* 0x000fc80000011402 */
[----:B------:R-:W-:-:S04]  /*0250*/  LEA.HI R147, R147, R2, RZ, 0x6 ;  /* 0x0000000293937211 */ /* 0x000fc800078f30ff */
[----:B------:R-:W-:Y:S01]  /*0260*/  SHF.R.S32.HI R147, RZ, 0x6, R147 ;  /* 0x00000006ff937819 */ /* 0x000fe20000011493 */
[----:B------:R-:W-:Y:S05]  /*0270*/  @!P0 BRA `(.L_x_1509) ;  /* 0x000001c000008947 */ /* 0x000fea0003800000 */
[----:B-1----:R-:W-:-:S04]  /*0280*/  SHF.R.U32.HI R8, RZ, 0x10, R5 ;  /* 0x00000010ff087819 */ /* 0x002fc80000011605 */
[----:B------:R-:W-:-:S04]  /*0290*/  ISETP.NE.AND P0, PT, R8, RZ, PT ;  /* 0x000000ff0800720c */ /* 0x000fc80003f05270 */
[----:B------:R-:W-:-:S04]  /*02a0*/  SEL R8, R8, c[0x0][0x338], P0 ;  /* 0x0000ce0008087a07 */ /* 0x000fc80000000000 */
[-C--:B------:R-:W-:Y:S02]  /*02b0*/  IABS R9, R8.reuse ;  /* 0x0000000800097213 */ /* 0x080fe40000000000 */
[----:B------:R-:W-:Y:S02]  /*02c0*/  IADD3 R11, R147, -0x1, R8 ;  /* 0xffffffff930b7810 */ /* 0x000fe40007ffe008 */
[----:B------:R-:W1:Y:S01]  /*02d0*/  I2F.RP R10, R9 ;  /* 0x00000009000a7306 */ /* 0x000e620000209400 */
[----:B------:R-:W-:-:S05]  /*02e0*/  IABS R2, R8 ;  /* 0x0000000800027213 */ /* 0x000fca0000000000 */
[----:B------:R-:W-:Y:S02]  /*02f0*/  IMAD.MOV R2, RZ, RZ, -R2 ;  /* 0x000000ffff027224 */ /* 0x000fe400078e0a02 */
[----:B-1----:R-:W1:Y:S02]  /*0300*/  MUFU.RCP R12, R10 ;  /* 0x0000000a000c7308 */ /* 0x002e640000001000 */
[----:B-1----:R-:W-:-:S06]  /*0310*/  IADD3 R12, R12, 0xffffffe, RZ ;  /* 0x0ffffffe0c0c7810 */ /* 0x002fcc0007ffe0ff */
[----:B------:R-:W1:Y:S02]  /*0320*/  F2I.FTZ.U32.TRUNC.NTZ R13, R12 ;  /* 0x0000000c000d7305 */ /* 0x000e64000021f000 */
[--C-:B-1----:R-:W-:Y:S02]  /*0330*/  IMAD.MOV R4, RZ, RZ, -R13.reuse ;  /* 0x000000ffff047224 */ /* 0x102fe400078e0a0d */
[----:B------:R-:W-:Y:S02]  /*0340*/  IMAD.MOV.U32 R12, RZ, RZ, RZ ;  /* 0x000000ffff0c7224 */ /* 0x000fe400078e00ff */
[----:B------:R-:W-:Y:S01]  /*0350*/  IMAD R7, R4, R9, RZ ;  /* 0x0000000904077224 */ /* 0x000fe200078e02ff */
[----:B------:R-:W-:Y:S02]  /*0360*/  IABS R4, R11 ;  /* 0x0000000b00047213 */ /* 0x000fe40000000000 */
[----:B------:R-:W-:Y:S01]  /*0370*/  LOP3.LUT R11, R11, R8, RZ, 0x3c, !PT ;  /* 0x000000080b0b7212 */ /* 0x000fe200078e3cff */
[----:B------:R-:W-:-:S03]  /*0380*/  IMAD.HI.U32 R7, R13, R7, R12 ;  /* 0x000000070d077227 */ /* 0x000fc600078e000c */
[----:B------:R-:W-:-:S03]  /*0390*/  ISETP.GE.AND P1, PT, R11, RZ, PT ;  /* 0x000000ff0b00720c */ /* 0x000fc60003f26270 */
        /* <DEDUP_REMOVED lines=10> */
.L_x_1509:
[----:B------:R-:W-:Y:S01]  /*0440*/  LOP3.LUT R196, R5, 0xffff, RZ, 0xc0, !PT ;  /* 0x0000ffff05c47812 */ /* 0x000fe200078ec0ff */
[----:B------:R-:W-:Y:S01]  /*0450*/  IMAD.MOV.U32 R5, RZ, RZ, RZ ;  /* 0x000000ffff057224 */ /* 0x000fe200078e00ff */
[----:B------:R-:W-:Y:S01]  /*0460*/  PLOP3.LUT P2, PT, PT, PT, PT, 0x80, 0x0 ;  /* 0x000000000000781c */ /* 0x000fe20003f4f070 */
[----:B------:R-:W-:Y:S01]  /*0470*/  CS2R R96, SRZ ;  /* 0x0000000000607805 */ /* 0x000fe2000001ff00 */
[----:B------:R-:W-:Y:S01]  /*0480*/  CS2R R94, SRZ ;  /* 0x00000000005e7805 */ /* 0x000fe2000001ff00 */
[----:B------:R-:W-:Y:S01]  /*0490*/  IMAD R196, R196, R7, RZ ;  /* 0x00000007c4c47224 */ /* 0x000fe200078e02ff */
[----:B------:R-:W-:Y:S01]  /*04a0*/  CS2R R92, SRZ ;  /* 0x00000000005c7805 */ /* 0x000fe2000001ff00 */
        /* <DEDUP_REMOVED lines=8> */
[----:B------:R-:W-:Y:S01]  /*0530*/  IMAD.MOV.U32 R2, RZ, RZ, RZ ;  /* 0x000000ffff027224 */ /* 0x000fe200078e00ff */
        /* <DEDUP_REMOVED lines=44> */
[----:B------:R-:W-:-:S06]  /*0800*/  @P2 IMAD.WIDE R210, R0, R5, c[0x0][0x340] ;  /* 0x0000d00000d22625 */ /* 0x000fcc00078e0205 */
[----:B------:R2:W5:Y:S01]  /*0810*/  @P2 LDG.E R210, [R210.64] ;  /* 0x00000006d2d22981 */ /* 0x000562000c1e1900 */
[----:B------:R-:W-:Y:S01]  /*0820*/  SHF.R.S32.HI R11, RZ, 0x1f, R6 ;  /* 0x0000001fff0b7819 */ /* 0x000fe20000011406 */
[----:B------:R-:W-:Y:S01]  /*0830*/  IMAD.MOV.U32 R2, RZ, RZ, c[0x0][0x2c4] ;  /* 0x0000b100ff027624 */ /* 0x000fe200078e00ff */
[----:B------:R-:W-:Y:S01]  /*0840*/  SHF.R.S32.HI R7, RZ, 0x1f, R204 ;  /* 0x0000001fff077819 */ /* 0x000fe200000114cc */
[----:B-1----:R-:W1:Y:S01]  /*0850*/  S2R R9, SR_CTAID.X ;  /* 0x0000000000097919 */ /* 0x002e620000002500 */
[-C--:B------:R-:W-:Y:S01]  /*0860*/  LEA.HI R4, R11, R6.reuse, RZ, 0x3 ;  /* 0x000000060b047211 */ /* 0x080fe200078f18ff */
[----:B------:R-:W-:Y:S01]  /*0870*/  IMAD.WIDE.U32 R14, R204, c[0x0][0x1b8], RZ ;  /* 0x00006e00cc0e7a25 */ /* 0x000fe200078e00ff */
[----:B------:R-:W-:Y:S01]  /*0880*/  ISETP.NE.AND P0, PT, R2, 0x1, PT ;  /* 0x000000010200780c */ /* 0x000fe20003f05270 */
[----:B------:R-:W-:Y:S01]  /*0890*/  ULDC UR5, c[0x0][0x2c4] ;  /* 0x0000b10000057ab9 */ /* 0x000fe20000000800 */
[----:B------:R-:W-:Y:S01]  /*08a0*/  LOP3.LUT R5, R4, 0xfffffff8, RZ, 0xc0, !PT ;  /* 0xfffffff804057812 */ /* 0x000fe200078ec0ff */
[----:B------:R-:W-:Y:S01]  /*08b0*/  IMAD R7, R7, c[0x0][0x1b8], RZ ;  /* 0x00006e0007077a24 */ /* 0x000fe200078e02ff */
[----:B------:R-:W-:Y:S01]  /*08c0*/  SHF.R.S32.HI R4, RZ, 0x3, R4 ;  /* 0x00000003ff047819 */ /* 0x000fe20000011404 */
[----:B------:R-:W-:Y:S01]  /*08d0*/  ULDC UR4, c[0x0][0x168] ;  /* 0x00005a0000047ab9 */ /* 0x000fe20000000800 */
[----:B------:R-:W-:Y:S01]  /*08e0*/  LEA.HI R18, R11, R6, RZ, 0x6 ;  /* 0x000000060b127211 */ /* 0x000fe200078f30ff */
[----:B------:R-:W-:Y:S01]  /*08f0*/  IMAD.IADD R8, R6, 0x1, -R5 ;  /* 0x0000000106087824 */ /* 0x000fe200078e0a05 */
[----:B------:R-:W-:Y:S01]  /*0900*/  SHF.R.S32.HI R5, RZ, 0x1f, R0 ;  /* 0x0000001fff057819 */ /* 0x000fe20000011400 */
[----:B------:R-:W-:Y:S01]  /*0910*/  IMAD R7, R204, c[0x0][0x1bc], R7 ;  /* 0x00006f00cc077a24 */ /* 0x000fe200078e0207 */
[----:B------:R-:W-:Y:S01]  /*0920*/  UIMAD UR4, UR5, UR4, URZ ;  /* 0x00000004050472a4 */ /* 0x000fe2000f8e023f */
[----:B------:R-:W-:Y:S01]  /*0930*/  IMAD R202, R8, 0x20, R4 ;  /* 0x0000002008ca7824 */ /* 0x000fe200078e0204 */
[----:B------:R-:W-:Y:S01]  /*0940*/  BSSY B0, `(.L_x_1511) ;  /* 0x0000041000007945 */ /* 0x000fe20003800000 */
[----:B------:R-:W-:-:S02]  /*0950*/  IMAD.IADD R15, R15, 0x1, R7 ;  /* 0x000000010f0f7824 */ /* 0x000fc400078e0207 */
[----:B------:R-:W-:Y:S02]  /*0960*/  IMAD R5, R5, c[0x0][0x1c0], RZ ;  /* 0x0000700005057a24 */ /* 0x000fe400078e02ff */
[----:B------:R-:W-:-:S04]  /*0970*/  IMAD.WIDE.U32 R14, R0, c[0x0][0x1c0], R14 ;  /* 0x00007000000e7a25 */ /* 0x000fc800078e000e */
[C---:B-1----:R-:W-:Y:S01]  /*0980*/  IMAD R13, R9.reuse, 0x80, R202 ;  /* 0x00000080090d7824 */ /* 0x042fe200078e02ca */
[----:B------:R-:W-:Y:S01]  /*0990*/  LEA R9, R9, R4, 0x7 ;  /* 0x0000000409097211 */ /* 0x000fe200078e38ff */
[----:B------:R-:W-:Y:S02]  /*09a0*/  IMAD R5, R0, c[0x0][0x1c4], R5 ;  /* 0x0000710000057a24 */ /* 0x000fe400078e0205 */
[----:B------:R-:W-:Y:S01]  /*09b0*/  @P0 IMAD.HI.U32 R2, R13, c[0x0][0x2c8], RZ ;  /* 0x0000b2000d020a27 */ /* 0x000fe200078e00ff */
[----:B------:R-:W-:-:S03]  /*09c0*/  ISETP.GE.AND P1, PT, R9, UR4, PT ;  /* 0x0000000409007c0c */ /* 0x000fc6000bf26270 */
[----:B------:R-:W-:Y:S01]  /*09d0*/  IMAD.MOV.U32 R10, RZ, RZ, R13 ;  /* 0x000000ffff0a7224 */ /* 0x000fe200078e000d */
[----:B------:R-:W-:Y:S01]  /*09e0*/  @P0 SHF.R.U32.HI R10, RZ, c[0x0][0x2cc], R2 ;  /* 0x0000b300ff0a0a19 */ /* 0x000fe20000011602 */
[----:B------:R-:W-:Y:S02]  /*09f0*/  IMAD.IADD R15, R15, 0x1, R5 ;  /* 0x000000010f0f7824 */ /* 0x000fe400078e0205 */
[----:B------:R-:W-:Y:S01]  /*0a00*/  IMAD.SHL.U32 R16, R4, 0x40, RZ ;  /* 0x0000004004107824 */ /* 0x000fe200078e00ff */
[--C-:B------:R-:W-:Y:S01]  /*0a10*/  SHF.R.S32.HI R7, RZ, 0x1f, R10.reuse ;  /* 0x0000001fff077819 */ /* 0x100fe2000001140a */
[----:B------:R-:W-:Y:S02]  /*0a20*/  IMAD.MOV R2, RZ, RZ, -R10 ;  /* 0x000000ffff027224 */ /* 0x000fe400078e0a0a */
[----:B------:R-:W-:Y:S01]  /*0a30*/  IMAD.WIDE.U32 R14, R10, c[0x0][0x1b0], R14 ;  /* 0x00006c000a0e7a25 */ /* 0x000fe200078e000e */
[----:B------:R-:W-:-:S03]  /*0a40*/  LOP3.LUT R16, R16, 0x1c0, RZ, 0xc0, !PT ;  /* 0x000001c010107812 */ /* 0x000fc600078ec0ff */
[----:B------:R-:W-:Y:S02]  /*0a50*/  IMAD R7, R7, c[0x0][0x1b0], RZ ;  /* 0x00006c0007077a24 */ /* 0x000fe400078e02ff */
[----:B------:R-:W-:Y:S02]  /*0a60*/  IMAD R2, R2, c[0x0][0x2c4], R13 ;  /* 0x0000b10002027a24 */ /* 0x000fe400078e020d */
[----:B------:R-:W-:Y:S01]  /*0a70*/  IMAD R7, R10, c[0x0][0x1b4], R7 ;  /* 0x00006d000a077a24 */ /* 0x000fe200078e0207 */
[----:B------:R-:W-:Y:S01]  /*0a80*/  LEA.HI R10, R11, R6, RZ, 0x4 ;  /* 0x000000060b0a7211 */ /* 0x000fe200078f20ff */
[----:B------:R-:W-:Y:S01]  /*0a90*/  IMAD.SHL.U32 R149, R8, 0x8, RZ ;  /* 0x0000000808957824 */ /* 0x000fe200078e00ff */
[----:B------:R-:W-:Y:S01]  /*0aa0*/  SHF.R.S32.HI R5, RZ, 0x1f, R2 ;  /* 0x0000001fff057819 */ /* 0x000fe20000011402 */
[----:B------:R-:W-:Y:S01]  /*0ab0*/  IMAD.SHL.U32 R18, R18, 0x8, RZ ;  /* 0x0000000812127824 */ /* 0x000fe200078e00ff */
[----:B------:R-:W-:Y:S02]  /*0ac0*/  IADD3 R15, R15, R7, RZ ;  /* 0x000000070f0f7210 */ /* 0x000fe40007ffe0ff */
[----:B------:R-:W-:Y:S01]  /*0ad0*/  LOP3.LUT R201, R16, 0x38, R149, 0xf8, !PT ;  /* 0x0000003810c97812 */ /* 0x000fe200078ef895 */
[----:B------:R-:W-:Y:S01]  /*0ae0*/  IMAD R5, R5, c[0x0][0x1a8], RZ ;  /* 0x00006a0005057a24 */ /* 0x000fe200078e02ff */
[----:B------:R-:W-:Y:S01]  /*0af0*/  ISETP.GE.AND P5, PT, R149, c[0x0][0x198], PT ;  /* 0x0000660095007a0c */ /* 0x000fe20003fa6270 */
[----:B------:R-:W-:-:S04]  /*0b00*/  IMAD.WIDE.U32 R12, R2, c[0x0][0x1a8], R14 ;  /* 0x00006a00020c7a25 */ /* 0x000fc800078e000e */
[----:B------:R-:W-:Y:S01]  /*0b10*/  IMAD R5, R2, c[0x0][0x1ac], R5 ;  /* 0x00006b0002057a24 */ /* 0x000fe200078e0205 */
[----:B------:R-:W-:-:S03]  /*0b20*/  LEA R14, P0, R12, c[0x0][0x160], 0x1 ;  /* 0x000058000c0e7a11 */ /* 0x000fc600078008ff */
[----:B------:R-:W-:Y:S01]  /*0b30*/  IMAD.IADD R5, R13, 0x1, R5 ;  /* 0x000000010d057824 */ /* 0x000fe200078e0205 */
[----:B------:R-:W-:-:S04]  /*0b40*/  IADD3 R13, R149, 0x40, RZ ;  /* 0x00000040950d7810 */ /* 0x000fc80007ffe0ff */
[----:B------:R-:W-:Y:S02]  /*0b50*/  LEA.HI.X R2, R12, c[0x0][0x164], R5, 0x1, P0 ;  /* 0x000059000c027a11 */ /* 0x000fe400000f0c05 */
[----:B------:R-:W-:Y:S02]  /*0b60*/  LOP3.LUT R5, R10, 0xfffffff0, RZ, 0xc0, !PT ;  /* 0xfffffff00a057812 */ /* 0x000fe400078ec0ff */
[----:B------:R-:W-:Y:S01]  /*0b70*/  SHF.R.U32.HI R12, RZ, 0x3, R16 ;  /* 0x00000003ff0c7819 */ /* 0x000fe20000011610 */
[----:B------:R2:W1:Y:S01]  /*0b80*/  SHFL.IDX PT, R17, R2, RZ, 0x181f ;  /* 0x00181fff02117589 */ /* 0x00046200000e0000 */
[----:B------:R-:W-:Y:S01]  /*0b90*/  LOP3.LUT P0, RZ, R8, 0x2, RZ, 0xc0, !PT ;  /* 0x0000000208ff7812 */ /* 0x000fe2000780c0ff */
[----:B------:R-:W-:Y:S01]  /*0ba0*/  IMAD.IADD R20, R6, 0x1, -R5 ;  /* 0x0000000106147824 */ /* 0x000fe200078e0a05 */
[----:B------:R-:W-:Y:S01]  /*0bb0*/  LOP3.LUT R201, R201, R12, RZ, 0x3c, !PT ;  /* 0x0000000cc9c97212 */ /* 0x000fe200078e3cff */
[----:B------:R2:W3:Y:S01]  /*0bc0*/  SHFL.IDX PT, R16, R14, RZ, 0x181f ;  /* 0x00181fff0e107589 */ /* 0x0004e200000e0000 */
[----:B------:R-:W-:-:S02]  /*0bd0*/  IADD3 R12, R149, 0x80, RZ ;  /* 0x00000080950c7810 */ /* 0x000fc40007ffe0ff */
[----:B------:R-:W-:Y:S02]  /*0be0*/  SHF.R.S32.HI R7, RZ, 0x1f, R20 ;  /* 0x0000001fff077819 */ /* 0x000fe40000011414 */
[----:B------:R-:W-:Y:S02]  /*0bf0*/  ISETP.GE.AND P4, PT, R13, c[0x0][0x198], PT ;  /* 0x000066000d007a0c */ /* 0x000fe40003f86270 */
[----:B------:R-:W-:Y:S02]  /*0c00*/  LEA.HI R7, R7, R20, RZ, 0x3 ;  /* 0x0000001407077211 */ /* 0x000fe400078f18ff */
[----:B------:R-:W-:Y:S02]  /*0c10*/  ISETP.GE.AND P3, PT, R12, c[0x0][0x198], PT ;  /* 0x000066000c007a0c */ /* 0x000fe40003f66270 */
[----:B------:R-:W-:Y:S02]  /*0c20*/  LOP3.LUT R5, R7, 0xfffffff8, RZ, 0xc0, !PT ;  /* 0xfffffff807057812 */ /* 0x000fe400078ec0ff */
[----:B------:R-:W-:-:S03]  /*0c30*/  LOP3.LUT R201, R201, 0xfffffe00, R18, 0xf8, !PT ;  /* 0xfffffe00c9c97812 */ /* 0x000fc600078ef812 */
[----:B------:R-:W-:Y:S02]  /*0c40*/  IMAD.IADD R5, R20, 0x1, -R5 ;  /* 0x0000000114057824 */ /* 0x000fe400078e0a05 */
[----:B------:R-:W-:Y:S01]  /*0c50*/  @!P2 IMAD.MOV.U32 R210, RZ, RZ, R0 ;  /* 0x000000ffffd2a224 */ /* 0x000fe200078e0000 */
        /* <DEDUP_REMOVED lines=15> */
.L_x_1512:
[----:B-123--:R-:W-:Y:S05]  /*0d50*/  BSYNC B0 ;  /* 0x0000000000007941 */ /* 0x00efea0003800000 */
.L_x_1511:
        /* <DEDUP_REMOVED lines=20> */
.L_x_1514:
[----:B------:R-:W-:Y:S05]  /*0ea0*/  BSYNC B0 ;  /* 0x0000000000007941 */ /* 0x000fea0003800000 */
.L_x_1513:
[----:B------:R-:W-:Y:S01]  /*0eb0*/  IADD3 R0, R9, 0x40, RZ ;  /* 0x0000004009007810 */ /* 0x000fe20007ffe0ff */
[----:B--2---:R2:W4:Y:S01]  /*0ec0*/  SHFL.IDX PT, R19, R2, 0x2, 0x181f ;  /* 0x00581f0002137f89 */ /* 0x00452200000e0000 */
        /* <DEDUP_REMOVED lines=18> */
.L_x_1516:
[----:B------:R-:W-:Y:S05]  /*0ff0*/  BSYNC B0 ;  /* 0x0000000000007941 */ /* 0x000fea0003800000 */
.L_x_1515:
[----:B------:R-:W-:Y:S01]  /*1000*/  IMAD.MOV.U32 R197, RZ, RZ, c[0x0][0x2b8] ;  /* 0x0000ae00ffc57624 */ /* 0x000fe200078e00ff */
[----:B------:R-:W-:Y:S01]  /*1010*/  IADD3 R0, R147, -0x1, RZ ;  /* 0xffffffff93007810 */ /* 0x000fe20007ffe0ff */
[----:B---3--:R3:W-:Y:S01]  /*1020*/  SHFL.IDX PT, R22, R14, 0x3, 0x181f ;  /* 0x00781f000e167f89 */ /* 0x0087e200000e0000 */
[----:B------:R-:W-:Y:S01]  /*1030*/  IADD3 R9, R9, 0x60, RZ ;  /* 0x0000006009097810 */ /* 0x000fe20007ffe0ff */
[----:B------:R-:W-:Y:S01]  /*1040*/  IMAD.MOV.U32 R199, RZ, RZ, RZ ;  /* 0x000000ffffc77224 */ /* 0x000fe200078e00ff */
[----:B------:R-:W-:Y:S01]  /*1050*/  ISETP.NE.AND P6, PT, R197, 0x1, PT ;  /* 0x00000001c500780c */ /* 0x000fe20003fc5270 */
[----:B------:R1:W2:Y:S01]  /*1060*/  SHFL.IDX PT, R23, R2, 0x3, 0x181f ;  /* 0x00781f0002177f89 */ /* 0x0002a200000e0000 */
[----:B------:R-:W-:Y:S01]  /*1070*/  IMAD R200, R0, 0x40, R202 ;  /* 0x0000004000c87824 */ /* 0x000fe200078e02ca */
[----:B------:R-:W-:Y:S01]  /*1080*/  ISETP.GE.AND P1, PT, R9, UR4, PT ;  /* 0x0000000409007c0c */ /* 0x000fe2000bf26270 */
[----:B------:R-:W-:Y:S01]  /*1090*/  IMAD.SHL.U32 R9, R201, 0x2, RZ ;  /* 0x00000002c9097824 */ /* 0x000fe200078e00ff */
[----:B------:R-:W-:-:S02]  /*10a0*/  SHF.R.S32.HI R134, RZ, 0x1f, R13 ;  /* 0x0000001fff867819 */ /* 0x000fc4000001140d */
[C---:B------:R-:W-:Y:S01]  /*10b0*/  ISETP.GE.AND P2, PT, R200.reuse, R3, PT ;  /* 0x00000003c800720c */ /* 0x040fe20003f46270 */
[----:B-----5:R-:W-:Y:S01]  /*10c0*/  IMAD.IADD R200, R200, 0x1, R203 ;  /* 0x00000001c8c87824 */ /* 0x020fe200078e02cb */
[----:B------:R-:W-:Y:S02]  /*10d0*/  SHF.R.S32.HI R15, RZ, 0x1f, R12 ;  /* 0x0000001fff0f7819 */ /* 0x000fe4000001140c */
[----:B------:R-:W-:Y:S02]  /*10e0*/  LEA.HI R134, R134, R13, RZ, 0x3 ;  /* 0x0000000d86867211 */ /* 0x000fe400078f18ff */
[----:B------:R-:W-:Y:S02]  /*10f0*/  SHF.R.S32.HI R195, RZ, 0x1f, R210 ;  /* 0x0000001fffc37819 */ /* 0x000fe400000114d2 */
[----:B------:R-:W-:Y:S02]  /*1100*/  LOP3.LUT R134, R134, 0xfffffff8, RZ, 0xc0, !PT ;  /* 0xfffffff886867812 */ /* 0x000fe400078ec0ff */
[----:B------:R-:W-:Y:S01]  /*1110*/  ISETP.GT.OR P2, PT, R202, 0x3f, P2 ;  /* 0x0000003fca00780c */ /* 0x000fe20001744670 */
[----:B------:R-:W-:-:S02]  /*1120*/  IMAD R195, R195, c[0x0][0x2b0], RZ ;  /* 0x0000ac00c3c37a24 */ /* 0x000fc400078e02ff */
[----:B-123--:R-:W-:Y:S02]  /*1130*/  IMAD.MOV.U32 R14, RZ, RZ, R200 ;  /* 0x000000ffff0e7224 */ /* 0x00efe400078e00c8 */
[----:B------:R-:W-:Y:S01]  /*1140*/  IMAD R195, R210, c[0x0][0x2b4], R195 ;  /* 0x0000ad00d2c37a24 */ /* 0x000fe200078e02c3 */
[----:B------:R-:W-:Y:S01]  /*1150*/  P2R R2, PR, RZ, 0x40 ;  /* 0x00000040ff027803 */ /* 0x000fe20000000000 */
[----:B------:R-:W-:-:S04]  /*1160*/  @!P1 IMAD.WIDE R24, R149, 0x2, R22 ;  /* 0x0000000295189825 */ /* 0x000fc800078e0216 */
[----:B------:R-:W-:Y:S01]  /*1170*/  @P6 IMAD.HI.U32 R2, R200, c[0x0][0x2bc], RZ ;  /* 0x0000af00c8026a27 */ /* 0x000fe200078e00ff */
[----:B------:R-:W-:Y:S01]  /*1180*/  @!PT LDS RZ, [RZ] ;  /* 0x00000000fffff984 */ /* 0x000fe20000000800 */
[----:B------:R1:W-:Y:S03]  /*1190*/  @!P1 LDGSTS.E.BYPASS.LTC128B.128 [R9+0x1b100], [R24.64], !P5 ;  /* 0x1b10000018099fae */ /* 0x0003e6000e901d46 */
[----:B----4-:R-:W-:Y:S01]  /*11a0*/  @!P1 IMAD.WIDE R18, R134, 0x2, R22 ;  /* 0x0000000286129825 */ /* 0x010fe200078e0216 */
[----:B------:R-:W-:Y:S02]  /*11b0*/  @P6 SHF.R.U32.HI R14, RZ, c[0x0][0x2c0], R2 ;  /* 0x0000b000ff0e6a19 */ /* 0x000fe40000011602 */
[----:B------:R-:W-:Y:S01]  /*11c0*/  LEA.HI R2, R15, R12, RZ, 0x3 ;  /* 0x0000000c0f027211 */ /* 0x000fe200078f18ff */
[----:B------:R-:W-:Y:S01]  /*11d0*/  IMAD.WIDE.U32 R210, R210, c[0x0][0x2b0], RZ ;  /* 0x0000ac00d2d27a25 */ /* 0x000fe200078e00ff */
[----:B------:R2:W-:Y:S02]  /*11e0*/  @!P1 LDGSTS.E.BYPASS.LTC128B.128 [R9+0x1f100], [R18.64], !P4 ;  /* 0x1f10000012099fae */ /* 0x0005e4000e101d46 */
[----:B------:R-:W-:Y:S01]  /*11f0*/  LOP3.LUT R2, R2, 0xfffffff8, RZ, 0xc0, !PT ;  /* 0xfffffff802027812 */ /* 0x000fe200078ec0ff */
[----:B------:R-:W-:Y:S01]  /*1200*/  IMAD.IADD R195, R211, 0x1, R195 ;  /* 0x00000001d3c37824 */ /* 0x000fe200078e02c3 */
[----:B------:R-:W-:-:S03]  /*1210*/  @!P2 IADD3 R16, P5, R14, R210, RZ ;  /* 0x000000d20e10a210 */ /* 0x000fc60007fbe0ff */
[----:B------:R-:W-:Y:S01]  /*1220*/  @!P1 IMAD.WIDE R22, R2, 0x2, R22 ;  /* 0x0000000202169825 */ /* 0x000fe200078e0216 */
[----:B------:R-:W-:Y:S02]  /*1230*/  @!P2 LEA.HI.X.SX32 R15, R14, R195, 0x1, P5 ;  /* 0x000000c30e0fa211 */ /* 0x000fe400028f0eff */
[C---:B------:R-:W-:Y:S02]  /*1240*/  @!P2 LEA R20, P4, R16.reuse, c[0x0][0x2a0], 0x2 ;  /* 0x0000a8001014aa11 */ /* 0x040fe400078810ff */
[----:B------:R3:W-:Y:S02]  /*1250*/  @!P1 LDGSTS.E.BYPASS.LTC128B.128 [R9+0x23100], [R22.64], !P3 ;  /* 0x2310000016099fae */ /* 0x0007e4000d901d46 */
[----:B------:R-:W-:Y:S02]  /*1260*/  @!P2 LEA.HI.X R21, R16, c[0x0][0x2a4], R15, 0x2, P4 ;  /* 0x0000a9001015aa11 */ /* 0x000fe400020f140f */
[----:B------:R-:W0:Y:S04]  /*1270*/  LDGDEPBAR ;  /* 0x00000000000079af */ /* 0x000e280000000000 */
[----:B------:R-:W-:Y:S06]  /*1280*/  BAR.SYNC.DEFER_BLOCKING 0x0 ;  /* 0x0000000000007b1d */ /* 0x000fec0000010000 */
[----:B------:R4:W3:Y:S01]  /*1290*/  @!P2 LDG.E R199, [R20.64] ;  /* 0x0000000614c7a981 */ /* 0x0008e2000c1e1900 */
[----:B------:R-:W-:Y:S01]  /*12a0*/  IMAD.MOV R15, RZ, RZ, -R14 ;  /* 0x000000ffff0f7224 */ /* 0x000fe200078e0a0e */
[----:B------:R-:W-:Y:S01]  /*12b0*/  SHF.R.S32.HI R193, RZ, 0x1f, R204 ;  /* 0x0000001fffc17819 */ /* 0x000fe200000114cc */
[----:B------:R-:W-:Y:S01]  /*12c0*/  IMAD.WIDE.U32 R208, R204, c[0x0][0x1e8], RZ ;  /* 0x00007a00ccd07a25 */ /* 0x000fe200078e00ff */
[----:B------:R-:W-:-:S02]  /*12d0*/  ISETP.GE.AND P5, PT, R149, c[0x0][0x1d4], PT ;  /* 0x0000750095007a0c */ /* 0x000fc40003fa6270 */
[----:B------:R-:W-:Y:S01]  /*12e0*/  ISETP.GE.AND P4, PT, R13, c[0x0][0x1d4], PT ;  /* 0x000075000d007a0c */ /* 0x000fe20003f86270 */
[----:B------:R-:W-:Y:S01]  /*12f0*/  IMAD R200, R15, c[0x0][0x2b8], R200 ;  /* 0x0000ae000fc87a24 */ /* 0x000fe200078e02c8 */
[----:B------:R-:W-:Y:S01]  /*1300*/  ISETP.GE.AND P6, PT, R12, c[0x0][0x1d4], PT ;  /* 0x000075000c007a0c */ /* 0x000fe20003fc6270 */
[----:B------:R-:W-:Y:S01]  /*1310*/  IMAD.WIDE.U32 R206, R204, c[0x0][0x210], RZ ;  /* 0x00008400ccce7a25 */ /* 0x000fe200078e00ff */
[----:B------:R-:W-:Y:S02]  /*1320*/  ISETP.GE.AND P3, PT, R149, c[0x0][0x1d4], PT ;  /* 0x0000750095007a0c */ /* 0x000fe40003f66270 */
[----:B------:R-:W-:Y:S01]  /*1330*/  SHF.R.S32.HI R17, RZ, 0x1f, R200 ;  /* 0x0000001fff117819 */ /* 0x000fe200000114c8 */
[C---:B------:R-:W-:Y:S01]  /*1340*/  IMAD.WIDE.U32 R14, R200.reuse, c[0x0][0x1e0], RZ ;  /* 0x00007800c80e7a25 */ /* 0x040fe200078e00ff */
[----:B------:R-:W-:Y:S02]  /*1350*/  SHF.R.S32.HI R144, RZ, 0x1f, R149 ;  /* 0x0000001fff907819 */ /* 0x000fe40000011495 */
[----:B------:R-:W-:Y:S01]  /*1360*/  SEL R146, RZ, 0x10, P6 ;  /* 0x00000010ff927807 */ /* 0x000fe20003000000 */
[----:B--2---:R-:W-:Y:S01]  /*1370*/  IMAD R19, R17, c[0x0][0x1e0], RZ ;  /* 0x0000780011137a24 */ /* 0x004fe200078e02ff */
[----:B------:R-:W-:Y:S01]  /*1380*/  IADD3 R198, R9, 0x100, RZ ;  /* 0x0000010009c67810 */ /* 0x000fe20007ffe0ff */
[----:B------:R-:W-:Y:S01]  /*1390*/  IMAD R17, R17, c[0x0][0x208], RZ ;  /* 0x0000820011117a24 */ /* 0x000fe200078e02ff */
[----:B------:R-:W-:Y:S01]  /*13a0*/  SHF.R.S32.HI R145, RZ, 0x1f, R134 ;  /* 0x0000001fff917819 */ /* 0x000fe20000011486 */
[C---:B------:R-:W-:Y:S01]  /*13b0*/  IMAD R18, R200.reuse, c[0x0][0x1e4], R19 ;  /* 0x00007900c8127a24 */ /* 0x040fe200078e0213 */
[----:B------:R-:W-:Y:S01]  /*13c0*/  SHF.R.S32.HI R133, RZ, 0x1f, R2 ;  /* 0x0000001fff857819 */ /* 0x000fe20000011402 */
[----:B------:R-:W-:-:S02]  /*13d0*/  IMAD R26, R200, c[0x0][0x20c], R17 ;  /* 0x00008300c81a7a24 */ /* 0x000fc400078e0211 */
[----:B------:R-:W-:Y:S02]  /*13e0*/  IMAD.IADD R19, R15, 0x1, R18 ;  /* 0x000000010f137824 */ /* 0x000fe400078e0212 */
[----:B------:R-:W-:Y:S02]  /*13f0*/  IMAD R15, R193, c[0x0][0x1e8], RZ ;  /* 0x00007a00c10f7a24 */ /* 0x000fe400078e02ff */
[----:B------:R-:W-:Y:S02]  /*1400*/  IMAD.MOV.U32 R18, RZ, RZ, R14 ;  /* 0x000000ffff127224 */ /* 0x000fe400078e000e */
[----:B------:R-:W-:Y:S02]  /*1410*/  IMAD R15, R204, c[0x0][0x1ec], R15 ;  /* 0x00007b00cc0f7a24 */ /* 0x000fe400078e020f */
[----:B----4-:R-:W-:-:S04]  /*1420*/  IMAD.WIDE.U32 R20, R200, c[0x0][0x208], RZ ;  /* 0x00008200c8147a25 */ /* 0x010fc800078e00ff */
[----:B------:R-:W-:Y:S02]  /*1430*/  IMAD.IADD R194, R209, 0x1, R15 ;  /* 0x00000001d1c27824 */ /* 0x000fe400078e020f */
[----:B------:R-:W-:Y:S02]  /*1440*/  IMAD.IADD R27, R21, 0x1, R26 ;  /* 0x00000001151b7824 */ /* 0x000fe400078e021a */
[----:B------:R-:W-:Y:S02]  /*1450*/  IMAD.MOV.U32 R26, RZ, RZ, R20 ;  /* 0x000000ffff1a7224 */ /* 0x000fe400078e0014 */
[----:B------:R-:W-:Y:S02]  /*1460*/  IMAD R193, R193, c[0x0][0x210], RZ ;  /* 0x00008400c1c17a24 */ /* 0x000fe400078e02ff */
[----:B------:R-:W-:Y:S02]  /*1470*/  IMAD R3, R0, -0x40, R3 ;  /* 0xffffffc000037824 */ /* 0x000fe400078e0203 */
[----:B------:R-:W-:-:S02]  /*1480*/  IMAD R193, R204, c[0x0][0x214], R193 ;  /* 0x00008500ccc17a24 */ /* 0x000fc400078e02c1 */
[----:B------:R-:W-:-:S04]  /*1490*/  IMAD.WIDE R212, R149, 0x2, RZ ;  /* 0x0000000295d47825 */ /* 0x000fc800078e02ff */
[----:B------:R-:W-:Y:S02]  /*14a0*/  IMAD.IADD R193, R207, 0x1, R193 ;  /* 0x00000001cfc17824 */ /* 0x000fe400078e02c1 */
[----:B------:R-:W-:Y:S01]  /*14b0*/  IMAD.MOV.U32 R189, RZ, RZ, 0x10 ;  /* 0x00000010ffbd7424 */ /* 0x000fe200078e00ff */
[----:B---3--:R-:W-:Y:S01]  /*14c0*/  SHF.R.S32.HI R16, RZ, 0x1f, R199 ;  /* 0x0000001fff107819 */ /* 0x008fe200000114c7 */
[----:B------:R-:W-:-:S04]  /*14d0*/  IMAD.WIDE.U32 R18, R199, c[0x0][0x1f0], R18 ;  /* 0x00007c00c7127a25 */ /* 0x000fc800078e0012 */
[----:B------:R-:W-:Y:S01]  /*14e0*/  IMAD R14, R16, c[0x0][0x1f0], RZ ;  /* 0x00007c00100e7a24 */ /* 0x000fe200078e02ff */
[----:B------:R-:W-:Y:S01]  /*14f0*/  IADD3 R15, P1, R208, R18, RZ ;  /* 0x00000012d00f7210 */ /* 0x000fe20007f3e0ff */
[----:B------:R-:W-:Y:S02]  /*1500*/  IMAD R16, R16, c[0x0][0x218], RZ ;  /* 0x0000860010107a24 */ /* 0x000fe400078e02ff */
[C---:B------:R-:W-:Y:S02]  /*1510*/  IMAD R17, R199.reuse, c[0x0][0x1f4], R14 ;  /* 0x00007d00c7117a24 */ /* 0x040fe400078e020e */
[----:B------:R-:W-:-:S03]  /*1520*/  IMAD.WIDE.U32 R26, R199, c[0x0][0x218], R26 ;  /* 0x00008600c71a7a25 */ /* 0x000fc600078e001a */
[----:B------:R-:W-:Y:S01]  /*1530*/  IADD3.X R18, R194, R19, R17, P1, !PT ;  /* 0x00000013c2127210 */ /* 0x000fe20000ffe411 */
[----:B------:R-:W-:Y:S01]  /*1540*/  IMAD R16, R199, c[0x0][0x21c], R16 ;  /* 0x00008700c7107a24 */ /* 0x000fe200078e0210 */
[----:B-1----:R-:W-:Y:S01]  /*1550*/  LEA R24, P1, R15, c[0x0][0x1c8], 0x1 ;  /* 0x000072000f187a11 */ /* 0x002fe200078208ff */
[----:B------:R-:W-:-:S03]  /*1560*/  IMAD.IADD R14, R3, 0x1, -R4 ;  /* 0x00000001030e7824 */ /* 0x000fc600078e0a04 */
[----:B------:R-:W-:Y:S01]  /*1570*/  LEA.HI.X R18, R15, c[0x0][0x1cc], R18, 0x1, P1 ;  /* 0x000073000f127a11 */ /* 0x000fe200008f0c12 */
[----:B------:R-:W-:Y:S01]  /*1580*/  SHFL.IDX PT, R22, R24, RZ, 0x181f ;  /* 0x00181fff18167589 */ /* 0x000fe200000e0000 */
[----:B------:R-:W-:Y:S02]  /*1590*/  IADD3 R15, P1, R206, R26, RZ ;  /* 0x0000001ace0f7210 */ /* 0x000fe40007f3e0ff */
[C---:B------:R-:W-:Y:S01]  /*15a0*/  ISETP.GE.AND P2, PT, R14.reuse, 0x1, PT ;  /* 0x000000010e00780c */ /* 0x040fe20003f46270 */
[----:B------:R-:W1:Y:S01]  /*15b0*/  SHFL.IDX PT, R23, R18, RZ, 0x181f ;  /* 0x00181fff12177589 */ /* 0x000e6200000e0000 */
[----:B------:R-:W-:Y:S02]  /*15c0*/  IADD3.X R26, R193, R27, R16, P1, !PT ;  /* 0x0000001bc11a7210 */ /* 0x000fe40000ffe410 */
[C---:B------:R-:W-:Y:S01]  /*15d0*/  LEA R16, P1, R15.reuse, c[0x0][0x1f8], 0x1 ;  /* 0x00007e000f107a11 */ /* 0x040fe200078208ff */
[----:B------:R-:W-:Y:S03]  /*15e0*/  SHFL.IDX PT, R20, R24, 0x1, 0x181f ;  /* 0x00381f0018147f89 */ /* 0x000fe600000e0000 */
[----:B------:R-:W-:Y:S01]  /*15f0*/  LEA.HI.X R15, R15, c[0x0][0x1fc], R26, 0x1, P1 ;  /* 0x00007f000f0f7a11 */ /* 0x000fe200008f0c1a */
[----:B------:R-:W2:Y:S01]  /*1600*/  SHFL.IDX PT, R21, R18, 0x1, 0x181f ;  /* 0x00381f0012157f89 */ /* 0x000ea200000e0000 */
[----:B------:R-:W-:-:S03]  /*1610*/  ISETP.GT.AND P1, PT, R14, 0x20, PT ;  /* 0x000000200e00780c */ /* 0x000fc60003f24270 */
[----:B------:R-:W3:Y:S04]  /*1620*/  SHFL.IDX PT, R17, R16, RZ, 0x181f ;  /* 0x00181fff10117589 */ /* 0x000ee800000e0000 */
[----:B------:R-:W4:Y:S04]  /*1630*/  SHFL.IDX PT, R19, R15, RZ, 0x181f ;  /* 0x00181fff0f137589 */ /* 0x000f2800000e0000 */
[----:B------:R-:W-:Y:S01]  /*1640*/  SHFL.IDX PT, R15, R15, 0x1, 0x181f ;  /* 0x00381f000f0f7f89 */ /* 0x000fe200000e0000 */
[----:B-1----:R-:W-:-:S04]  /*1650*/  @P2 IMAD.WIDE R34, R149, 0x2, R22 ;  /* 0x0000000295222825 */ /* 0x002fc800078e0216 */
[--C-:B------:R-:W-:Y:S01]  /*1660*/  @P2 IMAD.WIDE R32, R134, 0x2, R22.reuse ;  /* 0x0000000286202825 */ /* 0x100fe200078e0216 */
[----:B------:R1:W-:Y:S03]  /*1670*/  @P2 LDGSTS.E.BYPASS.LTC128B.128 [R9+0xc100], [R34.64], !P5 ;  /* 0x0c10000022092fae */ /* 0x0003e6000e901d46 */
[----:B------:R-:W-:Y:S01]  /*1680*/  @P2 IMAD.WIDE R26, R2, 0x2, R22 ;  /* 0x00000002021a2825 */ /* 0x000fe200078e0216 */
[----:B------:R1:W-:Y:S03]  /*1690*/  @P2 LDGSTS.E.BYPASS.LTC128B.128 [R9+0xe100], [R32.64], !P4 ;  /* 0x0e10000020092fae */ /* 0x0003e6000e101d46 */
[----:B--2---:R-:W-:Y:S01]  /*16a0*/  @P1 IMAD.WIDE R24, R149, 0x2, R20 ;  /* 0x0000000295181825 */ /* 0x004fe200078e0214 */
[----:B------:R2:W-:Y:S01]  /*16b0*/  @P2 LDGSTS.E.BYPASS.LTC128B.128 [R9+0x10100], [R26.64], !P6 ;  /* 0x101000001a092fae */ /* 0x0005e2000f101d46 */
[----:B---3--:R-:W-:-:S02]  /*16c0*/  IADD3 R30, P2, R17, R212, RZ ;  /* 0x000000d4111e7210 */ /* 0x008fc40007f5e0ff */
[--C-:B------:R-:W-:Y:S01]  /*16d0*/  @P1 IMAD.WIDE R22, R134, 0x2, R20.reuse ;  /* 0x0000000286161825 */ /* 0x100fe200078e0214 */
[----:B------:R3:W-:Y:S03]  /*16e0*/  @P1 LDGSTS.E.BYPASS.LTC128B.128 [R9+0xd100], [R24.64], !P5 ;  /* 0x0d10000018091fae */ /* 0x0007e6000e901d46 */
[----:B------:R-:W-:Y:S01]  /*16f0*/  @P1 IMAD.WIDE R28, R2, 0x2, R20 ;  /* 0x00000002021c1825 */ /* 0x000fe200078e0214 */
[----:B------:R2:W-:Y:S03]  /*1700*/  @P1 LDGSTS.E.BYPASS.LTC128B.128 [R9+0xf100], [R22.64], !P4 ;  /* 0x0f10000016091fae */ /* 0x0005e6000e101d46 */
[----:B----4-:R-:W-:Y:S01]  /*1710*/  IMAD.X R31, R19, 0x1, R213, P2 ;  /* 0x00000001131f7824 */ /* 0x010fe200010e06d5 */
[----:B------:R4:W-:Y:S01]  /*1720*/  @P1 LDGSTS.E.BYPASS.LTC128B.128 [R9+0x11100], [R28.64], !P6 ;  /* 0x111000001c091fae */ /* 0x0009e2000f101d46 */
[----:B------:R-:W-:-:S02]  /*1730*/  ISETP.LT.OR P1, PT, R14, 0x1, P3 ;  /* 0x000000010e00780c */ /* 0x000fc40001f21670 */
[----:B------:R-:W-:Y:S01]  /*1740*/  ISETP.GE.AND P3, PT, R13, c[0x0][0x1d4], PT ;  /* 0x000075000d007a0c */ /* 0x000fe20003f66270 */
[----:B------:R-:W4:Y:S04]  /*1750*/  SHFL.IDX PT, R21, R16, 0x1, 0x181f ;  /* 0x00381f0010157f89 */ /* 0x000f2800000e0000 */
[----:B------:R-:W0:Y:S01]  /*1760*/  LDGDEPBAR ;  /* 0x00000000000079af */ /* 0x000e220000000000 */
[----:B-1----:R-:W-:-:S05]  /*1770*/  IMAD.WIDE R32, R134, 0x2, RZ ;  /* 0x0000000286207825 */ /* 0x002fca00078e02ff */
[----:B------:R1:W-:Y:S01]  /*1780*/  LDGSTS.E.BYPASS.LTC128B.128 [R9+0x100], [R30.64], !P1 ;  /* 0x001000001e097fae */ /* 0x0003e2000c901d46 */
[----:B---3--:R-:W-:Y:S01]  /*1790*/  IMAD.WIDE R24, R2, 0x2, RZ ;  /* 0x0000000202187825 */ /* 0x008fe200078e02ff */
[----:B--2---:R-:W-:-:S05]  /*17a0*/  IADD3 R22, P1, R17, R32, RZ ;  /* 0x0000002011167210 */ /* 0x004fca0007f3e0ff */
[----:B------:R-:W-:Y:S01]  /*17b0*/  IMAD.X R23, R19, 0x1, R33, P1 ;  /* 0x0000000113177824 */ /* 0x000fe200008e0621 */
[----:B------:R-:W-:-:S05]  /*17c0*/  IADD3 R18, P1, R17, R24, RZ ;  /* 0x0000001811127210 */ /* 0x000fca0007f3e0ff */
[----:B------:R-:W-:Y:S01]  /*17d0*/  IMAD.X R19, R19, 0x1, R25, P1 ;  /* 0x0000000113137824 */ /* 0x000fe200008e0619 */
[----:B----4-:R-:W-:-:S05]  /*17e0*/  IADD3 R26, P1, R32, R21, RZ ;  /* 0x00000015201a7210 */ /* 0x010fca0007f3e0ff */
[----:B------:R-:W-:Y:S01]  /*17f0*/  IMAD.X R27, R33, 0x1, R15, P1 ;  /* 0x00000001211b7824 */ /* 0x000fe200008e060f */
[----:B------:R-:W-:-:S05]  /*1800*/  IADD3 R16, P1, R24, R21, RZ ;  /* 0x0000001518107210 */ /* 0x000fca0007f3e0ff */
[----:B------:R-:W-:Y:S01]  /*1810*/  IMAD.X R17, R25, 0x1, R15, P1 ;  /* 0x0000000119117824 */ /* 0x000fe200008e060f */
[----:B------:R-:W-:-:S13]  /*1820*/  ISETP.LT.OR P1, PT, R14, 0x1, P3 ;  /* 0x000000010e00780c */ /* 0x000fda0001f21670 */
[----:B------:R1:W-:Y:S01]  /*1830*/  LDGSTS.E.BYPASS.LTC128B.128 [R9+0x2100], [R22.64], !P1 ;  /* 0x0210000016097fae */ /* 0x0003e2000c901d46 */
[----:B------:R-:W-:-:S04]  /*1840*/  ISETP.GE.AND P1, PT, R12, c[0x0][0x1d4], PT ;  /* 0x000075000c007a0c */ /* 0x000fc80003f26270 */
[C---:B------:R-:W-:Y:S02]  /*1850*/  ISETP.LT.OR P2, PT, R14.reuse, 0x1, P1 ;  /* 0x000000010e00780c */ /* 0x040fe40000f41670 */
[----:B------:R-:W-:-:S11]  /*1860*/  ISETP.LT.OR P1, PT, R14, 0x21, P1 ;  /* 0x000000210e00780c */ /* 0x000fd60000f21670 */
[----:B------:R1:W-:Y:S01]  /*1870*/  LDGSTS.E.BYPASS.LTC128B.128 [R9+0x4100], [R18.64], !P2 ;  /* 0x0410000012097fae */ /* 0x0003e2000d101d46 */
[----:B------:R-:W-:-:S05]  /*1880*/  IADD3 R12, P2, R212, R21, RZ ;  /* 0x00000015d40c7210 */ /* 0x000fca0007f5e0ff */
[----:B------:R-:W-:Y:S01]  /*1890*/  IMAD.X R13, R213, 0x1, R15, P2 ;  /* 0x00000001d50d7824 */ /* 0x000fe200010e060f */
[----:B------:R-:W-:-:S04]  /*18a0*/  ISETP.GE.AND P2, PT, R149, c[0x0][0x1d4], PT ;  /* 0x0000750095007a0c */ /* 0x000fc80003f46270 */
[----:B------:R-:W-:-:S13]  /*18b0*/  ISETP.LT.OR P2, PT, R14, 0x21, P2 ;  /* 0x000000210e00780c */ /* 0x000fda0001741670 */
[----:B------:R1:W-:Y:S01]  /*18c0*/  LDGSTS.E.BYPASS.LTC128B.128 [R9+0x1100], [R12.64], !P2 ;  /* 0x011000000c097fae */ /* 0x0003e2000d101d46 */
[----:B------:R-:W-:Y:S02]  /*18d0*/  ISETP.LT.OR P2, PT, R14, 0x21, P3 ;  /* 0x000000210e00780c */ /* 0x000fe40001f41670 */
[----:B------:R-:W-:-:S11]  /*18e0*/  ISETP.GT.AND P3, PT, R202, 0x3f, PT ;  /* 0x0000003fca00780c */ /* 0x000fd60003f64270 */
[----:B------:R1:W-:Y:S01]  /*18f0*/  LDGSTS.E.BYPASS.LTC128B.128 [R9+0x3100], [R26.64], !P2 ;  /* 0x031000001a097fae */ /* 0x0003e2000d101d46 */
[----:B------:R-:W-:-:S03]  /*1900*/  ISETP.GT.AND P2, PT, R0, R196, PT ;  /* 0x000000c40000720c */ /* 0x000fc60003f44270 */
[----:B------:R1:W-:Y:S01]  /*1910*/  LDGSTS.E.BYPASS.LTC128B.128 [R9+0x5100], [R16.64], !P1 ;  /* 0x0510000010097fae */ /* 0x0003e2000c901d46 */
[----:B------:R-:W-:Y:S02]  /*1920*/  LOP3.LUT P1, RZ, R5, 0x2, RZ, 0xc0, !PT ;  /* 0x0000000205ff7812 */ /* 0x000fe4000782c0ff */
[----:B------:R-:W-:Y:S01]  /*1930*/  P2R R24, PR, RZ, 0x4 ;  /* 0x00000004ff187803 */ /* 0x000fe20000000000 */
[----:B------:R-:W0:Y:S01]  /*1940*/  LDGDEPBAR ;  /* 0x00000000000079af */ /* 0x000e220000000000 */
[----:B------:R-:W-:-:S05]  /*1950*/  SEL R189, R189, 0xfffffff0, !P1 ;  /* 0xfffffff0bdbd7807 */ /* 0x000fca0004800000 */
[----:B------:R-:W-:Y:S05]  /*1960*/  @!P2 BRA `(.L_x_1517) ;  /* 0x000004200000a947 */ /* 0x000fea0003800000 */
[----:B------:R-:W-:Y:S01]  /*1970*/  ISETP.NE.AND P2, PT, R197, 0x1, PT ;  /* 0x00000001c500780c */ /* 0x000fe20003f45270 */
[----:B-1----:R-:W-:Y:S02]  /*1980*/  IMAD R13, R0, 0x40, R203 ;  /* 0x00000040000d7824 */ /* 0x002fe400078e02cb */
[----:B------:R-:W-:-:S03]  /*1990*/  IMAD.MOV.U32 R199, RZ, RZ, RZ ;  /* 0x000000ffffc77224 */ /* 0x000fc600078e00ff */
[----:B------:R-:W-:-:S05]  /*19a0*/  IADD3 R200, R13, -0x40, R202 ;  /* 0xffffffc00dc87810 */ /* 0x000fca0007ffe0ca */
[----:B------:R-:W-:Y:S02]  /*19b0*/  IMAD.MOV.U32 R0, RZ, RZ, R200 ;  /* 0x000000ffff007224 */ /* 0x000fe400078e00c8 */
[----:B------:R-:W-:-:S05]  /*19c0*/  @P2 IMAD.HI.U32 R12, R200, c[0x0][0x2bc], RZ ;  /* 0x0000af00c80c2a27 */ /* 0x000fca00078e00ff */
[----:B------:R-:W-:-:S04]  /*19d0*/  @P2 SHF.R.U32.HI R0, RZ, c[0x0][0x2c0], R12 ;  /* 0x0000b000ff002a19 */ /* 0x000fc8000001160c */
[----:B------:R-:W-:-:S04]  /*19e0*/  @!P3 IADD3 R13, P1, R0, R210, RZ ;  /* 0x000000d2000db210 */ /* 0x000fc80007f3e0ff */
[----:B------:R-:W-:Y:S02]  /*19f0*/  @!P3 LEA.HI.X.SX32 R12, R0, R195, 0x1, P1 ;  /* 0x000000c3000cb211 */ /* 0x000fe400008f0eff */
[----:B------:R-:W-:-:S04]  /*1a00*/  @!P3 LEA R16, P1, R13, c[0x0][0x2a0], 0x2 ;  /* 0x0000a8000d10ba11 */ /* 0x000fc800078210ff */
[----:B------:R-:W-:-:S05]  /*1a10*/  @!P3 LEA.HI.X R17, R13, c[0x0][0x2a4], R12, 0x2, P1 ;  /* 0x0000a9000d11ba11 */ /* 0x000fca00008f140c */
[----:B------:R1:W2:Y:S01]  /*1a20*/  @!P3 LDG.E R199, [R16.64] ;  /* 0x0000000610c7b981 */ /* 0x0002a2000c1e1900 */
[----:B------:R-:W-:Y:S01]  /*1a30*/  IMAD.MOV R13, RZ, RZ, -R0 ;  /* 0x000000ffff0d7224 */ /* 0x000fe200078e0a00 */
[----:B------:R-:W-:Y:S02]  /*1a40*/  SHF.L.U64.HI R18, R149, 0x1, R144 ;  /* 0x0000000195127819 */ /* 0x000fe40000010290 */
[----:B------:R-:W-:Y:S01]  /*1a50*/  IADD3 R21, -R146, 0x10, RZ ;  /* 0x0000001092157810 */ /* 0x000fe20007ffe1ff */
[----:B------:R-:W-:-:S03]  /*1a60*/  IMAD R200, R13, c[0x0][0x2b8], R200 ;  /* 0x0000ae000dc87a24 */ /* 0x000fc600078e02c8 */
[----:B------:R-:W-:Y:S01]  /*1a70*/  LOP3.LUT R21, R21, 0xf, RZ, 0xc0, !PT ;  /* 0x0000000f15157812 */ /* 0x000fe200078ec0ff */
[----:B------:R-:W-:Y:S01]  /*1a80*/  IMAD.WIDE.U32 R14, R200, c[0x0][0x1e0], RZ ;  /* 0x00007800c80e7a25 */ /* 0x000fe200078e00ff */
[----:B------:R-:W-:-:S05]  /*1a90*/  SHF.R.S32.HI R0, RZ, 0x1f, R200 ;  /* 0x0000001fff007819 */ /* 0x000fca00000114c8 */
[----:B------:R-:W-:-:S04]  /*1aa0*/  IMAD R13, R0, c[0x0][0x1e0], RZ ;  /* 0x00007800000d7a24 */ /* 0x000fc800078e02ff */
[----:B------:R-:W-:-:S04]  /*1ab0*/  IMAD R0, R200, c[0x0][0x1e4], R13 ;  /* 0x00007900c8007a24 */ /* 0x000fc800078e020d */
[----:B------:R-:W-:Y:S01]  /*1ac0*/  IMAD.IADD R15, R15, 0x1, R0 ;  /* 0x000000010f0f7824 */ /* 0x000fe200078e0200 */
[----:B-1----:R-:W-:Y:S01]  /*1ad0*/  SEL R16, RZ, 0x10, P5 ;  /* 0x00000010ff107807 */ /* 0x002fe20002800000 */
[----:B------:R-:W-:-:S03]  /*1ae0*/  IMAD.SHL.U32 R17, R149, 0x2, RZ ;  /* 0x0000000295117824 */ /* 0x000fc600078e00ff */
[----:B------:R-:W-:-:S04]  /*1af0*/  IADD3 R28, -R16, 0x10, RZ ;  /* 0x00000010101c7810 */ /* 0x000fc80007ffe1ff */
[----:B------:R-:W-:Y:S02]  /*1b00*/  LOP3.LUT R28, R28, 0xf, RZ, 0xc0, !PT ;  /* 0x0000000f1c1c7812 */ /* 0x000fe400078ec0ff */
[----:B--2---:R-:W-:Y:S01]  /*1b10*/  SHF.R.S32.HI R0, RZ, 0x1f, R199 ;  /* 0x0000001fff007819 */ /* 0x004fe200000114c7 */
[----:B------:R-:W-:Y:S01]  /*1b20*/  IMAD.WIDE.U32 R12, R199, c[0x0][0x1f0], R14 ;  /* 0x00007c00c70c7a25 */ /* 0x000fe200078e000e */
[----:B------:R-:W-:-:S03]  /*1b30*/  SHF.L.U64.HI R15, R134, 0x1, R145 ;  /* 0x00000001860f7819 */ /* 0x000fc60000010291 */
[----:B------:R-:W-:Y:S02]  /*1b40*/  IMAD R0, R0, c[0x0][0x1f0], RZ ;  /* 0x00007c0000007a24 */ /* 0x000fe400078e02ff */
[----:B------:R-:W-:Y:S02]  /*1b50*/  IMAD.SHL.U32 R14, R134, 0x2, RZ ;  /* 0x00000002860e7824 */ /* 0x000fe400078e00ff */
[----:B------:R-:W-:Y:S01]  /*1b60*/  IMAD R19, R199, c[0x0][0x1f4], R0 ;  /* 0x00007d00c7137a24 */ /* 0x000fe200078e0200 */
[----:B------:R-:W-:Y:S02]  /*1b70*/  IADD3 R0, P1, R208, R12, RZ ;  /* 0x0000000cd0007210 */ /* 0x000fe40007f3e0ff */
[----:B------:R-:W-:Y:S02]  /*1b80*/  SHF.L.U64.HI R12, R2, 0x1, R133 ;  /* 0x00000001020c7819 */ /* 0x000fe40000010285 */
[----:B------:R-:W-:Y:S02]  /*1b90*/  IADD3.X R19, R194, R13, R19, P1, !PT ;  /* 0x0000000dc2137210 */ /* 0x000fe40000ffe413 */
[----:B------:R-:W-:-:S02]  /*1ba0*/  LEA R20, P1, R0, c[0x0][0x1c8], 0x1 ;  /* 0x0000720000147a11 */ /* 0x000fc400078208ff */
[----:B------:R-:W-:Y:S02]  /*1bb0*/  SEL R13, RZ, 0x10, P4 ;  /* 0x00000010ff0d7807 */ /* 0x000fe40002000000 */
[----:B------:R-:W-:Y:S01]  /*1bc0*/  LEA.HI.X R19, R0, c[0x0][0x1cc], R19, 0x1, P1 ;  /* 0x0000730000137a11 */ /* 0x000fe200008f0c13 */
[----:B------:R-:W1:Y:S01]  /*1bd0*/  SHFL.IDX PT, R22, R20, 0x1, 0x181f ;  /* 0x00381f0014167f89 */ /* 0x000e6200000e0000 */
[----:B------:R-:W-:Y:S01]  /*1be0*/  IADD3 R27, -R13, 0x10, RZ ;  /* 0x000000100d1b7810 */ /* 0x000fe20007ffe1ff */
[----:B------:R-:W-:Y:S02]  /*1bf0*/  IMAD.SHL.U32 R0, R2, 0x2, RZ ;  /* 0x0000000202007824 */ /* 0x000fe400078e00ff */
[----:B------:R-:W2:Y:S01]  /*1c00*/  SHFL.IDX PT, R23, R19, 0x1, 0x181f ;  /* 0x00381f0013177f89 */ /* 0x000ea200000e0000 */
[----:B------:R-:W-:-:S03]  /*1c10*/  LOP3.LUT R27, R27, 0xf, RZ, 0xc0, !PT ;  /* 0x0000000f1b1b7812 */ /* 0x000fc600078ec0ff */
[----:B------:R-:W-:Y:S01]  /*1c20*/  SHFL.IDX PT, R19, R19, RZ, 0x181f ;  /* 0x00181fff13137589 */ /* 0x000fe200000e0000 */
[----:B-1----:R-:W-:-:S04]  /*1c30*/  IADD3 R28, P2, P1, R28, R22, R17 ;  /* 0x000000161c1c7210 */ /* 0x002fc8000795e011 */
[----:B--2---:R-:W-:Y:S02]  /*1c40*/  IADD3.X R29, RZ, R23, R18, P2, P1 ;  /* 0x00000017ff1d7210 */ /* 0x004fe400017e2412 */
[----:B------:R-:W-:-:S04]  /*1c50*/  IADD3 R26, P2, P1, R27, R22, R14 ;  /* 0x000000161b1a7210 */ /* 0x000fc8000795e00e */
[-C--:B------:R-:W-:Y:S02]  /*1c60*/  IADD3.X R27, RZ, R23.reuse, R15, P2, P1 ;  /* 0x00000017ff1b7210 */ /* 0x080fe400017e240f */
[----:B------:R-:W-:Y:S02]  /*1c70*/  IADD3 R22, P2, P1, R21, R22, R0 ;  /* 0x0000001615167210 */ /* 0x000fe4000795e000 */
[----:B------:R-:W1:Y:S02]  /*1c80*/  SHFL.IDX PT, R21, R20, RZ, 0x181f ;  /* 0x00181fff14157589 */ /* 0x000e6400000e0000 */
[----:B------:R-:W-:Y:S02]  /*1c90*/  IADD3.X R23, RZ, R23, R12, P2, P1 ;  /* 0x00000017ff177210 */ /* 0x000fe400017e240c */
[----:B-1----:R-:W-:-:S05]  /*1ca0*/  IADD3 R30, P1, R21, R17, RZ ;  /* 0x00000011151e7210 */ /* 0x002fca0007f3e0ff */
[----:B------:R-:W-:Y:S01]  /*1cb0*/  IMAD.X R31, R19, 0x1, R18, P1 ;  /* 0x00000001131f7824 */ /* 0x000fe200008e0612 */
[----:B------:R-:W-:-:S04]  /*1cc0*/  IADD3 R14, P1, R21, R14, RZ ;  /* 0x0000000e150e7210 */ /* 0x000fc80007f3e0ff */
[----:B------:R1:W-:Y:S01]  /*1cd0*/  LDGSTS.E.BYPASS.LTC128B.128 [R9+0x12100], [R30.64], !P5 ;  /* 0x121000001e097fae */ /* 0x0003e2000e901d46 */
[----:B------:R-:W-:Y:S01]  /*1ce0*/  IMAD.X R15, R19, 0x1, R15, P1 ;  /* 0x00000001130f7824 */ /* 0x000fe200008e060f */
[----:B------:R-:W-:-:S04]  /*1cf0*/  IADD3 R32, P1, R21, R0, RZ ;  /* 0x0000000015207210 */ /* 0x000fc80007f3e0ff */
[----:B------:R1:W-:Y:S01]  /*1d00*/  LDGSTS.E.BYPASS.LTC128B.128 [R9+0x14100], [R14.64], !P4 ;  /* 0x141000000e097fae */ /* 0x0003e2000e101d46 */
[----:B------:R-:W-:Y:S01]  /*1d10*/  IMAD.X R33, R19, 0x1, R12, P1 ;  /* 0x0000000113217824 */ /* 0x000fe200008e060c */
[----:B------:R-:W-:-:S04]  /*1d20*/  ISETP.NE.U32.AND P1, PT, R16, RZ, PT ;  /* 0x000000ff1000720c */ /* 0x000fc80003f25070 */
[----:B------:R1:W-:Y:S09]  /*1d30*/  LDGSTS.E.BYPASS.LTC128B.128 [R9+0x16100], [R32.64], !P6 ;  /* 0x1610000020097fae */ /* 0x0003f2000f101d46 */
[----:B------:R1:W-:Y:S01]  /*1d40*/  LDGSTS.E.BYPASS.LTC128B.128.ZFILL [R9+0x13100], [R28.64], P1 ;  /* 0x131000001c097fae */ /* 0x0003e20008941d46 */
[----:B------:R-:W-:-:S13]  /*1d50*/  ISETP.NE.U32.AND P1, PT, R13, RZ, PT ;  /* 0x000000ff0d00720c */ /* 0x000fda0003f25070 */
[----:B------:R1:W-:Y:S01]  /*1d60*/  LDGSTS.E.BYPASS.LTC128B.128.ZFILL [R9+0x15100], [R26.64], P1 ;  /* 0x151000001a097fae */ /* 0x0003e20008941d46 */
[----:B------:R-:W-:-:S13]  /*1d70*/  ISETP.NE.U32.AND P1, PT, R146, RZ, PT ;  /* 0x000000ff9200720c */ /* 0x000fda0003f25070 */
[----:B------:R1:W-:Y:S02]  /*1d80*/  LDGSTS.E.BYPASS.LTC128B.128.ZFILL [R9+0x17100], [R22.64], P1 ;  /* 0x1710000016097fae */ /* 0x0003e40008941d46 */
.L_x_1517:
[----:B------:R-:W0:Y:S01]  /*1d90*/  LDGDEPBAR ;  /* 0x00000000000079af */ /* 0x000e220000000000 */
[----:B-1----:R-:W-:Y:S01]  /*1da0*/  SHF.R.S32.HI R13, RZ, 0x4, R10 ;  /* 0x00000004ff0d7819 */ /* 0x002fe2000001140a */
[----:B------:R-:W-:Y:S01]  /*1db0*/  IMAD.SHL.U32 R0, R8, 0x40, RZ ;  /* 0x0000004008007824 */ /* 0x000fe200078e00ff */
[----:B------:R-:W-:Y:S01]  /*1dc0*/  LEA.HI R96, R11, R6, RZ, 0x5 ;  /* 0x000000060b607211 */ /* 0x000fe200078f28ff */
[----:B------:R-:W-:Y:S01]  /*1dd0*/  IMAD.SHL.U32 R4, R4, 0x8, RZ ;  /* 0x0000000804047824 */ /* 0x000fe200078e00ff */
[----:B------:R-:W-:Y:S01]  /*1de0*/  LEA.HI R12, R10, R13, RZ, 0x1 ;  /* 0x0000000d0a0c7211 */ /* 0x000fe200078f08ff */
[----:B------:R-:W-:Y:S01]  /*1df0*/  IMAD.SHL.U32 R10, R5, 0x40, RZ ;  /* 0x00000040050a7824 */ /* 0x000fe200078e00ff */
[----:B------:R-:W-:Y:S01]  /*1e00*/  LOP3.LUT R15, R0, 0x1c0, RZ, 0xc0, !PT ;  /* 0x000001c0000f7812 */ /* 0x000fe200078ec0ff */
[----:B------:R-:W-:Y:S01]  /*1e10*/  IMAD.SHL.U32 R7, R7, 0x40, RZ ;  /* 0x0000004007077824 */ /* 0x000fe200078e00ff */
[----:B------:R-:W-:Y:S01]  /*1e20*/  LOP3.LUT R12, R12, 0xfffffffe, RZ, 0xc0, !PT ;  /* 0xfffffffe0c0c7812 */ /* 0x000fe200078ec0ff */
[----:B------:R-:W-:Y:S01]  /*1e30*/  IMAD.SHL.U32 R0, R96, 0x20, RZ ;  /* 0x0000002060007824 */ /* 0x000fe200078e00ff */
[----:B------:R-:W-:Y:S01]  /*1e40*/  LOP3.LUT R4, R15, 0x8, R4, 0xf8, !PT ;  /* 0x000000080f047812 */ /* 0x000fe200078ef804 */
[----:B------:R-:W-:Y:S01]  /*1e50*/  IMAD.MOV.U32 R11, RZ, RZ, 0x20 ;  /* 0x00000020ff0b7424 */ /* 0x000fe200078e00ff */
[----:B------:R-:W-:Y:S01]  /*1e60*/  SHF.R.U32.HI R15, RZ, 0x3, R15 ;  /* 0x00000003ff0f7819 */ /* 0x000fe2000001160f */
[----:B------:R-:W-:Y:S01]  /*1e70*/  IMAD.IADD R12, R13, 0x1, -R12 ;  /* 0x000000010d0c7824 */ /* 0x000fe200078e0a0c */
[----:B------:R-:W-:Y:S01]  /*1e80*/  LOP3.LUT R10, R10, 0x1c0, RZ, 0xc0, !PT ;  /* 0x000001c00a0a7812 */ /* 0x000fe200078ec0ff */
[----:B------:R-:W-:Y:S01]  /*1e90*/  IMAD.SHL.U32 R189, R189, 0x2, RZ ;  /* 0x00000002bdbd7824 */ /* 0x000fe200078e00ff */
[----:B------:R-:W-:Y:S01]  /*1ea0*/  LOP3.LUT R15, R4, R15, RZ, 0x3c, !PT ;  /* 0x0000000f040f7212 */ /* 0x000fe200078e3cff */
[----:B------:R-:W-:Y:S01]  /*1eb0*/  IMAD.SHL.U32 R13, R12, 0x8, RZ ;  /* 0x000000080c0d7824 */ /* 0x000fe200078e00ff */
[----:B------:R-:W-:-:S02]  /*1ec0*/  LOP3.LUT R7, R7, 0xfffffe00, RZ, 0xc0, !PT ;  /* 0xfffffe0007077812 */ /* 0x000fc400078ec0ff */
[----:B------:R-:W-:Y:S01]  /*1ed0*/  LOP3.LUT R0, R0, 0x7ffffc00, RZ, 0xc0, !PT ;  /* 0x7ffffc0000007812 */ /* 0x000fe200078ec0ff */
[----:B------:R-:W-:Y:S01]  /*1ee0*/  IMAD R190, R12, 0x200, R15 ;  /* 0x000002000cbe7824 */ /* 0x000fe200078e020f */
[----:B------:R-:W-:Y:S01]  /*1ef0*/  LOP3.LUT R4, R10, 0x8, R13, 0xf8, !PT ;  /* 0x000000080a047812 */ /* 0x000fe200078ef80d */
[----:B------:R-:W-:-:S04]  /*1f00*/  DEPBAR.LE SB0, 0x3 ;  /* 0x000080c00000791a */ /* 0x000fc80000000000 */
[----:B------:R-:W-:-:S04]  /*1f10*/  DEPBAR.LE SB0, 0x2 ;  /* 0x000080800000791a */ /* 0x000fc80000000000 */
[----:B------:R-:W-:Y:S01]  /*1f20*/  SHF.R.U32.HI R13, RZ, 0x3, R10 ;  /* 0x00000003ff0d7819 */ /* 0x000fe2000001160a */
[----:B------:R-:W-:Y:S01]  /*1f30*/  IMAD.SHL.U32 R190, R190, 0x2, RZ ;  /* 0x00000002bebe7824 */ /* 0x000fe200078e00ff */
[----:B------:R-:W-:Y:S01]  /*1f40*/  BAR.SYNC.DEFER_BLOCKING 0x0 ;  /* 0x0000000000007b1d */ /* 0x000fe20000010000 */
[----:B------:R-:W-:Y:S02]  /*1f50*/  ISETP.NE.AND P1, PT, R24, RZ, PT ;  /* 0x000000ff1800720c */ /* 0x000fe40003f25270 */
[----:B------:R-:W-:Y:S02]  /*1f60*/  LOP3.LUT R4, R4, R13, RZ, 0x3c, !PT ;  /* 0x0000000d04047212 */ /* 0x000fe400078e3cff */
[----:B------:R-:W-:Y:S02]  /*1f70*/  SEL R11, R11, 0xffffffe0, !P0 ;  /* 0xffffffe00b0b7807 */ /* 0x000fe40004000000 */
[----:B------:R-:W-:-:S03]  /*1f80*/  IADD3 R0, R4, R7, R0 ;  /* 0x0000000704007210 */ /* 0x000fc60007ffe000 */
[----:B------:R-:W-:Y:S01]  /*1f90*/  IMAD.IADD R98, R190, 0x1, R11 ;  /* 0x00000001be627824 */ /* 0x000fe200078e020b */
[C---:B------:R-:W-:Y:S01]  /*1fa0*/  LEA R192, R0.reuse, 0x18100, 0x1 ;  /* 0x0001810000c07811 */ /* 0x040fe200078e08ff */
[----:B------:R-:W-:-:S04]  /*1fb0*/  IMAD.SHL.U32 R48, R0, 0x2, RZ ;  /* 0x0000000200307824 */ /* 0x000fc800078e00ff */
[----:B------:R-:W-:Y:S01]  /*1fc0*/  IMAD.IADD R188, R192, 0x1, R189 ;  /* 0x00000001c0bc7824 */ /* 0x000fe200078e02bd */
[----:B------:R1:W2:Y:S04]  /*1fd0*/  LDSM.16.M88.4 R16, [R190+0xc100] ;  /* 0x00c10000be10783b */ /* 0x0002a80000000200 */
[----:B------:R1:W3:Y:S04]  /*1fe0*/  LDSM.16.M88.4 R44, [R190+0xc900] ;  /* 0x00c90000be2c783b */ /* 0x0002e80000000200 */
[----:B------:R1:W4:Y:S04]  /*1ff0*/  LDSM.16.M88.4 R60, [R190+0xd100] ;  /* 0x00d10000be3c783b */ /* 0x0003280000000200 */
[----:B------:R1:W1:Y:S04]  /*2000*/  LDSM.16.M88.4 R68, [R190+0xd900] ;  /* 0x00d90000be44783b */ /* 0x0002680000000200 */
[----:B------:R1:W1:Y:S04]  /*2010*/  LDSM.16.M88.4 R24, [R98+0xc100] ;  /* 0x00c100006218783b */ /* 0x0002680000000200 */
[----:B------:R1:W1:Y:S04]  /*2020*/  LDSM.16.M88.4 R12, [R98+0xc900] ;  /* 0x00c90000620c783b */ /* 0x0002680000000200 */
[----:B------:R1:W1:Y:S04]  /*2030*/  LDSM.16.M88.4 R28, [R98+0xd100] ;  /* 0x00d10000621c783b */ /* 0x0002680000000200 */
[----:B------:R1:W1:Y:S04]  /*2040*/  LDSM.16.M88.4 R72, [R98+0xd900] ;  /* 0x00d900006248783b */ /* 0x0002680000000200 */
[----:B------:R-:W1:Y:S04]  /*2050*/  LDSM.16.M88.4 R48, [R48+0x18100] ;  /* 0x018100003030783b */ /* 0x000e680000000200 */
[----:B------:R1:W1:Y:S01]  /*2060*/  LDSM.16.M88.4 R76, [R188] ;  /* 0x00000000bc4c783b */ /* 0x0002620000000200 */
[----:B------:R-:W-:Y:S05]  /*2070*/  @!P1 BRA `(.L_x_1518) ;  /* 0x0000034000009947 */ /* 0x000fea0003800000 */
[----:B------:R-:W-:Y:S01]  /*2080*/  SHF.R.S32.HI R0, RZ, 0x1f, R200 ;  /* 0x0000001fff007819 */ /* 0x000fe200000114c8 */
[----:B------:R-:W-:Y:S01]  /*2090*/  IMAD.WIDE.U32 R20, R200, c[0x0][0x208], RZ ;  /* 0x00008200c8147a25 */ /* 0x000fe200078e00ff */
[----:B------:R-:W-:-:S02]  /*20a0*/  SEL R22, RZ, 0x10, P5 ;  /* 0x00000010ff167807 */ /* 0x000fc40002800000 */
[C---:B------:R-:W-:Y:S01]  /*20b0*/  SHF.L.U64.HI R32, R149.reuse, 0x1, R144 ;  /* 0x0000000195207819 */ /* 0x040fe20000010290 */
[----:B------:R-:W-:Y:S01]  /*20c0*/  IMAD R11, R0, c[0x0][0x208], RZ ;  /* 0x00008200000b7a24 */ /* 0x000fe200078e02ff */
[----:B------:R-:W-:Y:S01]  /*20d0*/  SHF.R.S32.HI R0, RZ, 0x1f, R199 ;  /* 0x0000001fff007819 */ /* 0x000fe200000114c7 */
[----:B------:R-:W-:Y:S01]  /*20e0*/  IMAD.SHL.U32 R23, R149, 0x2, RZ ;  /* 0x0000000295177824 */ /* 0x000fe200078e00ff */
[----:B------:R-:W-:Y:S01]  /*20f0*/  IADD3 R40, -R22, 0x10, RZ ;  /* 0x0000001016287810 */ /* 0x000fe20007ffe1ff */
[----:B------:R-:W-:Y:S01]  /*2100*/  IMAD R10, R200, c[0x0][0x20c], R11 ;  /* 0x00008300c80a7a24 */ /* 0x000fe200078e020b */
[----:B------:R-:W-:Y:S01]  /*2110*/  SEL R11, RZ, 0x10, P4 ;  /* 0x00000010ff0b7807 */ /* 0x000fe20002000000 */
[----:B------:R-:W-:Y:S01]  /*2120*/  IMAD R0, R0, c[0x0][0x218], RZ ;  /* 0x0000860000007a24 */ /* 0x000fe200078e02ff */
[----:B------:R-:W-:Y:S01]  /*2130*/  LOP3.LUT R40, R40, 0xf, RZ, 0xc0, !PT ;  /* 0x0000000f28287812 */ /* 0x000fe200078ec0ff */
[----:B------:R-:W-:Y:S01]  /*2140*/  IMAD.IADD R21, R21, 0x1, R10 ;  /* 0x0000000115157824 */ /* 0x000fe200078e020a */
[----:B------:R-:W-:Y:S01]  /*2150*/  IADD3 R39, -R11, 0x10, RZ ;  /* 0x000000100b277810 */ /* 0x000fe20007ffe1ff */
[C---:B------:R-:W-:Y:S01]  /*2160*/  IMAD R10, R199.reuse, c[0x0][0x21c], R0 ;  /* 0x00008700c70a7a24 */ /* 0x040fe200078e0200 */
[----:B------:R-:W-:Y:S01]  /*2170*/  IADD3 R35, -R146, 0x10, RZ ;  /* 0x0000001092237810 */ /* 0x000fe20007ffe1ff */
[----:B------:R-:W-:Y:S01]  /*2180*/  IMAD.WIDE.U32 R20, R199, c[0x0][0x218], R20 ;  /* 0x00008600c7147a25 */ /* 0x000fe200078e0014 */
[----:B------:R-:W-:-:S02]  /*2190*/  LOP3.LUT R39, R39, 0xf, RZ, 0xc0, !PT ;  /* 0x0000000f27277812 */ /* 0x000fc400078ec0ff */
[----:B------:R-:W-:Y:S02]  /*21a0*/  LOP3.LUT R35, R35, 0xf, RZ, 0xc0, !PT ;  /* 0x0000000f23237812 */ /* 0x000fe400078ec0ff */
[----:B------:R-:W-:Y:S01]  /*21b0*/  IADD3 R0, P1, R206, R20, RZ ;  /* 0x00000014ce007210 */ /* 0x000fe20007f3e0ff */
[----:B------:R-:W-:-:S03]  /*21c0*/  IMAD.SHL.U32 R20, R134, 0x2, RZ ;  /* 0x0000000286147824 */ /* 0x000fc600078e00ff */
[----:B------:R-:W-:Y:S02]  /*21d0*/  IADD3.X R33, R193, R21, R10, P1, !PT ;  /* 0x00000015c1217210 */ /* 0x000fe40000ffe40a */
[----:B------:R-:W-:Y:S02]  /*21e0*/  LEA R34, P1, R0, c[0x0][0x1f8], 0x1 ;  /* 0x00007e0000227a11 */ /* 0x000fe400078208ff */
[----:B------:R-:W-:Y:S02]  /*21f0*/  SHF.L.U64.HI R21, R134, 0x1, R145 ;  /* 0x0000000186157819 */ /* 0x000fe40000010291 */
[----:B------:R-:W-:Y:S01]  /*2200*/  LEA.HI.X R33, R0, c[0x0][0x1fc], R33, 0x1, P1 ;  /* 0x00007f0000217a11 */ /* 0x000fe200008f0c21 */
[----:B------:R-:W5:Y:S01]  /*2210*/  SHFL.IDX PT, R36, R34, 0x1, 0x181f ;  /* 0x00381f0022247f89 */ /* 0x000f6200000e0000 */
[C---:B------:R-:W-:Y:S01]  /*2220*/  IMAD.SHL.U32 R0, R2.reuse, 0x2, RZ ;  /* 0x0000000202007824 */ /* 0x040fe200078e00ff */
[----:B------:R-:W-:Y:S02]  /*2230*/  SHF.L.U64.HI R10, R2, 0x1, R133 ;  /* 0x00000001020a7819 */ /* 0x000fe40000010285 */
[----:B------:R-:W4:Y:S04]  /*2240*/  SHFL.IDX PT, R37, R33, 0x1, 0x181f ;  /* 0x00381f0021257f89 */ /* 0x000f2800000e0000 */
[----:B------:R-:W-:Y:S01]  /*2250*/  SHFL.IDX PT, R33, R33, RZ, 0x181f ;  /* 0x00181fff21217589 */ /* 0x000fe200000e0000 */
[----:B-----5:R-:W-:-:S04]  /*2260*/  IADD3 R40, P2, P1, R40, R36, R23 ;  /* 0x0000002428287210 */ /* 0x020fc8000795e017 */
[----:B----4-:R-:W-:Y:S02]  /*2270*/  IADD3.X R41, RZ, R37, R32, P2, P1 ;  /* 0x00000025ff297210 */ /* 0x010fe400017e2420 */
[----:B------:R-:W-:-:S04]  /*2280*/  IADD3 R38, P2, P1, R39, R36, R20 ;  /* 0x0000002427267210 */ /* 0x000fc8000795e014 */
[-C--:B------:R-:W-:Y:S02]  /*2290*/  IADD3.X R39, RZ, R37.reuse, R21, P2, P1 ;  /* 0x00000025ff277210 */ /* 0x080fe400017e2415 */
[----:B------:R-:W-:Y:S02]  /*22a0*/  IADD3 R36, P2, P1, R35, R36, R0 ;  /* 0x0000002423247210 */ /* 0x000fe4000795e000 */
[----:B------:R-:W4:Y:S02]  /*22b0*/  SHFL.IDX PT, R35, R34, RZ, 0x181f ;  /* 0x00181fff22237589 */ /* 0x000f2400000e0000 */
[----:B------:R-:W-:Y:S02]  /*22c0*/  IADD3.X R37, RZ, R37, R10, P2, P1 ;  /* 0x00000025ff257210 */ /* 0x000fe400017e240a */
[----:B----4-:R-:W-:-:S05]  /*22d0*/  IADD3 R42, P1, R35, R23, RZ ;  /* 0x00000017232a7210 */ /* 0x010fca0007f3e0ff */
        /* <DEDUP_REMOVED lines=14> */
.L_x_1518:
[----:B------:R-:W-:Y:S01]  /*23c0*/  IMAD.MOV.U32 R0, RZ, RZ, 0x40 ;  /* 0x00000040ff007424 */ /* 0x000fe200078e00ff */
[----:B------:R-:W-:Y:S01]  /*23d0*/  LOP3.LUT P1, RZ, R5, 0x4, RZ, 0xc0, !PT ;  /* 0x0000000405ff7812 */ /* 0x000fe2000782c0ff */
[C---:B-12-4-:R-:W-:Y:S01]  /*23e0*/  HMMA.16816.F32 R20, R48.reuse, R16, RZ ;  /* 0x000000103014723c */ /* 0x056fe200000018ff */
[----:B------:R-:W-:Y:S01]  /*23f0*/  LDSM.16.M88.4 R84, [R190+0x10900] ;  /* 0x01090000be54783b */ /* 0x000fe20000000200 */
[----:B------:R-:W-:Y:S01]  /*2400*/  IMAD.IADD R184, R7, 0x1, R4 ;  /* 0x0000000107b87824 */ /* 0x000fe200078e0204 */
[----:B------:R-:W-:Y:S02]  /*2410*/  SEL R5, R0, 0xffffffc0, !P1 ;  /* 0xffffffc000057807 */ /* 0x000fe40004800000 */
[----:B------:R-:W-:Y:S01]  /*2420*/  LOP3.LUT P1, RZ, R8, 0x4, RZ, 0xc0, !PT ;  /* 0x0000000408ff7812 */ /* 0x000fe2000782c0ff */
[----:B------:R-:W0:Y:S01]  /*2430*/  LDGDEPBAR ;  /* 0x00000000000079af */ /* 0x000e220000000000 */
[----:B------:R-:W-:Y:S01]  /*2440*/  IMAD.SHL.U32 R184, R184, 0x2, RZ ;  /* 0x00000002b8b87824 */ /* 0x000fe200078e00ff */
[----:B------:R-:W-:Y:S01]  /*2450*/  HMMA.16816.F32 R16, R48, R18, RZ ;  /* 0x000000123010723c */ /* 0x000fe200000018ff */
[----:B------:R-:W-:Y:S01]  /*2460*/  SEL R187, R0, 0xffffffc0, !P1 ;  /* 0xffffffc000bb7807 */ /* 0x000fe20004800000 */
[----:B------:R-:W-:-:S02]  /*2470*/  IMAD.IADD R186, R192, 0x1, R5 ;  /* 0x00000001c0ba7824 */ /* 0x000fc400078e0205 */
[----:B------:R-:W-:Y:S02]  /*2480*/  IMAD.IADD R185, R188, 0x1, R5 ;  /* 0x00000001bcb97824 */ /* 0x000fe400078e0205 */
[----:B------:R-:W-:Y:S01]  /*2490*/  IMAD.IADD R97, R190, 0x1, R187 ;  /* 0x00000001be617824 */ /* 0x000fe200078e02bb */
[----:B------:R-:W-:Y:S01]  /*24a0*/  LDSM.16.M88.4 R52, [R186] ;  /* 0x00000000ba34783b */ /* 0x000fe20000000200 */
[C---:B---3--:R-:W-:Y:S01]  /*24b0*/  HMMA.16816.F32 R32, R48.reuse, R44, RZ ;  /* 0x0000002c3020723c */ /* 0x048fe200000018ff */
[----:B------:R-:W-:Y:S02]  /*24c0*/  IMAD.IADD R0, R187, 0x1, R98 ;  /* 0x00000001bb007824 */ /* 0x000fe400078e0262 */
[----:B------:R-:W1:Y:S01]  /*24d0*/  LDSM.16.M88.4 R36, [R97+0xc100] ;  /* 0x00c100006124783b */ /* 0x000e620000000200 */
[--C-:B------:R-:W-:Y:S02]  /*24e0*/  IMAD.IADD R135, R5, 0x1, R184.reuse ;  /* 0x0000000105877824 */ /* 0x100fe400078e02b8 */
[C---:B------:R-:W-:Y:S01]  /*24f0*/  IMAD.IADD R172, R189.reuse, 0x1, R184 ;  /* 0x00000001bdac7824 */ /* 0x040fe200078e02b8 */
[----:B------:R-:W2:Y:S01]  /*2500*/  LDSM.16.M88.4 R8, [R97+0xc900] ;  /* 0x00c900006108783b */ /* 0x000ea20000000200 */
[----:B------:R-:W-:Y:S01]  /*2510*/  HMMA.16816.F32 R44, R48, R46, RZ ;  /* 0x0000002e302c723c */ /* 0x000fe200000018ff */
[----:B------:R-:W-:-:S02]  /*2520*/  IMAD.IADD R162, R189, 0x1, R135 ;  /* 0x00000001bda27824 */ /* 0x000fc400078e0287 */
[----:B------:R-:W-:Y:S01]  /*2530*/  LDSM.16.M88.4 R40, [R97+0xd100] ;  /* 0x00d100006128783b */ /* 0x000fe20000000200 */
[----:B------:R-:W-:-:S03]  /*2540*/  IMAD.IADD R5, R5, 0x1, R172 ;  /* 0x0000000105057824 */ /* 0x000fc600078e02ac */
[----:B------:R-:W-:Y:S01]  /*2550*/  LDSM.16.M88.4 R80, [R97+0xd900] ;  /* 0x00d900006150783b */ /* 0x000fe20000000200 */
[C---:B------:R-:W-:Y:S03]  /*2560*/  HMMA.16816.F32 R20, R76.reuse, R24, R20 ;  /* 0x000000184c14723c */ /* 0x040fe60000001814 */
[----:B------:R-:W-:Y:S04]  /*2570*/  LDSM.16.M88.4 R92, [R0+0xe900] ;  /* 0x00e90000005c783b */ /* 0x000fe80000000200 */
[----:B------:R-:W-:Y:S01]  /*2580*/  LDSM.16.M88.4 R88, [R97+0xf900] ;  /* 0x00f900006158783b */ /* 0x000fe20000000200 */
[----:B------:R-:W-:Y:S03]  /*2590*/  HMMA.16816.F32 R16, R76, R26, R16 ;  /* 0x0000001a4c10723c */ /* 0x000fe60000001810 */
[----:B------:R-:W-:Y:S05]  /*25a0*/  LDSM.16.M88.4 R24, [R0+0xc100] ;  /* 0x00c100000018783b */ /* 0x000fea0000000200 */
[C---:B------:R-:W-:Y:S08]  /*25b0*/  HMMA.16816.F32 R64, R48.reuse, R60, RZ ;  /* 0x0000003c3040723c */ /* 0x040ff000000018ff */
[C---:B------:R-:W-:Y:S08]  /*25c0*/  HMMA.16816.F32 R60, R48.reuse, R62, RZ ;  /* 0x0000003e303c723c */ /* 0x040ff000000018ff */
[C---:B------:R-:W-:Y:S08]  /*25d0*/  HMMA.16816.F32 R56, R48.reuse, R68, RZ ;  /* 0x000000443038723c */ /* 0x040ff000000018ff */
[----:B------:R-:W-:Y:S01]  /*25e0*/  HMMA.16816.F32 R48, R48, R70, RZ ;  /* 0x000000463030723c */ /* 0x000fe200000018ff */
[----:B------:R-:W3:Y:S07]  /*25f0*/  LDSM.16.M88.4 R68, [R185] ;  /* 0x00000000b944783b */ /* 0x000eee0000000200 */
[C---:B------:R-:W-:Y:S08]  /*2600*/  HMMA.16816.F32 R32, R76.reuse, R12, R32 ;  /* 0x0000000c4c20723c */ /* 0x040ff00000001820 */
[----:B------:R-:W-:Y:S01]  /*2610*/  HMMA.16816.F32 R44, R76, R14, R44 ;  /* 0x0000000e4c2c723c */ /* 0x000fe2000000182c */
[----:B------:R-:W4:Y:S07]  /*2620*/  LDSM.16.M88.4 R12, [R0+0xc900] ;  /* 0x00c90000000c783b */ /* 0x000f2e0000000200 */
[C---:B-1----:R-:W-:Y:S08]  /*2630*/  HMMA.16816.F32 R20, R52.reuse, R36, R20 ;  /* 0x000000243414723c */ /* 0x042ff00000001814 */
[----:B------:R-:W-:Y:S01]  /*2640*/  HMMA.16816.F32 R16, R52, R38, R16 ;  /* 0x000000263410723c */ /* 0x000fe20000001810 */
[----:B------:R-:W-:Y:S07]  /*2650*/  LDSM.16.M88.4 R36, [R190+0xe100] ;  /* 0x00e10000be24783b */ /* 0x000fee0000000200 */
[C---:B------:R-:W-:Y:S08]  /*2660*/  HMMA.16816.F32 R64, R76.reuse, R28, R64 ;  /* 0x0000001c4c40723c */ /* 0x040ff00000001840 */
[C---:B------:R-:W-:Y:S01]  /*2670*/  HMMA.16816.F32 R60, R76.reuse, R30, R60 ;  /* 0x0000001e4c3c723c */ /* 0x040fe2000000183c */
[----:B------:R-:W-:Y:S07]  /*2680*/  LDSM.16.M88.4 R28, [R0+0xd100] ;  /* 0x00d10000001c783b */ /* 0x000fee0000000200 */
[C---:B------:R-:W-:Y:S08]  /*2690*/  HMMA.16816.F32 R56, R76.reuse, R72, R56 ;  /* 0x000000484c38723c */ /* 0x040ff00000001838 */
[----:B------:R-:W-:Y:S01]  /*26a0*/  HMMA.16816.F32 R76, R76, R74, R48 ;  /* 0x0000004a4c4c723c */ /* 0x000fe20000001830 */
[----:B------:R-:W1:Y:S04]  /*26b0*/  LDSM.16.M88.4 R48, [R192+0x4000] ;  /* 0x00400000c030783b */ /* 0x000e680000000200 */
[----:B------:R-:W-:Y:S03]  /*26c0*/  LDSM.16.M88.4 R72, [R0+0xd900] ;  /* 0x00d900000048783b */ /* 0x000fe60000000200 */
[C---:B--2---:R-:W-:Y:S08]  /*26d0*/  HMMA.16816.F32 R32, R52.reuse, R8, R32 ;  /* 0x000000083420723c */ /* 0x044ff00000001820 */
[----:B------:R-:W-:Y:S01]  /*26e0*/  HMMA.16816.F32 R44, R52, R10, R44 ;  /* 0x0000000a342c723c */ /* 0x000fe2000000182c */
[----:B------:R-:W2:Y:S07]  /*26f0*/  LDSM.16.M88.4 R8, [R190+0xe900] ;  /* 0x00e90000be08783b */ /* 0x000eae0000000200 */
[C---:B---3--:R-:W-:Y:S08]  /*2700*/  HMMA.16816.F32 R20, R68.reuse, R24, R20 ;  /* 0x000000184414723c */ /* 0x048ff00000001814 */
[----:B------:R-:W-:Y:S01]  /*2710*/  HMMA.16816.F32 R16, R68, R26, R16 ;  /* 0x0000001a4410723c */ /* 0x000fe20000001810 */
[----:B------:R-:W-:Y:S07]  /*2720*/  LDSM.16.M88.4 R24, [R98+0xe100] ;  /* 0x00e100006218783b */ /* 0x000fee0000000200 */
[C---:B------:R-:W-:Y:S08]  /*2730*/  HMMA.16816.F32 R64, R52.reuse, R40, R64 ;  /* 0x000000283440723c */ /* 0x040ff00000001840 */
[----:B------:R-:W-:Y:S01]  /*2740*/  HMMA.16816.F32 R60, R52, R42, R60 ;  /* 0x0000002a343c723c */ /* 0x000fe2000000183c */
[----:B------:R-:W-:Y:S07]  /*2750*/  LDSM.16.M88.4 R40, [R190+0xf100] ;  /* 0x00f10000be28783b */ /* 0x000fee0000000200 */
[C---:B----4-:R-:W-:Y:S08]  /*2760*/  HMMA.16816.F32 R32, R68.reuse, R12, R32 ;  /* 0x0000000c4420723c */ /* 0x050ff00000001820 */
[----:B------:R-:W-:Y:S01]  /*2770*/  HMMA.16816.F32 R44, R68, R14, R44 ;  /* 0x0000000e442c723c */ /* 0x000fe2000000182c */
[----:B------:R-:W3:Y:S07]  /*2780*/  LDSM.16.M88.4 R12, [R188+0x4000] ;  /* 0x00400000bc0c783b */ /* 0x000eee0000000200 */
[C---:B------:R-:W-:Y:S08]  /*2790*/  HMMA.16816.F32 R56, R52.reuse, R80, R56 ;  /* 0x000000503438723c */ /* 0x040ff00000001838 */
[----:B------:R-:W-:Y:S01]  /*27a0*/  HMMA.16816.F32 R76, R52, R82, R76 ;  /* 0x00000052344c723c */ /* 0x000fe2000000184c */
[----:B------:R-:W4:Y:S04]  /*27b0*/  LDSM.16.M88.4 R52, [R190+0xf900] ;  /* 0x00f90000be34783b */ /* 0x000f280000000200 */
[----:B------:R-:W-:Y:S03]  /*27c0*/  LDSM.16.M88.4 R80, [R186+0x4000] ;  /* 0x00400000ba50783b */ /* 0x000fe60000000200 */
[C---:B-1----:R-:W-:Y:S08]  /*27d0*/  HMMA.16816.F32 R20, R48.reuse, R36, R20 ;  /* 0x000000243014723c */ /* 0x042ff00000001814 */
[----:B------:R-:W-:Y:S01]  /*27e0*/  HMMA.16816.F32 R16, R48, R38, R16 ;  /* 0x000000263010723c */ /* 0x000fe20000001810 */
[----:B------:R-:W-:Y:S07]  /*27f0*/  LDSM.16.M88.4 R36, [R97+0xe100] ;  /* 0x00e100006124783b */ /* 0x000fee0000000200 */
[C---:B------:R-:W-:Y:S08]  /*2800*/  HMMA.16816.F32 R64, R68.reuse, R28, R64 ;  /* 0x0000001c4440723c */ /* 0x040ff00000001840 */
[----:B------:R-:W-:Y:S01]  /*2810*/  HMMA.16816.F32 R60, R68, R30, R60 ;  /* 0x0000001e443c723c */ /* 0x000fe2000000183c */
[----:B------:R-:W1:Y:S07]  /*2820*/  LDSM.16.M88.4 R28, [R98+0xe900] ;  /* 0x00e90000621c783b */ /* 0x000e6e0000000200 */
[C---:B--2---:R-:W-:Y:S08]  /*2830*/  HMMA.16816.F32 R32, R48.reuse, R8, R32 ;  /* 0x000000083020723c */ /* 0x044ff00000001820 */
[----:B------:R-:W-:Y:S01]  /*2840*/  HMMA.16816.F32 R44, R48, R10, R44 ;  /* 0x0000000a302c723c */ /* 0x000fe2000000182c */
[----:B------:R-:W2:Y:S07]  /*2850*/  LDSM.16.M88.4 R8, [R98+0xf100] ;  /* 0x00f100006208783b */ /* 0x000eae0000000200 */
[C---:B------:R-:W-:Y:S08]  /*2860*/  HMMA.16816.F32 R56, R68.reuse, R72, R56 ;  /* 0x000000484438723c */ /* 0x040ff00000001838 */
[----:B------:R-:W-:Y:S01]  /*2870*/  HMMA.16816.F32 R76, R68, R74, R76 ;  /* 0x0000004a444c723c */ /* 0x000fe2000000184c */
[----:B------:R-:W-:Y:S04]  /*2880*/  LDSM.16.M88.4 R72, [R185+0x4000] ;  /* 0x00400000b948783b */ /* 0x000fe80000000200 */
[----:B------:R-:W-:Y:S03]  /*2890*/  LDSM.16.M88.4 R68, [R0+0xf100] ;  /* 0x00f100000044783b */ /* 0x000fe60000000200 */
[C---:B---3--:R-:W-:Y:S08]  /*28a0*/  HMMA.16816.F32 R20, R12.reuse, R24, R20 ;  /* 0x000000180c14723c */ /* 0x048ff00000001814 */
[----:B------:R-:W-:Y:S01]  /*28b0*/  HMMA.16816.F32 R16, R12, R26, R16 ;  /* 0x0000001a0c10723c */ /* 0x000fe20000001810 */
[----:B------:R-:W-:Y:S07]  /*28c0*/  LDSM.16.M88.4 R24, [R0+0xe100] ;  /* 0x00e100000018783b */ /* 0x000fee0000000200 */
[C---:B------:R-:W-:Y:S08]  /*28d0*/  HMMA.16816.F32 R64, R48.reuse, R40, R64 ;  /* 0x000000283040723c */ /* 0x040ff00000001840 */
[C---:B------:R-:W-:Y:S01]  /*28e0*/  HMMA.16816.F32 R60, R48.reuse, R42, R60 ;  /* 0x0000002a303c723c */ /* 0x040fe2000000183c */
[----:B------:R-:W3:Y:S07]  /*28f0*/  LDSM.16.M88.4 R40, [R98+0xf900] ;  /* 0x00f900006228783b */ /* 0x000eee0000000200 */
[C---:B----4-:R-:W-:Y:S08]  /*2900*/  HMMA.16816.F32 R56, R48.reuse, R52, R56 ;  /* 0x000000343038723c */ /* 0x050ff00000001838 */
[----:B------:R-:W-:Y:S01]  /*2910*/  HMMA.16816.F32 R76, R48, R54, R76 ;  /* 0x00000036304c723c */ /* 0x000fe2000000184c */
[----:B------:R-:W-:Y:S04]  /*2920*/  LDSM.16.M88.4 R52, [R192+0x8000] ;  /* 0x00800000c034783b */ /* 0x000fe80000000200 */
[----:B------:R-:W-:Y:S03]  /*2930*/  LDSM.16.M88.4 R48, [R98+0x10100] ;  /* 0x010100006230783b */ /* 0x000fe60000000200 */
[C---:B-1----:R-:W-:Y:S08]  /*2940*/  HMMA.16816.F32 R32, R12.reuse, R28, R32 ;  /* 0x0000001c0c20723c */ /* 0x042ff00000001820 */
[----:B------:R-:W-:Y:S01]  /*2950*/  HMMA.16816.F32 R44, R12, R30, R44 ;  /* 0x0000001e0c2c723c */ /* 0x000fe2000000182c */
[----:B------:R-:W1:Y:S07]  /*2960*/  LDSM.16.M88.4 R28, [R97+0xe900] ;  /* 0x00e90000611c783b */ /* 0x000e6e0000000200 */
[C---:B------:R-:W-:Y:S08]  /*2970*/  HMMA.16816.F32 R20, R80.reuse, R36, R20 ;  /* 0x000000245014723c */ /* 0x040ff00000001814 */
[----:B------:R-:W-:Y:S01]  /*2980*/  HMMA.16816.F32 R16, R80, R38, R16 ;  /* 0x000000265010723c */ /* 0x000fe20000001810 */
[----:B------:R-:W-:Y:S07]  /*2990*/  LDSM.16.M88.4 R36, [R98+0x10900] ;  /* 0x010900006224783b */ /* 0x000fee0000000200 */
[C---:B--2---:R-:W-:Y:S08]  /*29a0*/  HMMA.16816.F32 R64, R12.reuse, R8, R64 ;  /* 0x000000080c40723c */ /* 0x044ff00000001840 */
[C---:B------:R-:W-:Y:S01]  /*29b0*/  HMMA.16816.F32 R60, R12.reuse, R10, R60 ;  /* 0x0000000a0c3c723c */ /* 0x040fe2000000183c */
[----:B------:R-:W2:Y:S07]  /*29c0*/  LDSM.16.M88.4 R8, [R190+0x10100] ;  /* 0x01010000be08783b */ /* 0x000eae0000000200 */
[C---:B---3--:R-:W-:Y:S08]  /*29d0*/  HMMA.16816.F32 R56, R12.reuse, R40, R56 ;  /* 0x000000280c38723c */ /* 0x048ff00000001838 */
[----:B------:R-:W-:Y:S01]  /*29e0*/  HMMA.16816.F32 R76, R12, R42, R76 ;  /* 0x0000002a0c4c723c */ /* 0x000fe2000000184c */
[----:B------:R-:W3:Y:S04]  /*29f0*/  LDSM.16.M88.4 R12, [R97+0xf100] ;  /* 0x00f10000610c783b */ /* 0x000ee80000000200 */
[----:B------:R-:W4:Y:S03]  /*2a00*/  LDSM.16.M88.4 R40, [R188+0x8000] ;  /* 0x00800000bc28783b */ /* 0x000f260000000200 */
[C---:B------:R-:W-:Y:S08]  /*2a10*/  HMMA.16816.F32 R20, R72.reuse, R24, R20 ;  /* 0x000000184814723c */ /* 0x040ff00000001814 */
[----:B------:R-:W-:Y:S01]  /*2a20*/  HMMA.16816.F32 R16, R72, R26, R16 ;  /* 0x0000001a4810723c */ /* 0x000fe20000001810 */
[----:B------:R-:W-:Y:S07]  /*2a30*/  LDSM.16.M88.4 R24, [R97+0x10100] ;  /* 0x010100006118783b */ /* 0x000fee0000000200 */
[C---:B-1----:R-:W-:Y:S08]  /*2a40*/  HMMA.16816.F32 R32, R80.reuse, R28, R32 ;  /* 0x0000001c5020723c */ /* 0x042ff00000001820 */
[----:B------:R-:W-:Y:S01]  /*2a50*/  HMMA.16816.F32 R44, R80, R30, R44 ;  /* 0x0000001e502c723c */ /* 0x000fe2000000182c */
[----:B------:R-:W1:Y:S07]  /*2a60*/  LDSM.16.M88.4 R28, [R186+0x8000] ;  /* 0x00800000ba1c783b */ /* 0x000e6e0000000200 */
[C---:B--2---:R-:W-:Y:S08]  /*2a70*/  HMMA.16816.F32 R20, R52.reuse, R8, R20 ;  /* 0x000000083414723c */ /* 0x044ff00000001814 */
[----:B------:R-:W-:Y:S01]  /*2a80*/  HMMA.16816.F32 R16, R52, R10, R16 ;  /* 0x0000000a3410723c */ /* 0x000fe20000001810 */
[----:B------:R-:W-:Y:S07]  /*2a90*/  LDSM.16.M88.4 R8, [R0+0x10100] ;  /* 0x010100000008783b */ /* 0x000fee0000000200 */
[C---:B---3--:R-:W-:Y:S08]  /*2aa0*/  HMMA.16816.F32 R64, R80.reuse, R12, R64 ;  /* 0x0000000c5040723c */ /* 0x048ff00000001840 */
[----:B------:R-:W-:Y:S01]  /*2ab0*/  HMMA.16816.F32 R60, R80, R14, R60 ;  /* 0x0000000e503c723c */ /* 0x000fe2000000183c */
[----:B------:R-:W-:Y:S07]  /*2ac0*/  LDSM.16.M88.4 R12, [R185+0x8000] ;  /* 0x00800000b90c783b */ /* 0x000fee0000000200 */
[C---:B------:R-:W-:Y:S08]  /*2ad0*/  HMMA.16816.F32 R32, R72.reuse, R92, R32 ;  /* 0x0000005c4820723c */ /* 0x040ff00000001820 */
[----:B------:R-:W-:Y:S08]  /*2ae0*/  HMMA.16816.F32 R44, R72, R94, R44 ;  /* 0x0000005e482c723c */ /* 0x000ff0000000182c */
[C---:B----4-:R-:W-:Y:S08]  /*2af0*/  HMMA.16816.F32 R20, R40.reuse, R48, R20 ;  /* 0x000000302814723c */ /* 0x050ff00000001814 */
[----:B------:R-:W-:Y:S01]  /*2b00*/  HMMA.16816.F32 R16, R40, R50, R16 ;  /* 0x000000322810723c */ /* 0x000fe20000001810 */
[----:B------:R-:W2:Y:S07]  /*2b10*/  LDSM.16.M88.4 R48, [R190+0x11100] ;  /* 0x01110000be30783b */ /* 0x000eae0000000200 */
[----:B------:R-:W-:Y:S08]  /*2b20*/  HMMA.16816.F32 R64, R72, R68, R64 ;  /* 0x000000444840723c */ /* 0x000ff00000001840 */
[C---:B------:R-:W-:Y:S08]  /*2b30*/  HMMA.16816.F32 R32, R52.reuse, R84, R32 ;  /* 0x000000543420723c */ /* 0x040ff00000001820 */
[----:B------:R-:W-:Y:S01]  /*2b40*/  HMMA.16816.F32 R44, R52, R86, R44 ;  /* 0x00000056342c723c */ /* 0x000fe2000000182c */
[----:B------:R-:W3:Y:S07]  /*2b50*/  LDSM.16.M88.4 R84, [R0+0xf900] ;  /* 0x00f900000054783b */ /* 0x000eee0000000200 */
[----:B------:R-:W-:Y:S01]  /*2b60*/  HMMA.16816.F32 R68, R72, R70, R60 ;  /* 0x000000464844723c */ /* 0x000fe2000000183c */
[----:B------:R-:W-:Y:S07]  /*2b70*/  LDSM.16.M88.4 R60, [R0+0x10900] ;  /* 0x01090000003c783b */ /* 0x000fee0000000200 */
[C---:B-1----:R-:W-:Y:S08]  /*2b80*/  HMMA.16816.F32 R20, R28.reuse, R24, R20 ;  /* 0x000000181c14723c */ /* 0x042ff00000001814 */
[----:B------:R-:W-:Y:S01]  /*2b90*/  HMMA.16816.F32 R16, R28, R26, R16 ;  /* 0x0000001a1c10723c */ /* 0x000fe20000001810 */
[----:B------:R-:W1:Y:S07]  /*2ba0*/  LDSM.16.M88.4 R24, [R98+0x11100] ;  /* 0x011100006218783b */ /* 0x000e6e0000000200 */
[C---:B------:R-:W-:Y:S08]  /*2bb0*/  HMMA.16816.F32 R56, R80.reuse, R88, R56 ;  /* 0x000000585038723c */ /* 0x040ff00000001838 */
[----:B------:R-:W-:Y:S01]  /*2bc0*/  HMMA.16816.F32 R80, R80, R90, R76 ;  /* 0x0000005a5050723c */ /* 0x000fe2000000184c */
[----:B------:R-:W4:Y:S07]  /*2bd0*/  LDSM.16.M88.4 R76, [R97+0x10900] ;  /* 0x01090000614c783b */ /* 0x000f2e0000000200 */
[----:B------:R-:W-:Y:S08]  /*2be0*/  HMMA.16816.F32 R32, R40, R36, R32 ;  /* 0x000000242820723c */ /* 0x000ff00000001820 */
[----:B--2---:R-:W-:Y:S08]  /*2bf0*/  HMMA.16816.F32 R64, R52, R48, R64 ;  /* 0x000000303440723c */ /* 0x004ff00000001840 */
[----:B------:R-:W-:Y:S01]  /*2c00*/  HMMA.16816.F32 R44, R40, R38, R44 ;  /* 0x00000026282c723c */ /* 0x000fe2000000182c */
[----:B------:R-:W2:Y:S07]  /*2c10*/  LDSM.16.M88.4 R36, [R190+0x11900] ;  /* 0x01190000be24783b */ /* 0x000eae0000000200 */
[----:B------:R-:W-:Y:S08]  /*2c20*/  HMMA.16816.F32 R68, R52, R50, R68 ;  /* 0x000000323444723c */ /* 0x000ff00000001844 */
[----:B---3--:R-:W-:Y:S08]  /*2c30*/  HMMA.16816.F32 R56, R72, R84, R56 ;  /* 0x000000544838723c */ /* 0x008ff00000001838 */
[----:B------:R-:W-:Y:S08]  /*2c40*/  HMMA.16816.F32 R16, R12, R10, R16 ;  /* 0x0000000a0c10723c */ /* 0x000ff00000001810 */
[C---:B-1----:R-:W-:Y:S08]  /*2c50*/  HMMA.16816.F32 R64, R40.reuse, R24, R64 ;  /* 0x000000182840723c */ /* 0x042ff00000001840 */
[----:B------:R-:W-:Y:S01]  /*2c60*/  HMMA.16816.F32 R68, R40, R26, R68 ;  /* 0x0000001a2844723c */ /* 0x000fe20000001844 */
[----:B------:R-:W1:Y:S07]  /*2c70*/  LDSM.16.M88.4 R24, [R98+0x11900] ;  /* 0x011900006218783b */ /* 0x000e6e0000000200 */
[----:B------:R-:W-:Y:S01]  /*2c80*/  HMMA.16816.F32 R80, R72, R86, R80 ;  /* 0x000000564850723c */ /* 0x000fe20000001850 */
[----:B------:R-:W-:-:S02]  /*2c90*/  FMUL.FTZ R16, R16, c[0x0][0x320] ;  /* 0x0000c80010107a20 */ /* 0x000fc40000410000 */
[----:B------:R-:W-:Y:S02]  /*2ca0*/  FMUL.FTZ R17, R17, c[0x0][0x320] ;  /* 0x0000c80011117a20 */ /* 0x000fe40000410000 */
[----:B------:R-:W-:-:S03]  /*2cb0*/  FMUL.FTZ R18, R18, c[0x0][0x320] ;  /* 0x0000c80012127a20 */ /* 0x000fc60000410000 */
[----:B------:R-:W-:Y:S01]  /*2cc0*/  HMMA.16816.F32 R20, R12, R8, R20 ;  /* 0x000000080c14723c */ /* 0x000fe20000001814 */
[----:B------:R-:W3:Y:S07]  /*2cd0*/  LDSM.16.M88.4 R8, [R97+0x11100] ;  /* 0x011100006108783b */ /* 0x000eee0000000200 */
[----:B----4-:R-:W-:Y:S01]  /*2ce0*/  HMMA.16816.F32 R32, R28, R76, R32 ;  /* 0x0000004c1c20723c */ /* 0x010fe20000001820 */
[----:B------:R-:W-:Y:S06]  /*2cf0*/  MUFU.TANH R76, R18 ;  /* 0x00000012004c7308 */ /* 0x000fec0000002400 */
[----:B------:R-:W-:Y:S01]  /*2d00*/  FMUL.FTZ R77, R19, c[0x0][0x320] ;  /* 0x0000c800134d7a20 */ /* 0x000fe20000410000 */
[C---:B--2---:R-:W-:Y:S05]  /*2d10*/  HMMA.16816.F32 R56, R52.reuse, R36, R56 ;  /* 0x000000243438723c */ /* 0x044fea0000001838 */
[----:B------:R-:W-:Y:S03]  /*2d20*/  MUFU.TANH R77, R77 ;  /* 0x0000004d004d7308 */ /* 0x000fe60000002400 */
[----:B------:R-:W-:Y:S01]  /*2d30*/  HMMA.16816.F32 R80, R52, R38, R80 ;  /* 0x000000263450723c */ /* 0x000fe20000001850 */
[----:B------:R-:W-:-:S02]  /*2d40*/  FMUL.FTZ R20, R20, c[0x0][0x320] ;  /* 0x0000c80014147a20 */ /* 0x000fc40000410000 */
[----:B------:R-:W-:Y:S02]  /*2d50*/  FMUL.FTZ R21, R21, c[0x0][0x320] ;  /* 0x0000c80015157a20 */ /* 0x000fe40000410000 */
[----:B------:R-:W-:Y:S01]  /*2d60*/  MUFU.TANH R48, R20 ;  /* 0x0000001400307308 */ /* 0x000fe20000002400 */
[----:B------:R-:W-:Y:S02]  /*2d70*/  FMUL.FTZ R50, R22, c[0x0][0x320] ;  /* 0x0000c80016327a20 */ /* 0x000fe40000410000 */
[----:B------:R-:W-:Y:S01]  /*2d80*/  HMMA.16816.F32 R32, R12, R60, R32 ;  /* 0x0000003c0c20723c */ /* 0x000fe20000001820 */
[----:B------:R-:W-:-:S04]  /*2d90*/  FMUL.FTZ R51, R23, c[0x0][0x320] ;  /* 0x0000c80017337a20 */ /* 0x000fc80000410000 */
[----:B------:R-:W-:Y:S03]  /*2da0*/  MUFU.TANH R60, R16 ;  /* 0x00000010003c7308 */ /* 0x000fe60000002400 */
[----:B------:R-:W-:Y:S05]  /*2db0*/  HMMA.16816.F32 R44, R28, R78, R44 ;  /* 0x0000004e1c2c723c */ /* 0x000fea000000182c */
[----:B------:R2:W-:Y:S03]  /*2dc0*/  MUFU.TANH R61, R17 ;  /* 0x00000011003d7308 */ /* 0x0005e60000002400 */
[C---:B-1----:R-:W-:Y:S05]  /*2dd0*/  HMMA.16816.F32 R56, R40.reuse, R24, R56 ;  /* 0x000000182838723c */ /* 0x042fea0000001838 */
[----:B------:R1:W-:Y:S02]  /*2de0*/  MUFU.TANH R49, R21 ;  /* 0x0000001500317308 */ /* 0x0003e40000002400 */
[----:B------:R-:W-:Y:S01]  /*2df0*/  LOP3.LUT R25, R96, 0xffffffe0, RZ, 0xc0, !PT ;  /* 0xffffffe060197812 */ /* 0x000fe200078ec0ff */
[----:B------:R-:W-:Y:S01]  /*2e00*/  HMMA.16816.F32 R80, R40, R26, R80 ;  /* 0x0000001a2850723c */ /* 0x000fe20000001850 */
[----:B------:R-:W-:-:S02]  /*2e10*/  FMUL.FTZ R32, R32, c[0x0][0x320] ;  /* 0x0000c80020207a20 */ /* 0x000fc40000410000 */
[----:B------:R-:W-:Y:S01]  /*2e20*/  FMUL.FTZ R34, R34, c[0x0][0x320] ;  /* 0x0000c80022227a20 */ /* 0x000fe20000410000 */
[----:B--2---:R-:W2:Y:S01]  /*2e30*/  LDSM.16.M88.4 R16, [R97+0x11900] ;  /* 0x011900006110783b */ /* 0x004ea20000000200 */
[----:B------:R-:W-:Y:S01]  /*2e40*/  IMAD.IADD R25, R6, 0x1, -R25 ;  /* 0x0000000106197824 */ /* 0x000fe200078e0a19 */
[----:B------:R-:W4:Y:S02]  /*2e50*/  MUFU.TANH R50, R50 ;  /* 0x0000003200327308 */ /* 0x000f240000002400 */
[C---:B---3--:R-:W-:Y:S01]  /*2e60*/  HMMA.16816.F32 R64, R28.reuse, R8, R64 ;  /* 0x000000081c40723c */ /* 0x048fe20000001840 */
[----:B------:R-:W-:Y:S01]  /*2e70*/  FMUL.FTZ R33, R33, c[0x0][0x320] ;  /* 0x0000c80021217a20 */ /* 0x000fe20000410000 */
[----:B------:R-:W-:Y:S01]  /*2e80*/  SHF.R.S32.HI R6, RZ, 0x1f, R25 ;  /* 0x0000001fff067819 */ /* 0x000fe20000011419 */
[----:B------:R-:W-:Y:S01]  /*2e90*/  FMUL.FTZ R35, R35, c[0x0][0x320] ;  /* 0x0000c80023237a20 */ /* 0x000fe20000410000 */
[----:B-1----:R-:W1:Y:S02]  /*2ea0*/  LDSM.16.M88.4 R20, [R0+0x11100] ;  /* 0x011100000014783b */ /* 0x002e640000000200 */
[----:B------:R-:W3:Y:S02]  /*2eb0*/  MUFU.TANH R51, R51 ;  /* 0x0000003300337308 */ /* 0x000ee40000002400 */
[----:B------:R-:W-:Y:S01]  /*2ec0*/  HMMA.16816.F32 R68, R28, R10, R68 ;  /* 0x0000000a1c44723c */ /* 0x000fe20000001844 */
[----:B------:R5:W1:Y:S01]  /*2ed0*/  LDSM.16.M88.4 R8, [R0+0x11900] ;  /* 0x011900000008783b */ /* 0x000a620000000200 */
[----:B------:R-:W-:-:S04]  /*2ee0*/  DEPBAR.LE SB0, 0x2 ;  /* 0x000080800000791a */ /* 0x000fc80000000000 */
[----:B------:R-:W-:Y:S02]  /*2ef0*/  BAR.SYNC.DEFER_BLOCKING 0x0 ;  /* 0x0000000000007b1d */ /* 0x000fe40000010000 */
[----:B------:R-:W-:Y:S04]  /*2f00*/  HMMA.16816.F32 R44, R12, R62, R44 ;  /* 0x0000003e0c2c723c */ /* 0x000fe8000000182c */
[----:B------:R-:W-:Y:S08]  /*2f10*/  MUFU.TANH R32, R32 ;  /* 0x0000002000207308 */ /* 0x000ff00000002400 */
[----:B------:R-:W1:Y:S01]  /*2f20*/  MUFU.TANH R34, R34 ;  /* 0x0000002200227308 */ /* 0x000e620000002400 */
[----:B-----5:R-:W-:-:S04]  /*2f30*/  LEA.HI R0, R6, R25, RZ, 0x2 ;  /* 0x0000001906007211 */ /* 0x020fc800078f10ff */
[----:B------:R-:W-:Y:S01]  /*2f40*/  LOP3.LUT R0, R0, 0x7ffffffc, RZ, 0xc0, !PT ;  /* 0x7ffffffc00007812 */ /* 0x000fe200078ec0ff */
[C---:B--2---:R-:W-:Y:S02]  /*2f50*/  HMMA.16816.F32 R56, R28.reuse, R16, R56 ;  /* 0x000000101c38723c */ /* 0x044fe40000001838 */
[----:B------:R-:W-:Y:S01]  /*2f60*/  MUFU.TANH R33, R33 ;  /* 0x0000002100217308 */ /* 0x000fe20000002400 */
[----:B------:R-:W-:Y:S03]  /*2f70*/  LDSM.16.MT88.4 R40, [R184+0x2100] ;  /* 0x00210000b828783b */ /* 0x000fe60000004200 */
[----:B------:R-:W-:Y:S02]  /*2f80*/  FMUL.FTZ R24, R46, c[0x0][0x320] ;  /* 0x0000c8002e187a20 */ /* 0x000fe40000410000 */
[----:B------:R-:W-:Y:S01]  /*2f90*/  IMAD.IADD R0, R25, 0x1, -R0 ;  /* 0x0000000119007824 */ /* 0x000fe200078e0a00 */
[----:B------:R-:W-:Y:S01]  /*2fa0*/  LDSM.16.MT88.4 R124, [R184+0x100] ;  /* 0x00010000b87c783b */ /* 0x000fe20000004200 */
[----:B------:R-:W-:Y:S01]  /*2fb0*/  FMUL.FTZ R47, R47, c[0x0][0x320] ;  /* 0x0000c8002f2f7a20 */ /* 0x000fe20000410000 */
[----:B------:R-:W-:Y:S01]  /*2fc0*/  HMMA.16816.F32 R80, R28, R18, R80 ;  /* 0x000000121c50723c */ /* 0x000fe20000001850 */
[----:B------:R-:W-:Y:S01]  /*2fd0*/  IMAD R3, R0, -0x2, R3 ;  /* 0xfffffffe00037824 */ /* 0x000fe200078e0203 */
[----:B------:R-:W2:Y:S01]  /*2fe0*/  MUFU.TANH R35, R35 ;  /* 0x0000002300237308 */ /* 0x000ea20000002400 */
[----:B------:R-:W-:Y:S03]  /*2ff0*/  LDSM.16.MT88.4 R116, [R172+0x100] ;  /* 0x00010000ac74783b */ /* 0x000fe60000004200 */
[----:B------:R-:W-:Y:S01]  /*3000*/  ISETP.GT.AND P1, PT, R3, RZ, PT ;  /* 0x000000ff0300720c */ /* 0x000fe20003f24270 */
[----:B------:R-:W-:Y:S01]  /*3010*/  LDSM.16.MT88.4 R108, [R135+0x100] ;  /* 0x00010000876c783b */ /* 0x000fe20000004200 */
[C---:B-1----:R-:W-:Y:S02]  /*3020*/  HMMA.16816.F32 R64, R12.reuse, R20, R64 ;  /* 0x000000140c40723c */ /* 0x042fe40000001840 */
[----:B----4-:R-:W-:Y:S01]  /*3030*/  FSEL R50, R50, -INF , P1 ;  /* 0xff80000032327808 */ /* 0x010fe20000800000 */
[----:B------:R-:W1:Y:S01]  /*3040*/  MUFU.TANH R24, R24 ;  /* 0x0000001800187308 */ /* 0x000e620000002400 */
[----:B------:R-:W-:Y:S03]  /*3050*/  LDSM.16.MT88.4 R100, [R5+0x100] ;  /* 0x000100000564783b */ /* 0x000fe60000004200 */
[----:B------:R-:W-:Y:S01]  /*3060*/  FMUL.FTZ R20, R44, c[0x0][0x320] ;  /* 0x0000c8002c147a20 */ /* 0x000fe20000410000 */
[C---:B------:R-:W-:Y:S01]  /*3070*/  HMMA.16816.F32 R68, R12.reuse, R22, R68 ;  /* 0x000000160c44723c */ /* 0x040fe20000001844 */
[----:B------:R-:W-:Y:S01]  /*3080*/  FMUL.FTZ R21, R45, c[0x0][0x320] ;  /* 0x0000c8002d157a20 */ /* 0x000fe20000410000 */
[----:B------:R-:W-:Y:S01]  /*3090*/  LDSM.16.MT88.4 R72, [R184+0x4100] ;  /* 0x00410000b848783b */ /* 0x000fe20000004200 */
[----:B------:R-:W-:Y:S03]  /*30a0*/  MUFU.TANH R22, R47 ;  /* 0x0000002f00167308 */ /* 0x000fe60000002400 */
[----:B------:R-:W-:Y:S01]  /*30b0*/  LDSM.16.MT88.4 R88, [R135+0x4100] ;  /* 0x004100008758783b */ /* 0x000fe20000004200 */
[----:B------:R-:W-:Y:S01]  /*30c0*/  FSEL R23, R48, -INF , P1 ;  /* 0xff80000030177808 */ /* 0x000fe20000800000 */
[C---:B------:R-:W-:Y:S01]  /*30d0*/  HMMA.16816.F32 R56, R12.reuse, R8, R56 ;  /* 0x000000080c38723c */ /* 0x040fe20000001838 */
[----:B------:R-:W-:Y:S01]  /*30e0*/  ISETP.GT.AND P1, PT, R3, 0x1, PT ;  /* 0x000000010300780c */ /* 0x000fe20003f24270 */
[----:B------:R-:W-:Y:S01]  /*30f0*/  LDSM.16.MT88.4 R136, [R172+0x900] ;  /* 0x00090000ac88783b */ /* 0x000fe20000004200 */
[----:B------:R-:W4:Y:S02]  /*3100*/  MUFU.TANH R20, R20 ;  /* 0x0000001400147308 */ /* 0x000f240000002400 */
[----:B---3--:R-:W-:Y:S01]  /*3110*/  FSEL R26, R51, -INF , P1 ;  /* 0xff800000331a7808 */ /* 0x008fe20000800000 */
[----:B------:R-:W-:Y:S01]  /*3120*/  LDSM.16.MT88.4 R28, [R162+0x900] ;  /* 0x00090000a21c783b */ /* 0x000fe20000004200 */
[----:B------:R-:W-:Y:S01]  /*3130*/  FSEL R49, R49, -INF , P1 ;  /* 0xff80000031317808 */ /* 0x000fe20000800000 */
[----:B------:R-:W-:Y:S01]  /*3140*/  HMMA.16816.F32 R8, R12, R10, R80 ;  /* 0x0000000a0c08723c */ /* 0x000fe20000001850 */
[----:B------:R-:W-:Y:S01]  /*3150*/  ISETP.GT.AND P1, PT, R3, 0x8, PT ;  /* 0x000000080300780c */ /* 0x000fe20003f24270 */
[----:B------:R-:W-:Y:S01]  /*3160*/  FMUL.FTZ R64, R64, c[0x0][0x320] ;  /* 0x0000c80040407a20 */ /* 0x000fe20000410000 */
[----:B------:R-:W3:Y:S01]  /*3170*/  MUFU.TANH R21, R21 ;  /* 0x0000001500157308 */ /* 0x000ee20000002400 */
[----:B------:R-:W-:Y:S01]  /*3180*/  FMUL.FTZ R66, R66, c[0x0][0x320] ;  /* 0x0000c80042427a20 */ /* 0x000fe20000410000 */
[----:B------:R-:W-:Y:S01]  /*3190*/  FSEL R76, R76, -INF , P1 ;  /* 0xff8000004c4c7808 */ /* 0x000fe20000800000 */
[----:B------:R-:W-:Y:S01]  /*31a0*/  FMUL.FTZ R65, R65, c[0x0][0x320] ;  /* 0x0000c80041417a20 */ /* 0x000fe20000410000 */
[----:B------:R-:W-:Y:S01]  /*31b0*/  FSEL R25, R60, -INF , P1 ;  /* 0xff8000003c197808 */ /* 0x000fe20000800000 */
[----:B------:R-:W-:Y:S01]  /*31c0*/  FMUL.FTZ R67, R67, c[0x0][0x320] ;  /* 0x0000c80043437a20 */ /* 0x000fe20000410000 */
[----:B------:R-:W-:Y:S01]  /*31d0*/  ISETP.GT.AND P1, PT, R3, 0x9, PT ;  /* 0x000000090300780c */ /* 0x000fe20003f24270 */
[----:B------:R-:W-:Y:S01]  /*31e0*/  FMUL.FTZ R68, R68, c[0x0][0x320] ;  /* 0x0000c80044447a20 */ /* 0x000fe20000410000 */
[----:B------:R-:W-:Y:S01]  /*31f0*/  MUFU.TANH R175, R64 ;  /* 0x0000004000af7308 */ /* 0x000fe20000002400 */
[----:B------:R-:W-:Y:S01]  /*3200*/  FMUL.FTZ R70, R70, c[0x0][0x320] ;  /* 0x0000c80046467a20 */ /* 0x000fe20000410000 */
[----:B------:R-:W-:Y:S01]  /*3210*/  FSEL R6, R77, -INF , P1 ;  /* 0xff8000004d067808 */ /* 0x000fe20000800000 */
[----:B------:R-:W-:Y:S01]  /*3220*/  FMUL.FTZ R69, R69, c[0x0][0x320] ;  /* 0x0000c80045457a20 */ /* 0x000fe20000410000 */
[----:B------:R-:W-:Y:S01]  /*3230*/  FSEL R61, R61, -INF , P1 ;  /* 0xff8000003d3d7808 */ /* 0x000fe20000800000 */
[----:B------:R-:W-:Y:S01]  /*3240*/  FMUL.FTZ R71, R71, c[0x0][0x320] ;  /* 0x0000c80047477a20 */ /* 0x000fe20000410000 */
[----:B------:R-:W-:Y:S01]  /*3250*/  ISETP.GT.AND P1, PT, R3, 0x10, PT ;  /* 0x000000100300780c */ /* 0x000fe20003f24270 */
[----:B------:R-:W-:Y:S01]  /*3260*/  FMUL.FTZ R56, R56, c[0x0][0x320] ;  /* 0x0000c80038387a20 */ /* 0x000fe20000410000 */
[----:B------:R-:W5:Y:S01]  /*3270*/  MUFU.TANH R170, R66 ;  /* 0x0000004200aa7308 */ /* 0x000f620000002400 */
[----:B------:R-:W-:Y:S01]  /*3280*/  FMNMX.FTZ R14, R23, R49, !PT ;  /* 0x00000031170e7209 */ /* 0x000fe20007810000 */
[----:B------:R-:W-:Y:S01]  /*3290*/  FMUL.FTZ R58, R58, c[0x0][0x320] ;  /* 0x0000c8003a3a7a20 */ /* 0x000fe20000410000 */
[----:B------:R-:W-:Y:S01]  /*32a0*/  FSEL R18, R34, -INF , P1 ;  /* 0xff80000022127808 */ /* 0x000fe20000800000 */
[----:B------:R-:W-:Y:S01]  /*32b0*/  FMUL.FTZ R57, R57, c[0x0][0x320] ;  /* 0x0000c80039397a20 */ /* 0x000fe20000410000 */
[----:B------:R-:W-:Y:S01]  /*32c0*/  FSEL R19, R32, -INF , P1 ;  /* 0xff80000020137808 */ /* 0x000fe20000800000 */
[----:B------:R-:W-:Y:S01]  /*32d0*/  FMUL.FTZ R141, R9, c[0x0][0x320] ;  /* 0x0000c800098d7a20 */ /* 0x000fe20000410000 */
[----:B------:R-:W-:Y:S01]  /*32e0*/  ISETP.GT.AND P1, PT, R3, 0x11, PT ;  /* 0x000000110300780c */ /* 0x000fe20003f24270 */
[----:B------:R-:W-:Y:S01]  /*32f0*/  MUFU.TANH R167, R65 ;  /* 0x0000004100a77308 */ /* 0x000fe20000002400 */
[----:B------:R-:W-:Y:S01]  /*3300*/  FMNMX.FTZ R14, R25, R14, !PT ;  /* 0x0000000e190e7209 */ /* 0x000fe20007810000 */
[----:B------:R-:W-:Y:S01]  /*3310*/  FMUL.FTZ R59, R59, c[0x0][0x320] ;  /* 0x0000c8003b3b7a20 */ /* 0x000fe20000410000 */
[----:B--2---:R-:W-:Y:S01]  /*3320*/  FSEL R16, R35, -INF , P1 ;  /* 0xff80000023107808 */ /* 0x004fe20000800000 */
[----:B------:R-:W-:Y:S01]  /*3330*/  FMUL.FTZ R143, R8, c[0x0][0x320] ;  /* 0x0000c800088f7a20 */ /* 0x000fe20000410000 */
[----:B------:R-:W-:Y:S01]  /*3340*/  FSEL R17, R33, -INF , P1 ;  /* 0xff80000021117808 */ /* 0x000fe20000800000 */
[----:B------:R-:W-:Y:S01]  /*3350*/  FMUL.FTZ R10, R10, c[0x0][0x320] ;  /* 0x0000c8000a0a7a20 */ /* 0x000fe20000410000 */
[----:B------:R-:W-:Y:S01]  /*3360*/  ISETP.GT.AND P1, PT, R3, 0x18, PT ;  /* 0x000000180300780c */ /* 0x000fe20003f24270 */
[----:B------:R2:W2:Y:S01]  /*3370*/  MUFU.TANH R182, R67 ;  /* 0x0000004300b67308 */ /* 0x0004a20000002400 */
[----:B------:R-:W-:Y:S01]  /*3380*/  FMNMX.FTZ R9, R50, R26, !PT ;  /* 0x0000001a32097209 */ /* 0x000fe20007810000 */
[----:B------:R-:W-:Y:S01]  /*3390*/  LDSM.16.MT88.4 R80, [R172+0x4100] ;  /* 0x00410000ac50783b */ /* 0x000fe20000004200 */
[----:B-1----:R-:W-:-:S02]  /*33a0*/  FSEL R12, R24, -INF , P1 ;  /* 0xff800000180c7808 */ /* 0x002fc40000800000 */
[----:B----4-:R-:W-:Y:S01]  /*33b0*/  FSEL R15, R20, -INF , P1 ;  /* 0xff800000140f7808 */ /* 0x010fe20000800000 */
[----:B------:R-:W-:Y:S01]  /*33c0*/  LDSM.16.MT88.4 R32, [R135+0x900] ;  /* 0x000900008720783b */ /* 0x000fe20000004200 */
[----:B------:R-:W-:Y:S01]  /*33d0*/  ISETP.GT.AND P1, PT, R3, 0x19, PT ;  /* 0x000000190300780c */ /* 0x000fe20003f24270 */
[----:B------:R-:W-:Y:S01]  /*33e0*/  MUFU.TANH R173, R68 ;  /* 0x0000004400ad7308 */ /* 0x000fe20000002400 */
[----:B------:R-:W-:Y:S02]  /*33f0*/  FMNMX.FTZ R14, R61, R14, !PT ;  /* 0x0000000e3d0e7209 */ /* 0x000fe40007810000 */
[----:B------:R-:W-:Y:S02]  /*3400*/  FSEL R0, R22, -INF , P1 ;  /* 0xff80000016007808 */ /* 0x000fe40000800000 */
[----:B---3--:R-:W-:Y:S02]  /*3410*/  FSEL R13, R21, -INF , P1 ;  /* 0xff800000150d7808 */ /* 0x008fe40000800000 */
[----:B------:R-:W-:Y:S01]  /*3420*/  ISETP.GT.AND P1, PT, R3, 0x20, PT ;  /* 0x000000200300780c */ /* 0x000fe20003f24270 */
[----:B------:R-:W1:Y:S01]  /*3430*/  MUFU.TANH R174, R70 ;  /* 0x0000004600ae7308 */ /* 0x000e620000002400 */
[----:B------:R-:W-:Y:S01]  /*3440*/  FMNMX.FTZ R9, R76, R9, !PT ;  /* 0x000000094c097209 */ /* 0x000fe20007810000 */
[----:B--2---:R-:W-:Y:S01]  /*3450*/  LDSM.16.MT88.4 R64, [R162+0x2100] ;  /* 0x00210000a240783b */ /* 0x004fe20000004200 */
[----:B-----5:R-:W-:-:S02]  /*3460*/  FSEL R170, R170, -INF , P1 ;  /* 0xff800000aaaa7808 */ /* 0x020fc40000800000 */
[----:B------:R-:W-:Y:S02]  /*3470*/  FSEL R175, R175, -INF , P1 ;  /* 0xff800000afaf7808 */ /* 0x000fe40000800000 */
[----:B------:R-:W-:Y:S01]  /*3480*/  ISETP.GT.AND P1, PT, R3, 0x21, PT ;  /* 0x000000210300780c */ /* 0x000fe20003f24270 */
[----:B------:R-:W2:Y:S01]  /*3490*/  MUFU.TANH R169, R69 ;  /* 0x0000004500a97308 */ /* 0x000ea20000002400 */
[----:B------:R-:W-:Y:S01]  /*34a0*/  FMNMX.FTZ R8, R19, R14, !PT ;  /* 0x0000000e13087209 */ /* 0x000fe20007810000 */
[----:B------:R-:W-:Y:S01]  /*34b0*/  FMUL.FTZ R14, R11, c[0x0][0x320] ;  /* 0x0000c8000b0e7a20 */ /* 0x000fe20000410000 */
[----:B------:R-:W-:Y:S02]  /*34c0*/  FSEL R182, R182, -INF , P1 ;  /* 0xff800000b6b67808 */ /* 0x000fe40000800000 */
[----:B------:R-:W-:Y:S02]  /*34d0*/  FSEL R167, R167, -INF , P1 ;  /* 0xff800000a7a77808 */ /* 0x000fe40000800000 */
[----:B------:R-:W-:Y:S01]  /*34e0*/  ISETP.GT.AND P1, PT, R3, 0x28, PT ;  /* 0x000000280300780c */ /* 0x000fe20003f24270 */
[----:B------:R-:W3:Y:S01]  /*34f0*/  MUFU.TANH R180, R71 ;  /* 0x0000004700b47308 */ /* 0x000ee20000002400 */
[----:B------:R-:W-:-:S02]  /*3500*/  FMNMX.FTZ R9, R6, R9, !PT ;  /* 0x0000000906097209 */ /* 0x000fc40007810000 */
[----:B-1----:R-:W-:Y:S02]  /*3510*/  FSEL R174, R174, -INF , P1 ;  /* 0xff800000aeae7808 */ /* 0x002fe40000800000 */
[----:B------:R-:W-:Y:S02]  /*3520*/  FSEL R173, R173, -INF , P1 ;  /* 0xff800000adad7808 */ /* 0x000fe40000800000 */
[----:B------:R-:W-:Y:S01]  /*3530*/  ISETP.GT.AND P1, PT, R3, 0x29, PT ;  /* 0x000000290300780c */ /* 0x000fe20003f24270 */
[----:B------:R-:W1:Y:S01]  /*3540*/  MUFU.TANH R179, R56 ;  /* 0x0000003800b37308 */ /* 0x000e620000002400 */
[----:B------:R-:W-:Y:S02]  /*3550*/  FMNMX.FTZ R8, R17, R8, !PT ;  /* 0x0000000811087209 */ /* 0x000fe40007810000 */
[----:B--2---:R-:W-:Y:S02]  /*3560*/  FSEL R169, R169, -INF , P1 ;  /* 0xff800000a9a97808 */ /* 0x004fe40000800000 */
[----:B------:R-:W-:-:S02]  /*3570*/  FMNMX.FTZ R9, R18, R9, !PT ;  /* 0x0000000912097209 */ /* 0x000fc40007810000 */
[----:B------:R-:W-:Y:S01]  /*3580*/  FMNMX.FTZ R8, R15, R8, !PT ;  /* 0x000000080f087209 */ /* 0x000fe20007810000 */
[----:B------:R-:W2:Y:S01]  /*3590*/  MUFU.TANH R176, R58 ;  /* 0x0000003a00b07308 */ /* 0x000ea20000002400 */
[----:B---3--:R-:W-:Y:S02]  /*35a0*/  FSEL R180, R180, -INF , P1 ;  /* 0xff800000b4b47808 */ /* 0x008fe40000800000 */
[----:B------:R-:W-:Y:S02]  /*35b0*/  ISETP.GT.AND P1, PT, R3, 0x30, PT ;  /* 0x000000300300780c */ /* 0x000fe40003f24270 */
[----:B------:R-:W-:Y:S02]  /*35c0*/  FMNMX.FTZ R9, R16, R9, !PT ;  /* 0x0000000910097209 */ /* 0x000fe40007810000 */
[----:B------:R-:W-:Y:S01]  /*35d0*/  FMNMX.FTZ R8, R13, R8, !PT ;  /* 0x000000080d087209 */ /* 0x000fe20007810000 */
[----:B------:R-:W3:Y:S01]  /*35e0*/  MUFU.TANH R177, R57 ;  /* 0x0000003900b17308 */ /* 0x000ee20000002400 */
[----:B-1----:R-:W-:-:S02]  /*35f0*/  FSEL R179, R179, -INF , P1 ;  /* 0xff800000b3b37808 */ /* 0x002fc40000800000 */
[----:B------:R-:W-:Y:S02]  /*3600*/  FMNMX.FTZ R9, R12, R9, !PT ;  /* 0x000000090c097209 */ /* 0x000fe40007810000 */
[----:B------:R-:W-:Y:S02]  /*3610*/  FMNMX.FTZ R8, R175, R8, !PT ;  /* 0x00000008af087209 */ /* 0x000fe40007810000 */
[----:B------:R-:W-:Y:S01]  /*3620*/  FMNMX.FTZ R9, R0, R9, !PT ;  /* 0x0000000900097209 */ /* 0x000fe20007810000 */
[----:B------:R-:W1:Y:S01]  /*3630*/  MUFU.TANH R142, R59 ;  /* 0x0000003b008e7308 */ /* 0x000e620000002400 */
[----:B--2---:R-:W-:Y:S02]  /*3640*/  FSEL R176, R176, -INF , P1 ;  /* 0xff800000b0b07808 */ /* 0x004fe40000800000 */
[----:B------:R-:W-:Y:S02]  /*3650*/  ISETP.GT.AND P1, PT, R3, 0x31, PT ;  /* 0x000000310300780c */ /* 0x000fe40003f24270 */
[----:B------:R-:W-:-:S03]  /*3660*/  FMNMX.FTZ R8, R167, R8, !PT ;  /* 0x00000008a7087209 */ /* 0x000fc60007810000 */
[----:B------:R-:W2:Y:S01]  /*3670*/  MUFU.TANH R143, R143 ;  /* 0x0000008f008f7308 */ /* 0x000ea20000002400 */
[----:B---3--:R-:W-:Y:S02]  /*3680*/  FSEL R177, R177, -INF , P1 ;  /* 0xff800000b1b17808 */ /* 0x008fe40000800000 */
[----:B------:R-:W-:-:S04]  /*3690*/  FMNMX.FTZ R8, R173, R8, !PT ;  /* 0x00000008ad087209 */ /* 0x000fc80007810000 */
[----:B------:R-:W-:Y:S01]  /*36a0*/  FMNMX.FTZ R8, R169, R8, !PT ;  /* 0x00000008a9087209 */ /* 0x000fe20007810000 */
[----:B------:R-:W3:Y:S01]  /*36b0*/  MUFU.TANH R140, R10 ;  /* 0x0000000a008c7308 */ /* 0x000ee20000002400 */
[----:B-1----:R-:W-:Y:S01]  /*36c0*/  FSEL R142, R142, -INF , P1 ;  /* 0xff8000008e8e7808 */ /* 0x002fe20000800000 */
[----:B------:R-:W-:Y:S01]  /*36d0*/  LDSM.16.MT88.4 R56, [R135+0x2100] ;  /* 0x002100008738783b */ /* 0x000fe20000004200 */
[----:B------:R-:W-:Y:S02]  /*36e0*/  ISETP.GT.AND P1, PT, R3, 0x38, PT ;  /* 0x000000380300780c */ /* 0x000fe40003f24270 */
[----:B------:R-:W-:Y:S02]  /*36f0*/  FMNMX.FTZ R8, R179, R8, !PT ;  /* 0x00000008b3087209 */ /* 0x000fe40007810000 */
[----:B--2---:R-:W-:Y:S01]  /*3700*/  FSEL R143, R143, -INF , P1 ;  /* 0xff8000008f8f7808 */ /* 0x004fe20000800000 */
[----:B------:R-:W1:Y:S01]  /*3710*/  MUFU.TANH R141, R141 ;  /* 0x0000008d008d7308 */ /* 0x000e620000002400 */
[----:B------:R-:W-:-:S04]  /*3720*/  FMNMX.FTZ R8, R177, R8, !PT ;  /* 0x00000008b1087209 */ /* 0x000fc80007810000 */
[----:B------:R-:W-:Y:S02]  /*3730*/  FMNMX.FTZ R8, R143, R8, !PT ;  /* 0x000000088f087209 */ /* 0x000fe40007810000 */
[----:B---3--:R-:W-:Y:S01]  /*3740*/  FSEL R140, R140, -INF , P1 ;  /* 0xff8000008c8c7808 */ /* 0x008fe20000800000 */
[----:B------:R-:W2:Y:S01]  /*3750*/  MUFU.TANH R168, R14 ;  /* 0x0000000e00a87308 */ /* 0x000ea20000002400 */
[----:B------:R-:W-:Y:S02]  /*3760*/  ISETP.GT.AND P1, PT, R3, 0x39, PT ;  /* 0x000000390300780c */ /* 0x000fe40003f24270 */
[----:B------:R-:W-:-:S04]  /*3770*/  FMNMX.FTZ R3, R170, R9, !PT ;  /* 0x00000009aa037209 */ /* 0x000fc80007810000 */
[----:B------:R-:W-:Y:S02]  /*3780*/  FMNMX.FTZ R3, R182, R3, !PT ;  /* 0x00000003b6037209 */ /* 0x000fe40007810000 */
[----:B-1----:R-:W-:Y:S02]  /*3790*/  FSEL R141, R141, -INF , P1 ;  /* 0xff8000008d8d7808 */ /* 0x002fe40000800000 */
[----:B------:R-:W-:Y:S02]  /*37a0*/  FMNMX.FTZ R3, R174, R3, !PT ;  /* 0x00000003ae037209 */ /* 0x000fe40007810000 */
[----:B------:R-:W-:Y:S02]  /*37b0*/  FMNMX.FTZ R11, R141, R8, !PT ;  /* 0x000000088d0b7209 */ /* 0x000fe40007810000 */
[----:B------:R-:W-:Y:S02]  /*37c0*/  FMNMX.FTZ R3, R180, R3, !PT ;  /* 0x00000003b4037209 */ /* 0x000fe40007810000 */
[----:B--2---:R-:W-:Y:S01]  /*37d0*/  FSEL R168, R168, -INF , P1 ;  /* 0xff800000a8a87808 */ /* 0x004fe20000800000 */
[----:B------:R-:W1:Y:S01]  /*37e0*/  SHFL.BFLY PT, R8, R11, 0x2, 0x1f ;  /* 0x0c401f000b087f89 */ /* 0x000e6200000e0000 */
[----:B------:R-:W-:-:S04]  /*37f0*/  FMNMX.FTZ R3, R176, R3, !PT ;  /* 0x00000003b0037209 */ /* 0x000fc80007810000 */
[----:B------:R-:W-:-:S04]  /*3800*/  FMNMX.FTZ R3, R142, R3, !PT ;  /* 0x000000038e037209 */ /* 0x000fc80007810000 */
[----:B------:R-:W-:-:S04]  /*3810*/  FMNMX.FTZ R3, R140, R3, !PT ;  /* 0x000000038c037209 */ /* 0x000fc80007810000 */
        /* <DEDUP_REMOVED lines=8> */
[----:B------:R-:W-:-:S05]  /*38a0*/  FMUL.FTZ R178, R132, c[0x0][0x2d0] ;  /* 0x0000b40084b27a20 */ /* 0x000fca0000410000 */
[----:B------:R-:W-:-:S05]  /*38b0*/  FSEL R178, R178, RZ, P1 ;  /* 0x000000ffb2b27208 */ /* 0x000fca0000800000 */
[--C-:B------:R-:W-:Y:S02]  /*38c0*/  FFMA.FTZ R161, R23, c[0x0][0x2d0], -R178.reuse ;  /* 0x0000b40017a17a23 */ /* 0x100fe400000108b2 */
[--C-:B------:R-:W-:Y:S01]  /*38d0*/  FFMA.FTZ R158, R49, c[0x0][0x2d0], -R178.reuse ;  /* 0x0000b400319e7a23 */ /* 0x100fe200000108b2 */
[----:B--2---:R-:W-:Y:S01]  /*38e0*/  FMNMX.FTZ R3, R8, R3, !PT ;  /* 0x0000000308037209 */ /* 0x004fe20007810000 */
[--C-:B------:R-:W-:Y:S01]  /*38f0*/  FFMA.FTZ R159, R25, c[0x0][0x2d0], -R178.reuse ;  /* 0x0000b400199f7a23 */ /* 0x100fe200000108b2 */
[----:B------:R-:W-:Y:S01]  /*3900*/  LDSM.16.MT88.4 R8, [R184+0x2900] ;  /* 0x00290000b808783b */ /* 0x000fe20000004200 */
[--C-:B------:R-:W-:Y:S01]  /*3910*/  FFMA.FTZ R154, R61, c[0x0][0x2d0], -R178.reuse ;  /* 0x0000b4003d9a7a23 */ /* 0x100fe200000108b2 */
[C---:B------:R-:W-:Y:S01]  /*3920*/  FSETP.NEU.FTZ.AND P1, PT, R3.reuse, -INF , PT ;  /* 0xff8000000300780b */ /* 0x040fe20003f3d000 */
[----:B------:R-:W-:Y:S01]  /*3930*/  FMUL.FTZ R171, R3, c[0x0][0x2d0] ;  /* 0x0000b40003ab7a20 */ /* 0x000fe20000410000 */
[----:B------:R-:W-:Y:S01]  /*3940*/  MUFU.EX2 R161, R161 ;  /* 0x000000a100a17308 */ /* 0x000fe20000000800 */
[--C-:B------:R-:W-:Y:S01]  /*3950*/  FFMA.FTZ R157, R19, c[0x0][0x2d0], -R178.reuse ;  /* 0x0000b400139d7a23 */ /* 0x100fe200000108b2 */
[----:B------:R-:W-:Y:S01]  /*3960*/  LDSM.16.MT88.4 R20, [R184+0x900] ;  /* 0x00090000b814783b */ /* 0x000fe20000004200 */
[--C-:B------:R-:W-:Y:S01]  /*3970*/  FFMA.FTZ R152, R17, c[0x0][0x2d0], -R178.reuse ;  /* 0x0000b40011987a23 */ /* 0x100fe200000108b2 */
[----:B------:R-:W-:Y:S01]  /*3980*/  FSEL R171, R171, RZ, P1 ;  /* 0x000000ffabab7208 */ /* 0x000fe20000800000 */
[----:B------:R-:W-:-:S02]  /*3990*/  FFMA.FTZ R153, R15, c[0x0][0x2d0], -R178 ;  /* 0x0000b4000f997a23 */ /* 0x000fc400000108b2 */
[----:B------:R-:W-:Y:S01]  /*39a0*/  FFMA.FTZ R148, R13, c[0x0][0x2d0], -R178 ;  /* 0x0000b4000d947a23 */ /* 0x000fe200000108b2 */
[----:B------:R-:W1:Y:S01]  /*39b0*/  MUFU.EX2 R158, R158 ;  /* 0x0000009e009e7308 */ /* 0x000e620000000800 */
[--C-:B------:R-:W-:Y:S02]  /*39c0*/  FFMA.FTZ R163, R50, c[0x0][0x2d0], -R171.reuse ;  /* 0x0000b40032a37a23 */ /* 0x100fe400000108ab */
[--C-:B------:R-:W-:Y:S01]  /*39d0*/  FFMA.FTZ R160, R26, c[0x0][0x2d0], -R171.reuse ;  /* 0x0000b4001aa07a23 */ /* 0x100fe200000108ab */
[----:B------:R-:W2:Y:S01]  /*39e0*/  LDSM.16.MT88.4 R48, [R172+0x2100] ;  /* 0x00210000ac30783b */ /* 0x000ea20000004200 */
[--C-:B------:R-:W-:Y:S02]  /*39f0*/  FFMA.FTZ R165, R76, c[0x0][0x2d0], -R171.reuse ;  /* 0x0000b4004ca57a23 */ /* 0x100fe400000108ab */
[--C-:B------:R-:W-:Y:S01]  /*3a00*/  FFMA.FTZ R156, R6, c[0x0][0x2d0], -R171.reuse ;  /* 0x0000b400069c7a23 */ /* 0x100fe200000108ab */
[----:B------:R-:W-:Y:S01]  /*3a10*/  MUFU.EX2 R159, R159 ;  /* 0x0000009f009f7308 */ /* 0x000fe20000000800 */
[----:B------:R-:W3:Y:S01]  /*3a20*/  LDSM.16.MT88.4 R4, [R5+0x4100] ;  /* 0x004100000504783b */ /* 0x000ee20000004200 */
[----:B------:R-:W-:-:S02]  /*3a30*/  FFMA.FTZ R155, R18, c[0x0][0x2d0], -R171 ;  /* 0x0000b400129b7a23 */ /* 0x000fc400000108ab */
[--C-:B------:R-:W-:Y:S01]  /*3a40*/  FFMA.FTZ R150, R16, c[0x0][0x2d0], -R171.reuse ;  /* 0x0000b40010967a23 */ /* 0x100fe200000108ab */
[----:B------:R-:W-:Y:S01]  /*3a50*/  LDSM.16.MT88.4 R24, [R172+0x2900] ;  /* 0x00290000ac18783b */ /* 0x000fe20000004200 */
[--C-:B------:R-:W-:Y:S02]  /*3a60*/  FFMA.FTZ R151, R12, c[0x0][0x2d0], -R171.reuse ;  /* 0x0000b4000c977a23 */ /* 0x100fe400000108ab */
[----:B------:R-:W4:Y:S01]  /*3a70*/  MUFU.EX2 R154, R154 ;  /* 0x0000009a009a7308 */ /* 0x000f220000000800 */
[----:B------:R-:W5:Y:S01]  /*3a80*/  LDSM.16.MT88.4 R16, [R135+0x2900] ;  /* 0x002900008710783b */ /* 0x000f620000004200 */
[----:B-1----:R-:W-:Y:S01]  /*3a90*/  F2FP.PACK_AB R96, R158, R161 ;  /* 0x000000a19e60723e */ /* 0x002fe200000000ff */
[----:B------:R-:W-:Y:S02]  /*3aa0*/  FFMA.FTZ R0, R0, c[0x0][0x2d0], -R171 ;  /* 0x0000b40000007a23 */ /* 0x000fe400000108ab */
[----:B------:R-:W1:Y:S01]  /*3ab0*/  LDSM.16.MT88.4 R12, [R162+0x2900] ;  /* 0x00290000a20c783b */ /* 0x000e620000004200 */
[----:B------:R-:W-:-:S02]  /*3ac0*/  FFMA.FTZ R164, R175, c[0x0][0x2d0], -R178 ;  /* 0x0000b400afa47a23 */ /* 0x000fc400000108b2 */
[----:B------:R-:W-:Y:S01]  /*3ad0*/  MUFU.EX2 R163, R163 ;  /* 0x000000a300a37308 */ /* 0x000fe20000000800 */
[--C-:B------:R-:W-:Y:S02]  /*3ae0*/  FFMA.FTZ R166, R173, c[0x0][0x2d0], -R178.reuse ;  /* 0x0000b400ada67a23 */ /* 0x100fe400000108b2 */
[--C-:B------:R-:W-:Y:S02]  /*3af0*/  FFMA.FTZ R167, R167, c[0x0][0x2d0], -R178.reuse ;  /* 0x0000b400a7a77a23 */ /* 0x100fe400000108b2 */
[----:B------:R-:W-:Y:S02]  /*3b00*/  FFMA.FTZ R169, R169, c[0x0][0x2d0], -R178 ;  /* 0x0000b400a9a97a23 */ /* 0x000fe400000108b2 */
[--C-:B------:R-:W-:Y:S01]  /*3b10*/  FFMA.FTZ R170, R170, c[0x0][0x2d0], -R171.reuse ;  /* 0x0000b400aaaa7a23 */ /* 0x100fe200000108ab */
[----:B------:R-:W2:Y:S01]  /*3b20*/  MUFU.EX2 R160, R160 ;  /* 0x000000a000a07308 */ /* 0x000ea20000000800 */
[----:B----4-:R-:W-:Y:S01]  /*3b30*/  F2FP.PACK_AB R98, R154, R159 ;  /* 0x0000009f9a62723e */ /* 0x010fe200000000ff */
[----:B------:R-:W-:-:S02]  /*3b40*/  FFMA.FTZ R173, R182, c[0x0][0x2d0], -R171 ;  /* 0x0000b400b6ad7a23 */ /* 0x000fc400000108ab */
[--C-:B------:R-:W-:Y:S02]  /*3b50*/  FFMA.FTZ R174, R174, c[0x0][0x2d0], -R171.reuse ;  /* 0x0000b400aeae7a23 */ /* 0x100fe400000108ab */
[--C-:B------:R-:W-:Y:S02]  /*3b60*/  FFMA.FTZ R175, R180, c[0x0][0x2d0], -R171.reuse ;  /* 0x0000b400b4af7a23 */ /* 0x100fe400000108ab */
[----:B------:R-:W-:Y:S01]  /*3b70*/  MUFU.EX2 R165, R165 ;  /* 0x000000a500a57308 */ /* 0x000fe20000000800 */
[--C-:B------:R-:W-:Y:S02]  /*3b80*/  FFMA.FTZ R180, R177, c[0x0][0x2d0], -R178.reuse ;  /* 0x0000b400b1b47a23 */ /* 0x100fe400000108b2 */
[--C-:B------:R-:W-:Y:S02]  /*3b90*/  FFMA.FTZ R179, R179, c[0x0][0x2d0], -R178.reuse ;  /* 0x0000b400b3b37a23 */ /* 0x100fe400000108b2 */
[--C-:B------:R-:W-:Y:S02]  /*3ba0*/  FFMA.FTZ R177, R143, c[0x0][0x2d0], -R178.reuse ;  /* 0x0000b4008fb17a23 */ /* 0x100fe400000108b2 */
[----:B------:R-:W-:Y:S01]  /*3bb0*/  FFMA.FTZ R178, R141, c[0x0][0x2d0], -R178 ;  /* 0x0000b4008db27a23 */ /* 0x000fe200000108b2 */
[----:B------:R-:W4:Y:S01]  /*3bc0*/  MUFU.EX2 R156, R156 ;  /* 0x0000009c009c7308 */ /* 0x000f220000000800 */
[----:B--2---:R-:W-:Y:S01]  /*3bd0*/  F2FP.PACK_AB R97, R160, R163 ;  /* 0x000000a3a061723e */ /* 0x004fe200000000ff */
[----:B------:R-:W-:-:S02]  /*3be0*/  FFMA.FTZ R176, R176, c[0x0][0x2d0], -R171 ;  /* 0x0000b400b0b07a23 */ /* 0x000fc400000108ab */
[--C-:B------:R-:W-:Y:S02]  /*3bf0*/  FFMA.FTZ R181, R142, c[0x0][0x2d0], -R171.reuse ;  /* 0x0000b4008eb57a23 */ /* 0x100fe400000108ab */
[--C-:B------:R-:W-:Y:S02]  /*3c00*/  FFMA.FTZ R182, R140, c[0x0][0x2d0], -R171.reuse ;  /* 0x0000b4008cb67a23 */ /* 0x100fe400000108ab */
[----:B------:R-:W-:Y:S01]  /*3c10*/  MUFU.EX2 R157, R157 ;  /* 0x0000009d009d7308 */ /* 0x000fe20000000800 */
[----:B------:R-:W-:Y:S01]  /*3c20*/  FFMA.FTZ R221, R168, c[0x0][0x2d0], -R171 ;  /* 0x0000b400a8dd7a23 */ /* 0x000fe200000108ab */
[----:B------:R-:W-:Y:S01]  /*3c30*/  LDSM.16.MT88.4 R140, [R172+0x3900] ;  /* 0x00390000ac8c783b */ /* 0x000fe20000004200 */
[----:B------:R-:W-:Y:S02]  /*3c40*/  FADD.FTZ R158, R161, R158 ;  /* 0x0000009ea19e7221 */ /* 0x000fe40000010000 */
[----:B------:R-:W-:Y:S02]  /*3c50*/  FADD.FTZ R160, R163, R160 ;  /* 0x000000a0a3a07221 */ /* 0x000fe40000010000 */
[----:B------:R-:W-:Y:S01]  /*3c60*/  FADD.FTZ R159, R159, R158 ;  /* 0x0000009e9f9f7221 */ /* 0x000fe20000010000 */
[----:B----4-:R-:W-:Y:S01]  /*3c70*/  F2FP.PACK_AB R99, R156, R165 ;  /* 0x000000a59c63723e */ /* 0x010fe200000000ff */
[----:B------:R-:W2:Y:S01]  /*3c80*/  MUFU.EX2 R152, R152 ;  /* 0x0000009800987308 */ /* 0x000ea20000000800 */
        /* <DEDUP_REMOVED lines=10> */
[----:B------:R-:W4:Y:S06]  /*3d30*/  MUFU.EX2 R150, R150 ;  /* 0x0000009600967308 */ /* 0x000f2c0000000800 */
        /* <DEDUP_REMOVED lines=11> */
[----:B------:R-:W-:Y:S06]  /*3df0*/  MUFU.EX2 R169, R169 ;  /* 0x000000a900a97308 */ /* 0x000fec0000000800 */
        /* <DEDUP_REMOVED lines=24> */
[C---:B---3--:R-:W-:Y:S07]  /*3f80*/  HMMA.16816.F32 R92, R96.reuse, R4, RZ ;  /* 0x00000004605c723c */ /* 0x048fee00000018ff */
[----:B--2---:R-:W-:Y:S01]  /*3f90*/  F2FP.PACK_AB R4, R152, R157 ;  /* 0x0000009d9804723e */ /* 0x004fe200000000ff */
[----:B------:R-:W-:Y:S01]  /*3fa0*/  HMMA.16816.F32 R96, R96, R6, RZ ;  /* 0x000000066060723c */ /* 0x000fe200000018ff */
[----:B----4-:R-:W-:Y:S01]  /*3fb0*/  F2FP.PACK_AB R5, R150, R155 ;  /* 0x0000009b9605723e */ /* 0x010fe200000000ff */
[----:B------:R-:W-:-:S02]  /*3fc0*/  FADD.FTZ R157, R157, R154 ;  /* 0x0000009a9d9d7221 */ /* 0x000fc40000010000 */
[----:B------:R-:W-:Y:S02]  /*3fd0*/  FADD.FTZ R155, R155, R156 ;  /* 0x0000009c9b9b7221 */ /* 0x000fe40000010000 */
[----:B------:R-:W-:Y:S01]  /*3fe0*/  FADD.FTZ R152, R152, R157 ;  /* 0x0000009d98987221 */ /* 0x000fe20000010000 */
[----:B------:R-:W-:Y:S01]  /*3ff0*/  F2FP.PACK_AB R6, R148, R153 ;  /* 0x000000999406723e */ /* 0x000fe200000000ff */
[----:B------:R-:W-:Y:S01]  /*4000*/  FADD.FTZ R150, R150, R155 ;  /* 0x0000009b96967221 */ /* 0x000fe20000010000 */
[----:B-1----:R-:W-:Y:S01]  /*4010*/  F2FP.PACK_AB R7, R0, R151 ;  /* 0x000000970007723e */ /* 0x002fe200000000ff */
[----:B------:R-:W-:Y:S02]  /*4020*/  FADD.FTZ R153, R153, R152 ;  /* 0x0000009899997221 */ /* 0x000fe40000010000 */
[----:B------:R-:W-:Y:S02]  /*4030*/  FADD.FTZ R151, R151, R150 ;  /* 0x0000009697977221 */ /* 0x000fe40000010000 */
[----:B------:R-:W-:-:S02]  /*4040*/  FADD.FTZ R153, R148, R153 ;  /* 0x0000009994997221 */ /* 0x000fc40000010000 */
[----:B------:R-:W-:Y:S01]  /*4050*/  HMMA.16816.F32 R36, R4, R8, R36 ;  /* 0x000000080424723c */ /* 0x000fe20000001824 */
[----:B------:R-:W-:-:S07]  /*4060*/  FADD.FTZ R151, R0, R151 ;  /* 0x0000009700977221 */ /* 0x000fce0000010000 */
[C---:B------:R-:W-:Y:S01]  /*4070*/  HMMA.16816.F32 R40, R4.reuse, R10, R40 ;  /* 0x0000000a0428723c */ /* 0x040fe20000001828 */
[----:B------:R-:W1:Y:S07]  /*4080*/  LDSM.16.MT88.4 R8, [R172+0x4900] ;  /* 0x00490000ac08783b */ /* 0x000e6e0000004200 */
[C---:B-----5:R-:W-:Y:S08]  /*4090*/  HMMA.16816.F32 R52, R4.reuse, R16, R52 ;  /* 0x000000100434723c */ /* 0x060ff00000001834 */
[C---:B------:R-:W-:Y:S01]  /*40a0*/  HMMA.16816.F32 R56, R4.reuse, R18, R56 ;  /* 0x000000120438723c */ /* 0x040fe20000001838 */
[----:B------:R-:W2:Y:S07]  /*40b0*/  LDSM.16.MT88.4 R16, [R135+0x4900] ;  /* 0x004900008710783b */ /* 0x000eae0000004200 */
[C---:B------:R-:W-:Y:S08]  /*40c0*/  HMMA.16816.F32 R128, R4.reuse, R20, R128 ;  /* 0x000000140480723c */ /* 0x040ff00000001880 */
[C---:B------:R-:W-:Y:S01]  /*40d0*/  HMMA.16816.F32 R124, R4.reuse, R22, R124 ;  /* 0x00000016047c723c */ /* 0x040fe2000000187c */
[----:B------:R-:W3:Y:S07]  /*40e0*/  LDSM.16.MT88.4 R20, [R184+0x4900] ;  /* 0x00490000b814783b */ /* 0x000eee0000004200 */
[C---:B------:R-:W-:Y:S08]  /*40f0*/  HMMA.16816.F32 R60, R4.reuse, R12, R60 ;  /* 0x0000000c043c723c */ /* 0x040ff0000000183c */
[C---:B------:R-:W-:Y:S01]  /*4100*/  HMMA.16816.F32 R64, R4.reuse, R14, R64 ;  /* 0x0000000e0440723c */ /* 0x040fe20000001840 */
[----:B------:R-:W4:Y:S07]  /*4110*/  LDSM.16.MT88.4 R12, [R162+0x4900] ;  /* 0x00490000a20c783b */ /* 0x000f2e0000004200 */
        /* <DEDUP_REMOVED lines=20> */
[----:B------:R-:W-:Y:S07]  /*4260*/  LDSM.16.MT88.4 R20, [R184+0x5100] ;  /* 0x00510000b814783b */ /* 0x000fee0000004200 */
[C---:B----4-:R-:W-:Y:S08]  /*4270*/  HMMA.16816.F32 R92, R4.reuse, R12, R92 ;  /* 0x0000000c045c723c */ /* 0x050ff0000000185c */
[----:B------:R-:W-:Y:S01]  /*4280*/  HMMA.16816.F32 R96, R4, R14, R96 ;  /* 0x0000000e0460723c */ /* 0x000fe20000001860 */
[----:B------:R-:W3:Y:S06]  /*4290*/  LDSM.16.MT88.4 R12, [R184+0x3100] ;  /* 0x00310000b80c783b */ /* 0x000eec0000004200 */
[----:B------:R-:W-:Y:S01]  /*42a0*/  F2FP.PACK_AB R4, R167, R164 ;  /* 0x000000a4a704723e */ /* 0x000fe200000000ff */
[----:B------:R-:W-:Y:S01]  /*42b0*/  FADD.FTZ R164, R164, R153 ;  /* 0x00000099a4a47221 */ /* 0x000fe20000010000 */
[----:B------:R-:W-:Y:S01]  /*42c0*/  F2FP.PACK_AB R5, R173, R170 ;  /* 0x000000aaad05723e */ /* 0x000fe200000000ff */
[----:B------:R-:W-:Y:S01]  /*42d0*/  FADD.FTZ R170, R170, R151 ;  /* 0x00000097aaaa7221 */ /* 0x000fe20000010000 */
[----:B------:R-:W-:Y:S01]  /*42e0*/  F2FP.PACK_AB R6, R169, R166 ;  /* 0x000000a6a906723e */ /* 0x000fe200000000ff */
[----:B------:R-:W-:Y:S01]  /*42f0*/  FADD.FTZ R167, R167, R164 ;  /* 0x000000a4a7a77221 */ /* 0x000fe20000010000 */
[----:B------:R-:W-:Y:S01]  /*4300*/  F2FP.PACK_AB R7, R175, R174 ;  /* 0x000000aeaf07723e */ /* 0x000fe200000000ff */
[----:B------:R-:W-:-:S02]  /*4310*/  FADD.FTZ R173, R173, R170 ;  /* 0x000000aaadad7221 */ /* 0x000fc40000010000 */
[----:B------:R-:W-:Y:S02]  /*4320*/  FADD.FTZ R166, R166, R167 ;  /* 0x000000a7a6a67221 */ /* 0x000fe40000010000 */
[----:B------:R-:W-:Y:S02]  /*4330*/  FADD.FTZ R174, R174, R173 ;  /* 0x000000adaeae7221 */ /* 0x000fe40000010000 */
[----:B-1----:R-:W-:Y:S01]  /*4340*/  HMMA.16816.F32 R128, R4, R8, R128 ;  /* 0x000000080480723c */ /* 0x002fe20000001880 */
[----:B------:R-:W-:Y:S02]  /*4350*/  FADD.FTZ R166, R169, R166 ;  /* 0x000000a6a9a67221 */ /* 0x000fe40000010000 */
[----:B------:R-:W-:-:S05]  /*4360*/  FADD.FTZ R175, R175, R174 ;  /* 0x000000aeafaf7221 */ /* 0x000fca0000010000 */
        /* <DEDUP_REMOVED lines=34> */
[----:B------:R-:W2:Y:S06]  /*4590*/  LDSM.16.MT88.4 R20, [R135+0x3900] ;  /* 0x003900008714783b */ /* 0x000eac0000004200 */
        /* <DEDUP_REMOVED lines=10> */
[----:B---3--:R-:W-:Y:S01]  /*4640*/  HMMA.16816.F32 R120, R4, R12, R120 ;  /* 0x0000000c0478723c */ /* 0x008fe20000001878 */
[----:B------:R-:W-:Y:S02]  /*4650*/  FADD.FTZ R223, R178, R177 ;  /* 0x000000b1b2df7221 */ /* 0x000fe40000010000 */
[----:B------:R-:W-:-:S05]  /*4660*/  FADD.FTZ R221, R221, R182 ;  /* 0x000000b6dddd7221 */ /* 0x000fca0000010000 */
        /* <DEDUP_REMOVED lines=8> */
[C---:B------:R-:W-:Y:S08]  /*46f0*/  HMMA.16816.F32 R44, R4.reuse, R140, R44 ;  /* 0x0000008c042c723c */ /* 0x040ff0000000182c */
[C---:B------:R-:W-:Y:S08]  /*4700*/  HMMA.16816.F32 R48, R4.reuse, R142, R48 ;  /* 0x0000008e0430723c */ /* 0x040ff00000001830 */
        /* <DEDUP_REMOVED lines=10> */
[C---:B---3--:R-:W-:Y:S08]  /*47b0*/  HMMA.16816.F32 R68, R4.reuse, R12, R68 ;  /* 0x0000000c0444723c */ /* 0x048ff00000001844 */
[C---:B------:R-:W-:Y:S08]  /*47c0*/  HMMA.16816.F32 R72, R4.reuse, R14, R72 ;  /* 0x0000000e0448723c */ /* 0x040ff00000001848 */
[C---:B-1----:R-:W-:Y:S08]  /*47d0*/  HMMA.16816.F32 R84, R4.reuse, R8, R84 ;  /* 0x000000080454723c */ /* 0x042ff00000001854 */
[C---:B------:R-:W-:Y:S08]  /*47e0*/  HMMA.16816.F32 R88, R4.reuse, R10, R88 ;  /* 0x0000000a0458723c */ /* 0x040ff00000001858 */
[C---:B--2---:R-:W-:Y:S08]  /*47f0*/  HMMA.16816.F32 R92, R4.reuse, R16, R92 ;  /* 0x00000010045c723c */ /* 0x044ff0000000185c */
[----:B------:R-:W-:Y:S07]  /*4800*/  HMMA.16816.F32 R96, R4, R18, R96 ;  /* 0x000000120460723c */ /* 0x000fee0000001860 */
[----:B------:R-:W-:-:S04]  /*4810*/  IADD3 R5, R147, -0x3, RZ ;  /* 0xfffffffd93057810 */ /* 0x000fc80007ffe0ff */
[----:B------:R-:W-:-:S13]  /*4820*/  ISETP.GE.AND P1, PT, R5, R196, PT ;  /* 0x000000c40500720c */ /* 0x000fda0003f26270 */
[----:B------:R-:W-:Y:S05]  /*4830*/  @!P1 BRA `(.L_x_1519) ;  /* 0x0000044000009947 */ /* 0x000fea0003800000 */
[----:B------:R-:W-:Y:S01]  /*4840*/  IADD3 R0, R147, -0x1, RZ ;  /* 0xffffffff93007810 */ /* 0x000fe20007ffe0ff */
[----:B------:R-:W-:Y:S01]  /*4850*/  IMAD.MOV.U32 R199, RZ, RZ, RZ ;  /* 0x000000ffffc77224 */ /* 0x000fe200078e00ff */
[----:B------:R-:W-:-:S03]  /*4860*/  ISETP.NE.AND P2, PT, R197, 0x1, PT ;  /* 0x00000001c500780c */ /* 0x000fc60003f45270 */
[----:B------:R-:W-:-:S05]  /*4870*/  IMAD R5, R0, 0x40, R203 ;  /* 0x0000004000057824 */ /* 0x000fca00078e02cb */
[----:B------:R-:W-:-:S05]  /*4880*/  IADD3 R200, R5, -0x80, R202 ;  /* 0xffffff8005c87810 */ /* 0x000fca0007ffe0ca */
[----:B------:R-:W-:-:S04]  /*4890*/  @P2 IMAD.HI.U32 R4, R200, c[0x0][0x2bc], RZ ;  /* 0x0000af00c8042a27 */ /* 0x000fc800078e00ff */
[----:B------:R-:W-:Y:S01]  /*48a0*/  IMAD.MOV.U32 R0, RZ, RZ, R200 ;  /* 0x000000ffff007224 */ /* 0x000fe200078e00c8 */
[----:B------:R-:W-:-:S04]  /*48b0*/  @P2 SHF.R.U32.HI R0, RZ, c[0x0][0x2c0], R4 ;  /* 0x0000b000ff002a19 */ /* 0x000fc80000011604 */
[----:B------:R-:W-:-:S04]  /*48c0*/  @!P3 IADD3 R5, P1, R0, R210, RZ ;  /* 0x000000d20005b210 */ /* 0x000fc80007f3e0ff */
[----:B------:R-:W-:Y:S02]  /*48d0*/  @!P3 LEA.HI.X.SX32 R4, R0, R195, 0x1, P1 ;  /* 0x000000c30004b211 */ /* 0x000fe400008f0eff */
[----:B------:R-:W-:-:S04]  /*48e0*/  @!P3 LEA R8, P1, R5, c[0x0][0x2a0], 0x2 ;  /* 0x0000a8000508ba11 */ /* 0x000fc800078210ff */
[----:B------:R-:W-:-:S05]  /*48f0*/  @!P3 LEA.HI.X R9, R5, c[0x0][0x2a4], R4, 0x2, P1 ;  /* 0x0000a9000509ba11 */ /* 0x000fca00008f1404 */
[----:B------:R1:W2:Y:S01]  /*4900*/  @!P3 LDG.E R199, [R8.64] ;  /* 0x0000000608c7b981 */ /* 0x0002a2000c1e1900 */
[----:B------:R-:W-:Y:S01]  /*4910*/  IMAD.MOV R5, RZ, RZ, -R0 ;  /* 0x000000ffff057224 */ /* 0x000fe200078e0a00 */
[----:B------:R-:W-:Y:S01]  /*4920*/  SEL R11, RZ, 0x10, P4 ;  /* 0x00000010ff0b7807 */ /* 0x000fe20002000000 */
[C---:B------:R-:W-:Y:S01]  /*4930*/  IMAD.SHL.U32 R4, R149.reuse, 0x2, RZ ;  /* 0x0000000295047824 */ /* 0x040fe200078e00ff */
[----:B------:R-:W-:Y:S01]  /*4940*/  SHF.L.U64.HI R149, R149, 0x1, R144 ;  /* 0x0000000195957819 */ /* 0x000fe20000010290 */
[----:B------:R-:W-:Y:S01]  /*4950*/  IMAD R200, R5, c[0x0][0x2b8], R200 ;  /* 0x0000ae0005c87a24 */ /* 0x000fe200078e02c8 */
[----:B------:R-:W-:Y:S01]  /*4960*/  IADD3 R16, -R11, 0x10, RZ ;  /* 0x000000100b107810 */ /* 0x000fe20007ffe1ff */
[----:B------:R-:W-:Y:S01]  /*4970*/  IMAD.SHL.U32 R12, R134, 0x2, RZ ;  /* 0x00000002860c7824 */ /* 0x000fe200078e00ff */
[----:B------:R-:W-:Y:S01]  /*4980*/  IADD3 R14, -R146, 0x10, RZ ;  /* 0x00000010920e7810 */ /* 0x000fe20007ffe1ff */
[----:B------:R-:W-:Y:S01]  /*4990*/  IMAD.WIDE.U32 R6, R200, c[0x0][0x1e0], RZ ;  /* 0x00007800c8067a25 */ /* 0x000fe200078e00ff */
[----:B------:R-:W-:-:S02]  /*49a0*/  SHF.R.S32.HI R5, RZ, 0x1f, R200 ;  /* 0x0000001fff057819 */ /* 0x000fc400000114c8 */
[----:B------:R-:W-:Y:S01]  /*49b0*/  LOP3.LUT R16, R16, 0xf, RZ, 0xc0, !PT ;  /* 0x0000000f10107812 */ /* 0x000fe200078ec0ff */
[----:B------:R-:W-:Y:S01]  /*49c0*/  IMAD.SHL.U32 R10, R2, 0x2, RZ ;  /* 0x00000002020a7824 */ /* 0x000fe200078e00ff */
[----:B------:R-:W-:Y:S01]  /*49d0*/  SHF.L.U64.HI R13, R134, 0x1, R145 ;  /* 0x00000001860d7819 */ /* 0x000fe20000010291 */
[----:B------:R-:W-:Y:S01]  /*49e0*/  IMAD R5, R5, c[0x0][0x1e0], RZ ;  /* 0x0000780005057a24 */ /* 0x000fe200078e02ff */
[----:B------:R-:W-:-:S03]  /*49f0*/  LOP3.LUT R14, R14, 0xf, RZ, 0xc0, !PT ;  /* 0x0000000f0e0e7812 */ /* 0x000fc600078ec0ff */
[----:B------:R-:W-:-:S04]  /*4a00*/  IMAD R0, R200, c[0x0][0x1e4], R5 ;  /* 0x00007900c8007a24 */ /* 0x000fc800078e0205 */
[----:B------:R-:W-:Y:S01]  /*4a10*/  IMAD.IADD R7, R7, 0x1, R0 ;  /* 0x0000000107077824 */ /* 0x000fe200078e0200 */
[----:B-1----:R-:W-:Y:S02]  /*4a20*/  SHF.L.U64.HI R9, R2, 0x1, R133 ;  /* 0x0000000102097819 */ /* 0x002fe40000010285 */
[----:B--2---:R-:W-:Y:S01]  /*4a30*/  SHF.R.S32.HI R0, RZ, 0x1f, R199 ;  /* 0x0000001fff007819 */ /* 0x004fe200000114c7 */
[----:B------:R-:W-:-:S04]  /*4a40*/  IMAD.WIDE.U32 R6, R199, c[0x0][0x1f0], R6 ;  /* 0x00007c00c7067a25 */ /* 0x000fc800078e0006 */
[----:B------:R-:W-:-:S04]  /*4a50*/  IMAD R0, R0, c[0x0][0x1f0], RZ ;  /* 0x00007c0000007a24 */ /* 0x000fc800078e02ff */
[----:B------:R-:W-:Y:S01]  /*4a60*/  IMAD R5, R199, c[0x0][0x1f4], R0 ;  /* 0x00007d00c7057a24 */ /* 0x000fe200078e0200 */
[----:B------:R-:W-:-:S04]  /*4a70*/  IADD3 R0, P1, R208, R6, RZ ;  /* 0x00000006d0007210 */ /* 0x000fc80007f3e0ff */
[----:B------:R-:W-:Y:S02]  /*4a80*/  IADD3.X R5, R194, R7, R5, P1, !PT ;  /* 0x00000007c2057210 */ /* 0x000fe40000ffe405 */
[----:B------:R-:W-:-:S04]  /*4a90*/  LEA R6, P1, R0, c[0x0][0x1c8], 0x1 ;  /* 0x0000720000067a11 */ /* 0x000fc800078208ff */
[----:B------:R-:W-:Y:S01]  /*4aa0*/  LEA.HI.X R5, R0, c[0x0][0x1cc], R5, 0x1, P1 ;  /* 0x0000730000057a11 */ /* 0x000fe200008f0c05 */
[----:B------:R-:W1:Y:S01]  /*4ab0*/  SHFL.IDX PT, R7, R6, 0x1, 0x181f ;  /* 0x00381f0006077f89 */ /* 0x000e6200000e0000 */
[----:B------:R-:W-:-:S03]  /*4ac0*/  SEL R0, RZ, 0x10, P5 ;  /* 0x00000010ff007807 */ /* 0x000fc60002800000 */
[----:B------:R-:W2:Y:S01]  /*4ad0*/  SHFL.IDX PT, R8, R5, 0x1, 0x181f ;  /* 0x00381f0005087f89 */ /* 0x000ea200000e0000 */
[----:B------:R-:W-:-:S04]  /*4ae0*/  IADD3 R18, -R0, 0x10, RZ ;  /* 0x0000001000127810 */ /* 0x000fc80007ffe1ff */
[----:B------:R-:W-:-:S04]  /*4af0*/  LOP3.LUT R18, R18, 0xf, RZ, 0xc0, !PT ;  /* 0x0000000f12127812 */ /* 0x000fc800078ec0ff */
[----:B-1----:R-:W-:-:S04]  /*4b00*/  IADD3 R18, P2, P1, R18, R7, R4 ;  /* 0x0000000712127210 */ /* 0x002fc8000795e004 */
[----:B--2---:R-:W-:Y:S02]  /*4b10*/  IADD3.X R19, RZ, R8, R149, P2, P1 ;  /* 0x00000008ff137210 */ /* 0x004fe400017e2495 */
[----:B------:R-:W-:-:S04]  /*4b20*/  IADD3 R16, P2, P1, R16, R7, R12 ;  /* 0x0000000710107210 */ /* 0x000fc8000795e00c */
[-C--:B------:R-:W-:Y:S02]  /*4b30*/  IADD3.X R17, RZ, R8.reuse, R13, P2, P1 ;  /* 0x00000008ff117210 */ /* 0x080fe400017e240d */
[----:B------:R-:W-:Y:S02]  /*4b40*/  IADD3 R14, P2, P1, R14, R7, R10 ;  /* 0x000000070e0e7210 */ /* 0x000fe4000795e00a */
[----:B------:R-:W1:Y:S02]  /*4b50*/  SHFL.IDX PT, R7, R6, RZ, 0x181f ;  /* 0x00181fff06077589 */ /* 0x000e6400000e0000 */
[----:B------:R-:W-:Y:S02]  /*4b60*/  IADD3.X R15, RZ, R8, R9, P2, P1 ;  /* 0x00000008ff0f7210 */ /* 0x000fe400017e2409 */
[----:B------:R-:W2:Y:S01]  /*4b70*/  SHFL.IDX PT, R8, R5, RZ, 0x181f ;  /* 0x00181fff05087589 */ /* 0x000ea200000e0000 */
[----:B-1----:R-:W-:-:S05]  /*4b80*/  IADD3 R20, P1, R7, R4, RZ ;  /* 0x0000000407147210 */ /* 0x002fca0007f3e0ff */
[----:B--2---:R-:W-:Y:S01]  /*4b90*/  IMAD.X R21, R8, 0x1, R149, P1 ;  /* 0x0000000108157824 */ /* 0x004fe200008e0695 */
[----:B------:R-:W-:-:S05]  /*4ba0*/  IADD3 R12, P1, R7, R12, RZ ;  /* 0x0000000c070c7210 */ /* 0x000fca0007f3e0ff */
[----:B------:R-:W-:Y:S01]  /*4bb0*/  IMAD.X R13, R8, 0x1, R13, P1 ;  /* 0x00000001080d7824 */ /* 0x000fe200008e060d */
[----:B------:R-:W-:Y:S01]  /*4bc0*/  IADD3 R22, P1, R7, R10, RZ ;  /* 0x0000000a07167210 */ /* 0x000fe20007f3e0ff */
[----:B------:R-:W-:-:S04]  /*4bd0*/  IMAD.SHL.U32 R7, R201, 0x2, RZ ;  /* 0x00000002c9077824 */ /* 0x000fc800078e00ff */
[----:B------:R-:W-:Y:S01]  /*4be0*/  IMAD.X R23, R8, 0x1, R9, P1 ;  /* 0x0000000108177824 */ /* 0x000fe200008e0609 */
[----:B------:R-:W-:Y:S01]  /*4bf0*/  ISETP.NE.U32.AND P1, PT, R0, RZ, PT ;  /* 0x000000ff0000720c */ /* 0x000fe20003f25070 */
[----:B------:R1:W-:Y:S04]  /*4c00*/  LDGSTS.E.BYPASS.LTC128B.128 [R7+0xc100], [R20.64], !P5 ;  /* 0x0c10000014077fae */ /* 0x0003e8000e901d46 */
[----:B------:R1:W-:Y:S04]  /*4c10*/  LDGSTS.E.BYPASS.LTC128B.128 [R7+0xe100], [R12.64], !P4 ;  /* 0x0e1000000c077fae */ /* 0x0003e8000e101d46 */
[----:B------:R1:W-:Y:S04]  /*4c20*/  LDGSTS.E.BYPASS.LTC128B.128 [R7+0x10100], [R22.64], !P6 ;  /* 0x1010000016077fae */ /* 0x0003e8000f101d46 */
[----:B------:R1:W-:Y:S01]  /*4c30*/  LDGSTS.E.BYPASS.LTC128B.128.ZFILL [R7+0xd100], [R18.64], P1 ;  /* 0x0d10000012077fae */ /* 0x0003e20008941d46 */
[----:B------:R-:W-:-:S13]  /*4c40*/  ISETP.NE.U32.AND P1, PT, R11, RZ, PT ;  /* 0x000000ff0b00720c */ /* 0x000fda0003f25070 */
[----:B------:R1:W-:Y:S01]  /*4c50*/  LDGSTS.E.BYPASS.LTC128B.128.ZFILL [R7+0xf100], [R16.64], P1 ;  /* 0x0f10000010077fae */ /* 0x0003e20008941d46 */
[----:B------:R-:W-:-:S13]  /*4c60*/  ISETP.NE.U32.AND P1, PT, R146, RZ, PT ;  /* 0x000000ff9200720c */ /* 0x000fda0003f25070 */
[----:B------:R1:W-:Y:S02]  /*4c70*/  LDGSTS.E.BYPASS.LTC128B.128.ZFILL [R7+0x11100], [R14.64], P1 ;  /* 0x111000000e077fae */ /* 0x0003e40008941d46 */
.L_x_1519:
[----:B------:R-:W-:Y:S01]  /*4c80*/  IADD3 R219, R147, -0x2, RZ ;  /* 0xfffffffe93db7810 */ /* 0x000fe20007ffe0ff */
[----:B------:R-:W0:Y:S03]  /*4c90*/  LDGDEPBAR ;  /* 0x00000000000079af */ /* 0x000e260000000000 */
[----:B------:R-:W-:-:S13]  /*4ca0*/  ISETP.GE.AND P1, PT, R219, R196, PT ;  /* 0x000000c4db00720c */ /* 0x000fda0003f26270 */
[----:B------:R-:W-:Y:S05]  /*4cb0*/  @!P1 BRA `(.L_x_1520) ;  /* 0x0000305000009947 */ /* 0x000fea0003800000 */
[C---:B------:R-:W-:Y:S01]  /*4cc0*/  SHF.L.U64.HI R216, R134.reuse, 0x1, R145 ;  /* 0x0000000186d87819 */ /* 0x040fe20000010291 */
[----:B------:R-:W-:Y:S01]  /*4cd0*/  IMAD.SHL.U32 R215, R134, 0x2, RZ ;  /* 0x0000000286d77824 */ /* 0x000fe200078e00ff */
[----:B------:R-:W-:Y:S01]  /*4ce0*/  MOV R134, 0x20 ;  /* 0x0000002000867802 */ /* 0x000fe20000000f00 */
[C---:B------:R-:W-:Y:S01]  /*4cf0*/  IMAD.SHL.U32 R205, R2.reuse, 0x2, RZ ;  /* 0x0000000202cd7824 */ /* 0x040fe200078e00ff */
[----:B------:R-:W-:Y:S01]  /*4d00*/  SHF.L.U64.HI R214, R2, 0x1, R133 ;  /* 0x0000000102d67819 */ /* 0x000fe20000010285 */
[----:B------:R-:W-:Y:S01]  /*4d10*/  IMAD.MOV.U32 R0, RZ, RZ, R3 ;  /* 0x000000ffff007224 */ /* 0x000fe200078e0003 */
[----:B------:R-:W-:Y:S01]  /*4d20*/  MOV R133, R132 ;  /* 0x0000008400857202 */ /* 0x000fe20000000f00 */
[----:B------:R-:W-:Y:S01]  /*4d30*/  IMAD.MOV.U32 R217, RZ, RZ, RZ ;  /* 0x000000ffffd97224 */ /* 0x000fe200078e00ff */
[----:B------:R-:W-:Y:S01]  /*4d40*/  SEL R134, R134, 0xffffffe0, !P0 ;  /* 0xffffffe086867807 */ /* 0x000fe20004000000 */
[----:B------:R-:W-:Y:S02]  /*4d50*/  UMOV UR5, 0x1 ;  /* 0x0000000100057882 */ /* 0x000fe40000000000 */
.L_x_1523:
[----:B------:R-:W-:Y:S04]  /*4d60*/  DEPBAR.LE SB0, 0x2 ;  /* 0x000080800000791a */ /* 0x000fe80000000000 */
[----:B------:R-:W-:Y:S01]  /*4d70*/  BAR.SYNC.DEFER_BLOCKING 0x0 ;  /* 0x0000000000007b1d */ /* 0x000fe20000010000 */
[----:B------:R-:W-:Y:S01]  /*4d80*/  UIMAD UR4, UR5, 0x6000, URZ ;  /* 0x00006000050478a4 */ /* 0x000fe2000f8e023f */
[----:B------:R-:W-:Y:S05]  /*4d90*/  ISETP.GE.AND P0, PT, R196, R219, PT ;  /* 0x000000dbc400720c */ /* 0x000fea0003f06270 */
[----:B------:R-:W-:Y:S05]  /*4da0*/  IADD3 R180, R190, UR4, RZ ;  /* 0x00000004beb47c10 */ /* 0x000fea000fffe0ff */
[----:B------:R-:W-:Y:S01]  /*4db0*/  IMAD.IADD R132, R134, 0x1, R180 ;  /* 0x0000000186847824 */ /* 0x000fe200078e02b4 */
[----:B------:R2:W3:Y:S04]  /*4dc0*/  LDSM.16.M88.4 R136, [R192] ;  /* 0x00000000c088783b */ /* 0x0004e80000000200 */
[----:B------:R2:W4:Y:S04]  /*4dd0*/  LDSM.16.M88.4 R140, [R190+UR4+0xc100] ;  /* 0x00c10004be8c783b */ /* 0x0005280008000200 */
[----:B-1----:R2:W1:Y:S04]  /*4de0*/  LDSM.16.M88.4 R144, [R190+UR4+0xc900] ;  /* 0x00c90004be90783b */ /* 0x0024680008000200 */
[----:B------:R2:W1:Y:S04]  /*4df0*/  LDSM.16.M88.4 R148, [R190+UR4+0xd100] ;  /* 0x00d10004be94783b */ /* 0x0004680008000200 */
[----:B------:R2:W1:Y:S04]  /*4e00*/  LDSM.16.M88.4 R152, [R190+UR4+0xd900] ;  /* 0x00d90004be98783b */ /* 0x0004680008000200 */
[----:B------:R2:W1:Y:S04]  /*4e10*/  LDSM.16.M88.4 R156, [R188] ;  /* 0x00000000bc9c783b */ /* 0x0004680000000200 */
[----:B------:R2:W1:Y:S04]  /*4e20*/  LDSM.16.M88.4 R160, [R132+0xc100] ;  /* 0x00c1000084a0783b */ /* 0x0004680000000200 */
[----:B------:R2:W1:Y:S04]  /*4e30*/  LDSM.16.M88.4 R164, [R132+0xc900] ;  /* 0x00c9000084a4783b */ /* 0x0004680000000200 */
[----:B------:R2:W1:Y:S04]  /*4e40*/  LDSM.16.M88.4 R168, [R132+0xd100] ;  /* 0x00d1000084a8783b */ /* 0x0004680000000200 */
[----:B------:R2:W1:Y:S01]  /*4e50*/  LDSM.16.M88.4 R172, [R132+0xd900] ;  /* 0x00d9000084ac783b */ /* 0x0004620000000200 */
[----:B------:R-:W-:-:S05]  /*4e60*/  @P0 BRA `(.L_x_1521) ;  /* 0x0000030000000947 */ /* 0x000fca0003800000 */
[----:B------:R-:W-:Y:S01]  /*4e70*/  SHF.R.S32.HI R3, RZ, 0x1f, R200 ;  /* 0x0000001fff037819 */ /* 0x000fe200000114c8 */
[----:B------:R-:W-:Y:S01]  /*4e80*/  IMAD.WIDE.U32 R4, R200, c[0x0][0x208], RZ ;  /* 0x00008200c8047a25 */ /* 0x000fe200078e00ff */
[----:B------:R-:W-:Y:S03]  /*4e90*/  SHF.R.S32.HI R2, RZ, 0x1f, R199 ;  /* 0x0000001fff027819 */ /* 0x000fe600000114c7 */
[----:B------:R-:W-:Y:S02]  /*4ea0*/  IMAD R3, R3, c[0x0][0x208], RZ ;  /* 0x0000820003037a24 */ /* 0x000fe400078e02ff */
[----:B------:R-:W-:Y:S02]  /*4eb0*/  IMAD R2, R2, c[0x0][0x218], RZ ;  /* 0x0000860002027a24 */ /* 0x000fe400078e02ff */
[----:B------:R-:W-:Y:S02]  /*4ec0*/  IMAD R3, R200, c[0x0][0x20c], R3 ;  /* 0x00008300c8037a24 */ /* 0x000fe400078e0203 */
[----:B------:R-:W-:Y:S02]  /*4ed0*/  IMAD R2, R199, c[0x0][0x21c], R2 ;  /* 0x00008700c7027a24 */ /* 0x000fe400078e0202 */
[----:B------:R-:W-:Y:S04]  /*4ee0*/  IMAD.IADD R5, R5, 0x1, R3 ;  /* 0x0000000105057824 */ /* 0x000fe800078e0203 */
[----:B------:R-:W-:Y:S05]  /*4ef0*/  IMAD.WIDE.U32 R4, R199, c[0x0][0x218], R4 ;  /* 0x00008600c7047a25 */ /* 0x000fea00078e0004 */
[----:B------:R-:W-:Y:S02]  /*4f00*/  IADD3 R3, P0, R206, R4, RZ ;  /* 0x00000004ce037210 */ /* 0x000fe40007f1e0ff */
[----:B------:R-:W-:Y:S02]  /*4f10*/  SEL R4, RZ, 0x10, P5 ;  /* 0x00000010ff047807 */ /* 0x000fe40002800000 */
[----:B------:R-:W-:Y:S02]  /*4f20*/  IADD3.X R2, R193, R5, R2, P0, !PT ;  /* 0x00000005c1027210 */ /* 0x000fe400007fe402 */
[C---:B-1----:R-:W-:Y:S02]  /*4f30*/  LEA R14, P0, R3.reuse, c[0x0][0x1f8], 0x1 ;  /* 0x00007e00030e7a11 */ /* 0x042fe400078008ff */
[C---:B------:R-:W-:Y:S02]  /*4f40*/  IADD3 R5, -R4.reuse, 0x10, RZ ;  /* 0x0000001004057810 */ /* 0x040fe40007ffe1ff */
[----:B------:R-:W-:Y:S01]  /*4f50*/  LEA.HI.X R10, R3, c[0x0][0x1fc], R2, 0x1, P0 ;  /* 0x00007f00030a7a11 */ /* 0x000fe200000f0c02 */
[----:B------:R-:W1:Y:S01]  /*4f60*/  SHFL.IDX PT, R7, R14, 0x1, 0x181f ;  /* 0x00381f000e077f89 */ /* 0x000e6200000e0000 */
[----:B------:R-:W-:Y:S02]  /*4f70*/  SEL R3, RZ, 0x10, P4 ;  /* 0x00000010ff037807 */ /* 0x000fe40002000000 */
[----:B------:R-:W-:Y:S01]  /*4f80*/  ISETP.NE.U32.AND P2, PT, R4, RZ, PT ;  /* 0x000000ff0400720c */ /* 0x000fe20003f45070 */
[----:B------:R-:W5:Y:S01]  /*4f90*/  SHFL.IDX PT, R9, R10, 0x1, 0x181f ;  /* 0x00381f000a097f89 */ /* 0x000f6200000e0000 */
[----:B------:R-:W-:Y:S02]  /*4fa0*/  LOP3.LUT R5, R5, 0xf, RZ, 0xc0, !PT ;  /* 0x0000000f05057812 */ /* 0x000fe400078ec0ff */
[----:B------:R-:W-:Y:S01]  /*4fb0*/  SEL R2, RZ, 0x10, P6 ;  /* 0x00000010ff027807 */ /* 0x000fe20003000000 */
[----:B------:R2:W4:Y:S01]  /*4fc0*/  SHFL.IDX PT, R8, R14, RZ, 0x181f ;  /* 0x00181fff0e087589 */ /* 0x00052200000e0000 */
[----:B------:R-:W-:Y:S03]  /*4fd0*/  IADD3 R6, -R3, 0x10, RZ ;  /* 0x0000001003067810 */ /* 0x000fe60007ffe1ff */
[----:B------:R-:W3:Y:S01]  /*4fe0*/  SHFL.IDX PT, R11, R10, RZ, 0x181f ;  /* 0x00181fff0a0b7589 */ /* 0x000ee200000e0000 */
[----:B------:R-:W-:Y:S02]  /*4ff0*/  LOP3.LUT R6, R6, 0xf, RZ, 0xc0, !PT ;  /* 0x0000000f06067812 */ /* 0x000fe400078ec0ff */
[----:B-1----:R-:W-:Y:S02]  /*5000*/  IADD3 R12, P1, P0, R5, R7, R212 ;  /* 0x00000007050c7210 */ /* 0x002fe4000783e0d4 */
[----:B------:R-:W-:Y:S02]  /*5010*/  IADD3 R5, -R2, 0x10, RZ ;  /* 0x0000001002057810 */ /* 0x000fe40007ffe1ff */
[----:B-----5:R-:W-:Y:S02]  /*5020*/  IADD3.X R13, RZ, R9, R213, P1, P0 ;  /* 0x00000009ff0d7210 */ /* 0x020fe40000fe04d5 */
[----:B--2---:R-:W-:Y:S02]  /*5030*/  IADD3 R14, P1, P0, R6, R7, R215 ;  /* 0x00000007060e7210 */ /* 0x004fe4000783e0d7 */
[----:B------:R-:W-:Y:S01]  /*5040*/  LOP3.LUT R6, R5, 0xf, RZ, 0xc0, !PT ;  /* 0x0000000f05067812 */ /* 0x000fe200078ec0ff */
[----:B------:R-:W-:Y:S01]  /*5050*/  IMAD R5, R217, 0x6000, R198 ;  /* 0x00006000d9057824 */ /* 0x000fe200078e02c6 */
[----:B------:R-:W-:Y:S02]  /*5060*/  IADD3.X R15, RZ, R9, R216, P1, P0 ;  /* 0x00000009ff0f7210 */ /* 0x000fe40000fe04d8 */
[----:B------:R-:W-:Y:S04]  /*5070*/  IADD3 R6, P1, P0, R6, R7, R205 ;  /* 0x0000000706067210 */ /* 0x000fe8000783e0cd */
[----:B------:R-:W-:Y:S02]  /*5080*/  IADD3.X R7, RZ, R9, R214, P1, P0 ;  /* 0x00000009ff077210 */ /* 0x000fe40000fe04d6 */
[----:B----4-:R-:W-:Y:S02]  /*5090*/  IADD3 R18, P1, R212, R8, RZ ;  /* 0x00000008d4127210 */ /* 0x010fe40007f3e0ff */
[C---:B------:R-:W-:Y:S03]  /*50a0*/  IADD3 R16, P0, R8.reuse, R215, RZ ;  /* 0x000000d708107210 */ /* 0x040fe60007f1e0ff */
[----:B---3--:R-:W-:Y:S01]  /*50b0*/  IMAD.X R19, R213, 0x1, R11, P1 ;  /* 0x00000001d5137824 */ /* 0x008fe200008e060b */
[----:B------:R-:W-:Y:S01]  /*50c0*/  ISETP.NE.U32.AND P1, PT, R3, RZ, PT ;  /* 0x000000ff0300720c */ /* 0x000fe20003f25070 */
[C---:B------:R-:W-:Y:S01]  /*50d0*/  IMAD.X R17, R11.reuse, 0x1, R216, P0 ;  /* 0x000000010b117824 */ /* 0x040fe200000e06d8 */
[----:B------:R-:W-:Y:S02]  /*50e0*/  IADD3 R8, P0, R8, R205, RZ ;  /* 0x000000cd08087210 */ /* 0x000fe40007f1e0ff */
[----:B------:R1:W-:Y:S03]  /*50f0*/  LDGSTS.E.BYPASS.LTC128B.128 [R5], [R18.64], !P5 ;  /* 0x0000000012057fae */ /* 0x0003e6000e901d46 */
[----:B------:R-:W-:Y:S01]  /*5100*/  IMAD.X R9, R11, 0x1, R214, P0 ;  /* 0x000000010b097824 */ /* 0x000fe200000e06d6 */
[----:B------:R1:W-:Y:S01]  /*5110*/  LDGSTS.E.BYPASS.LTC128B.128 [R5+0x2000], [R16.64], !P4 ;  /* 0x0200000010057fae */ /* 0x0003e2000e101d46 */
[----:B------:R-:W-:Y:S03]  /*5120*/  ISETP.NE.U32.AND P0, PT, R2, RZ, PT ;  /* 0x000000ff0200720c */ /* 0x000fe60003f05070 */
[----:B------:R1:W-:Y:S04]  /*5130*/  LDGSTS.E.BYPASS.LTC128B.128 [R5+0x4000], [R8.64], !P6 ;  /* 0x0400000008057fae */ /* 0x0003e8000f101d46 */
[----:B------:R1:W-:Y:S04]  /*5140*/  LDGSTS.E.BYPASS.LTC128B.128.ZFILL [R5+0x1000], [R12.64], P2 ;  /* 0x010000000c057fae */ /* 0x0003e80009141d46 */
[----:B------:R1:W-:Y:S04]  /*5150*/  LDGSTS.E.BYPASS.LTC128B.128.ZFILL [R5+0x3000], [R14.64], P1 ;  /* 0x030000000e057fae */ /* 0x0003e80008941d46 */
[----:B------:R1:W-:Y:S02]  /*5160*/  LDGSTS.E.BYPASS.LTC128B.128.ZFILL [R5+0x5000], [R6.64], P0 ;  /* 0x0500000006057fae */ /* 0x0003e40008141d46 */
.L_x_1521:
[C---:B-1-34-:R-:W-:Y:S01]  /*5170*/  HMMA.16816.F32 R4, R136.reuse, R140, RZ ;  /* 0x0000008c8804723c */ /* 0x05afe200000018ff */
[----:B------:R-:W0:Y:S02]  /*5180*/  LDGDEPBAR ;  /* 0x00000000000079af */ /* 0x000e240000000000 */
[----:B------:R-:W-:Y:S02]  /*5190*/  ISETP.GE.AND P1, PT, R217, 0x1, PT ;  /* 0x00000001d900780c */ /* 0x000fe40003f26270 */
[C---:B------:R-:W-:Y:S02]  /*51a0*/  IADD3 R191, R187.reuse, R180, RZ ;  /* 0x000000b4bbbf7210 */ /* 0x040fe40007ffe0ff */
[----:B------:R-:W-:Y:S01]  /*51b0*/  IADD3 R2, R187, R132, RZ ;  /* 0x00000084bb027210 */ /* 0x000fe20007ffe0ff */
[C---:B------:R-:W-:Y:S01]  /*51c0*/  HMMA.16816.F32 R8, R136.reuse, R142, RZ ;  /* 0x0000008e8808723c */ /* 0x040fe200000018ff */
[----:B------:R-:W-:Y:S03]  /*51d0*/  LDSM.16.M88.4 R140, [R186] ;  /* 0x00000000ba8c783b */ /* 0x000fe60000000200 */
[----:B------:R-:W-:Y:S02]  /*51e0*/  IADD3 R3, R134, R180, R187 ;  /* 0x000000b486037210 */ /* 0x000fe40007ffe0bb */
[----:B------:R-:W-:Y:S02]  /*51f0*/  IADD3 R217, R217, 0x1, RZ ;  /* 0x00000001d9d97810 */ /* 0x000fe40007ffe0ff */
[C---:B------:R-:W-:Y:S01]  /*5200*/  HMMA.16816.F32 R12, R136.reuse, R144, RZ ;  /* 0x00000090880c723c */ /* 0x040fe200000018ff */
[----:B------:R-:W-:Y:S03]  /*5210*/  LDSM.16.M88.4 R176, [R191+0xe100] ;  /* 0x00e10000bfb0783b */ /* 0x000fe60000000200 */
[----:B------:R-:W-:Y:S04]  /*5220*/  SEL R217, R217, RZ, !P1 ;  /* 0x000000ffd9d97207 */ /* 0x000fe80004800000 */
[C---:B------:R-:W-:Y:S01]  /*5230*/  HMMA.16816.F32 R16, R136.reuse, R146, RZ ;  /* 0x000000928810723c */ /* 0x040fe200000018ff */
[----:B------:R-:W1:Y:S07]  /*5240*/  LDSM.16.M88.4 R144, [R191+0xc100] ;  /* 0x00c10000bf90783b */ /* 0x000e6e0000000200 */
[C---:B------:R-:W-:Y:S01]  /*5250*/  HMMA.16816.F32 R20, R136.reuse, R148, RZ ;  /* 0x000000948814723c */ /* 0x040fe200000018ff */
[----:B------:R-:W-:Y:S07]  /*5260*/  LDSM.16.M88.4 R180, [R190+UR4+0x10100] ;  /* 0x01010004beb4783b */ /* 0x000fee0008000200 */
[C---:B------:R-:W-:Y:S01]  /*5270*/  HMMA.16816.F32 R24, R136.reuse, R150, RZ ;  /* 0x000000968818723c */ /* 0x040fe200000018ff */
[----:B------:R-:W-:Y:S07]  /*5280*/  LDSM.16.M88.4 R148, [R191+0xd100] ;  /* 0x00d10000bf94783b */ /* 0x000fee0000000200 */
[C---:B------:R-:W-:Y:S08]  /*5290*/  HMMA.16816.F32 R28, R136.reuse, R152, RZ ;  /* 0x00000098881c723c */ /* 0x040ff000000018ff */
[----:B------:R-:W-:Y:S01]  /*52a0*/  HMMA.16816.F32 R32, R136, R154, RZ ;  /* 0x0000009a8820723c */ /* 0x000fe200000018ff */
[----:B------:R-:W3:Y:S07]  /*52b0*/  LDSM.16.M88.4 R136, [R191+0xc900] ;  /* 0x00c90000bf88783b */ /* 0x000eee0000000200 */
[C---:B------:R-:W-:Y:S01]  /*52c0*/  HMMA.16816.F32 R4, R156.reuse, R160, R4 ;  /* 0x000000a09c04723c */ /* 0x040fe20000001804 */
[----:B------:R-:W4:Y:S07]  /*52d0*/  LDSM.16.M88.4 R152, [R191+0xd900] ;  /* 0x00d90000bf98783b */ /* 0x000f2e0000000200 */
[C---:B------:R-:W-:Y:S01]  /*52e0*/  HMMA.16816.F32 R8, R156.reuse, R162, R8 ;  /* 0x000000a29c08723c */ /* 0x040fe20000001808 */
[----:B------:R-:W-:Y:S07]  /*52f0*/  LDSM.16.M88.4 R160, [R185] ;  /* 0x00000000b9a0783b */ /* 0x000fee0000000200 */
[C---:B------:R-:W-:Y:S08]  /*5300*/  HMMA.16816.F32 R12, R156.reuse, R164, R12 ;  /* 0x000000a49c0c723c */ /* 0x040ff0000000180c */
[C---:B------:R-:W-:Y:S01]  /*5310*/  HMMA.16816.F32 R16, R156.reuse, R166, R16 ;  /* 0x000000a69c10723c */ /* 0x040fe20000001810 */
[----:B------:R-:W5:Y:S07]  /*5320*/  LDSM.16.M88.4 R164, [R2+0xc100] ;  /* 0x00c1000002a4783b */ /* 0x000f6e0000000200 */
[C---:B------:R-:W-:Y:S08]  /*5330*/  HMMA.16816.F32 R20, R156.reuse, R168, R20 ;  /* 0x000000a89c14723c */ /* 0x040ff00000001814 */
[C---:B------:R-:W-:Y:S01]  /*5340*/  HMMA.16816.F32 R24, R156.reuse, R170, R24 ;  /* 0x000000aa9c18723c */ /* 0x040fe20000001818 */
[----:B------:R-:W-:Y:S07]  /*5350*/  LDSM.16.M88.4 R168, [R132+0xe100] ;  /* 0x00e1000084a8783b */ /* 0x000fee0000000200 */
[C---:B------:R-:W-:Y:S08]  /*5360*/  HMMA.16816.F32 R28, R156.reuse, R172, R28 ;  /* 0x000000ac9c1c723c */ /* 0x040ff0000000181c */
[----:B------:R-:W-:Y:S01]  /*5370*/  HMMA.16816.F32 R32, R156, R174, R32 ;  /* 0x000000ae9c20723c */ /* 0x000fe20000001820 */
[----:B------:R-:W2:Y:S07]  /*5380*/  LDSM.16.M88.4 R156, [R2+0xc900] ;  /* 0x00c90000029c783b */ /* 0x000eae0000000200 */
[C---:B-1----:R-:W-:Y:S01]  /*5390*/  HMMA.16816.F32 R4, R140.reuse, R144, R4 ;  /* 0x000000908c04723c */ /* 0x042fe20000001804 */
[----:B------:R-:W-:Y:S07]  /*53a0*/  LDSM.16.M88.4 R172, [R132+0xe900] ;  /* 0x00e9000084ac783b */ /* 0x000fee0000000200 */
[C---:B------:R-:W-:Y:S01]  /*53b0*/  HMMA.16816.F32 R8, R140.reuse, R146, R8 ;  /* 0x000000928c08723c */ /* 0x040fe20000001808 */
[----:B------:R-:W1:Y:S07]  /*53c0*/  LDSM.16.M88.4 R144, [R2+0xd100] ;  /* 0x00d100000290783b */ /* 0x000e6e0000000200 */
[C---:B---3--:R-:W-:Y:S08]  /*53d0*/  HMMA.16816.F32 R12, R140.reuse, R136, R12 ;  /* 0x000000888c0c723c */ /* 0x048ff0000000180c */
[C---:B------:R-:W-:Y:S01]  /*53e0*/  HMMA.16816.F32 R16, R140.reuse, R138, R16 ;  /* 0x0000008a8c10723c */ /* 0x040fe20000001810 */
[----:B------:R-:W3:Y:S07]  /*53f0*/  LDSM.16.M88.4 R136, [R2+0xd900] ;  /* 0x00d900000288783b */ /* 0x000eee0000000200 */
[C---:B------:R-:W-:Y:S08]  /*5400*/  HMMA.16816.F32 R20, R140.reuse, R148, R20 ;  /* 0x000000948c14723c */ /* 0x040ff00000001814 */
[C---:B------:R-:W-:Y:S01]  /*5410*/  HMMA.16816.F32 R24, R140.reuse, R150, R24 ;  /* 0x000000968c18723c */ /* 0x040fe20000001818 */
[----:B------:R-:W-:Y:S07]  /*5420*/  LDSM.16.M88.4 R148, [R190+UR4+0xe100] ;  /* 0x00e10004be94783b */ /* 0x000fee0008000200 */
[C---:B----4-:R-:W-:Y:S08]  /*5430*/  HMMA.16816.F32 R28, R140.reuse, R152, R28 ;  /* 0x000000988c1c723c */ /* 0x050ff0000000181c */
[----:B------:R-:W-:Y:S01]  /*5440*/  HMMA.16816.F32 R32, R140, R154, R32 ;  /* 0x0000009a8c20723c */ /* 0x000fe20000001820 */
[----:B------:R-:W4:Y:S07]  /*5450*/  LDSM.16.M88.4 R140, [R192+0x4000] ;  /* 0x00400000c08c783b */ /* 0x000f2e0000000200 */
[C---:B-----5:R-:W-:Y:S01]  /*5460*/  HMMA.16816.F32 R4, R160.reuse, R164, R4 ;  /* 0x000000a4a004723c */ /* 0x060fe20000001804 */
[----:B------:R-:W5:Y:S07]  /*5470*/  LDSM.16.M88.4 R152, [R190+UR4+0xe900] ;  /* 0x00e90004be98783b */ /* 0x000f6e0008000200 */
[C---:B------:R-:W-:Y:S01]  /*5480*/  HMMA.16816.F32 R8, R160.reuse, R166, R8 ;  /* 0x000000a6a008723c */ /* 0x040fe20000001808 */
[----:B------:R-:W-:Y:S07]  /*5490*/  LDSM.16.M88.4 R164, [R190+UR4+0xf900] ;  /* 0x00f90004bea4783b */ /* 0x000fee0008000200 */
[C---:B--2---:R-:W-:Y:S08]  /*54a0*/  HMMA.16816.F32 R12, R160.reuse, R156, R12 ;  /* 0x0000009ca00c723c */ /* 0x044ff0000000180c */
[C---:B------:R-:W-:Y:S01]  /*54b0*/  HMMA.16816.F32 R16, R160.reuse, R158, R16 ;  /* 0x0000009ea010723c */ /* 0x040fe20000001810 */
[----:B------:R-:W2:Y:S07]  /*54c0*/  LDSM.16.M88.4 R156, [R190+UR4+0xf100] ;  /* 0x00f10004be9c783b */ /* 0x000eae0008000200 */
[C---:B-1----:R-:W-:Y:S08]  /*54d0*/  HMMA.16816.F32 R20, R160.reuse, R144, R20 ;  /* 0x00000090a014723c */ /* 0x042ff00000001814 */
[C---:B------:R-:W-:Y:S01]  /*54e0*/  HMMA.16816.F32 R24, R160.reuse, R146, R24 ;  /* 0x00000092a018723c */ /* 0x040fe20000001818 */
[----:B------:R-:W1:Y:S07]  /*54f0*/  LDSM.16.M88.4 R144, [R188+0x4000] ;  /* 0x00400000bc90783b */ /* 0x000e6e0000000200 */
[C---:B---3--:R-:W-:Y:S08]  /*5500*/  HMMA.16816.F32 R28, R160.reuse, R136, R28 ;  /* 0x00000088a01c723c */ /* 0x048ff0000000181c */
[----:B------:R-:W-:Y:S01]  /*5510*/  HMMA.16816.F32 R32, R160, R138, R32 ;  /* 0x0000008aa020723c */ /* 0x000fe20000001820 */
[----:B------:R-:W3:Y:S07]  /*5520*/  LDSM.16.M88.4 R136, [R132+0xf100] ;  /* 0x00f100008488783b */ /* 0x000eee0000000200 */
[C---:B----4-:R-:W-:Y:S01]  /*5530*/  HMMA.16816.F32 R4, R140.reuse, R148, R4 ;  /* 0x000000948c04723c */ /* 0x050fe20000001804 */
[----:B------:R-:W-:Y:S07]  /*5540*/  LDSM.16.M88.4 R160, [R186+0x4000] ;  /* 0x00400000baa0783b */ /* 0x000fee0000000200 */
[C---:B------:R-:W-:Y:S01]  /*5550*/  HMMA.16816.F32 R8, R140.reuse, R150, R8 ;  /* 0x000000968c08723c */ /* 0x040fe20000001808 */
[----:B------:R-:W4:Y:S07]  /*5560*/  LDSM.16.M88.4 R148, [R132+0xf900] ;  /* 0x00f900008494783b */ /* 0x000f2e0000000200 */
[C---:B-----5:R-:W-:Y:S08]  /*5570*/  HMMA.16816.F32 R12, R140.reuse, R152, R12 ;  /* 0x000000988c0c723c */ /* 0x060ff0000000180c */
[C---:B------:R-:W-:Y:S01]  /*5580*/  HMMA.16816.F32 R16, R140.reuse, R154, R16 ;  /* 0x0000009a8c10723c */ /* 0x040fe20000001810 */
[----:B------:R-:W-:Y:S07]  /*5590*/  LDSM.16.M88.4 R152, [R191+0xf100] ;  /* 0x00f10000bf98783b */ /* 0x000fee0000000200 */
[C---:B--2---:R-:W-:Y:S08]  /*55a0*/  HMMA.16816.F32 R20, R140.reuse, R156, R20 ;  /* 0x0000009c8c14723c */ /* 0x044ff00000001814 */
        /* <DEDUP_REMOVED lines=9> */
[C---:B------:R-:W-:Y:S08]  /*5640*/  HMMA.16816.F32 R12, R144.reuse, R172, R12 ;  /* 0x000000ac900c723c */ /* 0x040ff0000000180c */
[C---:B------:R-:W-:Y:S01]  /*5650*/  HMMA.16816.F32 R16, R144.reuse, R174, R16 ;  /* 0x000000ae9010723c */ /* 0x040fe20000001810 */
[----:B------:R-:W-:Y:S07]  /*5660*/  LDSM.16.M88.4 R172, [R192+0x8000] ;  /* 0x00800000c0ac783b */ /* 0x000fee0000000200 */
[C---:B---3--:R-:W-:Y:S08]  /*5670*/  HMMA.16816.F32 R20, R144.reuse, R136, R20 ;  /* 0x000000889014723c */ /* 0x048ff00000001814 */
[C---:B------:R-:W-:Y:S01]  /*5680*/  HMMA.16816.F32 R24, R144.reuse, R138, R24 ;  /* 0x0000008a9018723c */ /* 0x040fe20000001818 */
[----:B------:R-:W3:Y:S07]  /*5690*/  LDSM.16.M88.4 R136, [R3+0xe900] ;  /* 0x00e900000388783b */ /* 0x000eee0000000200 */
[C---:B----4-:R-:W-:Y:S08]  /*56a0*/  HMMA.16816.F32 R28, R144.reuse, R148, R28 ;  /* 0x00000094901c723c */ /* 0x050ff0000000181c */
[----:B------:R-:W-:Y:S01]  /*56b0*/  HMMA.16816.F32 R32, R144, R150, R32 ;  /* 0x000000969020723c */ /* 0x000fe20000001820 */
[----:B------:R-:W4:Y:S07]  /*56c0*/  LDSM.16.M88.4 R144, [R3+0xf100] ;  /* 0x00f100000390783b */ /* 0x000f2e0000000200 */
[C---:B------:R-:W-:Y:S01]  /*56d0*/  HMMA.16816.F32 R4, R160.reuse, R176, R4 ;  /* 0x000000b0a004723c */ /* 0x040fe20000001804 */
[----:B------:R-:W5:Y:S07]  /*56e0*/  LDSM.16.M88.4 R148, [R3+0xf900] ;  /* 0x00f900000394783b */ /* 0x000f6e0000000200 */
[C---:B------:R-:W-:Y:S01]  /*56f0*/  HMMA.16816.F32 R8, R160.reuse, R178, R8 ;  /* 0x000000b2a008723c */ /* 0x040fe20000001808 */
[----:B------:R-:W-:Y:S07]  /*5700*/  LDSM.16.M88.4 R176, [R132+0x10100] ;  /* 0x0101000084b0783b */ /* 0x000fee0000000200 */
[C---:B--2---:R-:W-:Y:S08]  /*5710*/  HMMA.16816.F32 R12, R160.reuse, R140, R12 ;  /* 0x0000008ca00c723c */ /* 0x044ff0000000180c */
[C---:B------:R-:W-:Y:S01]  /*5720*/  HMMA.16816.F32 R16, R160.reuse, R142, R16 ;  /* 0x0000008ea010723c */ /* 0x040fe20000001810 */
[----:B------:R-:W2:Y:S07]  /*5730*/  LDSM.16.M88.4 R140, [R190+UR4+0x10900] ;  /* 0x01090004be8c783b */ /* 0x000eae0008000200 */
[C---:B------:R-:W-:Y:S08]  /*5740*/  HMMA.16816.F32 R20, R160.reuse, R152, R20 ;  /* 0x00000098a014723c */ /* 0x040ff00000001814 */
[C---:B------:R-:W-:Y:S01]  /*5750*/  HMMA.16816.F32 R24, R160.reuse, R154, R24 ;  /* 0x0000009aa018723c */ /* 0x040fe20000001818 */
[----:B------:R-:W2:Y:S07]  /*5760*/  LDSM.16.M88.4 R152, [R190+UR4+0x11100] ;  /* 0x01110004be98783b */ /* 0x000eae0008000200 */
[C---:B------:R-:W-:Y:S08]  /*5770*/  HMMA.16816.F32 R28, R160.reuse, R156, R28 ;  /* 0x0000009ca01c723c */ /* 0x040ff0000000181c */
[----:B------:R-:W-:Y:S01]  /*5780*/  HMMA.16816.F32 R32, R160, R158, R32 ;  /* 0x0000009ea020723c */ /* 0x000fe20000001820 */
[----:B------:R-:W2:Y:S07]  /*5790*/  LDSM.16.M88.4 R156, [R190+UR4+0x11900] ;  /* 0x01190004be9c783b */ /* 0x000eae0008000200 */
[C---:B-1----:R-:W-:Y:S01]  /*57a0*/  HMMA.16816.F32 R4, R164.reuse, R168, R4 ;  /* 0x000000a8a404723c */ /* 0x042fe20000001804 */
[----:B------:R-:W1:Y:S07]  /*57b0*/  LDSM.16.M88.4 R160, [R188+0x8000] ;  /* 0x00800000bca0783b */ /* 0x000e6e0000000200 */
[C---:B------:R-:W-:Y:S01]  /*57c0*/  HMMA.16816.F32 R8, R164.reuse, R170, R8 ;  /* 0x000000aaa408723c */ /* 0x040fe20000001808 */
[----:B------:R-:W-:Y:S07]  /*57d0*/  LDSM.16.M88.4 R168, [R191+0x10100] ;  /* 0x01010000bfa8783b */ /* 0x000fee0000000200 */
[C---:B---3--:R-:W-:Y:S08]  /*57e0*/  HMMA.16816.F32 R12, R164.reuse, R136, R12 ;  /* 0x00000088a40c723c */ /* 0x048ff0000000180c */
[C---:B------:R-:W-:Y:S01]  /*57f0*/  HMMA.16816.F32 R16, R164.reuse, R138, R16 ;  /* 0x0000008aa410723c */ /* 0x040fe20000001810 */
[----:B------:R-:W3:Y:S07]  /*5800*/  LDSM.16.M88.4 R136, [R132+0x10900] ;  /* 0x010900008488783b */ /* 0x000eee0000000200 */
        /* <DEDUP_REMOVED lines=10> */
[C---:B--2---:R-:W-:Y:S08]  /*58b0*/  HMMA.16816.F32 R12, R172.reuse, R140, R12 ;  /* 0x0000008cac0c723c */ /* 0x044ff0000000180c */
[C---:B------:R-:W-:Y:S01]  /*58c0*/  HMMA.16816.F32 R16, R172.reuse, R142, R16 ;  /* 0x0000008eac10723c */ /* 0x040fe20000001810 */
[----:B------:R-:W2:Y:S07]  /*58d0*/  LDSM.16.M88.4 R140, [R191+0x10900] ;  /* 0x01090000bf8c783b */ /* 0x000eae0000000200 */
[C---:B------:R-:W-:Y:S08]  /*58e0*/  HMMA.16816.F32 R20, R172.reuse, R152, R20 ;  /* 0x00000098ac14723c */ /* 0x040ff00000001814 */
[C---:B------:R-:W-:Y:S01]  /*58f0*/  HMMA.16816.F32 R24, R172.reuse, R154, R24 ;  /* 0x0000009aac18723c */ /* 0x040fe20000001818 */
[----:B------:R-:W2:Y:S07]  /*5900*/  LDSM.16.M88.4 R152, [R191+0x11100] ;  /* 0x01110000bf98783b */ /* 0x000eae0000000200 */
[C---:B------:R-:W-:Y:S08]  /*5910*/  HMMA.16816.F32 R28, R172.reuse, R156, R28 ;  /* 0x0000009cac1c723c */ /* 0x040ff0000000181c */
[----:B------:R-:W-:Y:S01]  /*5920*/  HMMA.16816.F32 R32, R172, R158, R32 ;  /* 0x0000009eac20723c */ /* 0x000fe20000001820 */
[----:B------:R-:W2:Y:S07]  /*5930*/  LDSM.16.M88.4 R156, [R191+0x11900] ;  /* 0x01190000bf9c783b */ /* 0x000eae0000000200 */
[C---:B-1----:R-:W-:Y:S01]  /*5940*/  HMMA.16816.F32 R4, R160.reuse, R176, R4 ;  /* 0x000000b0a004723c */ /* 0x042fe20000001804 */
[----:B------:R-:W1:Y:S07]  /*5950*/  LDSM.16.M88.4 R172, [R185+0x8000] ;  /* 0x00800000b9ac783b */ /* 0x000e6e0000000200 */
[C---:B------:R-:W-:Y:S08]  /*5960*/  HMMA.16816.F32 R8, R160.reuse, R178, R8 ;  /* 0x000000b2a008723c */ /* 0x040ff00000001808 */
[C---:B---3--:R-:W-:Y:S08]  /*5970*/  HMMA.16816.F32 R12, R160.reuse, R136, R12 ;  /* 0x00000088a00c723c */ /* 0x048ff0000000180c */
[C---:B------:R-:W-:Y:S01]  /*5980*/  HMMA.16816.F32 R16, R160.reuse, R138, R16 ;  /* 0x0000008aa010723c */ /* 0x040fe20000001810 */
[----:B------:R-:W3:Y:S07]  /*5990*/  LDSM.16.M88.4 R136, [R3+0x10900] ;  /* 0x010900000388783b */ /* 0x000eee0000000200 */
[C---:B----4-:R-:W-:Y:S08]  /*59a0*/  HMMA.16816.F32 R20, R160.reuse, R144, R20 ;  /* 0x00000090a014723c */ /* 0x050ff00000001814 */
[C---:B------:R-:W-:Y:S08]  /*59b0*/  HMMA.16816.F32 R24, R160.reuse, R146, R24 ;  /* 0x00000092a018723c */ /* 0x040ff00000001818 */
[C---:B-----5:R-:W-:Y:S08]  /*59c0*/  HMMA.16816.F32 R28, R160.reuse, R148, R28 ;  /* 0x00000094a01c723c */ /* 0x060ff0000000181c */
[----:B------:R-:W-:Y:S08]  /*59d0*/  HMMA.16816.F32 R32, R160, R150, R32 ;  /* 0x00000096a020723c */ /* 0x000ff00000001820 */
[C---:B------:R-:W-:Y:S08]  /*59e0*/  HMMA.16816.F32 R4, R164.reuse, R168, R4 ;  /* 0x000000a8a404723c */ /* 0x040ff00000001804 */
[C---:B------:R-:W-:Y:S08]  /*59f0*/  HMMA.16816.F32 R8, R164.reuse, R170, R8 ;  /* 0x000000aaa408723c */ /* 0x040ff00000001808 */
[C---:B--2---:R-:W-:Y:S08]  /*5a00*/  HMMA.16816.F32 R12, R164.reuse, R140, R12 ;  /* 0x0000008ca40c723c */ /* 0x044ff0000000180c */
[C---:B------:R-:W-:Y:S01]  /*5a10*/  HMMA.16816.F32 R16, R164.reuse, R142, R16 ;  /* 0x0000008ea410723c */ /* 0x040fe20000001810 */
[----:B------:R-:W2:Y:S07]  /*5a20*/  LDSM.16.M88.4 R140, [R3+0x11100] ;  /* 0x01110000038c783b */ /* 0x000eae0000000200 */
        /* <DEDUP_REMOVED lines=8> */
[----:B------:R-:W1:Y:S01]  /*5ab0*/  LDSM.16.M88.4 R136, [R3+0x11900] ;  /* 0x011900000388783b */ /* 0x000e620000000200 */
[----:B------:R-:W-:Y:S04]  /*5ac0*/  DEPBAR.LE SB0, 0x2 ;  /* 0x000080800000791a */ /* 0x000fe80000000000 */
[----:B------:R-:W-:Y:S02]  /*5ad0*/  FMUL.FTZ R170, R4, c[0x0][0x320] ;  /* 0x0000c80004aa7a20 */ /* 0x000fe40000410000 */
[C---:B--2---:R-:W-:Y:S04]  /*5ae0*/  HMMA.16816.F32 R20, R172.reuse, R140, R20 ;  /* 0x0000008cac14723c */ /* 0x044fe80000001814 */
[----:B------:R-:W2:Y:S01]  /*5af0*/  MUFU.TANH R170, R170 ;  /* 0x000000aa00aa7308 */ /* 0x000ea20000002400 */
[----:B------:R-:W-:Y:S01]  /*5b00*/  FMUL.FTZ R155, R5, c[0x0][0x320] ;  /* 0x0000c800059b7a20 */ /* 0x000fe20000410000 */
[----:B------:R-:W-:Y:S01]  /*5b10*/  BAR.SYNC.DEFER_BLOCKING 0x0 ;  /* 0x0000000000007b1d */ /* 0x000fe20000010000 */
[----:B------:R-:W-:Y:S01]  /*5b20*/  FMUL.FTZ R169, R6, c[0x0][0x320] ;  /* 0x0000c80006a97a20 */ /* 0x000fe20000410000 */
[C---:B------:R-:W-:Y:S04]  /*5b30*/  HMMA.16816.F32 R24, R172.reuse, R142, R24 ;  /* 0x0000008eac18723c */ /* 0x040fe80000001818 */
[----:B------:R-:W-:Y:S02]  /*5b40*/  FMUL.FTZ R171, R8, c[0x0][0x320] ;  /* 0x0000c80008ab7a20 */ /* 0x000fe40000410000 */
[----:B------:R-:W-:Y:S02]  /*5b50*/  FMUL.FTZ R168, R7, c[0x0][0x320] ;  /* 0x0000c80007a87a20 */ /* 0x000fe40000410000 */
[----:B------:R-:W-:Y:S04]  /*5b60*/  FMUL.FTZ R229, R9, c[0x0][0x320] ;  /* 0x0000c80009e57a20 */ /* 0x000fe80000410000 */
[----:B------:R-:W-:Y:S02]  /*5b70*/  FMUL.FTZ R228, R10, c[0x0][0x320] ;  /* 0x0000c8000ae47a20 */ /* 0x000fe40000410000 */
[----:B------:R-:W-:Y:S02]  /*5b80*/  FMUL.FTZ R178, R11, c[0x0][0x320] ;  /* 0x0000c8000bb27a20 */ /* 0x000fe40000410000 */
[----:B------:R-:W-:Y:S02]  /*5b90*/  FMUL.FTZ R177, R12, c[0x0][0x320] ;  /* 0x0000c8000cb17a20 */ /* 0x000fe40000410000 */
[----:B------:R-:W-:Y:S02]  /*5ba0*/  FMUL.FTZ R179, R13, c[0x0][0x320] ;  /* 0x0000c8000db37a20 */ /* 0x000fe40000410000 */
[----:B------:R-:W-:Y:S01]  /*5bb0*/  FMUL.FTZ R218, R14, c[0x0][0x320] ;  /* 0x0000c8000eda7a20 */ /* 0x000fe20000410000 */
[----:B--2---:R-:W-:Y:S01]  /*5bc0*/  FMNMX.FTZ R2, R170, R133, !PT ;  /* 0x00000085aa027209 */ /* 0x004fe20007810000 */
[----:B------:R-:W2:Y:S01]  /*5bd0*/  MUFU.TANH R155, R155 ;  /* 0x0000009b009b7308 */ /* 0x000ea20000002400 */
[----:B------:R-:W-:Y:S01]  /*5be0*/  LDSM.16.MT88.4 R140, [R135+UR4+0x2900] ;  /* 0x00290004878c783b */ /* 0x000fe20008004200 */
[----:B------:R-:W-:Y:S01]  /*5bf0*/  FMUL.FTZ R182, R15, c[0x0][0x320] ;  /* 0x0000c8000fb67a20 */ /* 0x000fe20000410000 */
[C---:B-1----:R-:W-:Y:S03]  /*5c00*/  HMMA.16816.F32 R28, R172.reuse, R136, R28 ;  /* 0x00000088ac1c723c */ /* 0x042fe6000000181c */
[----:B------:R-:W-:Y:S02]  /*5c10*/  FMUL.FTZ R181, R16, c[0x0][0x320] ;  /* 0x0000c80010b57a20 */ /* 0x000fe40000410000 */
[----:B------:R-:W-:Y:S01]  /*5c20*/  FMUL.FTZ R183, R17, c[0x0][0x320] ;  /* 0x0000c80011b77a20 */ /* 0x000fe20000410000 */
[----:B------:R-:W-:Y:S01]  /*5c30*/  LDSM.16.MT88.4 R144, [R184+UR4+0x3900] ;  /* 0x00390004b890783b */ /* 0x000fe20008004200 */
[----:B------:R-:W1:Y:S01]  /*5c40*/  MUFU.TANH R169, R169 ;  /* 0x000000a900a97308 */ /* 0x000e620000002400 */
[----:B------:R-:W-:Y:S04]  /*5c50*/  HMMA.16816.F32 R32, R172, R138, R32 ;  /* 0x0000008aac20723c */ /* 0x000fe80000001820 */
[----:B------:R-:W-:Y:S01]  /*5c60*/  FMUL.FTZ R226, R18, c[0x0][0x320] ;  /* 0x0000c80012e27a20 */ /* 0x000fe20000410000 */
[----:B------:R-:W-:Y:S01]  /*5c70*/  IADD3 R136, R184, UR4, RZ ;  /* 0x00000004b8887c10 */ /* 0x000fe2000fffe0ff */
[----:B------:R-:W-:Y:S02]  /*5c80*/  FMUL.FTZ R220, R19, c[0x0][0x320] ;  /* 0x0000c80013dc7a20 */ /* 0x000fe40000410000 */
[----:B------:R-:W-:Y:S01]  /*5c90*/  FMUL.FTZ R227, R20, c[0x0][0x320] ;  /* 0x0000c80014e37a20 */ /* 0x000fe20000410000 */
[----:B------:R-:W3:Y:S03]  /*5ca0*/  MUFU.TANH R168, R168 ;  /* 0x000000a800a87308 */ /* 0x000ee60000002400 */
[----:B------:R-:W-:Y:S01]  /*5cb0*/  FMUL.FTZ R225, R21, c[0x0][0x320] ;  /* 0x0000c80015e17a20 */ /* 0x000fe20000410000 */
[----:B--2---:R-:W-:Y:S01]  /*5cc0*/  FMNMX.FTZ R2, R155, R2, !PT ;  /* 0x000000029b027209 */ /* 0x004fe20007810000 */
[----:B------:R-:W-:Y:S02]  /*5cd0*/  FMUL.FTZ R224, R22, c[0x0][0x320] ;  /* 0x0000c80016e07a20 */ /* 0x000fe40000410000 */
[----:B------:R-:W-:Y:S02]  /*5ce0*/  FMUL.FTZ R222, R23, c[0x0][0x320] ;  /* 0x0000c80017de7a20 */ /* 0x000fe40000410000 */
[----:B------:R-:W-:Y:S01]  /*5cf0*/  FMUL.FTZ R167, R24, c[0x0][0x320] ;  /* 0x0000c80018a77a20 */ /* 0x000fe20000410000 */
[----:B------:R-:W2:Y:S01]  /*5d00*/  MUFU.TANH R171, R171 ;  /* 0x000000ab00ab7308 */ /* 0x000ea20000002400 */
[----:B------:R-:W-:Y:S02]  /*5d10*/  FMUL.FTZ R165, R25, c[0x0][0x320] ;  /* 0x0000c80019a57a20 */ /* 0x000fe40000410000 */
[----:B------:R-:W-:Y:S01]  /*5d20*/  FMUL.FTZ R166, R26, c[0x0][0x320] ;  /* 0x0000c8001aa67a20 */ /* 0x000fe20000410000 */
[----:B-1----:R-:W-:Y:S01]  /*5d30*/  FMNMX.FTZ R3, R169, R0, !PT ;  /* 0x00000000a9037209 */ /* 0x002fe20007810000 */
[----:B------:R-:W-:Y:S02]  /*5d40*/  FMUL.FTZ R164, R27, c[0x0][0x320] ;  /* 0x0000c8001ba47a20 */ /* 0x000fe40000410000 */
[----:B------:R-:W-:Y:S02]  /*5d50*/  FMUL.FTZ R163, R28, c[0x0][0x320] ;  /* 0x0000c8001ca37a20 */ /* 0x000fe40000410000 */
[----:B------:R-:W-:Y:S01]  /*5d60*/  FMUL.FTZ R161, R29, c[0x0][0x320] ;  /* 0x0000c8001da17a20 */ /* 0x000fe20000410000 */
[----:B------:R-:W1:Y:S01]  /*5d70*/  MUFU.TANH R229, R229 ;  /* 0x000000e500e57308 */ /* 0x000e620000002400 */
[----:B------:R-:W-:Y:S02]  /*5d80*/  FMUL.FTZ R162, R30, c[0x0][0x320] ;  /* 0x0000c8001ea27a20 */ /* 0x000fe40000410000 */
[----:B------:R-:W-:Y:S01]  /*5d90*/  FMUL.FTZ R160, R31, c[0x0][0x320] ;  /* 0x0000c8001fa07a20 */ /* 0x000fe20000410000 */
[----:B---3--:R-:W-:Y:S01]  /*5da0*/  FMNMX.FTZ R3, R168, R3, !PT ;  /* 0x00000003a8037209 */ /* 0x008fe20007810000 */
[----:B------:R-:W-:Y:S02]  /*5db0*/  FMUL.FTZ R32, R32, c[0x0][0x320] ;  /* 0x0000c80020207a20 */ /* 0x000fe40000410000 */
[----:B------:R-:W-:Y:S02]  /*5dc0*/  FMUL.FTZ R33, R33, c[0x0][0x320] ;  /* 0x0000c80021217a20 */ /* 0x000fe40000410000 */
[----:B------:R-:W-:Y:S01]  /*5dd0*/  FMUL.FTZ R34, R34, c[0x0][0x320] ;  /* 0x0000c80022227a20 */ /* 0x000fe20000410000 */
[----:B------:R-:W3:Y:S01]  /*5de0*/  MUFU.TANH R228, R228 ;  /* 0x000000e400e47308 */ /* 0x000ee20000002400 */
[----:B------:R-:W-:Y:S01]  /*5df0*/  FMUL.FTZ R154, R35, c[0x0][0x320] ;  /* 0x0000c800239a7a20 */ /* 0x000fe20000410000 */
[----:B--2---:R-:W-:Y:S08]  /*5e00*/  FMNMX.FTZ R2, R171, R2, !PT ;  /* 0x00000002ab027209 */ /* 0x004ff00007810000 */
[----:B------:R-:W2:Y:S01]  /*5e10*/  MUFU.TANH R178, R178 ;  /* 0x000000b200b27308 */ /* 0x000ea20000002400 */
[----:B-1----:R-:W-:Y:S09]  /*5e20*/  FMNMX.FTZ R2, R229, R2, !PT ;  /* 0x00000002e5027209 */ /* 0x002ff20007810000 */
[----:B------:R-:W1:Y:S01]  /*5e30*/  MUFU.TANH R177, R177 ;  /* 0x000000b100b17308 */ /* 0x000e620000002400 */
[----:B---3--:R-:W-:Y:S09]  /*5e40*/  FMNMX.FTZ R3, R228, R3, !PT ;  /* 0x00000003e4037209 */ /* 0x008ff20007810000 */
[----:B------:R-:W3:Y:S01]  /*5e50*/  MUFU.TANH R179, R179 ;  /* 0x000000b300b37308 */ /* 0x000ee20000002400 */
[----:B--2---:R-:W-:Y:S09]  /*5e60*/  FMNMX.FTZ R3, R178, R3, !PT ;  /* 0x00000003b2037209 */ /* 0x004ff20007810000 */
        /* <DEDUP_REMOVED lines=43> */
[----:B-1----:R-:W-:Y:S05]  /*6120*/  FMNMX.FTZ R35, R157, R2, !PT ;  /* 0x000000029d237209 */ /* 0x002fea0007810000 */
[----:B------:R-:W1:Y:S01]  /*6130*/  SHFL.BFLY PT, R2, R35, 0x2, 0x1f ;  /* 0x0c401f0023027f89 */ /* 0x000e6200000e0000 */
[----:B---3--:R-:W-:Y:S04]  /*6140*/  FMNMX.FTZ R3, R156, R3, !PT ;  /* 0x000000039c037209 */ /* 0x008fe80007810000 */
[----:B--2---:R-:W-:Y:S05]  /*6150*/  FMNMX.FTZ R34, R154, R3, !PT ;  /* 0x000000039a227209 */ /* 0x004fea0007810000 */
[----:B------:R-:W2:Y:S01]  /*6160*/  SHFL.BFLY PT, R3, R34, 0x2, 0x1f ;  /* 0x0c401f0022037f89 */ /* 0x000ea200000e0000 */
[----:B-1----:R-:W-:Y:S07]  /*6170*/  FMNMX.FTZ R33, R35, R2, !PT ;  /* 0x0000000223217209 */ /* 0x002fee0007810000 */
[----:B------:R-:W1:Y:S01]  /*6180*/  SHFL.BFLY PT, R132, R33, 0x1, 0x1f ;  /* 0x0c201f0021847f89 */ /* 0x000e6200000e0000 */
[----:B--2---:R-:W-:Y:S07]  /*6190*/  FMNMX.FTZ R32, R34, R3, !PT ;  /* 0x0000000322207209 */ /* 0x004fee0007810000 */
[----:B------:R-:W2:Y:S01]  /*61a0*/  SHFL.BFLY PT, R3, R32, 0x1, 0x1f ;  /* 0x0c201f0020037f89 */ /* 0x000ea200000e0000 */
[----:B-1----:R-:W-:Y:S05]  /*61b0*/  FMNMX.FTZ R132, R33, R132, !PT ;  /* 0x0000008421847209 */ /* 0x002fea0007810000 */
[C---:B------:R-:W-:Y:S01]  /*61c0*/  FADD.FTZ R4, -R132.reuse, R133 ;  /* 0x0000008584047221 */ /* 0x040fe20000010100 */
[----:B------:R-:W-:Y:S01]  /*61d0*/  IADD3 R133, R189, R136, RZ ;  /* 0x00000088bd857210 */ /* 0x000fe20007ffe0ff */
[----:B------:R-:W-:Y:S02]  /*61e0*/  FMUL.FTZ R158, R132, c[0x0][0x2d0] ;  /* 0x0000b400849e7a20 */ /* 0x000fe40000410000 */
[----:B------:R-:W-:Y:S02]  /*61f0*/  FMUL.FTZ R2, R4, c[0x0][0x2d0] ;  /* 0x0000b40004027a20 */ /* 0x000fe40000410000 */
[--C-:B------:R-:W-:Y:S01]  /*6200*/  FFMA.FTZ R175, R155, c[0x0][0x2d0], -R158.reuse ;  /* 0x0000b4009baf7a23 */ /* 0x100fe2000001089e */
[----:B------:R-:W-:Y:S01]  /*6210*/  LDSM.16.MT88.4 R136, [R133+0x100] ;  /* 0x000100008588783b */ /* 0x000fe20000004200 */
[--C-:B------:R-:W-:Y:S02]  /*6220*/  FFMA.FTZ R176, R170, c[0x0][0x2d0], -R158.reuse ;  /* 0x0000b400aab07a23 */ /* 0x100fe4000001089e */
[--C-:B------:R-:W-:Y:S01]  /*6230*/  FFMA.FTZ R174, R171, c[0x0][0x2d0], -R158.reuse ;  /* 0x0000b400abae7a23 */ /* 0x100fe2000001089e */
[----:B------:R-:W1:Y:S01]  /*6240*/  MUFU.EX2 R2, R2 ;  /* 0x0000000200027308 */ /* 0x000e620000000800 */
[--C-:B------:R-:W-:Y:S02]  /*6250*/  FFMA.FTZ R173, R229, c[0x0][0x2d0], -R158.reuse ;  /* 0x0000b400e5ad7a23 */ /* 0x100fe4000001089e */
[--C-:B------:R-:W-:Y:S01]  /*6260*/  FFMA.FTZ R229, R165, c[0x0][0x2d0], -R158.reuse ;  /* 0x0000b400a5e57a23 */ /* 0x100fe2000001089e */
[----:B--2---:R-:W-:Y:S01]  /*6270*/  FMNMX.FTZ R3, R32, R3, !PT ;  /* 0x0000000320037209 */ /* 0x004fe20007810000 */
[----:B------:R-:W-:Y:S01]  /*6280*/  LDSM.16.MT88.4 R148, [R133+0x3900] ;  /* 0x003900008594783b */ /* 0x000fe20000004200 */
[--C-:B------:R-:W-:Y:S02]  /*6290*/  FFMA.FTZ R230, R163, c[0x0][0x2d0], -R158.reuse ;  /* 0x0000b400a3e67a23 */ /* 0x100fe4000001089e */
[----:B------:R-:W-:Y:S02]  /*62a0*/  FFMA.FTZ R233, R161, c[0x0][0x2d0], -R158 ;  /* 0x0000b400a1e97a23 */ /* 0x000fe4000001089e */
[C---:B------:R-:W-:Y:S01]  /*62b0*/  FMUL.FTZ R155, R3.reuse, c[0x0][0x2d0] ;  /* 0x0000b400039b7a20 */ /* 0x040fe20000410000 */
[----:B------:R-:W-:Y:S01]  /*62c0*/  MUFU.EX2 R176, R176 ;  /* 0x000000b000b07308 */ /* 0x000fe20000000800 */
[----:B------:R-:W-:Y:S01]  /*62d0*/  FADD.FTZ R4, -R3, R0 ;  /* 0x0000000003047221 */ /* 0x000fe20000010100 */
[----:B------:R-:W2:Y:S01]  /*62e0*/  LDSM.16.MT88.4 R32, [R184+UR4+0x100] ;  /* 0x00010004b820783b */ /* 0x000ea20008004200 */
[--C-:B------:R-:W-:Y:S02]  /*62f0*/  FFMA.FTZ R172, R169, c[0x0][0x2d0], -R155.reuse ;  /* 0x0000b400a9ac7a23 */ /* 0x100fe4000001089b */
[--C-:B------:R-:W-:Y:S02]  /*6300*/  FFMA.FTZ R171, R168, c[0x0][0x2d0], -R155.reuse ;  /* 0x0000b400a8ab7a23 */ /* 0x100fe4000001089b */
[--C-:B------:R-:W-:Y:S02]  /*6310*/  FFMA.FTZ R170, R228, c[0x0][0x2d0], -R155.reuse ;  /* 0x0000b400e4aa7a23 */ /* 0x100fe4000001089b */
[--C-:B------:R-:W-:Y:S01]  /*6320*/  FFMA.FTZ R169, R178, c[0x0][0x2d0], -R155.reuse ;  /* 0x0000b400b2a97a23 */ /* 0x100fe2000001089b */
[----:B------:R-:W3:Y:S01]  /*6330*/  MUFU.EX2 R175, R175 ;  /* 0x000000af00af7308 */ /* 0x000ee20000000800 */
[----:B------:R-:W-:Y:S02]  /*6340*/  FMUL.FTZ R0, R4, c[0x0][0x2d0] ;  /* 0x0000b40004007a20 */ /* 0x000fe40000410000 */
[C---:B-1----:R-:W-:Y:S02]  /*6350*/  FMUL.FTZ R4, R2.reuse, R128 ;  /* 0x0000008002047220 */ /* 0x042fe40000410000 */
        /* <DEDUP_REMOVED lines=15> */
[----:B------:R-:W-:Y:S01]  /*6450*/  FMUL.FTZ R29, R2, R105 ;  /* 0x00000069021d7220 */ /* 0x000fe20000410000 */
[----:B------:R-:W3:Y:S01]  /*6460*/  MUFU.EX2 R173, R173 ;  /* 0x000000ad00ad7308 */ /* 0x000ee20000000800 */
[--C-:B------:R-:W-:Y:S02]  /*6470*/  FFMA.FTZ R228, R166, c[0x0][0x2d0], -R155.reuse ;  /* 0x0000b400a6e47a23 */ /* 0x100fe4000001089b */
[--C-:B------:R-:W-:Y:S02]  /*6480*/  FFMA.FTZ R231, R164, c[0x0][0x2d0], -R155.reuse ;  /* 0x0000b400a4e77a23 */ /* 0x100fe4000001089b */
[C---:B-1----:R-:W-:Y:S02]  /*6490*/  FMUL.FTZ R6, R0.reuse, R130 ;  /* 0x0000008200067220 */ /* 0x042fe40000410000 */
[C---:B------:R-:W-:Y:S02]  /*64a0*/  FMUL.FTZ R7, R0.reuse, R131 ;  /* 0x0000008300077220 */ /* 0x040fe40000410000 */
[C---:B------:R-:W-:Y:S01]  /*64b0*/  FMUL.FTZ R10, R0.reuse, R126 ;  /* 0x0000007e000a7220 */ /* 0x040fe20000410000 */
[----:B------:R-:W-:Y:S01]  /*64c0*/  MUFU.EX2 R172, R172 ;  /* 0x000000ac00ac7308 */ /* 0x000fe20000000800 */
[C---:B------:R-:W-:Y:S02]  /*64d0*/  FMUL.FTZ R11, R0.reuse, R127 ;  /* 0x0000007f000b7220 */ /* 0x040fe40000410000 */
[----:B------:R-:W1:Y:S01]  /*64e0*/  LDSM.16.MT88.4 R124, [R135+UR4+0x100] ;  /* 0x00010004877c783b */ /* 0x000e620008004200 */
[C---:B------:R-:W-:Y:S02]  /*64f0*/  FMUL.FTZ R14, R0.reuse, R122 ;  /* 0x0000007a000e7220 */ /* 0x040fe40000410000 */
[C---:B------:R-:W-:Y:S02]  /*6500*/  FMUL.FTZ R15, R0.reuse, R123 ;  /* 0x0000007b000f7220 */ /* 0x040fe40000410000 */
[C---:B------:R-:W-:Y:S02]  /*6510*/  FMUL.FTZ R18, R0.reuse, R118 ;  /* 0x0000007600127220 */ /* 0x040fe40000410000 */
[----:B------:R-:W4:Y:S01]  /*6520*/  MUFU.EX2 R171, R171 ;  /* 0x000000ab00ab7308 */ /* 0x000f220000000800 */
[C---:B------:R-:W-:Y:S02]  /*6530*/  FMUL.FTZ R19, R0.reuse, R119 ;  /* 0x0000007700137220 */ /* 0x040fe40000410000 */
[----:B------:R-:W-:Y:S01]  /*6540*/  LDSM.16.MT88.4 R116, [R135+UR4+0x900] ;  /* 0x000900048774783b */ /* 0x000fe20008004200 */
[----:B---3--:R-:W-:Y:S01]  /*6550*/  F2FP.PACK_AB R130, R173, R174 ;  /* 0x000000aead82723e */ /* 0x008fe200000000ff */
[C---:B------:R-:W-:Y:S02]  /*6560*/  FMUL.FTZ R22, R0.reuse, R114 ;  /* 0x0000007200167220 */ /* 0x040fe40000410000 */
[C---:B------:R-:W-:Y:S02]  /*6570*/  FMUL.FTZ R23, R0.reuse, R115 ;  /* 0x0000007300177220 */ /* 0x040fe40000410000 */
[C---:B------:R-:W-:Y:S01]  /*6580*/  FMUL.FTZ R26, R0.reuse, R110 ;  /* 0x0000006e001a7220 */ /* 0x040fe20000410000 */
[----:B------:R-:W-:Y:S01]  /*6590*/  MUFU.EX2 R170, R170 ;  /* 0x000000aa00aa7308 */ /* 0x000fe20000000800 */
[----:B------:R-:W-:Y:S01]  /*65a0*/  LDSM.16.MT88.4 R112, [R184+UR4+0x2100] ;  /* 0x00210004b870783b */ /* 0x000fe20008004200 */
[C---:B------:R-:W-:Y:S02]  /*65b0*/  FMUL.FTZ R27, R0.reuse, R111 ;  /* 0x0000006f001b7220 */ /* 0x040fe40000410000 */
[C---:B------:R-:W-:Y:S02]  /*65c0*/  FMUL.FTZ R30, R0.reuse, R106 ;  /* 0x0000006a001e7220 */ /* 0x040fe40000410000 */
[----:B------:R-:W-:Y:S02]  /*65d0*/  FMUL.FTZ R31, R0, R107 ;  /* 0x0000006b001f7220 */ /* 0x000fe40000410000 */
[--C-:B------:R-:W-:Y:S01]  /*65e0*/  FFMA.FTZ R232, R162, c[0x0][0x2d0], -R155.reuse ;  /* 0x0000b400a2e87a23 */ /* 0x100fe2000001089b */
[----:B------:R-:W-:Y:S01]  /*65f0*/  LDSM.16.MT88.4 R104, [R133+0x2100] ;  /* 0x002100008568783b */ /* 0x000fe20000004200 */
[----:B------:R-:W3:Y:S01]  /*6600*/  MUFU.EX2 R169, R169 ;  /* 0x000000a900a97308 */ /* 0x000ee20000000800 */
[--C-:B------:R-:W-:Y:S02]  /*6610*/  FFMA.FTZ R235, R160, c[0x0][0x2d0], -R155.reuse ;  /* 0x0000b400a0eb7a23 */ /* 0x100fe4000001089b */
[--C-:B------:R-:W-:Y:S01]  /*6620*/  FFMA.FTZ R234, R159, c[0x0][0x2d0], -R158.reuse ;  /* 0x0000b4009fea7a23 */ /* 0x100fe2000001089e */
[----:B----4-:R-:W-:Y:S01]  /*6630*/  F2FP.PACK_AB R129, R171, R172 ;  /* 0x000000acab81723e */ /* 0x010fe200000000ff */
[--C-:B------:R-:W-:Y:S02]  /*6640*/  FFMA.FTZ R236, R156, c[0x0][0x2d0], -R155.reuse ;  /* 0x0000b4009cec7a23 */ /* 0x100fe4000001089b */
[----:B------:R-:W-:Y:S01]  /*6650*/  LDSM.16.MT88.4 R160, [R184+UR4+0x5900] ;  /* 0x00590004b8a0783b */ /* 0x000fe20008004200 */
        /* <DEDUP_REMOVED lines=10> */
[----:B---3--:R-:W-:Y:S01]  /*6700*/  F2FP.PACK_AB R131, R169, R170 ;  /* 0x000000aaa983723e */ /* 0x008fe200000000ff */
[C---:B------:R-:W-:Y:S02]  /*6710*/  FMUL.FTZ R44, R2.reuse, R44 ;  /* 0x0000002c022c7220 */ /* 0x040fe40000410000 */
[----:B------:R-:W-:Y:S02]  /*6720*/  FMUL.FTZ R45, R2, R45 ;  /* 0x0000002d022d7220 */ /* 0x000fe40000410000 */
[C---:B------:R-:W-:Y:S02]  /*6730*/  FMUL.FTZ R46, R0.reuse, R46 ;  /* 0x0000002e002e7220 */ /* 0x040fe40000410000 */
[C---:B--2---:R-:W-:Y:S01]  /*6740*/  HMMA.16816.F32 R4, R128.reuse, R32, R4 ;  /* 0x000000208004723c */ /* 0x044fe20000001804 */
[----:B------:R-:W-:Y:S04]  /*6750*/  MUFU.EX2 R231, R231 ;  /* 0x000000e700e77308 */ /* 0x000fe80000000800 */
[----:B------:R-:W-:Y:S02]  /*6760*/  FMUL.FTZ R47, R0, R47 ;  /* 0x0000002f002f7220 */ /* 0x000fe40000410000 */
[----:B------:R-:W-:Y:S01]  /*6770*/  IADD3 R32, R135, UR4, RZ ;  /* 0x0000000487207c10 */ /* 0x000fe2000fffe0ff */
[C---:B------:R-:W-:Y:S03]  /*6780*/  HMMA.16816.F32 R8, R128.reuse, R34, R8 ;  /* 0x000000228008723c */ /* 0x040fe60000001808 */
[----:B------:R-:W-:Y:S01]  /*6790*/  MUFU.EX2 R230, R230 ;  /* 0x000000e600e67308 */ /* 0x000fe20000000800 */
[----:B------:R-:W-:Y:S01]  /*67a0*/  IADD3 R168, R189, R32, RZ ;  /* 0x00000020bda87210 */ /* 0x000fe20007ffe0ff */
[C---:B------:R-:W-:Y:S02]  /*67b0*/  FMUL.FTZ R32, R2.reuse, R100 ;  /* 0x0000006402207220 */ /* 0x040fe40000410000 */
[----:B------:R-:W-:Y:S01]  /*67c0*/  FMUL.FTZ R33, R2, R101 ;  /* 0x0000006502217220 */ /* 0x000fe20000410000 */
[C---:B------:R-:W-:Y:S01]  /*67d0*/  HMMA.16816.F32 R12, R128.reuse, R136, R12 ;  /* 0x00000088800c723c */ /* 0x040fe2000000180c */
[----:B------:R-:W2:Y:S03]  /*67e0*/  LDSM.16.MT88.4 R120, [R168+0x100] ;  /* 0x00010000a878783b */ /* 0x000ea60000004200 */
[C---:B------:R-:W-:Y:S01]  /*67f0*/  FMUL.FTZ R34, R0.reuse, R102 ;  /* 0x0000006600227220 */ /* 0x040fe20000410000 */
[----:B------:R-:W-:Y:S01]  /*6800*/  MUFU.EX2 R233, R233 ;  /* 0x000000e900e97308 */ /* 0x000fe20000000800 */
[----:B------:R-:W-:Y:S02]  /*6810*/  FMUL.FTZ R35, R0, R103 ;  /* 0x0000006700237220 */ /* 0x000fe40000410000 */
[C---:B------:R-:W-:Y:S01]  /*6820*/  HMMA.16816.F32 R16, R128.reuse, R138, R16 ;  /* 0x0000008a8010723c */ /* 0x040fe20000001810 */
[----:B------:R-:W3:Y:S03]  /*6830*/  LDSM.16.MT88.4 R100, [R135+UR4+0x2100] ;  /* 0x002100048764783b */ /* 0x000ee60008004200 */
[C---:B------:R-:W-:Y:S02]  /*6840*/  FMUL.FTZ R48, R2.reuse, R48 ;  /* 0x0000003002307220 */ /* 0x040fe40000410000 */
[----:B------:R-:W-:Y:S01]  /*6850*/  FMUL.FTZ R49, R2, R49 ;  /* 0x0000003102317220 */ /* 0x000fe20000410000 */
[----:B------:R-:W-:Y:S01]  /*6860*/  MUFU.EX2 R232, R232 ;  /* 0x000000e800e87308 */ /* 0x000fe20000000800 */
[C---:B-1----:R-:W-:Y:S01]  /*6870*/  HMMA.16816.F32 R20, R128.reuse, R124, R20 ;  /* 0x0000007c8014723c */ /* 0x042fe20000001814 */
[----:B------:R-:W1:Y:S03]  /*6880*/  LDSM.16.MT88.4 R108, [R168+0x2100] ;  /* 0x00210000a86c783b */ /* 0x000e660000004200 */
[C---:B------:R-:W-:Y:S02]  /*6890*/  FMUL.FTZ R50, R0.reuse, R50 ;  /* 0x0000003200327220 */ /* 0x040fe40000410000 */
[----:B------:R-:W-:Y:S02]  /*68a0*/  FMUL.FTZ R51, R0, R51 ;  /* 0x0000003300337220 */ /* 0x000fe40000410000 */
[C---:B------:R-:W-:Y:S01]  /*68b0*/  HMMA.16816.F32 R24, R128.reuse, R126, R24 ;  /* 0x0000007e8018723c */ /* 0x040fe20000001818 */
[----:B------:R-:W-:Y:S01]  /*68c0*/  LDSM.16.MT88.4 R124, [R184+UR4+0x2900] ;  /* 0x00290004b87c783b */ /* 0x000fe20008004200 */
[----:B------:R-:W-:Y:S02]  /*68d0*/  MUFU.EX2 R235, R235 ;  /* 0x000000eb00eb7308 */ /* 0x000fe40000000800 */
[C---:B------:R-:W-:Y:S02]  /*68e0*/  FMUL.FTZ R52, R2.reuse, R52 ;  /* 0x0000003402347220 */ /* 0x040fe40000410000 */
[----:B------:R-:W-:Y:S02]  /*68f0*/  FMUL.FTZ R53, R2, R53 ;  /* 0x0000003502357220 */ /* 0x000fe40000410000 */
[C---:B------:R-:W-:Y:S01]  /*6900*/  FMUL.FTZ R54, R0.reuse, R54 ;  /* 0x0000003600367220 */ /* 0x040fe20000410000 */
[----:B------:R-:W-:Y:S03]  /*6910*/  LDSM.16.MT88.4 R136, [R133+0x2900] ;  /* 0x002900008588783b */ /* 0x000fe60000004200 */
[----:B------:R-:W-:Y:S01]  /*6920*/  FMUL.FTZ R55, R0, R55 ;  /* 0x0000003700377220 */ /* 0x000fe20000410000 */
[----:B------:R-:W-:Y:S01]  /*6930*/  MUFU.EX2 R234, R234 ;  /* 0x000000ea00ea7308 */ /* 0x000fe20000000800 */
[C---:B------:R-:W-:Y:S02]  /*6940*/  FMUL.FTZ R56, R2.reuse, R56 ;  /* 0x0000003802387220 */ /* 0x040fe40000410000 */
[----:B------:R-:W-:Y:S01]  /*6950*/  FMUL.FTZ R57, R2, R57 ;  /* 0x0000003902397220 */ /* 0x000fe20000410000 */
[C---:B--2---:R-:W-:Y:S03]  /*6960*/  HMMA.16816.F32 R28, R128.reuse, R120, R28 ;  /* 0x00000078801c723c */ /* 0x044fe6000000181c */
[C---:B------:R-:W-:Y:S02]  /*6970*/  FMUL.FTZ R58, R0.reuse, R58 ;  /* 0x0000003a003a7220 */ /* 0x040fe40000410000 */
[----:B------:R-:W-:Y:S01]  /*6980*/  FMUL.FTZ R59, R0, R59 ;  /* 0x0000003b003b7220 */ /* 0x000fe20000410000 */
[----:B------:R-:W-:Y:S01]  /*6990*/  MUFU.EX2 R236, R236 ;  /* 0x000000ec00ec7308 */ /* 0x000fe20000000800 */
[C---:B------:R-:W-:Y:S01]  /*69a0*/  FMUL.FTZ R60, R2.reuse, R60 ;  /* 0x0000003c023c7220 */ /* 0x040fe20000410000 */
[C---:B------:R-:W-:Y:S01]  /*69b0*/  HMMA.16816.F32 R32, R128.reuse, R122, R32 ;  /* 0x0000007a8020723c */ /* 0x040fe20000001820 */
[----:B------:R-:W-:Y:S03]  /*69c0*/  LDSM.16.MT88.4 R120, [R168+0x900] ;  /* 0x00090000a878783b */ /* 0x000fe60000004200 */
[----:B------:R-:W-:Y:S02]  /*69d0*/  FMUL.FTZ R61, R2, R61 ;  /* 0x0000003d023d7220 */ /* 0x000fe40000410000 */
[C---:B------:R-:W-:Y:S02]  /*69e0*/  FMUL.FTZ R62, R0.reuse, R62 ;  /* 0x0000003e003e7220 */ /* 0x040fe40000410000 */
[C---:B------:R-:W-:Y:S04]  /*69f0*/  HMMA.16816.F32 R36, R128.reuse, R112, R36 ;  /* 0x000000708024723c */ /* 0x040fe80000001824 */
[----:B------:R-:W-:Y:S02]  /*6a00*/  FMUL.FTZ R63, R0, R63 ;  /* 0x0000003f003f7220 */ /* 0x000fe40000410000 */
[C---:B------:R-:W-:Y:S02]  /*6a10*/  FMUL.FTZ R64, R2.reuse, R64 ;  /* 0x0000004002407220 */ /* 0x040fe40000410000 */
[C---:B------:R-:W-:Y:S01]  /*6a20*/  HMMA.16816.F32 R40, R128.reuse, R114, R40 ;  /* 0x000000728028723c */ /* 0x040fe20000001828 */
[----:B------:R-:W-:Y:S03]  /*6a30*/  LDSM.16.MT88.4 R112, [R184+UR4+0x900] ;  /* 0x00090004b870783b */ /* 0x000fe60008004200 */
[----:B------:R-:W-:Y:S02]  /*6a40*/  FMUL.FTZ R65, R2, R65 ;  /* 0x0000004102417220 */ /* 0x000fe40000410000 */
[C---:B------:R-:W-:Y:S02]  /*6a50*/  FMUL.FTZ R66, R0.reuse, R66 ;  /* 0x0000004200427220 */ /* 0x040fe40000410000 */
[C---:B------:R-:W-:Y:S04]  /*6a60*/  HMMA.16816.F32 R44, R128.reuse, R104, R44 ;  /* 0x00000068802c723c */ /* 0x040fe8000000182c */
[----:B------:R-:W-:Y:S02]  /*6a70*/  FMUL.FTZ R67, R0, R67 ;  /* 0x0000004300437220 */ /* 0x000fe40000410000 */
[C---:B------:R-:W-:Y:S02]  /*6a80*/  FMUL.FTZ R68, R2.reuse, R68 ;  /* 0x0000004402447220 */ /* 0x040fe40000410000 */
[C---:B------:R-:W-:Y:S01]  /*6a90*/  HMMA.16816.F32 R48, R128.reuse, R106, R48 ;  /* 0x0000006a8030723c */ /* 0x040fe20000001830 */
[----:B------:R-:W2:Y:S03]  /*6aa0*/  LDSM.16.MT88.4 R104, [R184+UR4+0x4100] ;  /* 0x00410004b868783b */ /* 0x000ea60008004200 */
[----:B------:R-:W-:Y:S02]  /*6ab0*/  FMUL.FTZ R69, R2, R69 ;  /* 0x0000004502457220 */ /* 0x000fe40000410000 */
[C---:B------:R-:W-:Y:S02]  /*6ac0*/  FMUL.FTZ R70, R0.reuse, R70 ;  /* 0x0000004600467220 */ /* 0x040fe40000410000 */
[C---:B---3--:R-:W-:Y:S04]  /*6ad0*/  HMMA.16816.F32 R52, R128.reuse, R100, R52 ;  /* 0x000000648034723c */ /* 0x048fe80000001834 */
[----:B------:R-:W-:Y:S02]  /*6ae0*/  FMUL.FTZ R71, R0, R71 ;  /* 0x0000004700477220 */ /* 0x000fe40000410000 */
[C---:B------:R-:W-:Y:S02]  /*6af0*/  FMUL.FTZ R72, R2.reuse, R72 ;  /* 0x0000004802487220 */ /* 0x040fe40000410000 */
[C---:B------:R-:W-:Y:S01]  /*6b00*/  HMMA.16816.F32 R56, R128.reuse, R102, R56 ;  /* 0x000000668038723c */ /* 0x040fe20000001838 */
[----:B------:R-:W3:Y:S03]  /*6b10*/  LDSM.16.MT88.4 R100, [R133+0x4100] ;  /* 0x004100008564783b */ /* 0x000ee60000004200 */
[----:B------:R-:W-:Y:S02]  /*6b20*/  FMUL.FTZ R73, R2, R73 ;  /* 0x0000004902497220 */ /* 0x000fe40000410000 */
[C---:B------:R-:W-:Y:S02]  /*6b30*/  FMUL.FTZ R74, R0.reuse, R74 ;  /* 0x0000004a004a7220 */ /* 0x040fe40000410000 */
[C---:B-1----:R-:W-:Y:S04]  /*6b40*/  HMMA.16816.F32 R60, R128.reuse, R108, R60 ;  /* 0x0000006c803c723c */ /* 0x042fe8000000183c */
[----:B------:R-:W-:Y:S02]  /*6b50*/  FMUL.FTZ R75, R0, R75 ;  /* 0x0000004b004b7220 */ /* 0x000fe40000410000 */
[C---:B------:R-:W-:Y:S02]  /*6b60*/  FMUL.FTZ R84, R2.reuse, R84 ;  /* 0x0000005402547220 */ /* 0x040fe40000410000 */
[C---:B------:R-:W-:Y:S01]  /*6b70*/  HMMA.16816.F32 R64, R128.reuse, R110, R64 ;  /* 0x0000006e8040723c */ /* 0x040fe20000001840 */
[----:B------:R-:W1:Y:S03]  /*6b80*/  LDSM.16.MT88.4 R108, [R135+UR4+0x4100] ;  /* 0x00410004876c783b */ /* 0x000e660008004200 */
[----:B------:R-:W-:Y:S02]  /*6b90*/  FMUL.FTZ R85, R2, R85 ;  /* 0x0000005502557220 */ /* 0x000fe40000410000 */
[C---:B------:R-:W-:Y:S02]  /*6ba0*/  FMUL.FTZ R86, R0.reuse, R86 ;  /* 0x0000005600567220 */ /* 0x040fe40000410000 */
[----:B------:R-:W-:Y:S01]  /*6bb0*/  FMUL.FTZ R87, R0, R87 ;  /* 0x0000005700577220 */ /* 0x000fe20000410000 */
[C---:B--2---:R-:W-:Y:S03]  /*6bc0*/  HMMA.16816.F32 R68, R128.reuse, R104, R68 ;  /* 0x000000688044723c */ /* 0x044fe60000001844 */
[--C-:B------:R-:W-:Y:S02]  /*6bd0*/  FFMA.FTZ R177, R177, c[0x0][0x2d0], -R158.reuse ;  /* 0x0000b400b1b17a23 */ /* 0x100fe4000001089e */
[--C-:B------:R-:W-:Y:S02]  /*6be0*/  FFMA.FTZ R178, R179, c[0x0][0x2d0], -R158.reuse ;  /* 0x0000b400b3b27a23 */ /* 0x100fe4000001089e */
[--C-:B------:R-:W-:Y:S01]  /*6bf0*/  FFMA.FTZ R179, R218, c[0x0][0x2d0], -R155.reuse ;  /* 0x0000b400dab37a23 */ /* 0x100fe2000001089b */
[C---:B------:R-:W-:Y:S01]  /*6c00*/  HMMA.16816.F32 R72, R128.reuse, R106, R72 ;  /* 0x0000006a8048723c */ /* 0x040fe20000001848 */
[----:B------:R-:W2:Y:S01]  /*6c10*/  LDSM.16.MT88.4 R104, [R168+0x4100] ;  /* 0x00410000a868783b */ /* 0x000ea20000004200 */
[----:B------:R-:W-:Y:S02]  /*6c20*/  MUFU.EX2 R177, R177 ;  /* 0x000000b100b17308 */ /* 0x000fe40000000800 */
[C---:B------:R-:W-:Y:S02]  /*6c30*/  FMUL.FTZ R76, R2.reuse, R76 ;  /* 0x0000004c024c7220 */ /* 0x040fe40000410000 */
[----:B------:R-:W-:Y:S02]  /*6c40*/  FMUL.FTZ R77, R2, R77 ;  /* 0x0000004d024d7220 */ /* 0x000fe40000410000 */
[C---:B------:R-:W-:Y:S04]  /*6c50*/  FMUL.FTZ R78, R0.reuse, R78 ;  /* 0x0000004e004e7220 */ /* 0x040fe80000410000 */
[----:B------:R-:W-:Y:S01]  /*6c60*/  FMUL.FTZ R79, R0, R79 ;  /* 0x0000004f004f7220 */ /* 0x000fe20000410000 */
[----:B------:R-:W4:Y:S01]  /*6c70*/  MUFU.EX2 R178, R178 ;  /* 0x000000b200b27308 */ /* 0x000f220000000800 */
[--C-:B------:R-:W-:Y:S02]  /*6c80*/  FFMA.FTZ R182, R182, c[0x0][0x2d0], -R155.reuse ;  /* 0x0000b400b6b67a23 */ /* 0x100fe4000001089b */
[--C-:B------:R-:W-:Y:S02]  /*6c90*/  FFMA.FTZ R181, R181, c[0x0][0x2d0], -R158.reuse ;  /* 0x0000b400b5b57a23 */ /* 0x100fe4000001089e */
[--C-:B------:R-:W-:Y:S01]  /*6ca0*/  FFMA.FTZ R218, R183, c[0x0][0x2d0], -R158.reuse ;  /* 0x0000b400b7da7a23 */ /* 0x100fe2000001089e */
[C---:B---3--:R-:W-:Y:S03]  /*6cb0*/  HMMA.16816.F32 R76, R128.reuse, R100, R76 ;  /* 0x00000064804c723c */ /* 0x048fe6000000184c */
[C---:B------:R-:W-:Y:S01]  /*6cc0*/  FMUL.FTZ R80, R2.reuse, R80 ;  /* 0x0000005002507220 */ /* 0x040fe20000410000 */
[----:B------:R-:W-:Y:S01]  /*6cd0*/  MUFU.EX2 R179, R179 ;  /* 0x000000b300b37308 */ /* 0x000fe20000000800 */
[----:B------:R-:W-:Y:S02]  /*6ce0*/  FMUL.FTZ R81, R2, R81 ;  /* 0x0000005102517220 */ /* 0x000fe40000410000 */
[C---:B------:R-:W-:Y:S02]  /*6cf0*/  FMUL.FTZ R82, R0.reuse, R82 ;  /* 0x0000005200527220 */ /* 0x040fe40000410000 */
[----:B------:R-:W-:Y:S03]  /*6d00*/  FMUL.FTZ R83, R0, R83 ;  /* 0x0000005300537220 */ /* 0x000fe60000410000 */
[--C-:B------:R-:W-:Y:S02]  /*6d10*/  FFMA.FTZ R183, R226, c[0x0][0x2d0], -R155.reuse ;  /* 0x0000b400e2b77a23 */ /* 0x100fe4000001089b */
[--C-:B------:R-:W-:Y:S01]  /*6d20*/  FFMA.FTZ R220, R220, c[0x0][0x2d0], -R155.reuse ;  /* 0x0000b400dcdc7a23 */ /* 0x100fe2000001089b */
[----:B------:R-:W3:Y:S01]  /*6d30*/  MUFU.EX2 R182, R182 ;  /* 0x000000b600b67308 */ /* 0x000ee20000000800 */
[C---:B------:R-:W-:Y:S03]  /*6d40*/  HMMA.16816.F32 R80, R128.reuse, R102, R80 ;  /* 0x000000668050723c */ /* 0x040fe60000001850 */
[----:B------:R-:W-:Y:S01]  /*6d50*/  FMUL.FTZ R88, R2, R88 ;  /* 0x0000005802587220 */ /* 0x000fe20000410000 */
[----:B----4-:R-:W-:Y:S01]  /*6d60*/  F2FP.PACK_AB R100, R178, R177 ;  /* 0x000000b1b264723e */ /* 0x010fe200000000ff */
[----:B------:R-:W-:Y:S02]  /*6d70*/  FMUL.FTZ R89, R2, R89 ;  /* 0x0000005902597220 */ /* 0x000fe40000410000 */
[C---:B------:R-:W-:Y:S01]  /*6d80*/  FMUL.FTZ R90, R0.reuse, R90 ;  /* 0x0000005a005a7220 */ /* 0x040fe20000410000 */
[C---:B-1----:R-:W-:Y:S01]  /*6d90*/  HMMA.16816.F32 R84, R128.reuse, R108, R84 ;  /* 0x0000006c8054723c */ /* 0x042fe20000001854 */
[----:B------:R-:W-:Y:S03]  /*6da0*/  MUFU.EX2 R181, R181 ;  /* 0x000000b500b57308 */ /* 0x000fe60000000800 */
[----:B------:R-:W-:Y:S02]  /*6db0*/  FMUL.FTZ R91, R0, R91 ;  /* 0x0000005b005b7220 */ /* 0x000fe40000410000 */
[C---:B------:R-:W-:Y:S02]  /*6dc0*/  FMUL.FTZ R92, R2.reuse, R92 ;  /* 0x0000005c025c7220 */ /* 0x040fe40000410000 */
[----:B------:R-:W-:Y:S03]  /*6dd0*/  FMUL.FTZ R93, R2, R93 ;  /* 0x0000005d025d7220 */ /* 0x000fe60000410000 */
[C---:B------:R-:W-:Y:S01]  /*6de0*/  HMMA.16816.F32 R88, R128.reuse, R110, R88 ;  /* 0x0000006e8058723c */ /* 0x040fe20000001858 */
[----:B------:R-:W1:Y:S01]  /*6df0*/  MUFU.EX2 R218, R218 ;  /* 0x000000da00da7308 */ /* 0x000e620000000800 */
[----:B------:R-:W4:Y:S01]  /*6e00*/  LDSM.16.MT88.4 R108, [R133+0x900] ;  /* 0x00090000856c783b */ /* 0x000f220000004200 */
[----:B------:R-:W-:Y:S01]  /*6e10*/  FMUL.FTZ R94, R0, R94 ;  /* 0x0000005e005e7220 */ /* 0x000fe20000410000 */
[----:B---3--:R-:W-:Y:S01]  /*6e20*/  F2FP.PACK_AB R101, R182, R179 ;  /* 0x000000b3b665723e */ /* 0x008fe200000000ff */
[----:B------:R-:W-:Y:S02]  /*6e30*/  FMUL.FTZ R95, R0, R95 ;  /* 0x0000005f005f7220 */ /* 0x000fe40000410000 */
[C---:B------:R-:W-:Y:S02]  /*6e40*/  FMUL.FTZ R96, R2.reuse, R96 ;  /* 0x0000006002607220 */ /* 0x040fe40000410000 */
[----:B------:R-:W-:Y:S02]  /*6e50*/  FMUL.FTZ R97, R2, R97 ;  /* 0x0000006102617220 */ /* 0x000fe40000410000 */
[----:B------:R-:W-:Y:S01]  /*6e60*/  MUFU.EX2 R183, R183 ;  /* 0x000000b700b77308 */ /* 0x000fe20000000800 */
[C---:B--2---:R-:W-:Y:S03]  /*6e70*/  HMMA.16816.F32 R92, R128.reuse, R104, R92 ;  /* 0x00000068805c723c */ /* 0x044fe6000000185c */
[C---:B------:R-:W-:Y:S02]  /*6e80*/  FMUL.FTZ R98, R0.reuse, R98 ;  /* 0x0000006200627220 */ /* 0x040fe40000410000 */
[----:B------:R-:W-:Y:S02]  /*6e90*/  FMUL.FTZ R99, R0, R99 ;  /* 0x0000006300637220 */ /* 0x000fe40000410000 */
[--C-:B------:R-:W-:Y:S02]  /*6ea0*/  FFMA.FTZ R226, R227, c[0x0][0x2d0], -R158.reuse ;  /* 0x0000b400e3e27a23 */ /* 0x100fe4000001089e */
[----:B------:R-:W2:Y:S03]  /*6eb0*/  MUFU.EX2 R220, R220 ;  /* 0x000000dc00dc7308 */ /* 0x000ea60000000800 */
[----:B------:R-:W-:Y:S01]  /*6ec0*/  HMMA.16816.F32 R96, R128, R106, R96 ;  /* 0x0000006a8060723c */ /* 0x000fe20000001860 */
[----:B------:R-:W3:Y:S02]  /*6ed0*/  LDSM.16.MT88.4 R104, [R168+0x2900] ;  /* 0x00290000a868783b */ /* 0x000ee40000004200 */
[----:B-1----:R-:W-:Y:S01]  /*6ee0*/  F2FP.PACK_AB R102, R218, R181 ;  /* 0x000000b5da66723e */ /* 0x002fe200000000ff */
[--C-:B------:R-:W-:Y:S02]  /*6ef0*/  FFMA.FTZ R225, R225, c[0x0][0x2d0], -R158.reuse ;  /* 0x0000b400e1e17a23 */ /* 0x100fe4000001089e */
[--C-:B------:R-:W-:Y:S01]  /*6f00*/  FFMA.FTZ R224, R224, c[0x0][0x2d0], -R155.reuse ;  /* 0x0000b400e0e07a23 */ /* 0x100fe2000001089b */
[----:B------:R-:W-:Y:S01]  /*6f10*/  MUFU.EX2 R226, R226 ;  /* 0x000000e200e27308 */ /* 0x000fe20000000800 */
[--C-:B------:R-:W-:Y:S04]  /*6f20*/  FFMA.FTZ R227, R222, c[0x0][0x2d0], -R155.reuse ;  /* 0x0000b400dee37a23 */ /* 0x100fe8000001089b */
[--C-:B------:R-:W-:Y:S02]  /*6f30*/  FFMA.FTZ R222, R167, c[0x0][0x2d0], -R158.reuse ;  /* 0x0000b400a7de7a23 */ /* 0x100fe4000001089e */
[----:B------:R-:W-:Y:S01]  /*6f40*/  LDSM.16.MT88.4 R164, [R133+0x5900] ;  /* 0x0059000085a4783b */ /* 0x000fe20000004200 */
[----:B------:R-:W-:Y:S02]  /*6f50*/  FFMA.FTZ R158, R157, c[0x0][0x2d0], -R158 ;  /* 0x0000b4009d9e7a23 */ /* 0x000fe4000001089e */
[----:B------:R-:W-:Y:S01]  /*6f60*/  FFMA.FTZ R155, R154, c[0x0][0x2d0], -R155 ;  /* 0x0000b4009a9b7a23 */ /* 0x000fe2000001089b */
[----:B------:R-:W-:Y:S01]  /*6f70*/  MUFU.EX2 R225, R225 ;  /* 0x000000e100e17308 */ /* 0x000fe20000000800 */
[----:B------:R-:W-:Y:S01]  /*6f80*/  FFMA.FTZ R176, R2, R223, R176 ;  /* 0x000000df02b07223 */ /* 0x000fe200000100b0 */
[----:B--2---:R-:W-:Y:S01]  /*6f90*/  F2FP.PACK_AB R103, R220, R183 ;  /* 0x000000b7dc67723e */ /* 0x004fe200000000ff */
[----:B------:R-:W-:Y:S02]  /*6fa0*/  FFMA.FTZ R172, R0, R221, R172 ;  /* 0x000000dd00ac7223 */ /* 0x000fe400000100ac */
[----:B------:R-:W-:Y:S02]  /*6fb0*/  FADD.FTZ R175, R175, R176 ;  /* 0x000000b0afaf7221 */ /* 0x000fe40000010000 */
[----:B------:R-:W-:Y:S02]  /*6fc0*/  FADD.FTZ R171, R171, R172 ;  /* 0x000000acabab7221 */ /* 0x000fe40000010000 */
[C---:B------:R-:W-:Y:S01]  /*6fd0*/  HMMA.16816.F32 R4, R100.reuse, R112, R4 ;  /* 0x000000706404723c */ /* 0x040fe20000001804 */
[----:B------:R1:W2:Y:S04]  /*6fe0*/  MUFU.EX2 R237, R158 ;  /* 0x0000009e00ed7308 */ /* 0x0002a80000000800 */
[----:B------:R-:W-:Y:S02]  /*6ff0*/  FADD.FTZ R0, R174, R175 ;  /* 0x000000afae007221 */ /* 0x000fe40000010000 */
[----:B------:R-:W-:Y:S01]  /*7000*/  FADD.FTZ R2, R170, R171 ;  /* 0x000000abaa027221 */ /* 0x000fe20000010000 */
[C---:B------:R-:W-:Y:S01]  /*7010*/  HMMA.16816.F32 R8, R100.reuse, R114, R8 ;  /* 0x000000726408723c */ /* 0x040fe20000001808 */
[----:B------:R-:W-:Y:S02]  /*7020*/  LDSM.16.MT88.4 R112, [R133+0x4900] ;  /* 0x004900008570783b */ /* 0x000fe40000004200 */
[----:B------:R5:W2:Y:S01]  /*7030*/  MUFU.EX2 R239, R155 ;  /* 0x0000009b00ef7308 */ /* 0x000aa20000000800 */
[----:B------:R-:W-:Y:S02]  /*7040*/  FADD.FTZ R0, R173, R0 ;  /* 0x00000000ad007221 */ /* 0x000fe40000010000 */
[----:B------:R-:W-:Y:S02]  /*7050*/  FADD.FTZ R2, R169, R2 ;  /* 0x00000002a9027221 */ /* 0x000fe40000010000 */
[C---:B----4-:R-:W-:Y:S04]  /*7060*/  HMMA.16816.F32 R12, R100.reuse, R108, R12 ;  /* 0x0000006c640c723c */ /* 0x050fe8000000180c */
[----:B------:R-:W-:Y:S01]  /*7070*/  FADD.FTZ R177, R177, R0 ;  /* 0x00000000b1b17221 */ /* 0x000fe20000010000 */
[----:B------:R-:W-:Y:S01]  /*7080*/  MUFU.EX2 R224, R224 ;  /* 0x000000e000e07308 */ /* 0x000fe20000000800 */
[----:B------:R-:W-:Y:S02]  /*7090*/  FADD.FTZ R179, R179, R2 ;  /* 0x00000002b3b37221 */ /* 0x000fe40000010000 */
[C---:B------:R-:W-:Y:S01]  /*70a0*/  HMMA.16816.F32 R16, R100.reuse, R110, R16 ;  /* 0x0000006e6410723c */ /* 0x040fe20000001810 */
[----:B------:R-:W4:Y:S03]  /*70b0*/  LDSM.16.MT88.4 R108, [R184+UR4+0x4900] ;  /* 0x00490004b86c783b */ /* 0x000f260008004200 */
[----:B------:R-:W-:Y:S02]  /*70c0*/  FADD.FTZ R178, R178, R177 ;  /* 0x000000b1b2b27221 */ /* 0x000fe40000010000 */
[----:B------:R-:W-:Y:S01]  /*70d0*/  FADD.FTZ R182, R182, R179 ;  /* 0x000000b3b6b67221 */ /* 0x000fe20000010000 */
[----:B------:R-:W2:Y:S01]  /*70e0*/  MUFU.EX2 R227, R227 ;  /* 0x000000e300e37308 */ /* 0x000ea20000000800 */
[C---:B------:R-:W-:Y:S01]  /*70f0*/  HMMA.16816.F32 R20, R100.reuse, R116, R20 ;  /* 0x000000746414723c */ /* 0x040fe20000001814 */
[----:B-1----:R-:W-:Y:S07]  /*7100*/  LDSM.16.MT88.4 R156, [R168+0x3900] ;  /* 0x00390000a89c783b */ /* 0x002fee0000004200 */
[C---:B------:R-:W-:Y:S01]  /*7110*/  HMMA.16816.F32 R24, R100.reuse, R118, R24 ;  /* 0x000000766418723c */ /* 0x040fe20000001818 */
[----:B------:R-:W-:Y:S01]  /*7120*/  LDSM.16.MT88.4 R116, [R168+0x4900] ;  /* 0x00490000a874783b */ /* 0x000fe20000004200 */
[----:B------:R-:W1:Y:S06]  /*7130*/  MUFU.EX2 R222, R222 ;  /* 0x000000de00de7308 */ /* 0x000e6c0000000800 */
[C---:B------:R-:W-:Y:S01]  /*7140*/  HMMA.16816.F32 R28, R100.reuse, R120, R28 ;  /* 0x00000078641c723c */ /* 0x040fe2000000181c */
[----:B-----5:R-:W-:Y:S07]  /*7150*/  LDSM.16.MT88.4 R152, [R135+UR4+0x3900] ;  /* 0x003900048798783b */ /* 0x020fee0008004200 */
[C---:B------:R-:W-:Y:S01]  /*7160*/  HMMA.16816.F32 R32, R100.reuse, R122, R32 ;  /* 0x0000007a6420723c */ /* 0x040fe20000001820 */
[----:B------:R-:W-:Y:S07]  /*7170*/  LDSM.16.MT88.4 R120, [R133+0x1100] ;  /* 0x001100008578783b */ /* 0x000fee0000004200 */
[C---:B------:R-:W-:Y:S08]  /*7180*/  HMMA.16816.F32 R36, R100.reuse, R124, R36 ;  /* 0x0000007c6424723c */ /* 0x040ff00000001824 */
[C---:B------:R-:W-:Y:S01]  /*7190*/  HMMA.16816.F32 R40, R100.reuse, R126, R40 ;  /* 0x0000007e6428723c */ /* 0x040fe20000001828 */
[----:B------:R-:W-:Y:S07]  /*71a0*/  LDSM.16.MT88.4 R124, [R168+0x1100] ;  /* 0x00110000a87c783b */ /* 0x000fee0000004200 */
[C---:B------:R-:W-:Y:S07]  /*71b0*/  HMMA.16816.F32 R44, R100.reuse, R136, R44 ;  /* 0x00000088642c723c */ /* 0x040fee000000182c */
[----:B------:R-:W-:Y:S01]  /*71c0*/  F2FP.PACK_AB R136, R233, R230 ;  /* 0x000000e6e988723e */ /* 0x000fe200000000ff */
[C---:B------:R-:W-:Y:S04]  /*71d0*/  HMMA.16816.F32 R48, R100.reuse, R138, R48 ;  /* 0x0000008a6430723c */ /* 0x040fe80000001830 */
[----:B------:R-:W-:Y:S03]  /*71e0*/  F2FP.PACK_AB R137, R235, R232 ;  /* 0x000000e8eb89723e */ /* 0x000fe600000000ff */
[----:B--2---:R-:W-:Y:S01]  /*71f0*/  F2FP.PACK_AB R138, R237, R234 ;  /* 0x000000eaed8a723e */ /* 0x004fe200000000ff */
[C---:B------:R-:W-:Y:S04]  /*7200*/  HMMA.16816.F32 R52, R100.reuse, R140, R52 ;  /* 0x0000008c6434723c */ /* 0x040fe80000001834 */
[----:B------:R-:W-:Y:S04]  /*7210*/  F2FP.PACK_AB R139, R239, R236 ;  /* 0x000000ecef8b723e */ /* 0x000fe800000000ff */
[C---:B------:R-:W-:Y:S01]  /*7220*/  HMMA.16816.F32 R56, R100.reuse, R142, R56 ;  /* 0x0000008e6438723c */ /* 0x040fe20000001838 */
[----:B------:R-:W-:Y:S07]  /*7230*/  LDSM.16.MT88.4 R140, [R168+0x1900] ;  /* 0x00190000a88c783b */ /* 0x000fee0000004200 */
[C---:B---3--:R-:W-:Y:S08]  /*7240*/  HMMA.16816.F32 R60, R100.reuse, R104, R60 ;  /* 0x00000068643c723c */ /* 0x048ff0000000183c */
[C---:B------:R-:W-:Y:S01]  /*7250*/  HMMA.16816.F32 R64, R100.reuse, R106, R64 ;  /* 0x0000006a6440723c */ /* 0x040fe20000001840 */
[----:B------:R-:W2:Y:S07]  /*7260*/  LDSM.16.MT88.4 R104, [R135+UR4+0x4900] ;  /* 0x004900048768783b */ /* 0x000eae0008004200 */
[C---:B----4-:R-:W-:Y:S08]  /*7270*/  HMMA.16816.F32 R68, R100.reuse, R108, R68 ;  /* 0x0000006c6444723c */ /* 0x050ff00000001844 */
[C---:B------:R-:W-:Y:S01]  /*7280*/  HMMA.16816.F32 R72, R100.reuse, R110, R72 ;  /* 0x0000006e6448723c */ /* 0x040fe20000001848 */
[----:B------:R-:W3:Y:S07]  /*7290*/  LDSM.16.MT88.4 R108, [R184+UR4+0x1100] ;  /* 0x00110004b86c783b */ /* 0x000eee0008004200 */
[C---:B------:R-:W-:Y:S08]  /*72a0*/  HMMA.16816.F32 R76, R100.reuse, R112, R76 ;  /* 0x00000070644c723c */ /* 0x040ff0000000184c */
[C---:B------:R-:W-:Y:S01]  /*72b0*/  HMMA.16816.F32 R80, R100.reuse, R114, R80 ;  /* 0x000000726450723c */ /* 0x040fe20000001850 */
[----:B------:R-:W4:Y:S07]  /*72c0*/  LDSM.16.MT88.4 R112, [R135+UR4+0x1100] ;  /* 0x001100048770783b */ /* 0x000f2e0008004200 */
[C---:B--2---:R-:W-:Y:S08]  /*72d0*/  HMMA.16816.F32 R84, R100.reuse, R104, R84 ;  /* 0x000000686454723c */ /* 0x044ff00000001854 */
[C---:B------:R-:W-:Y:S01]  /*72e0*/  HMMA.16816.F32 R88, R100.reuse, R106, R88 ;  /* 0x0000006a6458723c */ /* 0x040fe20000001858 */
[----:B------:R-:W2:Y:S07]  /*72f0*/  LDSM.16.MT88.4 R104, [R184+UR4+0x3100] ;  /* 0x00310004b868783b */ /* 0x000eae0008004200 */
[C---:B------:R-:W-:Y:S08]  /*7300*/  HMMA.16816.F32 R92, R100.reuse, R116, R92 ;  /* 0x00000074645c723c */ /* 0x040ff0000000185c */
[----:B------:R-:W-:Y:S01]  /*7310*/  HMMA.16816.F32 R96, R100, R118, R96 ;  /* 0x000000766460723c */ /* 0x000fe20000001860 */
[----:B------:R-:W5:Y:S06]  /*7320*/  LDSM.16.MT88.4 R116, [R133+0x3100] ;  /* 0x003100008574783b */ /* 0x000f6c0000004200 */
[----:B------:R-:W-:Y:S02]  /*7330*/  F2FP.PACK_AB R100, R225, R226 ;  /* 0x000000e2e164723e */ /* 0x000fe400000000ff */
[----:B------:R-:W-:Y:S03]  /*7340*/  F2FP.PACK_AB R101, R227, R224 ;  /* 0x000000e0e365723e */ /* 0x000fe600000000ff */
[----:B-1----:R-:W-:Y:S02]  /*7350*/  F2FP.PACK_AB R102, R229, R222 ;  /* 0x000000dee566723e */ /* 0x002fe400000000ff */
[----:B------:R-:W-:Y:S07]  /*7360*/  F2FP.PACK_AB R103, R231, R228 ;  /* 0x000000e4e767723e */ /* 0x000fee00000000ff */
[C---:B---3--:R-:W-:Y:S08]  /*7370*/  HMMA.16816.F32 R4, R100.reuse, R108, R4 ;  /* 0x0000006c6404723c */ /* 0x048ff00000001804 */
[C---:B------:R-:W-:Y:S01]  /*7380*/  HMMA.16816.F32 R8, R100.reuse, R110, R8 ;  /* 0x0000006e6408723c */ /* 0x040fe20000001808 */
[----:B------:R-:W1:Y:S07]  /*7390*/  LDSM.16.MT88.4 R108, [R135+UR4+0x3100] ;  /* 0x00310004876c783b */ /* 0x000e6e0008004200 */
[C---:B------:R-:W-:Y:S08]  /*73a0*/  HMMA.16816.F32 R12, R100.reuse, R120, R12 ;  /* 0x00000078640c723c */ /* 0x040ff0000000180c */
[C---:B------:R-:W-:Y:S08]  /*73b0*/  HMMA.16816.F32 R16, R100.reuse, R122, R16 ;  /* 0x0000007a6410723c */ /* 0x040ff00000001810 */
[C---:B----4-:R-:W-:Y:S08]  /*73c0*/  HMMA.16816.F32 R20, R100.reuse, R112, R20 ;  /* 0x000000706414723c */ /* 0x050ff00000001814 */
[C---:B------:R-:W-:Y:S01]  /*73d0*/  HMMA.16816.F32 R24, R100.reuse, R114, R24 ;  /* 0x000000726418723c */ /* 0x040fe20000001818 */
[----:B------:R-:W3:Y:S07]  /*73e0*/  LDSM.16.MT88.4 R112, [R168+0x3100] ;  /* 0x00310000a870783b */ /* 0x000eee0000004200 */
[C---:B------:R-:W-:Y:S08]  /*73f0*/  HMMA.16816.F32 R28, R100.reuse, R124, R28 ;  /* 0x0000007c641c723c */ /* 0x040ff0000000181c */
[C---:B------:R-:W-:Y:S01]  /*7400*/  HMMA.16816.F32 R32, R100.reuse, R126, R32 ;  /* 0x0000007e6420723c */ /* 0x040fe20000001820 */
[----:B------:R-:W-:Y:S07]  /*7410*/  LDSM.16.MT88.4 R124, [R184+UR4+0x1900] ;  /* 0x00190004b87c783b */ /* 0x000fee0008004200 */
[C---:B--2---:R-:W-:Y:S08]  /*7420*/  HMMA.16816.F32 R36, R100.reuse, R104, R36 ;  /* 0x000000686424723c */ /* 0x044ff00000001824 */
[C---:B------:R-:W-:Y:S01]  /*7430*/  HMMA.16816.F32 R40, R100.reuse, R106, R40 ;  /* 0x0000006a6428723c */ /* 0x040fe20000001828 */
[----:B------:R-:W2:Y:S07]  /*7440*/  LDSM.16.MT88.4 R104, [R184+UR4+0x5100] ;  /* 0x00510004b868783b */ /* 0x000eae0008004200 */
[C---:B-----5:R-:W-:Y:S08]  /*7450*/  HMMA.16816.F32 R44, R100.reuse, R116, R44 ;  /* 0x00000074642c723c */ /* 0x060ff0000000182c */
[C---:B------:R-:W-:Y:S01]  /*7460*/  HMMA.16816.F32 R48, R100.reuse, R118, R48 ;  /* 0x000000766430723c */ /* 0x040fe20000001830 */
[----:B------:R-:W4:Y:S07]  /*7470*/  LDSM.16.MT88.4 R116, [R133+0x5100] ;  /* 0x005100008574783b */ /* 0x000f2e0000004200 */
[C---:B-1----:R-:W-:Y:S08]  /*7480*/  HMMA.16816.F32 R52, R100.reuse, R108, R52 ;  /* 0x0000006c6434723c */ /* 0x042ff00000001834 */
[C---:B------:R-:W-:Y:S01]  /*7490*/  HMMA.16816.F32 R56, R100.reuse, R110, R56 ;  /* 0x0000006e6438723c */ /* 0x040fe20000001838 */
[----:B------:R-:W1:Y:S07]  /*74a0*/  LDSM.16.MT88.4 R108, [R135+UR4+0x5100] ;  /* 0x00510004876c783b */ /* 0x000e6e0008004200 */
[C---:B---3--:R-:W-:Y:S08]  /*74b0*/  HMMA.16816.F32 R60, R100.reuse, R112, R60 ;  /* 0x00000070643c723c */ /* 0x048ff0000000183c */
[C---:B------:R-:W-:Y:S01]  /*74c0*/  HMMA.16816.F32 R64, R100.reuse, R114, R64 ;  /* 0x000000726440723c */ /* 0x040fe20000001840 */
[----:B------:R-:W3:Y:S07]  /*74d0*/  LDSM.16.MT88.4 R112, [R168+0x5100] ;  /* 0x00510000a870783b */ /* 0x000eee0000004200 */
[C---:B--2---:R-:W-:Y:S08]  /*74e0*/  HMMA.16816.F32 R68, R100.reuse, R104, R68 ;  /* 0x000000686444723c */ /* 0x044ff00000001844 */
[C---:B------:R-:W-:Y:S01]  /*74f0*/  HMMA.16816.F32 R72, R100.reuse, R106, R72 ;  /* 0x0000006a6448723c */ /* 0x040fe20000001848 */
[----:B------:R-:W-:Y:S07]  /*7500*/  LDSM.16.MT88.4 R104, [R135+UR4+0x1900] ;  /* 0x001900048768783b */ /* 0x000fee0008004200 */
[C---:B----4-:R-:W-:Y:S08]  /*7510*/  HMMA.16816.F32 R76, R100.reuse, R116, R76 ;  /* 0x00000074644c723c */ /* 0x050ff0000000184c */
[C---:B------:R-:W-:Y:S01]  /*7520*/  HMMA.16816.F32 R80, R100.reuse, R118, R80 ;  /* 0x000000766450723c */ /* 0x040fe20000001850 */
[----:B------:R2:W4:Y:S07]  /*7530*/  LDSM.16.MT88.4 R116, [R133+0x1900] ;  /* 0x001900008574783b */ /* 0x00052e0000004200 */
[C---:B-1----:R-:W-:Y:S08]  /*7540*/  HMMA.16816.F32 R84, R100.reuse, R108, R84 ;  /* 0x0000006c6454723c */ /* 0x042ff00000001854 */
[C---:B------:R-:W-:Y:S08]  /*7550*/  HMMA.16816.F32 R88, R100.reuse, R110, R88 ;  /* 0x0000006e6458723c */ /* 0x040ff00000001858 */
[C---:B---3--:R-:W-:Y:S04]  /*7560*/  HMMA.16816.F32 R92, R100.reuse, R112, R92 ;  /* 0x00000070645c723c */ /* 0x048fe8000000185c */
[----:B--2---:R-:W-:Y:S04]  /*7570*/  FADD.FTZ R133, R183, R182 ;  /* 0x000000b6b7857221 */ /* 0x004fe80000010000 */
[----:B------:R-:W-:Y:S04]  /*7580*/  HMMA.16816.F32 R96, R100, R114, R96 ;  /* 0x000000726460723c */ /* 0x000fe80000001860 */
[----:B------:R-:W-:Y:S04]  /*7590*/  FADD.FTZ R133, R220, R133 ;  /* 0x00000085dc857221 */ /* 0x000fe80000010000 */
[C---:B------:R-:W-:Y:S05]  /*75a0*/  HMMA.16816.F32 R128, R136.reuse, R124, R4 ;  /* 0x0000007c8880723c */ /* 0x040fea0000001804 */
[----:B------:R-:W-:Y:S03]  /*75b0*/  FADD.FTZ R224, R224, R133 ;  /* 0x00000085e0e07221 */ /* 0x000fe60000010000 */
[C---:B------:R-:W-:Y:S04]  /*75c0*/  HMMA.16816.F32 R124, R136.reuse, R126, R8 ;  /* 0x0000007e887c723c */ /* 0x040fe80000001808 */
[----:B------:R-:W-:Y:S04]  /*75d0*/  FADD.FTZ R227, R227, R224 ;  /* 0x000000e0e3e37221 */ /* 0x000fe80000010000 */
[C---:B----4-:R-:W-:Y:S04]  /*75e0*/  HMMA.16816.F32 R120, R136.reuse, R116, R12 ;  /* 0x000000748878723c */ /* 0x050fe8000000180c */
[----:B------:R-:W-:Y:S04]  /*75f0*/  FADD.FTZ R228, R228, R227 ;  /* 0x000000e3e4e47221 */ /* 0x000fe80000010000 */
[C---:B------:R-:W-:Y:S04]  /*7600*/  HMMA.16816.F32 R116, R136.reuse, R118, R16 ;  /* 0x000000768874723c */ /* 0x040fe80000001810 */
[----:B------:R-:W-:Y:S04]  /*7610*/  FADD.FTZ R231, R231, R228 ;  /* 0x000000e4e7e77221 */ /* 0x000fe80000010000 */
[C---:B------:R-:W-:Y:S04]  /*7620*/  HMMA.16816.F32 R112, R136.reuse, R104, R20 ;  /* 0x000000688870723c */ /* 0x040fe80000001814 */
[----:B------:R-:W-:Y:S04]  /*7630*/  FADD.FTZ R232, R232, R231 ;  /* 0x000000e7e8e87221 */ /* 0x000fe80000010000 */
[C---:B------:R-:W-:Y:S04]  /*7640*/  HMMA.16816.F32 R108, R136.reuse, R106, R24 ;  /* 0x0000006a886c723c */ /* 0x040fe80000001818 */
[----:B------:R-:W-:Y:S04]  /*7650*/  FADD.FTZ R235, R235, R232 ;  /* 0x000000e8ebeb7221 */ /* 0x000fe80000010000 */
[C---:B------:R-:W-:Y:S04]  /*7660*/  HMMA.16816.F32 R104, R136.reuse, R140, R28 ;  /* 0x0000008c8868723c */ /* 0x040fe8000000181c */
[----:B------:R-:W-:Y:S04]  /*7670*/  FADD.FTZ R236, R236, R235 ;  /* 0x000000ebecec7221 */ /* 0x000fe80000010000 */
[C---:B------:R-:W-:Y:S01]  /*7680*/  HMMA.16816.F32 R100, R136.reuse, R142, R32 ;  /* 0x0000008e8864723c */ /* 0x040fe20000001820 */
[----:B------:R-:W1:Y:S03]  /*7690*/  LDSM.16.MT88.4 R32, [R135+UR4+0x5900] ;  /* 0x005900048720783b */ /* 0x000e660008004200 */
[----:B------:R-:W-:Y:S04]  /*76a0*/  FADD.FTZ R221, R239, R236 ;  /* 0x000000ecefdd7221 */ /* 0x000fe80000010000 */
        /* <DEDUP_REMOVED lines=13> */
[C---:B-1----:R-:W-:Y:S07]  /*7780*/  HMMA.16816.F32 R84, R136.reuse, R32, R84 ;  /* 0x000000208854723c */ /* 0x042fee0000001854 */
[----:B------:R-:W-:Y:S01]  /*7790*/  FADD.FTZ R33, R181, R178 ;  /* 0x000000b2b5217221 */ /* 0x000fe20000010000 */
[C---:B------:R-:W-:Y:S04]  /*77a0*/  HMMA.16816.F32 R88, R136.reuse, R34, R88 ;  /* 0x000000228858723c */ /* 0x040fe80000001858 */
[----:B------:R-:W-:Y:S04]  /*77b0*/  FADD.FTZ R33, R218, R33 ;  /* 0x00000021da217221 */ /* 0x000fe80000010000 */
[C---:B--2---:R-:W-:Y:S04]  /*77c0*/  HMMA.16816.F32 R92, R136.reuse, R140, R92 ;  /* 0x0000008c885c723c */ /* 0x044fe8000000185c */
[----:B------:R-:W-:Y:S01]  /*77d0*/  FADD.FTZ R226, R226, R33 ;  /* 0x00000021e2e27221 */ /* 0x000fe20000010000 */
[----:B------:R-:W-:Y:S03]  /*77e0*/  IADD3 R33, R219, -0x2, RZ ;  /* 0xfffffffedb217810 */ /* 0x000fe60007ffe0ff */
[----:B------:R-:W-:Y:S01]  /*77f0*/  FADD.FTZ R225, R225, R226 ;  /* 0x000000e2e1e17221 */ /* 0x000fe20000010000 */
[----:B------:R-:W-:Y:S03]  /*7800*/  HMMA.16816.F32 R96, R136, R142, R96 ;  /* 0x0000008e8860723c */ /* 0x000fe60000001860 */
[----:B------:R-:W-:Y:S01]  /*7810*/  FADD.FTZ R222, R222, R225 ;  /* 0x000000e1dede7221 */ /* 0x000fe20000010000 */
[----:B------:R-:W-:Y:S03]  /*7820*/  ISETP.GE.AND P0, PT, R33, R196, PT ;  /* 0x000000c42100720c */ /* 0x000fe60003f06270 */
[----:B------:R-:W-:Y:S05]  /*7830*/  FADD.FTZ R229, R229, R222 ;  /* 0x000000dee5e57221 */ /* 0x000fea0000010000 */
[----:B------:R-:W-:Y:S04]  /*7840*/  FADD.FTZ R230, R230, R229 ;  /* 0x000000e5e6e67221 */ /* 0x000fe80000010000 */
[----:B------:R-:W-:Y:S04]  /*7850*/  FADD.FTZ R233, R233, R230 ;  /* 0x000000e6e9e97221 */ /* 0x000fe80000010000 */
[----:B------:R-:W-:Y:S04]  /*7860*/  FADD.FTZ R234, R234, R233 ;  /* 0x000000e9eaea7221 */ /* 0x000fe80000010000 */
[----:B------:R-:W-:Y:S01]  /*7870*/  FADD.FTZ R223, R237, R234 ;  /* 0x000000eaeddf7221 */ /* 0x000fe20000010000 */
[----:B------:R-:W-:-:S05]  /*7880*/  @!P0 BRA `(.L_x_1522) ;  /* 0x000003f000008947 */ /* 0x000fca0003800000 */
[----:B------:R-:W-:Y:S01]  /*7890*/  ISETP.NE.AND P2, PT, R197, 0x1, PT ;  /* 0x00000001c500780c */ /* 0x000fe20003f45270 */
[----:B------:R-:W-:Y:S01]  /*78a0*/  IMAD R5, R219, 0x40, R203 ;  /* 0x00000040db057824 */ /* 0x000fe200078e02cb */
[----:B------:R-:W-:Y:S01]  /*78b0*/  SEL R4, RZ, 0x10, P5 ;  /* 0x00000010ff047807 */ /* 0x000fe20002800000 */
[----:B------:R-:W-:Y:S03]  /*78c0*/  IMAD.MOV.U32 R199, RZ, RZ, RZ ;  /* 0x000000ffffc77224 */ /* 0x000fe600078e00ff */
[----:B------:R-:W-:Y:S05]  /*78d0*/  IADD3 R200, R5, -0x80, R202 ;  /* 0xffffff8005c87810 */ /* 0x000fea0007ffe0ca */
[----:B------:R-:W-:Y:S02]  /*78e0*/  IMAD.MOV.U32 R0, RZ, RZ, R200 ;  /* 0x000000ffff007224 */ /* 0x000fe400078e00c8 */
[----:B------:R-:W-:Y:S05]  /*78f0*/  @P2 IMAD.HI.U32 R2, R200, c[0x0][0x2bc], RZ ;  /* 0x0000af00c8022a27 */ /* 0x000fea00078e00ff */
[----:B------:R-:W-:Y:S02]  /*7900*/  @P2 SHF.R.U32.HI R0, RZ, c[0x0][0x2c0], R2 ;  /* 0x0000b000ff002a19 */ /* 0x000fe40000011602 */
[----:B------:R-:W-:Y:S02]  /*7910*/  ISETP.NE.U32.AND P2, PT, R4, RZ, PT ;  /* 0x000000ff0400720c */ /* 0x000fe40003f45070 */
[C---:B------:R-:W-:Y:S04]  /*7920*/  @!P3 IADD3 R5, P0, R0.reuse, R210, RZ ;  /* 0x000000d20005b210 */ /* 0x040fe80007f1e0ff */
[----:B------:R-:W-:Y:S02]  /*7930*/  @!P3 LEA.HI.X.SX32 R2, R0, R195, 0x1, P0 ;  /* 0x000000c30002b211 */ /* 0x000fe400000f0eff */
[C---:B------:R-:W-:Y:S04]  /*7940*/  @!P3 LEA R10, P0, R5.reuse, c[0x0][0x2a0], 0x2 ;  /* 0x0000a800050aba11 */ /* 0x040fe800078010ff */
[----:B------:R-:W-:Y:S01]  /*7950*/  @!P3 LEA.HI.X R11, R5, c[0x0][0x2a4], R2, 0x2, P0 ;  /* 0x0000a900050bba11 */ /* 0x000fe200000f1402 */
[----:B------:R-:W-:Y:S01]  /*7960*/  IMAD.MOV R5, RZ, RZ, -R0 ;  /* 0x000000ffff057224 */ /* 0x000fe200078e0a00 */
[----:B------:R-:W-:Y:S03]  /*7970*/  SEL R2, RZ, 0x10, P4 ;  /* 0x00000010ff027807 */ /* 0x000fe60002000000 */
[----:B------:R-:W2:Y:S01]  /*7980*/  @!P3 LDG.E R199, [R10.64] ;  /* 0x000000060ac7b981 */ /* 0x000ea2000c1e1900 */
[----:B------:R-:W-:Y:S01]  /*7990*/  IADD3 R6, -R2, 0x10, RZ ;  /* 0x0000001002067810 */ /* 0x000fe20007ffe1ff */
[----:B------:R-:W-:Y:S03]  /*79a0*/  IMAD R200, R5, c[0x0][0x2b8], R200 ;  /* 0x0000ae0005c87a24 */ /* 0x000fe600078e02c8 */
[----:B------:R-:W-:Y:S01]  /*79b0*/  LOP3.LUT R6, R6, 0xf, RZ, 0xc0, !PT ;  /* 0x0000000f06067812 */ /* 0x000fe200078ec0ff */
[----:B------:R-:W-:Y:S01]  /*79c0*/  IMAD.WIDE.U32 R8, R200, c[0x0][0x1e0], RZ ;  /* 0x00007800c8087a25 */ /* 0x000fe200078e00ff */
[----:B------:R-:W-:Y:S05]  /*79d0*/  SHF.R.S32.HI R0, RZ, 0x1f, R200 ;  /* 0x0000001fff007819 */ /* 0x000fea00000114c8 */
        /* <DEDUP_REMOVED lines=11> */
[----:B------:R-:W1:Y:S01]  /*7a90*/  SHFL.IDX PT, R7, R14, 0x1, 0x181f ;  /* 0x00381f000e077f89 */ /* 0x000e6200000e0000 */
[----:B------:R-:W-:Y:S02]  /*7aa0*/  SEL R0, RZ, 0x10, P6 ;  /* 0x00000010ff007807 */ /* 0x000fe40003000000 */
[----:B------:R-:W-:Y:S01]  /*7ab0*/  IADD3 R5, -R4, 0x10, RZ ;  /* 0x0000001004057810 */ /* 0x000fe20007ffe1ff */
[----:B------:R-:W2:Y:S03]  /*7ac0*/  SHFL.IDX PT, R9, R10, 0x1, 0x181f ;  /* 0x00381f000a097f89 */ /* 0x000ea600000e0000 */
[----:B------:R-:W-:Y:S01]  /*7ad0*/  LOP3.LUT R5, R5, 0xf, RZ, 0xc0, !PT ;  /* 0x0000000f05057812 */ /* 0x000fe200078ec0ff */
[----:B------:R3:W4:Y:S04]  /*7ae0*/  SHFL.IDX PT, R8, R14, RZ, 0x181f ;  /* 0x00181fff0e087589 */ /* 0x00072800000e0000 */
[----:B------:R-:W5:Y:S01]  /*7af0*/  SHFL.IDX PT, R11, R10, RZ, 0x181f ;  /* 0x00181fff0a0b7589 */ /* 0x000f6200000e0000 */
[----:B-1----:R-:W-:Y:S02]  /*7b00*/  IADD3 R12, P1, P0, R5, R7, R212 ;  /* 0x00000007050c7210 */ /* 0x002fe4000783e0d4 */
[----:B------:R-:W-:Y:S02]  /*7b10*/  IADD3 R5, -R0, 0x10, RZ ;  /* 0x0000001000057810 */ /* 0x000fe40007ffe1ff */
[----:B--2---:R-:W-:Y:S02]  /*7b20*/  IADD3.X R13, RZ, R9, R213, P1, P0 ;  /* 0x00000009ff0d7210 */ /* 0x004fe40000fe04d5 */
[----:B---3--:R-:W-:Y:S02]  /*7b30*/  IADD3 R14, P1, P0, R6, R7, R215 ;  /* 0x00000007060e7210 */ /* 0x008fe4000783e0d7 */
[----:B------:R-:W-:Y:S01]  /*7b40*/  LOP3.LUT R6, R5, 0xf, RZ, 0xc0, !PT ;  /* 0x0000000f05067812 */ /* 0x000fe200078ec0ff */
[----:B------:R-:W-:Y:S01]  /*7b50*/  IMAD R5, R217, 0x3000, R201 ;  /* 0x00003000d9057824 */ /* 0x000fe200078e02c9 */
[----:B------:R-:W-:Y:S02]  /*7b60*/  IADD3.X R15, RZ, R9, R216, P1, P0 ;  /* 0x00000009ff0f7210 */ /* 0x000fe40000fe04d8 */
[----:B------:R-:W-:Y:S01]  /*7b70*/  IADD3 R16, P1, P0, R6, R7, R205 ;  /* 0x0000000706107210 */ /* 0x000fe2000783e0cd */
[----:B------:R-:W-:Y:S03]  /*7b80*/  IMAD.SHL.U32 R7, R5, 0x2, RZ ;  /* 0x0000000205077824 */ /* 0x000fe600078e00ff */
[----:B------:R-:W-:Y:S02]  /*7b90*/  IADD3.X R17, RZ, R9, R214, P1, P0 ;  /* 0x00000009ff117210 */ /* 0x000fe40000fe04d6 */
[----:B----4-:R-:W-:Y:S02]  /*7ba0*/  IADD3 R20, P1, R212, R8, RZ ;  /* 0x00000008d4147210 */ /* 0x010fe40007f3e0ff */
[----:B------:R-:W-:Y:S03]  /*7bb0*/  IADD3 R18, P0, R8, R215, RZ ;  /* 0x000000d708127210 */ /* 0x000fe60007f1e0ff */
[----:B-----5:R-:W-:Y:S01]  /*7bc0*/  IMAD.X R21, R213, 0x1, R11, P1 ;  /* 0x00000001d5157824 */ /* 0x020fe200008e060b */
[----:B------:R-:W-:Y:S01]  /*7bd0*/  ISETP.NE.U32.AND P1, PT, R2, RZ, PT ;  /* 0x000000ff0200720c */ /* 0x000fe20003f25070 */
[C---:B------:R-:W-:Y:S01]  /*7be0*/  IMAD.X R19, R11.reuse, 0x1, R216, P0 ;  /* 0x000000010b137824 */ /* 0x040fe200000e06d8 */
[----:B------:R-:W-:Y:S02]  /*7bf0*/  IADD3 R8, P0, R8, R205, RZ ;  /* 0x000000cd08087210 */ /* 0x000fe40007f1e0ff */
[----:B------:R1:W-:Y:S03]  /*7c00*/  LDGSTS.E.BYPASS.LTC128B.128 [R7+0xc100], [R20.64], !P5 ;  /* 0x0c10000014077fae */ /* 0x0003e6000e901d46 */
[----:B------:R-:W-:Y:S01]  /*7c10*/  IMAD.X R9, R11, 0x1, R214, P0 ;  /* 0x000000010b097824 */ /* 0x000fe200000e06d6 */
[----:B------:R1:W-:Y:S01]  /*7c20*/  LDGSTS.E.BYPASS.LTC128B.128 [R7+0xe100], [R18.64], !P4 ;  /* 0x0e10000012077fae */ /* 0x0003e2000e101d46 */
[----:B------:R-:W-:Y:S03]  /*7c30*/  ISETP.NE.U32.AND P0, PT, R0, RZ, PT ;  /* 0x000000ff0000720c */ /* 0x000fe60003f05070 */
[----:B------:R1:W-:Y:S04]  /*7c40*/  LDGSTS.E.BYPASS.LTC128B.128 [R7+0x10100], [R8.64], !P6 ;  /* 0x1010000008077fae */ /* 0x0003e8000f101d46 */
[----:B------:R1:W-:Y:S04]  /*7c50*/  LDGSTS.E.BYPASS.LTC128B.128.ZFILL [R7+0xd100], [R12.64], P2 ;  /* 0x0d1000000c077fae */ /* 0x0003e80009141d46 */
[----:B------:R1:W-:Y:S04]  /*7c60*/  LDGSTS.E.BYPASS.LTC128B.128.ZFILL [R7+0xf100], [R14.64], P1 ;  /* 0x0f1000000e077fae */ /* 0x0003e80008941d46 */
[----:B------:R1:W-:Y:S02]  /*7c70*/  LDGSTS.E.BYPASS.LTC128B.128.ZFILL [R7+0x11100], [R16.64], P0 ;  /* 0x1110000010077fae */ /* 0x0003e40008141d46 */
.L_x_1522:
[----:B------:R-:W-:Y:S01]  /*7c80*/  UIADD3 UR4, UR5, 0x1, URZ ;  /* 0x0000000105047890 */ /* 0x000fe2000fffe03f */
[----:B------:R-:W0:Y:S01]  /*7c90*/  LDGDEPBAR ;  /* 0x00000000000079af */ /* 0x000e220000000000 */
[----:B------:R-:W-:Y:S01]  /*7ca0*/  UISETP.GE.AND UP0, UPT, UR5, 0x1, UPT ;  /* 0x000000010500788c */ /* 0x000fe2000bf06270 */
[----:B------:R-:W-:Y:S01]  /*7cb0*/  ISETP.GE.AND P0, PT, R196, R219, PT ;  /* 0x000000dbc400720c */ /* 0x000fe20003f06270 */
[----:B------:R-:W-:Y:S01]  /*7cc0*/  IMAD.MOV.U32 R0, RZ, RZ, R3 ;  /* 0x000000ffff007224 */ /* 0x000fe200078e0003 */
[----:B------:R-:W-:Y:S01]  /*7cd0*/  IADD3 R219, R219, -0x1, RZ ;  /* 0xffffffffdbdb7810 */ /* 0x000fe20007ffe0ff */
[----:B------:R-:W-:Y:S01]  /*7ce0*/  USEL UR5, UR4, URZ, !UP0 ;  /* 0x0000003f04057287 */ /* 0x000fe2000c000000 */
[----:B------:R-:W-:Y:S09]  /*7cf0*/  IMAD.MOV.U32 R133, RZ, RZ, R132 ;  /* 0x000000ffff857224 */ /* 0x000ff200078e0084 */
[----:B------:R-:W-:-:S05]  /*7d00*/  @!P0 BRA `(.L_x_1523) ;  /* 0xffffd05000008947 */ /* 0x000fca000383ffff */
.L_x_1520:
[----:B------:R-:W2:Y:S01]  /*7d10*/  SHFL.BFLY PT, R6, R223, 0x2, 0x1f ;  /* 0x0c401f00df067f89 */ /* 0x000ea200000e0000 */
[----:B------:R-:W-:-:S03]  /*7d20*/  PLOP3.LUT P2, PT, PT, PT, PT, 0x8, 0x0 ;  /* 0x000000000000781c */ /* 0x000fc60003f4e170 */
[----:B------:R-:W3:Y:S01]  /*7d30*/  SHFL.BFLY PT, R0, R221, 0x2, 0x1f ;  /* 0x0c401f00dd007f89 */ /* 0x000ee200000e0000 */
[----:B--2---:R-:W-:Y:S02]  /*7d40*/  FADD.FTZ R6, R6, R223 ;  /* 0x000000df06067221 */ /* 0x004fe40000010000 */
[----:B-1-3--:R-:W-:-:S03]  /*7d50*/  FADD.FTZ R7, R0, R221 ;  /* 0x000000dd00077221 */ /* 0x00afc60000010000 */
        /* <DEDUP_REMOVED lines=118> */
.L_x_1510:
[----:B------:R-:W-:Y:S05]  /*84c0*/  @P2 BRA `(.L_x_1524) ;  /* 0x000018f000002947 */ /* 0x000fea0003800000 */
[----:B-1----:R-:W1:Y:S01]  /*84d0*/  S2R R9, SR_TID.X ;  /* 0x0000000000097919 */ /* 0x002e620000002100 */
[----:B------:R-:W-:Y:S01]  /*84e0*/  SHF.R.S32.HI R11, RZ, 0x1f, R204 ;  /* 0x0000001fff0b7819 */ /* 0x000fe200000114cc */
[----:B------:R-:W-:Y:S01]  /*84f0*/  IMAD.WIDE.U32 R14, R204, c[0x0][0x4d0], RZ ;  /* 0x00013400cc0e7a25 */ /* 0x000fe200078e00ff */
[----:B------:R-:W-:Y:S01]  /*8500*/  MOV R12, c[0x0][0x4e8] ;  /* 0x00013a00000c7a02 */ /* 0x000fe20000000f00 */
[----:B------:R-:W2:Y:S01]  /*8510*/  S2R R3, SR_CTAID.Y ;  /* 0x0000000000037919 */ /* 0x000ea20000002600 */
[----:B------:R-:W-:Y:S01]  /*8520*/  BSSY B0, `(.L_x_1525) ;  /* 0x00000f6000007945 */ /* 0x000fe20003800000 */
[----:B------:R-:W-:-:S02]  /*8530*/  IMAD R13, R11, c[0x0][0x4d0], RZ ;  /* 0x000134000b0d7a24 */ /* 0x000fc400078e02ff */
[----:B------:R-:W-:Y:S01]  /*8540*/  BAR.SYNC.DEFER_BLOCKING 0x1, 0x100 ;  /* 0x0044000000007b1d */ /* 0x000fe20000010000 */
[----:B------:R-:W-:Y:S01]  /*8550*/  IMAD.MOV R6, RZ, RZ, -R204 ;  /* 0x000000ffff067224 */ /* 0x000fe200078e0acc */
[----:B------:R-:W-:Y:S01]  /*8560*/  ISETP.NE.AND P1, PT, R12, 0x1, PT ;  /* 0x000000010c00780c */ /* 0x000fe20003f25270 */
[----:B------:R-:W-:Y:S02]  /*8570*/  IMAD R13, R204, c[0x0][0x4d4], R13 ;  /* 0x00013500cc0d7a24 */ /* 0x000fe400078e020d */
[----:B------:R-:W-:Y:S01]  /*8580*/  IMAD R11, R11, c[0x0][0x438], RZ ;  /* 0x00010e000b0b7a24 */ /* 0x000fe200078e02ff */
[----:B------:R-:W3:Y:S01]  /*8590*/  S2R R7, SR_CTAID.Z ;  /* 0x0000000000077919 */ /* 0x000ee20000002700 */
[----:B------:R-:W-:-:S03]  /*85a0*/  IMAD.IADD R15, R15, 0x1, R13 ;  /* 0x000000010f0f7824 */ /* 0x000fc600078e020d */
[----:B------:R-:W4:Y:S01]  /*85b0*/  S2R R0, SR_CTAID.X ;  /* 0x0000000000007919 */ /* 0x000f220000002500 */
[----:B-1----:R-:W-:-:S04]  /*85c0*/  SHF.R.S32.HI R8, RZ, 0x1f, R9 ;  /* 0x0000001fff087819 */ /* 0x002fc80000011409 */
[-C--:B------:R-:W-:Y:S01]  /*85d0*/  LEA.HI R4, R8, R9.reuse, RZ, 0x5 ;  /* 0x0000000908047211 */ /* 0x080fe200078f28ff */
[----:B--2---:R-:W-:Y:S01]  /*85e0*/  IMAD R6, R6, c[0x0][0x550], R3 ;  /* 0x0001540006067a24 */ /* 0x004fe200078e0203 */
[-C--:B------:R-:W-:Y:S02]  /*85f0*/  LEA.HI R8, R8, R9.reuse, RZ, 0x2 ;  /* 0x0000000908087211 */ /* 0x080fe400078f10ff */
[--C-:B------:R-:W-:Y:S02]  /*8600*/  SHF.R.S32.HI R13, RZ, 0x5, R4.reuse ;  /* 0x00000005ff0d7819 */ /* 0x100fe40000011404 */
[----:B------:R-:W-:Y:S02]  /*8610*/  SHF.R.S32.HI R10, RZ, 0x1f, R4 ;  /* 0x0000001fff0a7819 */ /* 0x000fe40000011404 */
[----:B------:R-:W-:Y:S02]  /*8620*/  LOP3.LUT R4, R4, 0xffffffe0, RZ, 0xc0, !PT ;  /* 0xffffffe004047812 */ /* 0x000fe400078ec0ff */
[----:B------:R-:W-:Y:S01]  /*8630*/  LOP3.LUT R8, R8, 0xfffffffc, RZ, 0xc0, !PT ;  /* 0xfffffffc08087812 */ /* 0x000fe200078ec0ff */
[----:B---3--:R-:W-:Y:S01]  /*8640*/  IMAD.WIDE.U32 R14, R7, c[0x0][0x4d8], R14 ;  /* 0x00013600070e7a25 */ /* 0x008fe200078e000e */
[----:B------:R-:W-:-:S02]  /*8650*/  IADD3 R4, -R4, R9, RZ ;  /* 0x0000000904047210 */ /* 0x000fc40007ffe1ff */
[----:B------:R-:W-:Y:S01]  /*8660*/  LEA.HI R10, R10, R13, RZ, 0x3 ;  /* 0x0000000d0a0a7211 */ /* 0x000fe200078f18ff */
[----:B------:R-:W-:Y:S01]  /*8670*/  IMAD.IADD R9, R9, 0x1, -R8 ;  /* 0x0000000109097824 */ /* 0x000fe200078e0a08 */
[----:B------:R-:W-:Y:S01]  /*8680*/  SHF.R.S32.HI R3, RZ, 0x1f, R4 ;  /* 0x0000001fff037819 */ /* 0x000fe20000011404 */
[----:B------:R-:W-:Y:S01]  /*8690*/  IMAD R8, R204, c[0x0][0x43c], R11 ;  /* 0x00010f00cc087a24 */ /* 0x000fe200078e020b */
[----:B------:R-:W-:Y:S01]  /*86a0*/  LOP3.LUT R10, R10, 0xffffff8, RZ, 0xc0, !PT ;  /* 0x0ffffff80a0a7812 */ /* 0x000fe200078ec0ff */
[----:B------:R-:W-:Y:S01]  /*86b0*/  IMAD.WIDE.U32 R204, R204, c[0x0][0x438], RZ ;  /* 0x00010e00cccc7a25 */ /* 0x000fe200078e00ff */
[----:B------:R-:W-:Y:S02]  /*86c0*/  LEA.HI R3, R3, R4, RZ, 0x2 ;  /* 0x0000000403037211 */ /* 0x000fe400078f10ff */
[----:B------:R-:W-:Y:S01]  /*86d0*/  LEA.HI R16, R9, R9, RZ, 0x1 ;  /* 0x0000000909107211 */ /* 0x000fe200078f08ff */
[----:B------:R-:W-:Y:S01]  /*86e0*/  IMAD.IADD R10, R13, 0x1, -R10 ;  /* 0x000000010d0a7824 */ /* 0x000fe200078e0a0a */
[----:B------:R-:W-:Y:S01]  /*86f0*/  SHF.R.S32.HI R13, RZ, 0x2, R3 ;  /* 0x00000002ff0d7819 */ /* 0x000fe20000011403 */
[----:B------:R-:W-:Y:S01]  /*8700*/  IMAD.IADD R205, R205, 0x1, R8 ;  /* 0x00000001cdcd7824 */ /* 0x000fe200078e0208 */
[----:B------:R-:W-:-:S02]  /*8710*/  LOP3.LUT R16, R16, 0x1ffffffe, RZ, 0xc0, !PT ;  /* 0x1ffffffe10107812 */ /* 0x000fc400078ec0ff */
[----:B------:R-:W-:Y:S01]  /*8720*/  SHF.R.S32.HI R11, RZ, 0x1f, R7 ;  /* 0x0000001fff0b7819 */ /* 0x000fe20000011407 */
[----:B------:R-:W-:Y:S01]  /*8730*/  IMAD R13, R10, 0x10, R13 ;  /* 0x000000100a0d7824 */ /* 0x000fe200078e020d */
[----:B------:R-:W-:Y:S01]  /*8740*/  IADD3 R16, R9, -R16, RZ ;  /* 0x8000001009107210 */ /* 0x000fe20007ffe0ff */
[----:B------:R-:W-:Y:S01]  /*8750*/  IMAD.WIDE.U32 R204, R7, c[0x0][0x440], R204 ;  /* 0x0001100007cc7a25 */ /* 0x000fe200078e00cc */
[----:B------:R-:W-:Y:S02]  /*8760*/  LOP3.LUT R3, R3, 0x7ffffffc, RZ, 0xc0, !PT ;  /* 0x7ffffffc03037812 */ /* 0x000fe400078ec0ff */
[----:B------:R-:W-:Y:S01]  /*8770*/  LEA R9, R16, R13, 0x3 ;  /* 0x0000000d10097211 */ /* 0x000fe200078e18ff */
[C---:B------:R-:W-:Y:S02]  /*8780*/  IMAD R8, R11.reuse, c[0x0][0x4d8], RZ ;  /* 0x000136000b087a24 */ /* 0x040fe400078e02ff */
[----:B------:R-:W-:Y:S02]  /*8790*/  IMAD R10, R11, c[0x0][0x440], RZ ;  /* 0x000110000b0a7a24 */ /* 0x000fe400078e02ff */
[----:B------:R-:W-:-:S02]  /*87a0*/  IMAD R8, R7, c[0x0][0x4dc], R8 ;  /* 0x0001370007087a24 */ /* 0x000fc400078e0208 */
[C---:B----4-:R-:W-:Y:S01]  /*87b0*/  IMAD R9, R0.reuse, 0x80, R9 ;  /* 0x0000008000097824 */ /* 0x050fe200078e0209 */
[----:B------:R-:W-:Y:S01]  /*87c0*/  LEA R0, R0, R13, 0x7 ;  /* 0x0000000d00007211 */ /* 0x000fe200078e38ff */
[----:B------:R-:W-:Y:S01]  /*87d0*/  IMAD R10, R7, c[0x0][0x444], R10 ;  /* 0x00011100070a7a24 */ /* 0x000fe200078e020a */
[----:B------:R-:W-:Y:S01]  /*87e0*/  IADD3 R15, R15, R8, RZ ;  /* 0x000000080f0f7210 */ /* 0x000fe20007ffe0ff */
[----:B------:R-:W-:Y:S01]  /*87f0*/  @P1 IMAD.HI.U32 R8, R9, c[0x0][0x4ec], RZ ;  /* 0x00013b0009081a27 */ /* 0x000fe200078e00ff */
[----:B------:R-:W-:-:S03]  /*8800*/  SHF.R.S32.HI R7, RZ, 0x1f, R6 ;  /* 0x0000001fff077819 */ /* 0x000fc60000011406 */
[----:B------:R-:W-:Y:S01]  /*8810*/  IMAD.IADD R205, R205, 0x1, R10 ;  /* 0x00000001cdcd7824 */ /* 0x000fe200078e020a */
[----:B------:R-:W-:Y:S01]  /*8820*/  MOV R10, R9 ;  /* 0x00000009000a7202 */ /* 0x000fe20000000f00 */
[C---:B------:R-:W-:Y:S01]  /*8830*/  IMAD R11, R7.reuse, c[0x0][0x4e0], RZ ;  /* 0x00013800070b7a24 */ /* 0x040fe200078e02ff */
[----:B------:R-:W-:Y:S01]  /*8840*/  @P1 SHF.R.U32.HI R10, RZ, c[0x0][0x4f0], R8 ;  /* 0x00013c00ff0a1a19 */ /* 0x000fe20000011608 */
[----:B------:R-:W-:Y:S02]  /*8850*/  IMAD R7, R7, c[0x0][0x448], RZ ;  /* 0x0001120007077a24 */ /* 0x000fe400078e02ff */
[C---:B------:R-:W-:Y:S02]  /*8860*/  IMAD R11, R6.reuse, c[0x0][0x4e4], R11 ;  /* 0x00013900060b7a24 */ /* 0x040fe400078e020b */
[----:B------:R-:W-:Y:S02]  /*8870*/  IMAD.MOV R8, RZ, RZ, -R10 ;  /* 0x000000ffff087224 */ /* 0x000fe400078e0a0a */
[----:B------:R-:W-:-:S02]  /*8880*/  IMAD R7, R6, c[0x0][0x44c], R7 ;  /* 0x0001130006077a24 */ /* 0x000fc400078e0207 */
[----:B------:R-:W-:-:S04]  /*8890*/  IMAD.WIDE.U32 R204, R6, c[0x0][0x448], R204 ;  /* 0x0001120006cc7a25 */ /* 0x000fc800078e00cc */
[----:B------:R-:W-:Y:S01]  /*88a0*/  IMAD.WIDE.U32 R16, R6, c[0x0][0x4e0], R14 ;  /* 0x0001380006107a25 */ /* 0x000fe200078e000e */
[----:B------:R-:W-:-:S03]  /*88b0*/  MOV R14, R9 ;  /* 0x00000009000e7202 */ /* 0x000fc60000000f00 */
[----:B------:R-:W-:-:S04]  /*88c0*/  @P1 IMAD.HI.U32 R6, R9, c[0x0][0x4ec], RZ ;  /* 0x00013b0009061a27 */ /* 0x000fc800078e00ff */
[----:B------:R-:W-:Y:S01]  /*88d0*/  IMAD R8, R8, c[0x0][0x4e8], R9 ;  /* 0x00013a0008087a24 */ /* 0x000fe200078e0209 */
[----:B------:R-:W-:Y:S01]  /*88e0*/  @P1 SHF.R.U32.HI R14, RZ, c[0x0][0x4f0], R6 ;  /* 0x00013c00ff0e1a19 */ /* 0x000fe20000011606 */
[----:B------:R-:W-:Y:S01]  /*88f0*/  IMAD.IADD R205, R205, 0x1, R7 ;  /* 0x00000001cdcd7824 */ /* 0x000fe200078e0207 */
[----:B------:R-:W-:Y:S01]  /*8900*/  SHF.R.S32.HI R7, RZ, 0x1f, R10 ;  /* 0x0000001fff077819 */ /* 0x000fe2000001140a */
[----:B------:R-:W-:Y:S01]  /*8910*/  IMAD R13, R12, c[0x0][0x388], RZ ;  /* 0x0000e2000c0d7a24 */ /* 0x000fe200078e02ff */
[----:B------:R-:W-:Y:S01]  /*8920*/  IADD3 R10, P0, R10, R16, RZ ;  /* 0x000000100a0a7210 */ /* 0x000fe20007f1e0ff */
[----:B------:R-:W-:Y:S01]  /*8930*/  IMAD.WIDE.U32 R204, R14, c[0x0][0x430], R204 ;  /* 0x00010c000ecc7a25 */ /* 0x000fe200078e00cc */
[----:B------:R-:W-:Y:S02]  /*8940*/  SHF.R.S32.HI R6, RZ, 0x1f, R8 ;  /* 0x0000001fff067819 */ /* 0x000fe40000011408 */
[----:B------:R-:W-:Y:S01]  /*8950*/  IADD3.X R11, R7, R17, R11, P0, !PT ;  /* 0x00000011070b7210 */ /* 0x000fe200007fe40b */
[----:B------:R-:W-:Y:S01]  /*8960*/  IMAD.IADD R3, R4, 0x1, -R3 ;  /* 0x0000000104037824 */ /* 0x000fe200078e0a03 */
[----:B------:R-:W-:Y:S01]  /*8970*/  IADD3 R16, -R14, RZ, RZ ;  /* 0x000000ff0e107210 */ /* 0x000fe20007ffe1ff */
[----:B------:R-:W-:Y:S01]  /*8980*/  IMAD R7, R6, c[0x0][0x4c8], RZ ;  /* 0x0001320006077a24 */ /* 0x000fe200078e02ff */
[----:B------:R-:W-:Y:S01]  /*8990*/  SHF.R.S32.HI R6, RZ, 0x1f, R14 ;  /* 0x0000001fff067819 */ /* 0x000fe2000001140e */
[----:B------:R-:W-:-:S04]  /*89a0*/  IMAD.WIDE.U32 R10, R8, c[0x0][0x4c8], R10 ;  /* 0x00013200080a7a25 */ /* 0x000fc800078e000a */
[----:B------:R-:W-:Y:S02]  /*89b0*/  IMAD R7, R8, c[0x0][0x4cc], R7 ;  /* 0x0001330008077a24 */ /* 0x000fe400078e0207 */
[----:B------:R-:W-:Y:S02]  /*89c0*/  IMAD R16, R16, c[0x0][0x4e8], R9 ;  /* 0x00013a0010107a24 */ /* 0x000fe400078e0209 */
[----:B------:R-:W-:Y:S01]  /*89d0*/  IMAD R9, R6, c[0x0][0x430], RZ ;  /* 0x00010c0006097a24 */ /* 0x000fe200078e02ff */
[----:B------:R-:W-:Y:S01]  /*89e0*/  LEA R6, P0, R10, c[0x0][0x4a8], 0x2 ;  /* 0x00012a000a067a11 */ /* 0x000fe200078010ff */
[----:B------:R-:W-:Y:S01]  /*89f0*/  IMAD.IADD R7, R11, 0x1, R7 ;  /* 0x000000010b077824 */ /* 0x000fe200078e0207 */
[----:B------:R-:W-:Y:S01]  /*8a00*/  SHF.R.S32.HI R8, RZ, 0x1f, R16 ;  /* 0x0000001fff087819 */ /* 0x000fe20000011410 */
[----:B------:R-:W-:Y:S02]  /*8a10*/  IMAD R9, R14, c[0x0][0x434], R9 ;  /* 0x00010d000e097a24 */ /* 0x000fe400078e0209 */
[----:B------:R-:W-:Y:S01]  /*8a20*/  SHFL.IDX PT, R14, R6, 0x1, 0x1c1f ;  /* 0x003c1f00060e7f89 */ /* 0x000fe200000e0000 */
[----:B------:R-:W-:Y:S01]  /*8a30*/  LEA.HI.X R7, R10, c[0x0][0x4ac], R7, 0x2, P0 ;  /* 0x00012b000a077a11 */ /* 0x000fe200000f1407 */
[----:B------:R-:W-:Y:S01]  /*8a40*/  IMAD.IADD R205, R205, 0x1, R9 ;  /* 0x00000001cdcd7824 */ /* 0x000fe200078e0209 */
[----:B------:R-:W-:Y:S01]  /*8a50*/  LOP3.LUT P0, RZ, R4, 0x3, RZ, 0xc0, !PT ;  /* 0x0000000304ff7812 */ /* 0x000fe2000780c0ff */
[----:B------:R-:W-:Y:S01]  /*8a60*/  SHFL.IDX PT, R10, R6, RZ, 0x1c1f ;  /* 0x001c1fff060a7589 */ /* 0x000fe200000e0000 */
[----:B------:R-:W-:Y:S01]  /*8a70*/  IMAD R9, R8, c[0x0][0x428], RZ ;  /* 0x00010a0008097a24 */ /* 0x000fe200078e02ff */
[----:B------:R-:W-:-:S02]  /*8a80*/  IADD3 R8, R0, 0x8, RZ ;  /* 0x0000000800087810 */ /* 0x000fc40007ffe0ff */
[----:B------:R-:W1:Y:S01]  /*8a90*/  SHFL.IDX PT, R11, R7, RZ, 0x1c1f ;  /* 0x001c1fff070b7589 */ /* 0x000e6200000e0000 */
[-C--:B------:R-:W-:Y:S01]  /*8aa0*/  ISETP.GE.OR P2, PT, R0, R13.reuse, P0 ;  /* 0x0000000d0000720c */ /* 0x080fe20000746670 */
[----:B------:R-:W-:Y:S01]  /*8ab0*/  IMAD R9, R16, c[0x0][0x42c], R9 ;  /* 0x00010b0010097a24 */ /* 0x000fe200078e0209 */
[----:B------:R-:W-:Y:S01]  /*8ac0*/  ISETP.GE.OR P0, PT, R8, R13, P0 ;  /* 0x0000000d0800720c */ /* 0x000fe20000706670 */
[----:B------:R-:W2:Y:S01]  /*8ad0*/  SHFL.IDX PT, R15, R7, 0x1, 0x1c1f ;  /* 0x003c1f00070f7f89 */ /* 0x000ea200000e0000 */
[----:B------:R-:W-:-:S05]  /*8ae0*/  IMAD.WIDE.U32 R16, R16, c[0x0][0x428], R204 ;  /* 0x00010a0010107a25 */ /* 0x000fca00078e00cc */
[----:B------:R-:W-:Y:S02]  /*8af0*/  IADD3 R12, R17, R9, RZ ;  /* 0x00000009110c7210 */ /* 0x000fe40007ffe0ff */
[----:B------:R-:W-:-:S04]  /*8b00*/  LEA R9, P1, R16, c[0x0][0x400], 0x2 ;  /* 0x0001000010097a11 */ /* 0x000fc800078210ff */
[----:B------:R-:W-:Y:S01]  /*8b10*/  LEA.HI.X R12, R16, c[0x0][0x404], R12, 0x2, P1 ;  /* 0x00010100100c7a11 */ /* 0x000fe200008f140c */
[----:B------:R3:W4:Y:S01]  /*8b20*/  SHFL.IDX PT, R6, R9, RZ, 0x1c1f ;  /* 0x001c1fff09067589 */ /* 0x00072200000e0000 */
[----:B------:R-:W-:-:S03]  /*8b30*/  ISETP.GE.AND P1, PT, R8, R13, PT ;  /* 0x0000000d0800720c */ /* 0x000fc60003f26270 */
[----:B------:R3:W3:Y:S01]  /*8b40*/  SHFL.IDX PT, R7, R12, RZ, 0x1c1f ;  /* 0x001c1fff0c077589 */ /* 0x0006e200000e0000 */
[----:B------:R-:W-:-:S03]  /*8b50*/  P2R R8, PR, RZ, 0x2 ;  /* 0x00000002ff087803 */ /* 0x000fc60000000000 */
[----:B-1----:R1:W-:Y:S04]  /*8b60*/  @!P2 ST.E [R10.64], R2 ;  /* 0x000000020a00a985 */ /* 0x0023e8000c101906 */
[----:B--2---:R1:W-:Y:S01]  /*8b70*/  @!P0 ST.E [R14.64], R5 ;  /* 0x000000050e008985 */ /* 0x0043e2000c101906 */
[----:B------:R-:W-:Y:S02]  /*8b80*/  ISETP.GE.AND P0, PT, R0, R13, PT ;  /* 0x0000000d0000720c */ /* 0x000fe40003f06270 */
[----:B------:R-:W-:-:S11]  /*8b90*/  SHF.L.U32 R13, R3, 0x1, RZ ;  /* 0x00000001030d7819 */ /* 0x000fd600000006ff */
[----:B------:R-:W-:Y:S05]  /*8ba0*/  @P0 BRA `(.L_x_1526) ;  /* 0x000008d000000947 */ /* 0x000fea0003800000 */
[C---:B-1--4-:R-:W-:Y:S02]  /*8bb0*/  IADD3 R5, R13.reuse, 0x8, RZ ;  /* 0x000000080d057810 */ /* 0x052fe40007ffe0ff */
[C---:B------:R-:W-:Y:S02]  /*8bc0*/  IADD3 R4, R13.reuse, 0x10, RZ ;  /* 0x000000100d047810 */ /* 0x040fe40007ffe0ff */
[----:B------:R-:W-:Y:S02]  /*8bd0*/  IADD3 R3, R13, 0x18, RZ ;  /* 0x000000180d037810 */ /* 0x000fe40007ffe0ff */
[----:B------:R-:W-:Y:S02]  /*8be0*/  ISETP.GE.AND P3, PT, R5, c[0x0][0x3c8], PT ;  /* 0x0000f20005007a0c */ /* 0x000fe40003f66270 */
[----:B------:R-:W-:Y:S02]  /*8bf0*/  IADD3 R2, R13, 0x20, RZ ;  /* 0x000000200d027810 */ /* 0x000fe40007ffe0ff */
[----:B------:R-:W-:-:S02]  /*8c00*/  ISETP.GE.AND P2, PT, R4, c[0x0][0x3c8], PT ;  /* 0x0000f20004007a0c */ /* 0x000fc40003f46270 */
[----:B------:R-:W-:Y:S02]  /*8c10*/  ISETP.GE.AND P4, PT, R13, c[0x0][0x3c8], PT ;  /* 0x0000f2000d007a0c */ /* 0x000fe40003f86270 */
[----:B------:R-:W-:Y:S02]  /*8c20*/  ISETP.GE.AND P1, PT, R3, c[0x0][0x3c8], PT ;  /* 0x0000f20003007a0c */ /* 0x000fe40003f26270 */
[----:B------:R-:W-:Y:S02]  /*8c30*/  ISETP.GE.AND P0, PT, R2, c[0x0][0x3c8], PT ;  /* 0x0000f20002007a0c */ /* 0x000fe40003f06270 */
[----:B------:R-:W-:Y:S02]  /*8c40*/  IADD3 R0, R13, 0x28, RZ ;  /* 0x000000280d007810 */ /* 0x000fe40007ffe0ff */
[----:B------:R-:W-:Y:S02]  /*8c50*/  @!P3 LEA.HI R5, R5, R5, RZ, 0x1 ;  /* 0x000000050505b211 */ /* 0x000fe400078f08ff */
[----:B------:R-:W-:-:S02]  /*8c60*/  ISETP.GE.AND P5, PT, R0, c[0x0][0x3c8], PT ;  /* 0x0000f20000007a0c */ /* 0x000fc40003fa6270 */
[----:B------:R-:W-:Y:S01]  /*8c70*/  @!P2 LEA.HI R4, R4, R4, RZ, 0x1 ;  /* 0x000000040404a211 */ /* 0x000fe200078f08ff */
[--C-:B---3--:R-:W-:Y:S01]  /*8c80*/  @!P4 IMAD.WIDE R10, R13, 0x4, R6.reuse ;  /* 0x000000040d0ac825 */ /* 0x108fe200078e0206 */
[----:B------:R-:W-:Y:S02]  /*8c90*/  @!P3 LOP3.LUT R5, R5, 0xfffffffe, RZ, 0xc0, !PT ;  /* 0xfffffffe0505b812 */ /* 0x000fe400078ec0ff */
[----:B------:R-:W-:Y:S02]  /*8ca0*/  @!P1 LEA.HI R3, R3, R3, RZ, 0x1 ;  /* 0x0000000303039211 */ /* 0x000fe400078f08ff */
[----:B------:R-:W-:Y:S01]  /*8cb0*/  @!P0 LEA.HI R2, R2, R2, RZ, 0x1 ;  /* 0x0000000202028211 */ /* 0x000fe200078f08ff */
[----:B------:R1:W-:Y:S01]  /*8cc0*/  @!P4 ST.E.64 [R10.64], R128 ;  /* 0x000000800a00c985 */ /* 0x0003e2000c101b06 */
[----:B------:R-:W-:Y:S01]  /*8cd0*/  @!P2 LOP3.LUT R15, R4, 0xfffffffe, RZ, 0xc0, !PT ;  /* 0xfffffffe040fa812 */ /* 0x000fe200078ec0ff */
[----:B------:R-:W-:Y:S01]  /*8ce0*/  @!P3 IMAD.WIDE R4, R5, 0x4, R6 ;  /* 0x000000040504b825 */ /* 0x000fe200078e0206 */
[----:B------:R-:W-:-:S02]  /*8cf0*/  IADD3 R14, R13, 0x30, RZ ;  /* 0x000000300d0e7810 */ /* 0x000fc40007ffe0ff */
[----:B------:R-:W-:Y:S02]  /*8d00*/  @!P1 LOP3.LUT R3, R3, 0xfffffffe, RZ, 0xc0, !PT ;  /* 0xfffffffe03039812 */ /* 0x000fe400078ec0ff */
[----:B------:R-:W-:Y:S01]  /*8d10*/  @!P0 LOP3.LUT R17, R2, 0xfffffffe, RZ, 0xc0, !PT ;  /* 0xfffffffe02118812 */ /* 0x000fe200078ec0ff */
[----:B------:R2:W-:Y:S01]  /*8d20*/  @!P3 ST.E.64 [R4.64], R124 ;  /* 0x0000007c0400b985 */ /* 0x0005e2000c101b06 */
[----:B------:R-:W-:Y:S01]  /*8d30*/  ISETP.GE.AND P4, PT, R14, c[0x0][0x3c8], PT ;  /* 0x0000f2000e007a0c */ /* 0x000fe20003f86270 */
[--C-:B------:R-:W-:Y:S01]  /*8d40*/  @!P1 IMAD.WIDE R2, R3, 0x4, R6.reuse ;  /* 0x0000000403029825 */ /* 0x100fe200078e0206 */
[----:B------:R-:W-:Y:S02]  /*8d50*/  @!P5 LEA.HI R0, R0, R0, RZ, 0x1 ;  /* 0x000000000000d211 */ /* 0x000fe400078f08ff */
[----:B------:R-:W-:Y:S01]  /*8d60*/  IADD3 R19, R13, 0x40, RZ ;  /* 0x000000400d137810 */ /* 0x000fe20007ffe0ff */
[----:B------:R-:W-:Y:S01]  /*8d70*/  @!P0 IMAD.WIDE R16, R17, 0x4, R6 ;  /* 0x0000000411108825 */ /* 0x000fe200078e0206 */
[----:B------:R-:W-:-:S02]  /*8d80*/  IADD3 R20, R13, 0x38, RZ ;  /* 0x000000380d147810 */ /* 0x000fc40007ffe0ff */
[----:B------:R-:W-:Y:S02]  /*8d90*/  IADD3 R18, R13, 0x48, RZ ;  /* 0x000000480d127810 */ /* 0x000fe40007ffe0ff */
[----:B------:R-:W-:-:S03]  /*8da0*/  ISETP.GE.AND P3, PT, R20, c[0x0][0x3c8], PT ;  /* 0x0000f20014007a0c */ /* 0x000fc60003f66270 */
[----:B------:R-:W-:Y:S01]  /*8db0*/  @!P4 LEA.HI R14, R14, R14, RZ, 0x1 ;  /* 0x0000000e0e0ec211 */ /* 0x000fe200078f08ff */
[----:B-1----:R-:W-:Y:S01]  /*8dc0*/  @!P2 IMAD.WIDE R10, R15, 0x4, R6 ;  /* 0x000000040f0aa825 */ /* 0x002fe200078e0206 */
[----:B------:R-:W-:-:S08]  /*8dd0*/  IADD3 R15, R13, 0x50, RZ ;  /* 0x000000500d0f7810 */ /* 0x000fd00007ffe0ff */
[----:B------:R-:W-:Y:S01]  /*8de0*/  @!P3 LEA.HI R20, R20, R20, RZ, 0x1 ;  /* 0x000000141414b211 */ /* 0x000fe200078f08ff */
[----:B------:R1:W-:Y:S01]  /*8df0*/  @!P2 ST.E.64 [R10.64], R120 ;  /* 0x000000780a00a985 */ /* 0x0003e2000c101b06 */
[----:B------:R-:W-:Y:S02]  /*8e00*/  ISETP.GE.AND P2, PT, R19, c[0x0][0x3c8], PT ;  /* 0x0000f20013007a0c */ /* 0x000fe40003f46270 */
[----:B--2---:R-:W-:Y:S01]  /*8e10*/  @!P5 LOP3.LUT R5, R0, 0xfffffffe, RZ, 0xc0, !PT ;  /* 0xfffffffe0005d812 */ /* 0x004fe200078ec0ff */
[----:B------:R2:W-:Y:S01]  /*8e20*/  @!P1 ST.E.64 [R2.64], R116 ;  /* 0x0000007402009985 */ /* 0x0005e2000c101b06 */
[----:B------:R-:W-:Y:S02]  /*8e30*/  ISETP.GE.AND P1, PT, R18, c[0x0][0x3c8], PT ;  /* 0x0000f20012007a0c */ /* 0x000fe40003f26270 */
[----:B------:R-:W-:Y:S01]  /*8e40*/  IADD3 R0, R13, 0x58, RZ ;  /* 0x000000580d007810 */ /* 0x000fe20007ffe0ff */
[----:B------:R3:W-:Y:S01]  /*8e50*/  @!P0 ST.E.64 [R16.64], R112 ;  /* 0x0000007010008985 */ /* 0x0007e2000c101b06 */
[----:B------:R-:W-:Y:S01]  /*8e60*/  ISETP.GE.AND P0, PT, R15, c[0x0][0x3c8], PT ;  /* 0x0000f2000f007a0c */ /* 0x000fe20003f06270 */
[----:B------:R-:W-:-:S04]  /*8e70*/  @!P5 IMAD.WIDE R4, R5, 0x4, R6 ;  /* 0x000000040504d825 */ /* 0x000fc800078e0206 */
[----:B------:R-:W-:Y:S01]  /*8e80*/  @!P2 LEA.HI R19, R19, R19, RZ, 0x1 ;  /* 0x000000131313a211 */ /* 0x000fe200078f08ff */
[----:B------:R4:W-:Y:S01]  /*8e90*/  @!P5 ST.E.64 [R4.64], R108 ;  /* 0x0000006c0400d985 */ /* 0x0009e2000c101b06 */
[----:B------:R-:W-:Y:S02]  /*8ea0*/  ISETP.GE.AND P5, PT, R0, c[0x0][0x3c8], PT ;  /* 0x0000f20000007a0c */ /* 0x000fe40003fa6270 */
[----:B------:R-:W-:Y:S02]  /*8eb0*/  @!P1 LEA.HI R18, R18, R18, RZ, 0x1 ;  /* 0x0000001212129211 */ /* 0x000fe400078f08ff */
[----:B------:R-:W-:Y:S02]  /*8ec0*/  @!P2 LOP3.LUT R19, R19, 0xfffffffe, RZ, 0xc0, !PT ;  /* 0xfffffffe1313a812 */ /* 0x000fe400078ec0ff */
[----:B------:R-:W-:-:S04]  /*8ed0*/  @!P0 LEA.HI R15, R15, R15, RZ, 0x1 ;  /* 0x0000000f0f0f8211 */ /* 0x000fc800078f08ff */
[----:B------:R-:W-:Y:S02]  /*8ee0*/  @!P0 LOP3.LUT R15, R15, 0xfffffffe, RZ, 0xc0, !PT ;  /* 0xfffffffe0f0f8812 */ /* 0x000fe400078ec0ff */
[----:B-1----:R-:W-:Y:S02]  /*8ef0*/  IADD3 R10, R13, 0x60, RZ ;  /* 0x000000600d0a7810 */ /* 0x002fe40007ffe0ff */
[----:B------:R-:W-:Y:S02]  /*8f00*/  @!P3 LOP3.LUT R11, R20, 0xfffffffe, RZ, 0xc0, !PT ;  /* 0xfffffffe140bb812 */ /* 0x000fe400078ec0ff */
[----:B--2---:R-:W-:Y:S01]  /*8f10*/  @!P4 LOP3.LUT R3, R14, 0xfffffffe, RZ, 0xc0, !PT ;  /* 0xfffffffe0e03c812 */ /* 0x004fe200078ec0ff */
[--C-:B------:R-:W-:Y:S01]  /*8f20*/  @!P0 IMAD.WIDE R14, R15, 0x4, R6.reuse ;  /* 0x000000040f0e8825 */ /* 0x100fe200078e0206 */
[----:B------:R-:W-:Y:S02]  /*8f30*/  ISETP.GE.AND P6, PT, R10, c[0x0][0x3c8], PT ;  /* 0x0000f2000a007a0c */ /* 0x000fe40003fc6270 */
[----:B---3--:R-:W-:Y:S01]  /*8f40*/  @!P1 LOP3.LUT R17, R18, 0xfffffffe, RZ, 0xc0, !PT ;  /* 0xfffffffe12119812 */ /* 0x008fe200078ec0ff */
[----:B------:R-:W-:Y:S01]  /*8f50*/  @!P4 IMAD.WIDE R2, R3, 0x4, R6 ;  /* 0x000000040302c825 */ /* 0x000fe200078e0206 */
[----:B------:R-:W-:-:S02]  /*8f60*/  @!P5 LEA.HI R0, R0, R0, RZ, 0x1 ;  /* 0x000000000000d211 */ /* 0x000fc400078f08ff */
[----:B------:R-:W-:Y:S01]  /*8f70*/  IADD3 R18, R13, 0x70, RZ ;  /* 0x000000700d127810 */ /* 0x000fe20007ffe0ff */
[--C-:B------:R-:W-:Y:S01]  /*8f80*/  @!P1 IMAD.WIDE R16, R17, 0x4, R6.reuse ;  /* 0x0000000411109825 */ /* 0x100fe200078e0206 */
[----:B------:R1:W-:Y:S01]  /*8f90*/  @!P4 ST.E.64 [R2.64], R104 ;  /* 0x000000680200c985 */ /* 0x0003e2000c101b06 */
[----:B------:R-:W-:Y:S02]  /*8fa0*/  @!P5 LOP3.LUT R21, R0, 0xfffffffe, RZ, 0xc0, !PT ;  /* 0xfffffffe0015d812 */ /* 0x000fe400078ec0ff */
[----:B----4-:R-:W-:Y:S01]  /*8fb0*/  @!P2 IMAD.WIDE R4, R19, 0x4, R6 ;  /* 0x000000041304a825 */ /* 0x010fe200078e0206 */
[C---:B------:R-:W-:Y:S02]  /*8fc0*/  IADD3 R19, R13.reuse, 0x68, RZ ;  /* 0x000000680d137810 */ /* 0x040fe40007ffe0ff */
[----:B------:R-:W-:Y:S02]  /*8fd0*/  IADD3 R20, R13, 0x80, RZ ;  /* 0x000000800d147810 */ /* 0x000fe40007ffe0ff */
[----:B------:R-:W-:-:S02]  /*8fe0*/  ISETP.GE.AND P4, PT, R19, c[0x0][0x3c8], PT ;  /* 0x0000f20013007a0c */ /* 0x000fc40003f86270 */
[----:B------:R-:W-:Y:S02]  /*8ff0*/  IADD3 R0, R13, 0x88, RZ ;  /* 0x000000880d007810 */ /* 0x000fe40007ffe0ff */
[----:B------:R-:W-:-:S09]  /*9000*/  @!P6 LEA.HI R10, R10, R10, RZ, 0x1 ;  /* 0x0000000a0a0ae211 */ /* 0x000fd200078f08ff */
[----:B------:R-:W-:-:S04]  /*9010*/  @!P4 LEA.HI R19, R19, R19, RZ, 0x1 ;  /* 0x000000131313c211 */ /* 0x000fc800078f08ff */
[----:B------:R-:W-:Y:S01]  /*9020*/  @!P4 LOP3.LUT R19, R19, 0xfffffffe, RZ, 0xc0, !PT ;  /* 0xfffffffe1313c812 */ /* 0x000fe200078ec0ff */
        /* <DEDUP_REMOVED lines=15> */
[----:B-1----:R-:W-:Y:S01]  /*9120*/  @!P6 LOP3.LUT R3, R10, 0xfffffffe, RZ, 0xc0, !PT ;  /* 0xfffffffe0a03e812 */ /* 0x002fe200078ec0ff */
[----:B------:R-:W-:-:S04]  /*9130*/  @!P2 IMAD.WIDE R10, R11, 0x4, R6 ;  /* 0x000000040b0aa825 */ /* 0x000fc800078e0206 */
[----:B--2---:R-:W-:-:S04]  /*9140*/  @!P5 IMAD.WIDE R4, R21, 0x4, R6 ;  /* 0x000000041504d825 */ /* 0x004fc800078e0206 */
[--C-:B------:R-:W-:Y:S01]  /*9150*/  @!P6 IMAD.WIDE R2, R3, 0x4, R6.reuse ;  /* 0x000000040302e825 */ /* 0x100fe200078e0206 */
[----:B------:R1:W-:Y:S01]  /*9160*/  @!P5 ST.E.64 [R4.64], R48 ;  /* 0x000000300400d985 */ /* 0x0003e2000c101b06 */
[----:B---3--:R-:W-:Y:S02]  /*9170*/  @!P3 LOP3.LUT R15, R18, 0xfffffffe, RZ, 0xc0, !PT ;  /* 0xfffffffe120fb812 */ /* 0x008fe400078ec0ff */
[--C-:B------:R-:W-:Y:S01]  /*9180*/  @!P4 IMAD.WIDE R16, R19, 0x4, R6.reuse ;  /* 0x000000041310c825 */ /* 0x100fe200078e0206 */
[----:B------:R2:W-:Y:S01]  /*9190*/  @!P6 ST.E.64 [R2.64], R52 ;  /* 0x000000340200e985 */ /* 0x0005e2000c101b06 */
[----:B------:R-:W-:Y:S02]  /*91a0*/  IADD3 R18, R13, 0x98, RZ ;  /* 0x000000980d127810 */ /* 0x000fe40007ffe0ff */
[----:B------:R-:W-:Y:S01]  /*91b0*/  @!P3 IMAD.WIDE R14, R15, 0x4, R6 ;  /* 0x000000040f0eb825 */ /* 0x000fe200078e0206 */
[----:B------:R3:W-:Y:S01]  /*91c0*/  @!P4 ST.E.64 [R16.64], R56 ;  /* 0x000000381000c985 */ /* 0x0007e2000c101b06 */
[----:B------:R-:W-:-:S02]  /*91d0*/  IADD3 R19, R13, 0xa8, RZ ;  /* 0x000000a80d137810 */ /* 0x000fc40007ffe0ff */
[----:B------:R-:W-:Y:S01]  /*91e0*/  ISETP.GE.AND P4, PT, R18, c[0x0][0x3c8], PT ;  /* 0x0000f20012007a0c */ /* 0x000fe20003f86270 */
[----:B------:R-:W-:Y:S04]  /*91f0*/  @!P3 ST.E.64 [R14.64], R60 ;  /* 0x0000003c0e00b985 */ /* 0x000fe8000c101b06 */
[----:B------:R4:W-:Y:S01]  /*9200*/  @!P2 ST.E.64 [R10.64], R64 ;  /* 0x000000400a00a985 */ /* 0x0009e2000c101b06 */
[----:B------:R-:W-:-:S07]  /*9210*/  ISETP.GE.AND P2, PT, R19, c[0x0][0x3c8], PT ;  /* 0x0000f20013007a0c */ /* 0x000fce0003f46270 */
[----:B------:R-:W-:Y:S02]  /*9220*/  @!P4 LEA.HI R18, R18, R18, RZ, 0x1 ;  /* 0x000000121212c211 */ /* 0x000fe400078f08ff */
[----:B-1----:R-:W-:Y:S02]  /*9230*/  @!P1 LOP3.LUT R5, R20, 0xfffffffe, RZ, 0xc0, !PT ;  /* 0xfffffffe14059812 */ /* 0x002fe400078ec0ff */
[----:B------:R-:W-:Y:S02]  /*9240*/  IADD3 R20, R13, 0xa0, RZ ;  /* 0x000000a00d147810 */ /* 0x000fe40007ffe0ff */
[----:B--2---:R-:W-:Y:S01]  /*9250*/  @!P0 LOP3.LUT R3, R0, 0xfffffffe, RZ, 0xc0, !PT ;  /* 0xfffffffe00038812 */ /* 0x004fe200078ec0ff */
[--C-:B------:R-:W-:Y:S01]  /*9260*/  @!P1 IMAD.WIDE R4, R5, 0x4, R6.reuse ;  /* 0x0000000405049825 */ /* 0x100fe200078e0206 */
[C---:B------:R-:W-:Y:S02]  /*9270*/  IADD3 R0, R13.reuse, 0x90, RZ ;  /* 0x000000900d007810 */ /* 0x040fe40007ffe0ff */
[----:B---3--:R-:W-:Y:S01]  /*9280*/  IADD3 R17, R13, 0xb0, RZ ;  /* 0x000000b00d117810 */ /* 0x008fe20007ffe0ff */
[----:B------:R-:W-:Y:S01]  /*9290*/  @!P0 IMAD.WIDE R2, R3, 0x4, R6 ;  /* 0x0000000403028825 */ /* 0x000fe200078e0206 */
[----:B------:R-:W-:Y:S01]  /*92a0*/  ISETP.GE.AND P5, PT, R0, c[0x0][0x3c8], PT ;  /* 0x0000f20000007a0c */ /* 0x000fe20003fa6270 */
[----:B------:R1:W-:Y:S01]  /*92b0*/  @!P1 ST.E.64 [R4.64], R68 ;  /* 0x0000004404009985 */ /* 0x0003e2000c101b06 */
[----:B------:R-:W-:-:S02]  /*92c0*/  IADD3 R16, R13, 0xb8, RZ ;  /* 0x000000b80d107810 */ /* 0x000fc40007ffe0ff */
[----:B------:R-:W-:Y:S01]  /*92d0*/  ISETP.GE.AND P3, PT, R20, c[0x0][0x3c8], PT ;  /* 0x0000f20014007a0c */ /* 0x000fe20003f66270 */
[----:B------:R2:W-:Y:S01]  /*92e0*/  @!P0 ST.E.64 [R2.64], R72 ;  /* 0x0000004802008985 */ /* 0x0005e2000c101b06 */
[----:B------:R-:W-:Y:S02]  /*92f0*/  ISETP.GE.AND P1, PT, R17, c[0x0][0x3c8], PT ;  /* 0x0000f20011007a0c */ /* 0x000fe40003f26270 */
[----:B------:R-:W-:Y:S02]  /*9300*/  ISETP.GE.AND P0, PT, R16, c[0x0][0x3c8], PT ;  /* 0x0000f20010007a0c */ /* 0x000fe40003f06270 */
[----:B------:R-:W-:-:S03]  /*9310*/  @!P2 LEA.HI R19, R19, R19, RZ, 0x1 ;  /* 0x000000131313a211 */ /* 0x000fc600078f08ff */
[----:B------:R-:W-:Y:S02]  /*9320*/  @!P5 LEA.HI R0, R0, R0, RZ, 0x1 ;  /* 0x000000000000d211 */ /* 0x000fe400078f08ff */
[----:B------:R-:W-:Y:S02]  /*9330*/  @!P2 LOP3.LUT R19, R19, 0xfffffffe, RZ, 0xc0, !PT ;  /* 0xfffffffe1313a812 */ /* 0x000fe400078ec0ff */
[----:B------:R-:W-:Y:S02]  /*9340*/  @!P3 LEA.HI R20, R20, R20, RZ, 0x1 ;  /* 0x000000141414b211 */ /* 0x000fe400078f08ff */
[----:B------:R-:W-:Y:S02]  /*9350*/  @!P1 LEA.HI R17, R17, R17, RZ, 0x1 ;  /* 0x0000001111119211 */ /* 0x000fe400078f08ff */
[----:B------:R-:W-:Y:S02]  /*9360*/  @!P0 LEA.HI R16, R16, R16, RZ, 0x1 ;  /* 0x0000001010108211 */ /* 0x000fe400078f08ff */
[----:B----4-:R-:W-:-:S02]  /*9370*/  @!P3 LOP3.LUT R11, R20, 0xfffffffe, RZ, 0xc0, !PT ;  /* 0xfffffffe140bb812 */ /* 0x010fc400078ec0ff */
[----:B------:R-:W-:Y:S02]  /*9380*/  @!P1 LOP3.LUT R17, R17, 0xfffffffe, RZ, 0xc0, !PT ;  /* 0xfffffffe11119812 */ /* 0x000fe400078ec0ff */
[----:B------:R-:W-:Y:S01]  /*9390*/  @!P0 LOP3.LUT R15, R16, 0xfffffffe, RZ, 0xc0, !PT ;  /* 0xfffffffe100f8812 */ /* 0x000fe200078ec0ff */
[----:B------:R-:W-:Y:S01]  /*93a0*/  @!P3 IMAD.WIDE R10, R11, 0x4, R6 ;  /* 0x000000040b0ab825 */ /* 0x000fe200078e0206 */
[----:B-1----:R-:W-:-:S03]  /*93b0*/  @!P4 LOP3.LUT R5, R18, 0xfffffffe, RZ, 0xc0, !PT ;  /* 0xfffffffe1205c812 */ /* 0x002fc600078ec0ff */
[----:B------:R-:W-:Y:S01]  /*93c0*/  @!P2 IMAD.WIDE R18, R19, 0x4, R6 ;  /* 0x000000041312a825 */ /* 0x000fe200078e0206 */
[----:B--2---:R-:W-:-:S03]  /*93d0*/  @!P5 LOP3.LUT R3, R0, 0xfffffffe, RZ, 0xc0, !PT ;  /* 0xfffffffe0003d812 */ /* 0x004fc600078ec0ff */
[----:B------:R-:W-:-:S04]  /*93e0*/  @!P4 IMAD.WIDE R4, R5, 0x4, R6 ;  /* 0x000000040504c825 */ /* 0x000fc800078e0206 */
[----:B------:R-:W-:-:S04]  /*93f0*/  @!P5 IMAD.WIDE R2, R3, 0x4, R6 ;  /* 0x000000040302d825 */ /* 0x000fc800078e0206 */
[--C-:B------:R-:W-:Y:S01]  /*9400*/  @!P1 IMAD.WIDE R16, R17, 0x4, R6.reuse ;  /* 0x0000000411109825 */ /* 0x100fe200078e0206 */
[----:B------:R1:W-:Y:S03]  /*9410*/  @!P5 ST.E.64 [R2.64], R76 ;  /* 0x0000004c0200d985 */ /* 0x0003e6000c101b06 */
[----:B------:R-:W-:Y:S01]  /*9420*/  @!P0 IMAD.WIDE R6, R15, 0x4, R6 ;  /* 0x000000040f068825 */ /* 0x000fe200078e0206 */
[----:B------:R1:W-:Y:S04]  /*9430*/  @!P4 ST.E.64 [R4.64], R80 ;  /* 0x000000500400c985 */ /* 0x0003e8000c101b06 */
[----:B------:R1:W-:Y:S04]  /*9440*/  @!P3 ST.E.64 [R10.64], R84 ;  /* 0x000000540a00b985 */ /* 0x0003e8000c101b06 */
[----:B------:R1:W-:Y:S04]  /*9450*/  @!P2 ST.E.64 [R18.64], R88 ;  /* 0x000000581200a985 */ /* 0x0003e8000c101b06 */
[----:B------:R1:W-:Y:S04]  /*9460*/  @!P1 ST.E.64 [R16.64], R92 ;  /* 0x0000005c10009985 */ /* 0x0003e8000c101b06 */
[----:B------:R1:W-:Y:S02]  /*9470*/  @!P0 ST.E.64 [R6.64], R96 ;  /* 0x0000006006008985 */ /* 0x0003e4000c101b06 */
.L_x_1526:
[----:B----4-:R-:W-:Y:S05]  /*9480*/  BSYNC B0 ;  /* 0x0000000000007941 */ /* 0x010fea0003800000 */
.L_x_1525:
[----:B------:R-:W-:Y:S01]  /*9490*/  ISETP.NE.AND P0, PT, R8, RZ, PT ;  /* 0x000000ff0800720c */ /* 0x000fe20003f05270 */
[----:B-1----:R1:W2:Y:S04]  /*94a0*/  SHFL.IDX PT, R5, R12, 0x1, 0x1c1f ;  /* 0x003c1f000c057f89 */ /* 0x0022a800000e0000 */
[----:B------:R1:W4:Y:S08]  /*94b0*/  SHFL.IDX PT, R4, R9, 0x1, 0x1c1f ;  /* 0x003c1f0009047f89 */ /* 0x00033000000e0000 */
        /* <DEDUP_REMOVED lines=8> */
[C---:B-1-3--:R-:W-:Y:S01]  /*9540*/  IADD3 R9, R13.reuse, 0x20, RZ ;  /* 0x000000200d097810 */ /* 0x04afe20007ffe0ff */
[C---:B--2-4-:R-:W-:Y:S01]  /*9550*/  @!P1 IMAD.WIDE R10, R13.reuse, 0x4, R4 ;  /* 0x000000040d0a9825 */ /* 0x054fe200078e0204 */
        /* <DEDUP_REMOVED lines=134> */
.L_x_1524:
[----:B------:R-:W2:Y:S02]  /*9dc0*/  S2R R7, SR_TID.X ;  /* 0x0000000000077919 */ /* 0x000ea40000002100 */
[----:B--2---:R-:W-:-:S13]  /*9dd0*/  ISETP.GT.AND P0, PT, R7, 0x7f, PT ;  /* 0x0000007f0700780c */ /* 0x004fda0003f04270 */
[----:B------:R-:W-:Y:S05]  /*9de0*/  @P0 EXIT ;  /* 0x000000000000094d */ /* 0x000fea0003800000 */
[----:B------:R-:W2:Y:S01]  /*9df0*/  S2R R4, SR_CTAID.X ;  /* 0x0000000000047919 */ /* 0x000ea20000002500 */
[----:B------:R-:W-:-:S05]  /*9e00*/  MOV R3, c[0x0][0x4e8] ;  /* 0x00013a0000037a02 */ /* 0x000fca0000000f00 */
[----:B------:R-:W-:Y:S01]  /*9e10*/  IMAD R5, R3, c[0x0][0x388], RZ ;  /* 0x0000e20003057a24 */ /* 0x000fe200078e02ff */
[----:B--2---:R-:W-:-:S04]  /*9e20*/  LEA R4, R4, R7, 0x7 ;  /* 0x0000000704047211 */ /* 0x004fc800078e38ff */
[----:B------:R-:W-:-:S13]  /*9e30*/  ISETP.GE.AND P0, PT, R4, R5, PT ;  /* 0x000000050400720c */ /* 0x000fda0003f06270 */
[----:B------:R-:W-:Y:S05]  /*9e40*/  @P0 EXIT ;  /* 0x000000000000094d */ /* 0x000fea0003800000 */
[----:B------:R-:W2:Y:S01]  /*9e50*/  S2R R2, SR_CTAID.Z ;  /* 0x0000000000027919 */ /* 0x000ea20000002700 */
[----:B------:R-:W-:Y:S01]  /*9e60*/  ISETP.NE.AND P0, PT, R3, 0x1, PT ;  /* 0x000000010300780c */ /* 0x000fe20003f05270 */
[C---:B-1----:R-:W-:Y:S01]  /*9e70*/  IMAD.WIDE.U32 R8, R204.reuse, c[0x0][0x4d0], RZ ;  /* 0x00013400cc087a25 */ /* 0x042fe200078e00ff */
[----:B------:R-:W-:Y:S01]  /*9e80*/  SHF.R.S32.HI R3, RZ, 0x1f, R204 ;  /* 0x0000001fff037819 */ /* 0x000fe200000114cc */
[----:B------:R-:W1:Y:S01]  /*9e90*/  S2R R0, SR_CTAID.Y ;  /* 0x0000000000007919 */ /* 0x000e620000002600 */
[----:B------:R-:W-:Y:S02]  /*9ea0*/  IADD3 R5, -R204, RZ, RZ ;  /* 0x000000ffcc057210 */ /* 0x000fe40007ffe1ff */
[----:B------:R-:W-:Y:S01]  /*9eb0*/  MOV R10, R4 ;  /* 0x00000004000a7202 */ /* 0x000fe20000000f00 */
[----:B------:R-:W-:-:S04]  /*9ec0*/  IMAD R3, R3, c[0x0][0x4d0], RZ ;  /* 0x0001340003037a24 */ /* 0x000fc800078e02ff */
[----:B------:R-:W-:Y:S02]  /*9ed0*/  IMAD R3, R204, c[0x0][0x4d4], R3 ;  /* 0x00013500cc037a24 */ /* 0x000fe400078e0203 */
[----:B------:R-:W-:-:S03]  /*9ee0*/  @P0 IMAD.HI.U32 R7, R4, c[0x0][0x4ec], RZ ;  /* 0x00013b0004070a27 */ /* 0x000fc600078e00ff */
[----:B------:R-:W-:Y:S02]  /*9ef0*/  IADD3 R9, R9, R3, RZ ;  /* 0x0000000309097210 */ /* 0x000fe40007ffe0ff */
[----:B------:R-:W-:Y:S02]  /*9f00*/  @P0 SHF.R.U32.HI R10, RZ, c[0x0][0x4f0], R7 ;  /* 0x00013c00ff0a0a19 */ /* 0x000fe40000011607 */
[----:B--2---:R-:W-:Y:S01]  /*9f10*/  SHF.R.S32.HI R6, RZ, 0x1f, R2 ;  /* 0x0000001fff067819 */ /* 0x004fe20000011402 */
[----:B------:R-:W-:-:S04]  /*9f20*/  IMAD.WIDE.U32 R8, R2, c[0x0][0x4d8], R8 ;  /* 0x0001360002087a25 */ /* 0x000fc800078e0008 */
[----:B------:R-:W-:Y:S02]  /*9f30*/  IMAD R3, R6, c[0x0][0x4d8], RZ ;  /* 0x0001360006037a24 */ /* 0x000fe400078e02ff */
[----:B-1----:R-:W-:Y:S01]  /*9f40*/  IMAD R0, R5, c[0x0][0x550], R0 ;  /* 0x0001540005007a24 */ /* 0x002fe200078e0200 */
[----:B------:R-:W-:Y:S01]  /*9f50*/  IADD3 R5, -R10, RZ, RZ ;  /* 0x000000ff0a057210 */ /* 0x000fe20007ffe1ff */
[----:B------:R-:W-:-:S03]  /*9f60*/  IMAD R3, R2, c[0x0][0x4dc], R3 ;  /* 0x0001370002037a24 */ /* 0x000fc600078e0203 */
[----:B------:R-:W-:Y:S01]  /*9f70*/  SHF.R.S32.HI R2, RZ, 0x1f, R0 ;  /* 0x0000001fff027819 */ /* 0x000fe20000011400 */
[----:B------:R-:W-:Y:S01]  /*9f80*/  IMAD R5, R5, c[0x0][0x4e8], R4 ;  /* 0x00013a0005057a24 */ /* 0x000fe200078e0204 */
[----:B------:R-:W-:-:S03]  /*9f90*/  IADD3 R9, R3, R9, RZ ;  /* 0x0000000903097210 */ /* 0x000fc60007ffe0ff */
[----:B------:R-:W-:Y:S01]  /*9fa0*/  IMAD R3, R2, c[0x0][0x4e0], RZ ;  /* 0x0001380002037a24 */ /* 0x000fe200078e02ff */
[----:B------:R-:W-:Y:S01]  /*9fb0*/  SHF.R.S32.HI R2, RZ, 0x1f, R5 ;  /* 0x0000001fff027819 */ /* 0x000fe20000011405 */
[----:B------:R-:W-:-:S04]  /*9fc0*/  IMAD.WIDE.U32 R8, R0, c[0x0][0x4e0], R8 ;  /* 0x0001380000087a25 */ /* 0x000fc800078e0008 */
[----:B------:R-:W-:Y:S01]  /*9fd0*/  IMAD R3, R0, c[0x0][0x4e4], R3 ;  /* 0x0001390000037a24 */ /* 0x000fe200078e0203 */
[----:B------:R-:W-:Y:S01]  /*9fe0*/  SHF.R.S32.HI R0, RZ, 0x1f, R10 ;  /* 0x0000001fff007819 */ /* 0x000fe2000001140a */
[----:B------:R-:W-:Y:S01]  /*9ff0*/  IMAD R2, R2, c[0x0][0x4c8], RZ ;  /* 0x0001320002027a24 */ /* 0x000fe200078e02ff */
[----:B------:R-:W-:-:S03]  /*a000*/  IADD3 R10, P0, R10, R8, RZ ;  /* 0x000000080a0a7210 */ /* 0x000fc60007f1e0ff */
[----:B------:R-:W-:Y:S01]  /*a010*/  IMAD R2, R5, c[0x0][0x4cc], R2 ;  /* 0x0001330005027a24 */ /* 0x000fe200078e0202 */
[----:B------:R-:W-:-:S05]  /*a020*/  IADD3.X R11, R0, R9, R3, P0, !PT ;  /* 0x00000009000b7210 */ /* 0x000fca00007fe403 */
[----:B------:R-:W-:Y:S01]  /*a030*/  IMAD.WIDE.U32 R10, R5, c[0x0][0x4c8], R10 ;  /* 0x00013200050a7a25 */ /* 0x000fe200078e000a */
[----:B------:R-:W-:-:S04]  /*a040*/  MOV R5, 0xff800000 ;  /* 0xff80000000057802 */ /* 0x000fc80000000f00 */
[----:B------:R-:W-:Y:S02]  /*a050*/  IADD3 R3, R11, R2, RZ ;  /* 0x000000020b037210 */ /* 0x000fe40007ffe0ff */
[----:B------:R-:W-:-:S04]  /*a060*/  LEA R2, P0, R10, c[0x0][0x4a8], 0x2 ;  /* 0x00012a000a027a11 */ /* 0x000fc800078010ff */
[----:B------:R-:W-:-:S05]  /*a070*/  LEA.HI.X R3, R10, c[0x0][0x4ac], R3, 0x2, P0 ;  /* 0x00012b000a037a11 */ /* 0x000fca00000f1403 */
[----:B------:R-:W-:Y:S01]  /*a080*/  STG.E [R2.64], R5 ;  /* 0x0000000502007986 */ /* 0x000fe2000c101906 */
[----:B------:R-:W-:Y:S05]  /*a090*/  EXIT ;  /* 0x000000000000794d */ /* 0x000fea0003800000 */
.L_x_1527:
        /* <DEDUP_REMOVED lines=14> */
.L_x_6205:


//--------------------- .text._ZN7cutlass13device_kernelIN5flash19enable_sm80_to_sm89INS1_16FlashAttnFwdSm80INS1_25CollectiveMainloopFwdSm80ILi8ELi2ELb0EN4cute5tupleIJNS5_1CILi128EEENS7_ILi64EEENS7_ILi192EEEEEELi192ENS_6half_tEfNS_4arch4Sm80ELb0ELb0ELb1ELb1ELb1ELb0ELb1ELb1EEENS1_21CollectiveEpilogueFwdINS6_IJS8_SA_S9_EEENS6_IJNS7_ILi1EEESI_SI_EEESC_SE_Li256ELb1ELb1ELb1ELb0EEENS1_36VarlenDynamicPersistentTileSchedulerILi128ELi64ELi256ELi256ELb1ELb1ELb0ELb0ELb1ELb1EEEEEEEEEvNT_6ParamsE --------------------------
	.section	.text._ZN7cutlass13device_kernelIN5flash19enable_sm80_to_sm89INS1_16FlashAttnFwdSm80INS1_25CollectiveMainloopFwdSm80ILi8ELi2ELb0EN4cute5tupleIJNS5_1CILi128EEENS7_ILi64EEENS7_ILi192EEEEEELi192ENS_6half_tEfNS_4arch4Sm80ELb0ELb0ELb1ELb1ELb1ELb0ELb1ELb1EEENS1_21CollectiveEpilogueFwdINS6_IJS8_SA_S9_EEENS6_IJNS7_ILi1EEESI_SI_EEESC_SE_Li256ELb1ELb1ELb1ELb0EEENS1_36VarlenDynamicPersistentTileSchedulerILi128ELi64ELi256ELi256ELb1ELb1ELb0ELb0ELb1ELb1EEEEEEEEEvNT_6ParamsE,"ax",@progbits
	.sectioninfo	@"SHI_REGISTERS=255"
	.align	128
.text._ZN7cutlass13device_kernelIN5flash19enable_sm80_to_sm89INS1_16FlashAttnFwdSm80INS1_25CollectiveMainloopFwdSm80ILi8ELi2ELb0EN4cute5tupleIJNS5_1CILi128EEENS7_ILi64EEENS7_ILi192EEEEEELi192ENS_6half_tEfNS_4arch4Sm80ELb0ELb0ELb1ELb1ELb1ELb0ELb1ELb1EEENS1_21CollectiveEpilogueFwdINS6_IJS8_SA_S9_EEENS6_IJNS7_ILi1EEESI_SI_EEESC_SE_Li256ELb1ELb1ELb1ELb0EEENS1_36VarlenDynamicPersistentTileSchedulerILi128ELi64ELi256ELi256ELb1ELb1ELb0ELb0ELb1ELb1EEEEEEEEEvNT_6ParamsE:
        .type           _ZN7cutlass13device_kernelIN5flash19enable_sm80_to_sm89INS1_16FlashAttnFwdSm80INS1_25CollectiveMainloopFwdSm80ILi8ELi2ELb0EN4cute5tupleIJNS5_1CILi128EEENS7_ILi64EEENS7_ILi192EEEEEELi192ENS_6half_tEfNS_4arch4Sm80ELb0ELb0ELb1ELb1ELb1ELb0ELb1ELb1EEENS1_21CollectiveEpilogueFwdINS6_IJS8_SA_S9_EEENS6_IJNS7_ILi1EEESI_SI_EEESC_SE_Li256ELb1ELb1ELb1ELb0EEENS1_36VarlenDynamicPersistentTileSchedulerILi128ELi64ELi256ELi256ELb1ELb1ELb0ELb0ELb1ELb1EEEEEEEEEvNT_6ParamsE,@function
        .size           _ZN7cutlass13device_kernelIN5flash19enable_sm80_to_sm89INS1_16FlashAttnFwdSm80INS1_25CollectiveMainloopFwdSm80ILi8ELi2ELb0EN4cute5tupleIJNS5_1CILi128EEENS7_ILi64EEENS7_ILi192EEEEEELi192ENS_6half_tEfNS_4arch4Sm80ELb0ELb0ELb1ELb1ELb1ELb0ELb1ELb1EEENS1_21CollectiveEpilogueFwdINS6_IJS8_SA_S9_EEENS6_IJNS7_ILi1EEESI_SI_EEESC_SE_Li256ELb1ELb1ELb1ELb0EEENS1_36VarlenDynamicPersistentTileSchedulerILi128ELi64ELi256ELi256ELb1ELb1ELb0ELb0ELb1ELb1EEEEEEEEEvNT_6ParamsE,(.L_x_6206 - _ZN7cutlass13device_kernelIN5flash19enable_sm80_to_sm89INS1_16FlashAttnFwdSm80INS1_25CollectiveMainloopFwdSm80ILi8ELi2ELb0EN4cute5tupleIJNS5_1CILi128EEENS7_ILi64EEENS7_ILi192EEEEEELi192ENS_6half_tEfNS_4arch4Sm80ELb0ELb0ELb1ELb1ELb1ELb0ELb1ELb1EEENS1_21CollectiveEpilogueFwdINS6_IJS8_SA_S9_EEENS6_IJNS7_ILi1EEESI_SI_EEESC_SE_Li256ELb1ELb1ELb1ELb0EEENS1_36VarlenDynamicPersistentTileSchedulerILi128ELi64ELi256ELi256ELb1ELb1ELb0ELb0ELb1ELb1EEEEEEEEEvNT_6ParamsE)
        .other          _ZN7cutlass13device_kernelIN5flash19enable_sm80_to_sm89INS1_16FlashAttnFwdSm80INS1_25CollectiveMainloopFwdSm80ILi8ELi2ELb0EN4cute5tupleIJNS5_1CILi128EEENS7_ILi64EEENS7_ILi192EEEEEELi192ENS_6half_tEfNS_4arch4Sm80ELb0ELb0ELb1ELb1ELb1ELb0ELb1ELb1EEENS1_21CollectiveEpilogueFwdINS6_IJS8_SA_S9_EEENS6_IJNS7_ILi1EEESI_SI_EEESC_SE_Li256ELb1ELb1ELb1ELb0EEENS1_36VarlenDynamicPersistentTileSchedulerILi128ELi64ELi256ELi256ELb1ELb1ELb0ELb0ELb1ELb1EEEEEEEEEvNT_6ParamsE,@"STO_CUDA_ENTRY STV_DEFAULT"
_ZN7cutlass13device_kernelIN5flash19enable_sm80_to_sm89INS1_16FlashAttnFwdSm80INS1_25CollectiveMainloopFwdSm80ILi8ELi2ELb0EN4cute5tupleIJNS5_1CILi128EEENS7_ILi64EEENS7_ILi192EEEEEELi192ENS_6half_tEfNS_4arch4Sm80ELb0ELb0ELb1ELb1ELb1ELb0ELb1ELb1EEENS1_21CollectiveEpilogueFwdINS6_IJS8_SA_S9_EEENS6_IJNS7_ILi1EEESI_SI_EEESC_SE_Li256ELb1ELb1ELb1ELb0EEENS1_36VarlenDynamicPersistentTileSchedulerILi128ELi64ELi256ELi256ELb1ELb1ELb0ELb0ELb1ELb1EEEEEEEEEvNT_6ParamsE:
        /* <DEDUP_REMOVED lines=52> */
.L_x_1533:
        /* <DEDUP_REMOVED lines=17> */
.L_x_1642:
        /* <DEDUP_REMOVED lines=16> */
.L_x_1643:
[----:B---3--:R-:W-:-:S05]  /*0550*/  IMAD R0, R0, c[0x0][0x538], RZ ;  /* 0x00014e0000007a24 */ /* 0x008fca00078e02ff */
[----:B------:R-:W-:-:S04]  /*0560*/  IADD3 R6, R0, R6, RZ ;  /* 0x0000000600067210 */ /* 0x000fc80007ffe0ff */
[----:B------:R-:W-:-:S13]  /*0570*/  ISETP.GT.AND P0, PT, R6, UR4, PT ;  /* 0x0000000406007c0c */ /* 0x000fda000bf04270 */
[----:B-12---:R-:W-:Y:S05]  /*0580*/  @!P0 BRA `(.L_x_1533) ;  /* 0xfffffdb000008947 */ /* 0x006fea000383ffff */
.L_x_1529:
[----:B--2---:R-:W-:-:S05]  /*0590*/  IADD3 R200, -R0, R6, RZ ;  /* 0x0000000600c87210 */ /* 0x004fca0007ffe1ff */
[----:B------:R-:W-:-:S05]  /*05a0*/  IMAD R0, R4, c[0x0][0x538], R200 ;  /* 0x00014e0004007a24 */ /* 0x000fca00078e02c8 */
[----:B------:R-:W-:Y:S01]  /*05b0*/  ISETP.GT.AND P0, PT, R0, UR4, PT ;  /* 0x0000000400007c0c */ /* 0x000fe2000bf04270 */
[----:B------:R-:W-:-:S12]  /*05c0*/  BRA.DIV ~URZ, `(.L_x_1534) ;  /* 0x0000d9127f007947 */ /* 0x000fd8000b800000 */
[----:B------:R-:W-:-:S04]  /*05d0*/  VOTE.ANY R0, PT, !P0 ;  /* 0x0000000000007806 */ /* 0x000fc800040e0100 */
.L_x_1644:
[----:B------:R1:W2:Y:S01]  /*05e0*/  POPC R203, R0 ;  /* 0x0000000000cb7309 */ /* 0x0002a20000000000 */
[----:B------:R-:W-:Y:S05]  /*05f0*/  BRA.DIV ~URZ, `(.L_x_1535) ;  /* 0x0000d9227f007947 */ /* 0x000fea000b800000 */
[----:B--2---:R2:W3:Y:S01]  /*0600*/  SHFL.IDX PT, R11, R8, R203, 0x1f ;  /* 0x00001fcb080b7589 */ /* 0x0044e200000e0000 */
[----:B------:R-:W-:-:S03]  /*0610*/  MOV R5, RZ ;  /* 0x000000ff00057202 */ /* 0x000fc60000000f00 */
[----:B------:R2:W4:Y:S04]  /*0620*/  SHFL.IDX PT, R10, R7, R203, 0x1f ;  /* 0x00001fcb070a7589 */ /* 0x00052800000e0000 */
.L_x_1645:
[----:B------:R-:W-:Y:S01]  /*0630*/  ISETP.NE.AND P0, PT, R0, RZ, PT ;  /* 0x000000ff0000720c */ /* 0x000fe20003f05270 */
[----:B------:R-:W-:-:S12]  /*0640*/  BSSY B0, `(.L_x_1536) ;  /* 0x0000005000007945 */ /* 0x000fd80003800000 */
[----:B------:R-:W-:Y:S05]  /*0650*/  @!P0 BRA `(.L_x_1537) ;  /* 0x0000003000008947 */ /* 0x000fea0003800000 */
[----:B------:R-:W-:Y:S01]  /*0660*/  IADD3 R30, R203, -0x1, RZ ;  /* 0xffffffffcb1e7810 */ /* 0x000fe20007ffe0ff */
[----:B------:R-:W-:Y:S05]  /*0670*/  BRA.DIV ~URZ, `(.L_x_1538) ;  /* 0x0000d9827f007947 */ /* 0x000fea000b800000 */
[----:B------:R1:W2:Y:S02]  /*0680*/  SHFL.IDX PT, R5, R4, R30, 0x1f ;  /* 0x00001f1e04057589 */ /* 0x0002a400000e0000 */
.L_x_1537:
[----:B------:R-:W-:Y:S05]  /*0690*/  BSYNC B0 ;  /* 0x0000000000007941 */ /* 0x000fea0003800000 */
.L_x_1536:
[-C--:B-1-3--:R-:W-:Y:S01]  /*06a0*/  IABS R4, R11.reuse ;  /* 0x0000000b00047213 */ /* 0x08afe20000000000 */
[----:B--2---:R-:W-:Y:S01]  /*06b0*/  IMAD R200, R5, c[0x0][0x538], R200 ;  /* 0x00014e0005c87a24 */ /* 0x004fe200078e02c8 */
[----:B----4-:R-:W-:Y:S01]  /*06c0*/  IABS R0, R10 ;  /* 0x0000000a00007213 */ /* 0x010fe20000000000 */
[----:B------:R-:W-:Y:S01]  /*06d0*/  IMAD.IADD R203, R203, 0x1, R9 ;  /* 0x00000001cbcb7824 */ /* 0x000fe200078e0209 */
[----:B------:R-:W1:Y:S02]  /*06e0*/  I2F.RP R2, R4 ;  /* 0x0000000400027306 */ /* 0x000e640000209400 */
[----:B------:R-:W-:Y:S01]  /*06f0*/  IADD3 R201, -R200, UR4, RZ ;  /* 0x00000004c8c97c10 */ /* 0x000fe2000fffe1ff */
[----:B------:R-:W-:Y:S01]  /*0700*/  IMAD.MOV.U32 R6, RZ, RZ, R0 ;  /* 0x000000ffff067224 */ /* 0x000fe200078e0000 */
[----:B------:R-:W-:Y:S02]  /*0710*/  IABS R0, R11 ;  /* 0x0000000b00007213 */ /* 0x000fe40000000000 */
[----:B------:R-:W-:-:S02]  /*0720*/  IABS R7, R201 ;  /* 0x000000c900077213 */ /* 0x000fc40000000000 */
[----:B------:R-:W-:Y:S08]  /*0730*/  I2F.RP R8, R6 ;  /* 0x0000000600087306 */ /* 0x000ff00000209400 */
[----:B-1----:R-:W1:Y:S02]  /*0740*/  MUFU.RCP R2, R2 ;  /* 0x0000000200027308 */ /* 0x002e640000001000 */
[----:B-1----:R-:W-:-:S06]  /*0750*/  IADD3 R2, R2, 0xffffffe, RZ ;  /* 0x0ffffffe02027810 */ /* 0x002fcc0007ffe0ff */
[----:B------:R-:W1:Y:S02]  /*0760*/  F2I.FTZ.U32.TRUNC.NTZ R3, R2 ;  /* 0x0000000200037305 */ /* 0x000e64000021f000 */
[----:B-1----:R-:W-:-:S04]  /*0770*/  IMAD.MOV R2, RZ, RZ, -R3 ;  /* 0x000000ffff027224 */ /* 0x002fc800078e0a03 */
[----:B------:R-:W-:Y:S02]  /*0780*/  IMAD R5, R2, R4, RZ ;  /* 0x0000000402057224 */ /* 0x000fe400078e02ff */
[----:B------:R-:W-:-:S04]  /*0790*/  IMAD.MOV.U32 R2, RZ, RZ, RZ ;  /* 0x000000ffff027224 */ /* 0x000fc800078e00ff */
[----:B------:R-:W-:-:S04]  /*07a0*/  IMAD.HI.U32 R5, R3, R5, R2 ;  /* 0x0000000503057227 */ /* 0x000fc800078e0002 */
[----:B------:R-:W-:Y:S01]  /*07b0*/  IMAD.MOV R2, RZ, RZ, -R0 ;  /* 0x000000ffff027224 */ /* 0x000fe200078e0a00 */
[----:B------:R-:W-:-:S03]  /*07c0*/  MOV R0, R7 ;  /* 0x0000000700007202 */ /* 0x000fc60000000f00 */
[----:B------:R-:W-:Y:S02]  /*07d0*/  IMAD.MOV.U32 R3, RZ, RZ, R2 ;  /* 0x000000ffff037224 */ /* 0x000fe400078e0002 */
        /* <DEDUP_REMOVED lines=45> */
.L_x_1530:
[----:B--2---:R-:W-:Y:S01]  /*0ab0*/  IMAD.MOV.U32 R201, RZ, RZ, RZ ;  /* 0x000000ffffc97224 */ /* 0x004fe200078e00ff */
[----:B------:R-:W-:Y:S01]  /*0ac0*/  MOV R202, RZ ;  /* 0x000000ff00ca7202 */ /* 0x000fe20000000f00 */
[----:B------:R-:W-:Y:S01]  /*0ad0*/  IMAD.U32 R200, RZ, RZ, UR4 ;  /* 0x00000004ffc87e24 */ /* 0x000fe2000f8e00ff */
[----:B------:R-:W-:Y:S02]  /*0ae0*/  MOV R203, c[0x0][0x53c] ;  /* 0x00014f0000cb7a02 */ /* 0x000fe40000000f00 */
.L_x_1539:
[----:B------:R-:W-:Y:S01]  /*0af0*/  ISETP.NE.AND P0, PT, R12, RZ, PT ;  /* 0x000000ff0c00720c */ /* 0x000fe20003f05270 */
[----:B------:R-:W-:-:S12]  /*0b00*/  WARPSYNC 0xffffffff ;  /* 0xffffffff00007948 */ /* 0x000fd80003800000 */
[----:B------:R1:W-:Y:S04]  /*0b10*/  @!P0 STS.128 [0x24100], R200 ;  /* 0x024100c8ff008388 */ /* 0x0003e80000000c00 */
[----:B------:R-:W-:Y:S06]  /*0b20*/  BAR.ARV 0x5, 0x100 ;  /* 0x0144000000007b1d */ /* 0x000fec0000002000 */
.L_x_1528:
[----:B-12---:R-:W-:-:S13]  /*0b30*/  ISETP.GE.AND P0, PT, R203, c[0x0][0x53c], PT ;  /* 0x00014f00cb007a0c */ /* 0x006fda0003f06270 */
[----:B------:R-:W-:Y:S05]  /*0b40*/  @P0 EXIT ;  /* 0x000000000000094d */ /* 0x000fea0003800000 */
[----:B------:R-:W-:Y:S01]  /*0b50*/  SHF.R.S32.HI R9, RZ, 0x1f, R172 ;  /* 0x0000001fff097819 */ /* 0x000fe200000114ac */
[----:B------:R-:W-:Y:S02]  /*0b60*/  ULDC UR5, c[0x0][0x2ac] ;  /* 0x0000ab0000057ab9 */ /* 0x000fe40000000800 */
[----:B------:R-:W-:Y:S01]  /*0b70*/  ULDC UR4, c[0x0][0x1d0] ;  /* 0x0000740000047ab9 */ /* 0x000fe20000000800 */
[CC--:B------:R-:W-:Y:S01]  /*0b80*/  LEA.HI R2, R9.reuse, R172.reuse, RZ, 0x4 ;  /* 0x000000ac09027211 */ /* 0x0c0fe200078f20ff */
[----:B------:R-:W-:Y:S01]  /*0b90*/  UIMAD UR5, UR5, UR4, URZ ;  /* 0x00000004050572a4 */ /* 0x000fe2000f8e023f */
[----:B------:R-:W-:Y:S02]  /*0ba0*/  LEA.HI R13, R9, R172, RZ, 0x2 ;  /* 0x000000ac090d7211 */ /* 0x000fe400078f10ff */
[----:B------:R-:W-:Y:S02]  /*0bb0*/  SHF.R.S32.HI R3, RZ, 0x4, R2 ;  /* 0x00000004ff037819 */ /* 0x000fe40000011402 */
[----:B------:R-:W-:-:S02]  /*0bc0*/  SHF.R.S32.HI R7, RZ, 0x2, R13 ;  /* 0x00000002ff077819 */ /* 0x000fc4000001140d */
[C---:B------:R-:W-:Y:S02]  /*0bd0*/  LEA.HI R0, R2.reuse, R3, RZ, 0x1 ;  /* 0x0000000302007211 */ /* 0x040fe400078f08ff */
[----:B------:R-:W-:Y:S02]  /*0be0*/  LOP3.LUT R2, R2, 0xfffffff0, RZ, 0xc0, !PT ;  /* 0xfffffff002027812 */ /* 0x000fe400078ec0ff */
[----:B------:R-:W-:Y:S02]  /*0bf0*/  LOP3.LUT R0, R0, 0xfffffffe, RZ, 0xc0, !PT ;  /* 0xfffffffe00007812 */ /* 0x000fe400078ec0ff */
[CC--:B------:R-:W-:Y:S01]  /*0c00*/  LEA.HI R8, R9.reuse, R172.reuse, RZ, 0x3 ;  /* 0x000000ac09087211 */ /* 0x0c0fe200078f18ff */
[----:B------:R-:W-:Y:S01]  /*0c10*/  IMAD.IADD R2, R172, 0x1, -R2 ;  /* 0x00000001ac027824 */ /* 0x000fe200078e0a02 */
[----:B------:R-:W-:Y:S01]  /*0c20*/  LEA.HI R6, R9, R172, RZ, 0x5 ;  /* 0x000000ac09067211 */ /* 0x000fe200078f28ff */
[----:B------:R-:W-:Y:S01]  /*0c30*/  IMAD.IADD R14, R3, 0x1, -R0 ;  /* 0x00000001030e7824 */ /* 0x000fe200078e0a00 */
[----:B------:R-:W-:-:S02]  /*0c40*/  SHF.R.S32.HI R3, RZ, 0x1f, R13 ;  /* 0x0000001fff037819 */ /* 0x000fc4000001140d */
[----:B------:R-:W-:Y:S02]  /*0c50*/  SHF.R.S32.HI R206, RZ, 0x3, R8 ;  /* 0x00000003ffce7819 */ /* 0x000fe40000011408 */
[----:B------:R-:W-:Y:S02]  /*0c60*/  LEA.HI R3, R3, R7, RZ, 0x3 ;  /* 0x0000000703037211 */ /* 0x000fe400078f18ff */
[----:B------:R-:W-:Y:S01]  /*0c70*/  SHF.R.S32.HI R10, RZ, 0x1f, R2 ;  /* 0x0000001fff0a7819 */ /* 0x000fe20000011402 */
[----:B------:R-:W-:Y:S01]  /*0c80*/  IMAD.SHL.U32 R4, R206, 0x40, RZ ;  /* 0x00000040ce047824 */ /* 0x000fe200078e00ff */
[----:B------:R-:W-:Y:S02]  /*0c90*/  LOP3.LUT R0, R8, 0xfffffff8, RZ, 0xc0, !PT ;  /* 0xfffffff808007812 */ /* 0x000fe400078ec0ff */
[----:B------:R-:W-:Y:S02]  /*0ca0*/  LOP3.LUT R3, R3, 0xfffffff8, RZ, 0xc0, !PT ;  /* 0xfffffff803037812 */ /* 0x000fe400078ec0ff */
[----:B------:R-:W-:Y:S01]  /*0cb0*/  LEA.HI R10, R10, R2, RZ, 0x3 ;  /* 0x000000020a0a7211 */ /* 0x000fe200078f18ff */
[----:B------:R-:W-:Y:S01]  /*0cc0*/  IMAD.IADD R162, R172, 0x1, -R0 ;  /* 0x00000001aca27824 */ /* 0x000fe200078e0a00 */
[----:B------:R-:W-:Y:S01]  /*0cd0*/  LOP3.LUT R0, R4, 0x1c0, RZ, 0xc0, !PT ;  /* 0x000001c004007812 */ /* 0x000fe200078ec0ff */
[----:B------:R-:W-:Y:S01]  /*0ce0*/  IMAD.IADD R7, R7, 0x1, -R3 ;  /* 0x0000000107077824 */ /* 0x000fe200078e0a03 */
[----:B------:R-:W-:Y:S01]  /*0cf0*/  LOP3.LUT R3, R10, 0xfffffff8, RZ, 0xc0, !PT ;  /* 0xfffffff80a037812 */ /* 0x000fe200078ec0ff */
[C---:B------:R-:W-:Y:S01]  /*0d00*/  IMAD.SHL.U32 R177, R162.reuse, 0x8, RZ ;  /* 0x00000008a2b17824 */ /* 0x040fe200078e00ff */
[----:B------:R-:W-:Y:S01]  /*0d10*/  SHF.R.U32.HI R4, RZ, 0x3, R0 ;  /* 0x00000003ff047819 */ /* 0x000fe20000011600 */
[----:B------:R-:W-:Y:S01]  /*0d20*/  IMAD R189, R162, 0x20, R206 ;  /* 0x00000020a2bd7824 */ /* 0x000fe200078e02ce */
[----:B------:R-:W-:Y:S01]  /*0d30*/  LOP3.LUT R5, R7, 0x1, RZ, 0xc0, !PT ;  /* 0x0000000107057812 */ /* 0x000fe200078ec0ff */
[----:B------:R-:W-:Y:S01]  /*0d40*/  IMAD.IADD R2, R2, 0x1, -R3 ;  /* 0x0000000102027824 */ /* 0x000fe200078e0a03 */
[----:B------:R-:W-:-:S02]  /*0d50*/  LOP3.LUT R3, R6, 0xffffffe0, RZ, 0xc0, !PT ;  /* 0xffffffe006037812 */ /* 0x000fc400078ec0ff */
[----:B------:R-:W-:Y:S02]  /*0d60*/  LOP3.LUT R0, R0, 0x38, R177, 0xf8, !PT ;  /* 0x0000003800007812 */ /* 0x000fe400078ef8b1 */
[----:B------:R-:W-:Y:S01]  /*0d70*/  ISETP.NE.U32.AND P3, PT, R5, 0x1, PT ;  /* 0x000000010500780c */ /* 0x000fe20003f65070 */
[----:B------:R-:W-:Y:S01]  /*0d80*/  IMAD.IADD R16, R172, 0x1, -R3 ;  /* 0x00000001ac107824 */ /* 0x000fe200078e0a03 */
[----:B------:R-:W-:Y:S01]  /*0d90*/  LOP3.LUT R11, R0, R4, RZ, 0x3c, !PT ;  /* 0x00000004000b7212 */ /* 0x000fe200078e3cff */
[----:B------:R-:W-:Y:S01]  /*0da0*/  IMAD.SHL.U32 R3, R162, 0x40, RZ ;  /* 0x00000040a2037824 */ /* 0x000fe200078e00ff */
[--C-:B------:R-:W-:Y:S02]  /*0db0*/  SHF.R.S32.HI R0, RZ, 0x5, R6.reuse ;  /* 0x00000005ff007819 */ /* 0x100fe40000011406 */
[----:B------:R-:W-:Y:S02]  /*0dc0*/  SHF.R.S32.HI R4, RZ, 0x1f, R6 ;  /* 0x0000001fff047819 */ /* 0x000fe40000011406 */
[----:B------:R-:W-:-:S02]  /*0dd0*/  LOP3.LUT R3, R3, 0x1c0, RZ, 0xc0, !PT ;  /* 0x000001c003037812 */ /* 0x000fc400078ec0ff */
[----:B------:R-:W-:Y:S02]  /*0de0*/  LEA.HI R4, R4, R0, RZ, 0x3 ;  /* 0x0000000004047211 */ /* 0x000fe400078f18ff */
[----:B------:R-:W-:Y:S02]  /*0df0*/  SHF.R.S32.HI R12, RZ, 0x1f, R16 ;  /* 0x0000001fff0c7819 */ /* 0x000fe40000011410 */
[----:B------:R-:W-:Y:S02]  /*0e00*/  LOP3.LUT R4, R4, 0xffffff8, RZ, 0xc0, !PT ;  /* 0x0ffffff804047812 */ /* 0x000fe400078ec0ff */
[----:B------:R-:W-:Y:S02]  /*0e10*/  LOP3.LUT R8, R3, 0x8, R8, 0xf8, !PT ;  /* 0x0000000803087812 */ /* 0x000fe400078ef808 */
[----:B------:R-:W-:Y:S01]  /*0e20*/  SHF.R.U32.HI R6, RZ, 0x3, R3 ;  /* 0x00000003ff067819 */ /* 0x000fe20000011603 */
[----:B------:R-:W-:Y:S01]  /*0e30*/  IMAD.IADD R5, R0, 0x1, -R4 ;  /* 0x0000000100057824 */ /* 0x000fe200078e0a04 */
[----:B------:R-:W-:-:S02]  /*0e40*/  LEA.HI R12, R12, R16, RZ, 0x2 ;  /* 0x000000100c0c7211 */ /* 0x000fc400078f10ff */
[----:B------:R-:W-:Y:S02]  /*0e50*/  LOP3.LUT R3, R13, 0xfffffffc, RZ, 0xc0, !PT ;  /* 0xfffffffc0d037812 */ /* 0x000fe400078ec0ff */
[----:B------:R-:W-:Y:S02]  /*0e60*/  SHF.R.S32.HI R4, RZ, 0x2, R12 ;  /* 0x00000002ff047819 */ /* 0x000fe4000001140c */
[----:B------:R-:W-:Y:S01]  /*0e70*/  LOP3.LUT R13, R8, R6, RZ, 0x3c, !PT ;  /* 0x00000006080d7212 */ /* 0x000fe200078e3cff */
[----:B------:R-:W-:Y:S01]  /*0e80*/  IMAD.IADD R3, R172, 0x1, -R3 ;  /* 0x00000001ac037824 */ /* 0x000fe200078e0a03 */
[----:B------:R-:W-:Y:S01]  /*0e90*/  LOP3.LUT P0, RZ, R2, 0x2, RZ, 0xc0, !PT ;  /* 0x0000000202ff7812 */ /* 0x000fe2000780c0ff */
[----:B------:R-:W-:Y:S01]  /*0ea0*/  IMAD.SHL.U32 R8, R0, 0x400, RZ ;  /* 0x0000040000087824 */ /* 0x000fe200078e00ff */
[C---:B------:R-:W-:Y:S01]  /*0eb0*/  LOP3.LUT P4, RZ, R2.reuse, 0x4, RZ, 0xc0, !PT ;  /* 0x0000000402ff7812 */ /* 0x040fe2000788c0ff */
[----:B------:R-:W-:Y:S01]  /*0ec0*/  IMAD.SHL.U32 R0, R2, 0x40, RZ ;  /* 0x0000004002007824 */ /* 0x000fe200078e00ff */
[----:B------:R-:W-:Y:S01]  /*0ed0*/  LEA.HI R9, R9, R172, RZ, 0x6 ;  /* 0x000000ac09097211 */ /* 0x000fe200078f30ff */
[----:B------:R-:W-:Y:S01]  /*0ee0*/  IMAD R15, R5, 0x10, R4 ;  /* 0x00000010050f7824 */ /* 0x000fe200078e0204 */
[----:B------:R-:W-:Y:S01]  /*0ef0*/  LEA.HI R4, R3, R3, RZ, 0x1 ;  /* 0x0000000303047211 */ /* 0x000fe200078f08ff */
[----:B------:R-:W-:Y:S01]  /*0f00*/  IMAD.SHL.U32 R5, R7, 0x40, RZ ;  /* 0x0000004007057824 */ /* 0x000fe200078e00ff */
[----:B------:R-:W-:Y:S01]  /*0f10*/  LOP3.LUT R0, R0, 0x1c0, RZ, 0xc0, !PT ;  /* 0x000001c000007812 */ /* 0x000fe200078ec0ff */
[----:B------:R-:W-:Y:S01]  /*0f20*/  IMAD.SHL.U32 R6, R14, 0x8, RZ ;  /* 0x000000080e067824 */ /* 0x000fe200078e00ff */
[----:B------:R-:W-:Y:S01]  /*0f30*/  LOP3.LUT R2, R4, 0x1ffffffe, RZ, 0xc0, !PT ;  /* 0x1ffffffe04027812 */ /* 0x000fe200078ec0ff */
[----:B------:R-:W-:Y:S01]  /*0f40*/  IMAD.SHL.U32 R9, R9, 0x8, RZ ;  /* 0x0000000809097824 */ /* 0x000fe200078e00ff */
[----:B------:R-:W-:Y:S01]  /*0f50*/  R2P PR, R7, 0x6 ;  /* 0x0000000607007804 */ /* 0x000fe20000000000 */
[----:B------:R-:W-:Y:S01]  /*0f60*/  IMAD.SHL.U32 R7, R10, 0x40, RZ ;  /* 0x000000400a077824 */ /* 0x000fe200078e00ff */
[----:B------:R-:W-:Y:S01]  /*0f70*/  LOP3.LUT R4, R5, 0x1c0, RZ, 0xc0, !PT ;  /* 0x000001c005047812 */ /* 0x000fe200078ec0ff */
[C---:B------:R-:W-:Y:S01]  /*0f80*/  IMAD.IADD R10, R3.reuse, 0x1, -R2 ;  /* 0x00000001030a7824 */ /* 0x040fe200078e0a02 */
[----:B------:R-:W-:Y:S01]  /*0f90*/  LOP3.LUT R6, R0, 0x8, R6, 0xf8, !PT ;  /* 0x0000000800067812 */ /* 0x000fe200078ef806 */
[----:B------:R-:W-:Y:S01]  /*0fa0*/  IMAD R5, R3, 0x2, R8 ;  /* 0x0000000203057824 */ /* 0x000fe200078e0208 */
[----:B------:R-:W-:Y:S01]  /*0fb0*/  SHF.R.U32.HI R0, RZ, 0x3, R0 ;  /* 0x00000003ff007819 */ /* 0x000fe20000011600 */
[----:B------:R-:W-:Y:S01]  /*0fc0*/  STL [R1+0x8], R15 ;  /* 0x0000080f01007387 */ /* 0x000fe20000100800 */
[----:B------:R-:W-:-:S02]  /*0fd0*/  LEA.HI R2, R4, R4, RZ, 0x1d ;  /* 0x0000000404027211 */ /* 0x000fc400078fe8ff */
[----:B------:R-:W-:Y:S01]  /*0fe0*/  LOP3.LUT R3, R6, R0, RZ, 0x3c, !PT ;  /* 0x0000000006037212 */ /* 0x000fe200078e3cff */
[----:B------:R-:W-:Y:S01]  /*0ff0*/  IMAD R0, R14, 0x200, R13 ;  /* 0x000002000e007824 */ /* 0x000fe200078e020d */
[----:B------:R-:W-:Y:S02]  /*1000*/  LOP3.LUT R4, R7, 0xfffffe00, RZ, 0xc0, !PT ;  /* 0xfffffe0007047812 */ /* 0x000fe400078ec0ff */
[----:B------:R-:W-:Y:S01]  /*1010*/  LOP3.LUT R11, R11, 0x7ffffe00, R9, 0xf8, !PT ;  /* 0x7ffffe000b0b7812 */ /* 0x000fe200078ef809 */
[----:B------:R-:W-:Y:S01]  /*1020*/  IMAD.IADD R9, R5, 0x1, R2 ;  /* 0x0000000105097824 */ /* 0x000fe200078e0202 */
[CC--:B------:R-:W-:Y:S01]  /*1030*/  IADD3 R2, R3.reuse, R4.reuse, R8 ;  /* 0x0000000403027210 */ /* 0x0c0fe20007ffe008 */
[----:B------:R-:W-:Y:S01]  /*1040*/  IMAD.MOV.U32 R8, RZ, RZ, 0x40 ;  /* 0x00000040ff087424 */ /* 0x000fe200078e00ff */
[----:B------:R-:W-:Y:S01]  /*1050*/  LOP3.LUT R3, R3, R4, RZ, 0xfc, !PT ;  /* 0x0000000403037212 */ /* 0x000fe200078efcff */
[----:B------:R-:W-:Y:S01]  /*1060*/  IMAD.MOV.U32 R4, RZ, RZ, 0x20 ;  /* 0x00000020ff047424 */ /* 0x000fe200078e00ff */
[----:B------:R-:W-:Y:S01]  /*1070*/  LOP3.LUT R5, R12, 0x7ffffffc, RZ, 0xc0, !PT ;  /* 0x7ffffffc0c057812 */ /* 0x000fe200078ec0ff */
[----:B------:R-:W-:Y:S01]  /*1080*/  IMAD.SHL.U32 R188, R11, 0x2, RZ ;  /* 0x000000020bbc7824 */ /* 0x000fe200078e00ff */
[----:B------:R-:W-:-:S02]  /*1090*/  LEA R163, R2, 0x18100, 0x1 ;  /* 0x0001810002a37811 */ /* 0x000fc400078e08ff */
[----:B------:R-:W-:Y:S02]  /*10a0*/  SEL R168, R4, 0xffffffe0, !P0 ;  /* 0xffffffe004a87807 */ /* 0x000fe40004000000 */
[----:B------:R-:W-:Y:S02]  /*10b0*/  LEA R170, R3, 0x100, 0x1 ;  /* 0x0000010003aa7811 */ /* 0x000fe400078e08ff */
[----:B------:R-:W-:Y:S01]  /*10c0*/  SHF.R.S32.HI R7, RZ, 0x1f, R177 ;  /* 0x0000001fff077819 */ /* 0x000fe200000114b1 */
[----:B------:R-:W-:Y:S01]  /*10d0*/  IMAD.IADD R7, R16, 0x1, -R5 ;  /* 0x0000000110077824 */ /* 0x000fe200078e0a05 */
[----:B------:R-:W-:Y:S01]  /*10e0*/  LEA R169, R0, 0xc100, 0x1 ;  /* 0x0000c10000a97811 */ /* 0x000fe200078e08ff */
[----:B------:R-:W-:Y:S01]  /*10f0*/  IMAD.IADD R164, R163, 0x1, R168 ;  /* 0x00000001a3a47824 */ /* 0x000fe200078e02a8 */
[----:B------:R-:W-:Y:S01]  /*1100*/  SEL R0, R8, 0xffffffc0, !P4 ;  /* 0xffffffc008007807 */ /* 0x000fe20006000000 */
[--C-:B------:R-:W-:Y:S01]  /*1110*/  IMAD.IADD R208, R168, 0x1, R170.reuse ;  /* 0x00000001a8d07824 */ /* 0x100fe200078e02aa */
[----:B------:R-:W-:Y:S01]  /*1120*/  IADD3 R185, R177, 0x40, RZ ;  /* 0x00000040b1b97810 */ /* 0x000fe20007ffe0ff */
[----:B------:R-:W-:Y:S01]  /*1130*/  IMAD.SHL.U32 R220, R7, 0x2, RZ ;  /* 0x0000000207dc7824 */ /* 0x000fe200078e00ff */
[----:B------:R-:W-:Y:S01]  /*1140*/  LEA R221, R9, 0x80, 0x1 ;  /* 0x0000008009dd7811 */ /* 0x000fe200078e08ff */
[----:B------:R-:W-:Y:S01]  /*1150*/  IMAD R7, R10, 0x8, R15 ;  /* 0x000000080a077824 */ /* 0x000fe200078e020f */
[----:B------:R-:W-:Y:S01]  /*1160*/  SHF.R.S32.HI R6, RZ, 0x1f, R185 ;  /* 0x0000001fff067819 */ /* 0x000fe200000114b9 */
[----:B------:R-:W-:Y:S01]  /*1170*/  IMAD.IADD R171, R0, 0x1, R170 ;  /* 0x0000000100ab7824 */ /* 0x000fe200078e02aa */
[----:B------:R-:W-:Y:S01]  /*1180*/  IADD3 R246, R220, 0x10, RZ ;  /* 0x00000010dcf67810 */ /* 0x000fe20007ffe0ff */
[--C-:B------:R-:W-:Y:S01]  /*1190*/  IMAD.IADD R166, R163, 0x1, R0.reuse ;  /* 0x00000001a3a67824 */ /* 0x100fe200078e0200 */
[----:B------:R1:W-:Y:S01]  /*11a0*/  STL [R1+0xc], R7 ;  /* 0x00000c0701007387 */ /* 0x0003e20000100800 */
[----:B------:R-:W-:Y:S01]  /*11b0*/  IMAD.IADD R165, R164, 0x1, R0 ;  /* 0x00000001a4a57824 */ /* 0x000fe200078e0200 */
[----:B------:R-:W-:Y:S01]  /*11c0*/  IADD3 R247, R220, 0x8, RZ ;  /* 0x00000008dcf77810 */ /* 0x000fe20007ffe0ff */
[----:B------:R-:W-:Y:S01]  /*11d0*/  IMAD.IADD R0, R0, 0x1, R208 ;  /* 0x0000000100007824 */ /* 0x000fe200078e02d0 */
[----:B------:R-:W-:Y:S01]  /*11e0*/  IADD3 R243, R220, 0x28, RZ ;  /* 0x00000028dcf37810 */ /* 0x000fe20007ffe0ff */
[----:B------:R-:W-:Y:S01]  /*11f0*/  IMAD.IADD R211, R168, 0x1, R171 ;  /* 0x00000001a8d37824 */ /* 0x000fe200078e02ab */
[----:B------:R-:W-:-:S02]  /*1200*/  IADD3 R244, R220, 0x20, RZ ;  /* 0x00000020dcf47810 */ /* 0x000fc40007ffe0ff */
[----:B------:R2:W-:Y:S01]  /*1210*/  STL [R1], R0 ;  /* 0x0000000001007387 */ /* 0x0005e20000100800 */
[----:B------:R-:W-:Y:S02]  /*1220*/  IADD3 R240, R220, 0x40, RZ ;  /* 0x00000040dcf07810 */ /* 0x000fe40007ffe0ff */
[C---:B------:R-:W-:Y:S02]  /*1230*/  IADD3 R222, R221.reuse, -0x10, RZ ;  /* 0xfffffff0ddde7810 */ /* 0x040fe40007ffe0ff */
[----:B------:R-:W-:Y:S02]  /*1240*/  SEL R6, R4, 0xffffffe0, !P1 ;  /* 0xffffffe004067807 */ /* 0x000fe40004800000 */
[C---:B------:R-:W-:Y:S02]  /*1250*/  IADD3 R245, R220.reuse, 0x18, RZ ;  /* 0x00000018dcf57810 */ /* 0x040fe40007ffe0ff */
[C---:B------:R-:W-:Y:S01]  /*1260*/  IADD3 R241, R220.reuse, 0x38, RZ ;  /* 0x00000038dcf17810 */ /* 0x040fe20007ffe0ff */
[----:B------:R-:W-:Y:S01]  /*1270*/  IMAD.IADD R224, R221, 0x1, R6 ;  /* 0x00000001dde07824 */ /* 0x000fe200078e0206 */
[----:B------:R-:W-:-:S02]  /*1280*/  IADD3 R237, R220, 0x58, RZ ;  /* 0x00000058dced7810 */ /* 0x000fc40007ffe0ff */
[----:B------:R-:W-:Y:S02]  /*1290*/  @P3 IADD3 R222, R221, 0x10, RZ ;  /* 0x00000010ddde3810 */ /* 0x000fe40007ffe0ff */
[C---:B------:R-:W-:Y:S02]  /*12a0*/  IADD3 R242, R220.reuse, 0x30, RZ ;  /* 0x00000030dcf27810 */ /* 0x040fe40007ffe0ff */
[----:B------:R-:W-:Y:S01]  /*12b0*/  IADD3 R238, R220, 0x50, RZ ;  /* 0x00000050dcee7810 */ /* 0x000fe20007ffe0ff */
[----:B------:R-:W-:Y:S01]  /*12c0*/  IMAD.IADD R223, R6, 0x1, R222 ;  /* 0x0000000106df7824 */ /* 0x000fe200078e02de */
[C---:B------:R-:W-:Y:S02]  /*12d0*/  IADD3 R234, R220.reuse, 0x70, RZ ;  /* 0x00000070dcea7810 */ /* 0x040fe40007ffe0ff */
[----:B------:R-:W-:Y:S02]  /*12e0*/  SHF.R.S32.HI R4, RZ, 0x1f, R246 ;  /* 0x0000001fff047819 */ /* 0x000fe400000114f6 */
[----:B------:R-:W-:-:S02]  /*12f0*/  IADD3 R239, R220, 0x48, RZ ;  /* 0x00000048dcef7810 */ /* 0x000fc40007ffe0ff */
[C---:B------:R-:W-:Y:S02]  /*1300*/  IADD3 R235, R220.reuse, 0x68, RZ ;  /* 0x00000068dceb7810 */ /* 0x040fe40007ffe0ff */
[----:B------:R-:W-:Y:S02]  /*1310*/  IADD3 R231, R220, 0x88, RZ ;  /* 0x00000088dce77810 */ /* 0x000fe40007ffe0ff */
[----:B-1----:R-:W-:Y:S02]  /*1320*/  SHF.R.S32.HI R7, RZ, 0x1f, R247 ;  /* 0x0000001fff077819 */ /* 0x002fe400000114f7 */
[----:B------:R-:W-:Y:S02]  /*1330*/  SHF.R.S32.HI R4, RZ, 0x1f, R243 ;  /* 0x0000001fff047819 */ /* 0x000fe400000114f3 */
[----:B------:R-:W-:Y:S02]  /*1340*/  SEL R5, R8, 0xffffffc0, !P2 ;  /* 0xffffffc008057807 */ /* 0x000fe40005000000 */
[----:B------:R-:W-:-:S02]  /*1350*/  IADD3 R236, R220, 0x60, RZ ;  /* 0x00000060dcec7810 */ /* 0x000fc40007ffe0ff */
[C---:B------:R-:W-:Y:S01]  /*1360*/  IADD3 R232, R220.reuse, 0x80, RZ ;  /* 0x00000080dce87810 */ /* 0x040fe20007ffe0ff */
[--C-:B------:R-:W-:Y:S01]  /*1370*/  IMAD.IADD R251, R221, 0x1, R5.reuse ;  /* 0x00000001ddfb7824 */ /* 0x100fe200078e0205 */
[----:B------:R-:W-:Y:S01]  /*1380*/  IADD3 R228, R220, 0xa0, RZ ;  /* 0x000000a0dce47810 */ /* 0x000fe20007ffe0ff */
[--C-:B------:R-:W-:Y:S01]  /*1390*/  IMAD.IADD R250, R224, 0x1, R5.reuse ;  /* 0x00000001e0fa7824 */ /* 0x100fe200078e0205 */
        /* <DEDUP_REMOVED lines=9> */
[----:B------:R-:W-:Y:S02]  /*1430*/  SHF.R.S32.HI R4, RZ, 0x1f, R237 ;  /* 0x0000001fff047819 */ /* 0x000fe400000114ed */
[----:B------:R-:W-:Y:S02]  /*1440*/  IADD3 R186, R177, 0x80, RZ ;  /* 0x00000080b1ba7810 */ /* 0x000fe40007ffe0ff */
[----:B------:R-:W-:-:S02]  /*1450*/  IADD3 R230, R220, 0x90, RZ ;  /* 0x00000090dce67810 */ /* 0x000fc40007ffe0ff */
[C---:B------:R-:W-:Y:S02]  /*1460*/  IADD3 R227, R220.reuse, 0xa8, RZ ;  /* 0x000000a8dce37810 */ /* 0x040fe40007ffe0ff */
[----:B------:R-:W-:Y:S02]  /*1470*/  IADD3 R225, R220, 0xb8, RZ ;  /* 0x000000b8dce17810 */ /* 0x000fe40007ffe0ff */
        /* <DEDUP_REMOVED lines=13> */
[C---:B------:R-:W-:Y:S02]  /*1550*/  IADD3 R205, R188.reuse, 0xc100, RZ ;  /* 0x0000c100bccd7810 */ /* 0x040fe40007ffe0ff */
[----:B------:R-:W-:Y:S02]  /*1560*/  IADD3 R204, R188, 0x100, RZ ;  /* 0x00000100bccc7810 */ /* 0x000fe40007ffe0ff */
[----:B------:R-:W-:-:S02]  /*1570*/  SHF.R.S32.HI R8, RZ, 0x1f, R230 ;  /* 0x0000001fff087819 */ /* 0x000fc400000114e6 */
[----:B------:R-:W-:Y:S02]  /*1580*/  SHF.R.S32.HI R7, RZ, 0x1f, R227 ;  /* 0x0000001fff077819 */ /* 0x000fe400000114e3 */
[----:B--2---:R-:W-:Y:S02]  /*1590*/  SHF.R.S32.HI R4, RZ, 0x1f, R225 ;  /* 0x0000001fff047819 */ /* 0x004fe400000114e1 */
.L_x_1641:
        /* <DEDUP_REMOVED lines=30> */
.L_x_1540:
[----:B------:R-:W-:-:S04]  /*1780*/  ISETP.NE.U32.AND P0, PT, RZ, c[0x0][0x368], PT ;  /* 0x0000da00ff007a0c */ /* 0x000fc80003f05070 */
[----:B------:R-:W-:-:S13]  /*1790*/  ISETP.NE.AND.EX P0, PT, RZ, c[0x0][0x36c], PT, P0 ;  /* 0x0000db00ff007a0c */ /* 0x000fda0003f05300 */
[----:B------:R-:W-:Y:S05]  /*17a0*/  @!P0 BRA `(.L_x_1541) ;  /* 0x0000004000008947 */ /* 0x000fea0003800000 */
[----:B-1----:R-:W-:-:S04]  /*17b0*/  IADD3 R2, P0, R209, c[0x0][0x368], RZ ;  /* 0x0000da00d1027a10 */ /* 0x002fc80007f1e0ff */
[----:B------:R-:W-:-:S05]  /*17c0*/  IADD3.X R3, R210, c[0x0][0x36c], RZ, P0, !PT ;  /* 0x0000db00d2037a10 */ /* 0x000fca00007fe4ff */
[----:B------:R1:W5:Y:S01]  /*17d0*/  LDG.E R0, [R2.64] ;  /* 0x0000000602007981 */ /* 0x000362000c1e1900 */
[----:B------:R-:W-:Y:S05]  /*17e0*/  BRA `(.L_x_1542) ;  /* 0x0000008000007947 */ /* 0x000fea0003800000 */
.L_x_1541:
        /* <DEDUP_REMOVED lines=8> */
.L_x_1542:
        /* <DEDUP_REMOVED lines=45> */
.L_x_1544:
[----:B------:R-:W-:Y:S05]  /*1b40*/  BSYNC B0 ;  /* 0x0000000000007941 */ /* 0x000fea0003800000 */
.L_x_1543:
        /* <DEDUP_REMOVED lines=66> */
[----:B------:R-:W-:Y:S02]  /*1f70*/  ISETP.NE.AND P0, PT, R4, 0x1, PT ;  /* 0x000000010400780c */ /* 0x000fe40003f05270 */
        /* <DEDUP_REMOVED lines=34> */
.L_x_1646:
[----:B------:R-:W-:Y:S05]  /*21a0*/  BRA.DIV ~URZ, `(.L_x_1547) ;  /* 0x0000bf227f007947 */ /* 0x000fea000b800000 */
[----:B------:R3:W4:Y:S02]  /*21b0*/  SHFL.IDX PT, R0, R12, RZ, 0x181f ;  /* 0x00181fff0c007589 */ /* 0x00072400000e0000 */
.L_x_1647:
        /* <DEDUP_REMOVED lines=20> */
.L_x_1549:
[----:B------:R-:W-:Y:S05]  /*2300*/  BSYNC B0 ;  /* 0x0000000000007941 */ /* 0x000fea0003800000 */
.L_x_1548:
[----:B------:R-:W-:Y:S05]  /*2310*/  BRA.DIV ~URZ, `(.L_x_1550) ;  /* 0x0000be227f007947 */ /* 0x000fea000b800000 */
[----:B--2---:R2:W1:Y:S04]  /*2320*/  SHFL.IDX PT, R4, R5, 0x1, 0x181f ;  /* 0x00381f0005047f89 */ /* 0x00446800000e0000 */
[----:B----4-:R2:W4:Y:S02]  /*2330*/  SHFL.IDX PT, R0, R12, 0x1, 0x181f ;  /* 0x00381f000c007f89 */ /* 0x01052400000e0000 */
.L_x_1648:
        /* <DEDUP_REMOVED lines=19> */
.L_x_1552:
[----:B------:R-:W-:Y:S05]  /*2470*/  BSYNC B0 ;  /* 0x0000000000007941 */ /* 0x000fea0003800000 */
.L_x_1551:
[----:B------:R-:W-:Y:S05]  /*2480*/  BRA.DIV ~URZ, `(.L_x_1553) ;  /* 0x0000bd827f007947 */ /* 0x000fea000b800000 */
[----:B-1----:R1:W2:Y:S02]  /*2490*/  SHFL.IDX PT, R4, R5, 0x2, 0x181f ;  /* 0x00581f0005047f89 */ /* 0x0022a400000e0000 */
.L_x_1649:
[----:B------:R-:W-:Y:S05]  /*24a0*/  BRA.DIV ~URZ, `(.L_x_1554) ;  /* 0x0000bdd27f007947 */ /* 0x000fea000b800000 */
[----:B----4-:R4:W1:Y:S02]  /*24b0*/  SHFL.IDX PT, R0, R12, 0x2, 0x181f ;  /* 0x00581f000c007f89 */ /* 0x01086400000e0000 */
.L_x_1650:
        /* <DEDUP_REMOVED lines=19> */
.L_x_1556:
[----:B------:R-:W-:Y:S05]  /*25f0*/  BSYNC B0 ;  /* 0x0000000000007941 */ /* 0x000fea0003800000 */
.L_x_1555:
[----:B------:R-:W-:Y:S05]  /*2600*/  BRA.DIV ~URZ, `(.L_x_1557) ;  /* 0x0000bce27f007947 */ /* 0x000fea000b800000 */
[----:B--2---:R2:W3:Y:S04]  /*2610*/  SHFL.IDX PT, R4, R5, 0x3, 0x181f ;  /* 0x00781f0005047f89 */ /* 0x0044e800000e0000 */
[----:B-1----:R2:W1:Y:S02]  /*2620*/  SHFL.IDX PT, R0, R12, 0x3, 0x181f ;  /* 0x00781f000c007f89 */ /* 0x00246400000e0000 */
.L_x_1651:
[----:B------:R-:W-:Y:S01]  /*2630*/  IADD3 R2, R10, 0x60, RZ ;  /* 0x000000600a027810 */ /* 0x000fe20007ffe0ff */
[----:B-----5:R-:W-:Y:S01]  /*2640*/  IMAD.WIDE.U32 R194, R14, c[0x0][0x2b0], RZ ;  /* 0x0000ac000ec27a25 */ /* 0x020fe200078e00ff */
[----:B------:R-:W-:-:S02]  /*2650*/  SHF.R.S32.HI R19, RZ, 0x1f, R177 ;  /* 0x0000001fff137819 */ /* 0x000fc400000114b1 */
[----:B------:R-:W-:Y:S02]  /*2660*/  ISETP.GE.AND P0, PT, R2, R11, PT ;  /* 0x0000000b0200720c */ /* 0x000fe40003f06270 */
[----:B------:R-:W-:Y:S02]  /*2670*/  SHF.R.S32.HI R23, RZ, 0x1f, R185 ;  /* 0x0000001fff177819 */ /* 0x000fe400000114b9 */
[----:B------:R-:W-:-:S09]  /*2680*/  SHF.R.S32.HI R22, RZ, 0x1f, R186 ;  /* 0x0000001fff167819 */ /* 0x000fd200000114ba */
[-C--:B-1----:R-:W-:Y:S02]  /*2690*/  @!P0 LEA R8, P3, R177, R0.reuse, 0x1 ;  /* 0x00000000b1088211 */ /* 0x082fe400078608ff */
[-C--:B------:R-:W-:Y:S02]  /*26a0*/  @!P0 LEA R6, P2, R185, R0.reuse, 0x1 ;  /* 0x00000000b9068211 */ /* 0x080fe400078408ff */
[----:B------:R-:W-:Y:S02]  /*26b0*/  @!P0 LEA R2, P1, R186, R0, 0x1 ;  /* 0x00000000ba028211 */ /* 0x000fe400078208ff */
[----:B------:R-:W-:Y:S02]  /*26c0*/  SHF.R.S32.HI R0, RZ, 0x1f, R14 ;  /* 0x0000001fff007819 */ /* 0x000fe4000001140e */
[-C--:B---3--:R-:W-:Y:S02]  /*26d0*/  @!P0 LEA.HI.X R9, R177, R4.reuse, R19, 0x1, P3 ;  /* 0x00000004b1098211 */ /* 0x088fe400018f0c13 */
[-C--:B------:R-:W-:Y:S01]  /*26e0*/  @!P0 LEA.HI.X R7, R185, R4.reuse, R23, 0x1, P2 ;  /* 0x00000004b9078211 */ /* 0x080fe200010f0c17 */
[----:B------:R-:W-:Y:S01]  /*26f0*/  IMAD R0, R0, c[0x0][0x2b0], RZ ;  /* 0x0000ac0000007a24 */ /* 0x000fe200078e02ff */
[C---:B------:R-:W-:Y:S01]  /*2700*/  @!P0 LEA.HI.X R3, R186.reuse, R4, R22, 0x1, P1 ;  /* 0x00000004ba038211 */ /* 0x040fe200008f0c16 */
[----:B------:R-:W-:Y:S01]  /*2710*/  @!PT LDS RZ, [RZ] ;  /* 0x00000000fffff984 */ /* 0x000fe20000000800 */
[----:B------:R-:W-:Y:S01]  /*2720*/  @!PT LDS RZ, [RZ] ;  /* 0x00000000fffff984 */ /* 0x000fe20000000800 */
[----:B------:R-:W-:Y:S01]  /*2730*/  @!PT LDS RZ, [RZ] ;  /* 0x00000000fffff984 */ /* 0x000fe20000000800 */
[----:B------:R1:W-:Y:S01]  /*2740*/  @!P0 LDGSTS.E.BYPASS.LTC128B.128 [R188+0x1b100], [R8.64], !P6 ;  /* 0x1b10000008bc8fae */ /* 0x0003e2000f101d46 */
[----:B------:R-:W-:Y:S01]  /*2750*/  ISETP.GE.AND P6, PT, R186, c[0x0][0x1d4], PT ;  /* 0x00007500ba007a0c */ /* 0x000fe20003fc6270 */
[----:B------:R-:W-:-:S02]  /*2760*/  IMAD R0, R14, c[0x0][0x2b4], R0 ;  /* 0x0000ad000e007a24 */ /* 0x000fc400078e0200 */
[----:B------:R1:W-:Y:S01]  /*2770*/  @!P0 LDGSTS.E.BYPASS.LTC128B.128 [R188+0x1f100], [R6.64], !P5 ;  /* 0x1f10000006bc8fae */ /* 0x0003e2000e901d46 */
[----:B------:R-:W-:Y:S01]  /*2780*/  ISETP.GE.AND P5, PT, R177, c[0x0][0x1d4], PT ;  /* 0x00007500b1007a0c */ /* 0x000fe20003fa6270 */
[----:B------:R-:W-:Y:S01]  /*2790*/  IMAD.IADD R198, R195, 0x1, R0 ;  /* 0x00000001c3c67824 */ /* 0x000fe200078e0200 */
[----:B------:R-:W-:Y:S01]  /*27a0*/  SEL R252, RZ, 0x10, P6 ;  /* 0x00000010fffc7807 */ /* 0x000fe20003000000 */
[----:B------:R1:W-:Y:S01]  /*27b0*/  @!P0 LDGSTS.E.BYPASS.LTC128B.128 [R188+0x23100], [R2.64], !P4 ;  /* 0x2310000002bc8fae */ /* 0x0003e2000e101d46 */
[----:B------:R-:W-:-:S03]  /*27c0*/  ISETP.GE.AND P4, PT, R185, c[0x0][0x1d4], PT ;  /* 0x00007500b9007a0c */ /* 0x000fc60003f86270 */
[----:B------:R-:W0:Y:S01]  /*27d0*/  LDGDEPBAR ;  /* 0x00000000000079af */ /* 0x000e220000000000 */
[----:B------:R-:W-:Y:S03]  /*27e0*/  WARPSYNC 0xffffffff ;  /* 0xffffffff00007948 */ /* 0x000fe60003800000 */
[----:B------:R-:W-:Y:S01]  /*27f0*/  IMAD.MOV.U32 R21, RZ, RZ, c[0x0][0x2b8] ;  /* 0x0000ae00ff157624 */ /* 0x000fe200078e00ff */
[----:B------:R-:W-:Y:S01]  /*2800*/  BAR.SYNC.DEFER_BLOCKING 0x0 ;  /* 0x0000000000007b1d */ /* 0x000fe20000010000 */
[----:B-1----:R-:W-:Y:S02]  /*2810*/  IMAD R2, R18, 0x40, R189 ;  /* 0x0000004012027824 */ /* 0x002fe400078e02bd */
        /* <DEDUP_REMOVED lines=9> */
[----:B--2---:R-:W-:Y:S02]  /*28b0*/  @!P0 LEA.HI.X.SX32 R5, R0, R198, 0x1, P1 ;  /* 0x000000c600058211 */ /* 0x004fe400008f0eff */
[----:B------:R-:W-:-:S04]  /*28c0*/  @!P0 LEA R4, P1, R3, c[0x0][0x2a0], 0x2 ;  /* 0x0000a80003048a11 */ /* 0x000fc800078210ff */
[----:B------:R-:W-:-:S05]  /*28d0*/  @!P0 LEA.HI.X R5, R3, c[0x0][0x2a4], R5, 0x2, P1 ;  /* 0x0000a90003058a11 */ /* 0x000fca00008f1405 */
[----:B------:R1:W2:Y:S01]  /*28e0*/  @!P0 LDG.E R173, [R4.64] ;  /* 0x0000000604ad8981 */ /* 0x0002a2000c1e1900 */
[----:B------:R-:W-:Y:S01]  /*28f0*/  IMAD.MOV R0, RZ, RZ, -R0 ;  /* 0x000000ffff007224 */ /* 0x000fe200078e0a00 */
[----:B------:R-:W-:Y:S01]  /*2900*/  BSSY B0, `(.L_x_1558) ;  /* 0x00000a6000007945 */ /* 0x000fe20003800000 */
[----:B------:R-:W-:-:S04]  /*2910*/  IMAD.WIDE.U32 R190, R13, c[0x0][0x1e8], RZ ;  /* 0x00007a000dbe7a25 */ /* 0x000fc800078e00ff */
[----:B------:R-:W-:Y:S02]  /*2920*/  IMAD R174, R0, c[0x0][0x2b8], R2 ;  /* 0x0000ae0000ae7a24 */ /* 0x000fe400078e0202 */
[----:B------:R-:W-:Y:S02]  /*2930*/  IMAD R193, R13, c[0x0][0x1ec], R191 ;  /* 0x00007b000dc17a24 */ /* 0x000fe400078e02bf */
[----:B------:R-:W-:-:S04]  /*2940*/  IMAD.WIDE.U32 R2, R174, c[0x0][0x1e0], RZ ;  /* 0x00007800ae027a25 */ /* 0x000fc800078e00ff */
[----:B------:R-:W-:Y:S01]  /*2950*/  IMAD R104, R18, -0x40, R16 ;  /* 0xffffffc012687824 */ /* 0x000fe200078e0210 */
[----:B------:R-:W-:Y:S01]  /*2960*/  SHF.L.U64.HI R16, R177, 0x1, R19 ;  /* 0x00000001b1107819 */ /* 0x000fe20000010213 */
[----:B------:R-:W-:-:S04]  /*2970*/  IMAD.WIDE.U32 R196, R13, c[0x0][0x210], RZ ;  /* 0x000084000dc47a25 */ /* 0x000fc800078e00ff */
[----:B------:R-:W-:Y:S02]  /*2980*/  IMAD.IADD R14, R104, 0x1, -R206 ;  /* 0x00000001680e7824 */ /* 0x000fe400078e0ace */
[----:B------:R-:W-:Y:S01]  /*2990*/  IMAD R199, R13, c[0x0][0x214], R197 ;  /* 0x000085000dc77a24 */ /* 0x000fe200078e02c5 */
[----:B-1----:R-:W-:Y:S01]  /*29a0*/  SHF.R.S32.HI R5, RZ, 0x1f, R174 ;  /* 0x0000001fff057819 */ /* 0x002fe200000114ae */
[----:B------:R-:W-:Y:S01]  /*29b0*/  IMAD.SHL.U32 R20, R177, 0x2, RZ ;  /* 0x00000002b1147824 */ /* 0x000fe200078e00ff */
[----:B------:R-:W-:-:S03]  /*29c0*/  ISETP.GE.AND P1, PT, R14, 0x1, PT ;  /* 0x000000010e00780c */ /* 0x000fc60003f26270 */
[C---:B------:R-:W-:Y:S02]  /*29d0*/  IMAD R0, R5.reuse, c[0x0][0x1e0], RZ ;  /* 0x0000780005007a24 */ /* 0x040fe400078e02ff */
[----:B------:R-:W-:Y:S02]  /*29e0*/  IMAD R5, R5, c[0x0][0x208], RZ ;  /* 0x0000820005057a24 */ /* 0x000fe400078e02ff */
[C---:B------:R-:W-:Y:S02]  /*29f0*/  IMAD R0, R174.reuse, c[0x0][0x1e4], R0 ;  /* 0x00007900ae007a24 */ /* 0x040fe400078e0200 */
[----:B------:R-:W-:Y:S02]  /*2a00*/  IMAD R5, R174, c[0x0][0x20c], R5 ;  /* 0x00008300ae057a24 */ /* 0x000fe400078e0205 */
[----:B------:R-:W-:Y:S01]  /*2a10*/  IMAD.IADD R3, R3, 0x1, R0 ;  /* 0x0000000103037824 */ /* 0x000fe200078e0200 */
[----:B--2---:R-:W-:-:S03]  /*2a20*/  SHF.R.S32.HI R6, RZ, 0x1f, R173 ;  /* 0x0000001fff067819 */ /* 0x004fc600000114ad */
[----:B------:R-:W-:-:S04]  /*2a30*/  IMAD.WIDE.U32 R2, R173, c[0x0][0x1f0], R2 ;  /* 0x00007c00ad027a25 */ /* 0x000fc800078e0002 */
[----:B------:R-:W-:-:S04]  /*2a40*/  IMAD R0, R6, c[0x0][0x1f0], RZ ;  /* 0x00007c0006007a24 */ /* 0x000fc800078e02ff */
[----:B------:R-:W-:Y:S01]  /*2a50*/  IMAD R4, R173, c[0x0][0x1f4], R0 ;  /* 0x00007d00ad047a24 */ /* 0x000fe200078e0200 */
[----:B------:R-:W-:-:S04]  /*2a60*/  IADD3 R0, P0, R2, R190, RZ ;  /* 0x000000be02007210 */ /* 0x000fc80007f1e0ff */
[----:B------:R-:W-:Y:S02]  /*2a70*/  IADD3.X R2, R193, R3, R4, P0, !PT ;  /* 0x00000003c1027210 */ /* 0x000fe400007fe404 */
[----:B------:R-:W-:-:S04]  /*2a80*/  LEA R4, P0, R0, c[0x0][0x1c8], 0x1 ;  /* 0x0000720000047a11 */ /* 0x000fc800078008ff */
[----:B------:R-:W-:Y:S01]  /*2a90*/  LEA.HI.X R7, R0, c[0x0][0x1cc], R2, 0x1, P0 ;  /* 0x0000730000077a11 */ /* 0x000fe200000f0c02 */
[----:B------:R-:W-:Y:S01]  /*2aa0*/  IMAD.WIDE.U32 R2, R174, c[0x0][0x208], RZ ;  /* 0x00008200ae027a25 */ /* 0x000fe200078e00ff */
[----:B------:R-:W1:Y:S03]  /*2ab0*/  SHFL.IDX PT, R0, R4, RZ, 0x181f ;  /* 0x00181fff04007589 */ /* 0x000e6600000e0000 */
[----:B------:R-:W-:Y:S01]  /*2ac0*/  IMAD.IADD R3, R3, 0x1, R5 ;  /* 0x0000000103037824 */ /* 0x000fe200078e0205 */
[----:B------:R-:W2:Y:S01]  /*2ad0*/  SHFL.IDX PT, R9, R7, RZ, 0x181f ;  /* 0x00181fff07097589 */ /* 0x000ea200000e0000 */
[----:B------:R-:W-:Y:S02]  /*2ae0*/  IMAD R5, R6, c[0x0][0x218], RZ ;  /* 0x0000860006057a24 */ /* 0x000fe400078e02ff */
[C---:B------:R-:W-:Y:S01]  /*2af0*/  IMAD.WIDE.U32 R2, R173.reuse, c[0x0][0x218], R2 ;  /* 0x00008600ad027a25 */ /* 0x040fe200078e0002 */
[----:B----4-:R3:W4:Y:S03]  /*2b00*/  SHFL.IDX PT, R12, R4, 0x1, 0x181f ;  /* 0x00381f00040c7f89 */ /* 0x01072600000e0000 */
[----:B------:R-:W-:Y:S01]  /*2b10*/  IMAD R10, R173, c[0x0][0x21c], R5 ;  /* 0x00008700ad0a7a24 */ /* 0x000fe200078e0205 */
[----:B------:R2:W5:Y:S01]  /*2b20*/  SHFL.IDX PT, R13, R7, 0x1, 0x181f ;  /* 0x00381f00070d7f89 */ /* 0x00056200000e0000 */
[----:B-1----:R-:W-:-:S02]  /*2b30*/  @P1 LEA R6, P0, R177, R0, 0x1 ;  /* 0x00000000b1061211 */ /* 0x002fc400078008ff */
[-C--:B---3--:R-:W-:Y:S02]  /*2b40*/  @P1 LEA R4, P2, R185, R0.reuse, 0x1 ;  /* 0x00000000b9041211 */ /* 0x088fe400078408ff */
[-C--:B--2---:R-:W-:Y:S02]  /*2b50*/  @P1 LEA.HI.X R7, R177, R9.reuse, R19, 0x1, P0 ;  /* 0x00000009b1071211 */ /* 0x084fe400000f0c13 */
[----:B------:R-:W-:Y:S02]  /*2b60*/  @P1 LEA R8, P0, R186, R0, 0x1 ;  /* 0x00000000ba081211 */ /* 0x000fe400078008ff */
[-C--:B------:R-:W-:Y:S01]  /*2b70*/  @P1 LEA.HI.X R5, R185, R9.reuse, R23, 0x1, P2 ;  /* 0x00000009b9051211 */ /* 0x080fe200010f0c17 */
[----:B------:R1:W-:Y:S01]  /*2b80*/  @P1 LDGSTS.E.BYPASS.LTC128B.128 [R188+0xc100], [R6.64], !P5 ;  /* 0x0c10000006bc1fae */ /* 0x0003e2000e901d46 */
[----:B------:R-:W-:Y:S02]  /*2b90*/  IADD3 R0, P2, R2, R196, RZ ;  /* 0x000000c402007210 */ /* 0x000fe40007f5e0ff */
[----:B------:R-:W-:Y:S01]  /*2ba0*/  @P1 LEA.HI.X R9, R186, R9, R22, 0x1, P0 ;  /* 0x00000009ba091211 */ /* 0x000fe200000f0c16 */
[----:B------:R2:W-:Y:S01]  /*2bb0*/  @P1 LDGSTS.E.BYPASS.LTC128B.128 [R188+0xe100], [R4.64], !P4 ;  /* 0x0e10000004bc1fae */ /* 0x0005e2000e101d46 */
[----:B------:R-:W-:-:S02]  /*2bc0*/  IADD3.X R2, R199, R3, R10, P2, !PT ;  /* 0x00000003c7027210 */ /* 0x000fc400017fe40a */
[----:B------:R-:W-:Y:S01]  /*2bd0*/  LEA R15, P2, R0, c[0x0][0x1f8], 0x1 ;  /* 0x00007e00000f7a11 */ /* 0x000fe200078408ff */
[----:B------:R3:W-:Y:S01]  /*2be0*/  @P1 LDGSTS.E.BYPASS.LTC128B.128 [R188+0x10100], [R8.64], !P6 ;  /* 0x1010000008bc1fae */ /* 0x0007e2000f101d46 */
[----:B------:R-:W-:Y:S02]  /*2bf0*/  ISETP.GE.AND P0, PT, R14, 0x21, PT ;  /* 0x000000210e00780c */ /* 0x000fe40003f06270 */
[----:B------:R-:W-:Y:S01]  /*2c00*/  LEA.HI.X R17, R0, c[0x0][0x1fc], R2, 0x1, P2 ;  /* 0x00007f0000117a11 */ /* 0x000fe200010f0c02 */
[----:B------:R-:W3:Y:S04]  /*2c10*/  SHFL.IDX PT, R10, R15, RZ, 0x181f ;  /* 0x00181fff0f0a7589 */ /* 0x000ee800000e0000 */
[----:B------:R-:W3:Y:S04]  /*2c20*/  SHFL.IDX PT, R11, R17, RZ, 0x181f ;  /* 0x00181fff110b7589 */ /* 0x000ee800000e0000 */
[----:B------:R3:W3:Y:S02]  /*2c30*/  SHFL.IDX PT, R0, R15, 0x1, 0x181f ;  /* 0x00381f000f007f89 */ /* 0x0006e400000e0000 */
[----:B----4-:R-:W-:-:S04]  /*2c40*/  @P0 LEA R2, P1, R186, R12, 0x1 ;  /* 0x0000000cba020211 */ /* 0x010fc800078208ff */
[-C--:B-----5:R-:W-:Y:S02]  /*2c50*/  @P0 LEA.HI.X R3, R186, R13.reuse, R22, 0x1, P1 ;  /* 0x0000000dba030211 */ /* 0x0a0fe400008f0c16 */
[-C--:B-1----:R-:W-:Y:S02]  /*2c60*/  @P0 LEA R6, P3, R177, R12.reuse, 0x1 ;  /* 0x0000000cb1060211 */ /* 0x082fe400078608ff */
[----:B--2---:R-:W-:Y:S02]  /*2c70*/  @P0 LEA R4, P2, R185, R12, 0x1 ;  /* 0x0000000cb9040211 */ /* 0x004fe400078408ff */
[-C--:B------:R-:W-:Y:S01]  /*2c80*/  @P0 LEA.HI.X R7, R177, R13.reuse, R19, 0x1, P3 ;  /* 0x0000000db1070211 */ /* 0x080fe200018f0c13 */
[C---:B------:R-:W-:Y:S01]  /*2c90*/  IMAD.SHL.U32 R19, R185.reuse, 0x2, RZ ;  /* 0x00000002b9137824 */ /* 0x040fe200078e00ff */
[C-C-:B------:R-:W-:Y:S02]  /*2ca0*/  @P0 LEA.HI.X R5, R185.reuse, R13, R23.reuse, 0x1, P2 ;  /* 0x0000000db9050211 */ /* 0x140fe400010f0c17 */
[----:B------:R-:W-:Y:S01]  /*2cb0*/  SHF.L.U64.HI R13, R185, 0x1, R23 ;  /* 0x00000001b90d7819 */ /* 0x000fe20000010217 */
[----:B------:R1:W-:Y:S01]  /*2cc0*/  @P0 LDGSTS.E.BYPASS.LTC128B.128 [R188+0xd100], [R6.64], !P5 ;  /* 0x0d10000006bc0fae */ /* 0x0003e2000e901d46 */
[----:B------:R-:W-:-:S02]  /*2cd0*/  ISETP.GE.AND P3, PT, R177, c[0x0][0x1d4], PT ;  /* 0x00007500b1007a0c */ /* 0x000fc40003f66270 */
[----:B------:R-:W-:Y:S01]  /*2ce0*/  ISETP.GE.AND P2, PT, R185, c[0x0][0x1d4], PT ;  /* 0x00007500b9007a0c */ /* 0x000fe20003f46270 */
[----:B------:R2:W-:Y:S01]  /*2cf0*/  @P0 LDGSTS.E.BYPASS.LTC128B.128 [R188+0xf100], [R4.64], !P4 ;  /* 0x0f10000004bc0fae */ /* 0x0005e2000e101d46 */
[----:B------:R-:W-:Y:S02]  /*2d00*/  ISETP.LT.OR P1, PT, R14, 0x1, P3 ;  /* 0x000000010e00780c */ /* 0x000fe40001f21670 */
[----:B---3--:R-:W-:Y:S01]  /*2d10*/  SHF.L.U64.HI R15, R186, 0x1, R22 ;  /* 0x00000001ba0f7819 */ /* 0x008fe20000010216 */
[----:B------:R3:W-:Y:S04]  /*2d20*/  @P0 LDGSTS.E.BYPASS.LTC128B.128 [R188+0x11100], [R2.64], !P6 ;  /* 0x1110000002bc0fae */ /* 0x0007e8000f101d46 */
[----:B------:R-:W0:Y:S04]  /*2d30*/  LDGDEPBAR ;  /* 0x00000000000079af */ /* 0x000e280000000000 */
[----:B-1----:R1:W4:Y:S01]  /*2d40*/  SHFL.IDX PT, R6, R17, 0x1, 0x181f ;  /* 0x00381f0011067f89 */ /* 0x00232200000e0000 */
[----:B--2---:R-:W-:-:S05]  /*2d50*/  IADD3 R4, P0, R10, R20, RZ ;  /* 0x000000140a047210 */ /* 0x004fca0007f1e0ff */
[----:B------:R-:W-:Y:S01]  /*2d60*/  IMAD.X R5, R11, 0x1, R16, P0 ;  /* 0x000000010b057824 */ /* 0x000fe200000e0610 */
[----:B---3--:R-:W-:-:S04]  /*2d70*/  IADD3 R2, P0, R10, R19, RZ ;  /* 0x000000130a027210 */ /* 0x008fc80007f1e0ff */
[----:B------:R2:W-:Y:S01]  /*2d80*/  LDGSTS.E.BYPASS.LTC128B.128 [R188+0x100], [R4.64], !P1 ;  /* 0x0010000004bc7fae */ /* 0x0005e2000c901d46 */
[----:B------:R-:W-:Y:S01]  /*2d90*/  IMAD.X R3, R11, 0x1, R13, P0 ;  /* 0x000000010b037824 */ /* 0x000fe200000e060d */
[----:B------:R-:W-:Y:S02]  /*2da0*/  ISETP.LT.OR P0, PT, R14, 0x1, P2 ;  /* 0x000000010e00780c */ /* 0x000fe40001701670 */
[----:B------:R-:W-:Y:S02]  /*2db0*/  ISETP.GE.AND P1, PT, R186, c[0x0][0x1d4], PT ;  /* 0x00007500ba007a0c */ /* 0x000fe40003f26270 */
[----:B------:R-:W-:Y:S01]  /*2dc0*/  ISETP.LT.OR P2, PT, R14, 0x21, P2 ;  /* 0x000000210e00780c */ /* 0x000fe20001741670 */
[----:B-1----:R-:W-:-:S08]  /*2dd0*/  IMAD.SHL.U32 R17, R186, 0x2, RZ ;  /* 0x00000002ba117824 */ /* 0x002fd000078e00ff */
[----:B------:R1:W-:Y:S01]  /*2de0*/  LDGSTS.E.BYPASS.LTC128B.128 [R188+0x2100], [R2.64], !P0 ;  /* 0x0210000002bc7fae */ /* 0x0003e2000c101d46 */
[----:B--2---:R-:W-:-:S05]  /*2df0*/  IADD3 R4, P0, R10, R17, RZ ;  /* 0x000000110a047210 */ /* 0x004fca0007f1e0ff */
[----:B------:R-:W-:Y:S01]  /*2e00*/  IMAD.X R5, R11, 0x1, R15, P0 ;  /* 0x000000010b057824 */ /* 0x000fe200000e060f */
[----:B-1----:R-:W-:-:S05]  /*2e10*/  IADD3 R2, P0, R0, R20, RZ ;  /* 0x0000001400027210 */ /* 0x002fca0007f1e0ff */
[----:B----4-:R-:W-:Y:S01]  /*2e20*/  IMAD.X R3, R6, 0x1, R16, P0 ;  /* 0x0000000106037824 */ /* 0x010fe200000e0610 */
[C---:B------:R-:W-:Y:S02]  /*2e30*/  ISETP.LT.OR P0, PT, R14.reuse, 0x1, P1 ;  /* 0x000000010e00780c */ /* 0x040fe40000f01670 */
[----:B------:R-:W-:-:S11]  /*2e40*/  ISETP.LT.OR P1, PT, R14, 0x21, P1 ;  /* 0x000000210e00780c */ /* 0x000fd60000f21670 */
[----:B------:R1:W-:Y:S01]  /*2e50*/  LDGSTS.E.BYPASS.LTC128B.128 [R188+0x4100], [R4.64], !P0 ;  /* 0x0410000004bc7fae */ /* 0x0003e2000c101d46 */
[----:B------:R-:W-:Y:S02]  /*2e60*/  ISETP.LT.OR P0, PT, R14, 0x21, P3 ;  /* 0x000000210e00780c */ /* 0x000fe40001f01670 */
[----:B------:R-:W-:-:S11]  /*2e70*/  ISETP.GT.AND P3, PT, R189, 0x3f, PT ;  /* 0x0000003fbd00780c */ /* 0x000fd60003f64270 */
[----:B------:R2:W-:Y:S01]  /*2e80*/  LDGSTS.E.BYPASS.LTC128B.128 [R188+0x1100], [R2.64], !P0 ;  /* 0x0110000002bc7fae */ /* 0x0005e2000c101d46 */
[----:B-1----:R-:W-:-:S05]  /*2e90*/  IADD3 R4, P0, R0, R19, RZ ;  /* 0x0000001300047210 */ /* 0x002fca0007f1e0ff */
[----:B------:R-:W-:-:S05]  /*2ea0*/  IMAD.X R5, R6, 0x1, R13, P0 ;  /* 0x0000000106057824 */ /* 0x000fca00000e060d */
[----:B------:R1:W-:Y:S01]  /*2eb0*/  LDGSTS.E.BYPASS.LTC128B.128 [R188+0x3100], [R4.64], !P2 ;  /* 0x0310000004bc7fae */ /* 0x0003e2000d101d46 */
[----:B------:R-:W-:Y:S02]  /*2ec0*/  ISETP.GT.AND P2, PT, R18, R187, PT ;  /* 0x000000bb1200720c */ /* 0x000fe40003f44270 */
[----:B--2---:R-:W-:-:S05]  /*2ed0*/  IADD3 R2, P0, R0, R17, RZ ;  /* 0x0000001100027210 */ /* 0x004fca0007f1e0ff */
[----:B------:R-:W-:-:S05]  /*2ee0*/  IMAD.X R3, R6, 0x1, R15, P0 ;  /* 0x0000000106037824 */ /* 0x000fca00000e060f */
[----:B------:R1:W-:Y:S04]  /*2ef0*/  LDGSTS.E.BYPASS.LTC128B.128 [R188+0x5100], [R2.64], !P1 ;  /* 0x0510000002bc7fae */ /* 0x0003e8000c901d46 */
[----:B------:R-:W0:Y:S01]  /*2f00*/  LDGDEPBAR ;  /* 0x00000000000079af */ /* 0x000e220000000000 */
        /* <DEDUP_REMOVED lines=28> */
[----:B------:R-:W-:Y:S06]  /*30d0*/  BRA.DIV ~URZ, `(.L_x_1560) ;  /* 0x0000b2e27f007947 */ /* 0x000fec000b800000 */
[----:B------:R1:W2:Y:S02]  /*30e0*/  SHFL.IDX PT, R4, R5, RZ, 0x181f ;  /* 0x00181fff05047589 */ /* 0x0002a400000e0000 */
.L_x_1652:
[----:B------:R-:W-:Y:S05]  /*30f0*/  BRA.DIV ~URZ, `(.L_x_1561) ;  /* 0x0000b3327f007947 */ /* 0x000fea000b800000 */
[----:B------:R-:W3:Y:S01]  /*3100*/  SHFL.IDX PT, R0, R10, RZ, 0x181f ;  /* 0x00181fff0a007589 */ /* 0x000ee200000e0000 */
[----:B------:R-:W-:Y:S02]  /*3110*/  SEL R12, RZ, 0x10, P5 ;  /* 0x00000010ff0c7807 */ /* 0x000fe40002800000 */
[----:B------:R-:W-:Y:S02]  /*3120*/  SEL R11, RZ, 0x10, P4 ;  /* 0x00000010ff0b7807 */ /* 0x000fe40002000000 */
[----:B---3--:R-:W-:-:S05]  /*3130*/  IADD3 R8, P0, R0, R20, RZ ;  /* 0x0000001400087210 */ /* 0x008fca0007f1e0ff */
[----:B--2---:R-:W-:Y:S01]  /*3140*/  IMAD.X R9, R4, 0x1, R16, P0 ;  /* 0x0000000104097824 */ /* 0x004fe200000e0610 */
[----:B------:R-:W-:-:S04]  /*3150*/  IADD3 R6, P0, R0, R19, RZ ;  /* 0x0000001300067210 */ /* 0x000fc80007f1e0ff */
[----:B------:R-:W-:Y:S01]  /*3160*/  @!PT LDS RZ, [RZ] ;  /* 0x00000000fffff984 */ /* 0x000fe20000000800 */
[----:B------:R-:W-:Y:S01]  /*3170*/  @!PT LDS RZ, [RZ] ;  /* 0x00000000fffff984 */ /* 0x000fe20000000800 */
[----:B------:R2:W-:Y:S01]  /*3180*/  LDGSTS.E.BYPASS.LTC128B.128 [R188+0x12100], [R8.64], !P5 ;  /* 0x1210000008bc7fae */ /* 0x0005e2000e901d46 */
[----:B------:R-:W-:Y:S01]  /*3190*/  IMAD.X R7, R4, 0x1, R13, P0 ;  /* 0x0000000104077824 */ /* 0x000fe200000e060d */
[----:B------:R-:W-:Y:S02]  /*31a0*/  IADD3 R2, P0, R0, R17, RZ ;  /* 0x0000001100027210 */ /* 0x000fe40007f1e0ff */
[----:B------:R3:W4:Y:S03]  /*31b0*/  SHFL.IDX PT, R0, R10, 0x1, 0x181f ;  /* 0x00381f000a007f89 */ /* 0x00072600000e0000 */
[----:B------:R-:W-:Y:S01]  /*31c0*/  IMAD.X R3, R4, 0x1, R15, P0 ;  /* 0x0000000104037824 */ /* 0x000fe200000e060f */
[----:B------:R3:W-:Y:S04]  /*31d0*/  LDGSTS.E.BYPASS.LTC128B.128 [R188+0x14100], [R6.64], !P4 ;  /* 0x1410000006bc7fae */ /* 0x0007e8000e101d46 */
[----:B------:R3:W-:Y:S04]  /*31e0*/  LDGSTS.E.BYPASS.LTC128B.128 [R188+0x16100], [R2.64], !P6 ;  /* 0x1610000002bc7fae */ /* 0x0007e8000f101d46 */
[----:B--2---:R3:W2:Y:S01]  /*31f0*/  SHFL.IDX PT, R8, R5, 0x1, 0x181f ;  /* 0x00381f0005087f89 */ /* 0x0046a200000e0000 */
[----:B------:R-:W-:-:S03]  /*3200*/  IMAD.MOV.U32 R9, RZ, RZ, R252 ;  /* 0x000000ffff097224 */ /* 0x000fc600078e00fc */
.L_x_1653:
[----:B---34-:R-:W-:-:S04]  /*3210*/  IADD3 R2, -R11, 0x10, RZ ;  /* 0x000000100b027810 */ /* 0x018fc80007ffe1ff */
[----:B------:R-:W-:-:S04]  /*3220*/  LOP3.LUT R2, R2, 0xf, RZ, 0xc0, !PT ;  /* 0x0000000f02027812 */ /* 0x000fc800078ec0ff */
[----:B------:R-:W-:Y:S02]  /*3230*/  IADD3 R4, P1, P0, R2, R0, R19 ;  /* 0x0000000002047210 */ /* 0x000fe4000783e013 */
[----:B------:R-:W-:Y:S02]  /*3240*/  IADD3 R2, -R12, 0x10, RZ ;  /* 0x000000100c027810 */ /* 0x000fe40007ffe1ff */
[----:B-12---:R-:W-:Y:S02]  /*3250*/  IADD3.X R5, RZ, R8, R13, P1, P0 ;  /* 0x00000008ff057210 */ /* 0x006fe40000fe040d */
[----:B------:R-:W-:-:S04]  /*3260*/  LOP3.LUT R2, R2, 0xf, RZ, 0xc0, !PT ;  /* 0x0000000f02027812 */ /* 0x000fc800078ec0ff */
[----:B------:R-:W-:Y:S02]  /*3270*/  IADD3 R6, P1, P0, R2, R0, R20 ;  /* 0x0000000002067210 */ /* 0x000fe4000783e014 */
[----:B------:R-:W-:Y:S02]  /*3280*/  IADD3 R2, -R9, 0x10, RZ ;  /* 0x0000001009027810 */ /* 0x000fe40007ffe1ff */
[----:B------:R-:W-:Y:S02]  /*3290*/  IADD3.X R7, RZ, R8, R16, P1, P0 ;  /* 0x00000008ff077210 */ /* 0x000fe40000fe0410 */
[----:B------:R-:W-:-:S04]  /*32a0*/  LOP3.LUT R2, R2, 0xf, RZ, 0xc0, !PT ;  /* 0x0000000f02027812 */ /* 0x000fc800078ec0ff */
[----:B------:R-:W-:-:S04]  /*32b0*/  IADD3 R2, P1, P0, R2, R0, R17 ;  /* 0x0000000002027210 */ /* 0x000fc8000783e011 */
[----:B------:R-:W-:Y:S02]  /*32c0*/  IADD3.X R3, RZ, R8, R15, P1, P0 ;  /* 0x00000008ff037210 */ /* 0x000fe40000fe040f */
[----:B------:R-:W-:-:S13]  /*32d0*/  ISETP.NE.U32.AND P0, PT, R12, RZ, PT ;  /* 0x000000ff0c00720c */ /* 0x000fda0003f05070 */
[----:B------:R-:W-:Y:S01]  /*32e0*/  @!PT LDS RZ, [RZ] ;  /* 0x00000000fffff984 */ /* 0x000fe20000000800 */
[----:B------:R-:W-:Y:S01]  /*32f0*/  @!PT LDS RZ, [RZ] ;  /* 0x00000000fffff984 */ /* 0x000fe20000000800 */
[----:B------:R-:W-:Y:S01]  /*3300*/  @!PT LDS RZ, [RZ] ;  /* 0x00000000fffff984 */ /* 0x000fe20000000800 */
[----:B------:R1:W-:Y:S01]  /*3310*/  LDGSTS.E.BYPASS.LTC128B.128.ZFILL [R188+0x13100], [R6.64], P0 ;  /* 0x1310000006bc7fae */ /* 0x0003e20008141d46 */
[----:B------:R-:W-:-:S13]  /*3320*/  ISETP.NE.U32.AND P0, PT, R11, RZ, PT ;  /* 0x000000ff0b00720c */ /* 0x000fda0003f05070 */
[----:B------:R1:W-:Y:S01]  /*3330*/  LDGSTS.E.BYPASS.LTC128B.128.ZFILL [R188+0x15100], [R4.64], P0 ;  /* 0x1510000004bc7fae */ /* 0x0003e20008141d46 */
[----:B------:R-:W-:-:S13]  /*3340*/  ISETP.NE.U32.AND P0, PT, R9, RZ, PT ;  /* 0x000000ff0900720c */ /* 0x000fda0003f05070 */
[----:B------:R1:W-:Y:S02]  /*3350*/  LDGSTS.E.BYPASS.LTC128B.128.ZFILL [R188+0x17100], [R2.64], P0 ;  /* 0x1710000002bc7fae */ /* 0x0003e40008141d46 */
.L_x_1559:
[----:B------:R-:W-:Y:S05]  /*3360*/  BSYNC B0 ;  /* 0x0000000000007941 */ /* 0x000fea0003800000 */
.L_x_1558:
[----:B------:R-:W0:Y:S01]  /*3370*/  LDGDEPBAR ;  /* 0x00000000000079af */ /* 0x000e220000000000 */
[----:B------:R-:W-:Y:S01]  /*3380*/  IMAD.MOV.U32 R0, RZ, RZ, 0x20 ;  /* 0x00000020ff007424 */ /* 0x000fe200078e00ff */
[----:B------:R-:W-:-:S04]  /*3390*/  LOP3.LUT P0, RZ, R162, 0x2, RZ, 0xc0, !PT ;  /* 0x00000002a2ff7812 */ /* 0x000fc8000780c0ff */
[----:B------:R-:W-:-:S05]  /*33a0*/  SEL R167, R0, 0xffffffe0, !P0 ;  /* 0xffffffe000a77807 */ /* 0x000fca0004000000 */
[----:B------:R-:W-:Y:S01]  /*33b0*/  IMAD.IADD R24, R169, 0x1, R167 ;  /* 0x00000001a9187824 */ /* 0x000fe200078e02a7 */
[----:B------:R-:W-:-:S04]  /*33c0*/  DEPBAR.LE SB0, 0x3 ;  /* 0x000080c00000791a */ /* 0x000fc80000000000 */
[----:B------:R-:W-:-:S04]  /*33d0*/  DEPBAR.LE SB0, 0x2 ;  /* 0x000080800000791a */ /* 0x000fc80000000000 */
[----:B------:R-:W-:Y:S01]  /*33e0*/  WARPSYNC 0xffffffff ;  /* 0xffffffff00007948 */ /* 0x000fe20003800000 */
[----:B------:R-:W-:Y:S06]  /*33f0*/  BAR.SYNC.DEFER_BLOCKING 0x0 ;  /* 0x0000000000007b1d */ /* 0x000fec0000010000 */
[----:B------:R-:W-:Y:S01]  /*3400*/  BSSY B0, `(.L_x_1562) ;  /* 0x000004a000007945 */ /* 0x000fe20003800000 */
[----:B------:R2:W3:Y:S04]  /*3410*/  LDSM.16.M88.4 R8, [R163] ;  /* 0x00000000a308783b */ /* 0x0004e80000000200 */
[----:B------:R2:W4:Y:S04]  /*3420*/  LDSM.16.M88.4 R32, [R169] ;  /* 0x00000000a920783b */ /* 0x0005280000000200 */
[----:B------:R2:W1:Y:S04]  /*3430*/  LDSM.16.M88.4 R36, [R169+0x800] ;  /* 0x00080000a924783b */ /* 0x0004680000000200 */
[----:B------:R2:W1:Y:S04]  /*3440*/  LDSM.16.M88.4 R40, [R169+0x1000] ;  /* 0x00100000a928783b */ /* 0x0004680000000200 */
[----:B------:R2:W1:Y:S04]  /*3450*/  LDSM.16.M88.4 R56, [R169+0x1800] ;  /* 0x00180000a938783b */ /* 0x0004680000000200 */
[----:B-1----:R2:W1:Y:S04]  /*3460*/  LDSM.16.M88.4 R4, [R164] ;  /* 0x00000000a404783b */ /* 0x0024680000000200 */
[----:B------:R2:W1:Y:S04]  /*3470*/  LDSM.16.M88.4 R60, [R24] ;  /* 0x00000000183c783b */ /* 0x0004680000000200 */
[----:B------:R2:W1:Y:S04]  /*3480*/  LDSM.16.M88.4 R76, [R24+0x800] ;  /* 0x00080000184c783b */ /* 0x0004680000000200 */
[----:B------:R2:W1:Y:S04]  /*3490*/  LDSM.16.M88.4 R80, [R24+0x1000] ;  /* 0x001000001850783b */ /* 0x0004680000000200 */
[----:B------:R2:W1:Y:S01]  /*34a0*/  LDSM.16.M88.4 R88, [R24+0x1800] ;  /* 0x001800001858783b */ /* 0x0004620000000200 */
[----:B------:R-:W-:Y:S05]  /*34b0*/  @!P2 BRA `(.L_x_1563) ;  /* 0x000003e00000a947 */ /* 0x000fea0003800000 */
[----:B------:R-:W-:Y:S01]  /*34c0*/  SHF.R.S32.HI R0, RZ, 0x1f, R174 ;  /* 0x0000001fff007819 */ /* 0x000fe200000114ae */
[----:B------:R-:W-:Y:S01]  /*34d0*/  IMAD.WIDE.U32 R2, R174, c[0x0][0x208], RZ ;  /* 0x00008200ae027a25 */ /* 0x000fe200078e00ff */
[----:B------:R-:W-:-:S02]  /*34e0*/  SHF.R.S32.HI R12, RZ, 0x1f, R173 ;  /* 0x0000001fff0c7819 */ /* 0x000fc400000114ad */
[----:B------:R-:W-:Y:S01]  /*34f0*/  SHF.R.S32.HI R13, RZ, 0x1f, R186 ;  /* 0x0000001fff0d7819 */ /* 0x000fe200000114ba */
[----:B------:R-:W-:Y:S01]  /*3500*/  IMAD R0, R0, c[0x0][0x208], RZ ;  /* 0x0000820000007a24 */ /* 0x000fe200078e02ff */
[----:B------:R-:W-:Y:S01]  /*3510*/  SHF.R.S32.HI R15, RZ, 0x1f, R185 ;  /* 0x0000001fff0f7819 */ /* 0x000fe200000114b9 */
[----:B------:R-:W-:Y:S01]  /*3520*/  IMAD.SHL.U32 R27, R186, 0x2, RZ ;  /* 0x00000002ba1b7824 */ /* 0x000fe200078e00ff */
[----:B------:R-:W-:Y:S01]  /*3530*/  SHF.R.S32.HI R14, RZ, 0x1f, R177 ;  /* 0x0000001fff0e7819 */ /* 0x000fe200000114b1 */
[----:B------:R-:W-:Y:S01]  /*3540*/  IMAD R0, R174, c[0x0][0x20c], R0 ;  /* 0x00008300ae007a24 */ /* 0x000fe200078e0200 */
[----:B------:R-:W-:Y:S01]  /*3550*/  SHF.L.U64.HI R23, R186, 0x1, R13 ;  /* 0x00000001ba177819 */ /* 0x000fe2000001020d */
[C---:B------:R-:W-:Y:S01]  /*3560*/  IMAD.SHL.U32 R26, R185.reuse, 0x2, RZ ;  /* 0x00000002b91a7824 */ /* 0x040fe200078e00ff */
[----:B------:R-:W-:Y:S01]  /*3570*/  SHF.L.U64.HI R22, R185, 0x1, R15 ;  /* 0x00000001b9167819 */ /* 0x000fe2000001020f */
[----:B------:R-:W-:Y:S01]  /*3580*/  IMAD.IADD R3, R3, 0x1, R0 ;  /* 0x0000000103037824 */ /* 0x000fe200078e0200 */
[----:B------:R-:W-:Y:S01]  /*3590*/  SHF.L.U64.HI R21, R177, 0x1, R14 ;  /* 0x00000001b1157819 */ /* 0x000fe2000001020e */
[----:B------:R-:W-:-:S02]  /*35a0*/  IMAD R0, R12, c[0x0][0x218], RZ ;  /* 0x000086000c007a24 */ /* 0x000fc400078e02ff */
[----:B------:R-:W-:-:S04]  /*35b0*/  IMAD.WIDE.U32 R2, R173, c[0x0][0x218], R2 ;  /* 0x00008600ad027a25 */ /* 0x000fc800078e0002 */
[----:B------:R-:W-:Y:S01]  /*35c0*/  IMAD R12, R173, c[0x0][0x21c], R0 ;  /* 0x00008700ad0c7a24 */ /* 0x000fe200078e0200 */
[----:B------:R-:W-:Y:S01]  /*35d0*/  IADD3 R0, P0, R196, R2, RZ ;  /* 0x00000002c4007210 */ /* 0x000fe20007f1e0ff */
[----:B------:R-:W-:-:S03]  /*35e0*/  IMAD.SHL.U32 R25, R177, 0x2, RZ ;  /* 0x00000002b1197824 */ /* 0x000fc600078e00ff */
[----:B------:R-:W-:Y:S02]  /*35f0*/  IADD3.X R2, R199, R3, R12, P0, !PT ;  /* 0x00000003c7027210 */ /* 0x000fe400007fe40c */
[----:B------:R-:W-:-:S04]  /*3600*/  LEA R20, P0, R0, c[0x0][0x1f8], 0x1 ;  /* 0x00007e0000147a11 */ /* 0x000fc800078008ff */
[----:B------:R-:W-:Y:S01]  /*3610*/  LEA.HI.X R13, R0, c[0x0][0x1fc], R2, 0x1, P0 ;  /* 0x00007f00000d7a11 */ /* 0x000fe200000f0c02 */
[----:B------:R-:W-:Y:S06]  /*3620*/  BRA.DIV ~URZ, `(.L_x_1564) ;  /* 0x0000b0127f007947 */ /* 0x000fec000b800000 */
[----:B------:R2:W4:Y:S02]  /*3630*/  SHFL.IDX PT, R12, R13, RZ, 0x181f ;  /* 0x00181fff0d0c7589 */ /* 0x00052400000e0000 */
.L_x_1654:
[----:B------:R-:W-:Y:S05]  /*3640*/  BRA.DIV ~URZ, `(.L_x_1565) ;  /* 0x0000b0627f007947 */ /* 0x000fea000b800000 */
[----:B------:R-:W5:Y:S01]  /*3650*/  SHFL.IDX PT, R0, R20, RZ, 0x181f ;  /* 0x00181fff14007589 */ /* 0x000f6200000e0000 */
[----:B------:R-:W-:Y:S02]  /*3660*/  SEL R19, RZ, 0x10, P5 ;  /* 0x00000010ff137807 */ /* 0x000fe40002800000 */
[----:B------:R-:W-:Y:S02]  /*3670*/  SEL R18, RZ, 0x10, P4 ;  /* 0x00000010ff127807 */ /* 0x000fe40002000000 */
[C---:B-----5:R-:W-:Y:S02]  /*3680*/  IADD3 R16, P0, R0.reuse, R25, RZ ;  /* 0x0000001900107210 */ /* 0x060fe40007f1e0ff */
[----:B------:R-:W-:-:S03]  /*3690*/  IADD3 R14, P1, R0, R26, RZ ;  /* 0x0000001a000e7210 */ /* 0x000fc60007f3e0ff */
[----:B----4-:R-:W-:Y:S01]  /*36a0*/  IMAD.X R17, R12, 0x1, R21, P0 ;  /* 0x000000010c117824 */ /* 0x010fe200000e0615 */
[----:B------:R-:W-:Y:S01]  /*36b0*/  IADD3 R2, P0, R0, R27, RZ ;  /* 0x0000001b00027210 */ /* 0x000fe20007f1e0ff */
[C---:B------:R-:W-:Y:S01]  /*36c0*/  IMAD.X R15, R12.reuse, 0x1, R22, P1 ;  /* 0x000000010c0f7824 */ /* 0x040fe200008e0616 */
[----:B------:R4:W2:Y:S03]  /*36d0*/  SHFL.IDX PT, R0, R20, 0x1, 0x181f ;  /* 0x00381f0014007f89 */ /* 0x0008a600000e0000 */
[----:B------:R-:W-:Y:S01]  /*36e0*/  IMAD.X R3, R12, 0x1, R23, P0 ;  /* 0x000000010c037824 */ /* 0x000fe200000e0617 */
[----:B------:R-:W-:Y:S01]  /*36f0*/  @!PT LDS RZ, [RZ] ;  /* 0x00000000fffff984 */ /* 0x000fe20000000800 */
[----:B------:R5:W-:Y:S04]  /*3700*/  LDGSTS.E.BYPASS.LTC128B.128 [R188+0x6100], [R16.64], !P5 ;  /* 0x0610000010bc7fae */ /* 0x000be8000e901d46 */
[----:B------:R4:W-:Y:S04]  /*3710*/  LDGSTS.E.BYPASS.LTC128B.128 [R188+0x8100], [R14.64], !P4 ;  /* 0x081000000ebc7fae */ /* 0x0009e8000e101d46 */
[----:B------:R4:W-:Y:S04]  /*3720*/  LDGSTS.E.BYPASS.LTC128B.128 [R188+0xa100], [R2.64], !P6 ;  /* 0x0a10000002bc7fae */ /* 0x0009e8000f101d46 */
[----:B-----5:R4:W3:Y:S01]  /*3730*/  SHFL.IDX PT, R16, R13, 0x1, 0x181f ;  /* 0x00381f000d107f89 */ /* 0x0208e200000e0000 */
[----:B------:R-:W-:-:S03]  /*3740*/  IMAD.MOV.U32 R17, RZ, RZ, R252 ;  /* 0x000000ffff117224 */ /* 0x000fc600078e00fc */
.L_x_1655:
[----:B--2-4-:R-:W-:Y:S02]  /*3750*/  IADD3 R2, -R19, 0x10, RZ ;  /* 0x0000001013027810 */ /* 0x014fe40007ffe1ff */
[----:B------:R-:W-:-:S02]  /*3760*/  IADD3 R3, -R18, 0x10, RZ ;  /* 0x0000001012037810 */ /* 0x000fc40007ffe1ff */
[----:B------:R-:W-:-:S04]  /*3770*/  LOP3.LUT R2, R2, 0xf, RZ, 0xc0, !PT ;  /* 0x0000000f02027812 */ /* 0x000fc800078ec0ff */
[----:B------:R-:W-:Y:S02]  /*3780*/  IADD3 R14, P1, P0, R2, R0, R25 ;  /* 0x00000000020e7210 */ /* 0x000fe4000783e019 */
[----:B------:R-:W-:Y:S02]  /*3790*/  LOP3.LUT R2, R3, 0xf, RZ, 0xc0, !PT ;  /* 0x0000000f03027812 */ /* 0x000fe400078ec0ff */
[----:B------:R-:W-:Y:S02]  /*37a0*/  IADD3 R3, -R17, 0x10, RZ ;  /* 0x0000001011037810 */ /* 0x000fe40007ffe1ff */
[----:B---3--:R-:W-:Y:S02]  /*37b0*/  IADD3.X R15, RZ, R16, R21, P1, P0 ;  /* 0x00000010ff0f7210 */ /* 0x008fe40000fe0415 */
[----:B------:R-:W-:Y:S02]  /*37c0*/  IADD3 R12, P1, P0, R2, R0, R26 ;  /* 0x00000000020c7210 */ /* 0x000fe4000783e01a */
[----:B------:R-:W-:-:S02]  /*37d0*/  LOP3.LUT R2, R3, 0xf, RZ, 0xc0, !PT ;  /* 0x0000000f03027812 */ /* 0x000fc400078ec0ff */
[----:B------:R-:W-:Y:S02]  /*37e0*/  IADD3.X R13, RZ, R16, R22, P1, P0 ;  /* 0x00000010ff0d7210 */ /* 0x000fe40000fe0416 */
[----:B------:R-:W-:-:S04]  /*37f0*/  IADD3 R2, P1, P0, R2, R0, R27 ;  /* 0x0000000002027210 */ /* 0x000fc8000783e01b */
[----:B------:R-:W-:Y:S02]  /*3800*/  IADD3.X R3, RZ, R16, R23, P1, P0 ;  /* 0x00000010ff037210 */ /* 0x000fe40000fe0417 */
[----:B------:R-:W-:Y:S02]  /*3810*/  ISETP.NE.U32.AND P0, PT, R19, RZ, PT ;  /* 0x000000ff1300720c */ /* 0x000fe40003f05070 */
[----:B------:R-:W-:-:S11]  /*3820*/  ISETP.NE.U32.AND P1, PT, R18, RZ, PT ;  /* 0x000000ff1200720c */ /* 0x000fd60003f25070 */
[----:B------:R-:W-:Y:S01]  /*3830*/  @!PT LDS RZ, [RZ] ;  /* 0x00000000fffff984 */ /* 0x000fe20000000800 */
[----:B------:R-:W-:Y:S01]  /*3840*/  @!PT LDS RZ, [RZ] ;  /* 0x00000000fffff984 */ /* 0x000fe20000000800 */
[----:B------:R-:W-:Y:S01]  /*3850*/  @!PT LDS RZ, [RZ] ;  /* 0x00000000fffff984 */ /* 0x000fe20000000800 */
[----:B------:R2:W-:Y:S01]  /*3860*/  LDGSTS.E.BYPASS.LTC128B.128.ZFILL [R188+0x7100], [R14.64], P0 ;  /* 0x071000000ebc7fae */ /* 0x0005e20008141d46 */
[----:B------:R-:W-:-:S03]  /*3870*/  ISETP.NE.U32.AND P0, PT, R17, RZ, PT ;  /* 0x000000ff1100720c */ /* 0x000fc60003f05070 */
[----:B------:R2:W-:Y:S10]  /*3880*/  LDGSTS.E.BYPASS.LTC128B.128.ZFILL [R188+0x9100], [R12.64], P1 ;  /* 0x091000000cbc7fae */ /* 0x0005f40008941d46 */
[----:B------:R2:W-:Y:S02]  /*3890*/  LDGSTS.E.BYPASS.LTC128B.128.ZFILL [R188+0xb100], [R2.64], P0 ;  /* 0x0b10000002bc7fae */ /* 0x0005e40008141d46 */
.L_x_1563:
[----:B------:R-:W-:Y:S05]  /*38a0*/  BSYNC B0 ;  /* 0x0000000000007941 */ /* 0x000fea0003800000 */
.L_x_1562:
[----:B--2---:R-:W-:Y:S01]  /*38b0*/  IMAD.MOV.U32 R2, RZ, RZ, 0x40 ;  /* 0x00000040ff027424 */ /* 0x004fe200078e00ff */
[----:B------:R-:W-:Y:S01]  /*38c0*/  LOP3.LUT P0, RZ, R162, 0x4, RZ, 0xc0, !PT ;  /* 0x00000004a2ff7812 */ /* 0x000fe2000780c0ff */
[----:B------:R-:W0:Y:S01]  /*38d0*/  LDGDEPBAR ;  /* 0x00000000000079af */ /* 0x000e220000000000 */
[----:B------:R-:W-:Y:S02]  /*38e0*/  WARPSYNC 0xffffffff ;  /* 0xffffffff00007948 */ /* 0x000fe40003800000 */
[----:B------:R-:W-:-:S04]  /*38f0*/  SEL R2, R2, 0xffffffc0, !P0 ;  /* 0xffffffc002027807 */ /* 0x000fc80004000000 */
[----:B------:R-:W-:Y:S01]  /*3900*/  IADD3 R0, R2, R169, R167 ;  /* 0x000000a902007210 */ /* 0x000fe20007ffe0a7 */
[----:B------:R-:W-:Y:S02]  /*3910*/  IMAD.IADD R2, R169, 0x1, R2 ;  /* 0x00000001a9027824 */ /* 0x000fe400078e0202 */
[C---:B---34-:R-:W-:Y:S01]  /*3920*/  HMMA.16816.F32 R12, R8.reuse, R32, RZ ;  /* 0x00000020080c723c */ /* 0x058fe200000018ff */
[----:B------:R-:W-:Y:S04]  /*3930*/  LDSM.16.M88.4 R20, [R166] ;  /* 0x00000000a614783b */ /* 0x000fe80000000200 */
[----:B------:R-:W2:Y:S03]  /*3940*/  LDSM.16.M88.4 R64, [R2] ;  /* 0x000000000240783b */ /* 0x000ea60000000200 */
[C---:B------:R-:W-:Y:S01]  /*3950*/  HMMA.16816.F32 R32, R8.reuse, R34, RZ ;  /* 0x000000220820723c */ /* 0x040fe200000018ff */
[----:B------:R-:W3:Y:S04]  /*3960*/  LDSM.16.M88.4 R72, [R2+0x1000] ;  /* 0x001000000248783b */ /* 0x000ee80000000200 */
[----:B------:R-:W4:Y:S03]  /*3970*/  LDSM.16.M88.4 R68, [R2+0x800] ;  /* 0x000800000244783b */ /* 0x000f260000000200 */
[----:B------:R-:W-:Y:S01]  /*3980*/  HMMA.16816.F32 R28, R8, R36, RZ ;  /* 0x00000024081c723c */ /* 0x000fe200000018ff */
[----:B------:R-:W5:Y:S04]  /*3990*/  LDSM.16.M88.4 R84, [R2+0x1800] ;  /* 0x001800000254783b */ /* 0x000f680000000200 */
[----:B------:R-:W-:Y:S03]  /*39a0*/  LDSM.16.M88.4 R16, [R165] ;  /* 0x00000000a510783b */ /* 0x000fe60000000200 */
[----:B-1----:R-:W-:Y:S01]  /*39b0*/  HMMA.16816.F32 R48, R4, R60, R12 ;  /* 0x0000003c0430723c */ /* 0x002fe2000000180c */
[----:B------:R-:W1:Y:S04]  /*39c0*/  LDSM.16.M88.4 R92, [R0] ;  /* 0x00000000005c783b */ /* 0x000e680000000200 */
[----:B------:R-:W-:Y:S03]  /*39d0*/  LDSM.16.M88.4 R100, [R169+0x2000] ;  /* 0x00200000a964783b */ /* 0x000fe60000000200 */
[C---:B------:R-:W-:Y:S01]  /*39e0*/  HMMA.16816.F32 R12, R8.reuse, R38, RZ ;  /* 0x00000026080c723c */ /* 0x040fe200000018ff */
[----:B------:R-:W-:Y:S07]  /*39f0*/  LDSM.16.M88.4 R96, [R24+0x2000] ;  /* 0x002000001860783b */ /* 0x000fee0000000200 */
[C---:B------:R-:W-:Y:S08]  /*3a00*/  HMMA.16816.F32 R36, R8.reuse, R40, RZ ;  /* 0x000000280824723c */ /* 0x040ff000000018ff */
[C---:B------:R-:W-:Y:S08]  /*3a10*/  HMMA.16816.F32 R40, R8.reuse, R42, RZ ;  /* 0x0000002a0828723c */ /* 0x040ff000000018ff */
[C---:B------:R-:W-:Y:S08]  /*3a20*/  HMMA.16816.F32 R44, R8.reuse, R56, RZ ;  /* 0x00000038082c723c */ /* 0x040ff000000018ff */
[----:B------:R-:W-:Y:S08]  /*3a30*/  HMMA.16816.F32 R56, R8, R58, RZ ;  /* 0x0000003a0838723c */ /* 0x000ff000000018ff */
[C---:B------:R-:W-:Y:S08]  /*3a40*/  HMMA.16816.F32 R60, R4.reuse, R62, R32 ;  /* 0x0000003e043c723c */ /* 0x040ff00000001820 */
[C---:B------:R-:W-:Y:S08]  /*3a50*/  HMMA.16816.F32 R52, R4.reuse, R76, R28 ;  /* 0x0000004c0434723c */ /* 0x040ff0000000181c */
[C---:B------:R-:W-:Y:S08]  /*3a60*/  HMMA.16816.F32 R28, R4.reuse, R80, R36 ;  /* 0x00000050041c723c */ /* 0x040ff00000001824 */
[C---:B------:R-:W-:Y:S01]  /*3a70*/  HMMA.16816.F32 R8, R4.reuse, R82, R40 ;  /* 0x000000520408723c */ /* 0x040fe20000001828 */
[----:B------:R-:W-:Y:S07]  /*3a80*/  LDSM.16.M88.4 R80, [R0+0x800] ;  /* 0x000800000050783b */ /* 0x000fee0000000200 */
[C---:B------:R-:W-:Y:S01]  /*3a90*/  HMMA.16816.F32 R32, R4.reuse, R78, R12 ;  /* 0x0000004e0420723c */ /* 0x040fe2000000180c */
[----:B------:R-:W1:Y:S04]  /*3aa0*/  LDSM.16.M88.4 R76, [R0+0x1000] ;  /* 0x00100000004c783b */ /* 0x000e680000000200 */
[----:B------:R-:W-:Y:S03]  /*3ab0*/  LDSM.16.M88.4 R12, [R163+0x4000] ;  /* 0x00400000a30c783b */ /* 0x000fe60000000200 */
[----:B------:R-:W-:Y:S08]  /*3ac0*/  HMMA.16816.F32 R36, R4, R88, R44 ;  /* 0x000000580424723c */ /* 0x000ff0000000182c */
[----:B--2---:R-:W-:Y:S08]  /*3ad0*/  HMMA.16816.F32 R44, R20, R64, R48 ;  /* 0x00000040142c723c */ /* 0x004ff00000001830 */
[----:B------:R-:W-:Y:S01]  /*3ae0*/  HMMA.16816.F32 R48, R4, R90, R56 ;  /* 0x0000005a0430723c */ /* 0x000fe20000001838 */
[----:B------:R-:W2:Y:S07]  /*3af0*/  LDSM.16.M88.4 R88, [R0+0x1800] ;  /* 0x001800000058783b */ /* 0x000eae0000000200 */
[C---:B------:R-:W-:Y:S01]  /*3b00*/  HMMA.16816.F32 R60, R20.reuse, R66, R60 ;  /* 0x00000042143c723c */ /* 0x040fe2000000183c */
[----:B------:R-:W-:Y:S07]  /*3b10*/  LDSM.16.M88.4 R64, [R169+0x3000] ;  /* 0x00300000a940783b */ /* 0x000fee0000000200 */
[C---:B---3--:R-:W-:Y:S08]  /*3b20*/  HMMA.16816.F32 R40, R20.reuse, R72, R28 ;  /* 0x000000481428723c */ /* 0x048ff0000000181c */
[C---:B----4-:R-:W-:Y:S08]  /*3b30*/  HMMA.16816.F32 R56, R20.reuse, R68, R52 ;  /* 0x000000441438723c */ /* 0x050ff00000001834 */
[C---:B------:R-:W-:Y:S01]  /*3b40*/  HMMA.16816.F32 R28, R20.reuse, R74, R8 ;  /* 0x0000004a141c723c */ /* 0x040fe20000001808 */
[----:B------:R-:W-:Y:S04]  /*3b50*/  LDSM.16.M88.4 R8, [R164+0x4000] ;  /* 0x00400000a408783b */ /* 0x000fe80000000200 */
[----:B------:R-:W-:Y:S03]  /*3b60*/  LDSM.16.M88.4 R72, [R24+0x3000] ;  /* 0x003000001848783b */ /* 0x000fe60000000200 */
[C---:B------:R-:W-:Y:S01]  /*3b70*/  HMMA.16816.F32 R52, R20.reuse, R70, R32 ;  /* 0x000000461434723c */ /* 0x040fe20000001820 */
[----:B------:R-:W-:Y:S07]  /*3b80*/  LDSM.16.M88.4 R68, [R169+0x2800] ;  /* 0x00280000a944783b */ /* 0x000fee0000000200 */
[----:B-----5:R-:W-:Y:S08]  /*3b90*/  HMMA.16816.F32 R4, R20, R84, R36 ;  /* 0x000000541404723c */ /* 0x020ff00000001824 */
[----:B-1----:R-:W-:Y:S08]  /*3ba0*/  HMMA.16816.F32 R32, R16, R92, R44 ;  /* 0x0000005c1020723c */ /* 0x002ff0000000182c */
[----:B------:R-:W-:Y:S01]  /*3bb0*/  HMMA.16816.F32 R36, R20, R86, R48 ;  /* 0x000000561424723c */ /* 0x000fe20000001830 */
[----:B------:R-:W1:Y:S07]  /*3bc0*/  LDSM.16.M88.4 R84, [R169+0x3800] ;  /* 0x00380000a954783b */ /* 0x000e6e0000000200 */
[C---:B------:R-:W-:Y:S01]  /*3bd0*/  HMMA.16816.F32 R60, R16.reuse, R94, R60 ;  /* 0x0000005e103c723c */ /* 0x040fe2000000183c */
[----:B------:R-:W-:Y:S07]  /*3be0*/  LDSM.16.M88.4 R92, [R2+0x2000] ;  /* 0x00200000025c783b */ /* 0x000fee0000000200 */
[C---:B------:R-:W-:Y:S08]  /*3bf0*/  HMMA.16816.F32 R44, R16.reuse, R76, R40 ;  /* 0x0000004c102c723c */ /* 0x040ff00000001828 */
[C---:B------:R-:W-:Y:S01]  /*3c00*/  HMMA.16816.F32 R40, R16.reuse, R78, R28 ;  /* 0x0000004e1028723c */ /* 0x040fe2000000181c */
[----:B------:R-:W-:Y:S07]  /*3c10*/  LDSM.16.M88.4 R76, [R24+0x2800] ;  /* 0x00280000184c783b */ /* 0x000fee0000000200 */
[C---:B--2---:R-:W-:Y:S01]  /*3c20*/  HMMA.16816.F32 R28, R16.reuse, R88, R4 ;  /* 0x00000058101c723c */ /* 0x044fe20000001804 */
[----:B------:R-:W-:Y:S07]  /*3c30*/  LDSM.16.M88.4 R4, [R166+0x4000] ;  /* 0x00400000a604783b */ /* 0x000fee0000000200 */
[----:B------:R-:W-:Y:S08]  /*3c40*/  HMMA.16816.F32 R56, R16, R80, R56 ;  /* 0x000000501038723c */ /* 0x000ff00000001838 */
[----:B------:R-:W-:Y:S08]  /*3c50*/  HMMA.16816.F32 R20, R12, R100, R32 ;  /* 0x000000640c14723c */ /* 0x000ff00000001820 */
[C---:B------:R-:W-:Y:S01]  /*3c60*/  HMMA.16816.F32 R48, R16.reuse, R82, R52 ;  /* 0x000000521030723c */ /* 0x040fe20000001834 */
[----:B------:R-:W2:Y:S07]  /*3c70*/  LDSM.16.M88.4 R80, [R24+0x3800] ;  /* 0x003800001850783b */ /* 0x000eae0000000200 */
[----:B------:R-:W-:Y:S01]  /*3c80*/  HMMA.16816.F32 R16, R16, R90, R36 ;  /* 0x0000005a1010723c */ /* 0x000fe20000001824 */
[----:B------:R-:W-:Y:S07]  /*3c90*/  LDSM.16.M88.4 R88, [R0+0x2000] ;  /* 0x002000000058783b */ /* 0x000fee0000000200 */
[C---:B------:R-:W-:Y:S08]  /*3ca0*/  HMMA.16816.F32 R60, R12.reuse, R102, R60 ;  /* 0x000000660c3c723c */ /* 0x040ff0000000183c */
[C---:B-1----:R-:W-:Y:S08]  /*3cb0*/  HMMA.16816.F32 R32, R12.reuse, R84, R28 ;  /* 0x000000540c20723c */ /* 0x042ff0000000181c */
[----:B------:R-:W-:Y:S08]  /*3cc0*/  HMMA.16816.F32 R52, R12, R68, R56 ;  /* 0x000000440c34723c */ /* 0x000ff00000001838 */
[----:B------:R-:W-:Y:S01]  /*3cd0*/  HMMA.16816.F32 R28, R8, R96, R20 ;  /* 0x00000060081c723c */ /* 0x000fe20000001814 */
[----:B------:R-:W-:Y:S07]  /*3ce0*/  LDSM.16.M88.4 R20, [R165+0x4000] ;  /* 0x00400000a514783b */ /* 0x000fee0000000200 */
[C---:B------:R-:W-:Y:S01]  /*3cf0*/  HMMA.16816.F32 R48, R12.reuse, R70, R48 ;  /* 0x000000460c30723c */ /* 0x040fe20000001830 */
[----:B------:R-:W1:Y:S07]  /*3d00*/  LDSM.16.M88.4 R68, [R2+0x2800] ;  /* 0x002800000244783b */ /* 0x000e6e0000000200 */
[C---:B------:R-:W-:Y:S08]  /*3d10*/  HMMA.16816.F32 R44, R12.reuse, R64, R44 ;  /* 0x000000400c2c723c */ /* 0x040ff0000000182c */
[C---:B------:R-:W-:Y:S01]  /*3d20*/  HMMA.16816.F32 R36, R12.reuse, R66, R40 ;  /* 0x000000420c24723c */ /* 0x040fe20000001828 */
[----:B------:R-:W3:Y:S07]  /*3d30*/  LDSM.16.M88.4 R64, [R2+0x3000] ;  /* 0x003000000240783b */ /* 0x000eee0000000200 */
[----:B------:R-:W-:Y:S01]  /*3d40*/  HMMA.16816.F32 R12, R12, R86, R16 ;  /* 0x000000560c0c723c */ /* 0x000fe20000001810 */
[----:B------:R-:W4:Y:S04]  /*3d50*/  LDSM.16.M88.4 R84, [R2+0x3800] ;  /* 0x003800000254783b */ /* 0x000f280000000200 */
[----:B------:R-:W-:Y:S03]  /*3d60*/  LDSM.16.M88.4 R16, [R163+0x8000] ;  /* 0x00800000a310783b */ /* 0x000fe60000000200 */
[C---:B------:R-:W-:Y:S08]  /*3d70*/  HMMA.16816.F32 R60, R8.reuse, R98, R60 ;  /* 0x00000062083c723c */ /* 0x040ff0000000183c */
[C---:B--2---:R-:W-:Y:S08]  /*3d80*/  HMMA.16816.F32 R40, R8.reuse, R80, R32 ;  /* 0x000000500828723c */ /* 0x044ff00000001820 */
[----:B------:R-:W-:Y:S08]  /*3d90*/  HMMA.16816.F32 R56, R8, R76, R52 ;  /* 0x0000004c0838723c */ /* 0x000ff00000001834 */
[----:B------:R-:W-:Y:S08]  /*3da0*/  HMMA.16816.F32 R32, R4, R92, R28 ;  /* 0x0000005c0420723c */ /* 0x000ff0000000181c */
[C---:B------:R-:W-:Y:S01]  /*3db0*/  HMMA.16816.F32 R52, R8.reuse, R78, R48 ;  /* 0x0000004e0834723c */ /* 0x040fe20000001830 */
[----:B------:R-:W-:Y:S07]  /*3dc0*/  LDSM.16.M88.4 R76, [R0+0x2800] ;  /* 0x00280000004c783b */ /* 0x000fee0000000200 */
[C---:B------:R-:W-:Y:S08]  /*3dd0*/  HMMA.16816.F32 R48, R8.reuse, R72, R44 ;  /* 0x000000480830723c */ /* 0x040ff0000000182c */
[C---:B------:R-:W-:Y:S01]  /*3de0*/  HMMA.16816.F32 R44, R8.reuse, R74, R36 ;  /* 0x0000004a082c723c */ /* 0x040fe20000001824 */
[----:B------:R-:W-:Y:S07]  /*3df0*/  LDSM.16.M88.4 R72, [R0+0x3800] ;  /* 0x003800000048783b */ /* 0x000fee0000000200 */
[----:B------:R-:W-:Y:S01]  /*3e00*/  HMMA.16816.F32 R8, R8, R82, R12 ;  /* 0x000000520808723c */ /* 0x000fe2000000180c */
[----:B------:R-:W2:Y:S04]  /*3e10*/  LDSM.16.M88.4 R80, [R169+0x4000] ;  /* 0x00400000a950783b */ /* 0x000ea80000000200 */
[----:B------:R-:W-:Y:S03]  /*3e20*/  LDSM.16.M88.4 R12, [R164+0x8000] ;  /* 0x00800000a40c783b */ /* 0x000fe60000000200 */
[C---:B------:R-:W-:Y:S01]  /*3e30*/  HMMA.16816.F32 R28, R4.reuse, R94, R60 ;  /* 0x0000005e041c723c */ /* 0x040fe2000000183c */
[----:B------:R-:W-:Y:S07]  /*3e40*/  LDSM.16.M88.4 R60, [R2+0x4000] ;  /* 0x00400000023c783b */ /* 0x000fee0000000200 */
[----:B-1----:R-:W-:Y:S08]  /*3e50*/  HMMA.16816.F32 R36, R4, R68, R56 ;  /* 0x000000440424723c */ /* 0x002ff00000001838 */
[----:B------:R-:W-:Y:S08]  /*3e60*/  HMMA.16816.F32 R32, R20, R88, R32 ;  /* 0x000000581420723c */ /* 0x000ff00000001820 */
[C---:B------:R-:W-:Y:S01]  /*3e70*/  HMMA.16816.F32 R56, R4.reuse, R70, R52 ;  /* 0x000000460438723c */ /* 0x040fe20000001834 */
[----:B------:R-:W-:Y:S07]  /*3e80*/  LDSM.16.M88.4 R52, [R169+0x4800] ;  /* 0x00480000a934783b */ /* 0x000fee0000000200 */
[C---:B---3--:R-:W-:Y:S08]  /*3e90*/  HMMA.16816.F32 R68, R4.reuse, R64, R48 ;  /* 0x000000400444723c */ /* 0x048ff00000001830 */
[C---:B------:R-:W-:Y:S01]  /*3ea0*/  HMMA.16816.F32 R48, R4.reuse, R66, R44 ;  /* 0x000000420430723c */ /* 0x040fe2000000182c */
[----:B------:R-:W-:Y:S07]  /*3eb0*/  LDSM.16.M88.4 R44, [R24+0x4000] ;  /* 0x00400000182c783b */ /* 0x000fee0000000200 */
[----:B----4-:R-:W-:Y:S01]  /*3ec0*/  HMMA.16816.F32 R64, R4, R84, R40 ;  /* 0x000000540440723c */ /* 0x010fe20000001828 */
[----:B------:R-:W1:Y:S07]  /*3ed0*/  LDSM.16.M88.4 R40, [R0+0x3000] ;  /* 0x003000000028783b */ /* 0x000e6e0000000200 */
[----:B------:R-:W-:Y:S08]  /*3ee0*/  HMMA.16816.F32 R28, R20, R90, R28 ;  /* 0x0000005a141c723c */ /* 0x000ff0000000181c */
[----:B------:R-:W-:Y:S01]  /*3ef0*/  HMMA.16816.F32 R84, R4, R86, R8 ;  /* 0x000000560454723c */ /* 0x000fe20000001808 */
[----:B------:R-:W3:Y:S07]  /*3f00*/  LDSM.16.M88.4 R8, [R166+0x8000] ;  /* 0x00800000a608783b */ /* 0x000eee0000000200 */
[----:B--2---:R-:W-:Y:S08]  /*3f10*/  HMMA.16816.F32 R4, R16, R80, R32 ;  /* 0x000000501004723c */ /* 0x004ff00000001820 */
[----:B------:R-:W-:Y:S08]  /*3f20*/  HMMA.16816.F32 R36, R20, R76, R36 ;  /* 0x0000004c1424723c */ /* 0x000ff00000001824 */
[----:B------:R-:W-:Y:S01]  /*3f30*/  HMMA.16816.F32 R32, R16, R82, R28 ;  /* 0x000000521020723c */ /* 0x000fe2000000181c */
[----:B------:R-:W-:Y:S07]  /*3f40*/  LDSM.16.M88.4 R80, [R169+0x5800] ;  /* 0x00580000a950783b */ /* 0x000fee0000000200 */
[----:B-1----:R-:W-:Y:S01]  /*3f50*/  HMMA.16816.F32 R92, R20, R40, R68 ;  /* 0x00000028145c723c */ /* 0x002fe20000001844 */
[----:B------:R-:W1:Y:S07]  /*3f60*/  LDSM.16.M88.4 R68, [R24+0x4800] ;  /* 0x004800001844783b */ /* 0x000e6e0000000200 */
[----:B------:R-:W-:Y:S01]  /*3f70*/  HMMA.16816.F32 R28, R12, R44, R4 ;  /* 0x0000002c0c1c723c */ /* 0x000fe20000001804 */
[----:B------:R-:W-:Y:S07]  /*3f80*/  LDSM.16.M88.4 R4, [R165+0x8000] ;  /* 0x00800000a504783b */ /* 0x000fee0000000200 */
[C---:B------:R-:W-:Y:S01]  /*3f90*/  HMMA.16816.F32 R96, R20.reuse, R72, R64 ;  /* 0x000000481460723c */ /* 0x040fe20000001840 */
[----:B------:R-:W2:Y:S07]  /*3fa0*/  LDSM.16.M88.4 R64, [R0+0x4000] ;  /* 0x004000000040783b */ /* 0x000eae0000000200 */
[----:B------:R-:W-:Y:S01]  /*3fb0*/  HMMA.16816.F32 R56, R20, R78, R56 ;  /* 0x0000004e1438723c */ /* 0x000fe20000001838 */
[----:B------:R-:W-:Y:S07]  /*3fc0*/  LDSM.16.M88.4 R76, [R24+0x5000] ;  /* 0x00500000184c783b */ /* 0x000fee0000000200 */
[----:B------:R-:W-:Y:S08]  /*3fd0*/  HMMA.16816.F32 R36, R16, R52, R36 ;  /* 0x000000341024723c */ /* 0x000ff00000001824 */
[----:B------:R-:W-:Y:S01]  /*3fe0*/  HMMA.16816.F32 R88, R20, R42, R48 ;  /* 0x0000002a1458723c */ /* 0x000fe20000001830 */
[----:B------:R-:W4:Y:S07]  /*3ff0*/  LDSM.16.M88.4 R48, [R169+0x5000] ;  /* 0x00500000a930783b */ /* 0x000f2e0000000200 */
[----:B------:R-:W-:Y:S08]  /*4000*/  HMMA.16816.F32 R32, R12, R46, R32 ;  /* 0x0000002e0c20723c */ /* 0x000ff00000001820 */
[----:B---3--:R-:W-:Y:S08]  /*4010*/  HMMA.16816.F32 R28, R8, R60, R28 ;  /* 0x0000003c081c723c */ /* 0x008ff0000000181c */
[----:B------:R-:W-:Y:S01]  /*4020*/  HMMA.16816.F32 R44, R16, R54, R56 ;  /* 0x00000036102c723c */ /* 0x000fe20000001838 */
[----:B------:R-:W3:Y:S07]  /*4030*/  LDSM.16.M88.4 R56, [R2+0x4800] ;  /* 0x004800000238783b */ /* 0x000eee0000000200 */
[----:B-1----:R-:W-:Y:S08]  /*4040*/  HMMA.16816.F32 R40, R12, R68, R36 ;  /* 0x000000440c28723c */ /* 0x002ff00000001824 */
[----:B------:R-:W-:Y:S08]  /*4050*/  HMMA.16816.F32 R36, R8, R62, R32 ;  /* 0x0000003e0824723c */ /* 0x000ff00000001820 */
[----:B--2---:R-:W-:Y:S08]  /*4060*/  HMMA.16816.F32 R52, R4, R64, R28 ;  /* 0x000000400434723c */ /* 0x004ff0000000181c */
[----:B----4-:R-:W-:Y:S08]  /*4070*/  HMMA.16816.F32 R32, R16, R48, R92 ;  /* 0x000000301020723c */ /* 0x010ff0000000185c */
[----:B------:R-:W-:Y:S01]  /*4080*/  HMMA.16816.F32 R60, R20, R74, R84 ;  /* 0x0000004a143c723c */ /* 0x000fe20000001854 */
[----:B------:R-:W1:Y:S07]  /*4090*/  LDSM.16.M88.4 R84, [R0+0x4800] ;  /* 0x004800000054783b */ /* 0x000e6e0000000200 */
[----:B------:R-:W-:Y:S01]  /*40a0*/  HMMA.16816.F32 R28, R12, R70, R44 ;  /* 0x000000460c1c723c */ /* 0x000fe2000000182c */
[----:B------:R-:W-:Y:S01]  /*40b0*/  FMUL.FTZ R3, R52, c[0x0][0x320] ;  /* 0x0000c80034037a20 */ /* 0x000fe20000410000 */
[----:B------:R-:W-:Y:S06]  /*40c0*/  LDSM.16.M88.4 R44, [R2+0x5800] ;  /* 0x00580000022c783b */ /* 0x000fec0000000200 */
[----:B------:R-:W-:Y:S01]  /*40d0*/  HMMA.16816.F32 R36, R4, R66, R36 ;  /* 0x000000420424723c */ /* 0x000fe20000001824 */
[----:B------:R-:W2:Y:S07]  /*40e0*/  LDSM.16.M88.4 R64, [R2+0x5000] ;  /* 0x005000000240783b */ /* 0x000eae0000000200 */
[----:B------:R-:W-:Y:S01]  /*40f0*/  HMMA.16816.F32 R72, R16, R50, R88 ;  /* 0x000000321048723c */ /* 0x000fe20000001858 */
[----:B------:R4:W-:Y:S01]  /*4100*/  MUFU.TANH R88, R3 ;  /* 0x0000000300587308 */ /* 0x0009e20000002400 */
[----:B------:R2:W5:Y:S06]  /*4110*/  LDSM.16.M88.4 R48, [R24+0x5800] ;  /* 0x005800001830783b */ /* 0x00056c0000000200 */
[----:B---3--:R-:W-:Y:S08]  /*4120*/  HMMA.16816.F32 R20, R8, R56, R40 ;  /* 0x000000380814723c */ /* 0x008ff00000001828 */
[----:B------:R-:W-:Y:S01]  /*4130*/  HMMA.16816.F32 R68, R16, R80, R96 ;  /* 0x000000501044723c */ /* 0x000fe20000001860 */
[----:B----4-:R-:W-:-:S04]  /*4140*/  FMUL.FTZ R3, R53, c[0x0][0x320] ;  /* 0x0000c80035037a20 */ /* 0x010fc80000410000 */
[----:B------:R3:W-:Y:S03]  /*4150*/  MUFU.TANH R81, R3 ;  /* 0x0000000300517308 */ /* 0x0007e60000002400 */
[----:B------:R-:W-:Y:S08]  /*4160*/  HMMA.16816.F32 R32, R12, R76, R32 ;  /* 0x0000004c0c20723c */ /* 0x000ff00000001820 */
[----:B------:R-:W-:Y:S01]  /*4170*/  HMMA.16816.F32 R28, R8, R58, R28 ;  /* 0x0000003a081c723c */ /* 0x000fe2000000181c */
[----:B---3--:R-:W-:-:S07]  /*4180*/  FMUL.FTZ R3, R54, c[0x0][0x320] ;  /* 0x0000c80036037a20 */ /* 0x008fce0000410000 */
[----:B-1----:R-:W-:Y:S01]  /*4190*/  HMMA.16816.F32 R40, R4, R84, R20 ;  /* 0x000000540428723c */ /* 0x002fe20000001814 */
[----:B------:R1:W3:Y:S07]  /*41a0*/  MUFU.TANH R80, R3 ;  /* 0x0000000300507308 */ /* 0x0002ee0000002400 */
[----:B------:R-:W-:Y:S08]  /*41b0*/  HMMA.16816.F32 R16, R16, R82, R60 ;  /* 0x000000521010723c */ /* 0x000ff0000000183c */
[----:B------:R-:W-:Y:S01]  /*41c0*/  HMMA.16816.F32 R20, R12, R78, R72 ;  /* 0x0000004e0c14723c */ /* 0x000fe20000001848 */
[----:B-1----:R-:W-:-:S02]  /*41d0*/  FMUL.FTZ R3, R55, c[0x0][0x320] ;  /* 0x0000c80037037a20 */ /* 0x002fc40000410000 */
[----:B------:R-:W1:Y:S02]  /*41e0*/  LDSM.16.M88.4 R52, [R0+0x5000] ;  /* 0x005000000034783b */ /* 0x000e640000000200 */
[----:B------:R4:W1:Y:S03]  /*41f0*/  MUFU.TANH R77, R3 ;  /* 0x00000003004d7308 */ /* 0x0008660000002400 */
[----:B--2---:R-:W-:Y:S01]  /*4200*/  HMMA.16816.F32 R24, R8, R64, R32 ;  /* 0x000000400818723c */ /* 0x004fe20000001820 */
[----:B------:R-:W-:-:S04]  /*4210*/  FMUL.FTZ R2, R40, c[0x0][0x320] ;  /* 0x0000c80028027a20 */ /* 0x000fc80000410000 */
[----:B------:R2:W-:Y:S03]  /*4220*/  MUFU.TANH R56, R2 ;  /* 0x0000000200387308 */ /* 0x0005e60000002400 */
[----:B-----5:R-:W-:Y:S01]  /*4230*/  HMMA.16816.F32 R32, R12, R48, R68 ;  /* 0x000000300c20723c */ /* 0x020fe20000001844 */
[----:B----4-:R-:W-:-:S07]  /*4240*/  FMUL.FTZ R3, R36, c[0x0][0x320] ;  /* 0x0000c80024037a20 */ /* 0x010fce0000410000 */
[----:B------:R-:W-:Y:S01]  /*4250*/  HMMA.16816.F32 R12, R12, R50, R16 ;  /* 0x000000320c0c723c */ /* 0x000fe20000001810 */
[----:B------:R4:W5:Y:S01]  /*4260*/  MUFU.TANH R76, R3 ;  /* 0x00000003004c7308 */ /* 0x0009620000002400 */
[----:B--2---:R-:W-:-:S06]  /*4270*/  FMUL.FTZ R2, R41, c[0x0][0x320] ;  /* 0x0000c80029027a20 */ /* 0x004fcc0000410000 */
[C---:B------:R-:W-:Y:S01]  /*4280*/  HMMA.16816.F32 R16, R8.reuse, R66, R20 ;  /* 0x000000420810723c */ /* 0x040fe20000001814 */
[----:B------:R2:W-:Y:S07]  /*4290*/  MUFU.TANH R49, R2 ;  /* 0x0000000200317308 */ /* 0x0005ee0000002400 */
[----:B------:R-:W-:Y:S01]  /*42a0*/  HMMA.16816.F32 R20, R8, R44, R32 ;  /* 0x0000002c0814723c */ /* 0x000fe20000001820 */
[----:B----4-:R-:W-:-:S04]  /*42b0*/  FMUL.FTZ R3, R37, c[0x0][0x320] ;  /* 0x0000c80025037a20 */ /* 0x010fc80000410000 */
[----:B------:R4:W-:Y:S03]  /*42c0*/  MUFU.TANH R59, R3 ;  /* 0x00000003003b7308 */ /* 0x0009e60000002400 */
[----:B-1----:R-:W-:Y:S01]  /*42d0*/  HMMA.16816.F32 R24, R4, R52, R24 ;  /* 0x000000340418723c */ /* 0x002fe20000001818 */
[----:B--2---:R-:W-:-:S04]  /*42e0*/  FMUL.FTZ R2, R42, c[0x0][0x320] ;  /* 0x0000c8002a027a20 */ /* 0x004fc80000410000 */
[----:B------:R1:W-:Y:S03]  /*42f0*/  MUFU.TANH R48, R2 ;  /* 0x0000000200307308 */ /* 0x0003e60000002400 */
[----:B------:R-:W-:Y:S01]  /*4300*/  HMMA.16816.F32 R8, R8, R46, R12 ;  /* 0x0000002e0808723c */ /* 0x000fe2000000180c */
[----:B----4-:R-:W-:-:S07]  /*4310*/  FMUL.FTZ R3, R38, c[0x0][0x320] ;  /* 0x0000c80026037a20 */ /* 0x010fce0000410000 */
[----:B------:R-:W-:Y:S01]  /*4320*/  HMMA.16816.F32 R12, R4, R54, R16 ;  /* 0x00000036040c723c */ /* 0x000fe20000001810 */
[----:B------:R2:W4:Y:S01]  /*4330*/  MUFU.TANH R58, R3 ;  /* 0x00000003003a7308 */ /* 0x0005220000002400 */
[----:B-1----:R-:W-:-:S07]  /*4340*/  FMUL.FTZ R2, R43, c[0x0][0x320] ;  /* 0x0000c8002b027a20 */ /* 0x002fce0000410000 */
[----:B------:R1:W-:Y:S01]  /*4350*/  MUFU.TANH R40, R2 ;  /* 0x0000000200287308 */ /* 0x0003e20000002400 */
[----:B--2---:R-:W-:Y:S02]  /*4360*/  FMUL.FTZ R3, R39, c[0x0][0x320] ;  /* 0x0000c80027037a20 */ /* 0x004fe40000410000 */
[----:B------:R-:W-:Y:S01]  /*4370*/  HMMA.16816.F32 R36, R4, R86, R28 ;  /* 0x000000560424723c */ /* 0x000fe2000000181c */
[----:B------:R2:W3:Y:S04]  /*4380*/  LDSM.16.M88.4 R28, [R0+0x5800] ;  /* 0x00580000001c783b */ /* 0x0004e80000000200 */
[----:B------:R-:W2:Y:S07]  /*4390*/  MUFU.TANH R57, R3 ;  /* 0x0000000300397308 */ /* 0x000eae0000002400 */
[----:B-1----:R-:W-:Y:S11]  /*43a0*/  FMUL.FTZ R2, R15, c[0x0][0x320] ;  /* 0x0000c8000f027a20 */ /* 0x002ff60000410000 */
[----:B------:R-:W-:Y:S01]  /*43b0*/  @!UPT UIADD3 URZ, URZ, URZ, URZ ;  /* 0x0000003f3f3ff290 */ /* 0x000fe2000fffe03f */
[----:B--2---:R-:W-:-:S04]  /*43c0*/  FMUL.FTZ R0, R36, c[0x0][0x320] ;  /* 0x0000c80024007a20 */ /* 0x004fc80000410000 */
[----:B------:R1:W2:Y:S01]  /*43d0*/  MUFU.TANH R42, R0 ;  /* 0x00000000002a7308 */ /* 0x0002a20000002400 */
[----:B---3--:R-:W-:Y:S01]  /*43e0*/  HMMA.16816.F32 R16, R4, R28, R20 ;  /* 0x0000001c0410723c */ /* 0x008fe20000001814 */
[----:B-1----:R-:W-:-:S06]  /*43f0*/  FMUL.FTZ R0, R37, c[0x0][0x320] ;  /* 0x0000c80025007a20 */ /* 0x002fcc0000410000 */
[----:B------:R1:W-:Y:S01]  /*4400*/  MUFU.TANH R41, R0 ;  /* 0x0000000000297308 */ /* 0x0003e20000002400 */
[----:B------:R-:W-:Y:S01]  /*4410*/  HMMA.16816.F32 R4, R4, R30, R8 ;  /* 0x0000001e0404723c */ /* 0x000fe20000001808 */
[----:B-1----:R-:W-:Y:S11]  /*4420*/  FMUL.FTZ R0, R38, c[0x0][0x320] ;  /* 0x0000c80026007a20 */ /* 0x002ff60000410000 */
[----:B------:R-:W-:Y:S04]  /*4430*/  @!UPT UIADD3 URZ, URZ, URZ, URZ ;  /* 0x0000003f3f3ff290 */ /* 0x000fe8000fffe03f */
[----:B------:R-:W-:Y:S01]  /*4440*/  FMUL.FTZ R8, R16, c[0x0][0x320] ;  /* 0x0000c80010087a20 */ /* 0x000fe20000410000 */
[----:B------:R1:W3:Y:S01]  /*4450*/  MUFU.TANH R37, R0 ;  /* 0x0000000000257308 */ /* 0x0002e20000002400 */
[----:B------:R-:W-:Y:S02]  /*4460*/  FMUL.FTZ R3, R18, c[0x0][0x320] ;  /* 0x0000c80012037a20 */ /* 0x000fe40000410000 */
[----:B------:R-:W-:-:S04]  /*4470*/  FMUL.FTZ R9, R17, c[0x0][0x320] ;  /* 0x0000c80011097a20 */ /* 0x000fc80000410000 */
[----:B------:R-:W-:Y:S02]  /*4480*/  FMUL.FTZ R5, R5, c[0x0][0x320] ;  /* 0x0000c80005057a20 */ /* 0x000fe40000410000 */
[----:B------:R-:W-:Y:S01]  /*4490*/  FMUL.FTZ R4, R4, c[0x0][0x320] ;  /* 0x0000c80004047a20 */ /* 0x000fe20000410000 */
[----:B------:R-:W-:Y:S01]  /*44a0*/  MUFU.TANH R28, R9 ;  /* 0x00000009001c7308 */ /* 0x000fe20000002400 */
[----:B-1----:R-:W-:-:S07]  /*44b0*/  FMUL.FTZ R0, R39, c[0x0][0x320] ;  /* 0x0000c80027007a20 */ /* 0x002fce0000410000 */
[----:B------:R-:W-:Y:S08]  /*44c0*/  MUFU.TANH R16, R4 ;  /* 0x0000000400107308 */ /* 0x000ff00000002400 */
[----:B------:R1:W1:Y:S02]  /*44d0*/  MUFU.TANH R36, R0 ;  /* 0x0000000000247308 */ /* 0x0002640000002400 */
[----:B-1----:R-:W-:-:S06]  /*44e0*/  FMUL.FTZ R0, R24, c[0x0][0x320] ;  /* 0x0000c80018007a20 */ /* 0x002fcc0000410000 */
[----:B------:R-:W-:Y:S08]  /*44f0*/  MUFU.TANH R24, R8 ;  /* 0x0000000800187308 */ /* 0x000ff00000002400 */
[----:B------:R1:W1:Y:S02]  /*4500*/  MUFU.TANH R34, R0 ;  /* 0x0000000000227308 */ /* 0x0002640000002400 */
[----:B-1----:R-:W-:-:S06]  /*4510*/  FMUL.FTZ R0, R25, c[0x0][0x320] ;  /* 0x0000c80019007a20 */ /* 0x002fcc0000410000 */
[----:B------:R1:W-:Y:S02]  /*4520*/  MUFU.TANH R35, R0 ;  /* 0x0000000000237308 */ /* 0x0003e40000002400 */
[----:B-1----:R-:W-:Y:S02]  /*4530*/  FMUL.FTZ R0, R26, c[0x0][0x320] ;  /* 0x0000c8001a007a20 */ /* 0x002fe40000410000 */
[----:B------:R-:W-:-:S04]  /*4540*/  FMUL.FTZ R26, R7, c[0x0][0x320] ;  /* 0x0000c800071a7a20 */ /* 0x000fc80000410000 */
[----:B------:R1:W1:Y:S08]  /*4550*/  MUFU.TANH R33, R0 ;  /* 0x0000000000217308 */ /* 0x0002700000002400 */
[----:B------:R-:W-:Y:S01]  /*4560*/  MUFU.TANH R4, R26 ;  /* 0x0000001a00047308 */ /* 0x000fe20000002400 */
[----:B-1----:R-:W-:-:S07]  /*4570*/  FMUL.FTZ R0, R27, c[0x0][0x320] ;  /* 0x0000c8001b007a20 */ /* 0x002fce0000410000 */
[----:B------:R1:W-:Y:S08]  /*4580*/  MUFU.TANH R27, R2 ;  /* 0x00000002001b7308 */ /* 0x0003f00000002400 */
[----:B------:R2:W2:Y:S01]  /*4590*/  MUFU.TANH R32, R0 ;  /* 0x0000000000207308 */ /* 0x0004a20000002400 */
[----:B-1----:R-:W-:-:S07]  /*45a0*/  FMUL.FTZ R2, R19, c[0x0][0x320] ;  /* 0x0000c80013027a20 */ /* 0x002fce0000410000 */
[----:B------:R-:W-:Y:S01]  /*45b0*/  MUFU.TANH R15, R2 ;  /* 0x00000002000f7308 */ /* 0x000fe20000002400 */
[----:B--2---:R-:W-:-:S07]  /*45c0*/  FMUL.FTZ R0, R12, c[0x0][0x320] ;  /* 0x0000c8000c007a20 */ /* 0x004fce0000410000 */
[----:B------:R1:W2:Y:S08]  /*45d0*/  MUFU.TANH R29, R0 ;  /* 0x00000000001d7308 */ /* 0x0002b00000002400 */
[----:B------:R-:W-:Y:S01]  /*45e0*/  MUFU.TANH R12, R5 ;  /* 0x00000005000c7308 */ /* 0x000fe20000002400 */
[----:B-1----:R-:W-:Y:S02]  /*45f0*/  FMUL.FTZ R0, R13, c[0x0][0x320] ;  /* 0x0000c8000d007a20 */ /* 0x002fe40000410000 */
[----:B------:R-:W-:-:S05]  /*4600*/  FMUL.FTZ R13, R6, c[0x0][0x320] ;  /* 0x0000c800060d7a20 */ /* 0x000fca0000410000 */
[----:B------:R1:W-:Y:S08]  /*4610*/  MUFU.TANH R30, R0 ;  /* 0x00000000001e7308 */ /* 0x0003f00000002400 */
[----:B------:R-:W-:Y:S01]  /*4620*/  MUFU.TANH R5, R13 ;  /* 0x0000000d00057308 */ /* 0x000fe20000002400 */
[----:B-1----:R-:W-:-:S07]  /*4630*/  FMUL.FTZ R0, R14, c[0x0][0x320] ;  /* 0x0000c8000e007a20 */ /* 0x002fce0000410000 */
[----:B------:R-:W-:Y:S08]  /*4640*/  MUFU.TANH R14, R3 ;  /* 0x00000003000e7308 */ /* 0x000ff00000002400 */
[----:B------:R1:W1:Y:S02]  /*4650*/  MUFU.TANH R25, R0 ;  /* 0x0000000000197308 */ /* 0x0002640000002400 */
[----:B-1----:R-:W-:-:S05]  /*4660*/  IMAD.IADD R0, R104, 0x1, -R220 ;  /* 0x0000000168007824 */ /* 0x002fca00078e0adc */
[C---:B------:R-:W-:Y:S02]  /*4670*/  ISETP.GT.AND P0, PT, R0.reuse, RZ, PT ;  /* 0x000000ff0000720c */ /* 0x040fe40003f04270 */
[----:B------:R-:W-:Y:S02]  /*4680*/  ISETP.GT.AND P1, PT, R0, 0x1, PT ;  /* 0x000000010000780c */ /* 0x000fe40003f24270 */
[----:B------:R-:W-:Y:S02]  /*4690*/  FSEL R10, R80, -INF , P0 ;  /* 0xff800000500a7808 */ /* 0x000fe40000000000 */
[----:B------:R-:W-:Y:S02]  /*46a0*/  FSEL R6, R88, -INF , P0 ;  /* 0xff80000058067808 */ /* 0x000fe40000000000 */
[----:B------:R-:W-:Y:S02]  /*46b0*/  ISETP.GT.AND P0, PT, R0, 0x8, PT ;  /* 0x000000080000780c */ /* 0x000fe40003f04270 */
[----:B------:R-:W-:-:S02]  /*46c0*/  FSEL R7, R81, -INF , P1 ;  /* 0xff80000051077808 */ /* 0x000fc40000800000 */
[----:B------:R-:W-:Y:S02]  /*46d0*/  FSEL R11, R77, -INF , P1 ;  /* 0xff8000004d0b7808 */ /* 0x000fe40000800000 */
[----:B------:R-:W-:Y:S02]  /*46e0*/  ISETP.GT.AND P1, PT, R0, 0x9, PT ;  /* 0x000000090000780c */ /* 0x000fe40003f24270 */
[----:B-----5:R-:W-:Y:S02]  /*46f0*/  FSEL R8, R76, -INF , P0 ;  /* 0xff8000004c087808 */ /* 0x020fe40000000000 */
[----:B------:R-:W-:Y:S02]  /*4700*/  FMNMX.FTZ R2, R6, R7, !PT ;  /* 0x0000000706027209 */ /* 0x000fe40007810000 */
[----:B----4-:R-:W-:Y:S02]  /*4710*/  FSEL R17, R58, -INF , P0 ;  /* 0xff8000003a117808 */ /* 0x010fe40000000000 */
        /* <DEDUP_REMOVED lines=19> */
[----:B---3--:R-:W-:Y:S02]  /*4850*/  FSEL R48, R37, -INF , P0 ;  /* 0xff80000025307808 */ /* 0x008fe40000000000 */
        /* <DEDUP_REMOVED lines=17> */
[----:B--2---:R-:W-:Y:S02]  /*4970*/  FSEL R69, R29, -INF , P0 ;  /* 0xff8000001d457808 */ /* 0x004fe40000000000 */
        /* <DEDUP_REMOVED lines=14> */
[----:B------:R-:W-:Y:S02]  /*4a60*/  ISETP.GT.AND P0, PT, R0, 0x39, PT ;  /* 0x000000390000780c */ /* 0x000fe40003f04270 */
[----:B------:R-:W-:Y:S02]  /*4a70*/  FMNMX.FTZ R0, R68, R2, !PT ;  /* 0x0000000244007209 */ /* 0x000fe40007810000 */
[----:B------:R-:W-:-:S02]  /*4a80*/  FSEL R152, R15, -INF , P2 ;  /* 0xff8000000f987808 */ /* 0x000fc40001000000 */
[----:B------:R-:W-:Y:S02]  /*4a90*/  FSEL R66, R28, -INF , P2 ;  /* 0xff8000001c427808 */ /* 0x000fe40001000000 */
        /* <DEDUP_REMOVED lines=9> */
[----:B------:R-:W-:Y:S02]  /*4b30*/  FMNMX.FTZ R0, R64, R0, !PT ;  /* 0x0000000040007209 */ /* 0x000fe40007810000 */
[----:B------:R-:W-:Y:S01]  /*4b40*/  FMNMX.FTZ R5, R102, R2, !PT ;  /* 0x0000000266057209 */ /* 0x000fe20007810000 */
[----:B------:R-:W-:Y:S05]  /*4b50*/  @!PT BRA `(.L_x_1566) ;  /* 0x00009d600000f947 */ /* 0x000fea0003800000 */
[----:B------:R1:W2:Y:S02]  /*4b60*/  SHFL.BFLY PT, R2, R0, 0x2, 0x1f ;  /* 0x0c401f0000027f89 */ /* 0x0002a400000e0000 */
.L_x_1656:
[----:B------:R-:W3:Y:S01]  /*4b70*/  LDL R158, [R1] ;  /* 0x00000000019e7983 */ /* 0x000ee20000100800 */
[----:B-12---:R-:W-:Y:S01]  /*4b80*/  FMNMX.FTZ R0, R0, R2, !PT ;  /* 0x0000000200007209 */ /* 0x006fe20007810000 */
[----:B------:R-:W-:-:S04]  /*4b90*/  DEPBAR.LE SB0, 0x2 ;  /* 0x000080800000791a */ /* 0x000fc80000000000 */
[----:B------:R-:W1:Y:S01]  /*4ba0*/  SHFL.BFLY PT, R4, R5, 0x2, 0x1f ;  /* 0x0c401f0005047f89 */ /* 0x000e6200000e0000 */
[----:B------:R-:W-:Y:S03]  /*4bb0*/  BSSY B0, `(.L_x_1567) ;  /* 0x0000161000007945 */ /* 0x000fe60003800000 */
[----:B------:R-:W2:Y:S04]  /*4bc0*/  SHFL.BFLY PT, R3, R0, 0x1, 0x1f ;  /* 0x0c201f0000037f89 */ /* 0x000ea800000e0000 */
[----:B------:R-:W-:Y:S01]  /*4bd0*/  BAR.SYNC.DEFER_BLOCKING 0x0 ;  /* 0x0000000000007b1d */ /* 0x000fe20000010000 */
[----:B-1----:R-:W-:Y:S02]  /*4be0*/  FMNMX.FTZ R2, R5, R4, !PT ;  /* 0x0000000405027209 */ /* 0x002fe40007810000 */
[----:B--2---:R-:W-:-:S03]  /*4bf0*/  FMNMX.FTZ R101, R0, R3, !PT ;  /* 0x0000000300657209 */ /* 0x004fc60007810000 */
[----:B------:R-:W1:Y:S01]  /*4c00*/  SHFL.BFLY PT, R4, R2, 0x1, 0x1f ;  /* 0x0c201f0002047f89 */ /* 0x000e6200000e0000 */
[C---:B------:R-:W-:Y:S01]  /*4c10*/  FSETP.NEU.FTZ.AND P0, PT, R101.reuse, -INF , PT ;  /* 0xff8000006500780b */ /* 0x040fe20003f1d000 */
[----:B------:R-:W-:Y:S02]  /*4c20*/  FMUL.FTZ R0, R101, c[0x0][0x2d0] ;  /* 0x0000b40065007a20 */ /* 0x000fe40000410000 */
[----:B------:R-:W-:Y:S03]  /*4c30*/  LDSM.16.MT88.4 R12, [R170] ;  /* 0x00000000aa0c783b */ /* 0x000fe60000004200 */
[----:B------:R-:W-:Y:S01]  /*4c40*/  FSEL R0, R0, RZ, P0 ;  /* 0x000000ff00007208 */ /* 0x000fe20000000000 */
[----:B------:R-:W-:Y:S04]  /*4c50*/  LDSM.16.MT88.4 R36, [R171] ;  /* 0x00000000ab24783b */ /* 0x000fe80000004200 */
[----:B------:R-:W-:Y:S01]  /*4c60*/  FFMA.FTZ R3, R6, c[0x0][0x2d0], -R0 ;  /* 0x0000b40006037a23 */ /* 0x000fe20000010800 */
[----:B------:R-:W-:Y:S03]  /*4c70*/  LDSM.16.MT88.4 R28, [R208+0x800] ;  /* 0x00080000d01c783b */ /* 0x000fe60000004200 */
[----:B------:R2:W-:Y:S01]  /*4c80*/  MUFU.EX2 R156, R3 ;  /* 0x00000003009c7308 */ /* 0x0005e20000000800 */
[----:B------:R-:W-:Y:S04]  /*4c90*/  LDSM.16.MT88.4 R32, [R170+0x800] ;  /* 0x00080000aa20783b */ /* 0x000fe80000004200 */
[----:B------:R-:W-:Y:S01]  /*4ca0*/  LDSM.16.MT88.4 R60, [R170+0x2000] ;  /* 0x00200000aa3c783b */ /* 0x000fe20000004200 */
[----:B-1----:R-:W-:-:S03]  /*4cb0*/  FMNMX.FTZ R100, R2, R4, !PT ;  /* 0x0000000402647209 */ /* 0x002fc60007810000 */
[----:B------:R-:W-:Y:S01]  /*4cc0*/  LDSM.16.MT88.4 R56, [R211+0x2000] ;  /* 0x00200000d338783b */ /* 0x000fe20000004200 */
[C---:B------:R-:W-:Y:S01]  /*4cd0*/  FSETP.NEU.FTZ.AND P0, PT, R100.reuse, -INF , PT ;  /* 0xff8000006400780b */ /* 0x040fe20003f1d000 */
[----:B------:R-:W-:Y:S02]  /*4ce0*/  FMUL.FTZ R2, R100, c[0x0][0x2d0] ;  /* 0x0000b40064027a20 */ /* 0x000fe40000410000 */
[----:B--2---:R-:W-:-:S03]  /*4cf0*/  FFMA.FTZ R3, R7, c[0x0][0x2d0], -R0 ;  /* 0x0000b40007037a23 */ /* 0x004fc60000010800 */
[----:B------:R-:W-:Y:S01]  /*4d00*/  FSEL R2, R2, RZ, P0 ;  /* 0x000000ff02027208 */ /* 0x000fe20000000000 */
[----:B------:R-:W1:Y:S01]  /*4d10*/  LDSM.16.MT88.4 R4, [R208] ;  /* 0x00000000d004783b */ /* 0x000e620000004200 */
[----:B------:R2:W4:Y:S02]  /*4d20*/  MUFU.EX2 R150, R3 ;  /* 0x0000000300967308 */ /* 0x0005240000000800 */
[----:B--2---:R-:W-:Y:S01]  /*4d30*/  FFMA.FTZ R3, R8, c[0x0][0x2d0], -R0 ;  /* 0x0000b40008037a23 */ /* 0x004fe20000010800 */
[----:B----4-:R-:W-:-:S05]  /*4d40*/  F2FP.PACK_AB R8, R150, R156 ;  /* 0x0000009c9608723e */ /* 0x010fca00000000ff */
[----:B------:R2:W-:Y:S02]  /*4d50*/  MUFU.EX2 R149, R3 ;  /* 0x0000000300957308 */ /* 0x0005e40000000800 */
[----:B--2---:R-:W-:-:S06]  /*4d60*/  FFMA.FTZ R3, R9, c[0x0][0x2d0], -R0 ;  /* 0x0000b40009037a23 */ /* 0x004fcc0000010800 */
        /* <DEDUP_REMOVED lines=23> */
[----:B------:R-:W-:Y:S01]  /*4ee0*/  LDSM.16.MT88.4 R36, [R208+0x2800] ;  /* 0x00280000d024783b */ /* 0x000fe20000004200 */
[----:B------:R1:W-:Y:S02]  /*4ef0*/  MUFU.EX2 R213, R3 ;  /* 0x0000000300d57308 */ /* 0x0003e40000000800 */
[----:B-1----:R-:W-:-:S06]  /*4f00*/  FFMA.FTZ R3, R22, c[0x0][0x2d0], -R0 ;  /* 0x0000b40016037a23 */ /* 0x002fcc0000010800 */
[----:B------:R1:W2:Y:S02]  /*4f10*/  MUFU.EX2 R217, R3 ;  /* 0x0000000300d97308 */ /* 0x0002a40000000800 */
[--C-:B-1----:R-:W-:Y:S02]  /*4f20*/  FFMA.FTZ R3, R23, c[0x0][0x2d0], -R2.reuse ;  /* 0x0000b40017037a23 */ /* 0x102fe40000010802 */
[----:B------:R-:W-:Y:S04]  /*4f30*/  HMMA.16816.F32 R20, R8, R6, RZ ;  /* 0x000000060814723c */ /* 0x000fe800000018ff */
[----:B------:R1:W-:Y:S03]  /*4f40*/  MUFU.EX2 R180, R3 ;  /* 0x0000000300b47308 */ /* 0x0003e60000000800 */
[----:B--2---:R-:W-:Y:S01]  /*4f50*/  F2FP.PACK_AB R6, R217, R213 ;  /* 0x000000d5d906723e */ /* 0x004fe200000000ff */
[----:B-1----:R-:W-:-:S02]  /*4f60*/  FFMA.FTZ R3, R40, c[0x0][0x2d0], -R2 ;  /* 0x0000b40028037a23 */ /* 0x002fc40000010802 */
[----:B------:R-:W1:Y:S02]  /*4f70*/  LDSM.16.MT88.4 R40, [R171+0x800] ;  /* 0x00080000ab28783b */ /* 0x000e640000004200 */
[----:B------:R2:W4:Y:S02]  /*4f80*/  MUFU.EX2 R212, R3 ;  /* 0x0000000300d47308 */ /* 0x0005240000000800 */
[----:B--2---:R-:W-:Y:S01]  /*4f90*/  FFMA.FTZ R3, R48, c[0x0][0x2d0], -R2 ;  /* 0x0000b40030037a23 */ /* 0x004fe20000010802 */
[----:B----4-:R-:W-:-:S05]  /*4fa0*/  F2FP.PACK_AB R5, R212, R180 ;  /* 0x000000b4d405723e */ /* 0x010fca00000000ff */
[----:B------:R2:W-:Y:S02]  /*4fb0*/  MUFU.EX2 R181, R3 ;  /* 0x0000000300b57308 */ /* 0x0005e40000000800 */
[----:B--2---:R-:W-:Y:S02]  /*4fc0*/  FFMA.FTZ R3, R49, c[0x0][0x2d0], -R2 ;  /* 0x0000b40031037a23 */ /* 0x004fe40000010802 */
[----:B---3--:R-:W2:Y:S04]  /*4fd0*/  LDSM.16.MT88.4 R48, [R158] ;  /* 0x000000009e30783b */ /* 0x008ea80000004200 */
[----:B------:R-:W3:Y:S02]  /*4fe0*/  MUFU.EX2 R216, R3 ;  /* 0x0000000300d87308 */ /* 0x000ee40000000800 */
[----:B---3--:R-:W-:Y:S01]  /*4ff0*/  F2FP.PACK_AB R7, R216, R181 ;  /* 0x000000b5d807723e */ /* 0x008fe200000000ff */
[----:B------:R-:W-:-:S05]  /*5000*/  FFMA.FTZ R3, R74, c[0x0][0x2d0], -R0 ;  /* 0x0000b4004a037a23 */ /* 0x000fca0000010800 */
[----:B------:R3:W-:Y:S01]  /*5010*/  MUFU.EX2 R161, R3 ;  /* 0x0000000300a17308 */ /* 0x0007e20000000800 */
[C---:B------:R-:W-:Y:S01]  /*5020*/  HMMA.16816.F32 R144, R4.reuse, R28, R24 ;  /* 0x0000001c0490723c */ /* 0x040fe20000001818 */
[----:B------:R-:W4:Y:S07]  /*5030*/  LDSM.16.MT88.4 R24, [R211+0x800] ;  /* 0x00080000d318783b */ /* 0x000f2e0000004200 */
[----:B------:R-:W-:Y:S01]  /*5040*/  HMMA.16816.F32 R116, R4, R30, R20 ;  /* 0x0000001e0474723c */ /* 0x000fe20000001814 */
[----:B------:R-:W5:Y:S01]  /*5050*/  LDSM.16.MT88.4 R20, [R208+0x2000] ;  /* 0x00200000d014783b */ /* 0x000f620000004200 */
[----:B---3--:R-:W-:-:S06]  /*5060*/  FFMA.FTZ R3, R71, c[0x0][0x2d0], -R0 ;  /* 0x0000b40047037a23 */ /* 0x008fcc0000010800 */
[C---:B------:R-:W-:Y:S01]  /*5070*/  HMMA.16816.F32 R132, R4.reuse, R32, R52 ;  /* 0x000000200484723c */ /* 0x040fe20000001834 */
[----:B------:R-:W-:Y:S01]  /*5080*/  LDSM.16.MT88.4 R52, [R171+0x2000] ;  /* 0x00200000ab34783b */ /* 0x000fe20000004200 */
[----:B------:R3:W-:Y:S06]  /*5090*/  MUFU.EX2 R176, R3 ;  /* 0x0000000300b07308 */ /* 0x0007ec0000000800 */
[C---:B-1----:R-:W-:Y:S08]  /*50a0*/  HMMA.16816.F32 R140, R4.reuse, R40, R16 ;  /* 0x00000028048c723c */ /* 0x042ff00000001810 */
[----:B------:R-:W-:Y:S01]  /*50b0*/  HMMA.16816.F32 R136, R4, R42, R12 ;  /* 0x0000002a0488723c */ /* 0x000fe2000000180c */
[----:B------:R-:W1:Y:S01]  /*50c0*/  LDSM.16.MT88.4 R40, [R170+0x2800] ;  /* 0x00280000aa28783b */ /* 0x000e620000004200 */
[----:B---3--:R-:W-:-:S04]  /*50d0*/  FFMA.FTZ R3, R69, c[0x0][0x2d0], -R0 ;  /* 0x0000b40045037a23 */ /* 0x008fc80000010800 */
[----:B------:R3:W-:Y:S02]  /*50e0*/  MUFU.EX2 R175, R3 ;  /* 0x0000000300af7308 */ /* 0x0007e40000000800 */
[----:B--2---:R-:W-:Y:S08]  /*50f0*/  HMMA.16816.F32 R16, R8, R48, RZ ;  /* 0x000000300810723c */ /* 0x004ff000000018ff */
[----:B------:R-:W-:Y:S01]  /*5100*/  HMMA.16816.F32 R124, R4, R34, R44 ;  /* 0x00000022047c723c */ /* 0x000fe2000000182c */
[----:B------:R-:W-:Y:S01]  /*5110*/  LDSM.16.MT88.4 R44, [R211+0x2800] ;  /* 0x00280000d32c783b */ /* 0x000fe20000004200 */
[----:B---3--:R-:W-:-:S06]  /*5120*/  FFMA.FTZ R3, R67, c[0x0][0x2d0], -R0 ;  /* 0x0000b40043037a23 */ /* 0x008fcc0000010800 */
[C---:B------:R-:W-:Y:S01]  /*5130*/  HMMA.16816.F32 R12, R8.reuse, R50, RZ ;  /* 0x00000032080c723c */ /* 0x040fe200000018ff */
[----:B------:R-:W2:Y:S01]  /*5140*/  LDSM.16.MT88.4 R48, [R171+0x2800] ;  /* 0x00280000ab30783b */ /* 0x000ea20000004200 */
[----:B------:R3:W1:Y:S06]  /*5150*/  MUFU.EX2 R178, R3 ;  /* 0x0000000300b27308 */ /* 0x00066c0000000800 */
[----:B------:R-:W-:Y:S08]  /*5160*/  HMMA.16816.F32 R32, R8, R60, RZ ;  /* 0x0000003c0820723c */ /* 0x000ff000000018ff */
[----:B----4-:R-:W-:Y:S01]  /*5170*/  HMMA.16816.F32 R108, R4, R24, R16 ;  /* 0x00000018046c723c */ /* 0x010fe20000001810 */
[----:B---3--:R-:W-:-:S04]  /*5180*/  FFMA.FTZ R3, R75, c[0x0][0x2d0], -R2 ;  /* 0x0000b4004b037a23 */ /* 0x008fc80000010802 */
[----:B------:R3:W-:Y:S03]  /*5190*/  MUFU.EX2 R159, R3 ;  /* 0x00000003009f7308 */ /* 0x0007e60000000800 */
[C---:B------:R-:W-:Y:S01]  /*51a0*/  HMMA.16816.F32 R28, R8.reuse, R62, RZ ;  /* 0x0000003e081c723c */ /* 0x040fe200000018ff */
[----:B------:R-:W4:Y:S07]  /*51b0*/  LDSM.16.MT88.4 R60, [R170+0x4000] ;  /* 0x00400000aa3c783b */ /* 0x000f2e0000004200 */
[----:B-----5:R-:W-:Y:S01]  /*51c0*/  HMMA.16816.F32 R16, R8, R20, RZ ;  /* 0x000000140810723c */ /* 0x020fe200000018ff */
[----:B---3--:R-:W-:-:S07]  /*51d0*/  FFMA.FTZ R3, R73, c[0x0][0x2d0], -R2 ;  /* 0x0000b40049037a23 */ /* 0x008fce0000010802 */
[C---:B------:R-:W-:Y:S08]  /*51e0*/  HMMA.16816.F32 R128, R4.reuse, R26, R12 ;  /* 0x0000001a0480723c */ /* 0x040ff0000000180c */
[----:B-1----:R-:W-:Y:S01]  /*51f0*/  HMMA.16816.F32 R120, R4, R40, R32 ;  /* 0x000000280478723c */ /* 0x002fe20000001820 */
[----:B------:R-:W1:Y:S07]  /*5200*/  LDSM.16.MT88.4 R32, [R208+0x4000] ;  /* 0x00400000d020783b */ /* 0x000e6e0000004200 */
[C---:B------:R-:W-:Y:S08]  /*5210*/  HMMA.16816.F32 R24, R8.reuse, R54, RZ ;  /* 0x000000360818723c */ /* 0x040ff000000018ff */
[----:B------:R-:W-:Y:S08]  /*5220*/  HMMA.16816.F32 R12, R8, R22, RZ ;  /* 0x00000016080c723c */ /* 0x000ff000000018ff */
[C---:B------:R-:W-:Y:S01]  /*5230*/  HMMA.16816.F32 R104, R4.reuse, R42, R28 ;  /* 0x0000002a0468723c */ /* 0x040fe2000000181c */
[----:B------:R-:W3:Y:S07]  /*5240*/  LDSM.16.MT88.4 R40, [R170+0x4800] ;  /* 0x00480000aa28783b */ /* 0x000eee0000004200 */
[----:B------:R-:W-:Y:S08]  /*5250*/  HMMA.16816.F32 R112, R4, R36, R16 ;  /* 0x000000240470723c */ /* 0x000ff00000001810 */
[C---:B------:R-:W-:Y:S08]  /*5260*/  HMMA.16816.F32 R16, R8.reuse, R58, RZ ;  /* 0x0000003a0810723c */ /* 0x040ff000000018ff */
[----:B------:R-:W-:Y:S08]  /*5270*/  HMMA.16816.F32 R28, R8, R52, RZ ;  /* 0x00000034081c723c */ /* 0x000ff000000018ff */
[C---:B--2---:R-:W-:Y:S01]  /*5280*/  HMMA.16816.F32 R88, R4.reuse, R50, R24 ;  /* 0x000000320458723c */ /* 0x044fe20000001818 */
[----:B------:R-:W2:Y:S07]  /*5290*/  LDSM.16.MT88.4 R24, [R208+0x4800] ;  /* 0x00480000d018783b */ /* 0x000eae0000004200 */
[----:B------:R-:W-:Y:S08]  /*52a0*/  HMMA.16816.F32 R96, R4, R38, R12 ;  /* 0x000000260460723c */ /* 0x000ff0000000180c */
[----:B----4-:R-:W-:Y:S08]  /*52b0*/  HMMA.16816.F32 R12, R8, R60, RZ ;  /* 0x0000003c080c723c */ /* 0x010ff000000018ff */
[C---:B------:R-:W-:Y:S08]  /*52c0*/  HMMA.16816.F32 R80, R4.reuse, R46, R16 ;  /* 0x0000002e0450723c */ /* 0x040ff00000001810 */
[----:B------:R-:W-:Y:S01]  /*52d0*/  HMMA.16816.F32 R92, R4, R48, R28 ;  /* 0x00000030045c723c */ /* 0x000fe2000000181c */
[----:B------:R-:W4:Y:S07]  /*52e0*/  LDSM.16.MT88.4 R28, [R171+0x4000] ;  /* 0x00400000ab1c783b */ /* 0x000f2e0000004200 */
[C---:B-1----:R-:W-:Y:S08]  /*52f0*/  HMMA.16816.F32 R16, R8.reuse, R32, RZ ;  /* 0x000000200810723c */ /* 0x042ff000000018ff */
[----:B------:R-:W-:Y:S08]  /*5300*/  HMMA.16816.F32 R20, R8, R56, RZ ;  /* 0x000000380814723c */ /* 0x000ff000000018ff */
[----:B---3--:R-:W-:Y:S08]  /*5310*/  HMMA.16816.F32 R76, R4, R40, R12 ;  /* 0x00000028044c723c */ /* 0x008ff0000000180c */
[----:B------:R-:W-:Y:S08]  /*5320*/  HMMA.16816.F32 R12, R8, R34, RZ ;  /* 0x00000022080c723c */ /* 0x000ff000000018ff */
[C---:B--2---:R-:W-:Y:S01]  /*5330*/  HMMA.16816.F32 R48, R4.reuse, R24, R16 ;  /* 0x000000180430723c */ /* 0x044fe20000001810 */
[----:B------:R-:W1:Y:S07]  /*5340*/  LDSM.16.MT88.4 R16, [R171+0x4800] ;  /* 0x00480000ab10783b */ /* 0x000e6e0000004200 */
[----:B------:R-:W-:Y:S08]  /*5350*/  HMMA.16816.F32 R84, R4, R44, R20 ;  /* 0x0000002c0454723c */ /* 0x000ff00000001814 */
[----:B------:R-:W-:Y:S08]  /*5360*/  HMMA.16816.F32 R20, R8, R62, RZ ;  /* 0x0000003e0814723c */ /* 0x000ff000000018ff */
[----:B------:R-:W-:Y:S08]  /*5370*/  HMMA.16816.F32 R44, R4, R26, R12 ;  /* 0x0000001a042c723c */ /* 0x000ff0000000180c */
[----:B----4-:R-:W-:Y:S08]  /*5380*/  HMMA.16816.F32 R12, R8, R28, RZ ;  /* 0x0000001c080c723c */ /* 0x010ff000000018ff */
[C---:B------:R-:W-:Y:S11]  /*5390*/  HMMA.16816.F32 R60, R4.reuse, R42, R20 ;  /* 0x0000002a043c723c */ /* 0x040ff60000001814 */
[----:B------:R-:W-:Y:S05]  /*53a0*/  @!UPT UIADD3 URZ, URZ, URZ, URZ ;  /* 0x0000003f3f3ff290 */ /* 0x000fea000fffe03f */
[----:B-1----:R-:W-:Y:S08]  /*53b0*/  HMMA.16816.F32 R40, R4, R16, R12 ;  /* 0x000000100428723c */ /* 0x002ff0000000180c */
[----:B------:R-:W-:Y:S11]  /*53c0*/  HMMA.16816.F32 R12, R8, R30, RZ ;  /* 0x0000001e080c723c */ /* 0x000ff600000018ff */
[----:B------:R-:W-:Y:S11]  /*53d0*/  @!UPT UIADD3 URZ, URZ, URZ, URZ ;  /* 0x0000003f3f3ff290 */ /* 0x000ff6000fffe03f */
[----:B------:R-:W-:Y:S02]  /*53e0*/  @!UPT UIADD3 URZ, URZ, URZ, URZ ;  /* 0x0000003f3f3ff290 */ /* 0x000fe4000fffe03f */
[----:B------:R-:W-:Y:S01]  /*53f0*/  HMMA.16816.F32 R32, R4, R18, R12 ;  /* 0x000000120420723c */ /* 0x000fe2000000180c */
[----:B------:R1:W2:Y:S02]  /*5400*/  LDSM.16.MT88.4 R12, [R158+0x4000] ;  /* 0x004000009e0c783b */ /* 0x0002a40000004200 */
[----:B-1----:R1:W3:Y:S02]  /*5410*/  MUFU.EX2 R158, R3 ;  /* 0x00000003009e7308 */ /* 0x0022e40000000800 */
[----:B-1----:R-:W-:-:S03]  /*5420*/  FFMA.FTZ R3, R72, c[0x0][0x2d0], -R2 ;  /* 0x0000b40048037a23 */ /* 0x002fc60000010802 */
[C---:B--2---:R-:W-:Y:S08]  /*5430*/  HMMA.16816.F32 R16, R8.reuse, R12, RZ ;  /* 0x0000000c0810723c */ /* 0x044ff000000018ff */
[----:B------:R-:W-:Y:S01]  /*5440*/  HMMA.16816.F32 R8, R8, R14, RZ ;  /* 0x0000000e0808723c */ /* 0x000fe200000018ff */
[----:B------:R-:W1:Y:S11]  /*5450*/  LDSM.16.MT88.4 R12, [R211+0x4800] ;  /* 0x00480000d30c783b */ /* 0x000e760000004200 */
[----:B------:R-:W-:Y:S04]  /*5460*/  @!UPT UIADD3 URZ, URZ, URZ, URZ ;  /* 0x0000003f3f3ff290 */ /* 0x000fe8000fffe03f */
[C---:B-1----:R-:W-:Y:S07]  /*5470*/  HMMA.16816.F32 R20, R4.reuse, R12, R16 ;  /* 0x0000000c0414723c */ /* 0x042fee0000001810 */
[--C-:B------:R-:W-:Y:S01]  /*5480*/  FFMA.FTZ R13, R66, c[0x0][0x2d0], -R0.reuse ;  /* 0x0000b400420d7a23 */ /* 0x100fe20000010800 */
[----:B------:R-:W-:Y:S01]  /*5490*/  HMMA.16816.F32 R16, R4, R14, R8 ;  /* 0x0000000e0410723c */ /* 0x000fe20000001808 */
[----:B------:R-:W1:Y:S01]  /*54a0*/  LDSM.16.MT88.4 R8, [R170+0x1000] ;  /* 0x00100000aa08783b */ /* 0x000e620000004200 */
[----:B------:R-:W-:-:S03]  /*54b0*/  FFMA.FTZ R12, R65, c[0x0][0x2d0], -R0 ;  /* 0x0000b400410c7a23 */ /* 0x000fc60000010800 */
[----:B------:R-:W-:Y:S02]  /*54c0*/  MUFU.EX2 R13, R13 ;  /* 0x0000000d000d7308 */ /* 0x000fe40000000800 */
[----:B------:R-:W-:Y:S01]  /*54d0*/  FADD.FTZ R4, R156, R150 ;  /* 0x000000969c047221 */ /* 0x000fe20000010000 */
[----:B------:R-:W-:Y:S01]  /*54e0*/  F2FP.PACK_AB R6, R178, R175 ;  /* 0x000000afb206723e */ /* 0x000fe200000000ff */
[----:B------:R-:W-:Y:S01]  /*54f0*/  FFMA.FTZ R14, R68, c[0x0][0x2d0], -R0 ;  /* 0x0000b400440e7a23 */ /* 0x000fe20000010800 */
[----:B---3--:R-:W-:Y:S01]  /*5500*/  F2FP.PACK_AB R5, R158, R159 ;  /* 0x0000009f9e05723e */ /* 0x008fe200000000ff */
[----:B------:R-:W-:Y:S02]  /*5510*/  FADD.FTZ R4, R149, R4 ;  /* 0x0000000495047221 */ /* 0x000fe40000010000 */
[----:B------:R2:W-:Y:S01]  /*5520*/  MUFU.EX2 R156, R3 ;  /* 0x00000003009c7308 */ /* 0x0005e20000000800 */
[----:B------:R-:W-:Y:S02]  /*5530*/  FFMA.FTZ R0, R64, c[0x0][0x2d0], -R0 ;  /* 0x0000b40040007a23 */ /* 0x000fe40000010800 */
[----:B------:R-:W-:Y:S01]  /*5540*/  FADD.FTZ R15, R157, R4 ;  /* 0x000000049d0f7221 */ /* 0x000fe20000010000 */
[----:B------:R-:W-:-:S04]  /*5550*/  F2FP.PACK_AB R4, R176, R161 ;  /* 0x000000a1b004723e */ /* 0x000fc800000000ff */
[----:B------:R3:W-:Y:S01]  /*5560*/  MUFU.EX2 R179, R0 ;  /* 0x0000000000b37308 */ /* 0x0007e20000000800 */
[----:B--2---:R-:W-:-:S07]  /*5570*/  FFMA.FTZ R3, R70, c[0x0][0x2d0], -R2 ;  /* 0x0000b40046037a23 */ /* 0x004fce0000010802 */
[----:B------:R-:W-:Y:S01]  /*5580*/  MUFU.EX2 R14, R14 ;  /* 0x0000000e000e7308 */ /* 0x000fe20000000800 */
[----:B---3--:R-:W-:-:S07]  /*5590*/  FFMA.FTZ R0, R153, c[0x0][0x2d0], -R2 ;  /* 0x0000b40099007a23 */ /* 0x008fce0000010802 */
[----:B------:R-:W2:Y:S08]  /*55a0*/  MUFU.EX2 R160, R3 ;  /* 0x0000000300a07308 */ /* 0x000eb00000000800 */
[----:B------:R-:W3:Y:S01]  /*55b0*/  MUFU.EX2 R12, R12 ;  /* 0x0000000c000c7308 */ /* 0x000ee20000000800 */
[----:B--2---:R-:W-:Y:S01]  /*55c0*/  F2FP.PACK_AB R7, R160, R156 ;  /* 0x0000009ca007723e */ /* 0x004fe200000000ff */
[----:B------:R-:W-:-:S04]  /*55d0*/  FADD.FTZ R3, R151, R148 ;  /* 0x0000009497037221 */ /* 0x000fc80000010000 */
[----:B------:R-:W-:Y:S02]  /*55e0*/  FADD.FTZ R3, R155, R3 ;  /* 0x000000039b037221 */ /* 0x000fe40000010000 */
        /* <DEDUP_REMOVED lines=18> */
[C---:B-1----:R-:W-:Y:S01]  /*5710*/  HMMA.16816.F32 R68, R4.reuse, R8, R112 ;  /* 0x000000080444723c */ /* 0x042fe20000001870 */
[----:B------:R-:W-:Y:S07]  /*5720*/  LDSM.16.MT88.4 R112, [R171+0x1800] ;  /* 0x00180000ab70783b */ /* 0x000fee0000004200 */
[----:B------:R-:W-:Y:S01]  /*5730*/  HMMA.16816.F32 R72, R4, R10, R96 ;  /* 0x0000000a0448723c */ /* 0x000fe20000001860 */
[----:B------:R-:W1:Y:S06]  /*5740*/  LDSM.16.MT88.4 R8, [R171+0x3000] ;  /* 0x00300000ab08783b */ /* 0x000e6c0000004200 */
[----:B------:R-:W-:-:S02]  /*5750*/  F2FP.PACK_AB R96, R13, R14 ;  /* 0x0000000e0d60723e */ /* 0x000fc400000000ff */
[----:B---3--:R-:W-:Y:S01]  /*5760*/  F2FP.PACK_AB R98, R179, R12 ;  /* 0x0000000cb362723e */ /* 0x008fe200000000ff */
        /* <DEDUP_REMOVED lines=13> */
[C---:B-1----:R-:W-:Y:S01]  /*5840*/  HMMA.16816.F32 R92, R4.reuse, R8, R40 ;  /* 0x00000008045c723c */ /* 0x042fe20000001828 */
[----:B------:R-:W-:Y:S07]  /*5850*/  LDSM.16.MT88.4 R40, [R170+0x3800] ;  /* 0x00380000aa28783b */ /* 0x000fee0000004200 */
[C---:B------:R-:W-:Y:S01]  /*5860*/  HMMA.16816.F32 R32, R4.reuse, R10, R32 ;  /* 0x0000000a0420723c */ /* 0x040fe20000001820 */
[----:B------:R-:W1:Y:S07]  /*5870*/  LDSM.16.MT88.4 R8, [R211+0x5000] ;  /* 0x00500000d308783b */ /* 0x000e6e0000004200 */
[C---:B-1----:R-:W-:Y:S01]  /*5880*/  HMMA.16816.F32 R20, R4.reuse, R8, R20 ;  /* 0x000000080414723c */ /* 0x042fe20000001814 */
[----:B------:R1:W-:Y:S07]  /*5890*/  MUFU.EX2 R9, R0 ;  /* 0x0000000000097308 */ /* 0x0003ee0000000800 */
[----:B------:R-:W-:Y:S07]  /*58a0*/  HMMA.16816.F32 R16, R4, R10, R16 ;  /* 0x0000000a0410723c */ /* 0x000fee0000001810 */
[----:B------:R-:W-:-:S02]  /*58b0*/  FADD.FTZ R4, R182, R3 ;  /* 0x00000003b6047221 */ /* 0x000fc40000010000 */
[--C-:B-1----:R-:W-:Y:S02]  /*58c0*/  FFMA.FTZ R0, R152, c[0x0][0x2d0], -R2.reuse ;  /* 0x0000b40098007a23 */ /* 0x102fe40000010802 */
[--C-:B------:R-:W-:Y:S02]  /*58d0*/  FFMA.FTZ R3, R103, c[0x0][0x2d0], -R2.reuse ;  /* 0x0000b40067037a23 */ /* 0x100fe40000010802 */
[----:B------:R-:W-:Y:S01]  /*58e0*/  FFMA.FTZ R2, R102, c[0x0][0x2d0], -R2 ;  /* 0x0000b40066027a23 */ /* 0x000fe20000010802 */
[----:B------:R-:W1:Y:S01]  /*58f0*/  MUFU.EX2 R10, R0 ;  /* 0x00000000000a7308 */ /* 0x000e620000000800 */
[----:B------:R-:W-:-:S07]  /*5900*/  FADD.FTZ R4, R180, R4 ;  /* 0x00000004b4047221 */ /* 0x000fce0000010000 */
[----:B------:R-:W-:Y:S08]  /*5910*/  MUFU.EX2 R8, R3 ;  /* 0x0000000300087308 */ /* 0x000ff00000000800 */
[----:B------:R-:W2:Y:S01]  /*5920*/  MUFU.EX2 R184, R2 ;  /* 0x0000000200b87308 */ /* 0x000ea20000000800 */
[----:B-1----:R-:W-:Y:S01]  /*5930*/  F2FP.PACK_AB R97, R10, R9 ;  /* 0x000000090a61723e */ /* 0x002fe200000000ff */
[----:B------:R-:W-:Y:S01]  /*5940*/  FADD.FTZ R0, R183, R15 ;  /* 0x0000000fb7007221 */ /* 0x000fe20000010000 */
[----:B--2---:R-:W-:-:S03]  /*5950*/  F2FP.PACK_AB R99, R184, R8 ;  /* 0x00000008b863723e */ /* 0x004fc600000000ff */
[----:B------:R-:W-:Y:S02]  /*5960*/  FADD.FTZ R2, R214, R0 ;  /* 0x00000000d6027221 */ /* 0x000fe40000010000 */
[----:B------:R-:W-:Y:S02]  /*5970*/  FADD.FTZ R0, R212, R4 ;  /* 0x00000004d4007221 */ /* 0x000fe40000010000 */
[----:B------:R-:W-:Y:S01]  /*5980*/  LDSM.16.MT88.4 R4, [R211+0x5800] ;  /* 0x00580000d304783b */ /* 0x000fe20000004200 */
        /* <DEDUP_REMOVED lines=9> */
[----:B------:R-:W-:Y:S02]  /*5a20*/  FADD.FTZ R0, R158, R0 ;  /* 0x000000009e007221 */ /* 0x000fe40000010000 */
[----:B------:R-:W-:Y:S01]  /*5a30*/  FADD.FTZ R3, R175, R2 ;  /* 0x00000002af037221 */ /* 0x000fe20000010000 */
[----:B------:R-:W-:Y:S01]  /*5a40*/  HMMA.16816.F32 R36, R96, R40, R56 ;  /* 0x000000286024723c */ /* 0x000fe20000001838 */
[----:B------:R-:W-:Y:S01]  /*5a50*/  LDSM.16.MT88.4 R56, [R171+0x3800] ;  /* 0x00380000ab38783b */ /* 0x000fe20000004200 */
[----:B------:R-:W-:-:S02]  /*5a60*/  FADD.FTZ R2, R156, R0 ;  /* 0x000000009c027221 */ /* 0x000fc40000010000 */
[----:B------:R-:W-:Y:S01]  /*5a70*/  FADD.FTZ R0, R178, R3 ;  /* 0x00000003b2007221 */ /* 0x000fe20000010000 */
[----:B------:R-:W-:Y:S01]  /*5a80*/  IADD3 R3, R154, -0x3, RZ ;  /* 0xfffffffd9a037810 */ /* 0x000fe20007ffe0ff */
[----:B------:R-:W-:Y:S02]  /*5a90*/  FADD.FTZ R2, R160, R2 ;  /* 0x00000002a0027221 */ /* 0x000fe40000010000 */
[----:B------:R-:W-:Y:S01]  /*5aa0*/  HMMA.16816.F32 R44, R96, R48, R68 ;  /* 0x00000030602c723c */ /* 0x000fe20000001844 */
[----:B------:R-:W-:Y:S01]  /*5ab0*/  ISETP.GE.AND P0, PT, R3, R187, PT ;  /* 0x000000bb0300720c */ /* 0x000fe20003f06270 */
[----:B------:R-:W-:Y:S02]  /*5ac0*/  FADD.FTZ R0, R14, R0 ;  /* 0x000000000e007221 */ /* 0x000fe40000010000 */
[----:B------:R-:W-:Y:S02]  /*5ad0*/  FADD.FTZ R2, R9, R2 ;  /* 0x0000000209027221 */ /* 0x000fe40000010000 */
[----:B------:R-:W-:-:S02]  /*5ae0*/  FADD.FTZ R0, R13, R0 ;  /* 0x000000000d007221 */ /* 0x000fc40000010000 */
[C---:B------:R-:W-:Y:S01]  /*5af0*/  HMMA.16816.F32 R40, R96.reuse, R42, R64 ;  /* 0x0000002a6028723c */ /* 0x040fe20000001840 */
[----:B------:R-:W1:Y:S01]  /*5b00*/  LDSM.16.MT88.4 R64, [R211+0x3800] ;  /* 0x00380000d340783b */ /* 0x000e620000004200 */
[----:B------:R-:W-:Y:S02]  /*5b10*/  FADD.FTZ R2, R10, R2 ;  /* 0x000000020a027221 */ /* 0x000fe40000010000 */
[----:B------:R-:W-:Y:S02]  /*5b20*/  FADD.FTZ R0, R12, R0 ;  /* 0x000000000c007221 */ /* 0x000fe40000010000 */
[----:B------:R-:W-:Y:S02]  /*5b30*/  FADD.FTZ R2, R8, R2 ;  /* 0x0000000208027221 */ /* 0x000fe40000010000 */
[----:B------:R-:W-:Y:S01]  /*5b40*/  HMMA.16816.F32 R48, R96, R50, R72 ;  /* 0x000000326030723c */ /* 0x000fe20000001848 */
[----:B------:R-:W2:Y:S01]  /*5b50*/  LDSM.16.MT88.4 R72, [R170+0x5800] ;  /* 0x00580000aa48783b */ /* 0x000ea20000004200 */
[----:B------:R-:W-:-:S02]  /*5b60*/  FADD.FTZ R179, R179, R0 ;  /* 0x00000000b3b37221 */ /* 0x000fc40000010000 */
[----:B------:R-:W-:-:S04]  /*5b70*/  FADD.FTZ R184, R184, R2 ;  /* 0x00000002b8b87221 */ /* 0x000fc80000010000 */
[C---:B------:R-:W-:Y:S08]  /*5b80*/  HMMA.16816.F32 R108, R96.reuse, R104, R108 ;  /* 0x00000068606c723c */ /* 0x040ff0000000186c */
[C---:B------:R-:W-:Y:S08]  /*5b90*/  HMMA.16816.F32 R104, R96.reuse, R106, R52 ;  /* 0x0000006a6068723c */ /* 0x040ff00000001834 */
        /* <DEDUP_REMOVED lines=8> */
[C---:B------:R-:W-:Y:S08]  /*5c20*/  HMMA.16816.F32 R52, R96.reuse, R56, R148 ;  /* 0x000000386034723c */ /* 0x040ff00000001894 */
[C---:B------:R-:W-:Y:S08]  /*5c30*/  HMMA.16816.F32 R128, R96.reuse, R130, R24 ;  /* 0x000000826080723c */ /* 0x040ff00000001818 */
[C---:B-1----:R-:W-:Y:S08]  /*5c40*/  HMMA.16816.F32 R84, R96.reuse, R88, R92 ;  /* 0x000000586054723c */ /* 0x042ff0000000185c */
[C---:B--2---:R-:W-:Y:S08]  /*5c50*/  HMMA.16816.F32 R76, R96.reuse, R80, R144 ;  /* 0x00000050604c723c */ /* 0x044ff00000001890 */
[C---:B------:R-:W-:Y:S08]  /*5c60*/  HMMA.16816.F32 R120, R96.reuse, R122, R28 ;  /* 0x0000007a6078723c */ /* 0x040ff0000000181c */
[C---:B------:R-:W-:Y:S08]  /*5c70*/  HMMA.16816.F32 R56, R96.reuse, R58, R140 ;  /* 0x0000003a6038723c */ /* 0x040ff0000000188c */
[C---:B------:R-:W-:Y:S08]  /*5c80*/  HMMA.16816.F32 R80, R96.reuse, R82, R136 ;  /* 0x000000526050723c */ /* 0x040ff00000001888 */
[C---:B------:R-:W-:Y:S08]  /*5c90*/  HMMA.16816.F32 R88, R96.reuse, R90, R32 ;  /* 0x0000005a6058723c */ /* 0x040ff00000001820 */
[C---:B------:R-:W-:Y:S08]  /*5ca0*/  HMMA.16816.F32 R92, R96.reuse, R4, R20 ;  /* 0x00000004605c723c */ /* 0x040ff00000001814 */
[----:B------:R-:W-:Y:S01]  /*5cb0*/  HMMA.16816.F32 R96, R96, R6, R16 ;  /* 0x000000066060723c */ /* 0x000fe20000001810 */
[----:B------:R-:W-:Y:S07]  /*5cc0*/  @!UPT UIADD3 URZ, URZ, URZ, URZ ;  /* 0x0000003f3f3ff290 */ /* 0x000fee000fffe03f */
[----:B------:R-:W-:Y:S11]  /*5cd0*/  @!P0 BRA `(.L_x_1568) ;  /* 0x000004e000008947 */ /* 0x000ff60003800000 */
[----:B------:R-:W-:Y:S01]  /*5ce0*/  IMAD.MOV.U32 R157, RZ, RZ, c[0x0][0x2b8] ;  /* 0x0000ae00ff9d7624 */ /* 0x000fe200078e00ff */
[----:B------:R-:W-:Y:S01]  /*5cf0*/  IADD3 R0, R154, -0x1, RZ ;  /* 0xffffffff9a007810 */ /* 0x000fe20007ffe0ff */
[----:B------:R-:W-:-:S03]  /*5d00*/  IMAD.MOV.U32 R173, RZ, RZ, RZ ;  /* 0x000000ffffad7224 */ /* 0x000fc600078e00ff */
[----:B------:R-:W-:Y:S01]  /*5d10*/  ISETP.NE.AND P1, PT, R157, 0x1, PT ;  /* 0x000000019d00780c */ /* 0x000fe20003f25270 */
[----:B------:R-:W-:-:S05]  /*5d20*/  IMAD R0, R0, 0x40, R192 ;  /* 0x0000004000007824 */ /* 0x000fca00078e02c0 */
        /* <DEDUP_REMOVED lines=9> */
[----:B------:R-:W-:Y:S01]  /*5dc0*/  IMAD.MOV R0, RZ, RZ, -R0 ;  /* 0x000000ffff007224 */ /* 0x000fe200078e0a00 */
[----:B------:R-:W-:Y:S01]  /*5dd0*/  SHF.R.S32.HI R157, RZ, 0x1f, R186 ;  /* 0x0000001fff9d7819 */ /* 0x000fe200000114ba */
[----:B------:R-:W-:Y:S01]  /*5de0*/  IMAD.SHL.U32 R18, R186, 0x2, RZ ;  /* 0x00000002ba127824 */ /* 0x000fe200078e00ff */
[----:B------:R-:W-:Y:S01]  /*5df0*/  SHF.R.S32.HI R7, RZ, 0x1f, R185 ;  /* 0x0000001fff077819 */ /* 0x000fe200000114b9 */
[----:B------:R-:W-:Y:S01]  /*5e00*/  IMAD R174, R0, c[0x0][0x2b8], R2 ;  /* 0x0000ae0000ae7a24 */ /* 0x000fe200078e0202 */
[----:B------:R-:W-:Y:S01]  /*5e10*/  SHF.R.S32.HI R6, RZ, 0x1f, R177 ;  /* 0x0000001fff067819 */ /* 0x000fe200000114b1 */
[----:B------:R-:W-:Y:S01]  /*5e20*/  IMAD.SHL.U32 R17, R185, 0x2, RZ ;  /* 0x00000002b9117824 */ /* 0x000fe200078e00ff */
[----:B------:R-:W-:Y:S01]  /*5e30*/  SHF.L.U64.HI R15, R186, 0x1, R157 ;  /* 0x00000001ba0f7819 */ /* 0x000fe2000001029d */
[----:B------:R-:W-:Y:S01]  /*5e40*/  IMAD.WIDE.U32 R2, R174, c[0x0][0x1e0], RZ ;  /* 0x00007800ae027a25 */ /* 0x000fe200078e00ff */
[----:B------:R-:W-:-:S02]  /*5e50*/  SHF.R.S32.HI R0, RZ, 0x1f, R174 ;  /* 0x0000001fff007819 */ /* 0x000fc400000114ae */
[----:B------:R-:W-:Y:S01]  /*5e60*/  SHF.L.U64.HI R14, R185, 0x1, R7 ;  /* 0x00000001b90e7819 */ /* 0x000fe20000010207 */
[C---:B------:R-:W-:Y:S01]  /*5e70*/  IMAD.SHL.U32 R16, R177.reuse, 0x2, RZ ;  /* 0x00000002b1107824 */ /* 0x040fe200078e00ff */
[----:B------:R-:W-:Y:S01]  /*5e80*/  SHF.L.U64.HI R13, R177, 0x1, R6 ;  /* 0x00000001b10d7819 */ /* 0x000fe20000010206 */
        /* <DEDUP_REMOVED lines=13> */
.L_x_1657:
[----:B------:R-:W-:Y:S05]  /*5f60*/  BRA.DIV ~URZ, `(.L_x_1570) ;  /* 0x00008a227f007947 */ /* 0x000fea000b800000 */
[----:B------:R-:W3:Y:S01]  /*5f70*/  SHFL.IDX PT, R0, R12, RZ, 0x181f ;  /* 0x00181fff0c007589 */ /* 0x000ee200000e0000 */
[----:B------:R-:W-:Y:S01]  /*5f80*/  IMAD.MOV.U32 R5, RZ, RZ, R252 ;  /* 0x000000ffff057224 */ /* 0x000fe200078e00fc */
[----:B------:R-:W-:Y:S02]  /*5f90*/  SEL R11, RZ, 0x10, P5 ;  /* 0x00000010ff0b7807 */ /* 0x000fe40002800000 */
[C---:B---3--:R-:W-:Y:S02]  /*5fa0*/  IADD3 R2, P0, R0.reuse, R16, RZ ;  /* 0x0000001000027210 */ /* 0x048fe40007f1e0ff */
[----:B------:R-:W-:-:S03]  /*5fb0*/  IADD3 R8, P1, R0, R17, RZ ;  /* 0x0000001100087210 */ /* 0x000fc60007f3e0ff */
[----:B--2---:R-:W-:Y:S01]  /*5fc0*/  IMAD.X R3, R4, 0x1, R13, P0 ;  /* 0x0000000104037824 */ /* 0x004fe200000e060d */
[----:B------:R-:W-:Y:S01]  /*5fd0*/  IADD3 R6, P0, R0, R18, RZ ;  /* 0x0000001200067210 */ /* 0x000fe20007f1e0ff */
[C---:B------:R-:W-:Y:S01]  /*5fe0*/  IMAD.X R9, R4.reuse, 0x1, R14, P1 ;  /* 0x0000000104097824 */ /* 0x040fe200008e060e */
[----:B------:R-:W2:Y:S03]  /*5ff0*/  SHFL.IDX PT, R0, R12, 0x1, 0x181f ;  /* 0x00381f000c007f89 */ /* 0x000ea600000e0000 */
[----:B------:R-:W-:Y:S01]  /*6000*/  IMAD.X R7, R4, 0x1, R15, P0 ;  /* 0x0000000104077824 */ /* 0x000fe200000e060f */
[----:B------:R-:W-:Y:S01]  /*6010*/  @!PT LDS RZ, [RZ] ;  /* 0x00000000fffff984 */ /* 0x000fe20000000800 */
[----:B------:R3:W-:Y:S04]  /*6020*/  LDGSTS.E.BYPASS.LTC128B.128 [R188+0xc100], [R2.64], !P5 ;  /* 0x0c10000002bc7fae */ /* 0x0007e8000e901d46 */
[----:B------:R3:W-:Y:S04]  /*6030*/  LDGSTS.E.BYPASS.LTC128B.128 [R188+0xe100], [R8.64], !P4 ;  /* 0x0e10000008bc7fae */ /* 0x0007e8000e101d46 */
[----:B------:R3:W-:Y:S04]  /*6040*/  LDGSTS.E.BYPASS.LTC128B.128 [R188+0x10100], [R6.64], !P6 ;  /* 0x1010000006bc7fae */ /* 0x0007e8000f101d46 */
[----:B------:R4:W1:Y:S02]  /*6050*/  SHFL.IDX PT, R4, R10, 0x1, 0x181f ;  /* 0x00381f000a047f89 */ /* 0x00086400000e0000 */
[----:B-1--4-:R-:W-:-:S02]  /*6060*/  SEL R10, RZ, 0x10, P4 ;  /* 0x00000010ff0a7807 */ /* 0x012fc40002000000 */
.L_x_1658:
[----:B--23--:R-:W-:Y:S02]  /*6070*/  IADD3 R2, -R11, 0x10, RZ ;  /* 0x000000100b027810 */ /* 0x00cfe40007ffe1ff */
[----:B------:R-:W-:-:S02]  /*6080*/  IADD3 R3, -R10, 0x10, RZ ;  /* 0x000000100a037810 */ /* 0x000fc40007ffe1ff */
[----:B------:R-:W-:-:S04]  /*6090*/  LOP3.LUT R2, R2, 0xf, RZ, 0xc0, !PT ;  /* 0x0000000f02027812 */ /* 0x000fc800078ec0ff */
[----:B------:R-:W-:Y:S02]  /*60a0*/  IADD3 R8, P1, P0, R2, R0, R16 ;  /* 0x0000000002087210 */ /* 0x000fe4000783e010 */
[----:B------:R-:W-:Y:S02]  /*60b0*/  LOP3.LUT R2, R3, 0xf, RZ, 0xc0, !PT ;  /* 0x0000000f03027812 */ /* 0x000fe400078ec0ff */
[----:B------:R-:W-:Y:S02]  /*60c0*/  IADD3 R3, -R5, 0x10, RZ ;  /* 0x0000001005037810 */ /* 0x000fe40007ffe1ff */
[----:B------:R-:W-:Y:S02]  /*60d0*/  IADD3.X R9, RZ, R4, R13, P1, P0 ;  /* 0x00000004ff097210 */ /* 0x000fe40000fe040d */
        /* <DEDUP_REMOVED lines=14> */
.L_x_1568:
[----:B------:R-:W-:Y:S05]  /*61c0*/  BSYNC B0 ;  /* 0x0000000000007941 */ /* 0x000fea0003800000 */
.L_x_1567:
[----:B------:R-:W-:Y:S01]  /*61d0*/  IADD3 R0, R154, -0x2, RZ ;  /* 0xfffffffe9a007810 */ /* 0x000fe20007ffe0ff */
[----:B------:R-:W0:Y:S03]  /*61e0*/  LDGDEPBAR ;  /* 0x00000000000079af */ /* 0x000e260000000000 */
[----:B------:R-:W-:-:S13]  /*61f0*/  ISETP.GE.AND P0, PT, R0, R187, PT ;  /* 0x000000bb0000720c */ /* 0x000fda0003f06270 */
[----:B------:R-:W-:Y:S05]  /*6200*/  @!P0 BRA `(.L_x_1571) ;  /* 0x000032d000008947 */ /* 0x000fea0003800000 */
[----:B------:R-:W-:Y:S01]  /*6210*/  MOV R175, R0 ;  /* 0x0000000000af7202 */ /* 0x000fe20000000f00 */
[----:B------:R-:W-:Y:S01]  /*6220*/  IMAD.MOV.U32 R0, RZ, RZ, R101 ;  /* 0x000000ffff007224 */ /* 0x000fe200078e0065 */
[----:B------:R-:W-:Y:S01]  /*6230*/  MOV R102, R100 ;  /* 0x0000006400667202 */ /* 0x000fe20000000f00 */
[----:B------:R-:W-:Y:S01]  /*6240*/  IMAD.MOV.U32 R161, RZ, RZ, 0x1 ;  /* 0x00000001ffa17424 */ /* 0x000fe200078e00ff */
[----:B------:R-:W-:Y:S02]  /*6250*/  MOV R176, RZ ;  /* 0x000000ff00b07202 */ /* 0x000fe40000000f00 */
.L_x_1581:
[----:B------:R-:W-:Y:S04]  /*6260*/  DEPBAR.LE SB0, 0x2 ;  /* 0x000080800000791a */ /* 0x000fe80000000000 */
[----:B------:R-:W-:Y:S01]  /*6270*/  WARPSYNC 0xffffffff ;  /* 0xffffffff00007948 */ /* 0x000fe20003800000 */
[----:B------:R-:W-:Y:S01]  /*6280*/  BAR.SYNC.DEFER_BLOCKING 0x0 ;  /* 0x0000000000007b1d */ /* 0x000fe20000010000 */
[----:B------:R-:W-:Y:S01]  /*6290*/  IMAD R160, R161, 0x6000, RZ ;  /* 0x00006000a1a07824 */ /* 0x000fe200078e02ff */
[----:B------:R-:W-:Y:S04]  /*62a0*/  ISETP.GE.AND P0, PT, R187, R175, PT ;  /* 0x000000afbb00720c */ /* 0x000fe80003f06270 */
[----:B------:R-:W-:Y:S04]  /*62b0*/  IADD3 R100, R169, R160, RZ ;  /* 0x000000a0a9647210 */ /* 0x000fe80007ffe0ff */
[----:B------:R-:W-:Y:S01]  /*62c0*/  IADD3 R103, R167, R100, RZ ;  /* 0x00000064a7677210 */ /* 0x000fe20007ffe0ff */
[----:B------:R2:W3:Y:S01]  /*62d0*/  LDSM.16.M88.4 R32, [R163] ;  /* 0x00000000a320783b */ /* 0x0004e20000000200 */
[----:B------:R-:W-:Y:S03]  /*62e0*/  BSSY B0, `(.L_x_1572) ;  /* 0x000004b000007945 */ /* 0x000fe60003800000 */
[----:B-1----:R2:W1:Y:S04]  /*62f0*/  LDSM.16.M88.4 R8, [R100] ;  /* 0x000000006408783b */ /* 0x0024680000000200 */
        /* <DEDUP_REMOVED lines=9> */
[----:B------:R-:W-:Y:S01]  /*6390*/  IMAD.SHL.U32 R29, R186, 0x2, RZ ;  /* 0x00000002ba1d7824 */ /* 0x000fe200078e00ff */
[----:B------:R-:W-:Y:S01]  /*63a0*/  SHF.R.S32.HI R2, RZ, 0x1f, R174 ;  /* 0x0000001fff027819 */ /* 0x000fe200000114ae */
[----:B------:R-:W-:Y:S01]  /*63b0*/  IMAD.SHL.U32 R28, R185, 0x2, RZ ;  /* 0x00000002b91c7824 */ /* 0x000fe200078e00ff */
[----:B------:R-:W-:Y:S01]  /*63c0*/  SHF.R.S32.HI R5, RZ, 0x1f, R173 ;  /* 0x0000001fff057819 */ /* 0x000fe200000114ad */
[----:B------:R-:W-:Y:S01]  /*63d0*/  IMAD.SHL.U32 R23, R177, 0x2, RZ ;  /* 0x00000002b1177824 */ /* 0x000fe200078e00ff */
[----:B------:R-:W-:Y:S01]  /*63e0*/  SHF.R.S32.HI R6, RZ, 0x1f, R186 ;  /* 0x0000001fff067819 */ /* 0x000fe200000114ba */
[----:B------:R-:W-:Y:S01]  /*63f0*/  IMAD R4, R2, c[0x0][0x208], RZ ;  /* 0x0000820002047a24 */ /* 0x000fe200078e02ff */
[----:B------:R-:W-:Y:S01]  /*6400*/  SHF.R.S32.HI R7, RZ, 0x1f, R185 ;  /* 0x0000001fff077819 */ /* 0x000fe200000114b9 */
[----:B------:R-:W-:Y:S01]  /*6410*/  IMAD.WIDE.U32 R2, R174, c[0x0][0x208], RZ ;  /* 0x00008200ae027a25 */ /* 0x000fe200078e00ff */
[----:B------:R-:W-:Y:S02]  /*6420*/  SHF.L.U64.HI R22, R186, 0x1, R6 ;  /* 0x00000001ba167819 */ /* 0x000fe40000010206 */
[----:B------:R-:W-:Y:S01]  /*6430*/  SHF.R.S32.HI R6, RZ, 0x1f, R177 ;  /* 0x0000001fff067819 */ /* 0x000fe200000114b1 */
[----:B------:R-:W-:Y:S01]  /*6440*/  IMAD R4, R174, c[0x0][0x20c], R4 ;  /* 0x00008300ae047a24 */ /* 0x000fe200078e0204 */
[----:B------:R-:W-:Y:S02]  /*6450*/  SHF.L.U64.HI R21, R185, 0x1, R7 ;  /* 0x00000001b9157819 */ /* 0x000fe40000010207 */
[----:B------:R-:W-:Y:S01]  /*6460*/  SHF.L.U64.HI R20, R177, 0x1, R6 ;  /* 0x00000001b1147819 */ /* 0x000fe20000010206 */
[----:B------:R-:W-:Y:S02]  /*6470*/  IMAD.IADD R3, R3, 0x1, R4 ;  /* 0x0000000103037824 */ /* 0x000fe400078e0204 */
[----:B------:R-:W-:Y:S02]  /*6480*/  IMAD R4, R5, c[0x0][0x218], RZ ;  /* 0x0000860005047a24 */ /* 0x000fe400078e02ff */
[C---:B------:R-:W-:Y:S04]  /*6490*/  IMAD.WIDE.U32 R2, R173.reuse, c[0x0][0x218], R2 ;  /* 0x00008600ad027a25 */ /* 0x040fe800078e0002 */
[----:B------:R-:W-:Y:S01]  /*64a0*/  IMAD R4, R173, c[0x0][0x21c], R4 ;  /* 0x00008700ad047a24 */ /* 0x000fe200078e0204 */
[----:B------:R-:W-:Y:S04]  /*64b0*/  IADD3 R2, P0, R196, R2, RZ ;  /* 0x00000002c4027210 */ /* 0x000fe80007f1e0ff */
[----:B------:R-:W-:Y:S02]  /*64c0*/  IADD3.X R3, R199, R3, R4, P0, !PT ;  /* 0x00000003c7037210 */ /* 0x000fe400007fe404 */
[C---:B------:R-:W-:Y:S04]  /*64d0*/  LEA R13, P0, R2.reuse, c[0x0][0x1f8], 0x1 ;  /* 0x00007e00020d7a11 */ /* 0x040fe800078008ff */
[----:B------:R-:W-:Y:S01]  /*64e0*/  LEA.HI.X R12, R2, c[0x0][0x1fc], R3, 0x1, P0 ;  /* 0x00007f00020c7a11 */ /* 0x000fe200000f0c03 */
[----:B------:R-:W-:-:S06]  /*64f0*/  BRA.DIV ~URZ, `(.L_x_1574) ;  /* 0x000086a27f007947 */ /* 0x000fcc000b800000 */
[----:B------:R2:W4:Y:S02]  /*6500*/  SHFL.IDX PT, R5, R12, RZ, 0x181f ;  /* 0x00181fff0c057589 */ /* 0x00052400000e0000 */
.L_x_1659:
[----:B------:R-:W-:-:S05]  /*6510*/  BRA.DIV ~URZ, `(.L_x_1575) ;  /* 0x000086f27f007947 */ /* 0x000fca000b800000 */
[----:B------:R-:W5:Y:S01]  /*6520*/  SHFL.IDX PT, R2, R13, RZ, 0x181f ;  /* 0x00181fff0d027589 */ /* 0x000f6200000e0000 */
[----:B------:R-:W-:Y:S01]  /*6530*/  IMAD R4, R176, 0x6000, R204 ;  /* 0x00006000b0047824 */ /* 0x000fe200078e02cc */
[----:B------:R-:W-:Y:S02]  /*6540*/  SEL R15, RZ, 0x10, P4 ;  /* 0x00000010ff0f7807 */ /* 0x000fe40002000000 */
[----:B------:R-:W-:Y:S02]  /*6550*/  SEL R14, RZ, 0x10, P6 ;  /* 0x00000010ff0e7807 */ /* 0x000fe40003000000 */
[C---:B-----5:R-:W-:Y:S05]  /*6560*/  IADD3 R6, P0, R2.reuse, R23, RZ ;  /* 0x0000001702067210 */ /* 0x060fea0007f1e0ff */
[C---:B----4-:R-:W-:Y:S05]  /*6570*/  IMAD.X R7, R5.reuse, 0x1, R20, P0 ;  /* 0x0000000105077824 */ /* 0x050fea00000e0614 */
[----:B------:R-:W-:Y:S01]  /*6580*/  @!PT LDS RZ, [RZ] ;  /* 0x00000000fffff984 */ /* 0x000fe20000000800 */
[----:B------:R-:W-:Y:S01]  /*6590*/  @!PT LDS RZ, [RZ] ;  /* 0x00000000fffff984 */ /* 0x000fe20000000800 */
[----:B------:R4:W-:Y:S02]  /*65a0*/  LDGSTS.E.BYPASS.LTC128B.128 [R4], [R6.64], !P5 ;  /* 0x0000000006047fae */ /* 0x0009e4000e901d46 */
[C---:B----4-:R-:W-:Y:S05]  /*65b0*/  IADD3 R6, P0, R2.reuse, R28, RZ ;  /* 0x0000001c02067210 */ /* 0x050fea0007f1e0ff */
[C---:B------:R-:W-:Y:S01]  /*65c0*/  IMAD.X R7, R5.reuse, 0x1, R21, P0 ;  /* 0x0000000105077824 */ /* 0x040fe200000e0615 */
[----:B------:R-:W-:Y:S04]  /*65d0*/  IADD3 R2, P0, R2, R29, RZ ;  /* 0x0000001d02027210 */ /* 0x000fe80007f1e0ff */
[----:B------:R4:W-:Y:S01]  /*65e0*/  LDGSTS.E.BYPASS.LTC128B.128 [R4+0x2000], [R6.64], !P4 ;  /* 0x0200000006047fae */ /* 0x0009e2000e101d46 */
[----:B------:R-:W-:Y:S03]  /*65f0*/  IMAD.X R3, R5, 0x1, R22, P0 ;  /* 0x0000000105037824 */ /* 0x000fe600000e0616 */
[----:B------:R2:W3:Y:S04]  /*6600*/  SHFL.IDX PT, R5, R12, 0x1, 0x181f ;  /* 0x00381f000c057f89 */ /* 0x0004e800000e0000 */
[----:B------:R5:W-:Y:S01]  /*6610*/  LDGSTS.E.BYPASS.LTC128B.128 [R4+0x4000], [R2.64], !P6 ;  /* 0x0400000002047fae */ /* 0x000be2000f101d46 */
[----:B----4-:R-:W-:Y:S03]  /*6620*/  SEL R6, RZ, 0x10, P5 ;  /* 0x00000010ff067807 */ /* 0x010fe60002800000 */
[----:B-----5:R2:W4:Y:S04]  /*6630*/  SHFL.IDX PT, R2, R13, 0x1, 0x181f ;  /* 0x00381f000d027f89 */ /* 0x02052800000e0000 */
.L_x_1660:
[C---:B---3--:R-:W-:Y:S02]  /*6640*/  IADD3 R3, -R6.reuse, 0x10, RZ ;  /* 0x0000001006037810 */ /* 0x048fe40007ffe1ff */
[----:B------:R-:W-:Y:S02]  /*6650*/  ISETP.NE.U32.AND P2, PT, R6, RZ, PT ;  /* 0x000000ff0600720c */ /* 0x000fe40003f45070 */
[----:B------:R-:W-:Y:S04]  /*6660*/  LOP3.LUT R3, R3, 0xf, RZ, 0xc0, !PT ;  /* 0x0000000f03037812 */ /* 0x000fe800078ec0ff */
[-C--:B--2-4-:R-:W-:Y:S02]  /*6670*/  IADD3 R12, P1, P0, R3, R2.reuse, R23 ;  /* 0x00000002030c7210 */ /* 0x094fe4000783e017 */
[----:B------:R-:W-:Y:S02]  /*6680*/  IADD3 R3, -R15, 0x10, RZ ;  /* 0x000000100f037810 */ /* 0x000fe40007ffe1ff */
[-C--:B------:R-:W-:Y:S02]  /*6690*/  IADD3.X R13, RZ, R5.reuse, R20, P1, P0 ;  /* 0x00000005ff0d7210 */ /* 0x080fe40000fe0414 */
[----:B------:R-:W-:Y:S03]  /*66a0*/  LOP3.LUT R3, R3, 0xf, RZ, 0xc0, !PT ;  /* 0x0000000f03037812 */ /* 0x000fe600078ec0ff */
[----:B------:R-:W-:Y:S01]  /*66b0*/  @!PT LDS RZ, [RZ] ;  /* 0x00000000fffff984 */ /* 0x000fe20000000800 */
[----:B------:R-:W-:Y:S01]  /*66c0*/  @!PT LDS RZ, [RZ] ;  /* 0x00000000fffff984 */ /* 0x000fe20000000800 */
[----:B------:R-:W-:Y:S01]  /*66d0*/  @!PT LDS RZ, [RZ] ;  /* 0x00000000fffff984 */ /* 0x000fe20000000800 */
[----:B------:R2:W-:Y:S01]  /*66e0*/  LDGSTS.E.BYPASS.LTC128B.128.ZFILL [R4+0x1000], [R12.64], P2 ;  /* 0x010000000c047fae */ /* 0x0005e20009141d46 */
[-C--:B------:R-:W-:Y:S02]  /*66f0*/  IADD3 R6, P1, P0, R3, R2.reuse, R28 ;  /* 0x0000000203067210 */ /* 0x080fe4000783e01c */
[C---:B------:R-:W-:Y:S02]  /*6700*/  IADD3 R3, -R14.reuse, 0x10, RZ ;  /* 0x000000100e037810 */ /* 0x040fe40007ffe1ff */
[-C--:B------:R-:W-:Y:S02]  /*6710*/  IADD3.X R7, RZ, R5.reuse, R21, P1, P0 ;  /* 0x00000005ff077210 */ /* 0x080fe40000fe0415 */
[----:B------:R-:W-:Y:S04]  /*6720*/  LOP3.LUT R3, R3, 0xf, RZ, 0xc0, !PT ;  /* 0x0000000f03037812 */ /* 0x000fe800078ec0ff */
[----:B------:R-:W-:Y:S04]  /*6730*/  IADD3 R2, P1, P0, R3, R2, R29 ;  /* 0x0000000203027210 */ /* 0x000fe8000783e01d */
[----:B------:R-:W-:Y:S02]  /*6740*/  IADD3.X R3, RZ, R5, R22, P1, P0 ;  /* 0x00000005ff037210 */ /* 0x000fe40000fe0416 */
[----:B------:R-:W-:Y:S02]  /*6750*/  ISETP.NE.U32.AND P1, PT, R15, RZ, PT ;  /* 0x000000ff0f00720c */ /* 0x000fe40003f25070 */
[----:B------:R-:W-:Y:S11]  /*6760*/  ISETP.NE.U32.AND P0, PT, R14, RZ, PT ;  /* 0x000000ff0e00720c */ /* 0x000ff60003f05070 */
[----:B------:R2:W-:Y:S04]  /*6770*/  LDGSTS.E.BYPASS.LTC128B.128.ZFILL [R4+0x3000], [R6.64], P1 ;  /* 0x0300000006047fae */ /* 0x0005e80008941d46 */
[----:B------:R2:W-:Y:S02]  /*6780*/  LDGSTS.E.BYPASS.LTC128B.128.ZFILL [R4+0x5000], [R2.64], P0 ;  /* 0x0500000002047fae */ /* 0x0005e40008141d46 */
.L_x_1573:
[----:B------:R-:W-:Y:S05]  /*6790*/  BSYNC B0 ;  /* 0x0000000000007941 */ /* 0x000fea0003800000 */
.L_x_1572:
[----:B------:R-:W0:Y:S01]  /*67a0*/  LDGDEPBAR ;  /* 0x00000000000079af */ /* 0x000e220000000000 */
[----:B------:R-:W-:Y:S01]  /*67b0*/  WARPSYNC 0xffffffff ;  /* 0xffffffff00007948 */ /* 0x000fe20003800000 */
[C---:B-123--:R-:W-:Y:S01]  /*67c0*/  HMMA.16816.F32 R4, R32.reuse, R8, RZ ;  /* 0x000000082004723c */ /* 0x04efe200000018ff */
[----:B------:R-:W-:Y:S02]  /*67d0*/  IMAD.MOV.U32 R2, RZ, RZ, 0x40 ;  /* 0x00000040ff027424 */ /* 0x000fe400078e00ff */
[----:B------:R-:W-:Y:S01]  /*67e0*/  LOP3.LUT P0, RZ, R162, 0x4, RZ, 0xc0, !PT ;  /* 0x00000004a2ff7812 */ /* 0x000fe2000780c0ff */
[C-C-:B------:R-:W-:Y:S03]  /*67f0*/  IMAD.IADD R3, R167.reuse, 0x1, R100.reuse ;  /* 0x00000001a7037824 */ /* 0x140fe600078e0264 */
[----:B------:R-:W-:Y:S01]  /*6800*/  SEL R2, R2, 0xffffffc0, !P0 ;  /* 0xffffffc002027807 */ /* 0x000fe20004000000 */
[C---:B------:R-:W-:Y:S01]  /*6810*/  HMMA.16816.F32 R8, R32.reuse, R10, RZ ;  /* 0x0000000a2008723c */ /* 0x040fe200000018ff */
[----:B------:R-:W-:Y:S03]  /*6820*/  ISETP.GE.AND P0, PT, R176, 0x1, PT ;  /* 0x00000001b000780c */ /* 0x000fe60003f06270 */
[C---:B------:R-:W-:Y:S04]  /*6830*/  IMAD.IADD R101, R2.reuse, 0x1, R100 ;  /* 0x0000000102657824 */ /* 0x040fe800078e0264 */
        /* <DEDUP_REMOVED lines=12> */
[----:B------:R-:W-:Y:S07]  /*6900*/  LDSM.16.M88.4 R148, [R101+0x1000] ;  /* 0x001000006594783b */ /* 0x000fee0000000200 */
[C---:B------:R-:W-:Y:S08]  /*6910*/  HMMA.16816.F32 R20, R140.reuse, R152, R20 ;  /* 0x000000988c14723c */ /* 0x040ff00000001814 */
[C---:B------:R-:W-:Y:S01]  /*6920*/  HMMA.16816.F32 R24, R140.reuse, R154, R24 ;  /* 0x0000009a8c18723c */ /* 0x040fe20000001818 */
[----:B------:R-:W-:Y:S07]  /*6930*/  LDSM.16.M88.4 R152, [R3+0x5800] ;  /* 0x005800000398783b */ /* 0x000fee0000000200 */
[C---:B------:R-:W-:Y:S07]  /*6940*/  HMMA.16816.F32 R28, R140.reuse, R156, R28 ;  /* 0x0000009c8c1c723c */ /* 0x040fee000000181c */
[----:B------:R-:W-:Y:S01]  /*6950*/  IMAD.IADD R156, R2, 0x1, R103 ;  /* 0x00000001029c7824 */ /* 0x000fe200078e0267 */
[----:B------:R-:W-:Y:S01]  /*6960*/  HMMA.16816.F32 R32, R140, R158, R32 ;  /* 0x0000009e8c20723c */ /* 0x000fe20000001820 */
[----:B------:R-:W2:Y:S03]  /*6970*/  LDSM.16.M88.4 R140, [R101+0x800] ;  /* 0x00080000658c783b */ /* 0x000ea60000000200 */
[----:B------:R-:W-:Y:S04]  /*6980*/  IADD3 R2, R167, R100, R2 ;  /* 0x00000064a7027210 */ /* 0x000fe80007ffe002 */
[C---:B-1----:R-:W-:Y:S08]  /*6990*/  HMMA.16816.F32 R4, R136.reuse, R144, R4 ;  /* 0x000000908804723c */ /* 0x042ff00000001804 */
[C---:B------:R-:W-:Y:S01]  /*69a0*/  HMMA.16816.F32 R8, R136.reuse, R146, R8 ;  /* 0x000000928808723c */ /* 0x040fe20000001808 */
[----:B------:R-:W1:Y:S07]  /*69b0*/  LDSM.16.M88.4 R144, [R101+0x1800] ;  /* 0x001800006590783b */ /* 0x000e6e0000000200 */
[C---:B--2---:R-:W-:Y:S08]  /*69c0*/  HMMA.16816.F32 R12, R136.reuse, R140, R12 ;  /* 0x0000008c880c723c */ /* 0x044ff0000000180c */
[C---:B------:R-:W-:Y:S01]  /*69d0*/  HMMA.16816.F32 R16, R136.reuse, R142, R16 ;  /* 0x0000008e8810723c */ /* 0x040fe20000001810 */
[----:B------:R-:W-:Y:S07]  /*69e0*/  LDSM.16.M88.4 R140, [R165] ;  /* 0x00000000a58c783b */ /* 0x000fee0000000200 */
[C---:B------:R-:W-:Y:S08]  /*69f0*/  HMMA.16816.F32 R20, R136.reuse, R148, R20 ;  /* 0x000000948814723c */ /* 0x040ff00000001814 */
[C---:B------:R-:W-:Y:S01]  /*6a00*/  HMMA.16816.F32 R24, R136.reuse, R150, R24 ;  /* 0x000000968818723c */ /* 0x040fe20000001818 */
[----:B------:R-:W2:Y:S07]  /*6a10*/  LDSM.16.M88.4 R148, [R156] ;  /* 0x000000009c94783b */ /* 0x000eae0000000200 */
[C---:B-1----:R-:W-:Y:S08]  /*6a20*/  HMMA.16816.F32 R28, R136.reuse, R144, R28 ;  /* 0x00000090881c723c */ /* 0x042ff0000000181c */
[----:B------:R-:W-:Y:S01]  /*6a30*/  HMMA.16816.F32 R32, R136, R146, R32 ;  /* 0x000000928820723c */ /* 0x000fe20000001820 */
[----:B------:R-:W1:Y:S08]  /*6a40*/  LDSM.16.M88.4 R136, [R156+0x800] ;  /* 0x000800009c88783b */ /* 0x000e700000000200 */
[----:B------:R-:W3:Y:S01]  /*6a50*/  LDSM.16.M88.4 R144, [R156+0x1000] ;  /* 0x001000009c90783b */ /* 0x000ee20000000200 */
[C---:B--2---:R-:W-:Y:S08]  /*6a60*/  HMMA.16816.F32 R4, R140.reuse, R148, R4 ;  /* 0x000000948c04723c */ /* 0x044ff00000001804 */
[C---:B------:R-:W-:Y:S01]  /*6a70*/  HMMA.16816.F32 R8, R140.reuse, R150, R8 ;  /* 0x000000968c08723c */ /* 0x040fe20000001808 */
[----:B------:R-:W-:Y:S07]  /*6a80*/  LDSM.16.M88.4 R148, [R163+0x4000] ;  /* 0x00400000a394783b */ /* 0x000fee0000000200 */
[C---:B-1----:R-:W-:Y:S08]  /*6a90*/  HMMA.16816.F32 R12, R140.reuse, R136, R12 ;  /* 0x000000888c0c723c */ /* 0x042ff0000000180c */
[C---:B------:R-:W-:Y:S01]  /*6aa0*/  HMMA.16816.F32 R16, R140.reuse, R138, R16 ;  /* 0x0000008a8c10723c */ /* 0x040fe20000001810 */
[----:B------:R-:W1:Y:S07]  /*6ab0*/  LDSM.16.M88.4 R136, [R156+0x1800] ;  /* 0x001800009c88783b */ /* 0x000e6e0000000200 */
[C---:B---3--:R-:W-:Y:S08]  /*6ac0*/  HMMA.16816.F32 R20, R140.reuse, R144, R20 ;  /* 0x000000908c14723c */ /* 0x048ff00000001814 */
[C---:B------:R-:W-:Y:S01]  /*6ad0*/  HMMA.16816.F32 R24, R140.reuse, R146, R24 ;  /* 0x000000928c18723c */ /* 0x040fe20000001818 */
[----:B------:R-:W2:Y:S07]  /*6ae0*/  LDSM.16.M88.4 R144, [R100+0x2000] ;  /* 0x002000006490783b */ /* 0x000eae0000000200 */
[C---:B-1----:R-:W-:Y:S08]  /*6af0*/  HMMA.16816.F32 R28, R140.reuse, R136, R28 ;  /* 0x000000888c1c723c */ /* 0x042ff0000000181c */
[----:B------:R-:W-:Y:S01]  /*6b00*/  HMMA.16816.F32 R32, R140, R138, R32 ;  /* 0x0000008a8c20723c */ /* 0x000fe20000001820 */
[----:B------:R-:W1:Y:S07]  /*6b10*/  LDSM.16.M88.4 R136, [R100+0x2800] ;  /* 0x002800006488783b */ /* 0x000e6e0000000200 */
[C---:B--2---:R-:W-:Y:S01]  /*6b20*/  HMMA.16816.F32 R4, R148.reuse, R144, R4 ;  /* 0x000000909404723c */ /* 0x044fe20000001804 */
[----:B------:R-:W2:Y:S07]  /*6b30*/  LDSM.16.M88.4 R140, [R100+0x3000] ;  /* 0x00300000648c783b */ /* 0x000eae0000000200 */
[C---:B------:R-:W-:Y:S01]  /*6b40*/  HMMA.16816.F32 R8, R148.reuse, R146, R8 ;  /* 0x000000929408723c */ /* 0x040fe20000001808 */
[----:B------:R-:W3:Y:S07]  /*6b50*/  LDSM.16.M88.4 R144, [R100+0x3800] ;  /* 0x003800006490783b */ /* 0x000eee0000000200 */
[C---:B-1----:R-:W-:Y:S08]  /*6b60*/  HMMA.16816.F32 R12, R148.reuse, R136, R12 ;  /* 0x00000088940c723c */ /* 0x042ff0000000180c */
        /* <DEDUP_REMOVED lines=8> */
[----:B------:R-:W-:Y:S01]  /*6bf0*/  LDSM.16.M88.4 R148, [R3+0x3800] ;  /* 0x003800000394783b */ /* 0x000fe20000000200 */
[C---:B-1----:R-:W-:Y:S08]  /*6c00*/  HMMA.16816.F32 R4, R136.reuse, R140, R4 ;  /* 0x0000008c8804723c */ /* 0x042ff00000001804 */
[C---:B------:R-:W-:Y:S01]  /*6c10*/  HMMA.16816.F32 R8, R136.reuse, R142, R8 ;  /* 0x0000008e8808723c */ /* 0x040fe20000001808 */
[----:B------:R-:W1:Y:S07]  /*6c20*/  LDSM.16.M88.4 R140, [R3+0x3000] ;  /* 0x00300000038c783b */ /* 0x000e6e0000000200 */
[C---:B--2---:R-:W-:Y:S08]  /*6c30*/  HMMA.16816.F32 R12, R136.reuse, R144, R12 ;  /* 0x00000090880c723c */ /* 0x044ff0000000180c */
[C---:B------:R-:W-:Y:S01]  /*6c40*/  HMMA.16816.F32 R16, R136.reuse, R146, R16 ;  /* 0x000000928810723c */ /* 0x040fe20000001810 */
[----:B------:R-:W-:Y:S07]  /*6c50*/  LDSM.16.M88.4 R144, [R101+0x2000] ;  /* 0x002000006590783b */ /* 0x000fee0000000200 */
[C---:B-1----:R-:W-:Y:S08]  /*6c60*/  HMMA.16816.F32 R20, R136.reuse, R140, R20 ;  /* 0x0000008c8814723c */ /* 0x042ff00000001814 */
[C---:B------:R-:W-:Y:S01]  /*6c70*/  HMMA.16816.F32 R24, R136.reuse, R142, R24 ;  /* 0x0000008e8818723c */ /* 0x040fe20000001818 */
[----:B------:R-:W1:Y:S07]  /*6c80*/  LDSM.16.M88.4 R140, [R166+0x4000] ;  /* 0x00400000a68c783b */ /* 0x000e6e0000000200 */
[C---:B------:R-:W-:Y:S08]  /*6c90*/  HMMA.16816.F32 R28, R136.reuse, R148, R28 ;  /* 0x00000094881c723c */ /* 0x040ff0000000181c */
        /* <DEDUP_REMOVED lines=28> */
[----:B------:R-:W3:Y:S01]  /*6e60*/  LDSM.16.M88.4 R148, [R100+0x5000] ;  /* 0x005000006494783b */ /* 0x000ee20000000200 */
[C---:B-1----:R-:W-:Y:S08]  /*6e70*/  HMMA.16816.F32 R4, R140.reuse, R144, R4 ;  /* 0x000000908c04723c */ /* 0x042ff00000001804 */
[C---:B------:R-:W-:Y:S01]  /*6e80*/  HMMA.16816.F32 R8, R140.reuse, R146, R8 ;  /* 0x000000928c08723c */ /* 0x040fe20000001808 */
[----:B------:R-:W1:Y:S07]  /*6e90*/  LDSM.16.M88.4 R144, [R100+0x5800] ;  /* 0x005800006490783b */ /* 0x000e6e0000000200 */
[C---:B--2---:R-:W-:Y:S08]  /*6ea0*/  HMMA.16816.F32 R12, R140.reuse, R136, R12 ;  /* 0x000000888c0c723c */ /* 0x044ff0000000180c */
[C---:B------:R-:W-:Y:S01]  /*6eb0*/  HMMA.16816.F32 R16, R140.reuse, R138, R16 ;  /* 0x0000008a8c10723c */ /* 0x040fe20000001810 */
[----:B------:R-:W-:Y:S07]  /*6ec0*/  LDSM.16.M88.4 R136, [R164+0x8000] ;  /* 0x00800000a488783b */ /* 0x000fee0000000200 */
[C---:B---3--:R-:W-:Y:S08]  /*6ed0*/  HMMA.16816.F32 R20, R140.reuse, R148, R20 ;  /* 0x000000948c14723c */ /* 0x048ff00000001814 */
[C---:B------:R-:W-:Y:S01]  /*6ee0*/  HMMA.16816.F32 R24, R140.reuse, R150, R24 ;  /* 0x000000968c18723c */ /* 0x040fe20000001818 */
[----:B------:R-:W2:Y:S07]  /*6ef0*/  LDSM.16.M88.4 R148, [R103+0x4000] ;  /* 0x004000006794783b */ /* 0x000eae0000000200 */
        /* <DEDUP_REMOVED lines=9> */
[----:B------:R-:W-:Y:S07]  /*6f90*/  LDSM.16.M88.4 R140, [R166+0x8000] ;  /* 0x00800000a68c783b */ /* 0x000fee0000000200 */
[C---:B---3--:R-:W-:Y:S08]  /*6fa0*/  HMMA.16816.F32 R20, R136.reuse, R144, R20 ;  /* 0x000000908814723c */ /* 0x048ff00000001814 */
        /* <DEDUP_REMOVED lines=9> */
[C---:B------:R-:W-:Y:S08]  /*7040*/  HMMA.16816.F32 R12, R140.reuse, R148, R12 ;  /* 0x000000948c0c723c */ /* 0x040ff0000000180c */
[C---:B------:R-:W-:Y:S01]  /*7050*/  HMMA.16816.F32 R16, R140.reuse, R150, R16 ;  /* 0x000000968c10723c */ /* 0x040fe20000001810 */
[----:B------:R-:W3:Y:S07]  /*7060*/  LDSM.16.M88.4 R148, [R165+0x8000] ;  /* 0x00800000a594783b */ /* 0x000eee0000000200 */
[C---:B--2---:R-:W-:Y:S08]  /*7070*/  HMMA.16816.F32 R20, R140.reuse, R136, R20 ;  /* 0x000000888c14723c */ /* 0x044ff00000001814 */
[C---:B------:R-:W-:Y:S01]  /*7080*/  HMMA.16816.F32 R24, R140.reuse, R138, R24 ;  /* 0x0000008a8c18723c */ /* 0x040fe20000001818 */
[----:B------:R-:W2:Y:S07]  /*7090*/  LDSM.16.M88.4 R136, [R2+0x4800] ;  /* 0x004800000288783b */ /* 0x000eae0000000200 */
[C---:B-1----:R-:W-:Y:S08]  /*70a0*/  HMMA.16816.F32 R28, R140.reuse, R144, R28 ;  /* 0x000000908c1c723c */ /* 0x042ff0000000181c */
[----:B------:R-:W-:Y:S08]  /*70b0*/  HMMA.16816.F32 R32, R140, R146, R32 ;  /* 0x000000928c20723c */ /* 0x000ff00000001820 */
[C---:B---3--:R-:W-:Y:S08]  /*70c0*/  HMMA.16816.F32 R4, R148.reuse, R152, R4 ;  /* 0x000000989404723c */ /* 0x048ff00000001804 */
[C---:B------:R-:W-:Y:S08]  /*70d0*/  HMMA.16816.F32 R8, R148.reuse, R154, R8 ;  /* 0x0000009a9408723c */ /* 0x040ff00000001808 */
[C---:B--2---:R-:W-:Y:S08]  /*70e0*/  HMMA.16816.F32 R12, R148.reuse, R136, R12 ;  /* 0x00000088940c723c */ /* 0x044ff0000000180c */
[----:B------:R-:W-:Y:S01]  /*70f0*/  FMUL.FTZ R3, R4, c[0x0][0x320] ;  /* 0x0000c80004037a20 */ /* 0x000fe20000410000 */
[C---:B------:R-:W-:Y:S03]  /*7100*/  HMMA.16816.F32 R16, R148.reuse, R138, R16 ;  /* 0x0000008a9410723c */ /* 0x040fe60000001810 */
[----:B------:R1:W-:Y:S04]  /*7110*/  MUFU.TANH R143, R3 ;  /* 0x00000003008f7308 */ /* 0x0003e80000002400 */
[----:B------:R-:W-:Y:S02]  /*7120*/  FMUL.FTZ R9, R9, c[0x0][0x320] ;  /* 0x0000c80009097a20 */ /* 0x000fe40000410000 */
[----:B------:R-:W-:Y:S04]  /*7130*/  FMUL.FTZ R11, R11, c[0x0][0x320] ;  /* 0x0000c8000b0b7a20 */ /* 0x000fe80000410000 */
[----:B------:R-:W-:Y:S10]  /*7140*/  MUFU.TANH R142, R9 ;  /* 0x00000009008e7308 */ /* 0x000ff40000002400 */
[----:B------:R-:W-:Y:S01]  /*7150*/  MUFU.TANH R152, R11 ;  /* 0x0000000b00987308 */ /* 0x000fe20000002400 */
[----:B-1----:R-:W-:Y:S09]  /*7160*/  FMUL.FTZ R3, R6, c[0x0][0x320] ;  /* 0x0000c80006037a20 */ /* 0x002ff20000410000 */
[----:B------:R1:W2:Y:S02]  /*7170*/  MUFU.TANH R154, R3 ;  /* 0x00000003009a7308 */ /* 0x0002a40000002400 */
[----:B-1----:R-:W-:Y:S08]  /*7180*/  FMUL.FTZ R3, R5, c[0x0][0x320] ;  /* 0x0000c80005037a20 */ /* 0x002ff00000410000 */
[----:B------:R1:W-:Y:S02]  /*7190*/  MUFU.TANH R147, R3 ;  /* 0x0000000300937308 */ /* 0x0003e40000002400 */
[----:B-1----:R-:W-:Y:S02]  /*71a0*/  FMUL.FTZ R3, R7, c[0x0][0x320] ;  /* 0x0000c80007037a20 */ /* 0x002fe40000410000 */
[----:B------:R-:W1:Y:S06]  /*71b0*/  LDSM.16.M88.4 R4, [R2+0x5000] ;  /* 0x005000000204783b */ /* 0x000e6c0000000200 */
[----:B------:R3:W4:Y:S02]  /*71c0*/  MUFU.TANH R155, R3 ;  /* 0x00000003009b7308 */ /* 0x0007240000002400 */
[----:B---3--:R-:W-:Y:S08]  /*71d0*/  FMUL.FTZ R3, R8, c[0x0][0x320] ;  /* 0x0000c80008037a20 */ /* 0x008ff00000410000 */
[----:B------:R3:W-:Y:S01]  /*71e0*/  MUFU.TANH R146, R3 ;  /* 0x0000000300927308 */ /* 0x0007e20000002400 */
[C---:B-1----:R-:W-:Y:S07]  /*71f0*/  HMMA.16816.F32 R20, R148.reuse, R4, R20 ;  /* 0x000000049414723c */ /* 0x042fee0000001814 */
[----:B------:R-:W-:Y:S01]  /*7200*/  FMUL.FTZ R4, R17, c[0x0][0x320] ;  /* 0x0000c80011047a20 */ /* 0x000fe20000410000 */
[C---:B------:R-:W-:Y:S03]  /*7210*/  HMMA.16816.F32 R24, R148.reuse, R6, R24 ;  /* 0x000000069418723c */ /* 0x040fe60000001818 */
[----:B------:R-:W-:Y:S01]  /*7220*/  MUFU.TANH R100, R4 ;  /* 0x0000000400647308 */ /* 0x000fe20000002400 */
[----:B---3--:R-:W-:Y:S02]  /*7230*/  FMUL.FTZ R3, R10, c[0x0][0x320] ;  /* 0x0000c8000a037a20 */ /* 0x008fe40000410000 */
[----:B------:R1:W3:Y:S07]  /*7240*/  LDSM.16.M88.4 R8, [R2+0x5800] ;  /* 0x005800000208783b */ /* 0x0002ee0000000200 */
[----:B------:R5:W2:Y:S01]  /*7250*/  MUFU.TANH R153, R3 ;  /* 0x0000000300997308 */ /* 0x000aa20000002400 */
[----:B-1----:R-:W-:Y:S09]  /*7260*/  FMUL.FTZ R2, R18, c[0x0][0x320] ;  /* 0x0000c80012027a20 */ /* 0x002ff20000410000 */
[----:B------:R1:W-:Y:S01]  /*7270*/  MUFU.TANH R141, R2 ;  /* 0x00000002008d7308 */ /* 0x0003e20000002400 */
[----:B-----5:R-:W-:Y:S09]  /*7280*/  FMUL.FTZ R3, R12, c[0x0][0x320] ;  /* 0x0000c8000c037a20 */ /* 0x020ff20000410000 */
[----:B------:R5:W-:Y:S01]  /*7290*/  MUFU.TANH R139, R3 ;  /* 0x00000003008b7308 */ /* 0x000be20000002400 */
[C---:B---3--:R-:W-:Y:S08]  /*72a0*/  HMMA.16816.F32 R28, R148.reuse, R8, R28 ;  /* 0x00000008941c723c */ /* 0x048ff0000000181c */
[----:B------:R-:W-:Y:S04]  /*72b0*/  HMMA.16816.F32 R32, R148, R10, R32 ;  /* 0x0000000a9420723c */ /* 0x000fe80000001820 */
[----:B-1----:R-:W-:Y:S04]  /*72c0*/  FMUL.FTZ R2, R19, c[0x0][0x320] ;  /* 0x0000c80013027a20 */ /* 0x002fe80000410000 */
[----:B------:R1:W-:Y:S01]  /*72d0*/  MUFU.TANH R140, R2 ;  /* 0x00000002008c7308 */ /* 0x0003e20000002400 */
[----:B-----5:R-:W-:Y:S07]  /*72e0*/  FMUL.FTZ R3, R14, c[0x0][0x320] ;  /* 0x0000c8000e037a20 */ /* 0x020fee0000410000 */
[----:B------:R-:W-:Y:S02]  /*72f0*/  FMUL.FTZ R4, R31, c[0x0][0x320] ;  /* 0x0000c8001f047a20 */ /* 0x000fe40000410000 */
[----:B------:R3:W5:Y:S06]  /*7300*/  MUFU.TANH R145, R3 ;  /* 0x0000000300917308 */ /* 0x00076c0000002400 */
[----:B------:R-:W-:Y:S02]  /*7310*/  FMUL.FTZ R7, R32, c[0x0][0x320] ;  /* 0x0000c80020077a20 */ /* 0x000fe40000410000 */
[----:B------:R-:W-:Y:S02]  /*7320*/  FMUL.FTZ R6, R33, c[0x0][0x320] ;  /* 0x0000c80021067a20 */ /* 0x000fe40000410000 */
[----:B------:R2:W-:Y:S01]  /*7330*/  MUFU.TANH R12, R4 ;  /* 0x00000004000c7308 */ /* 0x0005e20000002400 */
[----:B-1----:R-:W-:Y:S09]  /*7340*/  FMUL.FTZ R2, R22, c[0x0][0x320] ;  /* 0x0000c80016027a20 */ /* 0x002ff20000410000 */
[----:B------:R1:W-:Y:S01]  /*7350*/  MUFU.TANH R137, R2 ;  /* 0x0000000200897308 */ /* 0x0003e20000002400 */
[----:B---3--:R-:W-:Y:S09]  /*7360*/  FMUL.FTZ R3, R13, c[0x0][0x320] ;  /* 0x0000c8000d037a20 */ /* 0x008ff20000410000 */
[----:B------:R3:W-:Y:S01]  /*7370*/  MUFU.TANH R138, R3 ;  /* 0x00000003008a7308 */ /* 0x0007e20000002400 */
[----:B--2---:R-:W-:Y:S09]  /*7380*/  FMUL.FTZ R4, R34, c[0x0][0x320] ;  /* 0x0000c80022047a20 */ /* 0x004ff20000410000 */
[----:B------:R2:W-:Y:S01]  /*7390*/  MUFU.TANH R11, R4 ;  /* 0x00000004000b7308 */ /* 0x0005e20000002400 */
[----:B-1----:R-:W-:Y:S09]  /*73a0*/  FMUL.FTZ R2, R21, c[0x0][0x320] ;  /* 0x0000c80015027a20 */ /* 0x002ff20000410000 */
[----:B------:R1:W-:Y:S01]  /*73b0*/  MUFU.TANH R17, R2 ;  /* 0x0000000200117308 */ /* 0x0003e20000002400 */
[----:B---3--:R-:W-:Y:S09]  /*73c0*/  FMUL.FTZ R3, R15, c[0x0][0x320] ;  /* 0x0000c8000f037a20 */ /* 0x008ff20000410000 */
[----:B------:R3:W3:Y:S01]  /*73d0*/  MUFU.TANH R144, R3 ;  /* 0x0000000300907308 */ /* 0x0006e20000002400 */
[----:B--2---:R-:W-:Y:S09]  /*73e0*/  FMUL.FTZ R4, R35, c[0x0][0x320] ;  /* 0x0000c80023047a20 */ /* 0x004ff20000410000 */
[----:B------:R-:W-:Y:S01]  /*73f0*/  MUFU.TANH R7, R7 ;  /* 0x0000000700077308 */ /* 0x000fe20000002400 */
[----:B-1----:R-:W-:Y:S09]  /*7400*/  FMUL.FTZ R2, R23, c[0x0][0x320] ;  /* 0x0000c80017027a20 */ /* 0x002ff20000410000 */
[----:B------:R1:W2:Y:S01]  /*7410*/  MUFU.TANH R103, R2 ;  /* 0x0000000200677308 */ /* 0x0002a20000002400 */
[----:B---3--:R-:W-:Y:S09]  /*7420*/  FMUL.FTZ R3, R16, c[0x0][0x320] ;  /* 0x0000c80010037a20 */ /* 0x008ff20000410000 */
[----:B------:R3:W-:Y:S10]  /*7430*/  MUFU.TANH R136, R3 ;  /* 0x0000000300887308 */ /* 0x0007f40000002400 */
[----:B------:R2:W-:Y:S01]  /*7440*/  MUFU.TANH R9, R4 ;  /* 0x0000000400097308 */ /* 0x0005e20000002400 */
[----:B-1----:R-:W-:Y:S09]  /*7450*/  FMUL.FTZ R2, R24, c[0x0][0x320] ;  /* 0x0000c80018027a20 */ /* 0x002ff20000410000 */
[----:B------:R1:W-:Y:S01]  /*7460*/  MUFU.TANH R15, R2 ;  /* 0x00000002000f7308 */ /* 0x0003e20000002400 */
[----:B---3--:R-:W-:Y:S09]  /*7470*/  FMUL.FTZ R3, R20, c[0x0][0x320] ;  /* 0x0000c80014037a20 */ /* 0x008ff20000410000 */
[----:B------:R3:W-:Y:S01]  /*7480*/  MUFU.TANH R19, R3 ;  /* 0x0000000300137308 */ /* 0x0007e20000002400 */
[----:B--2---:R-:W-:Y:S04]  /*7490*/  IADD3 R4, R176, 0x1, RZ ;  /* 0x00000001b0047810 */ /* 0x004fe80007ffe0ff */
[----:B------:R-:W-:Y:S05]  /*74a0*/  SEL R176, R4, RZ, !P0 ;  /* 0x000000ff04b07207 */ /* 0x000fea0004000000 */
[----:B------:R-:W-:Y:S01]  /*74b0*/  MUFU.TANH R6, R6 ;  /* 0x0000000600067308 */ /* 0x000fe20000002400 */
[----:B-1----:R-:W-:Y:S09]  /*74c0*/  FMUL.FTZ R2, R26, c[0x0][0x320] ;  /* 0x0000c8001a027a20 */ /* 0x002ff20000410000 */
[----:B------:R1:W2:Y:S01]  /*74d0*/  MUFU.TANH R20, R2 ;  /* 0x0000000200147308 */ /* 0x0002a20000002400 */
[----:B---3--:R-:W-:Y:S09]  /*74e0*/  FMUL.FTZ R3, R25, c[0x0][0x320] ;  /* 0x0000c80019037a20 */ /* 0x008ff20000410000 */
[----:B------:R3:W-:Y:S01]  /*74f0*/  MUFU.TANH R14, R3 ;  /* 0x00000003000e7308 */ /* 0x0007e20000002400 */
[----:B-1----:R-:W-:Y:S09]  /*7500*/  FMUL.FTZ R2, R27, c[0x0][0x320] ;  /* 0x0000c8001b027a20 */ /* 0x002ff20000410000 */
[----:B------:R1:W1:Y:S01]  /*7510*/  MUFU.TANH R18, R2 ;  /* 0x0000000200127308 */ /* 0x0002620000002400 */
[----:B---3--:R-:W-:Y:S04]  /*7520*/  FMNMX.FTZ R3, R154, R102, !PT ;  /* 0x000000669a037209 */ /* 0x008fe80007810000 */
[----:B----4-:R-:W-:Y:S04]  /*7530*/  FMNMX.FTZ R3, R155, R3, !PT ;  /* 0x000000039b037209 */ /* 0x010fe80007810000 */
[----:B------:R-:W-:Y:S04]  /*7540*/  FMNMX.FTZ R3, R153, R3, !PT ;  /* 0x0000000399037209 */ /* 0x000fe80007810000 */
[----:B------:R-:W-:Y:S04]  /*7550*/  FMNMX.FTZ R3, R152, R3, !PT ;  /* 0x0000000398037209 */ /* 0x000fe80007810000 */
[----:B-----5:R-:W-:Y:S01]  /*7560*/  FMNMX.FTZ R3, R145, R3, !PT ;  /* 0x0000000391037209 */ /* 0x020fe20007810000 */
[----:B-1----:R-:W-:Y:S03]  /*7570*/  FMUL.FTZ R2, R28, c[0x0][0x320] ;  /* 0x0000c8001c027a20 */ /* 0x002fe60000410000 */
[----:B------:R-:W-:Y:S01]  /*7580*/  FMNMX.FTZ R3, R144, R3, !PT ;  /* 0x0000000390037209 */ /* 0x000fe20007810000 */
[----:B------:R1:W-:Y:S03]  /*7590*/  MUFU.TANH R10, R2 ;  /* 0x00000002000a7308 */ /* 0x0003e60000002400 */
[----:B------:R-:W-:Y:S04]  /*75a0*/  FMNMX.FTZ R3, R141, R3, !PT ;  /* 0x000000038d037209 */ /* 0x000fe80007810000 */
[----:B------:R-:W-:Y:S04]  /*75b0*/  FMNMX.FTZ R3, R140, R3, !PT ;  /* 0x000000038c037209 */ /* 0x000fe80007810000 */
[----:B------:R-:W-:Y:S04]  /*75c0*/  FMNMX.FTZ R3, R137, R3, !PT ;  /* 0x0000000389037209 */ /* 0x000fe80007810000 */
[----:B------:R-:W-:Y:S04]  /*75d0*/  FMNMX.FTZ R3, R103, R3, !PT ;  /* 0x0000000367037209 */ /* 0x000fe80007810000 */
[----:B--2---:R-:W-:Y:S04]  /*75e0*/  FMNMX.FTZ R3, R20, R3, !PT ;  /* 0x0000000314037209 */ /* 0x004fe80007810000 */
[----:B------:R-:W-:Y:S01]  /*75f0*/  FMNMX.FTZ R3, R18, R3, !PT ;  /* 0x0000000312037209 */ /* 0x000fe20007810000 */
[----:B-1----:R-:W-:Y:S04]  /*7600*/  FMUL.FTZ R2, R30, c[0x0][0x320] ;  /* 0x0000c8001e027a20 */ /* 0x002fe80000410000 */
[----:B------:R-:W1:Y:S02]  /*7610*/  MUFU.TANH R13, R2 ;  /* 0x00000002000d7308 */ /* 0x000e640000002400 */
[----:B-1----:R-:W-:Y:S01]  /*7620*/  FMNMX.FTZ R3, R13, R3, !PT ;  /* 0x000000030d037209 */ /* 0x002fe20007810000 */
[----:B------:R-:W-:Y:S03]  /*7630*/  FMUL.FTZ R2, R29, c[0x0][0x320] ;  /* 0x0000c8001d027a20 */ /* 0x000fe60000410000 */
[----:B------:R-:W-:Y:S04]  /*7640*/  FMNMX.FTZ R3, R12, R3, !PT ;  /* 0x000000030c037209 */ /* 0x000fe80007810000 */
[----:B------:R1:W2:Y:S01]  /*7650*/  MUFU.TANH R8, R2 ;  /* 0x0000000200087308 */ /* 0x0002a20000002400 */
[----:B------:R-:W-:Y:S04]  /*7660*/  FMNMX.FTZ R3, R11, R3, !PT ;  /* 0x000000030b037209 */ /* 0x000fe80007810000 */
[----:B------:R-:W-:Y:S02]  /*7670*/  FMNMX.FTZ R5, R9, R3, !PT ;  /* 0x0000000309057209 */ /* 0x000fe40007810000 */
[----:B-1----:R-:W-:Y:S04]  /*7680*/  FMNMX.FTZ R2, R143, R0, !PT ;  /* 0x000000008f027209 */ /* 0x002fe80007810000 */
        /* <DEDUP_REMOVED lines=12> */
[----:B--2---:R-:W-:Y:S04]  /*7750*/  FMNMX.FTZ R2, R8, R2, !PT ;  /* 0x0000000208027209 */ /* 0x004fe80007810000 */
[----:B------:R-:W-:Y:S04]  /*7760*/  FMNMX.FTZ R2, R7, R2, !PT ;  /* 0x0000000207027209 */ /* 0x000fe80007810000 */
[----:B------:R-:W-:Y:S01]  /*7770*/  FMNMX.FTZ R4, R6, R2, !PT ;  /* 0x0000000206047209 */ /* 0x000fe20007810000 */
[----:B------:R-:W-:-:S05]  /*7780*/  BRA.DIV ~URZ, `(.L_x_1576) ;  /* 0x000076a27f007947 */ /* 0x000fca000b800000 */
[----:B------:R1:W2:Y:S02]  /*7790*/  SHFL.BFLY PT, R2, R4, 0x2, 0x1f ;  /* 0x0c401f0004027f89 */ /* 0x0002a400000e0000 */
.L_x_1661:
[----:B--2---:R-:W-:Y:S01]  /*77a0*/  FMNMX.FTZ R2, R4, R2, !PT ;  /* 0x0000000204027209 */ /* 0x004fe20007810000 */
[----:B------:R-:W-:Y:S04]  /*77b0*/  DEPBAR.LE SB0, 0x2 ;  /* 0x000080800000791a */ /* 0x000fe80000000000 */
[----:B------:R-:W2:Y:S01]  /*77c0*/  SHFL.BFLY PT, R3, R2, 0x1, 0x1f ;  /* 0x0c201f0002037f89 */ /* 0x000ea200000e0000 */
[----:B------:R-:W-:Y:S07]  /*77d0*/  BSSY B0, `(.L_x_1577) ;  /* 0x00001c6000007945 */ /* 0x000fee0003800000 */
[----:B------:R-:W-:Y:S01]  /*77e0*/  BAR.SYNC.DEFER_BLOCKING 0x0 ;  /* 0x0000000000007b1d */ /* 0x000fe20000010000 */
[----:B--2---:R-:W-:Y:S05]  /*77f0*/  FMNMX.FTZ R101, R2, R3, !PT ;  /* 0x0000000302657209 */ /* 0x004fea0007810000 */
[C---:B------:R-:W-:Y:S02]  /*7800*/  FMUL.FTZ R3, R101.reuse, c[0x0][0x2d0] ;  /* 0x0000b40065037a20 */ /* 0x040fe40000410000 */
[----:B------:R-:W-:Y:S02]  /*7810*/  FADD.FTZ R0, -R101, R0 ;  /* 0x0000000065007221 */ /* 0x000fe40000010100 */
[--C-:B------:R-:W-:Y:S02]  /*7820*/  FFMA.FTZ R16, R143, c[0x0][0x2d0], -R3.reuse ;  /* 0x0000b4008f107a23 */ /* 0x100fe40000010803 */
[----:B------:R-:W-:Y:S02]  /*7830*/  FMUL.FTZ R0, R0, c[0x0][0x2d0] ;  /* 0x0000b40000007a20 */ /* 0x000fe40000410000 */
[--C-:B------:R-:W-:Y:S02]  /*7840*/  FFMA.FTZ R182, R7, c[0x0][0x2d0], -R3.reuse ;  /* 0x0000b40007b67a23 */ /* 0x100fe40000010803 */
[--C-:B-1----:R-:W-:Y:S01]  /*7850*/  FFMA.FTZ R4, R147, c[0x0][0x2d0], -R3.reuse ;  /* 0x0000b40093047a23 */ /* 0x102fe20000010803 */
        /* <DEDUP_REMOVED lines=15> */
[----:B------:R-:W-:Y:S02]  /*7950*/  FFMA.FTZ R181, R6, c[0x0][0x2d0], -R3 ;  /* 0x0000b40006b57a23 */ /* 0x000fe40000010803 */
[C---:B-1----:R-:W-:Y:S02]  /*7960*/  FMUL.FTZ R32, R2.reuse, R104 ;  /* 0x0000006802207220 */ /* 0x042fe40000410000 */
[C---:B------:R-:W-:Y:S01]  /*7970*/  FMUL.FTZ R33, R2.reuse, R105 ;  /* 0x0000006902217220 */ /* 0x040fe20000410000 */
[----:B------:R-:W1:Y:S01]  /*7980*/  MUFU.EX2 R3, R4 ;  /* 0x0000000400037308 */ /* 0x000e620000000800 */
[C---:B------:R-:W-:Y:S02]  /*7990*/  FMUL.FTZ R17, R2.reuse, R121 ;  /* 0x0000007902117220 */ /* 0x040fe40000410000 */
[C---:B------:R-:W-:Y:S02]  /*79a0*/  FMUL.FTZ R25, R2.reuse, R113 ;  /* 0x0000007102197220 */ /* 0x040fe40000410000 */
[C---:B--2---:R-:W-:Y:S02]  /*79b0*/  FFMA.FTZ R0, R2.reuse, R179, R7 ;  /* 0x000000b302007223 */ /* 0x044fe40000010007 */
[C---:B------:R-:W-:Y:S02]  /*79c0*/  FMUL.FTZ R16, R2.reuse, R120 ;  /* 0x0000007802107220 */ /* 0x040fe40000410000 */
[C---:B------:R-:W-:Y:S01]  /*79d0*/  FMUL.FTZ R28, R2.reuse, R108 ;  /* 0x0000006c021c7220 */ /* 0x040fe20000410000 */
[----:B------:R-:W-:Y:S01]  /*79e0*/  MUFU.EX2 R14, R23 ;  /* 0x00000017000e7308 */ /* 0x000fe20000000800 */
[C---:B------:R-:W-:Y:S02]  /*79f0*/  FMUL.FTZ R29, R2.reuse, R109 ;  /* 0x0000006d021d7220 */ /* 0x040fe40000410000 */
[C---:B------:R-:W-:Y:S02]  /*7a00*/  FMUL.FTZ R36, R2.reuse, R36 ;  /* 0x0000002402247220 */ /* 0x040fe40000410000 */
[C---:B---3--:R-:W-:Y:S02]  /*7a10*/  FMUL.FTZ R24, R2.reuse, R112 ;  /* 0x0000007002187220 */ /* 0x048fe40000410000 */
[C---:B------:R-:W-:Y:S02]  /*7a20*/  FMUL.FTZ R37, R2.reuse, R37 ;  /* 0x0000002502257220 */ /* 0x040fe40000410000 */
[C---:B------:R-:W-:Y:S01]  /*7a30*/  FMUL.FTZ R40, R2.reuse, R40 ;  /* 0x0000002802287220 */ /* 0x040fe20000410000 */
[----:B------:R-:W2:Y:S01]  /*7a40*/  MUFU.EX2 R8, R22 ;  /* 0x0000001600087308 */ /* 0x000ea20000000800 */
[C---:B------:R-:W-:Y:S02]  /*7a50*/  FMUL.FTZ R41, R2.reuse, R41 ;  /* 0x0000002902297220 */ /* 0x040fe40000410000 */
[C---:B------:R-:W-:Y:S01]  /*7a60*/  FMUL.FTZ R44, R2.reuse, R44 ;  /* 0x0000002c022c7220 */ /* 0x040fe20000410000 */
[C---:B-1----:R-:W-:Y:S01]  /*7a70*/  F2FP.PACK_AB R136, R3.reuse, R7 ;  /* 0x000000070388723e */ /* 0x042fe200000000ff */
[----:B------:R-:W-:Y:S02]  /*7a80*/  FADD.FTZ R6, R3, R0 ;  /* 0x0000000003067221 */ /* 0x000fe40000010000 */
[----:B------:R-:W1:Y:S01]  /*7a90*/  SHFL.BFLY PT, R0, R5, 0x2, 0x1f ;  /* 0x0c401f0005007f89 */ /* 0x000e6200000e0000 */
[C---:B------:R-:W-:Y:S02]  /*7aa0*/  FMUL.FTZ R45, R2.reuse, R45 ;  /* 0x0000002d022d7220 */ /* 0x040fe40000410000 */
[----:B------:R3:W4:Y:S01]  /*7ab0*/  MUFU.EX2 R22, R21 ;  /* 0x0000001500167308 */ /* 0x0007220000000800 */
        /* <DEDUP_REMOVED lines=8> */
[----:B--2---:R-:W-:Y:S01]  /*7b40*/  F2FP.PACK_AB R138, R8, R14 ;  /* 0x0000000e088a723e */ /* 0x004fe200000000ff */
[C---:B------:R-:W-:Y:S02]  /*7b50*/  FMUL.FTZ R61, R2.reuse, R61 ;  /* 0x0000003d023d7220 */ /* 0x040fe40000410000 */
[C---:B------:R-:W-:Y:S02]  /*7b60*/  FMUL.FTZ R64, R2.reuse, R64 ;  /* 0x0000004002407220 */ /* 0x040fe40000410000 */
[C---:B------:R-:W-:Y:S01]  /*7b70*/  FMUL.FTZ R65, R2.reuse, R65 ;  /* 0x0000004102417220 */ /* 0x040fe20000410000 */
[----:B------:R-:W-:Y:S01]  /*7b80*/  MUFU.EX2 R113, R159 ;  /* 0x0000009f00717308 */ /* 0x000fe20000000800 */
[----:B-1----:R-:W-:Y:S01]  /*7b90*/  FMNMX.FTZ R0, R5, R0, !PT ;  /* 0x0000000005007209 */ /* 0x002fe20007810000 */
[C---:B------:R-:W-:Y:S02]  /*7ba0*/  FMUL.FTZ R68, R2.reuse, R68 ;  /* 0x0000004402447220 */ /* 0x040fe40000410000 */
[C---:B---3--:R-:W-:Y:S01]  /*7bb0*/  FMUL.FTZ R21, R2.reuse, R117 ;  /* 0x0000007502157220 */ /* 0x048fe20000410000 */
[----:B----4-:R-:W-:Y:S01]  /*7bc0*/  F2FP.PACK_AB R108, R19, R22 ;  /* 0x00000016136c723e */ /* 0x010fe200000000ff */
[----:B------:R-:W1:Y:S01]  /*7bd0*/  SHFL.BFLY PT, R3, R0, 0x1, 0x1f ;  /* 0x0c201f0000037f89 */ /* 0x000e6200000e0000 */
        /* <DEDUP_REMOVED lines=13> */
[----:B------:R-:W-:Y:S01]  /*7cb0*/  FMUL.FTZ R92, R2, R92 ;  /* 0x0000005c025c7220 */ /* 0x000fe20000410000 */
[----:B-1----:R-:W-:Y:S01]  /*7cc0*/  FMNMX.FTZ R100, R0, R3, !PT ;  /* 0x0000000300647209 */ /* 0x002fe20007810000 */
[C---:B------:R-:W-:Y:S02]  /*7cd0*/  FMUL.FTZ R93, R2.reuse, R93 ;  /* 0x0000005d025d7220 */ /* 0x040fe40000410000 */
[----:B------:R-:W-:Y:S02]  /*7ce0*/  FMUL.FTZ R96, R2, R96 ;  /* 0x0000006002607220 */ /* 0x000fe40000410000 */
[C---:B------:R-:W-:Y:S02]  /*7cf0*/  FMUL.FTZ R3, R100.reuse, c[0x0][0x2d0] ;  /* 0x0000b40064037a20 */ /* 0x040fe40000410000 */
[----:B------:R-:W-:Y:S02]  /*7d00*/  FADD.FTZ R0, -R100, R102 ;  /* 0x0000006664007221 */ /* 0x000fe40000010100 */
[--C-:B------:R-:W-:Y:S02]  /*7d10*/  FFMA.FTZ R4, R154, c[0x0][0x2d0], -R3.reuse ;  /* 0x0000b4009a047a23 */ /* 0x100fe40000010803 */
[--C-:B------:R-:W-:Y:S02]  /*7d20*/  FFMA.FTZ R5, R155, c[0x0][0x2d0], -R3.reuse ;  /* 0x0000b4009b057a23 */ /* 0x100fe40000010803 */
[--C-:B------:R-:W-:Y:S01]  /*7d30*/  FFMA.FTZ R179, R11, c[0x0][0x2d0], -R3.reuse ;  /* 0x0000b4000bb37a23 */ /* 0x100fe20000010803 */
[----:B------:R1:W-:Y:S01]  /*7d40*/  MUFU.EX2 R15, R4 ;  /* 0x00000004000f7308 */ /* 0x0003e20000000800 */
[----:B------:R-:W-:Y:S02]  /*7d50*/  FMUL.FTZ R0, R0, c[0x0][0x2d0] ;  /* 0x0000b40000007a20 */ /* 0x000fe40000410000 */
        /* <DEDUP_REMOVED lines=14> */
[----:B------:R-:W-:Y:S02]  /*7e40*/  FFMA.FTZ R155, R12, c[0x0][0x2d0], -R3 ;  /* 0x0000b4000c9b7a23 */ /* 0x000fe40000010803 */
[----:B------:R-:W-:Y:S01]  /*7e50*/  FADD.FTZ R3, R14, R6 ;  /* 0x000000060e037221 */ /* 0x000fe20000010000 */
[----:B------:R-:W-:Y:S01]  /*7e60*/  MUFU.EX2 R121, R145 ;  /* 0x0000009100797308 */ /* 0x000fe20000000800 */
[C---:B------:R-:W-:Y:S02]  /*7e70*/  FMUL.FTZ R9, R2.reuse, R129 ;  /* 0x0000008102097220 */ /* 0x040fe40000410000 */
[C---:B-1----:R-:W-:Y:S01]  /*7e80*/  FMUL.FTZ R4, R2.reuse, R132 ;  /* 0x0000008402047220 */ /* 0x042fe20000410000 */
[C---:B--2---:R-:W-:Y:S01]  /*7e90*/  F2FP.PACK_AB R137, R11.reuse, R15 ;  /* 0x0000000f0b89723e */ /* 0x044fe200000000ff */
[C---:B------:R-:W-:Y:S02]  /*7ea0*/  FMUL.FTZ R5, R2.reuse, R133 ;  /* 0x0000008502057220 */ /* 0x040fe40000410000 */
[C---:B------:R-:W-:Y:S02]  /*7eb0*/  FMUL.FTZ R12, R2.reuse, R124 ;  /* 0x0000007c020c7220 */ /* 0x040fe40000410000 */
[C---:B------:R-:W-:Y:S01]  /*7ec0*/  FMUL.FTZ R13, R2.reuse, R125 ;  /* 0x0000007d020d7220 */ /* 0x040fe20000410000 */
[----:B------:R-:W-:Y:S01]  /*7ed0*/  MUFU.EX2 R124, R146 ;  /* 0x00000092007c7308 */ /* 0x000fe20000000800 */
[C---:B------:R-:W-:Y:S02]  /*7ee0*/  FMUL.FTZ R20, R2.reuse, R116 ;  /* 0x0000007402147220 */ /* 0x040fe40000410000 */
[----:B------:R-:W-:Y:S02]  /*7ef0*/  FMUL.FTZ R97, R2, R97 ;  /* 0x0000006102617220 */ /* 0x000fe40000410000 */
[----:B------:R-:W-:Y:S02]  /*7f00*/  FADD.FTZ R3, R8, R3 ;  /* 0x0000000308037221 */ /* 0x000fe40000010000 */
[----:B------:R-:W-:Y:S01]  /*7f10*/  FMUL.FTZ R8, R2, R128 ;  /* 0x0000008002087220 */ /* 0x000fe20000410000 */
[----:B------:R-:W-:Y:S01]  /*7f20*/  IADD3 R2, R170, R160, RZ ;  /* 0x000000a0aa027210 */ /* 0x000fe20007ffe0ff */
[C---:B---3--:R-:W-:Y:S01]  /*7f30*/  FMUL.FTZ R34, R0.reuse, R106 ;  /* 0x0000006a00227220 */ /* 0x048fe20000410000 */
[----:B------:R1:W-:Y:S01]  /*7f40*/  MUFU.EX2 R128, R10 ;  /* 0x0000000a00807308 */ /* 0x0003e20000000800 */
[----:B------:R-:W-:Y:S01]  /*7f50*/  FMUL.FTZ R35, R0, R107 ;  /* 0x0000006b00237220 */ /* 0x000fe20000410000 */
[----:B------:R-:W-:Y:S01]  /*7f60*/  IADD3 R102, R168, R2, RZ ;  /* 0x00000002a8667210 */ /* 0x000fe20007ffe0ff */
[----:B------:R-:W2:Y:S01]  /*7f70*/  LDSM.16.MT88.4 R140, [R2] ;  /* 0x00000000028c783b */ /* 0x000ea20000004200 */
[C---:B------:R-:W-:Y:S02]  /*7f80*/  FFMA.FTZ R6, R0.reuse, R184, R15 ;  /* 0x000000b800067223 */ /* 0x040fe4000001000f */
[C---:B------:R-:W-:Y:S02]  /*7f90*/  FMUL.FTZ R14, R0.reuse, R126 ;  /* 0x0000007e000e7220 */ /* 0x040fe40000410000 */
[----:B------:R-:W-:Y:S02]  /*7fa0*/  FADD.FTZ R120, R11, R6 ;  /* 0x000000060b787221 */ /* 0x000fe40000010000 */
[----:B------:R-:W3:Y:S01]  /*7fb0*/  MUFU.EX2 R125, R7 ;  /* 0x00000007007d7308 */ /* 0x000ee20000000800 */
[----:B------:R-:W4:Y:S01]  /*7fc0*/  LDSM.16.MT88.4 R104, [R102] ;  /* 0x000000006668783b */ /* 0x000f220000004200 */
[C---:B------:R-:W-:Y:S02]  /*7fd0*/  FMUL.FTZ R6, R0.reuse, R134 ;  /* 0x0000008600067220 */ /* 0x040fe40000410000 */
[C---:B------:R-:W-:Y:S02]  /*7fe0*/  FMUL.FTZ R11, R0.reuse, R131 ;  /* 0x00000083000b7220 */ /* 0x040fe40000410000 */
[----:B------:R-:W-:Y:S02]  /*7ff0*/  FMUL.FTZ R15, R0, R127 ;  /* 0x0000007f000f7220 */ /* 0x000fe40000410000 */
[----:B------:R-:W-:Y:S02]  /*8000*/  FADD.FTZ R3, R22, R3 ;  /* 0x0000000316037221 */ /* 0x000fe40000010000 */
[C---:B------:R-:W-:Y:S01]  /*8010*/  FMUL.FTZ R18, R0.reuse, R122 ;  /* 0x0000007a00127220 */ /* 0x040fe20000410000 */
[----:B------:R-:W-:Y:S01]  /*8020*/  MUFU.EX2 R116, R156 ;  /* 0x0000009c00747308 */ /* 0x000fe20000000800 */
[----:B------:R-:W-:Y:S02]  /*8030*/  FADD.FTZ R103, R19, R3 ;  /* 0x0000000313677221 */ /* 0x000fe40000010000 */
[C---:B-1----:R-:W-:Y:S02]  /*8040*/  FMUL.FTZ R10, R0.reuse, R130 ;  /* 0x00000082000a7220 */ /* 0x042fe40000410000 */
[C---:B------:R-:W-:Y:S02]  /*8050*/  FMUL.FTZ R19, R0.reuse, R123 ;  /* 0x0000007b00137220 */ /* 0x040fe40000410000 */
[C---:B------:R-:W-:Y:S02]  /*8060*/  FMUL.FTZ R26, R0.reuse, R114 ;  /* 0x00000072001a7220 */ /* 0x040fe40000410000 */
[C---:B------:R-:W-:Y:S01]  /*8070*/  FMUL.FTZ R27, R0.reuse, R115 ;  /* 0x00000073001b7220 */ /* 0x040fe20000410000 */
[----:B------:R-:W-:Y:S01]  /*8080*/  MUFU.EX2 R122, R144 ;  /* 0x00000090007a7308 */ /* 0x000fe20000000800 */
[----:B------:R-:W-:Y:S01]  /*8090*/  FMUL.FTZ R22, R0, R118 ;  /* 0x0000007600167220 */ /* 0x000fe20000410000 */
[----:B---3--:R-:W-:Y:S01]  /*80a0*/  F2FP.PACK_AB R139, R128, R125 ;  /* 0x0000007d808b723e */ /* 0x008fe200000000ff */
[C---:B------:R-:W-:Y:S02]  /*80b0*/  FMUL.FTZ R7, R0.reuse, R135 ;  /* 0x0000008700077220 */ /* 0x040fe40000410000 */
[----:B------:R-:W-:Y:S02]  /*80c0*/  FADD.FTZ R120, R125, R120 ;  /* 0x000000787d787221 */ /* 0x000fe40000010000 */
[C---:B------:R-:W-:Y:S02]  /*80d0*/  FMUL.FTZ R23, R0.reuse, R119 ;  /* 0x0000007700177220 */ /* 0x040fe40000410000 */
[C---:B------:R-:W-:Y:S01]  /*80e0*/  FMUL.FTZ R30, R0.reuse, R110 ;  /* 0x0000006e001e7220 */ /* 0x040fe20000410000 */
[----:B------:R-:W-:Y:S01]  /*80f0*/  MUFU.EX2 R146, R151 ;  /* 0x0000009700927308 */ /* 0x000fe20000000800 */
[C---:B--2---:R-:W-:Y:S05]  /*8100*/  HMMA.16816.F32 R4, R136.reuse, R140, R4 ;  /* 0x0000008c8804723c */ /* 0x044fea0000001804 */
[C---:B------:R-:W-:Y:S02]  /*8110*/  FMUL.FTZ R31, R0.reuse, R111 ;  /* 0x0000006f001f7220 */ /* 0x040fe40000410000 */
[C---:B------:R-:W-:Y:S01]  /*8120*/  FMUL.FTZ R38, R0.reuse, R38 ;  /* 0x0000002600267220 */ /* 0x040fe20000410000 */
[C---:B------:R-:W-:Y:S01]  /*8130*/  HMMA.16816.F32 R8, R136.reuse, R142, R8 ;  /* 0x0000008e8808723c */ /* 0x040fe20000001808 */
[----:B------:R-:W-:Y:S03]  /*8140*/  MUFU.EX2 R110, R148 ;  /* 0x00000094006e7308 */ /* 0x000fe60000000800 */
[C---:B------:R-:W-:Y:S02]  /*8150*/  FMUL.FTZ R39, R0.reuse, R39 ;  /* 0x0000002700277220 */ /* 0x040fe40000410000 */
[C---:B------:R-:W-:Y:S02]  /*8160*/  FMUL.FTZ R42, R0.reuse, R42 ;  /* 0x0000002a002a7220 */ /* 0x040fe40000410000 */
[C---:B----4-:R-:W-:Y:S03]  /*8170*/  HMMA.16816.F32 R12, R136.reuse, R104, R12 ;  /* 0x00000068880c723c */ /* 0x050fe6000000180c */
[----:B------:R-:W1:Y:S01]  /*8180*/  MUFU.EX2 R148, R147 ;  /* 0x0000009300947308 */ /* 0x000e620000000800 */
[C---:B------:R-:W-:Y:S02]  /*8190*/  FMUL.FTZ R43, R0.reuse, R43 ;  /* 0x0000002b002b7220 */ /* 0x040fe40000410000 */
[C---:B------:R-:W-:Y:S02]  /*81a0*/  FMUL.FTZ R46, R0.reuse, R46 ;  /* 0x0000002e002e7220 */ /* 0x040fe40000410000 */
[C---:B------:R-:W-:Y:S04]  /*81b0*/  HMMA.16816.F32 R16, R136.reuse, R106, R16 ;  /* 0x0000006a8810723c */ /* 0x040fe80000001810 */
[C---:B------:R-:W-:Y:S01]  /*81c0*/  FMUL.FTZ R47, R0.reuse, R47 ;  /* 0x0000002f002f7220 */ /* 0x040fe20000410000 */
[----:B------:R-:W-:Y:S01]  /*81d0*/  MUFU.EX2 R147, R150 ;  /* 0x0000009600937308 */ /* 0x000fe20000000800 */
[C---:B------:R-:W-:Y:S02]  /*81e0*/  FMUL.FTZ R50, R0.reuse, R50 ;  /* 0x0000003200327220 */ /* 0x040fe40000410000 */
[C---:B------:R-:W-:Y:S04]  /*81f0*/  FMUL.FTZ R51, R0.reuse, R51 ;  /* 0x0000003300337220 */ /* 0x040fe80000410000 */
        /* <DEDUP_REMOVED lines=30> */
[----:B------:R-:W-:Y:S01]  /*83e0*/  IADD3 R0, R171, R160, RZ ;  /* 0x000000a0ab007210 */ /* 0x000fe20007ffe0ff */
[----:B------:R-:W-:Y:S03]  /*83f0*/  FADD.FTZ R103, R109, R103 ;  /* 0x000000676d677221 */ /* 0x000fe60000010000 */
[----:B------:R-:W-:Y:S01]  /*8400*/  IADD3 R3, R168, R0, RZ ;  /* 0x00000000a8037210 */ /* 0x000fe20007ffe0ff */
[----:B------:R-:W2:Y:S01]  /*8410*/  LDSM.16.MT88.4 R104, [R0] ;  /* 0x000000000068783b */ /* 0x000ea20000004200 */
[C---:B------:R-:W-:Y:S01]  /*8420*/  FADD.FTZ R103, R110.reuse, R103 ;  /* 0x000000676e677221 */ /* 0x040fe20000010000 */
[----:B------:R-:W-:Y:S01]  /*8430*/  F2FP.PACK_AB R110, R110, R109 ;  /* 0x0000006d6e6e723e */ /* 0x000fe200000000ff */
[----:B------:R-:W-:Y:S01]  /*8440*/  MUFU.EX2 R143, R154 ;  /* 0x0000009a008f7308 */ /* 0x000fe20000000800 */
[----:B------:R-:W-:Y:S01]  /*8450*/  F2FP.PACK_AB R109, R122, R121 ;  /* 0x000000797a6d723e */ /* 0x000fe200000000ff */
[----:B------:R-:W-:Y:S04]  /*8460*/  FADD.FTZ R103, R113, R103 ;  /* 0x0000006771677221 */ /* 0x000fe80000010000 */
[----:B------:R-:W-:Y:S04]  /*8470*/  FADD.FTZ R103, R112, R103 ;  /* 0x0000006770677221 */ /* 0x000fe80000010000 */
[----:B------:R-:W-:Y:S01]  /*8480*/  FADD.FTZ R103, R117, R103 ;  /* 0x0000006775677221 */ /* 0x000fe20000010000 */
[----:B------:R-:W3:Y:S03]  /*8490*/  MUFU.EX2 R142, R155 ;  /* 0x0000009b008e7308 */ /* 0x000ee60000000800 */
[----:B------:R-:W-:Y:S04]  /*84a0*/  FADD.FTZ R103, R116, R103 ;  /* 0x0000006774677221 */ /* 0x000fe80000010000 */
[----:B-1----:R-:W-:Y:S03]  /*84b0*/  FADD.FTZ R103, R119, R103 ;  /* 0x0000006777677221 */ /* 0x002fe60000010000 */
[----:B------:R-:W1:Y:S01]  /*84c0*/  MUFU.EX2 R140, R183 ;  /* 0x000000b7008c7308 */ /* 0x000e620000000800 */
[C---:B--2---:R-:W-:Y:S08]  /*84d0*/  HMMA.16816.F32 R20, R136.reuse, R104, R20 ;  /* 0x000000688814723c */ /* 0x044ff00000001814 */
        /* <DEDUP_REMOVED lines=27> */
[----:B------:R-:W-:Y:S01]  /*8690*/  HMMA.16816.F32 R96, R136, R106, R96 ;  /* 0x0000006a8860723c */ /* 0x000fe20000001860 */
[----:B------:R-:W2:Y:S06]  /*86a0*/  LDSM.16.MT88.4 R104, [R2+0x800] ;  /* 0x000800000268783b */ /* 0x000eac0000004200 */
[----:B---3--:R-:W-:Y:S02]  /*86b0*/  F2FP.PACK_AB R137, R142, R143 ;  /* 0x0000008f8e89723e */ /* 0x008fe400000000ff */
[----:B-1----:R-:W-:Y:S01]  /*86c0*/  F2FP.PACK_AB R139, R140, R141 ;  /* 0x0000008d8c8b723e */ /* 0x002fe200000000ff */
        /* <DEDUP_REMOVED lines=36> */
[----:B------:R-:W1:Y:S03]  /*8910*/  LDSM.16.MT88.4 R108, [R2+0x1000] ;  /* 0x00100000026c783b */ /* 0x000e660000004200 */
[----:B------:R-:W-:Y:S03]  /*8920*/  F2FP.PACK_AB R105, R147, R146 ;  /* 0x000000929369723e */ /* 0x000fe600000000ff */
[----:B------:R-:W-:Y:S02]  /*8930*/  F2FP.PACK_AB R106, R116, R117 ;  /* 0x00000075746a723e */ /* 0x000fe400000000ff */
[----:B------:R-:W2:Y:S01]  /*8940*/  LDSM.16.MT88.4 R112, [R102+0x1000] ;  /* 0x001000006670783b */ /* 0x000ea20000004200 */
[----:B------:R-:W3:Y:S02]  /*8950*/  MUFU.EX2 R116, R180 ;  /* 0x000000b400747308 */ /* 0x000ee40000000800 */
[----:B------:R-:W-:Y:S08]  /*8960*/  F2FP.PACK_AB R107, R145, R144 ;  /* 0x00000090916b723e */ /* 0x000ff000000000ff */
[----:B------:R-:W4:Y:S01]  /*8970*/  MUFU.EX2 R117, R181 ;  /* 0x000000b500757308 */ /* 0x000f220000000800 */
[C---:B---3--:R-:W-:Y:S01]  /*8980*/  FADD.FTZ R103, R116.reuse, R103 ;  /* 0x0000006774677221 */ /* 0x048fe20000010000 */
[----:B------:R-:W-:Y:S03]  /*8990*/  F2FP.PACK_AB R136, R116, R119 ;  /* 0x000000777488723e */ /* 0x000fe600000000ff */
[----:B------:R-:W-:Y:S01]  /*89a0*/  FADD.FTZ R103, R118, R103 ;  /* 0x0000006776677221 */ /* 0x000fe20000010000 */
[C---:B-1----:R-:W-:Y:S05]  /*89b0*/  HMMA.16816.F32 R4, R104.reuse, R108, R4 ;  /* 0x0000006c6804723c */ /* 0x042fea0000001804 */
[C---:B----4-:R-:W-:Y:S01]  /*89c0*/  FADD.FTZ R179, R117.reuse, R103 ;  /* 0x0000006775b37221 */ /* 0x050fe20000010000 */
[----:B------:R-:W-:Y:S02]  /*89d0*/  F2FP.PACK_AB R138, R117, R118 ;  /* 0x00000076758a723e */ /* 0x000fe400000000ff */
        /* <DEDUP_REMOVED lines=29> */
[C---:B-1----:R-:W-:Y:S07]  /*8bb0*/  HMMA.16816.F32 R84, R104.reuse, R108, R84 ;  /* 0x0000006c6854723c */ /* 0x042fee0000001854 */
[----:B------:R-:W-:Y:S01]  /*8bc0*/  FADD.FTZ R108, R128, R120 ;  /* 0x00000078806c7221 */ /* 0x000fe20000010000 */
[C---:B------:R-:W-:Y:S01]  /*8bd0*/  HMMA.16816.F32 R88, R104.reuse, R110, R88 ;  /* 0x0000006e6858723c */ /* 0x040fe20000001858 */
[----:B------:R-:W1:Y:S03]  /*8be0*/  LDSM.16.MT88.4 R128, [R2+0x1800] ;  /* 0x001800000280783b */ /* 0x000e660000004200 */
[----:B------:R-:W-:Y:S04]  /*8bf0*/  FADD.FTZ R108, R121, R108 ;  /* 0x0000006c796c7221 */ /* 0x000fe80000010000 */
[C---:B--2---:R-:W-:Y:S04]  /*8c00*/  HMMA.16816.F32 R92, R104.reuse, R112, R92 ;  /* 0x00000070685c723c */ /* 0x044fe8000000185c */
[----:B------:R-:W-:Y:S02]  /*8c10*/  FADD.FTZ R108, R122, R108 ;  /* 0x0000006c7a6c7221 */ /* 0x000fe40000010000 */
[----:B------:R-:W2:Y:S02]  /*8c20*/  LDSM.16.MT88.4 R120, [R102+0x1800] ;  /* 0x001800006678783b */ /* 0x000ea40000004200 */
[----:B------:R-:W-:Y:S04]  /*8c30*/  HMMA.16816.F32 R96, R104, R114, R96 ;  /* 0x000000726860723c */ /* 0x000fe80000001860 */
[----:B------:R-:W-:Y:S02]  /*8c40*/  FADD.FTZ R103, R124, R108 ;  /* 0x0000006c7c677221 */ /* 0x000fe40000010000 */
[----:B------:R-:W3:Y:S08]  /*8c50*/  LDSM.16.MT88.4 R108, [R0+0x1800] ;  /* 0x00180000006c783b */ /* 0x000ef00000004200 */
[----:B------:R-:W4:Y:S01]  /*8c60*/  LDSM.16.MT88.4 R104, [R3+0x1800] ;  /* 0x001800000368783b */ /* 0x000f220000004200 */
[C---:B-1----:R-:W-:Y:S07]  /*8c70*/  HMMA.16816.F32 R132, R136.reuse, R128, R4 ;  /* 0x000000808884723c */ /* 0x042fee0000001804 */
[----:B------:R-:W1:Y:S01]  /*8c80*/  LDSM.16.MT88.4 R4, [R2+0x3800] ;  /* 0x003800000204783b */ /* 0x000e620000004200 */
[C---:B------:R-:W-:Y:S07]  /*8c90*/  HMMA.16816.F32 R128, R136.reuse, R130, R8 ;  /* 0x000000828880723c */ /* 0x040fee0000001808 */
[----:B------:R-:W5:Y:S01]  /*8ca0*/  LDSM.16.MT88.4 R8, [R102+0x3800] ;  /* 0x003800006608783b */ /* 0x000f620000004200 */
[C---:B--2---:R-:W-:Y:S07]  /*8cb0*/  HMMA.16816.F32 R124, R136.reuse, R120, R12 ;  /* 0x00000078887c723c */ /* 0x044fee000000180c */
[----:B------:R-:W2:Y:S01]  /*8cc0*/  LDSM.16.MT88.4 R12, [R0+0x3800] ;  /* 0x00380000000c783b */ /* 0x000ea20000004200 */
[C---:B------:R-:W-:Y:S07]  /*8cd0*/  HMMA.16816.F32 R120, R136.reuse, R122, R16 ;  /* 0x0000007a8878723c */ /* 0x040fee0000001810 */
[----:B------:R-:W-:Y:S01]  /*8ce0*/  LDSM.16.MT88.4 R16, [R102+0x5800] ;  /* 0x005800006610783b */ /* 0x000fe20000004200 */
[C---:B---3--:R-:W-:Y:S07]  /*8cf0*/  HMMA.16816.F32 R116, R136.reuse, R108, R20 ;  /* 0x0000006c8874723c */ /* 0x048fee0000001814 */
[----:B------:R3:W-:Y:S01]  /*8d00*/  LDSM.16.MT88.4 R20, [R0+0x5800] ;  /* 0x005800000014783b */ /* 0x0007e20000004200 */
[C---:B------:R-:W-:Y:S08]  /*8d10*/  HMMA.16816.F32 R112, R136.reuse, R110, R24 ;  /* 0x0000006e8870723c */ /* 0x040ff00000001818 */
[C---:B----4-:R-:W-:Y:S08]  /*8d20*/  HMMA.16816.F32 R108, R136.reuse, R104, R28 ;  /* 0x00000068886c723c */ /* 0x050ff0000000181c */
[C---:B------:R-:W-:Y:S04]  /*8d30*/  HMMA.16816.F32 R104, R136.reuse, R106, R32 ;  /* 0x0000006a8868723c */ /* 0x040fe80000001820 */
[----:B---3--:R-:W-:Y:S04]  /*8d40*/  FADD.FTZ R0, R148, R103 ;  /* 0x0000006794007221 */ /* 0x008fe80000010000 */
[C---:B-1----:R-:W-:Y:S04]  /*8d50*/  HMMA.16816.F32 R36, R136.reuse, R4, R36 ;  /* 0x000000048824723c */ /* 0x042fe80000001824 */
[----:B------:R-:W-:Y:S04]  /*8d60*/  FADD.FTZ R0, R146, R0 ;  /* 0x0000000092007221 */ /* 0x000fe80000010000 */
[C---:B------:R-:W-:Y:S01]  /*8d70*/  HMMA.16816.F32 R40, R136.reuse, R6, R40 ;  /* 0x000000068828723c */ /* 0x040fe20000001828 */
[----:B------:R-:W1:Y:S03]  /*8d80*/  LDSM.16.MT88.4 R4, [R3+0x3800] ;  /* 0x003800000304783b */ /* 0x000e660000004200 */
[----:B------:R-:W-:Y:S04]  /*8d90*/  FADD.FTZ R0, R147, R0 ;  /* 0x0000000093007221 */ /* 0x000fe80000010000 */
[C---:B-----5:R-:W-:Y:S04]  /*8da0*/  HMMA.16816.F32 R44, R136.reuse, R8, R44 ;  /* 0x00000008882c723c */ /* 0x060fe8000000182c */
[----:B------:R-:W-:Y:S04]  /*8db0*/  FADD.FTZ R0, R144, R0 ;  /* 0x0000000090007221 */ /* 0x000fe80000010000 */
[C---:B------:R-:W-:Y:S01]  /*8dc0*/  HMMA.16816.F32 R48, R136.reuse, R10, R48 ;  /* 0x0000000a8830723c */ /* 0x040fe20000001830 */
[----:B------:R3:W4:Y:S03]  /*8dd0*/  LDSM.16.MT88.4 R8, [R2+0x5800] ;  /* 0x005800000208783b */ /* 0x0007260000004200 */
[----:B------:R-:W-:Y:S04]  /*8de0*/  FADD.FTZ R0, R145, R0 ;  /* 0x0000000091007221 */ /* 0x000fe80000010000 */
[C---:B--2---:R-:W-:Y:S04]  /*8df0*/  HMMA.16816.F32 R52, R136.reuse, R12, R52 ;  /* 0x0000000c8834723c */ /* 0x044fe80000001834 */
[----:B------:R-:W-:Y:S04]  /*8e00*/  FADD.FTZ R0, R143, R0 ;  /* 0x000000008f007221 */ /* 0x000fe80000010000 */
[C---:B------:R-:W-:Y:S01]  /*8e10*/  HMMA.16816.F32 R56, R136.reuse, R14, R56 ;  /* 0x0000000e8838723c */ /* 0x040fe20000001838 */
[----:B------:R-:W2:Y:S03]  /*8e20*/  LDSM.16.MT88.4 R12, [R3+0x5800] ;  /* 0x00580000030c783b */ /* 0x000ea60000004200 */
[----:B------:R-:W-:Y:S01]  /*8e30*/  FADD.FTZ R0, R142, R0 ;  /* 0x000000008e007221 */ /* 0x000fe20000010000 */
[----:B---3--:R-:W-:Y:S03]  /*8e40*/  IADD3 R2, R175, -0x2, RZ ;  /* 0xfffffffeaf027810 */ /* 0x008fe60007ffe0ff */
[C---:B-1----:R-:W-:Y:S03]  /*8e50*/  HMMA.16816.F32 R60, R136.reuse, R4, R60 ;  /* 0x00000004883c723c */ /* 0x042fe6000000183c */
[----:B------:R-:W-:Y:S01]  /*8e60*/  ISETP.GE.AND P0, PT, R2, R187, PT ;  /* 0x000000bb0200720c */ /* 0x000fe20003f06270 */
[----:B------:R-:W-:Y:S04]  /*8e70*/  FADD.FTZ R0, R141, R0 ;  /* 0x000000008d007221 */ /* 0x000fe80000010000 */
[C---:B------:R-:W-:Y:S04]  /*8e80*/  HMMA.16816.F32 R64, R136.reuse, R6, R64 ;  /* 0x000000068840723c */ /* 0x040fe80000001840 */
[----:B------:R-:W-:Y:S04]  /*8e90*/  FADD.FTZ R184, R140, R0 ;  /* 0x000000008cb87221 */ /* 0x000fe80000010000 */
[C---:B----4-:R-:W-:Y:S08]  /*8ea0*/  HMMA.16816.F32 R68, R136.reuse, R8, R68 ;  /* 0x000000088844723c */ /* 0x050ff00000001844 */
[C---:B------:R-:W-:Y:S08]  /*8eb0*/  HMMA.16816.F32 R72, R136.reuse, R10, R72 ;  /* 0x0000000a8848723c */ /* 0x040ff00000001848 */
[C---:B------:R-:W-:Y:S08]  /*8ec0*/  HMMA.16816.F32 R76, R136.reuse, R16, R76 ;  /* 0x00000010884c723c */ /* 0x040ff0000000184c */
[C---:B------:R-:W-:Y:S08]  /*8ed0*/  HMMA.16816.F32 R80, R136.reuse, R18, R80 ;  /* 0x000000128850723c */ /* 0x040ff00000001850 */
[C---:B------:R-:W-:Y:S08]  /*8ee0*/  HMMA.16816.F32 R84, R136.reuse, R20, R84 ;  /* 0x000000148854723c */ /* 0x040ff00000001854 */
[C---:B------:R-:W-:Y:S08]  /*8ef0*/  HMMA.16816.F32 R88, R136.reuse, R22, R88 ;  /* 0x000000168858723c */ /* 0x040ff00000001858 */
[C---:B--2---:R-:W-:Y:S08]  /*8f00*/  HMMA.16816.F32 R92, R136.reuse, R12, R92 ;  /* 0x0000000c885c723c */ /* 0x044ff0000000185c */
[----:B------:R-:W-:Y:S01]  /*8f10*/  HMMA.16816.F32 R96, R136, R14, R96 ;  /* 0x0000000e8860723c */ /* 0x000fe20000001860 */
[----:B------:R-:W-:Y:S07]  /*8f20*/  @!UPT UIADD3 URZ, URZ, URZ, URZ ;  /* 0x0000003f3f3ff290 */ /* 0x000fee000fffe03f */
[----:B------:R-:W-:-:S11]  /*8f30*/  @!P0 BRA `(.L_x_1578) ;  /* 0x000004f000008947 */ /* 0x000fd60003800000 */
[----:B------:R-:W-:Y:S01]  /*8f40*/  IMAD.MOV.U32 R212, RZ, RZ, c[0x0][0x2b8] ;  /* 0x0000ae00ffd47624 */ /* 0x000fe200078e00ff */
[----:B------:R-:W-:Y:S01]  /*8f50*/  SHF.R.S32.HI R7, RZ, 0x1f, R185 ;  /* 0x0000001fff077819 */ /* 0x000fe200000114b9 */
[----:B------:R-:W-:Y:S01]  /*8f60*/  IMAD R2, R175, 0x40, R192 ;  /* 0x00000040af027824 */ /* 0x000fe200078e02c0 */
[----:B------:R-:W-:Y:S01]  /*8f70*/  SHF.R.S32.HI R6, RZ, 0x1f, R177 ;  /* 0x0000001fff067819 */ /* 0x000fe200000114b1 */
[----:B------:R-:W-:Y:S01]  /*8f80*/  IMAD.MOV.U32 R173, RZ, RZ, RZ ;  /* 0x000000ffffad7224 */ /* 0x000fe200078e00ff */
[----:B------:R-:W-:Y:S01]  /*8f90*/  ISETP.NE.AND P1, PT, R212, 0x1, PT ;  /* 0x00000001d400780c */ /* 0x000fe20003f25270 */
[----:B------:R-:W-:Y:S01]  /*8fa0*/  IMAD.SHL.U32 R18, R186, 0x2, RZ ;  /* 0x00000002ba127824 */ /* 0x000fe200078e00ff */
[----:B------:R-:W-:Y:S01]  /*8fb0*/  IADD3 R2, R2, -0x80, R189 ;  /* 0xffffff8002027810 */ /* 0x000fe20007ffe0bd */
[----:B------:R-:W-:Y:S01]  /*8fc0*/  IMAD.SHL.U32 R17, R185, 0x2, RZ ;  /* 0x00000002b9117824 */ /* 0x000fe200078e00ff */
[----:B------:R-:W-:Y:S01]  /*8fd0*/  SHF.R.S32.HI R212, RZ, 0x1f, R186 ;  /* 0x0000001fffd47819 */ /* 0x000fe200000114ba */
[----:B------:R-:W-:Y:S01]  /*8fe0*/  IMAD.SHL.U32 R16, R177, 0x2, RZ ;  /* 0x00000002b1107824 */ /* 0x000fe200078e00ff */
[----:B------:R-:W-:Y:S01]  /*8ff0*/  SHF.L.U64.HI R14, R185, 0x1, R7 ;  /* 0x00000001b90e7819 */ /* 0x000fe20000010207 */
[----:B------:R-:W-:Y:S01]  /*9000*/  IMAD.MOV.U32 R0, RZ, RZ, R2 ;  /* 0x000000ffff007224 */ /* 0x000fe200078e0002 */
[----:B------:R-:W-:Y:S02]  /*9010*/  SHF.L.U64.HI R15, R186, 0x1, R212 ;  /* 0x00000001ba0f7819 */ /* 0x000fe400000102d4 */
[----:B------:R-:W-:Y:S03]  /*9020*/  SHF.L.U64.HI R13, R177, 0x1, R6 ;  /* 0x00000001b10d7819 */ /* 0x000fe60000010206 */
        /* <DEDUP_REMOVED lines=24> */
.L_x_1662:
[----:B------:R-:W-:-:S05]  /*91b0*/  BRA.DIV ~URZ, `(.L_x_1580) ;  /* 0x00005d327f007947 */ /* 0x000fca000b800000 */
[----:B------:R-:W3:Y:S01]  /*91c0*/  SHFL.IDX PT, R0, R12, RZ, 0x181f ;  /* 0x00181fff0c007589 */ /* 0x000ee200000e0000 */
[----:B------:R-:W-:Y:S02]  /*91d0*/  SEL R11, RZ, 0x10, P5 ;  /* 0x00000010ff0b7807 */ /* 0x000fe40002800000 */
[----:B------:R-:W-:Y:S02]  /*91e0*/  SEL R10, RZ, 0x10, P4 ;  /* 0x00000010ff0a7807 */ /* 0x000fe40002000000 */
[C---:B---3--:R-:W-:Y:S02]  /*91f0*/  IADD3 R2, P0, R0.reuse, R16, RZ ;  /* 0x0000001000027210 */ /* 0x048fe40007f1e0ff */
[----:B------:R-:W-:Y:S03]  /*9200*/  IADD3 R8, P1, R0, R17, RZ ;  /* 0x0000001100087210 */ /* 0x000fe60007f3e0ff */
[----:B--2---:R-:W-:Y:S01]  /*9210*/  IMAD.X R3, R4, 0x1, R13, P0 ;  /* 0x0000000104037824 */ /* 0x004fe200000e060d */
[----:B------:R-:W-:Y:S01]  /*9220*/  IADD3 R6, P0, R0, R18, RZ ;  /* 0x0000001200067210 */ /* 0x000fe20007f1e0ff */
[----:B------:R-:W-:Y:S02]  /*9230*/  IMAD R0, R176, 0x6000, R205 ;  /* 0x00006000b0007824 */ /* 0x000fe400078e02cd */
[C---:B------:R-:W-:Y:S02]  /*9240*/  IMAD.X R9, R4.reuse, 0x1, R14, P1 ;  /* 0x0000000104097824 */ /* 0x040fe400008e060e */
[----:B------:R-:W-:Y:S01]  /*9250*/  IMAD.X R7, R4, 0x1, R15, P0 ;  /* 0x0000000104077824 */ /* 0x000fe200000e060f */
[----:B------:R-:W-:Y:S01]  /*9260*/  @!PT LDS RZ, [RZ] ;  /* 0x00000000fffff984 */ /* 0x000fe20000000800 */
[----:B------:R-:W-:Y:S01]  /*9270*/  @!PT LDS RZ, [RZ] ;  /* 0x00000000fffff984 */ /* 0x000fe20000000800 */
[----:B------:R2:W-:Y:S04]  /*9280*/  LDGSTS.E.BYPASS.LTC128B.128 [R0], [R2.64], !P5 ;  /* 0x0000000002007fae */ /* 0x0005e8000e901d46 */
[----:B------:R3:W-:Y:S04]  /*9290*/  LDGSTS.E.BYPASS.LTC128B.128 [R0+0x2000], [R8.64], !P4 ;  /* 0x0200000008007fae */ /* 0x0007e8000e101d46 */
[----:B------:R4:W1:Y:S04]  /*92a0*/  SHFL.IDX PT, R4, R5, 0x1, 0x181f ;  /* 0x00381f0005047f89 */ /* 0x00086800000e0000 */
[----:B------:R3:W-:Y:S04]  /*92b0*/  LDGSTS.E.BYPASS.LTC128B.128 [R0+0x4000], [R6.64], !P6 ;  /* 0x0400000006007fae */ /* 0x0007e8000f101d46 */
[----:B--2---:R3:W2:Y:S01]  /*92c0*/  SHFL.IDX PT, R2, R12, 0x1, 0x181f ;  /* 0x00381f000c027f89 */ /* 0x0046a200000e0000 */
[----:B-1--4-:R-:W-:Y:S03]  /*92d0*/  SEL R5, RZ, 0x10, P6 ;  /* 0x00000010ff057807 */ /* 0x012fe60003000000 */
.L_x_1663:
[----:B------:R-:W-:Y:S02]  /*92e0*/  IADD3 R3, -R11, 0x10, RZ ;  /* 0x000000100b037810 */ /* 0x000fe40007ffe1ff */
[----:B---3--:R-:W-:Y:S02]  /*92f0*/  IADD3 R6, -R10, 0x10, RZ ;  /* 0x000000100a067810 */ /* 0x008fe40007ffe1ff */
[----:B------:R-:W-:Y:S02]  /*9300*/  LOP3.LUT R3, R3, 0xf, RZ, 0xc0, !PT ;  /* 0x0000000f03037812 */ /* 0x000fe400078ec0ff */
[----:B------:R-:W-:Y:S02]  /*9310*/  IADD3 R7, -R5, 0x10, RZ ;  /* 0x0000001005077810 */ /* 0x000fe40007ffe1ff */
[----:B--2---:R-:W-:Y:S02]  /*9320*/  IADD3 R8, P1, P0, R3, R2, R16 ;  /* 0x0000000203087210 */ /* 0x004fe4000783e010 */
[----:B------:R-:W-:Y:S02]  /*9330*/  LOP3.LUT R3, R6, 0xf, RZ, 0xc0, !PT ;  /* 0x0000000f06037812 */ /* 0x000fe400078ec0ff */
[----:B------:R-:W-:Y:S02]  /*9340*/  IADD3.X R9, RZ, R4, R13, P1, P0 ;  /* 0x00000004ff097210 */ /* 0x000fe40000fe040d */
[----:B------:R-:W-:Y:S02]  /*9350*/  IADD3 R6, P1, P0, R3, R2, R17 ;  /* 0x0000000203067210 */ /* 0x000fe4000783e011 */
[----:B------:R-:W-:Y:S02]  /*9360*/  LOP3.LUT R3, R7, 0xf, RZ, 0xc0, !PT ;  /* 0x0000000f07037812 */ /* 0x000fe400078ec0ff */
[----:B------:R-:W-:Y:S02]  /*9370*/  IADD3.X R7, RZ, R4, R14, P1, P0 ;  /* 0x00000004ff077210 */ /* 0x000fe40000fe040e */
[----:B------:R-:W-:Y:S04]  /*9380*/  IADD3 R2, P1, P0, R3, R2, R18 ;  /* 0x0000000203027210 */ /* 0x000fe8000783e012 */
[----:B------:R-:W-:Y:S02]  /*9390*/  IADD3.X R3, RZ, R4, R15, P1, P0 ;  /* 0x00000004ff037210 */ /* 0x000fe40000fe040f */
[----:B------:R-:W-:Y:S02]  /*93a0*/  ISETP.NE.U32.AND P0, PT, R11, RZ, PT ;  /* 0x000000ff0b00720c */ /* 0x000fe40003f05070 */
[----:B------:R-:W-:Y:S11]  /*93b0*/  ISETP.NE.U32.AND P1, PT, R10, RZ, PT ;  /* 0x000000ff0a00720c */ /* 0x000ff60003f25070 */
[----:B------:R-:W-:Y:S01]  /*93c0*/  @!PT LDS RZ, [RZ] ;  /* 0x00000000fffff984 */ /* 0x000fe20000000800 */
[----:B------:R-:W-:Y:S01]  /*93d0*/  @!PT LDS RZ, [RZ] ;  /* 0x00000000fffff984 */ /* 0x000fe20000000800 */
[----:B------:R-:W-:Y:S01]  /*93e0*/  @!PT LDS RZ, [RZ] ;  /* 0x00000000fffff984 */ /* 0x000fe20000000800 */
[----:B------:R1:W-:Y:S01]  /*93f0*/  LDGSTS.E.BYPASS.LTC128B.128.ZFILL [R0+0x1000], [R8.64], P0 ;  /* 0x0100000008007fae */ /* 0x0003e20008141d46 */
[----:B------:R-:W-:Y:S03]  /*9400*/  ISETP.NE.U32.AND P0, PT, R5, RZ, PT ;  /* 0x000000ff0500720c */ /* 0x000fe60003f05070 */
[----:B------:R1:W-:Y:S10]  /*9410*/  LDGSTS.E.BYPASS.LTC128B.128.ZFILL [R0+0x3000], [R6.64], P1 ;  /* 0x0300000006007fae */ /* 0x0003f40008941d46 */
[----:B------:R1:W-:Y:S02]  /*9420*/  LDGSTS.E.BYPASS.LTC128B.128.ZFILL [R0+0x5000], [R2.64], P0 ;  /* 0x0500000002007fae */ /* 0x0003e40008141d46 */
.L_x_1578:
[----:B------:R-:W-:Y:S05]  /*9430*/  BSYNC B0 ;  /* 0x0000000000007941 */ /* 0x000fea0003800000 */
.L_x_1577:
[----:B------:R-:W-:Y:S01]  /*9440*/  ISETP.GE.AND P0, PT, R187, R175, PT ;  /* 0x000000afbb00720c */ /* 0x000fe20003f06270 */
[----:B------:R-:W0:Y:S01]  /*9450*/  LDGDEPBAR ;  /* 0x00000000000079af */ /* 0x000e220000000000 */
[----:B-1----:R-:W-:Y:S01]  /*9460*/  IADD3 R3, R175, -0x1, RZ ;  /* 0xffffffffaf037810 */ /* 0x002fe20007ffe0ff */
[----:B------:R-:W-:Y:S01]  /*9470*/  IMAD.MOV.U32 R102, RZ, RZ, R100 ;  /* 0x000000ffff667224 */ /* 0x000fe200078e0064 */
[C---:B------:R-:W-:Y:S01]  /*9480*/  ISETP.GE.AND P1, PT, R161.reuse, 0x1, PT ;  /* 0x00000001a100780c */ /* 0x040fe20003f26270 */
[----:B------:R-:W-:Y:S01]  /*9490*/  IMAD.MOV.U32 R0, RZ, RZ, R101 ;  /* 0x000000ffff007224 */ /* 0x000fe200078e0065 */
[----:B------:R-:W-:Y:S01]  /*94a0*/  IADD3 R2, R161, 0x1, RZ ;  /* 0x00000001a1027810 */ /* 0x000fe20007ffe0ff */
[----:B------:R-:W-:Y:S03]  /*94b0*/  IMAD.MOV.U32 R175, RZ, RZ, R3 ;  /* 0x000000ffffaf7224 */ /* 0x000fe600078e0003 */
[----:B------:R-:W-:Y:S03]  /*94c0*/  SEL R161, R2, RZ, !P1 ;  /* 0x000000ff02a17207 */ /* 0x000fe60004800000 */
[----:B------:R-:W-:-:S05]  /*94d0*/  @!P0 BRA `(.L_x_1581) ;  /* 0xffffcd8000008947 */ /* 0x000fca000383ffff */
.L_x_1571:
[----:B------:R-:W-:Y:S05]  /*94e0*/  BRA.DIV ~URZ, `(.L_x_1582) ;  /* 0x00005c227f007947 */ /* 0x000fea000b800000 */
[----:B------:R2:W3:Y:S02]  /*94f0*/  SHFL.BFLY PT, R0, R179, 0x2, 0x1f ;  /* 0x0c401f00b3007f89 */ /* 0x0004e400000e0000 */
.L_x_1664:
[----:B---3--:R-:W-:Y:S01]  /*9500*/  FADD.FTZ R0, R0, R179 ;  /* 0x000000b300007221 */ /* 0x008fe20000010000 */
[----:B------:R-:W-:Y:S05]  /*9510*/  BRA.DIV ~URZ, `(.L_x_1583) ;  /* 0x00005c527f007947 */ /* 0x000fea000b800000 */
[----:B-1----:R-:W1:Y:S04]  /*9520*/  SHFL.BFLY PT, R2, R184, 0x2, 0x1f ;  /* 0x0c401f00b8027f89 */ /* 0x002e6800000e0000 */
[----:B------:R-:W3:Y:S01]  /*9530*/  SHFL.BFLY PT, R5, R0, 0x1, 0x1f ;  /* 0x0c201f0000057f89 */ /* 0x000ee200000e0000 */
[----:B-1----:R-:W-:-:S02]  /*9540*/  FADD.FTZ R4, R2, R184 ;  /* 0x000000b802047221 */ /* 0x002fc40000010000 */
[----:B---3--:R-:W-:-:S03]  /*9550*/  FADD.FTZ R0, R0, R5 ;  /* 0x0000000500007221 */ /* 0x008fc60000010000 */
[----:B------:R1:W3:Y:S04]  /*9560*/  SHFL.BFLY PT, R3, R4, 0x1, 0x1f ;  /* 0x0c201f0004037f89 */ /* 0x0002e800000e0000 */
.L_x_1665:
[----:B------:R-:W-:Y:S01]  /*9570*/  FSETP.NE.FTZ.AND P1, PT, R0, RZ, PT ;  /* 0x000000ff0000720b */ /* 0x000fe20003f35000 */
[----:B---3--:R-:W-:Y:S01]  /*9580*/  FADD.FTZ R3, R3, R4 ;  /* 0x0000000403037221 */ /* 0x008fe20000010000 */
[----:B------:R-:W-:Y:S02]  /*9590*/  MOV R2, RZ ;  /* 0x000000ff00027202 */ /* 0x000fe40000000f00 */
[----:B------:R-:W-:Y:S02]  /*95a0*/  MOV R23, 0xff800000 ;  /* 0xff80000000177802 */ /* 0x000fe40000000f00 */
[----:B------:R-:W-:Y:S02]  /*95b0*/  FSETP.NE.FTZ.AND P0, PT, R3, RZ, PT ;  /* 0x000000ff0300720b */ /* 0x000fe40003f15000 */
[----:B------:R-:W-:-:S05]  /*95c0*/  MOV R22, 0xff800000 ;  /* 0xff80000000167802 */ /* 0x000fca0000000f00 */
[----:B------:R-:W3:Y:S01]  /*95d0*/  @P1 MUFU.RCP R2, R0 ;  /* 0x0000000000021308 */ /* 0x000ee20000001000 */
[----:B-1----:R-:W-:-:S05]  /*95e0*/  @P1 MOV R4, 0x3f317218 ;  /* 0x3f31721800041802 */ /* 0x002fca0000000f00 */
[----:B------:R-:W-:Y:S02]  /*95f0*/  @P1 FMUL.FTZ R4, R4, c[0x0][0x2d0] ;  /* 0x0000b40004041a20 */ /* 0x000fe40000410000 */
[----:B------:R1:W4:Y:S01]  /*9600*/  @P1 MUFU.LG2 R5, R0 ;  /* 0x0000000000051308 */ /* 0x0003220000000c00 */
[C---:B---3--:R-:W-:Y:S02]  /*9610*/  FMUL.FTZ R102, R2.reuse, R112 ;  /* 0x0000007002667220 */ /* 0x048fe40000410000 */
[C---:B------:R-:W-:Y:S02]  /*9620*/  FMUL.FTZ R103, R2.reuse, R113 ;  /* 0x0000007102677220 */ /* 0x040fe40000410000 */
[C---:B------:R-:W-:Y:S02]  /*9630*/  FMUL.FTZ R112, R2.reuse, R68 ;  /* 0x0000004402707220 */ /* 0x040fe40000410000 */
[C---:B------:R-:W-:Y:S01]  /*9640*/  FMUL.FTZ R113, R2.reuse, R69 ;  /* 0x0000004502717220 */ /* 0x040fe20000410000 */
[----:B-1----:R-:W-:Y:S01]  /*9650*/  MOV R0, RZ ;  /* 0x000000ff00007202 */ /* 0x002fe20000000f00 */
[----:B------:R-:W-:-:S02]  /*9660*/  FMUL.FTZ R68, R2, R72 ;  /* 0x0000004802447220 */ /* 0x000fc40000410000 */
[C---:B------:R-:W-:Y:S02]  /*9670*/  FMUL.FTZ R69, R2.reuse, R73 ;  /* 0x0000004902457220 */ /* 0x040fe40000410000 */
[C---:B------:R-:W-:Y:S01]  /*9680*/  FMUL.FTZ R72, R2.reuse, R76 ;  /* 0x0000004c02487220 */ /* 0x040fe20000410000 */
[----:B------:R-:W1:Y:S01]  /*9690*/  @P0 MUFU.RCP R0, R3 ;  /* 0x0000000300000308 */ /* 0x000e620000001000 */
        /* <DEDUP_REMOVED lines=41> */
[----:B------:R3:W5:Y:S01]  /*9930*/  @P0 MUFU.LG2 R2, R3 ;  /* 0x0000000300020308 */ /* 0x0007620000000c00 */
[----:B----4-:R-:W-:Y:S02]  /*9940*/  @P1 FMUL.FTZ R5, R5, 0.69314718246459960938 ;  /* 0x3f31721805051820 */ /* 0x010fe40000410000 */
[----:B-1----:R-:W-:Y:S02]  /*9950*/  FMUL.FTZ R124, R0, R38 ;  /* 0x00000026007c7220 */ /* 0x002fe40000410000 */
[----:B------:R-:W-:Y:S01]  /*9960*/  @P1 FFMA.FTZ R23, R4, R101, R5 ;  /* 0x0000006504171223 */ /* 0x000fe20000010005 */
[----:B------:R-:W-:Y:S01]  /*9970*/  MOV R4, 0x1 ;  /* 0x0000000100047802 */ /* 0x000fe20000000f00 */
[C---:B------:R-:W-:Y:S02]  /*9980*/  FMUL.FTZ R125, R0.reuse, R39 ;  /* 0x00000027007d7220 */ /* 0x040fe40000410000 */
[----:B------:R-:W-:-:S02]  /*9990*/  FMUL.FTZ R84, R0, R130 ;  /* 0x0000008200547220 */ /* 0x000fc40000410000 */
[C---:B------:R-:W-:Y:S02]  /*99a0*/  FMUL.FTZ R85, R0.reuse, R131 ;  /* 0x0000008300557220 */ /* 0x040fe40000410000 */
[C---:B------:R-:W-:Y:S02]  /*99b0*/  FMUL.FTZ R38, R0.reuse, R46 ;  /* 0x0000002e00267220 */ /* 0x040fe40000410000 */
[----:B------:R-:W-:Y:S01]  /*99c0*/  FMUL.FTZ R39, R0, R47 ;  /* 0x0000002f00277220 */ /* 0x000fe20000410000 */
[----:B---3--:R-:W-:Y:S01]  /*99d0*/  @P0 MOV R3, 0x3f317218 ;  /* 0x3f31721800030802 */ /* 0x008fe20000000f00 */
[----:B-----5:R-:W-:Y:S02]  /*99e0*/  @P0 FMUL.FTZ R2, R2, 0.69314718246459960938 ;  /* 0x3f31721802020820 */ /* 0x020fe40000410000 */
        /* <DEDUP_REMOVED lines=43> */
[----:B------:R-:W-:Y:S01]  /*9ca0*/  PRMT R0, R4, 0x7610, R0 ;  /* 0x0000761004007816 */ /* 0x000fe20000000000 */
[----:B------:R-:W-:-:S02]  /*9cb0*/  @P0 FFMA.FTZ R22, R3, R100, R2 ;  /* 0x0000006403160223 */ /* 0x000fc40000010002 */
.L_x_1545:
[----:B------:R-:W-:Y:S01]  /*9cc0*/  LOP3.LUT P0, RZ, R172, 0xff, RZ, 0xc0, !PT ;  /* 0x000000ffacff7812 */ /* 0x000fe2000780c0ff */
[----:B------:R-:W-:-:S12]  /*9cd0*/  BSSY B0, `(.L_x_1584) ;  /* 0x000000f000007945 */ /* 0x000fd80003800000 */
        /* <DEDUP_REMOVED lines=14> */
.L_x_1585:
[----:B------:R-:W-:Y:S05]  /*9dc0*/  BSYNC B0 ;  /* 0x0000000000007941 */ /* 0x000fea0003800000 */
.L_x_1584:
[----:B------:R-:W-:Y:S01]  /*9dd0*/  PRMT R0, R0, 0x9910, RZ ;  /* 0x0000991000007816 */ /* 0x000fe200000000ff */
[----:B------:R-:W-:Y:S01]  /*9de0*/  BSSY B1, `(.L_x_1586) ;  /* 0x0000336000017945 */ /* 0x000fe20003800000 */
[----:B------:R-:W-:Y:S02]  /*9df0*/  IMAD.MOV.U32 R82, RZ, RZ, R200 ;  /* 0x000000ffff527224 */ /* 0x000fe400078e00c8 */
[----:B------:R-:W-:-:S13]  /*9e00*/  ISETP.NE.AND P0, PT, R0, RZ, PT ;  /* 0x000000ff0000720c */ /* 0x000fda0003f05270 */
[----:B------:R-:W-:Y:S05]  /*9e10*/  @!P0 BRA `(.L_x_1587) ;  /* 0x000026b000008947 */ /* 0x000fea0003800000 */
[----:B------:R-:W-:Y:S01]  /*9e20*/  WARPSYNC 0xffffffff ;  /* 0xffffffff00007948 */ /* 0x000fe20003800000 */
[----:B------:R-:W-:Y:S01]  /*9e30*/  BAR.SYNC.DEFER_BLOCKING 0x1, 0x100 ;  /* 0x0044000000007b1d */ /* 0x000fe20000010000 */
[----:B------:R-:W-:Y:S01]  /*9e40*/  F2FP.PACK_AB R0, R133, R132 ;  /* 0x000000848500723e */ /* 0x000fe200000000ff */
[----:B------:R-:W-:Y:S01]  /*9e50*/  IMAD.MOV.U32 R14, RZ, RZ, c[0x0][0x388] ;  /* 0x0000e200ff0e7624 */ /* 0x000fe200078e00ff */
        /* <DEDUP_REMOVED lines=10> */
[----:B-1----:R-:W-:-:S02]  /*9f00*/  F2FP.PACK_AB R0, R85, R84 ;  /* 0x000000545500723e */ /* 0x002fc400000000ff */
[----:B---3--:R-:W-:-:S03]  /*9f10*/  F2FP.PACK_AB R2, R29, R28 ;  /* 0x0000001c1d02723e */ /* 0x008fc600000000ff */
[----:B------:R1:W-:Y:S01]  /*9f20*/  STS [R222+0x400], R0 ;  /* 0x00040000de007388 */ /* 0x0003e20000000800 */
[----:B----4-:R-:W-:-:S03]  /*9f30*/  F2FP.PACK_AB R3, R127, R126 ;  /* 0x0000007e7f03723e */ /* 0x010fc600000000ff */
[----:B------:R3:W-:Y:S04]  /*9f40*/  STS [R224], R2 ;  /* 0x00000002e0007388 */ /* 0x0007e80000000800 */
[----:B------:R4:W-:Y:S01]  /*9f50*/  STS [R224+0x400], R3 ;  /* 0x00040003e0007388 */ /* 0x0009e20000000800 */
[----:B-1----:R-:W-:Y:S02]  /*9f60*/  F2FP.PACK_AB R0, R33, R32 ;  /* 0x000000202100723e */ /* 0x002fe400000000ff */
[----:B---3--:R-:W-:-:S03]  /*9f70*/  F2FP.PACK_AB R2, R123, R122 ;  /* 0x0000007a7b02723e */ /* 0x008fc600000000ff */
[----:B------:R1:W-:Y:S01]  /*9f80*/  STS [R223], R0 ;  /* 0x00000000df007388 */ /* 0x0003e20000000800 */
[----:B----4-:R-:W-:-:S03]  /*9f90*/  F2FP.PACK_AB R3, R35, R34 ;  /* 0x000000222303723e */ /* 0x010fc600000000ff */
[----:B------:R3:W-:Y:S04]  /*9fa0*/  STS [R223+0x400], R2 ;  /* 0x00040002df007388 */ /* 0x0007e80000000800 */
[----:B------:R4:W-:Y:S01]  /*9fb0*/  STS [R251], R3 ;  /* 0x00000003fb007388 */ /* 0x0009e20000000800 */
[----:B-1----:R-:W-:Y:S02]  /*9fc0*/  F2FP.PACK_AB R0, R89, R88 ;  /* 0x000000585900723e */ /* 0x002fe400000000ff */
        /* <DEDUP_REMOVED lines=15> */
[----:B------:R3:W-:Y:S04]  /*a0c0*/  STS [R221+0x4000], R2 ;  /* 0x00400002dd007388 */ /* 0x0007e80000000800 */
[----:B------:R4:W-:Y:S01]  /*a0d0*/  STS [R221+0x4400], R3 ;  /* 0x00440003dd007388 */ /* 0x0009e20000000800 */
        /* <DEDUP_REMOVED lines=23> */
[----:B------:R4:W-:Y:S04]  /*a250*/  STS [R250+0x4400], R4 ;  /* 0x00440004fa007388 */ /* 0x0009e80000000800 */
[----:B------:R2:W-:Y:S01]  /*a260*/  STS [R248+0x4000], R2 ;  /* 0x00400002f8007388 */ /* 0x0005e20000000800 */
[----:B-1----:R-:W-:Y:S02]  /*a270*/  F2FP.PACK_AB R0, R67, R66 ;  /* 0x000000424300723e */ /* 0x002fe400000000ff */
[----:B---3--:R-:W-:-:S03]  /*a280*/  F2FP.PACK_AB R3, R51, R50 ;  /* 0x000000323303723e */ /* 0x008fc600000000ff */
[----:B------:R1:W-:Y:S01]  /*a290*/  STS [R248+0x4400], R0 ;  /* 0x00440000f8007388 */ /* 0x0003e20000000800 */
[----:B----4-:R-:W-:-:S03]  /*a2a0*/  F2FP.PACK_AB R4, R113, R112 ;  /* 0x000000707104723e */ /* 0x010fc600000000ff */
[----:B------:R3:W-:Y:S01]  /*a2b0*/  STS [R221+0x8400], R3 ;  /* 0x00840003dd007388 */ /* 0x0007e20000000800 */
[----:B--2---:R-:W-:-:S03]  /*a2c0*/  F2FP.PACK_AB R2, R69, R68 ;  /* 0x000000444502723e */ /* 0x004fc600000000ff */
[----:B------:R2:W-:Y:S04]  /*a2d0*/  STS [R221+0x8000], R4 ;  /* 0x00800004dd007388 */ /* 0x0005e80000000800 */
[----:B------:R4:W-:Y:S01]  /*a2e0*/  STS [R222+0x8000], R2 ;  /* 0x00800002de007388 */ /* 0x0009e20000000800 */
[----:B-1----:R-:W-:Y:S02]  /*a2f0*/  F2FP.PACK_AB R0, R59, R58 ;  /* 0x0000003a3b00723e */ /* 0x002fe400000000ff */
[----:B---3--:R-:W-:-:S03]  /*a300*/  F2FP.PACK_AB R3, R63, R62 ;  /* 0x0000003e3f03723e */ /* 0x008fc600000000ff */
[----:B------:R1:W-:Y:S01]  /*a310*/  STS [R222+0x8400], R0 ;  /* 0x00840000de007388 */ /* 0x0003e20000000800 */
[----:B--2---:R-:W-:-:S03]  /*a320*/  F2FP.PACK_AB R4, R73, R72 ;  /* 0x000000484904723e */ /* 0x004fc600000000ff */
        /* <DEDUP_REMOVED lines=9> */
[----:B------:R2:W-:Y:S01]  /*a3c0*/  STS [R251+0x8400], R4 ;  /* 0x00840004fb007388 */ /* 0x0005e20000000800 */
[----:B-1----:R-:W-:-:S05]  /*a3d0*/  F2FP.PACK_AB R0, R121, R120 ;  /* 0x000000787900723e */ /* 0x002fca00000000ff */
[----:B------:R1:W-:Y:S01]  /*a3e0*/  STS [R251+0x8000], R0 ;  /* 0x00800000fb007388 */ /* 0x0003e20000000800 */
[----:B--2---:R-:W-:-:S03]  /*a3f0*/  @P2 IADD3 R4, P0, R209, c[0x0][0x508], RZ ;  /* 0x00014200d1042a10 */ /* 0x004fc60007f1e0ff */
[----:B------:R2:W-:Y:S01]  /*a400*/  STS [R249+0x8000], R3 ;  /* 0x00800003f9007388 */ /* 0x0005e20000000800 */
[----:B------:R-:W-:-:S03]  /*a410*/  @P2 IADD3.X R5, R210, c[0x0][0x50c], RZ, P0, !PT ;  /* 0x00014300d2052a10 */ /* 0x000fc600007fe4ff */
[----:B------:R3:W-:Y:S01]  /*a420*/  STS [R249+0x8400], R2 ;  /* 0x00840002f9007388 */ /* 0x0007e20000000800 */
[----:B-1----:R-:W-:Y:S02]  /*a430*/  F2FP.PACK_AB R0, R81, R80 ;  /* 0x000000505100723e */ /* 0x002fe400000000ff */
[----:B--2---:R-:W-:-:S03]  /*a440*/  F2FP.PACK_AB R3, R43, R42 ;  /* 0x0000002a2b03723e */ /* 0x004fc600000000ff */
[----:B------:R1:W-:Y:S01]  /*a450*/  STS [R250+0x8000], R0 ;  /* 0x00800000fa007388 */ /* 0x0003e20000000800 */
[----:B---3--:R-:W-:-:S05]  /*a460*/  F2FP.PACK_AB R2, R55, R54 ;  /* 0x000000363702723e */ /* 0x008fca00000000ff */
        /* <DEDUP_REMOVED lines=17> */
.L_x_1588:
[----:B--2---:R-:W2:Y:S01]  /*a580*/  LDL R3, [R1+0xc] ;  /* 0x00000c0001037983 */ /* 0x004ea20000100800 */
[----:B------:R-:W-:Y:S01]  /*a590*/  IMAD.MOV.U32 R2, RZ, RZ, 0x368 ;  /* 0x00000368ff027424 */ /* 0x000fe200078e00ff */
[----:B------:R-:W-:-:S02]  /*a5a0*/  ISETP.GT.AND P2, PT, R5, 0x1, PT ;  /* 0x000000010500780c */ /* 0x000fc40003f44270 */
[----:B------:R-:W3:Y:S01]  /*a5b0*/  LDL R31, [R1+0x8] ;  /* 0x00000800011f7983 */ /* 0x000ee20000100800 */
[----:B------:R-:W-:Y:S02]  /*a5c0*/  ISETP.NE.U32.AND P0, PT, RZ, c[0x0][0x500], PT ;  /* 0x00014000ff007a0c */ /* 0x000fe40003f05070 */
[----:B------:R-:W-:Y:S02]  /*a5d0*/  SEL R2, R2, 0x328, P2 ;  /* 0x0000032802027807 */ /* 0x000fe40001000000 */
[----:B------:R-:W-:Y:S02]  /*a5e0*/  ISETP.NE.AND.EX P0, PT, RZ, c[0x0][0x504], PT, P0 ;  /* 0x00014100ff007a0c */ /* 0x000fe40003f05300 */
[----:B------:R1:W4:Y:S02]  /*a5f0*/  LDC.64 R4, c[0x0][R2+0x170] ;  /* 0x00005c0002047b82 */ /* 0x0003240000000a00 */
[----:B------:R-:W-:-:S06]  /*a600*/  SEL R8, R207, RZ, !P0 ;  /* 0x000000ffcf087207 */ /* 0x000fcc0004000000 */
[----:B------:R1:W4:Y:S08]  /*a610*/  LDC.64 R16, c[0x0][R2+0x168] ;  /* 0x00005a0002107b82 */ /* 0x0003300000000a00 */
[----:B------:R1:W2:Y:S08]  /*a620*/  LDC.64 R18, c[0x0][R2+0x178] ;  /* 0x00005e0002127b82 */ /* 0x0002b00000000a00 */
[----:B------:R1:W2:Y:S01]  /*a630*/  LDC.64 R20, c[0x0][R2+0x160] ;  /* 0x0000580002147b82 */ /* 0x0002a20000000a00 */
[----:B------:R-:W-:Y:S01]  /*a640*/  LOP3.LUT R9, R202, 0xffff, RZ, 0xc0, !PT ;  /* 0x0000ffffca097812 */ /* 0x000fe200078ec0ff */
[----:B-1----:R-:W-:-:S05]  /*a650*/  IMAD.MOV.U32 R2, RZ, RZ, c[0x0][0x4e8] ;  /* 0x00013a00ff027624 */ /* 0x002fca00078e00ff */
[----:B------:R-:W-:Y:S01]  /*a660*/  ISETP.NE.AND P3, PT, R2, 0x1, PT ;  /* 0x000000010200780c */ /* 0x000fe20003f65270 */
[----:B----4-:R-:W-:Y:S02]  /*a670*/  IMAD R2, R5, R8, RZ ;  /* 0x0000000805027224 */ /* 0x010fe400078e02ff */
[----:B------:R-:W-:-:S04]  /*a680*/  IMAD.WIDE.U32 R6, R16, R9, RZ ;  /* 0x0000000910067225 */ /* 0x000fc800078e00ff */
        /* <DEDUP_REMOVED lines=53> */
[----:B------:R-:W-:Y:S01]  /*a9e0*/  IMAD R11, R11, c[0x0][0x3a0], RZ ;  /* 0x0000e8000b0b7a24 */ /* 0x000fe200078e02ff */
[----:B-1----:R-:W-:Y:S01]  /*a9f0*/  LEA R4, R201, R189, 0x7 ;  /* 0x000000bdc9047211 */ /* 0x002fe200078e38ff */
[C---:B------:R-:W-:Y:S01]  /*aa00*/  IMAD.WIDE.U32 R2, R0.reuse, c[0x0][0x3a0], RZ ;  /* 0x0000e80000027a25 */ /* 0x040fe200078e00ff */
[----:B------:R-:W-:Y:S01]  /*aa10*/  SHF.R.S32.HI R5, RZ, 0x1f, R8 ;  /* 0x0000001fff057819 */ /* 0x000fe20000011408 */
[----:B------:R1:W2:Y:S02]  /*aa20*/  LDS.128 R24, [R188+0x80] ;  /* 0x00008000bc187984 */ /* 0x0002a40000000c00 */
[----:B------:R-:W-:-:S02]  /*aa30*/  IMAD R0, R0, c[0x0][0x3a4], R11 ;  /* 0x0000e90000007a24 */ /* 0x000fc400078e020b */
[----:B------:R-:W-:Y:S01]  /*aa40*/  @P3 IMAD.HI.U32 R6, R4, c[0x0][0x4ec], RZ ;  /* 0x00013b0004063a27 */ /* 0x000fe200078e00ff */
[----:B------:R1:W3:Y:S02]  /*aa50*/  LDS.128 R40, [R188+0x1080] ;  /* 0x00108000bc287984 */ /* 0x0002e40000000c00 */
[----:B------:R-:W-:Y:S01]  /*aa60*/  IADD3 R3, R3, R0, RZ ;  /* 0x0000000003037210 */ /* 0x000fe20007ffe0ff */
[----:B------:R-:W-:Y:S01]  /*aa70*/  IMAD R5, R5, c[0x0][0x3f0], RZ ;  /* 0x0000fc0005057a24 */ /* 0x000fe200078e02ff */
[----:B------:R1:W4:Y:S01]  /*aa80*/  LDS.128 R52, [R188+0x2080] ;  /* 0x00208000bc347984 */ /* 0x0003220000000c00 */
[----:B------:R-:W-:Y:S02]  /*aa90*/  MOV R0, R4 ;  /* 0x0000000400007202 */ /* 0x000fe40000000f00 */
[----:B------:R-:W-:Y:S01]  /*aaa0*/  IMAD.WIDE.U32 R2, R9, c[0x0][0x3e8], R2 ;  /* 0x0000fa0009027a25 */ /* 0x000fe200078e0002 */
[----:B------:R1:W1:Y:S01]  /*aab0*/  LDS.128 R60, [R188+0x3080] ;  /* 0x00308000bc3c7984 */ /* 0x0002620000000c00 */
[----:B------:R-:W-:-:S02]  /*aac0*/  @P3 SHF.R.U32.HI R0, RZ, c[0x0][0x4f0], R6 ;  /* 0x00013c00ff003a19 */ /* 0x000fc40000011606 */
[----:B------:R-:W-:Y:S01]  /*aad0*/  IMAD R3, R9, c[0x0][0x3ec], R3 ;  /* 0x0000fb0009037a24 */ /* 0x000fe200078e0203 */
[----:B------:R1:W1:Y:S01]  /*aae0*/  LDS.128 R20, [R188+0x4080] ;  /* 0x00408000bc147984 */ /* 0x0002620000000c00 */
[C---:B------:R-:W-:Y:S01]  /*aaf0*/  IMAD R7, R8.reuse, c[0x0][0x3f4], R5 ;  /* 0x0000fd0008077a24 */ /* 0x040fe200078e0205 */
[----:B------:R-:W-:Y:S01]  /*ab00*/  SHF.R.S32.HI R6, RZ, 0x1f, R0 ;  /* 0x0000001fff067819 */ /* 0x000fe20000011400 */
[----:B------:R-:W-:Y:S01]  /*ab10*/  IMAD.WIDE.U32 R2, R8, c[0x0][0x3f0], R2 ;  /* 0x0000fc0008027a25 */ /* 0x000fe200078e0002 */
[----:B------:R1:W1:Y:S01]  /*ab20*/  LDS.128 R36, [R188+0x5080] ;  /* 0x00508000bc247984 */ /* 0x0002620000000c00 */
[----:B------:R-:W-:Y:S02]  /*ab30*/  IADD3 R5, -R0, RZ, RZ ;  /* 0x000000ff00057210 */ /* 0x000fe40007ffe1ff */
[----:B------:R-:W-:Y:S01]  /*ab40*/  IMAD R6, R6, c[0x0][0x3e0], RZ ;  /* 0x0000f80006067a24 */ /* 0x000fe200078e02ff */
[----:B------:R1:W1:Y:S01]  /*ab50*/  LDS.128 R48, [R188+0x6080] ;  /* 0x00608000bc307984 */ /* 0x0002620000000c00 */
[----:B------:R-:W-:Y:S01]  /*ab60*/  IADD3 R3, R3, R7, RZ ;  /* 0x0000000703037210 */ /* 0x000fe20007ffe0ff */
[----:B------:R-:W-:-:S02]  /*ab70*/  IMAD R4, R5, c[0x0][0x4e8], R4 ;  /* 0x00013a0005047a24 */ /* 0x000fc400078e0204 */
        /* <DEDUP_REMOVED lines=17> */
.L_x_1666:
[----:B------:R-:W-:Y:S05]  /*ac90*/  BRA.DIV ~URZ, `(.L_x_1591) ;  /* 0x000046327f007947 */ /* 0x000fea000b800000 */
[----:B------:R4:W2:Y:S02]  /*aca0*/  SHFL.IDX PT, R0, R11, RZ, 0x181f ;  /* 0x00181fff0b007589 */ /* 0x0008a400000e0000 */
.L_x_1667:
        /* <DEDUP_REMOVED lines=19> */
.L_x_1593:
[----:B------:R-:W-:Y:S05]  /*ade0*/  BSYNC B0 ;  /* 0x0000000000007941 */ /* 0x000fea0003800000 */
.L_x_1592:
[----:B------:R-:W-:Y:S05]  /*adf0*/  BRA.DIV ~URZ, `(.L_x_1594) ;  /* 0x000045427f007947 */ /* 0x000fea000b800000 */
[----:B---3--:R3:W4:Y:S04]  /*ae00*/  SHFL.IDX PT, R4, R5, 0x1, 0x181f ;  /* 0x00381f0005047f89 */ /* 0x00872800000e0000 */
[----:B--2---:R3:W2:Y:S02]  /*ae10*/  SHFL.IDX PT, R0, R11, 0x1, 0x181f ;  /* 0x00381f000b007f89 */ /* 0x0046a400000e0000 */
.L_x_1668:
        /* <DEDUP_REMOVED lines=19> */
.L_x_1596:
[----:B------:R-:W-:Y:S05]  /*af50*/  BSYNC B0 ;  /* 0x0000000000007941 */ /* 0x000fea0003800000 */
.L_x_1595:
[----:B------:R-:W-:Y:S05]  /*af60*/  BRA.DIV ~URZ, `(.L_x_1597) ;  /* 0x000044a27f007947 */ /* 0x000fea000b800000 */
[----:B----4-:R4:W3:Y:S02]  /*af70*/  SHFL.IDX PT, R4, R5, 0x2, 0x181f ;  /* 0x00581f0005047f89 */ /* 0x0108e400000e0000 */
.L_x_1669:
[----:B------:R-:W-:Y:S05]  /*af80*/  BRA.DIV ~URZ, `(.L_x_1598) ;  /* 0x000044f27f007947 */ /* 0x000fea000b800000 */
[----:B--2---:R2:W4:Y:S02]  /*af90*/  SHFL.IDX PT, R0, R11, 0x2, 0x181f ;  /* 0x00581f000b007f89 */ /* 0x00452400000e0000 */
.L_x_1670:
        /* <DEDUP_REMOVED lines=19> */
.L_x_1600:
[----:B------:R-:W-:Y:S05]  /*b0d0*/  BSYNC B0 ;  /* 0x0000000000007941 */ /* 0x000fea0003800000 */
.L_x_1599:
[----:B------:R-:W-:Y:S05]  /*b0e0*/  BRA.DIV ~URZ, `(.L_x_1601) ;  /* 0x000044027f007947 */ /* 0x000fea000b800000 */
[----:B---3--:R3:W2:Y:S04]  /*b0f0*/  SHFL.IDX PT, R6, R5, 0x3, 0x181f ;  /* 0x00781f0005067f89 */ /* 0x0086a800000e0000 */
[----:B----4-:R3:W4:Y:S02]  /*b100*/  SHFL.IDX PT, R0, R11, 0x3, 0x181f ;  /* 0x00781f000b007f89 */ /* 0x01072400000e0000 */
.L_x_1671:
        /* <DEDUP_REMOVED lines=9> */
[-C--:B--23--:R-:W-:Y:S02]  /*b1a0*/  @!P1 LEA.HI.X R5, R177, R6.reuse, R8, 0x1, P3 ;  /* 0x00000006b1059211 */ /* 0x08cfe400018f0c08 */
        /* <DEDUP_REMOVED lines=10> */
.L_x_1589:
        /* <DEDUP_REMOVED lines=32> */
.L_x_1672:
[----:B------:R-:W-:Y:S05]  /*b450*/  BRA.DIV ~URZ, `(.L_x_1604) ;  /* 0x000041d27f007947 */ /* 0x000fea000b800000 */
[----:B------:R3:W4:Y:S02]  /*b460*/  SHFL.IDX PT, R0, R12, RZ, 0x1c1f ;  /* 0x001c1fff0c007589 */ /* 0x00072400000e0000 */
.L_x_1673:
[----:B------:R-:W-:Y:S01]  /*b470*/  BSSY B0, `(.L_x_1605) ;  /* 0x000007a000007945 */ /* 0x000fe20003800000 */
[----:B------:R-:W-:Y:S05]  /*b480*/  @P0 BRA `(.L_x_1606) ;  /* 0x0000078000000947 */ /* 0x000fea0003800000 */
[----:B------:R-:W-:Y:S02]  /*b490*/  ISETP.GE.AND P1, PT, R220, c[0x0][0x3c8], PT ;  /* 0x0000f200dc007a0c */ /* 0x000fe40003f26270 */
[----:B------:R-:W-:Y:S02]  /*b4a0*/  ISETP.GE.AND P0, PT, R247, c[0x0][0x3c8], PT ;  /* 0x0000f200f7007a0c */ /* 0x000fe40003f06270 */
[----:B------:R-:W-:Y:S02]  /*b4b0*/  ISETP.GE.AND P3, PT, R246, c[0x0][0x3c8], PT ;  /* 0x0000f200f6007a0c */ /* 0x000fe40003f66270 */
[----:B------:R-:W-:Y:S02]  /*b4c0*/  ISETP.GE.AND P4, PT, R245, c[0x0][0x3c8], PT ;  /* 0x0000f200f5007a0c */ /* 0x000fe40003f86270 */
[----:B------:R-:W-:-:S02]  /*b4d0*/  SHF.R.S32.HI R8, RZ, 0x1f, R247 ;  /* 0x0000001fff087819 */ /* 0x000fc400000114f7 */
[----:B------:R-:W-:Y:S02]  /*b4e0*/  SHF.R.S32.HI R9, RZ, 0x1f, R246 ;  /* 0x0000001fff097819 */ /* 0x000fe400000114f6 */
[----:B------:R-:W-:Y:S01]  /*b4f0*/  ISETP.GE.AND P6, PT, R230, c[0x0][0x3c8], PT ;  /* 0x0000f200e6007a0c */ /* 0x000fe20003fc6270 */
[----:B----4-:R-:W-:Y:S01]  /*b500*/  @!P1 IMAD.MOV.U32 R6, RZ, RZ, R0 ;  /* 0x000000ffff069224 */ /* 0x010fe200078e0000 */
[----:B------:R-:W-:Y:S01]  /*b510*/  SHF.R.S32.HI R10, RZ, 0x1f, R232 ;  /* 0x0000001fff0a7819 */ /* 0x000fe200000114e8 */
[----:B--2---:R-:W-:Y:S01]  /*b520*/  @!P1 IMAD.MOV.U32 R7, RZ, RZ, R4 ;  /* 0x000000ffff079224 */ /* 0x004fe200078e0004 */
[C---:B------:R-:W-:Y:S02]  /*b530*/  @!P0 LEA R2, P2, R247.reuse, R0, 0x2 ;  /* 0x00000000f7028211 */ /* 0x040fe400078410ff */
[----:B------:R-:W-:Y:S01]  /*b540*/  SHF.R.S32.HI R11, RZ, 0x1f, R231 ;  /* 0x0000001fff0b7819 */ /* 0x000fe200000114e7 */
[----:B------:R-:W-:Y:S01]  /*b550*/  @!P1 IMAD.WIDE R6, R220, 0x4, R6 ;  /* 0x00000004dc069825 */ /* 0x000fe200078e0206 */
[----:B------:R-:W-:-:S02]  /*b560*/  @!P0 LEA.HI.X R3, R247, R4, R8, 0x2, P2 ;  /* 0x00000004f7038211 */ /* 0x000fc400010f1408 */
[----:B------:R-:W-:Y:S02]  /*b570*/  ISETP.GE.AND P2, PT, R244, c[0x0][0x3c8], PT ;  /* 0x0000f200f4007a0c */ /* 0x000fe40003f46270 */
[----:B------:R2:W-:Y:S01]  /*b580*/  @!P1 ST.E.64 [R6.64], R132 ;  /* 0x0000008406009985 */ /* 0x0005e2000c101b06 */
[----:B------:R-:W-:Y:S02]  /*b590*/  ISETP.GE.AND P1, PT, R243, c[0x0][0x3c8], PT ;  /* 0x0000f200f3007a0c */ /* 0x000fe40003f26270 */
[----:B------:R-:W-:Y:S01]  /*b5a0*/  SHF.R.S32.HI R8, RZ, 0x1f, R245 ;  /* 0x0000001fff087819 */ /* 0x000fe200000114f5 */
[----:B------:R4:W-:Y:S01]  /*b5b0*/  @!P0 ST.E.64 [R2.64], R26 ;  /* 0x0000001a02008985 */ /* 0x0009e2000c101b06 */
[----:B------:R-:W-:Y:S02]  /*b5c0*/  SHF.R.S32.HI R14, RZ, 0x1f, R228 ;  /* 0x0000001fff0e7819 */ /* 0x000fe400000114e4 */
[----:B------:R-:W-:Y:S02]  /*b5d0*/  SHF.R.S32.HI R16, RZ, 0x1f, R227 ;  /* 0x0000001fff107819 */ /* 0x000fe400000114e3 */
[----:B------:R-:W-:-:S02]  /*b5e0*/  SHF.R.S32.HI R15, RZ, 0x1f, R226 ;  /* 0x0000001fff0f7819 */ /* 0x000fc400000114e2 */
        /* <DEDUP_REMOVED lines=64> */
[----:B------:R-:W-:Y:S01]  /*b9f0*/  @!P2 LEA R8, P0, R232, R0, 0x2 ;  /* 0x00000000e808a211 */ /* 0x000fe200078010ff */
[----:B------:R2:W-:Y:S01]  /*ba00*/  @!P3 ST.E.64 [R6.64], R60 ;  /* 0x0000003c0600b985 */ /* 0x0005e2000c101b06 */
[----:B------:R-:W-:-:S02]  /*ba10*/  ISETP.GE.AND P5, PT, R229, c[0x0][0x3c8], PT ;  /* 0x0000f200e5007a0c */ /* 0x000fc40003fa6270 */
[----:B------:R-:W-:Y:S01]  /*ba20*/  @!P2 LEA.HI.X R9, R232, R4, R10, 0x2, P0 ;  /* 0x00000004e809a211 */ /* 0x000fe200000f140a */
[----:B------:R4:W-:Y:S01]  /*ba30*/  @!P4 ST.E.64 [R2.64], R64 ;  /* 0x000000400200c985 */ /* 0x0009e2000c101b06 */
[----:B------:R-:W-:Y:S02]  /*ba40*/  SHF.R.S32.HI R10, RZ, 0x1f, R230 ;  /* 0x0000001fff0a7819 */ /* 0x000fe400000114e6 */
[----:B------:R-:W-:Y:S01]  /*ba50*/  ISETP.GE.AND P4, PT, R228, c[0x0][0x3c8], PT ;  /* 0x0000f200e4007a0c */ /* 0x000fe20003f86270 */
[----:B------:R-:W-:Y:S01]  /*ba60*/  @!P2 ST.E.64 [R8.64], R112 ;  /* 0x000000700800a985 */ /* 0x000fe2000c101b06 */
[----:B------:R-:W-:Y:S02]  /*ba70*/  ISETP.GE.AND P2, PT, R227, c[0x0][0x3c8], PT ;  /* 0x0000f200e3007a0c */ /* 0x000fe40003f46270 */
[-C--:B--2---:R-:W-:Y:S02]  /*ba80*/  @!P6 LEA R6, P0, R230, R0.reuse, 0x2 ;  /* 0x00000000e606e211 */ /* 0x084fe400078010ff */
[----:B----4-:R-:W-:-:S02]  /*ba90*/  @!P1 LEA R2, P3, R231, R0, 0x2 ;  /* 0x00000000e7029211 */ /* 0x010fc400078610ff */
[-C--:B------:R-:W-:Y:S02]  /*baa0*/  @!P6 LEA.HI.X R7, R230, R4.reuse, R10, 0x2, P0 ;  /* 0x00000004e607e211 */ /* 0x080fe400000f140a */
[----:B------:R-:W-:Y:S02]  /*bab0*/  @!P1 LEA.HI.X R3, R231, R4, R11, 0x2, P3 ;  /* 0x00000004e7039211 */ /* 0x000fe400018f140b */
[----:B------:R-:W-:Y:S02]  /*bac0*/  ISETP.GE.AND P0, PT, R225, c[0x0][0x3c8], PT ;  /* 0x0000f200e1007a0c */ /* 0x000fe40003f06270 */
[----:B------:R-:W-:Y:S01]  /*bad0*/  SHF.R.S32.HI R10, RZ, 0x1f, R229 ;  /* 0x0000001fff0a7819 */ /* 0x000fe200000114e5 */
        /* <DEDUP_REMOVED lines=19> */
.L_x_1606:
[----:B------:R-:W-:Y:S05]  /*bc10*/  BSYNC B0 ;  /* 0x0000000000007941 */ /* 0x000fea0003800000 */
.L_x_1605:
[----:B------:R-:W-:Y:S05]  /*bc20*/  BRA.DIV ~URZ, `(.L_x_1607) ;  /* 0x00003a727f007947 */ /* 0x000fea000b800000 */
[----:B--2---:R2:W1:Y:S04]  /*bc30*/  SHFL.IDX PT, R4, R5, 0x1, 0x1c1f ;  /* 0x003c1f0005047f89 */ /* 0x00446800000e0000 */
[----:B----4-:R2:W4:Y:S02]  /*bc40*/  SHFL.IDX PT, R0, R12, 0x1, 0x1c1f ;  /* 0x003c1f000c007f89 */ /* 0x01052400000e0000 */
.L_x_1674:
[----:B------:R-:W-:-:S13]  /*bc50*/  ISETP.NE.AND P0, PT, R13, RZ, PT ;  /* 0x000000ff0d00720c */ /* 0x000fda0003f05270 */
[----:B------:R-:W-:Y:S05]  /*bc60*/  @P0 BRA `(.L_x_1602) ;  /* 0x000014d000000947 */ /* 0x000fea0003800000 */
[----:B------:R-:W-:Y:S02]  /*bc70*/  ISETP.GE.AND P4, PT, R220, c[0x0][0x3c8], PT ;  /* 0x0000f200dc007a0c */ /* 0x000fe40003f86270 */
[----:B------:R-:W-:Y:S02]  /*bc80*/  ISETP.GE.AND P1, PT, R245, c[0x0][0x3c8], PT ;  /* 0x0000f200f5007a0c */ /* 0x000fe40003f26270 */
[----:B------:R-:W-:Y:S02]  /*bc90*/  ISETP.GE.AND P3, PT, R247, c[0x0][0x3c8], PT ;  /* 0x0000f200f7007a0c */ /* 0x000fe40003f66270 */
[----:B------:R-:W-:Y:S02]  /*bca0*/  ISETP.GE.AND P2, PT, R246, c[0x0][0x3c8], PT ;  /* 0x0000f200f6007a0c */ /* 0x000fe40003f46270 */
[----:B-12---:R-:W-:Y:S02]  /*bcb0*/  SHF.R.S32.HI R5, RZ, 0x1f, R247 ;  /* 0x0000001fff057819 */ /* 0x006fe400000114f7 */
[----:B------:R-:W-:-:S02]  /*bcc0*/  ISETP.GE.AND P0, PT, R244, c[0x0][0x3c8], PT ;  /* 0x0000f200f4007a0c */ /* 0x000fc40003f06270 */
[----:B------:R-:W-:Y:S01]  /*bcd0*/  SHF.R.S32.HI R10, RZ, 0x1f, R245 ;  /* 0x0000001fff0a7819 */ /* 0x000fe200000114f5 */
[----:B----4-:R-:W-:Y:S01]  /*bce0*/  @!P4 IMAD.MOV.U32 R6, RZ, RZ, R0 ;  /* 0x000000ffff06c224 */ /* 0x010fe200078e0000 */
[----:B------:R-:W-:Y:S01]  /*bcf0*/  SHF.R.S32.HI R13, RZ, 0x1f, R228 ;  /* 0x0000001fff0d7819 */ /* 0x000fe200000114e4 */
[----:B------:R-:W-:Y:S01]  /*bd00*/  @!P4 IMAD.MOV.U32 R7, RZ, RZ, R4 ;  /* 0x000000ffff07c224 */ /* 0x000fe200078e0004 */
[----:B---3--:R-:W-:Y:S02]  /*bd10*/  SHF.R.S32.HI R12, RZ, 0x1f, R227 ;  /* 0x0000001fff0c7819 */ /* 0x008fe400000114e3 */
[----:B------:R-:W-:Y:S01]  /*bd20*/  @!P3 LEA R2, P5, R247, R0, 0x2 ;  /* 0x00000000f702b211 */ /* 0x000fe200078a10ff */
[----:B------:R-:W-:-:S03]  /*bd30*/  @!P4 IMAD.WIDE R6, R220, 0x4, R6 ;  /* 0x00000004dc06c825 */ /* 0x000fc600078e0206 */
[----:B------:R-:W-:Y:S02]  /*bd40*/  @!P3 LEA.HI.X R3, R247, R4, R5, 0x2, P5 ;  /* 0x00000004f703b211 */ /* 0x000fe400028f1405 */
[----:B------:R1:W-:Y:S01]  /*bd50*/  @!P4 ST.E.64 [R6.64], R92 ;  /* 0x0000005c0600c985 */ /* 0x0003e2000c101b06 */
[----:B------:R-:W-:Y:S02]  /*bd60*/  SHF.R.S32.HI R5, RZ, 0x1f, R246 ;  /* 0x0000001fff057819 */ /* 0x000fe400000114f6 */
[----:B------:R-:W-:Y:S01]  /*bd70*/  ISETP.GE.AND P5, PT, R243, c[0x0][0x3c8], PT ;  /* 0x0000f200f3007a0c */ /* 0x000fe20003fa6270 */
[----:B------:R2:W-:Y:S01]  /*bd80*/  @!P3 ST.E.64 [R2.64], R84 ;  /* 0x000000540200b985 */ /* 0x0005e2000c101b06 */
[----:B------:R-:W-:Y:S02]  /*bd90*/  @!P2 LEA R8, P3, R246, R0, 0x2 ;  /* 0x00000000f608a211 */ /* 0x000fe400078610ff */
[----:B------:R-:W-:Y:S02]  /*bda0*/  ISETP.GE.AND P4, PT, R242, c[0x0][0x3c8], PT ;  /* 0x0000f200f2007a0c */ /* 0x000fe40003f86270 */
[----:B------:R-:W-:-:S02]  /*bdb0*/  @!P2 LEA.HI.X R9, R246, R4, R5, 0x2, P3 ;  /* 0x00000004f609a211 */ /* 0x000fc400018f1405 */
[----:B------:R-:W-:-:S03]  /*bdc0*/  SHF.R.S32.HI R5, RZ, 0x1f, R244 ;  /* 0x0000001fff057819 */ /* 0x000fc600000114f4 */
        /* <DEDUP_REMOVED lines=94> */
[C---:B------:R-:W-:Y:S02]  /*c3b0*/  @!P1 LEA R6, P5, R227.reuse, R0, 0x2 ;  /* 0x00000000e3069211 */ /* 0x040fe400078a10ff */
        /* <DEDUP_REMOVED lines=17> */
.L_x_1587:
        /* <DEDUP_REMOVED lines=17> */
[----:B-1-3--:R-:W4:Y:S02]  /*c5e0*/  LDG.E R2, [R2.64+0x4] ;  /* 0x0000040602027981 */ /* 0x00af24000c1e1900 */
[----:B----45:R-:W-:Y:S02]  /*c5f0*/  IADD3 R20, -R0, R2, RZ ;  /* 0x0000000200147210 */ /* 0x030fe40007ffe1ff */
.L_x_1608:
[----:B------:R-:W-:Y:S01]  /*c600*/  ISETP.GT.AND P0, PT, R172, 0x7f, PT ;  /* 0x0000007fac00780c */ /* 0x000fe20003f04270 */
[----:B------:R-:W-:Y:S01]  /*c610*/  BSSY B0, `(.L_x_1609) ;  /* 0x0000035000007945 */ /* 0x000fe20003800000 */
[----:B------:R-:W-:Y:S02]  /*c620*/  LOP3.LUT R14, R202, 0xffff, RZ, 0xc0, !PT ;  /* 0x0000ffffca0e7812 */ /* 0x000fe400078ec0ff */
[----:B------:R-:W-:-:S02]  /*c630*/  SEL R15, R207, RZ, !P3 ;  /* 0x000000ffcf0f7207 */ /* 0x000fc40005800000 */
[----:B------:R-:W-:Y:S02]  /*c640*/  SEL R21, R218, RZ, !P3 ;  /* 0x000000ffda157207 */ /* 0x000fe40005800000 */
[----:B-----5:R-:W-:-:S05]  /*c650*/  SHF.R.S32.HI R18, RZ, 0x1f, R8 ;  /* 0x0000001fff127819 */ /* 0x020fca0000011408 */
        /* <DEDUP_REMOVED lines=8> */
[----:B------:R3:W4:Y:S08]  /*c6e0*/  LDC.64 R6, c[0x0][R0+0x170] ;  /* 0x00005c0000067b82 */ /* 0x0007300000000a00 */
[----:B-1----:R3:W1:Y:S08]  /*c6f0*/  LDC.64 R4, c[0x0][R0+0x168] ;  /* 0x00005a0000047b82 */ /* 0x0026700000000a00 */
[----:B------:R3:W5:Y:S08]  /*c700*/  LDC.64 R12, c[0x0][R0+0x178] ;  /* 0x00005e00000c7b82 */ /* 0x0007700000000a00 */
[----:B------:R3:W2:Y:S02]  /*c710*/  LDC.64 R10, c[0x0][R0+0x160] ;  /* 0x00005800000a7b82 */ /* 0x0006a40000000a00 */
[----:B---3--:R-:W-:-:S02]  /*c720*/  IMAD.MOV.U32 R0, RZ, RZ, c[0x0][0x4e8] ;  /* 0x00013a00ff007624 */ /* 0x008fc400078e00ff */
[-C--:B----4-:R-:W-:Y:S02]  /*c730*/  IMAD R7, R7, R15.reuse, RZ ;  /* 0x0000000f07077224 */ /* 0x090fe400078e02ff */
[----:B------:R-:W-:Y:S01]  /*c740*/  IMAD.WIDE.U32 R2, R6, R15, RZ ;  /* 0x0000000f06027225 */ /* 0x000fe200078e00ff */
[----:B------:R-:W-:Y:S02]  /*c750*/  ISETP.NE.AND P0, PT, R0, 0x1, PT ;  /* 0x000000010000780c */ /* 0x000fe40003f05270 */
[----:B------:R-:W-:Y:S01]  /*c760*/  MOV R0, R9 ;  /* 0x0000000900007202 */ /* 0x000fe20000000f00 */
[----:B------:R-:W-:Y:S01]  /*c770*/  IMAD R7, R6, R21, R7 ;  /* 0x0000001506077224 */ /* 0x000fe200078e0207 */
[----:B------:R-:W-:Y:S01]  /*c780*/  SEL R6, R219, RZ, P2 ;  /* 0x000000ffdb067207 */ /* 0x000fe20001000000 */
[-C--:B-1----:R-:W-:Y:S02]  /*c790*/  IMAD R16, R5, R14.reuse, RZ ;  /* 0x0000000e05107224 */ /* 0x082fe400078e02ff */
        /* <DEDUP_REMOVED lines=15> */
[----:B--2---:R-:W-:Y:S01]  /*c890*/  IMAD R0, R11, R2, RZ ;  /* 0x000000020b007224 */ /* 0x004fe200078e02ff */
        /* <DEDUP_REMOVED lines=12> */
.L_x_1610:
[----:B------:R-:W-:Y:S05]  /*c960*/  BSYNC B0 ;  /* 0x0000000000007941 */ /* 0x000fea0003800000 */
.L_x_1609:
[----:B------:R-:W-:-:S13]  /*c970*/  ISETP.GT.AND P0, PT, R19, 0x1, PT ;  /* 0x000000011300780c */ /* 0x000fda0003f04270 */
[----:B------:R-:W-:Y:S05]  /*c980*/  @P0 BRA `(.L_x_1602) ;  /* 0x000007b000000947 */ /* 0x000fea0003800000 */
[----:B-1----:R-:W-:Y:S01]  /*c990*/  MOV R2, c[0x0][0x4e8] ;  /* 0x00013a0000027a02 */ /* 0x002fe20000000f00 */
[----:B------:R-:W-:Y:S01]  /*c9a0*/  IMAD R0, R18, c[0x0][0x3a0], RZ ;  /* 0x0000e80012007a24 */ /* 0x000fe200078e02ff */
[----:B------:R-:W-:Y:S01]  /*c9b0*/  LEA R4, R201, R189, 0x7 ;  /* 0x000000bdc9047211 */ /* 0x000fe200078e38ff */
[----:B------:R-:W-:Y:S01]  /*c9c0*/  IMAD R5, R21, c[0x0][0x3f0], RZ ;  /* 0x0000fc0015057a24 */ /* 0x000fe200078e02ff */
[----:B------:R-:W-:Y:S01]  /*c9d0*/  ISETP.NE.AND P0, PT, R2, 0x1, PT ;  /* 0x000000010200780c */ /* 0x000fe20003f05270 */
[----:B------:R-:W-:-:S04]  /*c9e0*/  IMAD.WIDE.U32 R2, R8, c[0x0][0x3a0], RZ ;  /* 0x0000e80008027a25 */ /* 0x000fc800078e00ff */
[----:B------:R-:W-:Y:S01]  /*c9f0*/  IMAD R8, R8, c[0x0][0x3a4], R0 ;  /* 0x0000e90008087a24 */ /* 0x000fe200078e0200 */
[----:B------:R-:W-:Y:S01]  /*ca00*/  MOV R0, R4 ;  /* 0x0000000400007202 */ /* 0x000fe20000000f00 */
[----:B------:R-:W-:-:S03]  /*ca10*/  IMAD R7, R15, c[0x0][0x3f4], R5 ;  /* 0x0000fd000f077a24 */ /* 0x000fc600078e0205 */
[----:B------:R-:W-:-:S03]  /*ca20*/  IADD3 R3, R3, R8, RZ ;  /* 0x0000000803037210 */ /* 0x000fc60007ffe0ff */
        /* <DEDUP_REMOVED lines=21> */
[----:B------:R1:W3:Y:S02]  /*cb80*/  SHFL.IDX PT, R4, R5, RZ, 0x181f ;  /* 0x00181fff05047589 */ /* 0x0002e400000e0000 */
.L_x_1675:
[----:B------:R-:W-:Y:S05]  /*cb90*/  BRA.DIV ~URZ, `(.L_x_1612) ;  /* 0x00002c427f007947 */ /* 0x000fea000b800000 */
[----:B------:R4:W1:Y:S02]  /*cba0*/  SHFL.IDX PT, R0, R12, RZ, 0x181f ;  /* 0x00181fff0c007589 */ /* 0x00086400000e0000 */
.L_x_1676:
        /* <DEDUP_REMOVED lines=14> */
[-C--:B---3--:R-:W-:Y:S02]  /*cc90*/  @!P2 LEA.HI.X R9, R177, R4.reuse, R15, 0x1, P5 ;  /* 0x00000004b109a211 */ /* 0x088fe400028f0c0f */
[-C--:B------:R-:W-:Y:S02]  /*cca0*/  @!P1 LEA.HI.X R7, R185, R4.reuse, R14, 0x1, P4 ;  /* 0x00000004b9079211 */ /* 0x080fe400020f0c0e */
[----:B------:R-:W-:Y:S01]  /*ccb0*/  @!P0 LEA.HI.X R3, R186, R4, R13, 0x1, P3 ;  /* 0x00000004ba038211 */ /* 0x000fe200018f0c0d */
[----:B------:R1:W-:Y:S04]  /*ccc0*/  @!P2 ST.E.128 [R8.64], RZ ;  /* 0x000000ff0800a985 */ /* 0x0003e8000c101d06 */
[----:B------:R1:W-:Y:S04]  /*ccd0*/  @!P1 ST.E.128 [R6.64], RZ ;  /* 0x000000ff06009985 */ /* 0x0003e8000c101d06 */
[----:B------:R1:W-:Y:S02]  /*cce0*/  @!P0 ST.E.128 [R2.64], RZ ;  /* 0x000000ff02008985 */ /* 0x0003e4000c101d06 */
.L_x_1614:
[----:B------:R-:W-:Y:S05]  /*ccf0*/  BSYNC B0 ;  /* 0x0000000000007941 */ /* 0x000fea0003800000 */
.L_x_1613:
[----:B------:R-:W-:Y:S05]  /*cd00*/  BRA.DIV ~URZ, `(.L_x_1615) ;  /* 0x00002b427f007947 */ /* 0x000fea000b800000 */
[----:B---3--:R3:W2:Y:S04]  /*cd10*/  SHFL.IDX PT, R4, R5, 0x1, 0x181f ;  /* 0x00381f0005047f89 */ /* 0x0086a800000e0000 */
[----:B-1----:R3:W1:Y:S02]  /*cd20*/  SHFL.IDX PT, R0, R12, 0x1, 0x181f ;  /* 0x00381f000c007f89 */ /* 0x00266400000e0000 */
.L_x_1677:
        /* <DEDUP_REMOVED lines=19> */
.L_x_1617:
[----:B------:R-:W-:Y:S05]  /*ce60*/  BSYNC B0 ;  /* 0x0000000000007941 */ /* 0x000fea0003800000 */
.L_x_1616:
[----:B------:R-:W-:Y:S05]  /*ce70*/  BRA.DIV ~URZ, `(.L_x_1618) ;  /* 0x00002aa27f007947 */ /* 0x000fea000b800000 */
[----:B--2---:R2:W3:Y:S02]  /*ce80*/  SHFL.IDX PT, R4, R5, 0x2, 0x181f ;  /* 0x00581f0005047f89 */ /* 0x0044e400000e0000 */
.L_x_1678:
[----:B------:R-:W-:Y:S05]  /*ce90*/  BRA.DIV ~URZ, `(.L_x_1619) ;  /* 0x00002af27f007947 */ /* 0x000fea000b800000 */
[----:B-1----:R1:W2:Y:S02]  /*cea0*/  SHFL.IDX PT, R0, R12, 0x2, 0x181f ;  /* 0x00581f000c007f89 */ /* 0x0022a400000e0000 */
.L_x_1679:
        /* <DEDUP_REMOVED lines=19> */
.L_x_1621:
[----:B------:R-:W-:Y:S05]  /*cfe0*/  BSYNC B0 ;  /* 0x0000000000007941 */ /* 0x000fea0003800000 */
.L_x_1620:
[----:B------:R-:W-:Y:S05]  /*cff0*/  BRA.DIV ~URZ, `(.L_x_1622) ;  /* 0x00002a027f007947 */ /* 0x000fea000b800000 */
[----:B---3--:R3:W1:Y:S04]  /*d000*/  SHFL.IDX PT, R4, R5, 0x3, 0x181f ;  /* 0x00781f0005047f89 */ /* 0x00866800000e0000 */
[----:B--2---:R3:W2:Y:S02]  /*d010*/  SHFL.IDX PT, R0, R12, 0x3, 0x181f ;  /* 0x00781f000c007f89 */ /* 0x0046a400000e0000 */
.L_x_1680:
[----:B------:R-:W-:-:S04]  /*d020*/  IADD3 R2, R10, 0x60, RZ ;  /* 0x000000600a027810 */ /* 0x000fc80007ffe0ff */
[----:B------:R-:W-:-:S13]  /*d030*/  ISETP.GE.AND P0, PT, R2, R11, PT ;  /* 0x0000000b0200720c */ /* 0x000fda0003f06270 */
[----:B------:R-:W-:Y:S05]  /*d040*/  @P0 BRA `(.L_x_1602) ;  /* 0x000000f000000947 */ /* 0x000fea0003800000 */
[----:B------:R-:W-:Y:S02]  /*d050*/  ISETP.GE.AND P2, PT, R177, c[0x0][0x3c8], PT ;  /* 0x0000f200b1007a0c */ /* 0x000fe40003f46270 */
[----:B------:R-:W-:Y:S02]  /*d060*/  ISETP.GE.AND P1, PT, R185, c[0x0][0x3c8], PT ;  /* 0x0000f200b9007a0c */ /* 0x000fe40003f26270 */
[----:B------:R-:W-:Y:S02]  /*d070*/  ISETP.GE.AND P0, PT, R186, c[0x0][0x3c8], PT ;  /* 0x0000f200ba007a0c */ /* 0x000fe40003f06270 */
[----:B------:R-:W-:Y:S02]  /*d080*/  SHF.R.S32.HI R13, RZ, 0x1f, R177 ;  /* 0x0000001fff0d7819 */ /* 0x000fe400000114b1 */
[----:B-1-34-:R-:W-:Y:S02]  /*d090*/  SHF.R.S32.HI R12, RZ, 0x1f, R185 ;  /* 0x0000001fff0c7819 */ /* 0x01afe400000114b9 */
[----:B------:R-:W-:-:S03]  /*d0a0*/  SHF.R.S32.HI R5, RZ, 0x1f, R186 ;  /* 0x0000001fff057819 */ /* 0x000fc600000114ba */
[-C--:B--2---:R-:W-:Y:S02]  /*d0b0*/  @!P2 LEA R8, P5, R177, R0.reuse, 0x1 ;  /* 0x00000000b108a211 */ /* 0x084fe400078a08ff */
        /* <DEDUP_REMOVED lines=8> */
.L_x_1602:
[----:B------:R-:W-:Y:S05]  /*d140*/  BSYNC B1 ;  /* 0x0000000000017941 */ /* 0x000fea0003800000 */
.L_x_1586:
[----:B-12-4-:R-:W2:Y:S02]  /*d150*/  LDL R0, [R1+0x4] ;  /* 0x0000040001007983 */ /* 0x016ea40000100800 */
[----:B--2---:R-:W-:-:S13]  /*d160*/  ISETP.NE.AND P0, PT, R0, RZ, PT ;  /* 0x000000ff0000720c */ /* 0x004fda0003f05270 */
[----:B------:R-:W-:Y:S01]  /*d170*/  @P0 WARPSYNC 0xffffffff ;  /* 0xffffffff00000948 */ /* 0x000fe20003800000 */
[----:B------:R-:W-:Y:S06]  /*d180*/  @P0 BAR.SYNC.DEFER_BLOCKING 0x5, 0x100 ;  /* 0x0144000000000b1d */ /* 0x000fec0000010000 */
[----:B------:R-:W1:Y:S04]  /*d190*/  @P0 LDS.128 R200, [0x24100] ;  /* 0x02410000ffc80984 */ /* 0x000e680000000c00 */
[----:B------:R-:W-:Y:S06]  /*d1a0*/  @P0 BAR.ARV 0x4, 0x100 ;  /* 0x0104000000000b1d */ /* 0x000fec0000002000 */
[----:B------:R-:W-:Y:S05]  /*d1b0*/  @P0 BRA `(.L_x_1623) ;  /* 0x00000ac000000947 */ /* 0x000fea0003800000 */
[----:B------:R-:W-:Y:S01]  /*d1c0*/  LOP3.LUT R13, R172, 0x1f, RZ, 0xc0, !PT ;  /* 0x0000001fac0d7812 */ /* 0x000fe200078ec0ff */
[----:B------:R-:W-:-:S03]  /*d1d0*/  IMAD.MOV.U32 R7, RZ, RZ, RZ ;  /* 0x000000ffff077224 */ /* 0x000fc600078e00ff */
[----:B------:R-:W-:Y:S01]  /*d1e0*/  ISETP.NE.AND P6, PT, R13, 0x1f, PT ;  /* 0x0000001f0d00780c */ /* 0x000fe20003fc5270 */
[----:B------:R-:W-:Y:S10]  /*d1f0*/  BRA.DIV ~URZ, `(.L_x_1624) ;  /* 0x000028d27f007947 */ /* 0x000ff4000b800000 */
[----:B------:R2:W4:Y:S02]  /*d200*/  SHFL.IDX PT, R9, R82, RZ, 0x1f ;  /* 0x00001fff52097589 */ /* 0x00052400000e0000 */
.L_x_1681:
[----:B------:R-:W-:Y:S05]  /*d210*/  BRA.DIV ~URZ, `(.L_x_1625) ;  /* 0x000029227f007947 */ /* 0x000fea000b800000 */
[----:B------:R2:W3:Y:S02]  /*d220*/  SHFL.IDX PT, R8, R82, 0x1, 0x1f ;  /* 0x00201f0052087f89 */ /* 0x0004e400000e0000 */
.L_x_1682:
[----:B-1----:R-:W-:Y:S02]  /*d230*/  IMAD.IADD R0, R203, 0x1, R13 ;  /* 0x00000001cb007824 */ /* 0x002fe400078e020d */
[----:B------:R-:W-:-:S03]  /*d240*/  IMAD.MOV.U32 R6, RZ, RZ, RZ ;  /* 0x000000ffff067224 */ /* 0x000fc600078e00ff */
[----:B------:R-:W-:-:S13]  /*d250*/  ISETP.GE.OR P0, PT, R0, c[0x0][0x53c], !P6 ;  /* 0x00014f0000007a0c */ /* 0x000fda0007706670 */
[----:B------:R-:W-:Y:S01]  /*d260*/  @!P0 IMAD.MOV.U32 R2, RZ, RZ, 0x4 ;  /* 0x00000004ff028424 */ /* 0x000fe200078e00ff */
[----:B------:R-:W-:-:S03]  /*d270*/  @!P0 MOV R3, 0x4 ;  /* 0x0000000400038802 */ /* 0x000fc60000000f00 */
[----:B---3--:R-:W-:-:S04]  /*d280*/  @!P0 IMAD.WIDE R4, R0, R2, c[0x0][0x580] ;  /* 0x0001600000048625 */ /* 0x008fc800078e0202 */
[----:B------:R-:W-:Y:S01]  /*d290*/  @!P0 IMAD.WIDE R2, R0, R3, c[0x0][0x578] ;  /* 0x00015e0000028625 */ /* 0x000fe200078e0203 */
[----:B------:R-:W3:Y:S04]  /*d2a0*/  @!P0 LDG.E R6, [R4.64] ;  /* 0x0000000604068981 */ /* 0x000ee8000c1e1900 */
[----:B------:R-:W3:Y:S01]  /*d2b0*/  @!P0 LDG.E R7, [R2.64] ;  /* 0x0000000602078981 */ /* 0x000ee2000c1e1900 */
[C---:B------:R-:W-:Y:S02]  /*d2c0*/  ISETP.GE.U32.AND P4, PT, R13.reuse, 0x10, PT ;  /* 0x000000100d00780c */ /* 0x040fe40003f86070 */
[C---:B------:R-:W-:Y:S02]  /*d2d0*/  ISETP.GE.U32.AND P3, PT, R13.reuse, 0x8, PT ;  /* 0x000000080d00780c */ /* 0x040fe40003f66070 */
[----:B------:R-:W-:-:S02]  /*d2e0*/  ISETP.GE.U32.AND P2, PT, R13, 0x4, PT ;  /* 0x000000040d00780c */ /* 0x000fc40003f46070 */
[C---:B------:R-:W-:Y:S02]  /*d2f0*/  ISETP.GE.U32.AND P1, PT, R13.reuse, 0x2, PT ;  /* 0x000000020d00780c */ /* 0x040fe40003f26070 */
[----:B------:R-:W-:Y:S02]  /*d300*/  ISETP.NE.AND P5, PT, R13, RZ, PT ;  /* 0x000000ff0d00720c */ /* 0x000fe40003fa5270 */
[----:B------:R-:W-:Y:S01]  /*d310*/  MOV R10, RZ ;  /* 0x000000ff000a7202 */ /* 0x000fe20000000f00 */
[----:B---3--:R-:W-:Y:S01]  /*d320*/  IMAD R0, R7, R6, RZ ;  /* 0x0000000607007224 */ /* 0x008fe200078e02ff */
[----:B------:R-:W-:Y:S07]  /*d330*/  BRA.DIV ~URZ, `(.L_x_1626) ;  /* 0x000028727f007947 */ /* 0x000fee000b800000 */
[----:B------:R1:W3:Y:S02]  /*d340*/  SHFL.UP PT, R4, R0, 0x1, RZ ;  /* 0x0420000000047989 */ /* 0x0002e400000e00ff */
.L_x_1683:
        /* <DEDUP_REMOVED lines=16> */
.L_x_1684:
[----:B---3--:R-:W-:Y:S01]  /*d450*/  IMAD R0, R0, c[0x0][0x538], RZ ;  /* 0x00014e0000007a24 */ /* 0x008fe200078e02ff */
[----:B------:R-:W-:Y:S04]  /*d460*/  BSSY B1, `(.L_x_1628) ;  /* 0x000007c000017945 */ /* 0x000fe80003800000 */
[----:B------:R-:W-:-:S04]  /*d470*/  IADD3 R8, R0, R8, RZ ;  /* 0x0000000800087210 */ /* 0x000fc80007ffe0ff */
[----:B----4-:R-:W-:-:S13]  /*d480*/  ISETP.GT.AND P0, PT, R8, R9, PT ;  /* 0x000000090800720c */ /* 0x010fda0003f04270 */
[----:B------:R-:W-:Y:S05]  /*d490*/  @P0 BRA `(.L_x_1629) ;  /* 0x0000024000000947 */ /* 0x000fea0003800000 */
.L_x_1633:
        /* <DEDUP_REMOVED lines=11> */
[----:B------:R-:W3:Y:S04]  /*d550*/  @!P0 LDG.E R6, [R4.64] ;  /* 0x0000000604068981 */ /* 0x000ee8000c1e1900 */
[----:B------:R-:W3:Y:S02]  /*d560*/  @!P0 LDG.E R7, [R2.64] ;  /* 0x0000000602078981 */ /* 0x000ee4000c1e1900 */
[----:B---3--:R-:W-:Y:S01]  /*d570*/  IMAD R0, R7, R6, RZ ;  /* 0x0000000607007224 */ /* 0x008fe200078e02ff */
[----:B------:R-:W-:Y:S05]  /*d580*/  BRA.DIV ~URZ, `(.L_x_1631) ;  /* 0x000028127f007947 */ /* 0x000fea000b800000 */
[----:B------:R1:W3:Y:S02]  /*d590*/  SHFL.UP PT, R2, R0, 0x1, RZ ;  /* 0x0420000000027989 */ /* 0x0002e400000e00ff */
.L_x_1685:
        /* <DEDUP_REMOVED lines=16> */
.L_x_1686:
[----:B---3--:R-:W-:-:S05]  /*d6a0*/  IMAD R0, R0, c[0x0][0x538], RZ ;  /* 0x00014e0000007a24 */ /* 0x008fca00078e02ff */
[----:B------:R-:W-:-:S04]  /*d6b0*/  IADD3 R8, R0, R8, RZ ;  /* 0x0000000800087210 */ /* 0x000fc80007ffe0ff */
[----:B------:R-:W-:-:S13]  /*d6c0*/  ISETP.GT.AND P0, PT, R8, R9, PT ;  /* 0x000000090800720c */ /* 0x000fda0003f04270 */
[----:B-12---:R-:W-:Y:S05]  /*d6d0*/  @!P0 BRA `(.L_x_1633) ;  /* 0xfffffdc000008947 */ /* 0x006fea000383ffff */
.L_x_1629:
[----:B------:R-:W-:-:S05]  /*d6e0*/  IADD3 R8, -R0, R8, RZ ;  /* 0x0000000800087210 */ /* 0x000fca0007ffe1ff */
[----:B------:R-:W-:-:S05]  /*d6f0*/  IMAD R0, R4, c[0x0][0x538], R8 ;  /* 0x00014e0004007a24 */ /* 0x000fca00078e0208 */
[----:B------:R-:W-:Y:S01]  /*d700*/  ISETP.GT.AND P0, PT, R0, R9, PT ;  /* 0x000000090000720c */ /* 0x000fe20003f04270 */
[----:B------:R-:W-:-:S12]  /*d710*/  BRA.DIV ~URZ, `(.L_x_1634) ;  /* 0x000028827f007947 */ /* 0x000fd8000b800000 */
[----:B------:R-:W-:-:S04]  /*d720*/  VOTE.ANY R0, PT, !P0 ;  /* 0x0000000000007806 */ /* 0x000fc800040e0100 */
.L_x_1687:
[----:B------:R3:W4:Y:S01]  /*d730*/  POPC R11, R0 ;  /* 0x00000000000b7309 */ /* 0x0007220000000000 */
[----:B------:R-:W-:Y:S05]  /*d740*/  BRA.DIV ~URZ, `(.L_x_1635) ;  /* 0x000028927f007947 */ /* 0x000fea000b800000 */
[----:B----4-:R4:W1:Y:S04]  /*d750*/  SHFL.IDX PT, R6, R6, R11, 0x1f ;  /* 0x00001f0b06067589 */ /* 0x01086800000e0000 */
[----:B------:R4:W2:Y:S02]  /*d760*/  SHFL.IDX PT, R7, R7, R11, 0x1f ;  /* 0x00001f0b07077589 */ /* 0x0008a400000e0000 */
.L_x_1688:
[----:B------:R-:W-:Y:S01]  /*d770*/  ISETP.NE.AND P0, PT, R0, RZ, PT ;  /* 0x000000ff0000720c */ /* 0x000fe20003f05270 */
[----:B------:R-:W-:-:S12]  /*d780*/  BSSY B0, `(.L_x_1636) ;  /* 0x0000005000007945 */ /* 0x000fd80003800000 */
[----:B------:R-:W-:Y:S05]  /*d790*/  @!P0 BRA `(.L_x_1637) ;  /* 0x0000003000008947 */ /* 0x000fea0003800000 */
[----:B---3--:R-:W-:Y:S01]  /*d7a0*/  IADD3 R0, R11, -0x1, RZ ;  /* 0xffffffff0b007810 */ /* 0x008fe20007ffe0ff */
[----:B------:R-:W-:Y:S05]  /*d7b0*/  BRA.DIV ~URZ, `(.L_x_1638) ;  /* 0x000028f27f007947 */ /* 0x000fea000b800000 */
[----:B------:R3:W4:Y:S02]  /*d7c0*/  SHFL.IDX PT, R10, R4, R0, 0x1f ;  /* 0x00001f00040a7589 */ /* 0x00072400000e0000 */
.L_x_1637:
[----:B------:R-:W-:Y:S05]  /*d7d0*/  BSYNC B0 ;  /* 0x0000000000007941 */ /* 0x000fea0003800000 */
.L_x_1636:
[-C--:B-1-3--:R-:W-:Y:S01]  /*d7e0*/  IABS R4, R6.reuse ;  /* 0x0000000600047213 */ /* 0x08afe20000000000 */
[----:B----4-:R-:W-:Y:S01]  /*d7f0*/  IMAD R200, R10, c[0x0][0x538], R8 ;  /* 0x00014e000ac87a24 */ /* 0x010fe200078e0208 */
[----:B--2---:R-:W-:Y:S01]  /*d800*/  IABS R0, R7 ;  /* 0x0000000700007213 */ /* 0x004fe20000000000 */
        /* <DEDUP_REMOVED lines=61> */
.L_x_1630:
[----:B------:R-:W-:Y:S01]  /*dbe0*/  IMAD.MOV.U32 R200, RZ, RZ, R9 ;  /* 0x000000ffffc87224 */ /* 0x000fe200078e0009 */
[----:B------:R-:W-:Y:S01]  /*dbf0*/  MOV R202, RZ ;  /* 0x000000ff00ca7202 */ /* 0x000fe20000000f00 */
[----:B------:R-:W-:Y:S01]  /*dc00*/  IMAD.MOV.U32 R201, RZ, RZ, RZ ;  /* 0x000000ffffc97224 */ /* 0x000fe200078e00ff */
[----:B------:R-:W-:Y:S02]  /*dc10*/  MOV R203, c[0x0][0x53c] ;  /* 0x00014f0000cb7a02 */ /* 0x000fe40000000f00 */
.L_x_1639:
[----:B------:R-:W-:Y:S05]  /*dc20*/  BSYNC B1 ;  /* 0x0000000000017941 */ /* 0x000fea0003800000 */
.L_x_1628:
[----:B------:R-:W-:Y:S01]  /*dc30*/  WARPSYNC 0xffffffff ;  /* 0xffffffff00007948 */ /* 0x000fe20003800000 */
[----:B------:R-:W-:Y:S01]  /*dc40*/  BAR.SYNC.DEFER_BLOCKING 0x4, 0x100 ;  /* 0x0104000000007b1d */ /* 0x000fe20000010000 */
[----:B------:R-:W-:-:S13]  /*dc50*/  ISETP.NE.AND P0, PT, R13, RZ, PT ;  /* 0x000000ff0d00720c */ /* 0x000fda0003f05270 */
[----:B------:R3:W-:Y:S04]  /*dc60*/  @!P0 STS.128 [0x24100], R200 ;  /* 0x024100c8ff008388 */ /* 0x0007e80000000c00 */
[----:B------:R-:W-:Y:S06]  /*dc70*/  BAR.ARV 0x5, 0x100 ;  /* 0x0144000000007b1d */ /* 0x000fec0000002000 */
.L_x_1623:
[----:B-1----:R-:W-:-:S13]  /*dc80*/  ISETP.GE.AND P0, PT, R203, c[0x0][0x53c], PT ;  /* 0x00014f00cb007a0c */ /* 0x002fda0003f06270 */
[----:B--23--:R-:W-:Y:S01]  /*dc90*/  @P0 CALL.REL.NOINC `(.L_x_1640) ;  /* 0x0000001000000944 */ /* 0x00cfe20003c00000 */
[----:B------:R-:W-:Y:S05]  /*dca0*/  BRA `(.L_x_1641) ;  /* 0xffff38f000007947 */ /* 0x000fea000383ffff */
.L_x_1640:
[----:B------:R-:W-:Y:S05]  /*dcb0*/  EXIT ;  /* 0x000000000000794d */ /* 0x000fea0003800000 */
.L_x_1531:
[----:B------:R-:W-:Y:S01]  /*dcc0*/  IMAD.MOV.U32 R0, RZ, RZ, R5 ;  /* 0x000000ffff007224 */ /* 0x000fe200078e0005 */
[----:B------:R-:W-:Y:S02]  /*dcd0*/  MOV R2, 0x1 ;  /* 0x0000000100027802 */ /* 0x000fe40000000f00 */
[----:B------:R-:W-:Y:S02]  /*dce0*/  MOV R3, 0xdd00 ;  /* 0x0000dd0000037802 */ /* 0x000fe40000000f00 */
[----:B--2---:R-:W-:Y:S05]  /*dcf0*/  CALL.REL.NOINC `($__internal_28_$__cuda_sm70_shflsync_up_p) ;  /* 0x000024d000007944 */ /* 0x004fea0003c00000 */
[----:B------:R-:W-:Y:S01]  /*dd00*/  MOV R0, R4 ;  /* 0x0000000400007202 */ /* 0x000fe20000000f00 */
[----:B------:R-:W-:Y:S05]  /*dd10*/  BRA `(.L_x_1642) ;  /* 0xffff273000007947 */ /* 0x000fea000383ffff */
.L_x_1532:
[----:B------:R-:W-:Y:S01]  /*dd20*/  IMAD.MOV.U32 R0, RZ, RZ, R5 ;  /* 0x000000ffff007224 */ /* 0x000fe200078e0005 */
[----:B------:R-:W-:Y:S02]  /*dd30*/  MOV R2, 0x2 ;  /* 0x0000000200027802 */ /* 0x000fe40000000f00 */
[----:B------:R-:W-:Y:S02]  /*dd40*/  MOV R3, 0xdd60 ;  /* 0x0000dd6000037802 */ /* 0x000fe40000000f00 */
[----:B--2---:R-:W-:Y:S05]  /*dd50*/  CALL.REL.NOINC `($__internal_28_$__cuda_sm70_shflsync_up_p) ;  /* 0x0000247000007944 */ /* 0x004fea0003c00000 */
[----:B------:R-:W-:Y:S01]  /*dd60*/  SEL R0, R4, RZ, P4 ;  /* 0x000000ff04007207 */ /* 0x000fe20002000000 */
[----:B------:R-:W-:Y:S01]  /*dd70*/  IMAD.MOV.U32 R2, RZ, RZ, 0x4 ;  /* 0x00000004ff027424 */ /* 0x000fe200078e00ff */
[----:B------:R-:W-:-:S03]  /*dd80*/  MOV R3, 0xddb0 ;  /* 0x0000ddb000037802 */ /* 0x000fc60000000f00 */
[----:B------:R-:W-:Y:S02]  /*dd90*/  IMAD.IADD R0, R5, 0x1, R0 ;  /* 0x0000000105007824 */ /* 0x000fe400078e0200 */
[----:B------:R-:W-:Y:S05]  /*dda0*/  CALL.REL.NOINC `($__internal_28_$__cuda_sm70_shflsync_up_p) ;  /* 0x0000242000007944 */ /* 0x000fea0003c00000 */
        /* <DEDUP_REMOVED lines=12> */
[----:B------:R-:W-:Y:S02]  /*de70*/  MOV R3, 0x1f ;  /* 0x0000001f00037802 */ /* 0x000fe40000000f00 */
[----:B------:R-:W-:Y:S01]  /*de80*/  MOV R2, 0xdec0 ;  /* 0x0000dec000027802 */ /* 0x000fe20000000f00 */
[----:B------:R-:W-:-:S04]  /*de90*/  IMAD.IADD R4, R0, 0x1, R4 ;  /* 0x0000000100047824 */ /* 0x000fc800078e0204 */
[----:B------:R-:W-:Y:S02]  /*dea0*/  IMAD.MOV.U32 R31, RZ, RZ, R4 ;  /* 0x000000ffff1f7224 */ /* 0x000fe400078e0004 */
[----:B------:R-:W-:Y:S05]  /*deb0*/  CALL.REL.NOINC `($__internal_27_$__cuda_sm70_shflsync_idx_p) ;  /* 0x000022c000007944 */ /* 0x000fea0003c00000 */
[----:B------:R-:W-:Y:S01]  /*dec0*/  MOV R0, R30 ;  /* 0x0000001e00007202 */ /* 0x000fe20000000f00 */
[----:B------:R-:W-:Y:S05]  /*ded0*/  BRA `(.L_x_1643) ;  /* 0xffff267000007947 */ /* 0x000fea000383ffff */
.L_x_1534:
[----:B------:R-:W-:Y:S02]  /*dee0*/  SEL R0, RZ, 0x1, P0 ;  /* 0x00000001ff007807 */ /* 0x000fe40000000000 */
[----:B------:R-:W-:Y:S02]  /*def0*/  MOV R2, 0xdf10 ;  /* 0x0000df1000027802 */ /* 0x000fe40000000f00 */
[----:B------:R-:W-:Y:S05]  /*df00*/  CALL.REL.NOINC `($__internal_29_$__cuda_sm70_votesync_ballot) ;  /* 0x0000233000007944 */ /* 0x000fea0003c00000 */
[----:B------:R-:W-:Y:S05]  /*df10*/  BRA `(.L_x_1644) ;  /* 0xffff26c000007947 */ /* 0x000fea000383ffff */
.L_x_1535:
[----:B------:R-:W-:Y:S01]  /*df20*/  IMAD.MOV.U32 R31, RZ, RZ, R8 ;  /* 0x000000ffff1f7224 */ /* 0x000fe200078e0008 */
[----:B--2---:R-:W-:Y:S01]  /*df30*/  MOV R30, R203 ;  /* 0x000000cb001e7202 */ /* 0x004fe20000000f00 */
[----:B------:R-:W-:Y:S01]  /*df40*/  IMAD.MOV.U32 R3, RZ, RZ, 0x1f ;  /* 0x0000001fff037424 */ /* 0x000fe200078e00ff */
[----:B------:R-:W-:Y:S02]  /*df50*/  MOV R2, 0xdf70 ;  /* 0x0000df7000027802 */ /* 0x000fe40000000f00 */
[----:B-1----:R-:W-:Y:S05]  /*df60*/  CALL.REL.NOINC `($__internal_27_$__cuda_sm70_shflsync_idx_p) ;  /* 0x0000221000007944 */ /* 0x002fea0003c00000 */
[----:B------:R-:W-:Y:S01]  /*df70*/  IMAD.MOV.U32 R11, RZ, RZ, R30 ;  /* 0x000000ffff0b7224 */ /* 0x000fe200078e001e */
[----:B------:R-:W-:Y:S01]  /*df80*/  MOV R31, R7 ;  /* 0x00000007001f7202 */ /* 0x000fe20000000f00 */
[----:B------:R-:W-:Y:S01]  /*df90*/  IMAD.MOV.U32 R5, RZ, RZ, RZ ;  /* 0x000000ffff057224 */ /* 0x000fe200078e00ff */
[----:B------:R-:W-:Y:S01]  /*dfa0*/  MOV R30, R203 ;  /* 0x000000cb001e7202 */ /* 0x000fe20000000f00 */
[----:B------:R-:W-:Y:S01]  /*dfb0*/  IMAD.MOV.U32 R3, RZ, RZ, 0x1f ;  /* 0x0000001fff037424 */ /* 0x000fe200078e00ff */
[----:B------:R-:W-:-:S02]  /*dfc0*/  MOV R2, 0xdfe0 ;  /* 0x0000dfe000027802 */ /* 0x000fc40000000f00 */
[----:B------:R-:W-:Y:S05]  /*dfd0*/  CALL.REL.NOINC `($__internal_27_$__cuda_sm70_shflsync_idx_p) ;  /* 0x000021a000007944 */ /* 0x000fea0003c00000 */
[----:B------:R-:W-:Y:S01]  /*dfe0*/  MOV R10, R30 ;  /* 0x0000001e000a7202 */ /* 0x000fe20000000f00 */
[----:B------:R-:W-:Y:S05]  /*dff0*/  BRA `(.L_x_1645) ;  /* 0xffff263000007947 */ /* 0x000fea000383ffff */
.L_x_1538:
[----:B------:R-:W-:Y:S01]  /*e000*/  IMAD.MOV.U32 R31, RZ, RZ, R4 ;  /* 0x000000ffff1f7224 */ /* 0x000fe200078e0004 */
[----:B------:R-:W-:-:S02]  /*e010*/  MOV R3, 0x1f ;  /* 0x0000001f00037802 */ /* 0x000fc40000000f00 */
[----:B------:R-:W-:Y:S02]  /*e020*/  MOV R2, 0xe040 ;  /* 0x0000e04000027802 */ /* 0x000fe40000000f00 */
[----:B-1234-:R-:W-:Y:S05]  /*e030*/  CALL.REL.NOINC `($__internal_27_$__cuda_sm70_shflsync_idx_p) ;  /* 0x0000214000007944 */ /* 0x01efea0003c00000 */
[----:B------:R-:W-:Y:S01]  /*e040*/  MOV R5, R30 ;  /* 0x0000001e00057202 */ /* 0x000fe20000000f00 */
[----:B------:R-:W-:Y:S05]  /*e050*/  BRA `(.L_x_1537) ;  /* 0xffff263000007947 */ /* 0x000fea000383ffff */
.L_x_1546:
[----:B------:R-:W-:Y:S01]  /*e060*/  IMAD.MOV.U32 R31, RZ, RZ, R5 ;  /* 0x000000ffff1f7224 */ /* 0x000fe200078e0005 */
[----:B------:R-:W-:Y:S01]  /*e070*/  MOV R30, RZ ;  /* 0x000000ff001e7202 */ /* 0x000fe20000000f00 */
[----:B------:R-:W-:Y:S01]  /*e080*/  IMAD.MOV.U32 R3, RZ, RZ, 0x181f ;  /* 0x0000181fff037424 */ /* 0x000fe200078e00ff */
[----:B------:R-:W-:Y:S02]  /*e090*/  MOV R2, 0xe0b0 ;  /* 0x0000e0b000027802 */ /* 0x000fe40000000f00 */
[----:B-----5:R-:W-:Y:S05]  /*e0a0*/  CALL.REL.NOINC `($__internal_27_$__cuda_sm70_shflsync_idx_p) ;  /* 0x000020d000007944 */ /* 0x020fea0003c00000 */
[----:B------:R-:W-:Y:S01]  /*e0b0*/  MOV R4, R30 ;  /* 0x0000001e00047202 */ /* 0x000fe20000000f00 */
[----:B------:R-:W-:Y:S05]  /*e0c0*/  BRA `(.L_x_1646) ;  /* 0xffff40d000007947 */ /* 0x000fea000383ffff */
.L_x_1547:
[----:B------:R-:W-:Y:S01]  /*e0d0*/  IMAD.MOV.U32 R31, RZ, RZ, R12 ;  /* 0x000000ffff1f7224 */ /* 0x000fe200078e000c */
[----:B------:R-:W-:Y:S01]  /*e0e0*/  MOV R30, RZ ;  /* 0x000000ff001e7202 */ /* 0x000fe20000000f00 */
[----:B------:R-:W-:Y:S01]  /*e0f0*/  IMAD.MOV.U32 R3, RZ, RZ, 0x181f ;  /* 0x0000181fff037424 */ /* 0x000fe200078e00ff */
[----:B------:R-:W-:Y:S02]  /*e100*/  MOV R2, 0xe120 ;  /* 0x0000e12000027802 */ /* 0x000fe40000000f00 */
[----:B-12--5:R-:W-:Y:S05]  /*e110*/  CALL.REL.NOINC `($__internal_27_$__cuda_sm70_shflsync_idx_p) ;  /* 0x0000206000007944 */ /* 0x026fea0003c00000 */
[----:B------:R-:W-:Y:S01]  /*e120*/  MOV R0, R30 ;  /* 0x0000001e00007202 */ /* 0x000fe20000000f00 */
[----:B------:R-:W-:Y:S05]  /*e130*/  BRA `(.L_x_1647) ;  /* 0xffff408000007947 */ /* 0x000fea000383ffff */
.L_x_1550:
[----:B------:R-:W-:Y:S01]  /*e140*/  IMAD.MOV.U32 R31, RZ, RZ, R5 ;  /* 0x000000ffff1f7224 */ /* 0x000fe200078e0005 */
[----:B------:R-:W-:Y:S01]  /*e150*/  MOV R30, 0x1 ;  /* 0x00000001001e7802 */ /* 0x000fe20000000f00 */
[----:B--2---:R-:W-:Y:S01]  /*e160*/  IMAD.MOV.U32 R3, RZ, RZ, 0x181f ;  /* 0x0000181fff037424 */ /* 0x004fe200078e00ff */
[----:B------:R-:W-:-:S02]  /*e170*/  MOV R2, 0xe190 ;  /* 0x0000e19000027802 */ /* 0x000fc40000000f00 */
[----:B-1-345:R-:W-:Y:S05]  /*e180*/  CALL.REL.NOINC `($__internal_27_$__cuda_sm70_shflsync_idx_p) ;  /* 0x00001ff000007944 */ /* 0x03afea0003c00000 */
[----:B------:R-:W-:Y:S01]  /*e190*/  IMAD.MOV.U32 R4, RZ, RZ, R30 ;  /* 0x000000ffff047224 */ /* 0x000fe200078e001e */
[----:B------:R-:W-:Y:S01]  /*e1a0*/  MOV R30, 0x1 ;  /* 0x00000001001e7802 */ /* 0x000fe20000000f00 */
[----:B------:R-:W-:Y:S01]  /*e1b0*/  IMAD.MOV.U32 R31, RZ, RZ, R12 ;  /* 0x000000ffff1f7224 */ /* 0x000fe200078e000c */
[----:B------:R-:W-:-:S02]  /*e1c0*/  MOV R3, 0x181f ;  /* 0x0000181f00037802 */ /* 0x000fc40000000f00 */
[----:B------:R-:W-:Y:S02]  /*e1d0*/  MOV R2, 0xe1f0 ;  /* 0x0000e1f000027802 */ /* 0x000fe40000000f00 */
[----:B------:R-:W-:Y:S05]  /*e1e0*/  CALL.REL.NOINC `($__internal_27_$__cuda_sm70_shflsync_idx_p) ;  /* 0x00001f9000007944 */ /* 0x000fea0003c00000 */
[----:B------:R-:W-:Y:S01]  /*e1f0*/  MOV R0, R30 ;  /* 0x0000001e00007202 */ /* 0x000fe20000000f00 */
[----:B------:R-:W-:Y:S05]  /*e200*/  BRA `(.L_x_1648) ;  /* 0xffff413000007947 */ /* 0x000fea000383ffff */
.L_x_1553:
[----:B------:R-:W-:Y:S01]  /*e210*/  IMAD.MOV.U32 R31, RZ, RZ, R5 ;  /* 0x000000ffff1f7224 */ /* 0x000fe200078e0005 */
[----:B------:R-:W-:Y:S01]  /*e220*/  MOV R30, 0x2 ;  /* 0x00000002001e7802 */ /* 0x000fe20000000f00 */
[----:B-1----:R-:W-:Y:S01]  /*e230*/  IMAD.MOV.U32 R3, RZ, RZ, 0x181f ;  /* 0x0000181fff037424 */ /* 0x002fe200078e00ff */
[----:B------:R-:W-:Y:S02]  /*e240*/  MOV R2, 0xe260 ;  /* 0x0000e26000027802 */ /* 0x000fe40000000f00 */
[----:B--2345:R-:W-:Y:S05]  /*e250*/  CALL.REL.NOINC `($__internal_27_$__cuda_sm70_shflsync_idx_p) ;  /* 0x00001f2000007944 */ /* 0x03cfea0003c00000 */
[----:B------:R-:W-:Y:S01]  /*e260*/  MOV R4, R30 ;  /* 0x0000001e00047202 */ /* 0x000fe20000000f00 */
[----:B------:R-:W-:Y:S05]  /*e270*/  BRA `(.L_x_1649) ;  /* 0xffff422000007947 */ /* 0x000fea000383ffff */
.L_x_1554:
[----:B------:R-:W-:Y:S01]  /*e280*/  IMAD.MOV.U32 R31, RZ, RZ, R12 ;  /* 0x000000ffff1f7224 */ /* 0x000fe200078e000c */
[----:B------:R-:W-:Y:S01]  /*e290*/  MOV R30, 0x2 ;  /* 0x00000002001e7802 */ /* 0x000fe20000000f00 */
[----:B------:R-:W-:Y:S01]  /*e2a0*/  IMAD.MOV.U32 R3, RZ, RZ, 0x181f ;  /* 0x0000181fff037424 */ /* 0x000fe200078e00ff */
[----:B------:R-:W-:Y:S02]  /*e2b0*/  MOV R2, 0xe2d0 ;  /* 0x0000e2d000027802 */ /* 0x000fe40000000f00 */
[----:B-12345:R-:W-:Y:S05]  /*e2c0*/  CALL.REL.NOINC `($__internal_27_$__cuda_sm70_shflsync_idx_p) ;  /* 0x00001eb000007944 */ /* 0x03efea0003c00000 */
[----:B------:R-:W-:Y:S01]  /*e2d0*/  MOV R0, R30 ;  /* 0x0000001e00007202 */ /* 0x000fe20000000f00 */
[----:B------:R-:W-:Y:S05]  /*e2e0*/  BRA `(.L_x_1650) ;  /* 0xffff41d000007947 */ /* 0x000fea000383ffff */
.L_x_1557:
[----:B------:R-:W-:Y:S01]  /*e2f0*/  IMAD.MOV.U32 R31, RZ, RZ, R5 ;  /* 0x000000ffff1f7224 */ /* 0x000fe200078e0005 */
[----:B------:R-:W-:Y:S01]  /*e300*/  MOV R30, 0x3 ;  /* 0x00000003001e7802 */ /* 0x000fe20000000f00 */
[----:B-1----:R-:W-:Y:S01]  /*e310*/  IMAD.MOV.U32 R3, RZ, RZ, 0x181f ;  /* 0x0000181fff037424 */ /* 0x002fe200078e00ff */
[----:B------:R-:W-:-:S02]  /*e320*/  MOV R2, 0xe340 ;  /* 0x0000e34000027802 */ /* 0x000fc40000000f00 */
[----:B--2345:R-:W-:Y:S05]  /*e330*/  CALL.REL.NOINC `($__internal_27_$__cuda_sm70_shflsync_idx_p) ;  /* 0x00001e4000007944 */ /* 0x03cfea0003c00000 */
        /* <DEDUP_REMOVED lines=8> */
.L_x_1560:
[----:B------:R-:W-:Y:S01]  /*e3c0*/  IMAD.MOV.U32 R31, RZ, RZ, R5 ;  /* 0x000000ffff1f7224 */ /* 0x000fe200078e0005 */
[----:B------:R-:W-:Y:S01]  /*e3d0*/  MOV R30, RZ ;  /* 0x000000ff001e7202 */ /* 0x000fe20000000f00 */
[----:B------:R-:W-:Y:S01]  /*e3e0*/  IMAD.MOV.U32 R3, RZ, RZ, 0x181f ;  /* 0x0000181fff037424 */ /* 0x000fe200078e00ff */
[----:B------:R-:W-:Y:S02]  /*e3f0*/  MOV R2, 0xe410 ;  /* 0x0000e41000027802 */ /* 0x000fe40000000f00 */
[----:B------:R-:W-:Y:S05]  /*e400*/  CALL.REL.NOINC `($__internal_27_$__cuda_sm70_shflsync_idx_p) ;  /* 0x00001d7000007944 */ /* 0x000fea0003c00000 */
[----:B------:R-:W-:Y:S01]  /*e410*/  MOV R4, R30 ;  /* 0x0000001e00047202 */ /* 0x000fe20000000f00 */
[----:B------:R-:W-:Y:S05]  /*e420*/  BRA `(.L_x_1652) ;  /* 0xffff4cc000007947 */ /* 0x000fea000383ffff */
.L_x_1561:
[----:B------:R-:W-:Y:S01]  /*e430*/  IMAD.MOV.U32 R31, RZ, RZ, R10 ;  /* 0x000000ffff1f7224 */ /* 0x000fe200078e000a */
[----:B------:R-:W-:Y:S01]  /*e440*/  MOV R30, RZ ;  /* 0x000000ff001e7202 */ /* 0x000fe20000000f00 */
[----:B------:R-:W-:Y:S01]  /*e450*/  IMAD.MOV.U32 R3, RZ, RZ, 0x181f ;  /* 0x0000181fff037424 */ /* 0x000fe200078e00ff */
[----:B------:R-:W-:Y:S02]  /*e460*/  MOV R2, 0xe480 ;  /* 0x0000e48000027802 */ /* 0x000fe40000000f00 */
[----:B-12---:R-:W-:Y:S05]  /*e470*/  CALL.REL.NOINC `($__internal_27_$__cuda_sm70_shflsync_idx_p) ;  /* 0x00001d0000007944 */ /* 0x006fea0003c00000 */
[----:B------:R-:W-:Y:S02]  /*e480*/  IADD3 R8, P0, R30, R20, RZ ;  /* 0x000000141e087210 */ /* 0x000fe40007f1e0ff */
[----:B------:R-:W-:-:S02]  /*e490*/  MOV R31, R5 ;  /* 0x00000005001f7202 */ /* 0x000fc40000000f00 */
[----:B------:R-:W-:Y:S01]  /*e4a0*/  SEL R12, RZ, 0x10, P5 ;  /* 0x00000010ff0c7807 */ /* 0x000fe20002800000 */
[----:B------:R-:W-:Y:S01]  /*e4b0*/  IMAD.X R9, R4, 0x1, R16, P0 ;  /* 0x0000000104097824 */ /* 0x000fe200000e0610 */
[----:B------:R-:W-:Y:S02]  /*e4c0*/  IADD3 R6, P0, R30, R19, RZ ;  /* 0x000000131e067210 */ /* 0x000fe40007f1e0ff */
[----:B------:R-:W-:Y:S02]  /*e4d0*/  SEL R11, RZ, 0x10, P4 ;  /* 0x00000010ff0b7807 */ /* 0x000fe40002000000 */
[----:B------:R-:W-:Y:S01]  /*e4e0*/  @!PT LDS RZ, [RZ] ;  /* 0x00000000fffff984 */ /* 0x000fe20000000800 */
[----:B------:R-:W-:Y:S01]  /*e4f0*/  @!PT LDS RZ, [RZ] ;  /* 0x00000000fffff984 */ /* 0x000fe20000000800 */
[----:B------:R-:W-:Y:S01]  /*e500*/  @!PT LDS RZ, [RZ] ;  /* 0x00000000fffff984 */ /* 0x000fe20000000800 */
[----:B------:R1:W-:Y:S01]  /*e510*/  LDGSTS.E.BYPASS.LTC128B.128 [R188+0x12100], [R8.64], !P5 ;  /* 0x1210000008bc7fae */ /* 0x0003e2000e901d46 */
[----:B------:R-:W-:Y:S01]  /*e520*/  IMAD.X R7, R4, 0x1, R13, P0 ;  /* 0x0000000104077824 */ /* 0x000fe200000e060d */
[----:B------:R-:W-:Y:S01]  /*e530*/  IADD3 R2, P0, R30, R17, RZ ;  /* 0x000000111e027210 */ /* 0x000fe20007f1e0ff */
[----:B------:R-:W-:-:S03]  /*e540*/  IMAD.MOV.U32 R30, RZ, RZ, 0x1 ;  /* 0x00000001ff1e7424 */ /* 0x000fc600078e00ff */
[----:B------:R2:W-:Y:S01]  /*e550*/  LDGSTS.E.BYPASS.LTC128B.128 [R188+0x14100], [R6.64], !P4 ;  /* 0x1410000006bc7fae */ /* 0x0005e2000e101d46 */
[----:B------:R-:W-:-:S05]  /*e560*/  IMAD.X R3, R4, 0x1, R15, P0 ;  /* 0x0000000104037824 */ /* 0x000fca00000e060f */
[----:B------:R3:W-:Y:S01]  /*e570*/  LDGSTS.E.BYPASS.LTC128B.128 [R188+0x16100], [R2.64], !P6 ;  /* 0x1610000002bc7fae */ /* 0x0007e2000f101d46 */
[----:B-1----:R-:W-:Y:S01]  /*e580*/  IMAD.MOV.U32 R9, RZ, RZ, R252 ;  /* 0x000000ffff097224 */ /* 0x002fe200078e00fc */
[----:B---3--:R-:W-:Y:S02]  /*e590*/  MOV R3, 0x181f ;  /* 0x0000181f00037802 */ /* 0x008fe40000000f00 */
[----:B------:R-:W-:Y:S02]  /*e5a0*/  MOV R2, 0xe5c0 ;  /* 0x0000e5c000027802 */ /* 0x000fe40000000f00 */
[----:B--2---:R-:W-:Y:S05]  /*e5b0*/  CALL.REL.NOINC `($__internal_27_$__cuda_sm70_shflsync_idx_p) ;  /* 0x00001bc000007944 */ /* 0x004fea0003c00000 */
[----:B------:R-:W-:Y:S01]  /*e5c0*/  IMAD.MOV.U32 R8, RZ, RZ, R30 ;  /* 0x000000ffff087224 */ /* 0x000fe200078e001e */
[----:B------:R-:W-:Y:S01]  /*e5d0*/  MOV R30, 0x1 ;  /* 0x00000001001e7802 */ /* 0x000fe20000000f00 */
[----:B------:R-:W-:Y:S01]  /*e5e0*/  IMAD.MOV.U32 R31, RZ, RZ, R10 ;  /* 0x000000ffff1f7224 */ /* 0x000fe200078e000a */
[----:B------:R-:W-:Y:S02]  /*e5f0*/  MOV R3, 0x181f ;  /* 0x0000181f00037802 */ /* 0x000fe40000000f00 */
[----:B------:R-:W-:Y:S02]  /*e600*/  MOV R2, 0xe620 ;  /* 0x0000e62000027802 */ /* 0x000fe40000000f00 */
[----:B------:R-:W-:Y:S05]  /*e610*/  CALL.REL.NOINC `($__internal_27_$__cuda_sm70_shflsync_idx_p) ;  /* 0x00001b6000007944 */ /* 0x000fea0003c00000 */
[----:B------:R-:W-:Y:S01]  /*e620*/  MOV R0, R30 ;  /* 0x0000001e00007202 */ /* 0x000fe20000000f00 */
[----:B------:R-:W-:Y:S05]  /*e630*/  BRA `(.L_x_1653) ;  /* 0xffff4bd000007947 */ /* 0x000fea000383ffff */
.L_x_1564:
[----:B------:R-:W-:Y:S01]  /*e640*/  IMAD.MOV.U32 R31, RZ, RZ, R13 ;  /* 0x000000ffff1f7224 */ /* 0x000fe200078e000d */
[----:B------:R-:W-:Y:S01]  /*e650*/  MOV R30, RZ ;  /* 0x000000ff001e7202 */ /* 0x000fe20000000f00 */
[----:B------:R-:W-:Y:S01]  /*e660*/  IMAD.MOV.U32 R3, RZ, RZ, 0x181f ;  /* 0x0000181fff037424 */ /* 0x000fe200078e00ff */
[----:B------:R-:W-:-:S02]  /*e670*/  MOV R2, 0xe690 ;  /* 0x0000e69000027802 */ /* 0x000fc40000000f00 */
[----:B-1234-:R-:W-:Y:S05]  /*e680*/  CALL.REL.NOINC `($__internal_27_$__cuda_sm70_shflsync_idx_p) ;  /* 0x00001af000007944 */ /* 0x01efea0003c00000 */
[----:B------:R-:W-:Y:S01]  /*e690*/  MOV R12, R30 ;  /* 0x0000001e000c7202 */ /* 0x000fe20000000f00 */
[----:B------:R-:W-:Y:S05]  /*e6a0*/  BRA `(.L_x_1654) ;  /* 0xffff4f9000007947 */ /* 0x000fea000383ffff */
.L_x_1565:
[----:B------:R-:W-:Y:S01]  /*e6b0*/  IMAD.MOV.U32 R31, RZ, RZ, R20 ;  /* 0x000000ffff1f7224 */ /* 0x000fe200078e0014 */
[----:B------:R-:W-:Y:S01]  /*e6c0*/  MOV R30, RZ ;  /* 0x000000ff001e7202 */ /* 0x000fe20000000f00 */
[----:B------:R-:W-:Y:S01]  /*e6d0*/  IMAD.MOV.U32 R3, RZ, RZ, 0x181f ;  /* 0x0000181fff037424 */ /* 0x000fe200078e00ff */
[----:B------:R-:W-:-:S02]  /*e6e0*/  MOV R2, 0xe700 ;  /* 0x0000e70000027802 */ /* 0x000fc40000000f00 */
[----:B-1234-:R-:W-:Y:S05]  /*e6f0*/  CALL.REL.NOINC `($__internal_27_$__cuda_sm70_shflsync_idx_p) ;  /* 0x00001a8000007944 */ /* 0x01efea0003c00000 */
[C---:B------:R-:W-:Y:S02]  /*e700*/  IADD3 R16, P0, R30.reuse, R25, RZ ;  /* 0x000000191e107210 */ /* 0x040fe40007f1e0ff */
[----:B------:R-:W-:-:S02]  /*e710*/  IADD3 R14, P1, R30, R26, RZ ;  /* 0x0000001a1e0e7210 */ /* 0x000fc40007f3e0ff */
[----:B------:R-:W-:Y:S01]  /*e720*/  MOV R31, R13 ;  /* 0x0000000d001f7202 */ /* 0x000fe20000000f00 */
[----:B------:R-:W-:Y:S01]  /*e730*/  IMAD.X R17, R12, 0x1, R21, P0 ;  /* 0x000000010c117824 */ /* 0x000fe200000e0615 */
[----:B------:R-:W-:Y:S01]  /*e740*/  IADD3 R2, P0, R30, R27, RZ ;  /* 0x0000001b1e027210 */ /* 0x000fe20007f1e0ff */
[C---:B------:R-:W-:Y:S01]  /*e750*/  IMAD.X R15, R12.reuse, 0x1, R22, P1 ;  /* 0x000000010c0f7824 */ /* 0x040fe200008e0616 */
[----:B------:R-:W-:Y:S01]  /*e760*/  SEL R19, RZ, 0x10, P5 ;  /* 0x00000010ff137807 */ /* 0x000fe20002800000 */
[----:B------:R-:W-:Y:S01]  /*e770*/  IMAD.MOV.U32 R30, RZ, RZ, 0x1 ;  /* 0x00000001ff1e7424 */ /* 0x000fe200078e00ff */
[----:B------:R-:W-:Y:S01]  /*e780*/  @!PT LDS RZ, [RZ] ;  /* 0x00000000fffff984 */ /* 0x000fe20000000800 */
[----:B------:R-:W-:Y:S01]  /*e790*/  @!PT LDS RZ, [RZ] ;  /* 0x00000000fffff984 */ /* 0x000fe20000000800 */
[----:B------:R-:W-:Y:S01]  /*e7a0*/  @!PT LDS RZ, [RZ] ;  /* 0x00000000fffff984 */ /* 0x000fe20000000800 */
[----:B------:R1:W-:Y:S01]  /*e7b0*/  LDGSTS.E.BYPASS.LTC128B.128 [R188+0x6100], [R16.64], !P5 ;  /* 0x0610000010bc7fae */ /* 0x0003e2000e901d46 */
[----:B------:R-:W-:Y:S01]  /*e7c0*/  IMAD.X R3, R12, 0x1, R23, P0 ;  /* 0x000000010c037824 */ /* 0x000fe200000e0617 */
[----:B------:R-:W-:Y:S02]  /*e7d0*/  SEL R18, RZ, 0x10, P4 ;  /* 0x00000010ff127807 */ /* 0x000fe40002000000 */
[----:B------:R2:W-:Y:S04]  /*e7e0*/  LDGSTS.E.BYPASS.LTC128B.128 [R188+0x8100], [R14.64], !P4 ;  /* 0x081000000ebc7fae */ /* 0x0005e8000e101d46 */
[----:B------:R3:W-:Y:S01]  /*e7f0*/  LDGSTS.E.BYPASS.LTC128B.128 [R188+0xa100], [R2.64], !P6 ;  /* 0x0a10000002bc7fae */ /* 0x0007e2000f101d46 */
[----:B-1----:R-:W-:Y:S01]  /*e800*/  IMAD.MOV.U32 R17, RZ, RZ, R252 ;  /* 0x000000ffff117224 */ /* 0x002fe200078e00fc */
[----:B---3--:R-:W-:-:S02]  /*e810*/  MOV R3, 0x181f ;  /* 0x0000181f00037802 */ /* 0x008fc40000000f00 */
        /* <DEDUP_REMOVED lines=10> */
.L_x_1566:
[----:B------:R-:W-:Y:S01]  /*e8c0*/  IMAD.MOV.U32 R4, RZ, RZ, R0 ;  /* 0x000000ffff047224 */ /* 0x000fe200078e0000 */
[----:B------:R-:W-:Y:S02]  /*e8d0*/  MOV R3, 0x2 ;  /* 0x0000000200037802 */ /* 0x000fe40000000f00 */
[----:B------:R-:W-:Y:S02]  /*e8e0*/  MOV R2, 0xe900 ;  /* 0x0000e90000027802 */ /* 0x000fe40000000f00 */
[----:B------:R-:W-:Y:S05]  /*e8f0*/  CALL.REL.NOINC `($__internal_26_$__cuda_sm70_shflsync_bfly_p) ;  /* 0x0000182000007944 */ /* 0x000fea0003c00000 */
[----:B------:R-:W-:Y:S01]  /*e900*/  MOV R2, R16 ;  /* 0x0000001000027202 */ /* 0x000fe20000000f00 */
[----:B------:R-:W-:Y:S05]  /*e910*/  BRA `(.L_x_1656) ;  /* 0xffff625000007947 */ /* 0x000fea000383ffff */
.L_x_1569:
[----:B------:R-:W-:Y:S01]  /*e920*/  IMAD.MOV.U32 R31, RZ, RZ, R10 ;  /* 0x000000ffff1f7224 */ /* 0x000fe200078e000a */
[----:B------:R-:W-:Y:S01]  /*e930*/  MOV R30, RZ ;  /* 0x000000ff001e7202 */ /* 0x000fe20000000f00 */
[----:B------:R-:W-:Y:S01]  /*e940*/  IMAD.MOV.U32 R3, RZ, RZ, 0x181f ;  /* 0x0000181fff037424 */ /* 0x000fe200078e00ff */
[----:B------:R-:W-:-:S02]  /*e950*/  MOV R2, 0xe970 ;  /* 0x0000e97000027802 */ /* 0x000fc40000000f00 */
[----:B------:R-:W-:Y:S05]  /*e960*/  CALL.REL.NOINC `($__internal_27_$__cuda_sm70_shflsync_idx_p) ;  /* 0x0000181000007944 */ /* 0x000fea0003c00000 */
[----:B------:R-:W-:Y:S01]  /*e970*/  MOV R4, R30 ;  /* 0x0000001e00047202 */ /* 0x000fe20000000f00 */
[----:B------:R-:W-:Y:S05]  /*e980*/  BRA `(.L_x_1657) ;  /* 0xffff75d000007947 */ /* 0x000fea000383ffff */
.L_x_1570:
[----:B------:R-:W-:Y:S01]  /*e990*/  IMAD.MOV.U32 R31, RZ, RZ, R12 ;  /* 0x000000ffff1f7224 */ /* 0x000fe200078e000c */
[----:B------:R-:W-:Y:S01]  /*e9a0*/  MOV R30, RZ ;  /* 0x000000ff001e7202 */ /* 0x000fe20000000f00 */
[----:B------:R-:W-:Y:S01]  /*e9b0*/  IMAD.MOV.U32 R3, RZ, RZ, 0x181f ;  /* 0x0000181fff037424 */ /* 0x000fe200078e00ff */
[----:B------:R-:W-:-:S02]  /*e9c0*/  MOV R2, 0xe9e0 ;  /* 0x0000e9e000027802 */ /* 0x000fc40000000f00 */
[----:B-12---:R-:W-:Y:S05]  /*e9d0*/  CALL.REL.NOINC `($__internal_27_$__cuda_sm70_shflsync_idx_p) ;  /* 0x000017a000007944 */ /* 0x006fea0003c00000 */
[----:B------:R-:W-:Y:S01]  /*e9e0*/  IADD3 R6, P0, R30, R16, RZ ;  /* 0x000000101e067210 */ /* 0x000fe20007f1e0ff */
[----:B------:R-:W-:Y:S01]  /*e9f0*/  IMAD.MOV.U32 R31, RZ, RZ, R10 ;  /* 0x000000ffff1f7224 */ /* 0x000fe200078e000a */
        /* <DEDUP_REMOVED lines=9> */
[----:B------:R-:W-:-:S05]  /*ea90*/  IMAD.X R3, R4, 0x1, R14, P0 ;  /* 0x0000000104037824 */ /* 0x000fca00000e060e */
[----:B------:R2:W-:Y:S02]  /*eaa0*/  LDGSTS.E.BYPASS.LTC128B.128 [R188+0xe100], [R2.64], !P4 ;  /* 0x0e10000002bc7fae */ /* 0x0005e4000e101d46 */
[----:B--2---:R-:W-:Y:S01]  /*eab0*/  IADD3 R2, P0, R30, R18, RZ ;  /* 0x000000121e027210 */ /* 0x004fe20007f1e0ff */
[----:B------:R-:W-:-:S04]  /*eac0*/  IMAD.MOV.U32 R30, RZ, RZ, 0x1 ;  /* 0x00000001ff1e7424 */ /* 0x000fc800078e00ff */
[----:B------:R-:W-:-:S05]  /*ead0*/  IMAD.X R3, R4, 0x1, R15, P0 ;  /* 0x0000000104037824 */ /* 0x000fca00000e060f */
[----:B------:R2:W-:Y:S02]  /*eae0*/  LDGSTS.E.BYPASS.LTC128B.128 [R188+0x10100], [R2.64], !P6 ;  /* 0x1010000002bc7fae */ /* 0x0005e4000f101d46 */
[----:B--2---:R-:W-:Y:S02]  /*eaf0*/  MOV R3, 0x181f ;  /* 0x0000181f00037802 */ /* 0x004fe40000000f00 */
[----:B------:R-:W-:Y:S02]  /*eb00*/  MOV R2, 0xeb20 ;  /* 0x0000eb2000027802 */ /* 0x000fe40000000f00 */
[----:B-1----:R-:W-:Y:S05]  /*eb10*/  CALL.REL.NOINC `($__internal_27_$__cuda_sm70_shflsync_idx_p) ;  /* 0x0000166000007944 */ /* 0x002fea0003c00000 */
        /* <DEDUP_REMOVED lines=8> */
.L_x_1574:
[----:B------:R-:W-:Y:S01]  /*eba0*/  MOV R30, RZ ;  /* 0x000000ff001e7202 */ /* 0x000fe20000000f00 */
[----:B------:R-:W-:Y:S01]  /*ebb0*/  IMAD.MOV.U32 R31, RZ, RZ, R12 ;  /* 0x000000ffff1f7224 */ /* 0x000fe200078e000c */
[----:B------:R-:W-:Y:S01]  /*ebc0*/  MOV R2, 0xebf0 ;  /* 0x0000ebf000027802 */ /* 0x000fe20000000f00 */
[----:B------:R-:W-:Y:S02]  /*ebd0*/  IMAD.MOV.U32 R3, RZ, RZ, 0x181f ;  /* 0x0000181fff037424 */ /* 0x000fe400078e00ff */
[----:B-1234-:R-:W-:Y:S05]  /*ebe0*/  CALL.REL.NOINC `($__internal_27_$__cuda_sm70_shflsync_idx_p) ;  /* 0x0000159000007944 */ /* 0x01efea0003c00000 */
[----:B------:R-:W-:Y:S01]  /*ebf0*/  MOV R5, R30 ;  /* 0x0000001e00057202 */ /* 0x000fe20000000f00 */
[----:B------:R-:W-:-:S05]  /*ec00*/  BRA `(.L_x_1659) ;  /* 0xffff790000007947 */ /* 0x000fca000383ffff */
.L_x_1575:
[----:B------:R-:W-:Y:S01]  /*ec10*/  MOV R30, RZ ;  /* 0x000000ff001e7202 */ /* 0x000fe20000000f00 */
[----:B------:R-:W-:Y:S01]  /*ec20*/  IMAD.MOV.U32 R31, RZ, RZ, R13 ;  /* 0x000000ffff1f7224 */ /* 0x000fe200078e000d */
[----:B------:R-:W-:Y:S01]  /*ec30*/  MOV R2, 0xec60 ;  /* 0x0000ec6000027802 */ /* 0x000fe20000000f00 */
[----:B------:R-:W-:Y:S02]  /*ec40*/  IMAD.MOV.U32 R3, RZ, RZ, 0x181f ;  /* 0x0000181fff037424 */ /* 0x000fe400078e00ff */
[----:B-1234-:R-:W-:Y:S05]  /*ec50*/  CALL.REL.NOINC `($__internal_27_$__cuda_sm70_shflsync_idx_p) ;  /* 0x0000152000007944 */ /* 0x01efea0003c00000 */
[----:B------:R-:W-:Y:S01]  /*ec60*/  IMAD R4, R176, 0x6000, R204 ;  /* 0x00006000b0047824 */ /* 0x000fe200078e02cc */
[C---:B------:R-:W-:Y:S01]  /*ec70*/  IADD3 R2, P0, R30.reuse, R23, RZ ;  /* 0x000000171e027210 */ /* 0x040fe20007f1e0ff */
[----:B------:R-:W-:Y:S01]  /*ec80*/  IMAD.MOV.U32 R31, RZ, RZ, R12 ;  /* 0x000000ffff1f7224 */ /* 0x000fe200078e000c */
[----:B------:R-:W-:Y:S02]  /*ec90*/  SEL R15, RZ, 0x10, P4 ;  /* 0x00000010ff0f7807 */ /* 0x000fe40002000000 */
[----:B------:R-:W-:Y:S01]  /*eca0*/  SEL R14, RZ, 0x10, P6 ;  /* 0x00000010ff0e7807 */ /* 0x000fe20003000000 */
[C---:B------:R-:W-:Y:S01]  /*ecb0*/  IMAD.X R3, R5.reuse, 0x1, R20, P0 ;  /* 0x0000000105037824 */ /* 0x040fe200000e0614 */
[C---:B------:R-:W-:Y:S04]  /*ecc0*/  IADD3 R6, P0, R30.reuse, R28, RZ ;  /* 0x0000001c1e067210 */ /* 0x040fe80007f1e0ff */
[----:B------:R-:W-:Y:S01]  /*ecd0*/  @!PT LDS RZ, [RZ] ;  /* 0x00000000fffff984 */ /* 0x000fe20000000800 */
[----:B------:R-:W-:Y:S01]  /*ece0*/  @!PT LDS RZ, [RZ] ;  /* 0x00000000fffff984 */ /* 0x000fe20000000800 */
[----:B------:R-:W-:Y:S01]  /*ecf0*/  @!PT LDS RZ, [RZ] ;  /* 0x00000000fffff984 */ /* 0x000fe20000000800 */
[----:B------:R1:W-:Y:S01]  /*ed00*/  LDGSTS.E.BYPASS.LTC128B.128 [R4], [R2.64], !P5 ;  /* 0x0000000002047fae */ /* 0x0003e2000e901d46 */
[C---:B------:R-:W-:Y:S05]  /*ed10*/  IMAD.X R7, R5.reuse, 0x1, R21, P0 ;  /* 0x0000000105077824 */ /* 0x040fea00000e0615 */
[----:B------:R2:W-:Y:S01]  /*ed20*/  LDGSTS.E.BYPASS.LTC128B.128 [R4+0x2000], [R6.64], !P4 ;  /* 0x0200000006047fae */ /* 0x0005e2000e101d46 */
[----:B-1----:R-:W-:Y:S01]  /*ed30*/  IADD3 R2, P0, R30, R29, RZ ;  /* 0x0000001d1e027210 */ /* 0x002fe20007f1e0ff */
[----:B------:R-:W-:Y:S04]  /*ed40*/  IMAD.MOV.U32 R30, RZ, RZ, 0x1 ;  /* 0x00000001ff1e7424 */ /* 0x000fe800078e00ff */
[----:B------:R-:W-:Y:S01]  /*ed50*/  IMAD.X R3, R5, 0x1, R22, P0 ;  /* 0x0000000105037824 */ /* 0x000fe200000e0616 */
[----:B--2---:R-:W-:Y:S04]  /*ed60*/  SEL R6, RZ, 0x10, P5 ;  /* 0x00000010ff067807 */ /* 0x004fe80002800000 */
[----:B------:R1:W-:Y:S02]  /*ed70*/  LDGSTS.E.BYPASS.LTC128B.128 [R4+0x4000], [R2.64], !P6 ;  /* 0x0400000002047fae */ /* 0x0003e4000f101d46 */
[----:B-1----:R-:W-:Y:S01]  /*ed80*/  MOV R2, 0xedb0 ;  /* 0x0000edb000027802 */ /* 0x002fe20000000f00 */
[----:B------:R-:W-:Y:S02]  /*ed90*/  IMAD.MOV.U32 R3, RZ, RZ, 0x181f ;  /* 0x0000181fff037424 */ /* 0x000fe400078e00ff */
[----:B------:R-:W-:Y:S05]  /*eda0*/  CALL.REL.NOINC `($__internal_27_$__cuda_sm70_shflsync_idx_p) ;  /* 0x000013d000007944 */ /* 0x000fea0003c00000 */
[----:B------:R-:W-:Y:S01]  /*edb0*/  MOV R3, 0x181f ;  /* 0x0000181f00037802 */ /* 0x000fe20000000f00 */
[----:B------:R-:W-:Y:S01]  /*edc0*/  IMAD.MOV.U32 R5, RZ, RZ, R30 ;  /* 0x000000ffff057224 */ /* 0x000fe200078e001e */
[----:B------:R-:W-:Y:S01]  /*edd0*/  MOV R30, 0x1 ;  /* 0x00000001001e7802 */ /* 0x000fe20000000f00 */
[----:B------:R-:W-:Y:S01]  /*ede0*/  IMAD.MOV.U32 R31, RZ, RZ, R13 ;  /* 0x000000ffff1f7224 */ /* 0x000fe200078e000d */
[----:B------:R-:W-:Y:S02]  /*edf0*/  MOV R2, 0xee10 ;  /* 0x0000ee1000027802 */ /* 0x000fe40000000f00 */
[----:B------:R-:W-:Y:S05]  /*ee00*/  CALL.REL.NOINC `($__internal_27_$__cuda_sm70_shflsync_idx_p) ;  /* 0x0000137000007944 */ /* 0x000fea0003c00000 */
[----:B------:R-:W-:Y:S01]  /*ee10*/  MOV R2, R30 ;  /* 0x0000001e00027202 */ /* 0x000fe20000000f00 */
[----:B------:R-:W-:-:S05]  /*ee20*/  BRA `(.L_x_1660) ;  /* 0xffff781000007947 */ /* 0x000fca000383ffff */
.L_x_1576:
[----:B------:R-:W-:Y:S02]  /*ee30*/  MOV R3, 0x2 ;  /* 0x0000000200037802 */ /* 0x000fe40000000f00 */
[----:B------:R-:W-:Y:S02]  /*ee40*/  MOV R2, 0xee60 ;  /* 0x0000ee6000027802 */ /* 0x000fe40000000f00 */
[----:B------:R-:W-:Y:S05]  /*ee50*/  CALL.REL.NOINC `($__internal_26_$__cuda_sm70_shflsync_bfly_p) ;  /* 0x000012c000007944 */ /* 0x000fea0003c00000 */
[----:B------:R-:W-:Y:S01]  /*ee60*/  MOV R2, R16 ;  /* 0x0000001000027202 */ /* 0x000fe20000000f00 */
[----:B------:R-:W-:-:S05]  /*ee70*/  BRA `(.L_x_1661) ;  /* 0xffff892000007947 */ /* 0x000fca000383ffff */
.L_x_1579:
[----:B------:R-:W-:Y:S01]  /*ee80*/  MOV R30, RZ ;  /* 0x000000ff001e7202 */ /* 0x000fe20000000f00 */
[----:B------:R-:W-:Y:S01]  /*ee90*/  IMAD.MOV.U32 R31, RZ, RZ, R5 ;  /* 0x000000ffff1f7224 */ /* 0x000fe200078e0005 */
[----:B------:R-:W-:Y:S01]  /*eea0*/  MOV R2, 0xeed0 ;  /* 0x0000eed000027802 */ /* 0x000fe20000000f00 */
[----:B------:R-:W-:Y:S02]  /*eeb0*/  IMAD.MOV.U32 R3, RZ, RZ, 0x181f ;  /* 0x0000181fff037424 */ /* 0x000fe400078e00ff */
[----:B------:R-:W-:Y:S05]  /*eec0*/  CALL.REL.NOINC `($__internal_27_$__cuda_sm70_shflsync_idx_p) ;  /* 0x000012b000007944 */ /* 0x000fea0003c00000 */
[----:B------:R-:W-:Y:S01]  /*eed0*/  MOV R4, R30 ;  /* 0x0000001e00047202 */ /* 0x000fe20000000f00 */
[----:B------:R-:W-:-:S05]  /*eee0*/  BRA `(.L_x_1662) ;  /* 0xffffa2c000007947 */ /* 0x000fca000383ffff */
.L_x_1580:
[----:B------:R-:W-:Y:S01]  /*eef0*/  MOV R30, RZ ;  /* 0x000000ff001e7202 */ /* 0x000fe20000000f00 */
[----:B------:R-:W-:Y:S01]  /*ef00*/  IMAD.MOV.U32 R31, RZ, RZ, R12 ;  /* 0x000000ffff1f7224 */ /* 0x000fe200078e000c */
[----:B------:R-:W-:Y:S01]  /*ef10*/  MOV R2, 0xef40 ;  /* 0x0000ef4000027802 */ /* 0x000fe20000000f00 */
[----:B------:R-:W-:Y:S02]  /*ef20*/  IMAD.MOV.U32 R3, RZ, RZ, 0x181f ;  /* 0x0000181fff037424 */ /* 0x000fe400078e00ff */
[----:B-12---:R-:W-:Y:S05]  /*ef30*/  CALL.REL.NOINC `($__internal_27_$__cuda_sm70_shflsync_idx_p) ;  /* 0x0000124000007944 */ /* 0x006fea0003c00000 */
[----:B------:R-:W-:Y:S01]  /*ef40*/  IMAD R0, R176, 0x6000, R205 ;  /* 0x00006000b0007824 */ /* 0x000fe200078e02cd */
[----:B------:R-:W-:Y:S01]  /*ef50*/  IADD3 R2, P0, R30, R16, RZ ;  /* 0x000000101e027210 */ /* 0x000fe20007f1e0ff */
[----:B------:R-:W-:Y:S01]  /*ef60*/  IMAD.MOV.U32 R31, RZ, RZ, R5 ;  /* 0x000000ffff1f7224 */ /* 0x000fe200078e0005 */
[----:B------:R-:W-:Y:S02]  /*ef70*/  SEL R11, RZ, 0x10, P5 ;  /* 0x00000010ff0b7807 */ /* 0x000fe40002800000 */
[----:B------:R-:W-:Y:S01]  /*ef80*/  SEL R10, RZ, 0x10, P4 ;  /* 0x00000010ff0a7807 */ /* 0x000fe20002000000 */
[----:B------:R-:W-:Y:S01]  /*ef90*/  IMAD.X R3, R4, 0x1, R13, P0 ;  /* 0x0000000104037824 */ /* 0x000fe200000e060d */
[----:B------:R-:W-:Y:S02]  /*efa0*/  IADD3 R6, P0, R30, R17, RZ ;  /* 0x000000111e067210 */ /* 0x000fe40007f1e0ff */
[----:B------:R-:W-:Y:S02]  /*efb0*/  SEL R5, RZ, 0x10, P6 ;  /* 0x00000010ff057807 */ /* 0x000fe40003000000 */
[----:B------:R-:W-:Y:S01]  /*efc0*/  @!PT LDS RZ, [RZ] ;  /* 0x00000000fffff984 */ /* 0x000fe20000000800 */
[----:B------:R-:W-:Y:S01]  /*efd0*/  @!PT LDS RZ, [RZ] ;  /* 0x00000000fffff984 */ /* 0x000fe20000000800 */
[----:B------:R-:W-:Y:S01]  /*efe0*/  @!PT LDS RZ, [RZ] ;  /* 0x00000000fffff984 */ /* 0x000fe20000000800 */
[----:B------:R1:W-:Y:S01]  /*eff0*/  LDGSTS.E.BYPASS.LTC128B.128 [R0], [R2.64], !P5 ;  /* 0x0000000002007fae */ /* 0x0003e2000e901d46 */
        /* <DEDUP_REMOVED lines=8> */
[----:B--2---:R-:W-:Y:S05]  /*f080*/  CALL.REL.NOINC `($__internal_27_$__cuda_sm70_shflsync_idx_p) ;  /* 0x000010f000007944 */ /* 0x004fea0003c00000 */
        /* <DEDUP_REMOVED lines=8> */
.L_x_1582:
[----:B------:R-:W-:Y:S01]  /*f110*/  IMAD.MOV.U32 R4, RZ, RZ, R179 ;  /* 0x000000ffff047224 */ /* 0x000fe200078e00b3 */
[----:B-1----:R-:W-:-:S02]  /*f120*/  MOV R3, 0x2 ;  /* 0x0000000200037802 */ /* 0x002fc40000000f00 */
[----:B------:R-:W-:Y:S02]  /*f130*/  MOV R2, 0xf150 ;  /* 0x0000f15000027802 */ /* 0x000fe40000000f00 */
[----:B------:R-:W-:Y:S05]  /*f140*/  CALL.REL.NOINC `($__internal_26_$__cuda_sm70_shflsync_bfly_p) ;  /* 0x00000fd000007944 */ /* 0x000fea0003c00000 */
[----:B------:R-:W-:Y:S01]  /*f150*/  MOV R0, R16 ;  /* 0x0000001000007202 */ /* 0x000fe20000000f00 */
[----:B------:R-:W-:Y:S05]  /*f160*/  BRA `(.L_x_1664) ;  /* 0xffffa39000007947 */ /* 0x000fea000383ffff */
.L_x_1583:
[----:B------:R-:W-:Y:S01]  /*f170*/  IMAD.MOV.U32 R4, RZ, RZ, R0 ;  /* 0x000000ffff047224 */ /* 0x000fe200078e0000 */
[----:B-1----:R-:W-:Y:S02]  /*f180*/  MOV R3, 0x1 ;  /* 0x0000000100037802 */ /* 0x002fe40000000f00 */
[----:B------:R-:W-:Y:S02]  /*f190*/  MOV R2, 0xf1b0 ;  /* 0x0000f1b000027802 */ /* 0x000fe40000000f00 */
[----:B--2---:R-:W-:Y:S05]  /*f1a0*/  CALL.REL.NOINC `($__internal_26_$__cuda_sm70_shflsync_bfly_p) ;  /* 0x00000f7000007944 */ /* 0x004fea0003c00000 */
[----:B------:R-:W-:Y:S01]  /*f1b0*/  FADD.FTZ R0, R0, R16 ;  /* 0x0000001000007221 */ /* 0x000fe20000010000 */
[----:B------:R-:W-:Y:S02]  /*f1c0*/  MOV R4, R184 ;  /* 0x000000b800047202 */ /* 0x000fe40000000f00 */
[----:B------:R-:W-:Y:S02]  /*f1d0*/  MOV R3, 0x2 ;  /* 0x0000000200037802 */ /* 0x000fe40000000f00 */
[----:B------:R-:W-:Y:S02]  /*f1e0*/  MOV R2, 0xf200 ;  /* 0x0000f20000027802 */ /* 0x000fe40000000f00 */
[----:B------:R-:W-:Y:S05]  /*f1f0*/  CALL.REL.NOINC `($__internal_26_$__cuda_sm70_shflsync_bfly_p) ;  /* 0x00000f2000007944 */ /* 0x000fea0003c00000 */
[----:B------:R-:W-:Y:S01]  /*f200*/  FADD.FTZ R4, R184, R16 ;  /* 0x00000010b8047221 */ /* 0x000fe20000010000 */
[----:B------:R-:W-:-:S02]  /*f210*/  MOV R3, 0x1 ;  /* 0x0000000100037802 */ /* 0x000fc40000000f00 */
[----:B------:R-:W-:Y:S02]  /*f220*/  MOV R2, 0xf240 ;  /* 0x0000f24000027802 */ /* 0x000fe40000000f00 */
[----:B------:R-:W-:Y:S05]  /*f230*/  CALL.REL.NOINC `($__internal_26_$__cuda_sm70_shflsync_bfly_p) ;  /* 0x00000ee000007944 */ /* 0x000fea0003c00000 */
[----:B------:R-:W-:Y:S01]  /*f240*/  MOV R3, R16 ;  /* 0x0000001000037202 */ /* 0x000fe20000000f00 */
[----:B------:R-:W-:Y:S05]  /*f250*/  BRA `(.L_x_1665) ;  /* 0xffffa31000007947 */ /* 0x000fea000383ffff */
.L_x_1590:
[----:B--234-:R-:W-:Y:S01]  /*f260*/  IMAD.MOV.U32 R31, RZ, RZ, R5 ;  /* 0x000000ffff1f7224 */ /* 0x01cfe200078e0005 */
[----:B------:R-:W-:Y:S01]  /*f270*/  MOV R30, RZ ;  /* 0x000000ff001e7202 */ /* 0x000fe20000000f00 */
[----:B------:R-:W-:Y:S01]  /*f280*/  IMAD.MOV.U32 R3, RZ, RZ, 0x181f ;  /* 0x0000181fff037424 */ /* 0x000fe200078e00ff */
[----:B------:R-:W-:Y:S02]  /*f290*/  MOV R2, 0xf2b0 ;  /* 0x0000f2b000027802 */ /* 0x000fe40000000f00 */
[----:B-1----:R-:W-:Y:S05]  /*f2a0*/  CALL.REL.NOINC `($__internal_27_$__cuda_sm70_shflsync_idx_p) ;  /* 0x00000ed000007944 */ /* 0x002fea0003c00000 */
[----:B------:R-:W-:Y:S01]  /*f2b0*/  MOV R4, R30 ;  /* 0x0000001e00047202 */ /* 0x000fe20000000f00 */
[----:B------:R-:W-:Y:S05]  /*f2c0*/  BRA `(.L_x_1666) ;  /* 0xffffb9c000007947 */ /* 0x000fea000383ffff */
.L_x_1591:
[----:B------:R-:W-:Y:S01]  /*f2d0*/  IMAD.MOV.U32 R31, RZ, RZ, R11 ;  /* 0x000000ffff1f7224 */ /* 0x000fe200078e000b */
[----:B------:R-:W-:Y:S01]  /*f2e0*/  MOV R30, RZ ;  /* 0x000000ff001e7202 */ /* 0x000fe20000000f00 */
[----:B------:R-:W-:Y:S01]  /*f2f0*/  IMAD.MOV.U32 R3, RZ, RZ, 0x181f ;  /* 0x0000181fff037424 */ /* 0x000fe200078e00ff */
[----:B------:R-:W-:Y:S02]  /*f300*/  MOV R2, 0xf320 ;  /* 0x0000f32000027802 */ /* 0x000fe40000000f00 */
[----:B-123--:R-:W-:Y:S05]  /*f310*/  CALL.REL.NOINC `($__internal_27_$__cuda_sm70_shflsync_idx_p) ;  /* 0x00000e6000007944 */ /* 0x00efea0003c00000 */
[----:B------:R-:W-:Y:S01]  /*f320*/  MOV R0, R30 ;  /* 0x0000001e00007202 */ /* 0x000fe20000000f00 */
[----:B------:R-:W-:Y:S05]  /*f330*/  BRA `(.L_x_1667) ;  /* 0xffffb97000007947 */ /* 0x000fea000383ffff */
.L_x_1594:
[----:B------:R-:W-:Y:S01]  /*f340*/  IMAD.MOV.U32 R31, RZ, RZ, R5 ;  /* 0x000000ffff1f7224 */ /* 0x000fe200078e0005 */
[----:B------:R-:W-:Y:S01]  /*f350*/  MOV R30, 0x1 ;  /* 0x00000001001e7802 */ /* 0x000fe20000000f00 */
[----:B--2---:R-:W-:Y:S01]  /*f360*/  IMAD.MOV.U32 R3, RZ, RZ, 0x181f ;  /* 0x0000181fff037424 */ /* 0x004fe200078e00ff */
[----:B------:R-:W-:-:S02]  /*f370*/  MOV R2, 0xf390 ;  /* 0x0000f39000027802 */ /* 0x000fc40000000f00 */
[----:B-1-34-:R-:W-:Y:S05]  /*f380*/  CALL.REL.NOINC `($__internal_27_$__cuda_sm70_shflsync_idx_p) ;  /* 0x00000df000007944 */ /* 0x01afea0003c00000 */
        /* <DEDUP_REMOVED lines=8> */
.L_x_1597:
[----:B------:R-:W-:Y:S01]  /*f410*/  IMAD.MOV.U32 R31, RZ, RZ, R5 ;  /* 0x000000ffff1f7224 */ /* 0x000fe200078e0005 */
[----:B------:R-:W-:Y:S01]  /*f420*/  MOV R30, 0x2 ;  /* 0x00000002001e7802 */ /* 0x000fe20000000f00 */
[----:B--2---:R-:W-:Y:S01]  /*f430*/  IMAD.MOV.U32 R3, RZ, RZ, 0x181f ;  /* 0x0000181fff037424 */ /* 0x004fe200078e00ff */
[----:B------:R-:W-:Y:S02]  /*f440*/  MOV R2, 0xf460 ;  /* 0x0000f46000027802 */ /* 0x000fe40000000f00 */
[----:B-1-34-:R-:W-:Y:S05]  /*f450*/  CALL.REL.NOINC `($__internal_27_$__cuda_sm70_shflsync_idx_p) ;  /* 0x00000d2000007944 */ /* 0x01afea0003c00000 */
[----:B------:R-:W-:Y:S01]  /*f460*/  MOV R4, R30 ;  /* 0x0000001e00047202 */ /* 0x000fe20000000f00 */
[----:B------:R-:W-:Y:S05]  /*f470*/  BRA `(.L_x_1669) ;  /* 0xffffbb0000007947 */ /* 0x000fea000383ffff */
.L_x_1598:
[----:B------:R-:W-:Y:S01]  /*f480*/  IMAD.MOV.U32 R31, RZ, RZ, R11 ;  /* 0x000000ffff1f7224 */ /* 0x000fe200078e000b */
[----:B------:R-:W-:Y:S01]  /*f490*/  MOV R30, 0x2 ;  /* 0x00000002001e7802 */ /* 0x000fe20000000f00 */
[----:B--2---:R-:W-:Y:S01]  /*f4a0*/  IMAD.MOV.U32 R3, RZ, RZ, 0x181f ;  /* 0x0000181fff037424 */ /* 0x004fe200078e00ff */
[----:B------:R-:W-:Y:S02]  /*f4b0*/  MOV R2, 0xf4d0 ;  /* 0x0000f4d000027802 */ /* 0x000fe40000000f00 */
[----:B-1-34-:R-:W-:Y:S05]  /*f4c0*/  CALL.REL.NOINC `($__internal_27_$__cuda_sm70_shflsync_idx_p) ;  /* 0x00000cb000007944 */ /* 0x01afea0003c00000 */
[----:B------:R-:W-:Y:S01]  /*f4d0*/  MOV R0, R30 ;  /* 0x0000001e00007202 */ /* 0x000fe20000000f00 */
[----:B------:R-:W-:Y:S05]  /*f4e0*/  BRA `(.L_x_1670) ;  /* 0xffffbab000007947 */ /* 0x000fea000383ffff */
.L_x_1601:
[----:B------:R-:W-:Y:S01]  /*f4f0*/  IMAD.MOV.U32 R31, RZ, RZ, R5 ;  /* 0x000000ffff1f7224 */ /* 0x000fe200078e0005 */
[----:B------:R-:W-:Y:S01]  /*f500*/  MOV R30, 0x3 ;  /* 0x00000003001e7802 */ /* 0x000fe20000000f00 */
[----:B---3--:R-:W-:Y:S01]  /*f510*/  IMAD.MOV.U32 R3, RZ, RZ, 0x181f ;  /* 0x0000181fff037424 */ /* 0x008fe200078e00ff */
        /* <DEDUP_REMOVED lines=10> */
.L_x_1603:
[----:B------:R-:W-:Y:S01]  /*f5c0*/  IMAD.MOV.U32 R31, RZ, RZ, R5 ;  /* 0x000000ffff1f7224 */ /* 0x000fe200078e0005 */
[----:B------:R-:W-:Y:S01]  /*f5d0*/  MOV R30, RZ ;  /* 0x000000ff001e7202 */ /* 0x000fe20000000f00 */
[----:B------:R-:W-:Y:S01]  /*f5e0*/  IMAD.MOV.U32 R3, RZ, RZ, 0x1c1f ;  /* 0x00001c1fff037424 */ /* 0x000fe200078e00ff */
[----:B------:R-:W-:Y:S02]  /*f5f0*/  MOV R2, 0xf610 ;  /* 0x0000f61000027802 */ /* 0x000fe40000000f00 */
[----:B------:R-:W-:Y:S05]  /*f600*/  CALL.REL.NOINC `($__internal_27_$__cuda_sm70_shflsync_idx_p) ;  /* 0x00000b7000007944 */ /* 0x000fea0003c00000 */
[----:B------:R-:W-:Y:S01]  /*f610*/  MOV R4, R30 ;  /* 0x0000001e00047202 */ /* 0x000fe20000000f00 */
[----:B------:R-:W-:Y:S05]  /*f620*/  BRA `(.L_x_1672) ;  /* 0xffffbe2000007947 */ /* 0x000fea000383ffff */
.L_x_1604:
[----:B------:R-:W-:Y:S01]  /*f630*/  IMAD.MOV.U32 R31, RZ, RZ, R12 ;  /* 0x000000ffff1f7224 */ /* 0x000fe200078e000c */
[----:B------:R-:W-:Y:S01]  /*f640*/  MOV R30, RZ ;  /* 0x000000ff001e7202 */ /* 0x000fe20000000f00 */
[----:B------:R-:W-:Y:S01]  /*f650*/  IMAD.MOV.U32 R3, RZ, RZ, 0x1c1f ;  /* 0x00001c1fff037424 */ /* 0x000fe200078e00ff */
[----:B------:R-:W-:Y:S02]  /*f660*/  MOV R2, 0xf680 ;  /* 0x0000f68000027802 */ /* 0x000fe40000000f00 */
[----:B-12---:R-:W-:Y:S05]  /*f670*/  CALL.REL.NOINC `($__internal_27_$__cuda_sm70_shflsync_idx_p) ;  /* 0x00000b0000007944 */ /* 0x006fea0003c00000 */
[----:B------:R-:W-:Y:S01]  /*f680*/  MOV R0, R30 ;  /* 0x0000001e00007202 */ /* 0x000fe20000000f00 */
[----:B------:R-:W-:Y:S05]  /*f690*/  BRA `(.L_x_1673) ;  /* 0xffffbdd000007947 */ /* 0x000fea000383ffff */
.L_x_1607:
[----:B------:R-:W-:Y:S01]  /*f6a0*/  IMAD.MOV.U32 R31, RZ, RZ, R5 ;  /* 0x000000ffff1f7224 */ /* 0x000fe200078e0005 */
[----:B------:R-:W-:Y:S01]  /*f6b0*/  MOV R30, 0x1 ;  /* 0x00000001001e7802 */ /* 0x000fe20000000f00 */
[----:B----4-:R-:W-:Y:S01]  /*f6c0*/  IMAD.MOV.U32 R3, RZ, RZ, 0x1c1f ;  /* 0x00001c1fff037424 */ /* 0x010fe200078e00ff */
[----:B------:R-:W-:-:S02]  /*f6d0*/  MOV R2, 0xf6f0 ;  /* 0x0000f6f000027802 */ /* 0x000fc40000000f00 */
[----:B-123--:R-:W-:Y:S05]  /*f6e0*/  CALL.REL.NOINC `($__internal_27_$__cuda_sm70_shflsync_idx_p) ;  /* 0x00000a9000007944 */ /* 0x00efea0003c00000 */
        /* <DEDUP_REMOVED lines=8> */
.L_x_1611:
[----:B------:R-:W-:Y:S01]  /*f770*/  IMAD.MOV.U32 R31, RZ, RZ, R5 ;  /* 0x000000ffff1f7224 */ /* 0x000fe200078e0005 */
[----:B------:R-:W-:Y:S01]  /*f780*/  MOV R30, RZ ;  /* 0x000000ff001e7202 */ /* 0x000fe20000000f00 */
[----:B------:R-:W-:Y:S01]  /*f790*/  IMAD.MOV.U32 R3, RZ, RZ, 0x181f ;  /* 0x0000181fff037424 */ /* 0x000fe200078e00ff */
[----:B------:R-:W-:Y:S02]  /*f7a0*/  MOV R2, 0xf7c0 ;  /* 0x0000f7c000027802 */ /* 0x000fe40000000f00 */
[----:B--2---:R-:W-:Y:S05]  /*f7b0*/  CALL.REL.NOINC `($__internal_27_$__cuda_sm70_shflsync_idx_p) ;  /* 0x000009c000007944 */ /* 0x004fea0003c00000 */
[----:B------:R-:W-:Y:S01]  /*f7c0*/  MOV R4, R30 ;  /* 0x0000001e00047202 */ /* 0x000fe20000000f00 */
[----:B------:R-:W-:Y:S05]  /*f7d0*/  BRA `(.L_x_1675) ;  /* 0xffffd3b000007947 */ /* 0x000fea000383ffff */
.L_x_1612:
[----:B------:R-:W-:Y:S01]  /*f7e0*/  IMAD.MOV.U32 R31, RZ, RZ, R12 ;  /* 0x000000ffff1f7224 */ /* 0x000fe200078e000c */
[----:B------:R-:W-:Y:S01]  /*f7f0*/  MOV R30, RZ ;  /* 0x000000ff001e7202 */ /* 0x000fe20000000f00 */
[----:B------:R-:W-:Y:S01]  /*f800*/  IMAD.MOV.U32 R3, RZ, RZ, 0x181f ;  /* 0x0000181fff037424 */ /* 0x000fe200078e00ff */
[----:B------:R-:W-:Y:S02]  /*f810*/  MOV R2, 0xf830 ;  /* 0x0000f83000027802 */ /* 0x000fe40000000f00 */
[----:B-123--:R-:W-:Y:S05]  /*f820*/  CALL.REL.NOINC `($__internal_27_$__cuda_sm70_shflsync_idx_p) ;  /* 0x0000095000007944 */ /* 0x00efea0003c00000 */
[----:B------:R-:W-:Y:S01]  /*f830*/  MOV R0, R30 ;  /* 0x0000001e00007202 */ /* 0x000fe20000000f00 */
[----:B------:R-:W-:Y:S05]  /*f840*/  BRA `(.L_x_1676) ;  /* 0xffffd36000007947 */ /* 0x000fea000383ffff */
.L_x_1615:
[----:B------:R-:W-:Y:S01]  /*f850*/  IMAD.MOV.U32 R31, RZ, RZ, R5 ;  /* 0x000000ffff1f7224 */ /* 0x000fe200078e0005 */
[----:B------:R-:W-:Y:S01]  /*f860*/  MOV R30, 0x1 ;  /* 0x00000001001e7802 */ /* 0x000fe20000000f00 */
[----:B-1----:R-:W-:Y:S01]  /*f870*/  IMAD.MOV.U32 R3, RZ, RZ, 0x181f ;  /* 0x0000181fff037424 */ /* 0x002fe200078e00ff */
[----:B------:R-:W-:-:S02]  /*f880*/  MOV R2, 0xf8a0 ;  /* 0x0000f8a000027802 */ /* 0x000fc40000000f00 */
[----:B--234-:R-:W-:Y:S05]  /*f890*/  CALL.REL.NOINC `($__internal_27_$__cuda_sm70_shflsync_idx_p) ;  /* 0x000008e000007944 */ /* 0x01cfea0003c00000 */
        /* <DEDUP_REMOVED lines=8> */
.L_x_1618:
[----:B------:R-:W-:Y:S01]  /*f920*/  IMAD.MOV.U32 R31, RZ, RZ, R5 ;  /* 0x000000ffff1f7224 */ /* 0x000fe200078e0005 */
[----:B------:R-:W-:Y:S01]  /*f930*/  MOV R30, 0x2 ;  /* 0x00000002001e7802 */ /* 0x000fe20000000f00 */
[----:B-1----:R-:W-:Y:S01]  /*f940*/  IMAD.MOV.U32 R3, RZ, RZ, 0x181f ;  /* 0x0000181fff037424 */ /* 0x002fe200078e00ff */
[----:B------:R-:W-:Y:S02]  /*f950*/  MOV R2, 0xf970 ;  /* 0x0000f97000027802 */ /* 0x000fe40000000f00 */
[----:B--234-:R-:W-:Y:S05]  /*f960*/  CALL.REL.NOINC `($__internal_27_$__cuda_sm70_shflsync_idx_p) ;  /* 0x0000081000007944 */ /* 0x01cfea0003c00000 */
[----:B------:R-:W-:Y:S01]  /*f970*/  MOV R4, R30 ;  /* 0x0000001e00047202 */ /* 0x000fe20000000f00 */
[----:B------:R-:W-:Y:S05]  /*f980*/  BRA `(.L_x_1678) ;  /* 0xffffd50000007947 */ /* 0x000fea000383ffff */
.L_x_1619:
[----:B------:R-:W-:Y:S01]  /*f990*/  IMAD.MOV.U32 R31, RZ, RZ, R12 ;  /* 0x000000ffff1f7224 */ /* 0x000fe200078e000c */
[----:B------:R-:W-:Y:S01]  /*f9a0*/  MOV R30, 0x2 ;  /* 0x00000002001e7802 */ /* 0x000fe20000000f00 */
[----:B-1----:R-:W-:Y:S01]  /*f9b0*/  IMAD.MOV.U32 R3, RZ, RZ, 0x181f ;  /* 0x0000181fff037424 */ /* 0x002fe200078e00ff */
[----:B------:R-:W-:Y:S02]  /*f9c0*/  MOV R2, 0xf9e0 ;  /* 0x0000f9e000027802 */ /* 0x000fe40000000f00 */
[----:B--234-:R-:W-:Y:S05]  /*f9d0*/  CALL.REL.NOINC `($__internal_27_$__cuda_sm70_shflsync_idx_p) ;  /* 0x000007a000007944 */ /* 0x01cfea0003c00000 */
[----:B------:R-:W-:Y:S01]  /*f9e0*/  MOV R0, R30 ;  /* 0x0000001e00007202 */ /* 0x000fe20000000f00 */
[----:B------:R-:W-:Y:S05]  /*f9f0*/  BRA `(.L_x_1679) ;  /* 0xffffd4b000007947 */ /* 0x000fea000383ffff */
.L_x_1622:
        /* <DEDUP_REMOVED lines=13> */
.L_x_1624:
[----:B------:R-:W-:Y:S01]  /*fad0*/  IMAD.MOV.U32 R31, RZ, RZ, R82 ;  /* 0x000000ffff1f7224 */ /* 0x000fe200078e0052 */
[----:B------:R-:W-:Y:S01]  /*fae0*/  MOV R30, RZ ;  /* 0x000000ff001e7202 */ /* 0x000fe20000000f00 */
[----:B------:R-:W-:Y:S01]  /*faf0*/  IMAD.MOV.U32 R3, RZ, RZ, 0x1f ;  /* 0x0000001fff037424 */ /* 0x000fe200078e00ff */
[----:B------:R-:W-:Y:S02]  /*fb00*/  MOV R2, 0xfb20 ;  /* 0x0000fb2000027802 */ /* 0x000fe40000000f00 */
[----:B-1-3--:R-:W-:Y:S05]  /*fb10*/  CALL.REL.NOINC `($__internal_27_$__cuda_sm70_shflsync_idx_p) ;  /* 0x0000066000007944 */ /* 0x00afea0003c00000 */
[----:B------:R-:W-:Y:S01]  /*fb20*/  MOV R9, R30 ;  /* 0x0000001e00097202 */ /* 0x000fe20000000f00 */
[----:B------:R-:W-:Y:S05]  /*fb30*/  BRA `(.L_x_1681) ;  /* 0xffffd6d000007947 */ /* 0x000fea000383ffff */
.L_x_1625:
[----:B------:R-:W-:Y:S01]  /*fb40*/  IMAD.MOV.U32 R31, RZ, RZ, R82 ;  /* 0x000000ffff1f7224 */ /* 0x000fe200078e0052 */
[----:B------:R-:W-:Y:S01]  /*fb50*/  MOV R30, 0x1 ;  /* 0x00000001001e7802 */ /* 0x000fe20000000f00 */
[----:B------:R-:W-:Y:S01]  /*fb60*/  IMAD.MOV.U32 R3, RZ, RZ, 0x1f ;  /* 0x0000001fff037424 */ /* 0x000fe200078e00ff */
[----:B------:R-:W-:Y:S02]  /*fb70*/  MOV R2, 0xfb90 ;  /* 0x0000fb9000027802 */ /* 0x000fe40000000f00 */
[----:B-1234-:R-:W-:Y:S05]  /*fb80*/  CALL.REL.NOINC `($__internal_27_$__cuda_sm70_shflsync_idx_p) ;  /* 0x000005f000007944 */ /* 0x01efea0003c00000 */
[----:B------:R-:W-:Y:S01]  /*fb90*/  MOV R8, R30 ;  /* 0x0000001e00087202 */ /* 0x000fe20000000f00 */
[----:B------:R-:W-:Y:S05]  /*fba0*/  BRA `(.L_x_1682) ;  /* 0xffffd68000007947 */ /* 0x000fea000383ffff */
.L_x_1626:
[----:B------:R-:W-:Y:S02]  /*fbb0*/  MOV R2, 0x1 ;  /* 0x0000000100027802 */ /* 0x000fe40000000f00 */
[----:B------:R-:W-:-:S02]  /*fbc0*/  MOV R3, 0xfbe0 ;  /* 0x0000fbe000037802 */ /* 0x000fc40000000f00 */
[----:B--2-4-:R-:W-:Y:S05]  /*fbd0*/  CALL.REL.NOINC `($__internal_28_$__cuda_sm70_shflsync_up_p) ;  /* 0x000005f000007944 */ /* 0x014fea0003c00000 */
[----:B------:R-:W-:Y:S05]  /*fbe0*/  BRA `(.L_x_1683) ;  /* 0xffffd76000007947 */ /* 0x000fea000383ffff */
.L_x_1627:
[----:B------:R-:W-:Y:S02]  /*fbf0*/  MOV R2, 0x2 ;  /* 0x0000000200027802 */ /* 0x000fe40000000f00 */
[----:B------:R-:W-:-:S02]  /*fc00*/  MOV R3, 0xfc20 ;  /* 0x0000fc2000037802 */ /* 0x000fc40000000f00 */
[----:B--2-4-:R-:W-:Y:S05]  /*fc10*/  CALL.REL.NOINC `($__internal_28_$__cuda_sm70_shflsync_up_p) ;  /* 0x000005b000007944 */ /* 0x014fea0003c00000 */
        /* <DEDUP_REMOVED lines=24> */
.L_x_1631:
[----:B------:R-:W-:Y:S02]  /*fda0*/  MOV R2, 0x1 ;  /* 0x0000000100027802 */ /* 0x000fe40000000f00 */
[----:B------:R-:W-:Y:S02]  /*fdb0*/  MOV R3, 0xfdd0 ;  /* 0x0000fdd000037802 */ /* 0x000fe40000000f00 */
[----:B--2---:R-:W-:Y:S05]  /*fdc0*/  CALL.REL.NOINC `($__internal_28_$__cuda_sm70_shflsync_up_p) ;  /* 0x0000040000007944 */ /* 0x004fea0003c00000 */
[----:B------:R-:W-:Y:S01]  /*fdd0*/  MOV R2, R4 ;  /* 0x0000000400027202 */ /* 0x000fe20000000f00 */
[----:B------:R-:W-:Y:S05]  /*fde0*/  BRA `(.L_x_1685) ;  /* 0xffffd7b000007947 */ /* 0x000fea000383ffff */
.L_x_1632:
        /* <DEDUP_REMOVED lines=27> */
.L_x_1634:
[----:B------:R-:W-:Y:S02]  /*ffa0*/  SEL R0, RZ, 0x1, P0 ;  /* 0x00000001ff007807 */ /* 0x000fe40000000000 */
[----:B------:R-:W-:Y:S02]  /*ffb0*/  MOV R2, 0xffd0 ;  /* 0x0000ffd000027802 */ /* 0x000fe40000000f00 */
[----:B-12---:R-:W-:Y:S05]  /*ffc0*/  CALL.REL.NOINC `($__internal_29_$__cuda_sm70_votesync_ballot) ;  /* 0x0000027000007944 */ /* 0x006fea0003c00000 */
[----:B------:R-:W-:Y:S05]  /*ffd0*/  BRA `(.L_x_1687) ;  /* 0xffffd75000007947 */ /* 0x000fea000383ffff */
.L_x_1635:
[----:B------:R-:W-:Y:S01]  /*ffe0*/  IMAD.MOV.U32 R31, RZ, RZ, R6 ;  /* 0x000000ffff1f7224 */ /* 0x000fe200078e0006 */
[----:B----4-:R-:W-:Y:S01]  /*fff0*/  MOV R30, R11 ;  /* 0x0000000b001e7202 */ /* 0x010fe20000000f00 */
[----:B------:R-:W-:Y:S01]  /*10000*/  IMAD.MOV.U32 R3, RZ, RZ, 0x1f ;  /* 0x0000001fff037424 */ /* 0x000fe200078e00ff */
[----:B------:R-:W-:Y:S02]  /*10010*/  MOV R2, 0x10030 ;  /* 0x0001003000027802 */ /* 0x000fe40000000f00 */
[----:B-123--:R-:W-:Y:S05]  /*10020*/  CALL.REL.NOINC `($__internal_27_$__cuda_sm70_shflsync_idx_p) ;  /* 0x0000015000007944 */ /* 0x00efea0003c00000 */
[----:B------:R-:W-:Y:S01]  /*10030*/  IMAD.MOV.U32 R6, RZ, RZ, R30 ;  /* 0x000000ffff067224 */ /* 0x000fe200078e001e */
[----:B------:R-:W-:Y:S01]  /*10040*/  MOV R30, R11 ;  /* 0x0000000b001e7202 */ /* 0x000fe20000000f00 */
[----:B------:R-:W-:Y:S01]  /*10050*/  IMAD.MOV.U32 R31, RZ, RZ, R7 ;  /* 0x000000ffff1f7224 */ /* 0x000fe200078e0007 */
[----:B------:R-:W-:Y:S02]  /*10060*/  MOV R3, 0x1f ;  /* 0x0000001f00037802 */ /* 0x000fe40000000f00 */
[----:B------:R-:W-:-:S02]  /*10070*/  MOV R2, 0x10090 ;  /* 0x0001009000027802 */ /* 0x000fc40000000f00 */
[----:B------:R-:W-:Y:S05]  /*10080*/  CALL.REL.NOINC `($__internal_27_$__cuda_sm70_shflsync_idx_p) ;  /* 0x000000f000007944 */ /* 0x000fea0003c00000 */
[----:B------:R-:W-:Y:S01]  /*10090*/  MOV R7, R30 ;  /* 0x0000001e00077202 */ /* 0x000fe20000000f00 */
[----:B------:R-:W-:Y:S05]  /*100a0*/  BRA `(.L_x_1688) ;  /* 0xffffd6c000007947 */ /* 0x000fea000383ffff */
.L_x_1638:
[----:B------:R-:W-:Y:S01]  /*100b0*/  IMAD.MOV.U32 R31, RZ, RZ, R4 ;  /* 0x000000ffff1f7224 */ /* 0x000fe200078e0004 */
[----:B------:R-:W-:Y:S01]  /*100c0*/  MOV R30, R0 ;  /* 0x00000000001e7202 */ /* 0x000fe20000000f00 */
[----:B------:R-:W-:Y:S01]  /*100d0*/  IMAD.MOV.U32 R3, RZ, RZ, 0x1f ;  /* 0x0000001fff037424 */ /* 0x000fe200078e00ff */
[----:B------:R-:W-:-:S02]  /*100e0*/  MOV R2, 0x10100 ;  /* 0x0001010000027802 */ /* 0x000fc40000000f00 */
[----:B-12-4-:R-:W-:Y:S05]  /*100f0*/  CALL.REL.NOINC `($__internal_27_$__cuda_sm70_shflsync_idx_p) ;  /* 0x0000008000007944 */ /* 0x016fea0003c00000 */
[----:B------:R-:W-:Y:S01]  /*10100*/  MOV R10, R30 ;  /* 0x0000001e000a7202 */ /* 0x000fe20000000f00 */
[----:B------:R-:W-:Y:S05]  /*10110*/  BRA `(.L_x_1637) ;  /* 0xffffd6b000007947 */ /* 0x000fea000383ffff */
        .weak           $__internal_26_$__cuda_sm70_shflsync_bfly_p
        .type           $__internal_26_$__cuda_sm70_shflsync_bfly_p,@function
        .size           $__internal_26_$__cuda_sm70_shflsync_bfly_p,($__internal_27_$__cuda_sm70_shflsync_idx_p - $__internal_26_$__cuda_sm70_shflsync_bfly_p)
$__internal_26_$__cuda_sm70_shflsync_bfly_p:
[----:B------:R-:W-:Y:S02]  /*10120*/  MOV R16, 0x1f ;  /* 0x0000001f00107802 */ /* 0x000fe40000000f00 */
[----:B------:R-:W-:-:S04]  /*10130*/  MOV R24, 0xffffffff ;  /* 0xffffffff00187802 */ /* 0x000fc80000000f00 */
[----:B------:R-:W-:Y:S04]  /*10140*/  WARPSYNC R24 ;  /* 0x0000001800007348 */ /* 0x000fe80003800000 */
[----:B------:R1:W2:Y:S02]  /*10150*/  SHFL.BFLY PT, R16, R4, R3, R16 ;  /* 0x0c00000304107389 */ /* 0x0002a400000e0010 */
[----:B-1----:R-:W-:-:S04]  /*10160*/  MOV R3, 0x0 ;  /* 0x0000000000037802 */ /* 0x002fc80000000f00 */
[----:B--2---:R-:W-:Y:S05]  /*10170*/  RET.REL.NODEC R2 `(_ZN7cutlass13device_kernelIN5flash19enable_sm80_to_sm89INS1_16FlashAttnFwdSm80INS1_25CollectiveMainloopFwdSm80ILi8ELi2ELb0EN4cute5tupleIJNS5_1CILi128EEENS7_ILi64EEENS7_ILi192EEEEEELi192ENS_6half_tEfNS_4arch4Sm80ELb0ELb0ELb1ELb1ELb1ELb0ELb1ELb1EEENS1_21CollectiveEpilogueFwdINS6_IJS8_SA_S9_EEENS6_IJNS7_ILi1EEESI_SI_EEESC_SE_Li256ELb1ELb1ELb1ELb0EEENS1_36VarlenDynamicPersistentTileSchedulerILi128ELi64ELi256ELi256ELb1ELb1ELb0ELb0ELb1ELb1EEEEEEEEEvNT_6ParamsE) ;  /* 0xfffefe8002007950 */ /* 0x004fea0003c3ffff */
        .weak           $__internal_27_$__cuda_sm70_shflsync_idx_p
        .type           $__internal_27_$__cuda_sm70_shflsync_idx_p,@function
        .size           $__internal_27_$__cuda_sm70_shflsync_idx_p,($__internal_28_$__cuda_sm70_shflsync_up_p - $__internal_27_$__cuda_sm70_shflsync_idx_p)
$__internal_27_$__cuda_sm70_shflsync_idx_p:
[----:B------:R-:W-:-:S04]  /*10180*/  MOV R178, 0xffffffff ;  /* 0xffffffff00b27802 */ /* 0x000fc80000000f00 */
[----:B------:R-:W-:Y:S04]  /*10190*/  WARPSYNC R178 ;  /* 0x000000b200007348 */ /* 0x000fe80003800000 */
[----:B------:R1:W2:Y:S02]  /*101a0*/  SHFL.IDX PT, R30, R31, R30, R3 ;  /* 0x0000001e1f1e7389 */ /* 0x0002a400000e0003 */
[----:B-1----:R-:W-:-:S04]  /*101b0*/  MOV R3, 0x0 ;  /* 0x0000000000037802 */ /* 0x002fc80000000f00 */
[----:B--2---:R-:W-:Y:S05]  /*101c0*/  RET.REL.NODEC R2 `(_ZN7cutlass13device_kernelIN5flash19enable_sm80_to_sm89INS1_16FlashAttnFwdSm80INS1_25CollectiveMainloopFwdSm80ILi8ELi2ELb0EN4cute5tupleIJNS5_1CILi128EEENS7_ILi64EEENS7_ILi192EEEEEELi192ENS_6half_tEfNS_4arch4Sm80ELb0ELb0ELb1ELb1ELb1ELb0ELb1ELb1EEENS1_21CollectiveEpilogueFwdINS6_IJS8_SA_S9_EEENS6_IJNS7_ILi1EEESI_SI_EEESC_SE_Li256ELb1ELb1ELb1ELb0EEENS1_36VarlenDynamicPersistentTileSchedulerILi128ELi64ELi256ELi256ELb1ELb1ELb0ELb0ELb1ELb1EEEEEEEEEvNT_6ParamsE) ;  /* 0xfffefe3002007950 */ /* 0x004fea0003c3ffff */
        .weak           $__internal_28_$__cuda_sm70_shflsync_up_p
        .type           $__internal_28_$__cuda_sm70_shflsync_up_p,@function
        .size           $__internal_28_$__cuda_sm70_shflsync_up_p,($__internal_29_$__cuda_sm70_votesync_ballot - $__internal_28_$__cuda_sm70_shflsync_up_p)
$__internal_28_$__cuda_sm70_shflsync_up_p:
[----:B------:R-:W-:Y:S02]  /*101d0*/  IMAD.MOV.U32 R4, RZ, RZ, RZ ;  /* 0x000000ffff047224 */ /* 0x000fe400078e00ff */
[----:B------:R-:W-:-:S04]  /*101e0*/  IMAD.MOV.U32 R11, RZ, RZ, -0x1 ;  /* 0xffffffffff0b7424 */ /* 0x000fc800078e00ff */
[----:B------:R-:W-:Y:S04]  /*101f0*/  WARPSYNC R11 ;  /* 0x0000000b00007348 */ /* 0x000fe80003800000 */
[----:B------:R1:W2:Y:S02]  /*10200*/  SHFL.UP PT, R4, R0, R2, R4 ;  /* 0x0400000200047389 */ /* 0x0002a400000e0004 */
[----:B-1----:R-:W-:Y:S02]  /*10210*/  MOV R2, R3 ;  /* 0x0000000300027202 */ /* 0x002fe40000000f00 */
[----:B------:R-:W-:-:S04]  /*10220*/  MOV R3, 0x0 ;  /* 0x0000000000037802 */ /* 0x000fc80000000f00 */
[----:B--2---:R-:W-:Y:S05]  /*10230*/  RET.REL.NODEC R2 `(_ZN7cutlass13device_kernelIN5flash19enable_sm80_to_sm89INS1_16FlashAttnFwdSm80INS1_25CollectiveMainloopFwdSm80ILi8ELi2ELb0EN4cute5tupleIJNS5_1CILi128EEENS7_ILi64EEENS7_ILi192EEEEEELi192ENS_6half_tEfNS_4arch4Sm80ELb0ELb0ELb1ELb1ELb1ELb0ELb1ELb1EEENS1_21CollectiveEpilogueFwdINS6_IJS8_SA_S9_EEENS6_IJNS7_ILi1EEESI_SI_EEESC_SE_Li256ELb1ELb1ELb1ELb0EEENS1_36VarlenDynamicPersistentTileSchedulerILi128ELi64ELi256ELi256ELb1ELb1ELb0ELb0ELb1ELb1EEEEEEEEEvNT_6ParamsE) ;  /* 0xfffefdc002007950 */ /* 0x004fea0003c3ffff */
        .weak           $__internal_29_$__cuda_sm70_votesync_ballot
        .type           $__internal_29_$__cuda_sm70_votesync_ballot,@function
        .size           $__internal_29_$__cuda_sm70_votesync_ballot,(.L_x_6206 - $__internal_29_$__cuda_sm70_votesync_ballot)
$__internal_29_$__cuda_sm70_votesync_ballot:
[----:B------:R-:W-:Y:S01]  /*10240*/  ISETP.NE.U32.AND P0, PT, R0, 0x1, PT ;  /* 0x000000010000780c */ /* 0x000fe20003f05070 */
[----:B------:R-:W-:-:S04]  /*10250*/  IMAD.MOV.U32 R3, RZ, RZ, -0x1 ;  /* 0xffffffffff037424 */ /* 0x000fc800078e00ff */
[----:B------:R-:W-:Y:S08]  /*10260*/  WARPSYNC R3 ;  /* 0x0000000300007348 */ /* 0x000ff00003800000 */
[----:B------:R-:W-:-:S04]  /*10270*/  VOTE.ANY R0, PT, !P0 ;  /* 0x0000000000007806 */ /* 0x000fc800040e0100 */
[----:B------:R-:W-:Y:S01]  /*10280*/  LOP3.LUT R0, R0, R3, RZ, 0xc0, !PT ;  /* 0x0000000300007212 */ /* 0x000fe200078ec0ff */
[----:B------:R-:W-:-:S04]  /*10290*/  IMAD.MOV.U32 R3, RZ, RZ, 0x0 ;  /* 0x00000000ff037424 */ /* 0x000fc800078e00ff */
[----:B------:R-:W-:Y:S05]  /*102a0*/  RET.REL.NODEC R2 `(_ZN7cutlass13device_kernelIN5flash19enable_sm80_to_sm89INS1_16FlashAttnFwdSm80INS1_25CollectiveMainloopFwdSm80ILi8ELi2ELb0EN4cute5tupleIJNS5_1CILi128EEENS7_ILi64EEENS7_ILi192EEEEEELi192ENS_6half_tEfNS_4arch4Sm80ELb0ELb0ELb1ELb1ELb1ELb0ELb1ELb1EEENS1_21CollectiveEpilogueFwdINS6_IJS8_SA_S9_EEENS6_IJNS7_ILi1EEESI_SI_EEESC_SE_Li256ELb1ELb1ELb1ELb0EEENS1_36VarlenDynamicPersistentTileSchedulerILi128ELi64ELi256ELi256ELb1ELb1ELb0ELb0ELb1ELb1EEEEEEEEEvNT_6ParamsE) ;  /* 0xfffefd5002007950 */ /* 0x000fea0003c3ffff */
.L_x_1689:
        /* <DEDUP_REMOVED lines=13> */
.L_x_6206:


//--------------------- .text._ZN7cutlass13device_kernelIN5flash19enable_sm80_to_sm89INS1_16FlashAttnFwdSm80INS1_25CollectiveMainloopFwdSm80ILi8ELi2ELb0EN4cute5tupleIJNS5_1CILi128EEENS7_ILi64EEENS7_ILi192EEEEEELi192ENS_6half_tEfNS_4arch4Sm80ELb0ELb0ELb1ELb1ELb1ELb1ELb1ELb1EEENS1_21CollectiveEpilogueFwdINS6_IJS8_SA_S9_EEENS6_IJNS7_ILi1EEESI_SI_EEESC_SE_Li256ELb1ELb1ELb1ELb0EEENS1_36VarlenDynamicPersistentTileSchedulerILi128ELi64ELi256ELi256ELb1ELb1ELb0ELb0ELb1ELb1EEEEEEEEEvNT_6ParamsE --------------------------
	.section	.text._ZN7cutlass13device_kernelIN5flash19enable_sm80_to_sm89INS1_16FlashAttnFwdSm80INS1_25CollectiveMainloopFwdSm80ILi8ELi2ELb0EN4cute5tupleIJNS5_1CILi128EEENS7_ILi64EEENS7_ILi192EEEEEELi192ENS_6half_tEfNS_4arch4Sm80ELb0ELb0ELb1ELb1ELb1ELb1ELb1ELb1EEENS1_21CollectiveEpilogueFwdINS6_IJS8_SA_S9_EEENS6_IJNS7_ILi1EEESI_SI_EEESC_SE_Li256ELb1ELb1ELb1ELb0EEENS1_36VarlenDynamicPersistentTileSchedulerILi128ELi64ELi256ELi256ELb1ELb1ELb0ELb0ELb1ELb1EEEEEEEEEvNT_6ParamsE,"ax",@progbits
	.sectioninfo	@"SHI_REGISTERS=255"
	.align	128
.text._ZN7cutlass13device_kernelIN5flash19enable_sm80_to_sm89INS1_16FlashAttnFwdSm80INS1_25CollectiveMainloopFwdSm80ILi8ELi2ELb0EN4cute5tupleIJNS5_1CILi128EEENS7_ILi64EEENS7_ILi192EEEEEELi192ENS_6half_tEfNS_4arch4Sm80ELb0ELb0ELb1ELb1ELb1ELb1ELb1ELb1EEENS1_21CollectiveEpilogueFwdINS6_IJS8_SA_S9_EEENS6_IJNS7_ILi1EEESI_SI_EEESC_SE_Li256ELb1ELb1ELb1ELb0EEENS1_36VarlenDynamicPersistentTileSchedulerILi128ELi64ELi256ELi256ELb1ELb1ELb0ELb0ELb1ELb1EEEEEEEEEvNT_6ParamsE:
        .type           _ZN7cutlass13device_kernelIN5flash19enable_sm80_to_sm89INS1_16FlashAttnFwdSm80INS1_25CollectiveMainloopFwdSm80ILi8ELi2ELb0EN4cute5tupleIJNS5_1CILi128EEENS7_ILi64EEENS7_ILi192EEEEEELi192ENS_6half_tEfNS_4arch4Sm80ELb0ELb0ELb1ELb1ELb1ELb1ELb1ELb1EEENS1_21CollectiveEpilogueFwdINS6_IJS8_SA_S9_EEENS6_IJNS7_ILi1EEESI_SI_EEESC_SE_Li256ELb1ELb1ELb1ELb0EEENS1_36VarlenDynamicPersistentTileSchedulerILi128ELi64ELi256ELi256ELb1ELb1ELb0ELb0ELb1ELb1EEEEEEEEEvNT_6ParamsE,@function
        .size           _ZN7cutlass13device_kernelIN5flash19enable_sm80_to_sm89INS1_16FlashAttnFwdSm80INS1_25CollectiveMainloopFwdSm80ILi8ELi2ELb0EN4cute5tupleIJNS5_1CILi128EEENS7_ILi64EEENS7_ILi192EEEEEELi192ENS_6half_tEfNS_4arch4Sm80ELb0ELb0ELb1ELb1ELb1ELb1ELb1ELb1EEENS1_21CollectiveEpilogueFwdINS6_IJS8_SA_S9_EEENS6_IJNS7_ILi1EEESI_SI_EEESC_SE_Li256ELb1ELb1ELb1ELb0EEENS1_36VarlenDynamicPersistentTileSchedulerILi128ELi64ELi256ELi256ELb1ELb1ELb0ELb0ELb1ELb1EEEEEEEEEvNT_6ParamsE,(.L_x_6211 - _ZN7cutlass13device_kernelIN5flash19enable_sm80_to_sm89INS1_16FlashAttnFwdSm80INS1_25CollectiveMainloopFwdSm80ILi8ELi2ELb0EN4cute5tupleIJNS5_1CILi128EEENS7_ILi64EEENS7_ILi192EEEEEELi192ENS_6half_tEfNS_4arch4Sm80ELb0ELb0ELb1ELb1ELb1ELb1ELb1ELb1EEENS1_21CollectiveEpilogueFwdINS6_IJS8_SA_S9_EEENS6_IJNS7_ILi1EEESI_SI_EEESC_SE_Li256ELb1ELb1ELb1ELb0EEENS1_36VarlenDynamicPersistentTileSchedulerILi128ELi64ELi256ELi256ELb1ELb1ELb0ELb0ELb1ELb1EEEEEEEEEvNT_6ParamsE)
        .other          _ZN7cutlass13device_kernelIN5flash19enable_sm80_to_sm89INS1_16FlashAttnFwdSm80INS1_25CollectiveMainloopFwdSm80ILi8ELi2ELb0EN4cute5tupleIJNS5_1CILi128EEENS7_ILi64EEENS7_ILi192EEEEEELi192ENS_6half_tEfNS_4arch4Sm80ELb0ELb0ELb1ELb1ELb1ELb1ELb1ELb1EEENS1_21CollectiveEpilogueFwdINS6_IJS8_SA_S9_EEENS6_IJNS7_ILi1EEESI_SI_EEESC_SE_Li256ELb1ELb1ELb1ELb0EEENS1_36VarlenDynamicPersistentTileSchedulerILi128ELi64ELi256ELi256ELb1ELb1ELb0ELb0ELb1ELb1EEEEEEEEEvNT_6ParamsE,@"STO_CUDA_ENTRY STV_DEFAULT"
_ZN7cutlass13device_kernelIN5flash19enable_sm80_to_sm89INS1_16FlashAttnFwdSm80INS1_25CollectiveMainloopFwdSm80ILi8ELi2ELb0EN4cute5tupleIJNS5_1CILi128EEENS7_ILi64EEENS7_ILi192EEEEEELi192ENS_6half_tEfNS_4arch4Sm80ELb0ELb0ELb1ELb1ELb1ELb1ELb1ELb1EEENS1_21CollectiveEpilogueFwdINS6_IJS8_SA_S9_EEENS6_IJNS7_ILi1EEESI_SI_EEESC_SE_Li256ELb1ELb1ELb1ELb0EEENS1_36VarlenDynamicPersistentTileSchedulerILi128ELi64ELi256ELi256ELb1ELb1ELb0ELb0ELb1ELb1EEEEEEEEEvNT_6ParamsE:
        /* <DEDUP_REMOVED lines=52> */
.L_x_1695:
        /* <DEDUP_REMOVED lines=17> */
.L_x_1875:
        /* <DEDUP_REMOVED lines=16> */
.L_x_1876:
[----:B---3--:R-:W-:-:S05]  /*0550*/  IMAD R0, R0, c[0x0][0x538], RZ ;  /* 0x00014e0000007a24 */ /* 0x008fca00078e02ff */
[----:B------:R-:W-:-:S04]  /*0560*/  IADD3 R6, R0, R6, RZ ;  /* 0x0000000600067210 */ /* 0x000fc80007ffe0ff */
[----:B------:R-:W-:-:S13]  /*0570*/  ISETP.GT.AND P0, PT, R6, UR4, PT ;  /* 0x0000000406007c0c */ /* 0x000fda000bf04270 */
[----:B-12---:R-:W-:Y:S05]  /*0580*/  @!P0 BRA `(.L_x_1695) ;  /* 0xfffffdb000008947 */ /* 0x006fea000383ffff */
.L_x_1691:
[----:B------:R-:W-:-:S05]  /*0590*/  IADD3 R6, -R0, R6, RZ ;  /* 0x0000000600067210 */ /* 0x000fca0007ffe1ff */
[----:B------:R-:W-:-:S05]  /*05a0*/  IMAD R0, R4, c[0x0][0x538], R6 ;  /* 0x00014e0004007a24 */ /* 0x000fca00078e0206 */
[----:B------:R-:W-:Y:S01]  /*05b0*/  ISETP.GT.AND P0, PT, R0, UR4, PT ;  /* 0x0000000400007c0c */ /* 0x000fe2000bf04270 */
[----:B------:R-:W-:-:S12]  /*05c0*/  BRA.DIV ~URZ, `(.L_x_1696) ;  /* 0x000195b27f007947 */ /* 0x000fd8000b800000 */
[----:B------:R-:W-:-:S04]  /*05d0*/  VOTE.ANY R0, PT, !P0 ;  /* 0x0000000000007806 */ /* 0x000fc800040e0100 */
.L_x_1877:
[----:B------:R1:W3:Y:S01]  /*05e0*/  POPC R12, R0 ;  /* 0x00000000000c7309 */ /* 0x0002e20000000000 */
[----:B------:R-:W-:Y:S05]  /*05f0*/  BRA.DIV ~URZ, `(.L_x_1697) ;  /* 0x000195c27f007947 */ /* 0x000fea000b800000 */
[----:B---3--:R3:W4:Y:S01]  /*0600*/  SHFL.IDX PT, R11, R8, R12, 0x1f ;  /* 0x00001f0c080b7589 */ /* 0x00872200000e0000 */
[----:B------:R-:W-:-:S03]  /*0610*/  MOV R5, RZ ;  /* 0x000000ff00057202 */ /* 0x000fc60000000f00 */
[----:B------:R3:W1:Y:S04]  /*0620*/  SHFL.IDX PT, R10, R7, R12, 0x1f ;  /* 0x00001f0c070a7589 */ /* 0x00066800000e0000 */
.L_x_1878:
[----:B------:R-:W-:Y:S01]  /*0630*/  ISETP.NE.AND P0, PT, R0, RZ, PT ;  /* 0x000000ff0000720c */ /* 0x000fe20003f05270 */
[----:B------:R-:W-:-:S12]  /*0640*/  BSSY B0, `(.L_x_1698) ;  /* 0x0000005000007945 */ /* 0x000fd80003800000 */
[----:B------:R-:W-:Y:S05]  /*0650*/  @!P0 BRA `(.L_x_1699) ;  /* 0x0000003000008947 */ /* 0x000fea0003800000 */
[----:B------:R-:W-:Y:S01]  /*0660*/  IADD3 R32, R12, -0x1, RZ ;  /* 0xffffffff0c207810 */ /* 0x000fe20007ffe0ff */
[----:B------:R-:W-:Y:S05]  /*0670*/  BRA.DIV ~URZ, `(.L_x_1700) ;  /* 0x000196227f007947 */ /* 0x000fea000b800000 */
[----:B------:R3:W4:Y:S02]  /*0680*/  SHFL.IDX PT, R5, R4, R32, 0x1f ;  /* 0x00001f2004057589 */ /* 0x00072400000e0000 */
.L_x_1699:
[----:B------:R-:W-:Y:S05]  /*0690*/  BSYNC B0 ;  /* 0x0000000000007941 */ /* 0x000fea0003800000 */
.L_x_1698:
[-C--:B---34-:R-:W-:Y:S01]  /*06a0*/  IABS R4, R11.reuse ;  /* 0x0000000b00047213 */ /* 0x098fe20000000000 */
[----:B--2---:R-:W-:Y:S01]  /*06b0*/  IMAD R232, R5, c[0x0][0x538], R6 ;  /* 0x00014e0005e87a24 */ /* 0x004fe200078e0206 */
[----:B-1----:R-:W-:Y:S01]  /*06c0*/  IABS R0, R10 ;  /* 0x0000000a00007213 */ /* 0x002fe20000000000 */
        /* <DEDUP_REMOVED lines=62> */
.L_x_1692:
[----:B--2---:R-:W-:Y:S01]  /*0ab0*/  IMAD.MOV.U32 R233, RZ, RZ, RZ ;  /* 0x000000ffffe97224 */ /* 0x004fe200078e00ff */
[----:B------:R-:W-:Y:S01]  /*0ac0*/  MOV R234, RZ ;  /* 0x000000ff00ea7202 */ /* 0x000fe20000000f00 */
[----:B------:R-:W-:Y:S01]  /*0ad0*/  IMAD.U32 R232, RZ, RZ, UR4 ;  /* 0x00000004ffe87e24 */ /* 0x000fe2000f8e00ff */
[----:B------:R-:W-:Y:S02]  /*0ae0*/  MOV R235, c[0x0][0x53c] ;  /* 0x00014f0000eb7a02 */ /* 0x000fe40000000f00 */
.L_x_1701:
[----:B------:R-:W-:Y:S01]  /*0af0*/  ISETP.NE.AND P0, PT, R14, RZ, PT ;  /* 0x000000ff0e00720c */ /* 0x000fe20003f05270 */
[----:B------:R-:W-:-:S12]  /*0b00*/  WARPSYNC 0xffffffff ;  /* 0xffffffff00007948 */ /* 0x000fd80003800000 */
[----:B------:R1:W-:Y:S04]  /*0b10*/  @!P0 STS.128 [0x24100], R232 ;  /* 0x024100e8ff008388 */ /* 0x0003e80000000c00 */
[----:B------:R-:W-:Y:S06]  /*0b20*/  BAR.ARV 0x5, 0x100 ;  /* 0x0144000000007b1d */ /* 0x000fec0000002000 */
.L_x_1690:
[----:B-12---:R-:W-:-:S13]  /*0b30*/  ISETP.GE.AND P0, PT, R235, c[0x0][0x53c], PT ;  /* 0x00014f00eb007a0c */ /* 0x006fda0003f06270 */
[----:B------:R-:W-:Y:S05]  /*0b40*/  @P0 EXIT ;  /* 0x000000000000094d */ /* 0x000fea0003800000 */
[----:B------:R-:W-:Y:S01]  /*0b50*/  SHF.R.S32.HI R12, RZ, 0x1f, R187 ;  /* 0x0000001fff0c7819 */ /* 0x000fe200000114bb */
[----:B------:R-:W-:Y:S01]  /*0b60*/  IMAD.MOV.U32 R18, RZ, RZ, 0x40 ;  /* 0x00000040ff127424 */ /* 0x000fe200078e00ff */
[----:B------:R-:W-:Y:S02]  /*0b70*/  ULDC UR4, c[0x0][0x2ac] ;  /* 0x0000ab0000047ab9 */ /* 0x000fe40000000800 */
[CC--:B------:R-:W-:Y:S01]  /*0b80*/  LEA.HI R9, R12.reuse, R187.reuse, RZ, 0x3 ;  /* 0x000000bb0c097211 */ /* 0x0c0fe200078f18ff */
[----:B------:R-:W-:Y:S01]  /*0b90*/  ULDC UR6, c[0x0][0x1d0] ;  /* 0x0000740000067ab9 */ /* 0x000fe20000000800 */
[----:B------:R-:W-:Y:S01]  /*0ba0*/  LEA.HI R3, R12, R187, RZ, 0x4 ;  /* 0x000000bb0c037211 */ /* 0x000fe200078f20ff */
[----:B------:R-:W-:Y:S01]  /*0bb0*/  UIMAD UR6, UR4, UR6, URZ ;  /* 0x00000006040672a4 */ /* 0x000fe2000f8e023f */
[----:B------:R-:W-:Y:S02]  /*0bc0*/  LOP3.LUT R0, R9, 0xfffffff8, RZ, 0xc0, !PT ;  /* 0xfffffff809007812 */ /* 0x000fe400078ec0ff */
[----:B------:R-:W-:-:S02]  /*0bd0*/  LOP3.LUT R2, R3, 0xfffffff0, RZ, 0xc0, !PT ;  /* 0xfffffff003027812 */ /* 0x000fc400078ec0ff */
[----:B------:R-:W-:Y:S01]  /*0be0*/  SHF.R.S32.HI R237, RZ, 0x3, R9 ;  /* 0x00000003ffed7819 */ /* 0x000fe20000011409 */
[C---:B------:R-:W-:Y:S01]  /*0bf0*/  IMAD.IADD R182, R187.reuse, 0x1, -R0 ;  /* 0x00000001bbb67824 */ /* 0x040fe200078e0a00 */
[----:B------:R-:W-:Y:S01]  /*0c00*/  SHF.R.S32.HI R4, RZ, 0x4, R3 ;  /* 0x00000004ff047819 */ /* 0x000fe20000011403 */
[----:B------:R-:W-:Y:S02]  /*0c10*/  IMAD.IADD R0, R187, 0x1, -R2 ;  /* 0x00000001bb007824 */ /* 0x000fe400078e0a02 */
[----:B------:R-:W-:Y:S01]  /*0c20*/  IMAD.SHL.U32 R5, R237, 0x40, RZ ;  /* 0x00000040ed057824 */ /* 0x000fe200078e00ff */
[----:B------:R-:W-:Y:S01]  /*0c30*/  LEA.HI R3, R3, R4, RZ, 0x1 ;  /* 0x0000000403037211 */ /* 0x000fe200078f08ff */
[C---:B------:R-:W-:Y:S01]  /*0c40*/  IMAD.SHL.U32 R202, R182.reuse, 0x8, RZ ;  /* 0x00000008b6ca7824 */ /* 0x040fe200078e00ff */
[----:B------:R-:W-:Y:S01]  /*0c50*/  SHF.R.S32.HI R8, RZ, 0x1f, R0 ;  /* 0x0000001fff087819 */ /* 0x000fe20000011400 */
[C---:B------:R-:W-:Y:S01]  /*0c60*/  IMAD.SHL.U32 R7, R182.reuse, 0x40, RZ ;  /* 0x00000040b6077824 */ /* 0x040fe200078e00ff */
[----:B------:R-:W-:Y:S01]  /*0c70*/  LOP3.LUT R6, R3, 0xfffffffe, RZ, 0xc0, !PT ;  /* 0xfffffffe03067812 */ /* 0x000fe200078ec0ff */
[----:B------:R-:W-:Y:S01]  /*0c80*/  IMAD R216, R182, 0x20, R237 ;  /* 0x00000020b6d87824 */ /* 0x000fe200078e02ed */
[----:B------:R-:W-:-:S02]  /*0c90*/  LOP3.LUT R2, R5, 0x1c0, RZ, 0xc0, !PT ;  /* 0x000001c005027812 */ /* 0x000fc400078ec0ff */
[----:B------:R-:W-:Y:S01]  /*0ca0*/  LEA.HI R13, R8, R0, RZ, 0x3 ;  /* 0x00000000080d7211 */ /* 0x000fe200078f18ff */
[----:B------:R-:W-:Y:S01]  /*0cb0*/  IMAD.IADD R8, R4, 0x1, -R6 ;  /* 0x0000000104087824 */ /* 0x000fe200078e0a06 */
[----:B------:R-:W-:Y:S02]  /*0cc0*/  SHF.R.U32.HI R5, RZ, 0x3, R2 ;  /* 0x00000003ff057819 */ /* 0x000fe40000011602 */
[----:B------:R-:W-:Y:S02]  /*0cd0*/  LOP3.LUT R3, R2, 0x38, R202, 0xf8, !PT ;  /* 0x0000003802037812 */ /* 0x000fe400078ef8ca */
[----:B------:R-:W-:Y:S02]  /*0ce0*/  LOP3.LUT R2, R7, 0x1c0, RZ, 0xc0, !PT ;  /* 0x000001c007027812 */ /* 0x000fe400078ec0ff */
[----:B------:R-:W-:Y:S02]  /*0cf0*/  LOP3.LUT R4, R13, 0xfffffff8, RZ, 0xc0, !PT ;  /* 0xfffffff80d047812 */ /* 0x000fe400078ec0ff */
[----:B------:R-:W-:-:S02]  /*0d00*/  LOP3.LUT R10, R3, R5, RZ, 0x3c, !PT ;  /* 0x00000005030a7212 */ /* 0x000fc400078e3cff */
[CC--:B------:R-:W-:Y:S02]  /*0d10*/  LEA.HI R6, R12.reuse, R187.reuse, RZ, 0x2 ;  /* 0x000000bb0c067211 */ /* 0x0c0fe400078f10ff */
[----:B------:R-:W-:Y:S02]  /*0d20*/  LEA.HI R5, R12, R187, RZ, 0x5 ;  /* 0x000000bb0c057211 */ /* 0x000fe400078f28ff */
[----:B------:R-:W-:Y:S01]  /*0d30*/  LOP3.LUT R3, R2, 0x8, R9, 0xf8, !PT ;  /* 0x0000000802037812 */ /* 0x000fe200078ef809 */
[----:B------:R-:W-:Y:S01]  /*0d40*/  IMAD.IADD R9, R0, 0x1, -R4 ;  /* 0x0000000100097824 */ /* 0x000fe200078e0a04 */
[----:B------:R-:W-:Y:S02]  /*0d50*/  LOP3.LUT R4, R6, 0xfffffffc, RZ, 0xc0, !PT ;  /* 0xfffffffc06047812 */ /* 0x000fe400078ec0ff */
[----:B------:R-:W-:Y:S02]  /*0d60*/  LOP3.LUT R0, R5, 0xffffffe0, RZ, 0xc0, !PT ;  /* 0xffffffe005007812 */ /* 0x000fe400078ec0ff */
[----:B------:R-:W-:Y:S01]  /*0d70*/  SHF.R.U32.HI R2, RZ, 0x3, R2 ;  /* 0x00000003ff027819 */ /* 0x000fe20000011602 */
[C---:B------:R-:W-:Y:S01]  /*0d80*/  IMAD.IADD R231, R187.reuse, 0x1, -R4 ;  /* 0x00000001bbe77824 */ /* 0x040fe200078e0a04 */
[----:B------:R-:W-:Y:S01]  /*0d90*/  SHF.R.S32.HI R206, RZ, 0x2, R6 ;  /* 0x00000002ffce7819 */ /* 0x000fe20000011406 */
[----:B------:R-:W-:Y:S01]  /*0da0*/  IMAD.IADD R22, R187, 0x1, -R0 ;  /* 0x00000001bb167824 */ /* 0x000fe200078e0a00 */
[----:B------:R-:W-:Y:S01]  /*0db0*/  LOP3.LUT R11, R3, R2, RZ, 0x3c, !PT ;  /* 0x00000002030b7212 */ /* 0x000fe200078e3cff */
[C---:B------:R-:W-:Y:S01]  /*0dc0*/  IMAD.SHL.U32 R108, R231.reuse, 0x4, RZ ;  /* 0x00000004e76c7824 */ /* 0x040fe200078e00ff */
[--C-:B------:R-:W-:Y:S01]  /*0dd0*/  SHF.R.S32.HI R2, RZ, 0x5, R5.reuse ;  /* 0x00000005ff027819 */ /* 0x100fe20000011405 */
[----:B------:R-:W-:Y:S01]  /*0de0*/  IMAD.SHL.U32 R104, R231, 0x8, RZ ;  /* 0x00000008e7687824 */ /* 0x000fe200078e00ff */
[----:B------:R-:W-:-:S02]  /*0df0*/  SHF.R.S32.HI R3, RZ, 0x1f, R5 ;  /* 0x0000001fff037819 */ /* 0x000fc40000011405 */
[----:B------:R-:W-:Y:S01]  /*0e00*/  SHF.R.S32.HI R4, RZ, 0x1f, R22 ;  /* 0x0000001fff047819 */ /* 0x000fe20000011416 */
[----:B------:R-:W-:Y:S01]  /*0e10*/  IMAD.SHL.U32 R148, R2, 0x200, RZ ;  /* 0x0000020002947824 */ /* 0x000fe200078e00ff */
[----:B------:R-:W-:Y:S02]  /*0e20*/  LEA.HI R3, R3, R2, RZ, 0x3 ;  /* 0x0000000203037211 */ /* 0x000fe400078f18ff */
[----:B------:R-:W-:Y:S02]  /*0e30*/  LEA.HI R0, R12, R187, RZ, 0x6 ;  /* 0x000000bb0c007211 */ /* 0x000fe400078f30ff */
[----:B------:R-:W-:Y:S02]  /*0e40*/  IADD3 R111, R108, 0x20, RZ ;  /* 0x000000206c6f7810 */ /* 0x000fe40007ffe0ff */
[----:B------:R-:W-:Y:S01]  /*0e50*/  LOP3.LUT R3, R3, 0xffffff8, RZ, 0xc0, !PT ;  /* 0x0ffffff803037812 */ /* 0x000fe200078ec0ff */
[----:B------:R-:W-:Y:S01]  /*0e60*/  IMAD.SHL.U32 R7, R0, 0x8, RZ ;  /* 0x0000000800077824 */ /* 0x000fe200078e00ff */
[----:B------:R-:W-:Y:S01]  /*0e70*/  LEA.HI R12, R4, R22, RZ, 0x2 ;  /* 0x00000016040c7211 */ /* 0x000fe200078f10ff */
[----:B------:R-:W-:Y:S01]  /*0e80*/  IMAD.IADD R0, R108, 0x1, R111 ;  /* 0x000000016c007824 */ /* 0x000fe200078e026f */
[----:B------:R-:W-:Y:S01]  /*0e90*/  SHF.R.S32.HI R6, RZ, 0x1f, R6 ;  /* 0x0000001fff067819 */ /* 0x000fe20000011406 */
[C---:B------:R-:W-:Y:S01]  /*0ea0*/  IMAD.IADD R5, R2.reuse, 0x1, -R3 ;  /* 0x0000000102057824 */ /* 0x040fe200078e0a03 */
[----:B------:R-:W-:Y:S01]  /*0eb0*/  SHF.R.S32.HI R4, RZ, 0x2, R12 ;  /* 0x00000002ff047819 */ /* 0x000fe2000001140c */
[----:B------:R-:W-:Y:S01]  /*0ec0*/  IMAD.SHL.U32 R2, R2, 0x400, RZ ;  /* 0x0000040002027824 */ /* 0x000fe200078e00ff */
[----:B------:R-:W-:-:S02]  /*0ed0*/  SHF.R.S32.HI R3, RZ, 0x1f, R0 ;  /* 0x0000001fff037819 */ /* 0x000fc40000011400 */
[----:B------:R-:W-:Y:S01]  /*0ee0*/  IADD3 R14, R206, 0x40, RZ ;  /* 0x00000040ce0e7810 */ /* 0x000fe20007ffe0ff */
[----:B------:R-:W-:Y:S01]  /*0ef0*/  IMAD R21, R5, 0x10, R4 ;  /* 0x0000001005157824 */ /* 0x000fe200078e0204 */
[----:B------:R-:W-:Y:S01]  /*0f00*/  LEA.HI R4, R6, R206, RZ, 0x3 ;  /* 0x000000ce06047211 */ /* 0x000fe200078f18ff */
[----:B------:R-:W-:Y:S01]  /*0f10*/  IMAD.SHL.U32 R6, R9, 0x40, RZ ;  /* 0x0000004009067824 */ /* 0x000fe200078e00ff */
[----:B------:R-:W-:Y:S01]  /*0f20*/  LOP3.LUT R107, R10, 0x7ffffe00, R7, 0xf8, !PT ;  /* 0x7ffffe000a6b7812 */ /* 0x000fe200078ef807 */
[----:B------:R-:W-:Y:S01]  /*0f30*/  IMAD.SHL.U32 R10, R8, 0x8, RZ ;  /* 0x00000008080a7824 */ /* 0x000fe200078e00ff */
[CC--:B------:R-:W-:Y:S01]  /*0f40*/  LEA.HI R210, R3.reuse, R0.reuse, RZ, 0x3 ;  /* 0x0000000003d27211 */ /* 0x0c0fe200078f18ff */
[----:B------:R-:W-:Y:S01]  /*0f50*/  STL [R1+0x48], R21 ;  /* 0x0000481501007387 */ /* 0x000fe20000100800 */
[----:B------:R-:W-:Y:S01]  /*0f60*/  LEA.HI R7, R3, R0, RZ, 0x6 ;  /* 0x0000000003077211 */ /* 0x000fe200078f30ff */
[----:B------:R-:W-:Y:S01]  /*0f70*/  IMAD.SHL.U32 R3, R14, 0x40, RZ ;  /* 0x000000400e037824 */ /* 0x000fe200078e00ff */
[----:B------:R-:W-:Y:S01]  /*0f80*/  LOP3.LUT R0, R4, 0xfffffff8, RZ, 0xc0, !PT ;  /* 0xfffffff804007812 */ /* 0x000fe200078ec0ff */
[----:B------:R-:W-:Y:S01]  /*0f90*/  IMAD.SHL.U32 R107, R107, 0x2, RZ ;  /* 0x000000026b6b7824 */ /* 0x000fe200078e00ff */
[----:B------:R-:W-:-:S02]  /*0fa0*/  SHF.R.S32.HI R4, RZ, 0x1f, R14 ;  /* 0x0000001fff047819 */ /* 0x000fc4000001140e */
[----:B------:R-:W-:Y:S01]  /*0fb0*/  IADD3 R110, R108, 0x40, RZ ;  /* 0x000000406c6e7810 */ /* 0x000fe20007ffe0ff */
[----:B------:R-:W-:Y:S01]  /*0fc0*/  IMAD.IADD R236, R206, 0x1, -R0 ;  /* 0x00000001ceec7824 */ /* 0x000fe200078e0a00 */
[----:B------:R-:W-:Y:S01]  /*0fd0*/  LEA.HI R4, R4, R14, RZ, 0x3 ;  /* 0x0000000e04047211 */ /* 0x000fe200078f18ff */
[----:B------:R-:W-:Y:S01]  /*0fe0*/  IMAD R0, R8, 0x200, R11 ;  /* 0x0000020008007824 */ /* 0x000fe200078e020b */
[----:B------:R-:W-:Y:S01]  /*0ff0*/  LOP3.LUT R23, R3, 0x1c0, RZ, 0xc0, !PT ;  /* 0x000001c003177812 */ /* 0x000fe200078ec0ff */
[----:B------:R-:W-:Y:S01]  /*1000*/  IMAD.SHL.U32 R5, R236, 0x40, RZ ;  /* 0x00000040ec057824 */ /* 0x000fe200078e00ff */
[----:B------:R-:W-:Y:S01]  /*1010*/  R2P PR, R9, 0x6 ;  /* 0x0000000609007804 */ /* 0x000fe20000000000 */
[----:B------:R-:W-:Y:S01]  /*1020*/  IMAD.SHL.U32 R4, R4, 0x40, RZ ;  /* 0x0000004004047824 */ /* 0x000fe200078e00ff */
[----:B------:R-:W-:Y:S01]  /*1030*/  SHF.R.U32.HI R20, RZ, 0x3, R23 ;  /* 0x00000003ff147819 */ /* 0x000fe20000011617 */
[----:B------:R-:W-:Y:S01]  /*1040*/  IMAD.IADD R3, R108, 0x1, R110 ;  /* 0x000000016c037824 */ /* 0x000fe200078e026e */
[----:B------:R-:W-:-:S02]  /*1050*/  LOP3.LUT R208, R5, 0x1c0, RZ, 0xc0, !PT ;  /* 0x000001c005d07812 */ /* 0x000fc400078ec0ff */
[----:B------:R-:W-:Y:S02]  /*1060*/  LOP3.LUT R19, R4, 0xfffffe00, RZ, 0xc0, !PT ;  /* 0xfffffe0004137812 */ /* 0x000fe400078ec0ff */
[----:B------:R-:W-:Y:S01]  /*1070*/  LOP3.LUT R4, R6, 0x1c0, RZ, 0xc0, !PT ;  /* 0x000001c006047812 */ /* 0x000fe200078ec0ff */
[----:B------:R-:W-:Y:S01]  /*1080*/  IMAD.SHL.U32 R6, R7, 0x80, RZ ;  /* 0x0000008007067824 */ /* 0x000fe200078e00ff */
[----:B------:R-:W-:Y:S01]  /*1090*/  SHF.R.S32.HI R5, RZ, 0x1f, R3 ;  /* 0x0000001fff057819 */ /* 0x000fe20000011403 */
[----:B------:R-:W-:Y:S01]  /*10a0*/  STL [R1], R19 ;  /* 0x0000001301007387 */ /* 0x000fe20000100800 */
[----:B------:R-:W-:Y:S02]  /*10b0*/  SHF.R.U32.HI R147, RZ, 0x3, R208 ;  /* 0x00000003ff937819 */ /* 0x000fe400000116d0 */
[--C-:B------:R-:W-:Y:S02]  /*10c0*/  LOP3.LUT R8, R208, 0x38, R210.reuse, 0xf8, !PT ;  /* 0x00000038d0087812 */ /* 0x100fe400078ef8d2 */
[----:B------:R-:W-:-:S02]  /*10d0*/  LOP3.LUT R7, R23, 0x38, R210, 0xf8, !PT ;  /* 0x0000003817077812 */ /* 0x000fc400078ef8d2 */
[CC--:B------:R-:W-:Y:S02]  /*10e0*/  LEA.HI R11, R5.reuse, R3.reuse, RZ, 0x3 ;  /* 0x00000003050b7211 */ /* 0x0c0fe400078f18ff */
[----:B------:R-:W-:Y:S02]  /*10f0*/  LOP3.LUT R10, R4, 0x8, R10, 0xf8, !PT ;  /* 0x00000008040a7812 */ /* 0x000fe400078ef80a */
[----:B------:R-:W-:Y:S02]  /*1100*/  SHF.R.U32.HI R9, RZ, 0x3, R4 ;  /* 0x00000003ff097819 */ /* 0x000fe40000011604 */
[----:B------:R-:W-:Y:S02]  /*1110*/  LOP3.LUT R4, R6, 0xffffe000, RZ, 0xc0, !PT ;  /* 0xffffe00006047812 */ /* 0x000fe400078ec0ff */
[----:B------:R-:W-:Y:S02]  /*1120*/  LEA.HI R3, R5, R3, RZ, 0x6 ;  /* 0x0000000305037211 */ /* 0x000fe400078f30ff */
[----:B------:R-:W-:-:S02]  /*1130*/  LOP3.LUT R8, R8, R147, RZ, 0x3c, !PT ;  /* 0x0000009308087212 */ /* 0x000fc400078e3cff */
[----:B------:R-:W-:Y:S01]  /*1140*/  LOP3.LUT R6, R7, R20, RZ, 0x3c, !PT ;  /* 0x0000001407067212 */ /* 0x000fe200078e3cff */
[----:B------:R-:W-:Y:S01]  /*1150*/  IMAD.SHL.U32 R3, R3, 0x80, RZ ;  /* 0x0000008003037824 */ /* 0x000fe200078e00ff */
[-C--:B------:R-:W-:Y:S01]  /*1160*/  IADD3 R17, R8, R4.reuse, R148 ;  /* 0x0000000408117210 */ /* 0x080fe20007ffe094 */
[----:B------:R-:W-:Y:S01]  /*1170*/  IMAD.SHL.U32 R8, R13, 0x40, RZ ;  /* 0x000000400d087824 */ /* 0x000fe200078e00ff */
[----:B------:R-:W-:Y:S02]  /*1180*/  IADD3 R16, R6, R4, R19 ;  /* 0x0000000406107210 */ /* 0x000fe40007ffe013 */
[--C-:B------:R-:W-:Y:S02]  /*1190*/  LOP3.LUT R4, R208, 0x38, R11.reuse, 0xf8, !PT ;  /* 0x00000038d0047812 */ /* 0x100fe400078ef80b */
[----:B------:R-:W-:Y:S02]  /*11a0*/  LOP3.LUT R6, R23, 0x38, R11, 0xf8, !PT ;  /* 0x0000003817067812 */ /* 0x000fe400078ef80b */
[----:B------:R-:W-:-:S02]  /*11b0*/  LOP3.LUT R3, R3, 0xffffe000, RZ, 0xc0, !PT ;  /* 0xffffe00003037812 */ /* 0x000fc400078ec0ff */
[----:B------:R-:W-:Y:S02]  /*11c0*/  LOP3.LUT R7, R4, R147, RZ, 0x3c, !PT ;  /* 0x0000009304077212 */ /* 0x000fe400078e3cff */
[----:B------:R-:W-:Y:S02]  /*11d0*/  LOP3.LUT R6, R6, R20, RZ, 0x3c, !PT ;  /* 0x0000001406067212 */ /* 0x000fe400078e3cff */
[----:B------:R-:W-:Y:S02]  /*11e0*/  LOP3.LUT R5, R10, R9, RZ, 0x3c, !PT ;  /* 0x000000090a057212 */ /* 0x000fe400078e3cff */
[----:B------:R-:W-:Y:S02]  /*11f0*/  LOP3.LUT R4, R8, 0xfffffe00, RZ, 0xc0, !PT ;  /* 0xfffffe0008047812 */ /* 0x000fe400078ec0ff */
[----:B------:R-:W-:Y:S02]  /*1200*/  IADD3 R146, R108, 0x10, RZ ;  /* 0x000000106c927810 */ /* 0x000fe40007ffe0ff */
[----:B------:R-:W-:-:S02]  /*1210*/  IADD3 R15, R7, R3, R148 ;  /* 0x00000003070f7210 */ /* 0x000fc40007ffe094 */
[----:B------:R-:W-:Y:S01]  /*1220*/  IADD3 R14, R6, R3, R19 ;  /* 0x00000003060e7210 */ /* 0x000fe20007ffe013 */
[----:B------:R-:W-:Y:S01]  /*1230*/  IMAD.SHL.U32 R24, R146, 0x2, RZ ;  /* 0x0000000292187824 */ /* 0x000fe200078e00ff */
[CC--:B------:R-:W-:Y:S02]  /*1240*/  IADD3 R2, R5.reuse, R4.reuse, R2 ;  /* 0x0000000405027210 */ /* 0x0c0fe40007ffe002 */
[----:B------:R-:W-:Y:S01]  /*1250*/  LOP3.LUT R3, R5, R4, RZ, 0xfc, !PT ;  /* 0x0000000405037212 */ /* 0x000fe200078efcff */
[----:B------:R-:W-:Y:S01]  /*1260*/  IMAD.MOV.U32 R4, RZ, RZ, 0x20 ;  /* 0x00000020ff047424 */ /* 0x000fe200078e00ff */
[----:B------:R-:W-:Y:S01]  /*1270*/  LEA.HI R5, R231, R231, RZ, 0x1 ;  /* 0x000000e7e7057211 */ /* 0x000fe200078f08ff */
[----:B------:R1:W-:Y:S01]  /*1280*/  STL [R1+0x30], R24 ;  /* 0x0000301801007387 */ /* 0x0003e20000100800 */
[----:B------:R-:W-:Y:S02]  /*1290*/  LOP3.LUT R10, R12, 0x7ffffffc, RZ, 0xc0, !PT ;  /* 0x7ffffffc0c0a7812 */ /* 0x000fe400078ec0ff */
[----:B------:R-:W-:-:S02]  /*12a0*/  IADD3 R145, R108, 0x30, RZ ;  /* 0x000000306c917810 */ /* 0x000fc40007ffe0ff */
[----:B------:R-:W-:Y:S01]  /*12b0*/  LOP3.LUT R12, R23, 0x38, R104, 0xf8, !PT ;  /* 0x00000038170c7812 */ /* 0x000fe200078ef868 */
[----:B------:R-:W-:Y:S01]  /*12c0*/  IMAD.SHL.U32 R23, R111, 0x2, RZ ;  /* 0x000000026f177824 */ /* 0x000fe200078e00ff */
[----:B------:R-:W-:Y:S01]  /*12d0*/  LOP3.LUT R5, R5, 0x1ffffffe, RZ, 0xc0, !PT ;  /* 0x1ffffffe05057812 */ /* 0x000fe200078ec0ff */
[----:B------:R-:W-:Y:S01]  /*12e0*/  IMAD.SHL.U32 R25, R145, 0x2, RZ ;  /* 0x0000000291197824 */ /* 0x000fe200078e00ff */
[----:B------:R-:W-:Y:S01]  /*12f0*/  IADD3 R144, R108, 0x50, RZ ;  /* 0x000000506c907810 */ /* 0x000fe20007ffe0ff */
[----:B------:R-:W-:Y:S01]  /*1300*/  IMAD.IADD R10, R22, 0x1, -R10 ;  /* 0x00000001160a7824 */ /* 0x000fe200078e0a0a */
[----:B------:R-:W-:Y:S01]  /*1310*/  SHF.R.S32.HI R9, RZ, 0x1f, R146 ;  /* 0x0000001fff097819 */ /* 0x000fe20000011492 */
[----:B------:R2:W-:Y:S01]  /*1320*/  STL [R1+0x34], R23 ;  /* 0x0000341701007387 */ /* 0x0005e20000100800 */
[----:B------:R-:W-:Y:S01]  /*1330*/  SHF.R.S32.HI R8, RZ, 0x1f, R111 ;  /* 0x0000001fff087819 */ /* 0x000fe2000001146f */
[----:B------:R-:W-:Y:S01]  /*1340*/  IMAD.IADD R13, R231, 0x1, -R5 ;  /* 0x00000001e70d7824 */ /* 0x000fe200078e0a05 */
[----:B------:R-:W-:Y:S01]  /*1350*/  SHF.R.S32.HI R7, RZ, 0x1f, R145 ;  /* 0x0000001fff077819 */ /* 0x000fe20000011491 */
[----:B------:R-:W-:Y:S01]  /*1360*/  STL [R1+0x38], R25 ;  /* 0x0000381901007387 */ /* 0x000fe20000100800 */
[----:B------:R-:W-:Y:S01]  /*1370*/  SHF.R.S32.HI R6, RZ, 0x1f, R110 ;  /* 0x0000001fff067819 */ /* 0x000fe2000001146e */
[----:B------:R-:W-:Y:S01]  /*1380*/  IMAD.SHL.U32 R246, R10, 0x2, RZ ;  /* 0x000000020af67824 */ /* 0x000fe200078e00ff */
[----:B------:R-:W-:-:S02]  /*1390*/  SHF.R.S32.HI R5, RZ, 0x1f, R144 ;  /* 0x0000001fff057819 */ /* 0x000fc40000011490 */
[----:B------:R-:W-:Y:S02]  /*13a0*/  SHF.L.U64.HI R9, R146, 0x1, R9 ;  /* 0x0000000192097819 */ /* 0x000fe40000010209 */
[----:B------:R-:W-:Y:S01]  /*13b0*/  SHF.L.U64.HI R8, R111, 0x1, R8 ;  /* 0x000000016f087819 */ /* 0x000fe20000010208 */
[C---:B-1----:R-:W-:Y:S01]  /*13c0*/  IMAD.SHL.U32 R24, R110.reuse, 0x2, RZ ;  /* 0x000000026e187824 */ /* 0x042fe200078e00ff */
[----:B------:R-:W-:Y:S02]  /*13d0*/  SHF.L.U64.HI R7, R145, 0x1, R7 ;  /* 0x0000000191077819 */ /* 0x000fe40000010207 */
[----:B------:R-:W-:Y:S02]  /*13e0*/  SHF.L.U64.HI R6, R110, 0x1, R6 ;  /* 0x000000016e067819 */ /* 0x000fe40000010206 */
[----:B------:R1:W-:Y:S01]  /*13f0*/  STL [R1+0x3c], R24 ;  /* 0x00003c1801007387 */ /* 0x0003e20000100800 */
[----:B------:R-:W-:Y:S02]  /*1400*/  SHF.L.U64.HI R5, R144, 0x1, R5 ;  /* 0x0000000190057819 */ /* 0x000fe40000010205 */
[----:B------:R-:W-:-:S02]  /*1410*/  IADD3 R29, R246, 0x8, RZ ;  /* 0x00000008f61d7810 */ /* 0x000fc40007ffe0ff */
[----:B------:R-:W-:Y:S01]  /*1420*/  IADD3 R27, R246, 0x18, RZ ;  /* 0x00000018f61b7810 */ /* 0x000fe20007ffe0ff */
[----:B--2---:R-:W-:Y:S01]  /*1430*/  IMAD.SHL.U32 R23, R144, 0x2, RZ ;  /* 0x0000000290177824 */ /* 0x004fe200078e00ff */
[----:B------:R-:W-:Y:S02]  /*1440*/  IADD3 R26, R246, 0x20, RZ ;  /* 0x00000020f61a7810 */ /* 0x000fe40007ffe0ff */
[----:B------:R-:W-:Y:S02]  /*1450*/  SEL R183, R4, 0xffffffe0, !P1 ;  /* 0xffffffe004b77807 */ /* 0x000fe40004800000 */
[----:B------:R2:W-:Y:S01]  /*1460*/  STL [R1+0x40], R23 ;  /* 0x0000401701007387 */ /* 0x0005e20000100800 */
[----:B------:R-:W-:Y:S02]  /*1470*/  SHF.R.S32.HI R4, RZ, 0x1f, R29 ;  /* 0x0000001fff047819 */ /* 0x000fe4000001141d */
[----:B------:R-:W-:Y:S01]  /*1480*/  IADD3 R252, R246, 0x90, RZ ;  /* 0x00000090f6fc7810 */ /* 0x000fe20007ffe0ff */
[----:B------:R-:W-:Y:S01]  /*1490*/  STL [R1+0x2c], R9 ;  /* 0x00002c0901007387 */ /* 0x000fe20000100800 */
[----:B------:R-:W-:-:S02]  /*14a0*/  SHF.R.S32.HI R4, RZ, 0x1f, R26 ;  /* 0x0000001fff047819 */ /* 0x000fc4000001141a */
[----:B------:R-:W-:Y:S01]  /*14b0*/  LEA R178, R2, 0x18100, 0x1 ;  /* 0x0001810002b27811 */ /* 0x000fe200078e08ff */
[----:B------:R3:W-:Y:S01]  /*14c0*/  STL [R1+0x28], R8 ;  /* 0x0000280801007387 */ /* 0x0007e20000100800 */
[C---:B------:R-:W-:Y:S02]  /*14d0*/  IADD3 R251, R246.reuse, 0x98, RZ ;  /* 0x00000098f6fb7810 */ /* 0x040fe40007ffe0ff */
[C---:B------:R-:W-:Y:S01]  /*14e0*/  IADD3 R249, R246.reuse, 0xa8, RZ ;  /* 0x000000a8f6f97810 */ /* 0x040fe20007ffe0ff */
[----:B------:R4:W-:Y:S01]  /*14f0*/  STL [R1+0x24], R7 ;  /* 0x0000240701007387 */ /* 0x0009e20000100800 */
[----:B-1----:R-:W-:Y:S01]  /*1500*/  IADD3 R24, R246, 0x30, RZ ;  /* 0x00000030f6187810 */ /* 0x002fe20007ffe0ff */
[----:B------:R-:W-:Y:S01]  /*1510*/  IMAD.IADD R179, R178, 0x1, R183 ;  /* 0x00000001b2b37824 */ /* 0x000fe200078e02b7 */
[----:B------:R-:W-:Y:S01]  /*1520*/  LEA R185, R3, 0x100, 0x1 ;  /* 0x0000010003b97811 */ /* 0x000fe200078e08ff */
[----:B------:R1:W-:Y:S01]  /*1530*/  STL [R1+0x20], R6 ;  /* 0x0000200601007387 */ /* 0x0003e20000100800 */
[----:B------:R-:W-:-:S02]  /*1540*/  IADD3 R248, R246, 0xb0, RZ ;  /* 0x000000b0f6f87810 */ /* 0x000fc40007ffe0ff */
[----:B------:R-:W-:Y:S01]  /*1550*/  LEA R184, R0, 0xc100, 0x1 ;  /* 0x0000c10000b87811 */ /* 0x000fe200078e08ff */
[----:B------:R5:W-:Y:S01]  /*1560*/  STL [R1+0x1c], R5 ;  /* 0x00001c0501007387 */ /* 0x000be20000100800 */
[----:B------:R-:W-:Y:S01]  /*1570*/  SEL R0, R18, 0xffffffc0, !P2 ;  /* 0xffffffc012007807 */ /* 0x000fe20005000000 */
[--C-:B------:R-:W-:Y:S01]  /*1580*/  IMAD.IADD R241, R183, 0x1, R185.reuse ;  /* 0x00000001b7f17824 */ /* 0x100fe200078e02b9 */
[----:B------:R-:W-:Y:S02]  /*1590*/  LEA R3, R15, 0x18100, 0x1 ;  /* 0x000181000f037811 */ /* 0x000fe400078e08ff */
[----:B--2---:R-:W-:Y:S01]  /*15a0*/  IADD3 R23, R246, 0x38, RZ ;  /* 0x00000038f6177810 */ /* 0x004fe20007ffe0ff */
[----:B------:R-:W-:Y:S01]  /*15b0*/  IMAD.IADD R186, R0, 0x1, R185 ;  /* 0x0000000100ba7824 */ /* 0x000fe200078e02b9 */
[----:B------:R-:W-:Y:S01]  /*15c0*/  LEA R2, R14, 0x18100, 0x1 ;  /* 0x000181000e027811 */ /* 0x000fe200078e08ff */
[--C-:B------:R-:W-:Y:S01]  /*15d0*/  IMAD.IADD R181, R178, 0x1, R0.reuse ;  /* 0x00000001b2b57824 */ /* 0x100fe200078e0200 */
[----:B------:R-:W-:Y:S01]  /*15e0*/  SHF.R.S32.HI R4, RZ, 0x1f, R23 ;  /* 0x0000001fff047819 */ /* 0x000fe20000011417 */
[----:B------:R-:W-:Y:S01]  /*15f0*/  IMAD.IADD R180, R179, 0x1, R0 ;  /* 0x00000001b3b47824 */ /* 0x000fe200078e0200 */
[----:B------:R-:W-:Y:S01]  /*1600*/  IADD3 R28, R246, 0x10, RZ ;  /* 0x00000010f61c7810 */ /* 0x000fe20007ffe0ff */
[----:B------:R-:W-:Y:S01]  /*1610*/  IMAD.IADD R0, R0, 0x1, R241 ;  /* 0x0000000100007824 */ /* 0x000fe200078e02f1 */
[C---:B---3--:R-:W-:Y:S01]  /*1620*/  IADD3 R8, R246.reuse, 0x78, RZ ;  /* 0x00000078f6087810 */ /* 0x048fe20007ffe0ff */
[----:B------:R-:W-:Y:S01]  /*1630*/  IMAD.IADD R242, R183, 0x1, R186 ;  /* 0x00000001b7f27824 */ /* 0x000fe200078e02ba */
[----:B------:R-:W-:-:S02]  /*1640*/  IADD3 R25, R246, 0x28, RZ ;  /* 0x00000028f6197810 */ /* 0x000fc40007ffe0ff */
[C---:B----4-:R-:W-:Y:S02]  /*1650*/  IADD3 R7, R246.reuse, 0x80, RZ ;  /* 0x00000080f6077810 */ /* 0x050fe40007ffe0ff */
[C---:B------:R-:W-:Y:S01]  /*1660*/  IADD3 R22, R246.reuse, 0x40, RZ ;  /* 0x00000040f6167810 */ /* 0x040fe20007ffe0ff */
[----:B-1----:R-:W-:Y:S01]  /*1670*/  IMAD R6, R13, 0x8, R21 ;  /* 0x000000080d067824 */ /* 0x002fe200078e0215 */
[C---:B------:R-:W-:Y:S02]  /*1680*/  IADD3 R21, R246.reuse, 0x48, RZ ;  /* 0x00000048f6157810 */ /* 0x040fe40007ffe0ff */
[C---:B------:R-:W-:Y:S02]  /*1690*/  IADD3 R13, R246.reuse, 0x60, RZ ;  /* 0x00000060f60d7810 */ /* 0x040fe40007ffe0ff */
[----:B-----5:R-:W-:Y:S01]  /*16a0*/  LOP3.LUT R5, R19, R12, R20, 0xf6, !PT ;  /* 0x0000000c13057212 */ /* 0x020fe200078ef614 */
[----:B------:R1:W-:Y:S01]  /*16b0*/  STL [R1+0x4c], R6 ;  /* 0x00004c0601007387 */ /* 0x0003e20000100800 */
[----:B------:R-:W-:-:S02]  /*16c0*/  IADD3 R20, R246, 0x50, RZ ;  /* 0x00000050f6147810 */ /* 0x000fc40007ffe0ff */
[----:B------:R-:W-:Y:S02]  /*16d0*/  LEA R5, R5, 0x18100, 0x1 ;  /* 0x0001810005057811 */ /* 0x000fe400078e08ff */
[----:B------:R-:W-:Y:S02]  /*16e0*/  IADD3 R12, R246, 0x68, RZ ;  /* 0x00000068f60c7810 */ /* 0x000fe40007ffe0ff */
[----:B------:R-:W-:Y:S01]  /*16f0*/  SHF.R.S32.HI R4, RZ, 0x1f, R20 ;  /* 0x0000001fff047819 */ /* 0x000fe20000011414 */
[----:B------:R2:W-:Y:S01]  /*1700*/  STL [R1+0x18], R5 ;  /* 0x0000180501007387 */ /* 0x0005e20000100800 */
[----:B------:R-:W-:Y:S02]  /*1710*/  SHF.R.S32.HI R4, RZ, 0x1f, R12 ;  /* 0x0000001fff047819 */ /* 0x000fe4000001140c */
[----:B------:R-:W-:Y:S02]  /*1720*/  SHF.R.S32.HI R4, RZ, 0x1f, R7 ;  /* 0x0000001fff047819 */ /* 0x000fe40000011407 */
[----:B------:R-:W-:-:S02]  /*1730*/  SHF.R.S32.HI R4, RZ, 0x1f, R251 ;  /* 0x0000001fff047819 */ /* 0x000fc400000114fb */
[----:B------:R-:W-:Y:S02]  /*1740*/  SHF.R.S32.HI R4, RZ, 0x1f, R248 ;  /* 0x0000001fff047819 */ /* 0x000fe400000114f8 */
[----:B------:R-:W-:Y:S02]  /*1750*/  LEA R4, R16, 0x18100, 0x1 ;  /* 0x0001810010047811 */ /* 0x000fe400078e08ff */
[----:B------:R-:W-:Y:S02]  /*1760*/  IADD3 R250, R246, 0xa0, RZ ;  /* 0x000000a0f6fa7810 */ /* 0x000fe40007ffe0ff */
[C---:B------:R-:W-:Y:S02]  /*1770*/  IADD3 R204, R202.reuse, 0x40, RZ ;  /* 0x00000040cacc7810 */ /* 0x040fe40007ffe0ff */
[----:B------:R-:W-:Y:S02]  /*1780*/  IADD3 R205, R202, 0x80, RZ ;  /* 0x00000080cacd7810 */ /* 0x000fe40007ffe0ff */
[----:B-1----:R-:W-:-:S02]  /*1790*/  IADD3 R6, R246, 0x88, RZ ;  /* 0x00000088f6067810 */ /* 0x002fc40007ffe0ff */
[C---:B------:R-:W-:Y:S02]  /*17a0*/  IADD3 R200, R104.reuse, 0x60, RZ ;  /* 0x0000006068c87810 */ /* 0x040fe40007ffe0ff */
[C---:B------:R-:W-:Y:S02]  /*17b0*/  IADD3 R199, R104.reuse, 0x80, RZ ;  /* 0x0000008068c77810 */ /* 0x040fe40007ffe0ff */
[----:B------:R-:W-:Y:S02]  /*17c0*/  IADD3 R198, R104, 0xa0, RZ ;  /* 0x000000a068c67810 */ /* 0x000fe40007ffe0ff */
[----:B--2---:R-:W-:Y:S02]  /*17d0*/  SHF.R.S32.HI R5, RZ, 0x1f, R27 ;  /* 0x0000001fff057819 */ /* 0x004fe4000001141b */
[----:B------:R-:W-:Y:S02]  /*17e0*/  SHF.R.S32.HI R5, RZ, 0x1f, R24 ;  /* 0x0000001fff057819 */ /* 0x000fe40000011418 */
[----:B------:R-:W-:-:S02]  /*17f0*/  SHF.R.S32.HI R5, RZ, 0x1f, R21 ;  /* 0x0000001fff057819 */ /* 0x000fc40000011415 */
[----:B------:R-:W-:Y:S02]  /*1800*/  SHF.R.S32.HI R5, RZ, 0x1f, R13 ;  /* 0x0000001fff057819 */ /* 0x000fe4000001140d */
[----:B------:R-:W-:Y:S02]  /*1810*/  SHF.R.S32.HI R5, RZ, 0x1f, R8 ;  /* 0x0000001fff057819 */ /* 0x000fe40000011408 */
[----:B------:R-:W-:Y:S02]  /*1820*/  SHF.R.S32.HI R5, RZ, 0x1f, R252 ;  /* 0x0000001fff057819 */ /* 0x000fe400000114fc */
[----:B------:R-:W-:Y:S02]  /*1830*/  SHF.R.S32.HI R5, RZ, 0x1f, R249 ;  /* 0x0000001fff057819 */ /* 0x000fe400000114f9 */
[----:B------:R-:W-:Y:S02]  /*1840*/  LEA R5, R17, 0x18100, 0x1 ;  /* 0x0001810011057811 */ /* 0x000fe400078e08ff */
[----:B------:R-:W-:-:S02]  /*1850*/  IADD3 R19, R246, 0x58, RZ ;  /* 0x00000058f6137810 */ /* 0x000fc40007ffe0ff */
[C---:B------:R-:W-:Y:S01]  /*1860*/  IADD3 R9, R246.reuse, 0x70, RZ ;  /* 0x00000070f6097810 */ /* 0x040fe20007ffe0ff */
[----:B------:R1:W-:Y:S01]  /*1870*/  STL [R1+0x14], R5 ;  /* 0x0000140501007387 */ /* 0x0003e20000100800 */
[----:B------:R-:W-:Y:S02]  /*1880*/  IADD3 R247, R246, 0xb8, RZ ;  /* 0x000000b8f6f77810 */ /* 0x000fe40007ffe0ff */
        /* <DEDUP_REMOVED lines=9> */
[----:B------:R-:W-:Y:S01]  /*1920*/  SHF.R.S32.HI R203, RZ, 0x1f, R202 ;  /* 0x0000001fffcb7819 */ /* 0x000fe200000114ca */
[----:B------:R1:W-:Y:S01]  /*1930*/  STL [R1+0x4], R0 ;  /* 0x0000040001007387 */ /* 0x0003e20000100800 */
[----:B------:R-:W-:Y:S02]  /*1940*/  SHF.R.S32.HI R105, RZ, 0x1f, R104 ;  /* 0x0000001fff697819 */ /* 0x000fe40000011468 */
[----:B------:R-:W-:Y:S02]  /*1950*/  SHF.R.S32.HI R212, RZ, 0x1f, R204 ;  /* 0x0000001fffd47819 */ /* 0x000fe400000114cc */
[----:B------:R-:W-:-:S02]  /*1960*/  SHF.R.S32.HI R211, RZ, 0x1f, R205 ;  /* 0x0000001fffd37819 */ /* 0x000fc400000114cd */
[----:B------:R-:W-:Y:S02]  /*1970*/  SHF.R.S32.HI R215, RZ, 0x1f, R200 ;  /* 0x0000001fffd77819 */ /* 0x000fe400000114c8 */
[----:B------:R-:W-:Y:S02]  /*1980*/  SHF.R.S32.HI R214, RZ, 0x1f, R199 ;  /* 0x0000001fffd67819 */ /* 0x000fe400000114c7 */
[----:B------:R-:W-:Y:S02]  /*1990*/  SHF.R.S32.HI R213, RZ, 0x1f, R198 ;  /* 0x0000001fffd57819 */ /* 0x000fe400000114c6 */
[----:B------:R-:W-:Y:S02]  /*19a0*/  SHF.R.S32.HI R210, RZ, 0x3, R210 ;  /* 0x00000003ffd27819 */ /* 0x000fe400000114d2 */
[C---:B------:R-:W-:Y:S02]  /*19b0*/  IADD3 R11, R107.reuse, 0xc100, RZ ;  /* 0x0000c1006b0b7810 */ /* 0x040fe40007ffe0ff */
[----:B------:R-:W-:-:S02]  /*19c0*/  IADD3 R10, R107, 0x100, RZ ;  /* 0x000001006b0a7810 */ /* 0x000fc40007ffe0ff */
[----:B------:R-:W-:Y:S02]  /*19d0*/  SHF.R.S32.HI R18, RZ, 0x1f, R19 ;  /* 0x0000001fff127819 */ /* 0x000fe40000011413 */
[----:B------:R-:W-:Y:S02]  /*19e0*/  SHF.R.S32.HI R9, RZ, 0x1f, R9 ;  /* 0x0000001fff097819 */ /* 0x000fe40000011409 */
[----:B------:R-:W-:Y:S02]  /*19f0*/  SHF.R.S32.HI R6, RZ, 0x1f, R247 ;  /* 0x0000001fff067819 */ /* 0x000fe400000114f7 */
.L_x_1874:
        /* <DEDUP_REMOVED lines=42> */
.L_x_1702:
[----:B------:R-:W-:-:S04]  /*1ca0*/  ISETP.NE.U32.AND P0, PT, RZ, c[0x0][0x368], PT ;  /* 0x0000da00ff007a0c */ /* 0x000fc80003f05070 */
[----:B------:R-:W-:-:S13]  /*1cb0*/  ISETP.NE.AND.EX P0, PT, RZ, c[0x0][0x36c], PT, P0 ;  /* 0x0000db00ff007a0c */ /* 0x000fda0003f05300 */
[----:B------:R-:W-:Y:S05]  /*1cc0*/  @!P0 BRA `(.L_x_1703) ;  /* 0x0000004000008947 */ /* 0x000fea0003800000 */
[----:B---3--:R-:W-:-:S04]  /*1cd0*/  IADD3 R4, P0, R238, c[0x0][0x368], RZ ;  /* 0x0000da00ee047a10 */ /* 0x008fc80007f1e0ff */
[----:B------:R-:W-:-:S05]  /*1ce0*/  IADD3.X R5, R239, c[0x0][0x36c], RZ, P0, !PT ;  /* 0x0000db00ef057a10 */ /* 0x000fca00007fe4ff */
[----:B------:R1:W5:Y:S01]  /*1cf0*/  LDG.E R17, [R4.64] ;  /* 0x0000000804117981 */ /* 0x000362000c1e1900 */
[----:B------:R-:W-:Y:S05]  /*1d00*/  BRA `(.L_x_1704) ;  /* 0x0000005000007947 */ /* 0x000fea0003800000 */
.L_x_1703:
[----:B------:R-:W-:Y:S01]  /*1d10*/  MOV R17, UR6 ;  /* 0x0000000600117c02 */ /* 0x000fe20008000f00 */
[----:B------:R-:W-:Y:S05]  /*1d20*/  @!P5 BRA `(.L_x_1704) ;  /* 0x000000300000d947 */ /* 0x000fea0003800000 */
[----:B---3--:R-:W2:Y:S04]  /*1d30*/  LDG.E R6, [R4.64] ;  /* 0x0000000804067981 */ /* 0x008ea8000c1e1900 */
[----:B------:R-:W2:Y:S02]  /*1d40*/  LDG.E R0, [R4.64+0x4] ;  /* 0x0000040804007981 */ /* 0x000ea4000c1e1900 */
[----:B--2---:R-:W-:Y:S02]  /*1d50*/  IADD3 R17, -R6, R0, RZ ;  /* 0x0000000006117210 */ /* 0x004fe40007ffe1ff */
.L_x_1704:
        /* <DEDUP_REMOVED lines=56> */
.L_x_1706:
[----:B------:R-:W-:Y:S05]  /*20e0*/  BSYNC B0 ;  /* 0x0000000000007941 */ /* 0x000fea0003800000 */
.L_x_1705:
[----:B------:R-:W-:-:S04]  /*20f0*/  IMAD R2, R245, R0, RZ ;  /* 0x00000000f5027224 */ /* 0x000fc800078e02ff */
[----:B------:R-:W-:-:S05]  /*2100*/  IMAD.IADD R0, R2, 0x1, R0 ;  /* 0x0000000102007824 */ /* 0x000fca00078e0200 */
[----:B------:R-:W-:Y:S01]  /*2110*/  IMNMX R3, R129, R0, PT ;  /* 0x0000000081037217 */ /* 0x000fe20003800200 */
[----:B------:R-:W-:-:S04]  /*2120*/  IMAD R0, R2, 0x40, -R6 ;  /* 0x0000004002007824 */ /* 0x000fc800078e0a06 */
[----:B------:R-:W-:Y:S01]  /*2130*/  IMAD R2, R3, 0x40, -R6 ;  /* 0x0000004003027824 */ /* 0x000fe200078e0a06 */
[----:B------:R-:W-:-:S04]  /*2140*/  IMNMX R0, RZ, R0, !PT ;  /* 0x00000000ff007217 */ /* 0x000fc80007800200 */
[----:B------:R-:W-:Y:S02]  /*2150*/  IMNMX R2, R2, R78, PT ;  /* 0x0000004e02027217 */ /* 0x000fe40003800200 */
[----:B------:R-:W-:Y:S02]  /*2160*/  SHF.R.U32.HI R35, RZ, 0x6, R0 ;  /* 0x00000006ff237819 */ /* 0x000fe40000011600 */
[----:B------:R-:W-:-:S03]  /*2170*/  ISETP.GT.AND P0, PT, R2, R0, PT ;  /* 0x000000000200720c */ /* 0x000fc60003f04270 */
[----:B------:R-:W-:-:S10]  /*2180*/  IMAD.MOV.U32 R8, RZ, RZ, R35 ;  /* 0x000000ffff087224 */ /* 0x000fd400078e0023 */
[----:B------:R-:W-:-:S04]  /*2190*/  @P0 IADD3 R2, R2, 0x3f, RZ ;  /* 0x0000003f02020810 */ /* 0x000fc80007ffe0ff */
[----:B------:R-:W-:-:S04]  /*21a0*/  @P0 SHF.R.S32.HI R0, RZ, 0x1f, R2 ;  /* 0x0000001fff000819 */ /* 0x000fc80000011402 */
[----:B------:R-:W-:-:S04]  /*21b0*/  @P0 LEA.HI R2, R0, R2, RZ, 0x6 ;  /* 0x0000000200020211 */ /* 0x000fc800078f30ff */
[----:B------:R-:W-:-:S04]  /*21c0*/  @P0 SHF.R.S32.HI R8, RZ, 0x6, R2 ;  /* 0x00000006ff080819 */ /* 0x000fc80000011402 */
[----:B------:R-:W-:-:S13]  /*21d0*/  ISETP.GT.AND P0, PT, R8, R35, PT ;  /* 0x000000230800720c */ /* 0x000fda0003f04270 */
[----:B------:R-:W-:Y:S05]  /*21e0*/  @!P0 BRA `(.L_x_1707) ;  /* 0x0000560000008947 */ /* 0x000fea0003800000 */
[----:B------:R-:W-:Y:S01]  /*21f0*/  SHF.R.S32.HI R2, RZ, 0x1f, R12 ;  /* 0x0000001fff027819 */ /* 0x000fe2000001140c */
[----:B------:R-:W-:Y:S01]  /*2200*/  IMAD.MOV.U32 R9, RZ, RZ, c[0x0][0x238] ;  /* 0x00008e00ff097624 */ /* 0x000fe200078e00ff */
[----:B------:R-:W-:Y:S02]  /*2210*/  IADD3 R0, P0, R237, R12, RZ ;  /* 0x0000000ced007210 */ /* 0x000fe40007f1e0ff */
[----:B------:R-:W-:Y:S01]  /*2220*/  LOP3.LUT R31, R234, 0xffff, RZ, 0xc0, !PT ;  /* 0x0000ffffea1f7812 */ /* 0x000fe200078ec0ff */
[----:B------:R-:W-:Y:S01]  /*2230*/  IMAD.SHL.U32 R137, R9, 0x40, RZ ;  /* 0x0000004009897824 */ /* 0x000fe200078e00ff */
[----:B------:R-:W-:Y:S01]  /*2240*/  LEA.HI.X.SX32 R15, R237, R2, 0x1, P0 ;  /* 0x00000002ed0f7211 */ /* 0x000fe200000f0eff */
[----:B------:R-:W-:Y:S01]  /*2250*/  IMAD.WIDE.U32 R2, R0, c[0x0][0x238], R202 ;  /* 0x00008e0000027a25 */ /* 0x000fe200078e00ca */
[----:B------:R-:W-:Y:S02]  /*2260*/  IADD3 R16, R8, -0x1, RZ ;  /* 0xffffffff08107810 */ /* 0x000fe40007ffe0ff */
[----:B------:R-:W-:Y:S01]  /*2270*/  SEL R14, R243, RZ, !P6 ;  /* 0x000000fff30e7207 */ /* 0x000fe20007000000 */
[----:B------:R-:W-:Y:S01]  /*2280*/  IMAD R4, R15, c[0x0][0x238], RZ ;  /* 0x00008e000f047a24 */ /* 0x000fe200078e02ff */
[----:B------:R-:W-:Y:S01]  /*2290*/  SEL R13, R240, RZ, !P6 ;  /* 0x000000fff00d7207 */ /* 0x000fe20007000000 */
[C---:B------:R-:W-:Y:S01]  /*22a0*/  IMAD.SHL.U32 R138, R9.reuse, 0x20, RZ ;  /* 0x00000020098a7824 */ /* 0x040fe200078e00ff */
[----:B------:R-:W-:Y:S01]  /*22b0*/  MOV R132, 0x6 ;  /* 0x0000000600847802 */ /* 0x000fe20000000f00 */
[----:B------:R-:W-:Y:S01]  /*22c0*/  IMAD R4, R0, c[0x0][0x23c], R4 ;  /* 0x00008f0000047a24 */ /* 0x000fe200078e0204 */
[----:B------:R-:W-:Y:S01]  /*22d0*/  SHF.R.S32.HI R20, RZ, 0x1f, R16 ;  /* 0x0000001fff147819 */ /* 0x000fe20000011410 */
[----:B------:R-:W-:Y:S01]  /*22e0*/  IMAD R5, R14, c[0x0][0x248], RZ ;  /* 0x000092000e057a24 */ /* 0x000fe200078e02ff */
[----:B------:R-:W-:Y:S01]  /*22f0*/  SHF.L.U64.HI R136, R9, R132, c[0x0][0x23c] ;  /* 0x00008f0009887619 */ /* 0x000fe20000010284 */
[----:B------:R-:W-:Y:S01]  /*2300*/  IMAD.IADD R3, R3, 0x1, R4 ;  /* 0x0000000103037824 */ /* 0x000fe200078e0204 */
[----:B------:R-:W-:Y:S01]  /*2310*/  ISETP.NE.U32.AND P0, PT, RZ, c[0x0][0x340], PT ;  /* 0x0000d000ff007a0c */ /* 0x000fe20003f05070 */
[----:B------:R-:W-:Y:S01]  /*2320*/  IMAD.IADD R4, R78, 0x1, -R237 ;  /* 0x000000014e047824 */ /* 0x000fe200078e0aed */
[----:B------:R-:W-:Y:S01]  /*2330*/  MOV R134, 0x5 ;  /* 0x0000000500867802 */ /* 0x000fe20000000f00 */
[----:B------:R-:W-:Y:S01]  /*2340*/  IMAD.WIDE.U32 R2, R31, c[0x0][0x240], R2 ;  /* 0x000090001f027a25 */ /* 0x000fe200078e0002 */
[----:B------:R-:W-:-:S02]  /*2350*/  ISETP.NE.AND.EX P3, PT, RZ, c[0x0][0x344], PT, P0 ;  /* 0x0000d100ff007a0c */ /* 0x000fc40003f65300 */
[----:B------:R-:W-:Y:S01]  /*2360*/  SHF.L.U64.HI R133, R9, R134, c[0x0][0x23c] ;  /* 0x00008f0009857619 */ /* 0x000fe20000010286 */
[----:B------:R-:W-:Y:S01]  /*2370*/  IMAD R4, R16, -0x40, R4 ;  /* 0xffffffc010047824 */ /* 0x000fe200078e0204 */
[----:B------:R-:W-:Y:S01]  /*2380*/  P2R R12, PR, RZ, 0x8 ;  /* 0x00000008ff0c7803 */ /* 0x000fe20000000000 */
[----:B------:R-:W-:Y:S01]  /*2390*/  IMAD R3, R31, c[0x0][0x244], R3 ;  /* 0x000091001f037a24 */ /* 0x000fe200078e0203 */
[----:B------:R-:W-:Y:S01]  /*23a0*/  ISETP.GE.AND P6, PT, R202, c[0x0][0x1d4], PT ;  /* 0x00007500ca007a0c */ /* 0x000fe20003fc6270 */
[C---:B------:R-:W-:Y:S01]  /*23b0*/  IMAD R5, R13.reuse, c[0x0][0x24c], R5 ;  /* 0x000093000d057a24 */ /* 0x040fe200078e0205 */
[C---:B------:R-:W-:Y:S01]  /*23c0*/  ISETP.GE.AND P2, PT, R4.reuse, 0x1, PT ;  /* 0x000000010400780c */ /* 0x040fe20003f46270 */
[----:B------:R-:W-:Y:S01]  /*23d0*/  IMAD.WIDE.U32 R90, R13, c[0x0][0x248], R2 ;  /* 0x000092000d5a7a25 */ /* 0x000fe200078e0002 */
[----:B------:R-:W-:Y:S02]  /*23e0*/  ISETP.GE.AND P1, PT, R4, 0x21, PT ;  /* 0x000000210400780c */ /* 0x000fe40003f26270 */
[----:B------:R-:W-:Y:S01]  /*23f0*/  ISETP.GE.AND P5, PT, R204, c[0x0][0x1d4], PT ;  /* 0x00007500cc007a0c */ /* 0x000fe20003fa6270 */
[----:B------:R-:W-:Y:S01]  /*2400*/  IMAD R3, R136, R16, RZ ;  /* 0x0000001088037224 */ /* 0x000fe200078e02ff */
[----:B------:R-:W-:Y:S01]  /*2410*/  ISETP.GE.AND P4, PT, R205, c[0x0][0x1d4], PT ;  /* 0x00007500cd007a0c */ /* 0x000fe20003f86270 */
[----:B------:R-:W-:-:S02]  /*2420*/  IMAD.IADD R87, R91, 0x1, R5 ;  /* 0x000000015b577824 */ /* 0x000fc400078e0205 */
[----:B------:R-:W-:Y:S02]  /*2430*/  IMAD.MOV.U32 R86, RZ, RZ, R90 ;  /* 0x000000ffff567224 */ /* 0x000fe400078e005a */
[-C--:B------:R-:W-:Y:S02]  /*2440*/  IMAD R3, R20, R137.reuse, R3 ;  /* 0x0000008914037224 */ /* 0x080fe400078e0203 */
[----:B------:R-:W-:-:S05]  /*2450*/  IMAD.WIDE.U32 R6, R16, R137, R86 ;  /* 0x0000008910067225 */ /* 0x000fca00078e0056 */
[----:B------:R-:W-:Y:S02]  /*2460*/  IADD3 R3, R7, R3, RZ ;  /* 0x0000000307037210 */ /* 0x000fe40007ffe0ff */
[----:B------:R-:W-:Y:S02]  /*2470*/  @P2 LEA R4, P3, R6, c[0x0][0x220], 0x1 ;  /* 0x0000880006042a11 */ /* 0x000fe400078608ff */
[----:B------:R-:W-:Y:S02]  /*2480*/  @P1 IADD3 R7, P0, R138, R6, RZ ;  /* 0x000000068a071210 */ /* 0x000fe40007f1e0ff */
[----:B------:R-:W-:Y:S02]  /*2490*/  @P2 LEA.HI.X R5, R6, c[0x0][0x224], R3, 0x1, P3 ;  /* 0x0000890006052a11 */ /* 0x000fe400018f0c03 */
[----:B------:R-:W-:Y:S01]  /*24a0*/  ISETP.NE.AND P3, PT, R12, RZ, PT ;  /* 0x000000ff0c00720c */ /* 0x000fe20003f65270 */
[----:B------:R-:W-:Y:S01]  /*24b0*/  @P1 IMAD.X R9, R3, 0x1, R133, P0 ;  /* 0x0000000103091824 */ /* 0x000fe200000e0685 */
[C---:B------:R-:W-:Y:S01]  /*24c0*/  @P1 LEA R2, P0, R7.reuse, c[0x0][0x220], 0x1 ;  /* 0x0000880007021a11 */ /* 0x040fe200078008ff */
[----:B------:R-:W-:Y:S01]  /*24d0*/  @!PT LDS RZ, [RZ] ;  /* 0x00000000fffff984 */ /* 0x000fe20000000800 */
[----:B------:R-:W-:Y:S01]  /*24e0*/  @!PT LDS RZ, [RZ] ;  /* 0x00000000fffff984 */ /* 0x000fe20000000800 */
[----:B------:R-:W-:Y:S01]  /*24f0*/  @!PT LDS RZ, [RZ] ;  /* 0x00000000fffff984 */ /* 0x000fe20000000800 */
[----:B------:R1:W-:Y:S03]  /*2500*/  @P2 LDGSTS.E.BYPASS.LTC128B.128 [R107+0xc100], [R4.64], !P6 ;  /* 0x0c100000046b2fae */ /* 0x0003e6000f101d48 */
[----:B------:R-:W-:Y:S01]  /*2510*/  @P1 LEA.HI.X R3, R7, c[0x0][0x224], R9, 0x1, P0 ;  /* 0x0000890007031a11 */ /* 0x000fe200000f0c09 */
[----:B------:R1:W-:Y:S04]  /*2520*/  @P2 LDGSTS.E.BYPASS.LTC128B.128 [R107+0xe100], [R4.64+0x80], !P5 ;  /* 0x0e100080046b2fae */ /* 0x0003e8000e901d48 */
[----:B------:R1:W-:Y:S02]  /*2530*/  @P2 LDGSTS.E.BYPASS.LTC128B.128 [R107+0x10100], [R4.64+0x100], !P4 ;  /* 0x10100100046b2fae */ /* 0x0003e4000e101d48 */
[----:B------:R-:W-:-:S02]  /*2540*/  @P3 IADD3 R6, P0, R238, c[0x0][0x340], RZ ;  /* 0x0000d000ee063a10 */ /* 0x000fc40007f1e0ff */
[----:B------:R2:W-:Y:S02]  /*2550*/  @P1 LDGSTS.E.BYPASS.LTC128B.128 [R107+0xd100], [R2.64], !P6 ;  /* 0x0d100000026b1fae */ /* 0x0005e4000f101d48 */
[----:B------:R-:W-:Y:S02]  /*2560*/  @P3 IADD3.X R7, R239, c[0x0][0x344], RZ, P0, !PT ;  /* 0x0000d100ef073a10 */ /* 0x000fe400007fe4ff */
[----:B------:R2:W-:Y:S04]  /*2570*/  @P1 LDGSTS.E.BYPASS.LTC128B.128 [R107+0xf100], [R2.64+0x80], !P5 ;  /* 0x0f100080026b1fae */ /* 0x0005e8000e901d48 */
[----:B------:R2:W-:Y:S04]  /*2580*/  @P1 LDGSTS.E.BYPASS.LTC128B.128 [R107+0x11100], [R2.64+0x100], !P4 ;  /* 0x11100100026b1fae */ /* 0x0005e8000e101d48 */
[----:B------:R-:W0:Y:S04]  /*2590*/  LDGDEPBAR ;  /* 0x00000000000079af */ /* 0x000e280000000000 */
[----:B------:R-:W3:Y:S01]  /*25a0*/  @P3 LDG.E R19, [R6.64] ;  /* 0x0000000806133981 */ /* 0x000ee2000c1e1900 */
[----:B------:R-:W-:Y:S01]  /*25b0*/  MOV R151, c[0x0][0x258] ;  /* 0x0000960000977a02 */ /* 0x000fe20000000f00 */
[----:B------:R-:W-:Y:S01]  /*25c0*/  IMAD.MOV.U32 R130, RZ, RZ, c[0x0][0x27c] ;  /* 0x00009f00ff827624 */ /* 0x000fe200078e00ff */
[----:B------:R-:W-:Y:S01]  /*25d0*/  WARPSYNC 0xffffffff ;  /* 0xffffffff00007948 */ /* 0x000fe20003800000 */
[----:B------:R-:W-:Y:S01]  /*25e0*/  IMAD.WIDE.U32 R80, R31, c[0x0][0x1e8], RZ ;  /* 0x00007a001f507a25 */ /* 0x000fe200078e00ff */
[----:B------:R-:W-:-:S02]  /*25f0*/  SHF.L.U64.HI R134, R151, R134, c[0x0][0x25c] ;  /* 0x0000970097867619 */ /* 0x000fc40000010286 */
[----:B------:R-:W-:Y:S01]  /*2600*/  SHF.L.U64.HI R135, R151, R132, c[0x0][0x25c] ;  /* 0x0000970097877619 */ /* 0x000fe20000010284 */
[----:B-1----:R-:W-:Y:S01]  /*2610*/  IMAD R4, R15, c[0x0][0x258], RZ ;  /* 0x000096000f047a24 */ /* 0x002fe200078e02ff */
[----:B------:R-:W-:Y:S01]  /*2620*/  SHF.R.S32.HI R109, RZ, 0x1f, R108 ;  /* 0x0000001fff6d7819 */ /* 0x000fe2000001146c */
[C---:B------:R-:W-:Y:S01]  /*2630*/  IMAD.SHL.U32 R141, R151.reuse, 0x40, RZ ;  /* 0x00000040978d7824 */ /* 0x040fe200078e00ff */
[----:B------:R-:W-:Y:S01]  /*2640*/  SHF.R.S32.HI R18, RZ, 0x1f, R206 ;  /* 0x0000001fff127819 */ /* 0x000fe200000114ce */
[----:B------:R-:W-:Y:S01]  /*2650*/  IMAD.SHL.U32 R130, R130, 0x2, RZ ;  /* 0x0000000282827824 */ /* 0x000fe200078e00ff */
[----:B------:R-:W-:Y:S01]  /*2660*/  SHF.L.U32 R151, R151, 0x5, RZ ;  /* 0x0000000597977819 */ /* 0x000fe200000006ff */
[----:B------:R-:W-:Y:S02]  /*2670*/  IMAD.MOV.U32 R28, RZ, RZ, R16 ;  /* 0x000000ffff1c7224 */ /* 0x000fe400078e0010 */
[----:B------:R-:W-:Y:S02]  /*2680*/  IMAD R84, R31, c[0x0][0x1ec], R81 ;  /* 0x00007b001f547a24 */ /* 0x000fe400078e0251 */
[----:B--2---:R-:W-:-:S04]  /*2690*/  IMAD.WIDE.U32 R2, R0, c[0x0][0x258], R202 ;  /* 0x0000960000027a25 */ /* 0x004fc800078e00ca */
[----:B------:R-:W-:-:S04]  /*26a0*/  IMAD R0, R0, c[0x0][0x25c], R4 ;  /* 0x0000970000007a24 */ /* 0x000fc800078e0204 */
[----:B------:R-:W-:Y:S02]  /*26b0*/  IMAD.IADD R3, R3, 0x1, R0 ;  /* 0x0000000103037824 */ /* 0x000fe400078e0200 */
[----:B------:R-:W-:Y:S02]  /*26c0*/  IMAD R0, R14, c[0x0][0x268], RZ ;  /* 0x00009a000e007a24 */ /* 0x000fe400078e02ff */
[----:B------:R-:W-:-:S04]  /*26d0*/  IMAD.WIDE.U32 R2, R31, c[0x0][0x260], R2 ;  /* 0x000098001f027a25 */ /* 0x000fc800078e0002 */
[----:B------:R-:W-:Y:S02]  /*26e0*/  IMAD R3, R31, c[0x0][0x264], R3 ;  /* 0x000099001f037a24 */ /* 0x000fe400078e0203 */
[C---:B------:R-:W-:Y:S02]  /*26f0*/  IMAD R0, R13.reuse, c[0x0][0x26c], R0 ;  /* 0x00009b000d007a24 */ /* 0x040fe400078e0200 */
[----:B------:R-:W-:-:S05]  /*2700*/  IMAD.WIDE.U32 R88, R13, c[0x0][0x268], R2 ;  /* 0x00009a000d587a25 */ /* 0x000fca00078e0002 */
[----:B------:R-:W-:Y:S02]  /*2710*/  IADD3 R85, R89, R0, RZ ;  /* 0x0000000059557210 */ /* 0x000fe40007ffe0ff */
[----:B---3--:R-:W-:Y:S01]  /*2720*/  @P3 SHF.R.S32.HI R27, RZ, 0x1f, R19 ;  /* 0x0000001fff1b3819 */ /* 0x008fe20000011413 */
[----:B------:R-:W-:Y:S01]  /*2730*/  @!P3 IMAD.MOV.U32 R27, RZ, RZ, R243 ;  /* 0x000000ffff1bb224 */ /* 0x000fe200078e00f3 */
[----:B------:R-:W-:Y:S02]  /*2740*/  @!P3 MOV R19, R240 ;  /* 0x000000f00013b202 */ /* 0x000fe40000000f00 */
[----:B------:R-:W-:Y:S01]  /*2750*/  BAR.SYNC.DEFER_BLOCKING 0x0 ;  /* 0x0000000000007b1d */ /* 0x000fe20000010000 */
[----:B------:R-:W-:Y:S01]  /*2760*/  ISETP.GT.AND P0, PT, R28, R35, PT ;  /* 0x000000231c00720c */ /* 0x000fe20003f04270 */
[----:B------:R-:W-:Y:S01]  /*2770*/  IMAD R0, R135, R16, RZ ;  /* 0x0000001087007224 */ /* 0x000fe200078e02ff */
[----:B------:R-:W-:Y:S01]  /*2780*/  IADD3 R30, R104, 0x20, RZ ;  /* 0x00000020681e7810 */ /* 0x000fe20007ffe0ff */
[----:B------:R-:W-:Y:S01]  /*2790*/  IMAD.MOV.U32 R2, RZ, RZ, R88 ;  /* 0x000000ffff027224 */ /* 0x000fe200078e0058 */
[----:B------:R-:W-:Y:S01]  /*27a0*/  LOP3.LUT R196, R196, 0xfffffffe, RZ, 0xc0, !PT ;  /* 0xfffffffec4c47812 */ /* 0x000fe200078ec0ff */
[----:B------:R-:W-:Y:S01]  /*27b0*/  IMAD.MOV.U32 R3, RZ, RZ, R85 ;  /* 0x000000ffff037224 */ /* 0x000fe200078e0055 */
[----:B------:R-:W-:Y:S01]  /*27c0*/  IADD3 R29, R104, 0x40, RZ ;  /* 0x00000040681d7810 */ /* 0x000fe20007ffe0ff */
[-C--:B------:R-:W-:Y:S01]  /*27d0*/  IMAD R0, R20, R141.reuse, R0 ;  /* 0x0000008d14007224 */ /* 0x080fe200078e0200 */
[----:B------:R-:W-:Y:S01]  /*27e0*/  ULDC.U8 UR5, c[0x0][0x298] ;  /* 0x0000a60000057ab9 */ /* 0x000fe20000000000 */
[----:B------:R-:W-:-:S04]  /*27f0*/  IMAD.WIDE.U32 R2, R16, R141, R2 ;  /* 0x0000008d10027225 */ /* 0x000fc800078e0002 */
[----:B------:R-:W-:Y:S01]  /*2800*/  IMAD.IADD R3, R3, 0x1, R0 ;  /* 0x0000000103037824 */ /* 0x000fe200078e0200 */
[----:B------:R-:W-:Y:S01]  /*2810*/  @P2 LEA R6, P3, R2, c[0x0][0x250], 0x1 ;  /* 0x0000940002062a11 */ /* 0x000fe200078608ff */
[----:B------:R-:W-:Y:S01]  /*2820*/  IMAD R4, R18, c[0x0][0x290], RZ ;  /* 0x0000a40012047a24 */ /* 0x000fe200078e02ff */
[----:B------:R-:W-:Y:S01]  /*2830*/  @P0 IADD3 R0, R8, -0x2, RZ ;  /* 0xfffffffe08000810 */ /* 0x000fe20007ffe0ff */
[----:B------:R-:W-:Y:S01]  /*2840*/  IMAD.IADD R126, R17, 0x1, R21 ;  /* 0x00000001117e7824 */ /* 0x000fe200078e0215 */
[----:B------:R-:W-:Y:S01]  /*2850*/  @P2 LEA.HI.X R7, R2, c[0x0][0x254], R3, 0x1, P3 ;  /* 0x0000950002072a11 */ /* 0x000fe200018f0c03 */
[----:B------:R-:W-:Y:S01]  /*2860*/  IMAD R16, R206, c[0x0][0x294], R4 ;  /* 0x0000a500ce107a24 */ /* 0x000fe200078e0204 */
[----:B------:R-:W-:Y:S01]  /*2870*/  @P1 IADD3 R2, P3, R151, R2, RZ ;  /* 0x0000000297021210 */ /* 0x000fe20007f7e0ff */
[----:B------:R-:W-:Y:S01]  /*2880*/  @P0 IMAD R5, R136, R0, RZ ;  /* 0x0000000088050224 */ /* 0x000fe200078e02ff */
[----:B------:R-:W-:Y:S01]  /*2890*/  @P0 SHF.R.S32.HI R14, RZ, 0x1f, R0 ;  /* 0x0000001fff0e0819 */ /* 0x000fe20000011400 */
[-C--:B------:R-:W-:Y:S01]  /*28a0*/  @P0 IMAD.WIDE.U32 R8, R0, R137.reuse, R86 ;  /* 0x0000008900080225 */ /* 0x080fe200078e0056 */
[----:B------:R-:W-:Y:S01]  /*28b0*/  @!PT LDS RZ, [RZ] ;  /* 0x00000000fffff984 */ /* 0x000fe20000000800 */
[----:B------:R-:W-:Y:S01]  /*28c0*/  @!PT LDS RZ, [RZ] ;  /* 0x00000000fffff984 */ /* 0x000fe20000000800 */
[----:B------:R-:W-:Y:S01]  /*28d0*/  @!PT LDS RZ, [RZ] ;  /* 0x00000000fffff984 */ /* 0x000fe20000000800 */
[----:B------:R1:W-:Y:S03]  /*28e0*/  @P2 LDGSTS.E.BYPASS.LTC128B.128 [R107+0x100], [R6.64], !P6 ;  /* 0x00100000066b2fae */ /* 0x0003e6000f101d48 */
[----:B------:R-:W-:Y:S01]  /*28f0*/  @P1 IMAD.X R3, R3, 0x1, R134, P3 ;  /* 0x0000000103031824 */ /* 0x000fe200018e0686 */
[----:B------:R-:W-:Y:S01]  /*2900*/  @P1 LEA R4, P3, R2, c[0x0][0x250], 0x1 ;  /* 0x0000940002041a11 */ /* 0x000fe200078608ff */
[----:B------:R-:W-:Y:S01]  /*2910*/  @P0 IMAD R0, R14, R137, R5 ;  /* 0x000000890e000224 */ /* 0x000fe200078e0205 */
[----:B------:R1:W-:Y:S01]  /*2920*/  @P2 LDGSTS.E.BYPASS.LTC128B.128 [R107+0x2100], [R6.64+0x80], !P5 ;  /* 0x02100080066b2fae */ /* 0x0003e2000e901d48 */
[----:B------:R-:W-:Y:S01]  /*2930*/  IMAD.WIDE.U32 R12, R206, c[0x0][0x290], R104 ;  /* 0x0000a400ce0c7a25 */ /* 0x000fe200078e0068 */
[----:B------:R-:W-:-:S02]  /*2940*/  @P1 LEA.HI.X R5, R2, c[0x0][0x254], R3, 0x1, P3 ;  /* 0x0000950002051a11 */ /* 0x000fc400018f0c03 */
[----:B------:R1:W-:Y:S01]  /*2950*/  @P2 LDGSTS.E.BYPASS.LTC128B.128 [R107+0x4100], [R6.64+0x100], !P4 ;  /* 0x04100100066b2fae */ /* 0x0003e2000e101d48 */
[----:B------:R-:W-:Y:S01]  /*2960*/  @P0 IMAD.IADD R0, R9, 0x1, R0 ;  /* 0x0000000109000824 */ /* 0x000fe200078e0200 */
[----:B------:R-:W-:Y:S01]  /*2970*/  ISETP.GE.AND P2, PT, R104, c[0x0][0x27c], PT ;  /* 0x00009f0068007a0c */ /* 0x000fe20003f46270 */
[----:B------:R-:W-:Y:S01]  /*2980*/  IMAD.IADD R15, R13, 0x1, R16 ;  /* 0x000000010d0f7824 */ /* 0x000fe200078e0210 */
[C---:B------:R-:W-:Y:S01]  /*2990*/  @P0 LEA R2, P3, R8.reuse, c[0x0][0x220], 0x1 ;  /* 0x0000880008020a11 */ /* 0x040fe200078608ff */
[----:B------:R2:W-:Y:S01]  /*29a0*/  @P1 LDGSTS.E.BYPASS.LTC128B.128 [R107+0x1100], [R4.64], !P6 ;  /* 0x01100000046b1fae */ /* 0x0005e2000f101d48 */
[----:B------:R-:W-:Y:S02]  /*29b0*/  IMAD.MOV.U32 R14, RZ, RZ, R12 ;  /* 0x000000ffff0e7224 */ /* 0x000fe400078e000c */
[----:B------:R-:W-:Y:S01]  /*29c0*/  @P0 LEA.HI.X R3, R8, c[0x0][0x224], R0, 0x1, P3 ;  /* 0x0000890008030a11 */ /* 0x000fe200018f0c00 */
[----:B------:R-:W-:Y:S01]  /*29d0*/  IMAD R0, R18, c[0x0][0x280], RZ ;  /* 0x0000a00012007a24 */ /* 0x000fe200078e02ff */
[----:B------:R-:W-:Y:S01]  /*29e0*/  ISETP.GE.AND P3, PT, R30, c[0x0][0x27c], PT ;  /* 0x00009f001e007a0c */ /* 0x000fe20003f66270 */
[----:B------:R2:W-:Y:S01]  /*29f0*/  @P1 LDGSTS.E.BYPASS.LTC128B.128 [R107+0x3100], [R4.64+0x80], !P5 ;  /* 0x03100080046b1fae */ /* 0x0005e2000e901d48 */
[----:B------:R-:W-:-:S03]  /*2a00*/  IMAD.WIDE.U32 R8, R206, c[0x0][0x290], R108 ;  /* 0x0000a400ce087a25 */ /* 0x000fc600078e006c */
[----:B------:R-:W-:Y:S01]  /*2a10*/  @P2 LOP3.LUT R196, R196, 0x1, RZ, 0xfc, !PT ;  /* 0x00000001c4c42812 */ /* 0x000fe200078efcff */
[----:B------:R-:W-:Y:S01]  /*2a20*/  IMAD R21, R206, c[0x0][0x284], R0 ;  /* 0x0000a100ce157a24 */ /* 0x000fe200078e0200 */
[----:B------:R-:W-:Y:S01]  /*2a30*/  SEL R0, RZ, c[0x0][0x27c], !P2 ;  /* 0x00009f00ff007a07 */ /* 0x000fe20005000000 */
[----:B------:R2:W-:Y:S01]  /*2a40*/  @P1 LDGSTS.E.BYPASS.LTC128B.128 [R107+0x5100], [R4.64+0x100], !P4 ;  /* 0x05100100046b1fae */ /* 0x0005e2000e101d48 */
[----:B------:R-:W-:Y:S01]  /*2a50*/  ISETP.GE.AND P2, PT, R29, c[0x0][0x27c], PT ;  /* 0x00009f001d007a0c */ /* 0x000fe20003f46270 */
[----:B------:R-:W-:Y:S01]  /*2a60*/  IMAD.IADD R9, R16, 0x1, R9 ;  /* 0x0000000110097824 */ /* 0x000fe200078e0209 */
[----:B------:R-:W-:Y:S01]  /*2a70*/  LOP3.LUT R196, R196, 0xfffffffd, RZ, 0xc0, !PT ;  /* 0xfffffffdc4c47812 */ /* 0x000fe200078ec0ff */
[----:B------:R-:W-:Y:S01]  /*2a80*/  IMAD.IADD R0, R104, 0x1, R0 ;  /* 0x0000000168007824 */ /* 0x000fe200078e0200 */
[----:B------:R-:W-:Y:S01]  /*2a90*/  SEL R17, RZ, c[0x0][0x27c], !P2 ;  /* 0x00009f00ff117a07 */ /* 0x000fe20005000000 */
[----:B------:R-:W0:Y:S01]  /*2aa0*/  LDGDEPBAR ;  /* 0x00000000000079af */ /* 0x000e220000000000 */
[----:B------:R-:W-:Y:S01]  /*2ab0*/  @P3 LOP3.LUT R196, R196, 0x2, RZ, 0xfc, !PT ;  /* 0x00000002c4c43812 */ /* 0x000fe200078efcff */
[----:B------:R-:W-:Y:S01]  /*2ac0*/  IMAD.MOV.U32 R153, RZ, RZ, 0x1 ;  /* 0x00000001ff997424 */ /* 0x000fe200078e00ff */
[----:B------:R-:W-:Y:S01]  /*2ad0*/  SHF.R.S32.HI R16, RZ, 0x1f, R0 ;  /* 0x0000001fff107819 */ /* 0x000fe20000011400 */
[----:B-1----:R-:W-:Y:S01]  /*2ae0*/  IMAD.WIDE.U32 R6, R206, c[0x0][0x280], R104 ;  /* 0x0000a000ce067a25 */ /* 0x002fe200078e0068 */
[----:B------:R1:W-:Y:S01]  /*2af0*/  @P0 LDGSTS.E.BYPASS.LTC128B.128 [R107+0x12100], [R2.64], !P6 ;  /* 0x12100000026b0fae */ /* 0x0003e2000f101d48 */
[----:B------:R-:W-:-:S02]  /*2b00*/  LOP3.LUT R196, R196, 0xfffffffb, RZ, 0xc0, !PT ;  /* 0xfffffffbc4c47812 */ /* 0x000fc400078ec0ff */
[----:B------:R-:W-:Y:S01]  /*2b10*/  IMAD.IADD R13, R7, 0x1, R21 ;  /* 0x00000001070d7824 */ /* 0x000fe200078e0215 */
[----:B------:R-:W-:Y:S01]  /*2b20*/  SEL R7, RZ, c[0x0][0x27c], !P3 ;  /* 0x00009f00ff077a07 */ /* 0x000fe20005800000 */
[----:B------:R-:W-:Y:S01]  /*2b30*/  IMAD.MOV.U32 R12, RZ, RZ, R6 ;  /* 0x000000ffff0c7224 */ /* 0x000fe200078e0006 */
[----:B------:R1:W-:Y:S01]  /*2b40*/  @P0 LDGSTS.E.BYPASS.LTC128B.128 [R107+0x14100], [R2.64+0x80], !P5 ;  /* 0x14100080026b0fae */ /* 0x0003e2000e901d48 */
[----:B------:R-:W-:Y:S01]  /*2b50*/  IMAD.IADD R20, R29, 0x1, R17 ;  /* 0x000000011d147824 */ /* 0x000fe200078e0211 */
[-C--:B------:R-:W-:Y:S01]  /*2b60*/  LEA.HI R18, R16, R0.reuse, RZ, 0x3 ;  /* 0x0000000010127211 */ /* 0x080fe200078f18ff */
[----:B------:R-:W-:Y:S01]  /*2b70*/  IMAD.IADD R6, R30, 0x1, R7 ;  /* 0x000000011e067824 */ /* 0x000fe200078e0207 */
[----:B------:R1:W-:Y:S01]  /*2b80*/  @P0 LDGSTS.E.BYPASS.LTC128B.128 [R107+0x16100], [R2.64+0x100], !P4 ;  /* 0x16100100026b0fae */ /* 0x0003e2000e101d48 */
[----:B------:R-:W-:Y:S01]  /*2b90*/  LEA.HI R16, R16, R0, RZ, 0x6 ;  /* 0x0000000010107211 */ /* 0x000fe200078f30ff */
[----:B------:R-:W-:Y:S01]  /*2ba0*/  IMAD.MOV.U32 R140, RZ, RZ, c[0x0][0x290] ;  /* 0x0000a400ff8c7624 */ /* 0x000fe200078e00ff */
[----:B------:R-:W-:Y:S01]  /*2bb0*/  SHF.R.S32.HI R0, RZ, 0x1f, R20 ;  /* 0x0000001fff007819 */ /* 0x000fe20000011414 */
[----:B------:R-:W-:Y:S01]  /*2bc0*/  IMAD.MOV.U32 R139, RZ, RZ, c[0x0][0x280] ;  /* 0x0000a000ff8b7624 */ /* 0x000fe200078e00ff */
[----:B------:R-:W-:Y:S01]  /*2bd0*/  SHF.R.S32.HI R7, RZ, 0x1f, R6 ;  /* 0x0000001fff077819 */ /* 0x000fe20000011406 */
[----:B------:R-:W-:Y:S01]  /*2be0*/  IMAD.SHL.U32 R22, R16, 0x40, RZ ;  /* 0x0000004010167824 */ /* 0x000fe200078e00ff */
[----:B--2---:R-:W-:Y:S01]  /*2bf0*/  @P0 LEA R4, P1, R138, R2, 0x1 ;  /* 0x000000028a040211 */ /* 0x004fe200078208ff */
[----:B------:R-:W-:Y:S01]  /*2c00*/  IMAD.WIDE.U32 R102, R19, c[0x0][0x2b0], RZ ;  /* 0x0000ac0013667a25 */ /* 0x000fe200078e00ff */
[----:B------:R-:W-:-:S02]  /*2c10*/  LEA.HI R24, R7, R6, RZ, 0x6 ;  /* 0x0000000607187211 */ /* 0x000fc400078f30ff */
[----:B------:R-:W-:Y:S01]  /*2c20*/  @P0 LEA.HI.X R5, R138, R3, R133, 0x1, P1 ;  /* 0x000000038a050211 */ /* 0x000fe200008f0c85 */
[----:B------:R-:W-:Y:S01]  /*2c30*/  IMAD.WIDE.U32 R100, R31, c[0x0][0x210], RZ ;  /* 0x000084001f647a25 */ /* 0x000fe200078e00ff */
[CC--:B------:R-:W-:Y:S02]  /*2c40*/  LEA.HI R16, R0.reuse, R20.reuse, RZ, 0x3 ;  /* 0x0000001400107211 */ /* 0x0c0fe400078f18ff */
[----:B------:R-:W-:Y:S01]  /*2c50*/  LEA.HI R0, R0, R20, RZ, 0x6 ;  /* 0x0000001400007211 */ /* 0x000fe200078f30ff */
[----:B------:R2:W-:Y:S01]  /*2c60*/  @P0 LDGSTS.E.BYPASS.LTC128B.128 [R107+0x13100], [R4.64], !P6 ;  /* 0x13100000046b0fae */ /* 0x0005e2000f101d48 */
[----:B------:R-:W-:Y:S01]  /*2c70*/  @P2 LOP3.LUT R196, R196, 0x4, RZ, 0xfc, !PT ;  /* 0x00000004c4c42812 */ /* 0x000fe200078efcff */
[----:B------:R-:W-:Y:S01]  /*2c80*/  IMAD.SHL.U32 R20, R24, 0x40, RZ ;  /* 0x0000004018147824 */ /* 0x000fe200078e00ff */
[----:B------:R-:W-:Y:S01]  /*2c90*/  LOP3.LUT R23, R208, 0x38, R18, 0xf8, !PT ;  /* 0x00000038d0177812 */ /* 0x000fe200078ef812 */
[----:B------:R2:W-:Y:S01]  /*2ca0*/  @P0 LDGSTS.E.BYPASS.LTC128B.128 [R107+0x15100], [R4.64+0x80], !P5 ;  /* 0x15100080046b0fae */ /* 0x0005e2000e901d48 */
[----:B------:R-:W-:Y:S01]  /*2cb0*/  IMAD.SHL.U32 R0, R0, 0x40, RZ ;  /* 0x0000004000007824 */ /* 0x000fe200078e00ff */
[----:B------:R-:W-:Y:S01]  /*2cc0*/  LOP3.LUT R196, R196, 0xfffffff7, RZ, 0xc0, !PT ;  /* 0xfffffff7c4c47812 */ /* 0x000fe200078ec0ff */
[----:B-----5:R-:W-:Y:S01]  /*2cd0*/  IMAD.WIDE.U32 R98, R142, c[0x0][0x290], R14 ;  /* 0x0000a4008e627a25 */ /* 0x020fe200078e000e */
[----:B------:R2:W-:Y:S01]  /*2ce0*/  @P0 LDGSTS.E.BYPASS.LTC128B.128 [R107+0x17100], [R4.64+0x100], !P4 ;  /* 0x17100100046b0fae */ /* 0x0005e2000e101d48 */
[----:B------:R-:W-:-:S02]  /*2cf0*/  LOP3.LUT P0, RZ, R236, 0x4, RZ, 0xc0, !PT ;  /* 0x00000004ecff7812 */ /* 0x000fc4000780c0ff */
[----:B------:R-:W-:Y:S01]  /*2d00*/  LOP3.LUT R26, R22, 0xfffff000, RZ, 0xc0, !PT ;  /* 0xfffff000161a7812 */ /* 0x000fe200078ec0ff */
[----:B------:R-:W0:Y:S01]  /*2d10*/  LDGDEPBAR ;  /* 0x00000000000079af */ /* 0x000e220000000000 */
[----:B------:R-:W-:Y:S01]  /*2d20*/  LOP3.LUT R22, R208, 0x38, R16, 0xf8, !PT ;  /* 0x00000038d0167812 */ /* 0x000fe200078ef810 */
[C---:B------:R-:W-:Y:S01]  /*2d30*/  IMAD.WIDE.U32 R96, R142.reuse, c[0x0][0x280], R12 ;  /* 0x0000a0008e607a25 */ /* 0x040fe200078e000c */
[-C--:B------:R-:W-:Y:S02]  /*2d40*/  LOP3.LUT R25, R23, R147.reuse, RZ, 0x3c, !PT ;  /* 0x0000009317197212 */ /* 0x080fe400078e3cff */
[----:B------:R-:W-:Y:S01]  /*2d50*/  ISETP.NE.AND P1, PT, R153, c[0x0][0x2b8], PT ;  /* 0x0000ae0099007a0c */ /* 0x000fe20003f25270 */
[----:B------:R-:W-:Y:S01]  /*2d60*/  IMAD.WIDE.U32 R94, R142, c[0x0][0x290], R8 ;  /* 0x0000a4008e5e7a25 */ /* 0x000fe200078e0008 */
[----:B------:R-:W-:Y:S02]  /*2d70*/  LOP3.LUT R23, R20, 0xfffff000, RZ, 0xc0, !PT ;  /* 0xfffff00014177812 */ /* 0x000fe400078ec0ff */
[----:B------:R-:W-:Y:S01]  /*2d80*/  LOP3.LUT R20, R0, 0xfffff000, RZ, 0xc0, !PT ;  /* 0xfffff00000147812 */ /* 0x000fe200078ec0ff */
[----:B------:R-:W-:Y:S01]  /*2d90*/  IMAD R152, R231, 0x40, R206 ;  /* 0x00000040e7987824 */ /* 0x000fe200078e02ce */
[----:B------:R-:W-:Y:S01]  /*2da0*/  @P0 LOP3.LUT R196, R196, 0x8, RZ, 0xfc, !PT ;  /* 0x00000008c4c40812 */ /* 0x000fe200078efcff */
[----:B------:R-:W-:Y:S01]  /*2db0*/  IMAD.MOV.U32 R36, RZ, RZ, RZ ;  /* 0x000000ffff247224 */ /* 0x000fe200078e00ff */
[----:B------:R-:W-:Y:S01]  /*2dc0*/  LEA.HI R17, R7, R6, RZ, 0x3 ;  /* 0x0000000607117211 */ /* 0x000fe200078f18ff */
[----:B------:R-:W-:Y:S01]  /*2dd0*/  IMAD.WIDE.U32 R6, R206, c[0x0][0x280], R108 ;  /* 0x0000a000ce067a25 */ /* 0x000fe200078e006c */
[----:B------:R-:W-:-:S02]  /*2de0*/  LOP3.LUT R0, R22, R147, RZ, 0x3c, !PT ;  /* 0x0000009316007212 */ /* 0x000fc400078e3cff */
[----:B-1----:R-:W-:Y:S01]  /*2df0*/  SHF.R.S32.HI R2, RZ, 0x1f, R142 ;  /* 0x0000001fff027819 */ /* 0x002fe2000001148e */
[----:B------:R-:W-:Y:S01]  /*2e00*/  IMAD.IADD R7, R21, 0x1, R7 ;  /* 0x0000000115077824 */ /* 0x000fe200078e0207 */
[----:B------:R-:W-:Y:S01]  /*2e10*/  ISETP.LE.AND P0, PT, R153, c[0x0][0x27c], PT ;  /* 0x00009f0099007a0c */ /* 0x000fe20003f03270 */
[----:B------:R-:W-:Y:S01]  /*2e20*/  IMAD.MOV.U32 R40, RZ, RZ, 0x1 ;  /* 0x00000001ff287424 */ /* 0x000fe200078e00ff */
[----:B------:R-:W-:Y:S01]  /*2e30*/  LOP3.LUT R196, R196, 0xffffffdf, RZ, 0xc0, !PT ;  /* 0xffffffdfc4c47812 */ /* 0x000fe200078ec0ff */
[----:B------:R-:W-:Y:S01]  /*2e40*/  IMAD R3, R2, c[0x0][0x290], RZ ;  /* 0x0000a40002037a24 */ /* 0x000fe200078e02ff */
[----:B------:R-:W-:Y:S01]  /*2e50*/  IADD3 R123, R0, R20, R148 ;  /* 0x00000014007b7210 */ /* 0x000fe20007ffe094 */
[----:B------:R-:W-:Y:S01]  /*2e60*/  IMAD R0, R27, c[0x0][0x2b0], RZ ;  /* 0x0000ac001b007a24 */ /* 0x000fe200078e02ff */
[----:B------:R-:W-:Y:S01]  /*2e70*/  LOP3.LUT R21, R208, 0x38, R17, 0xf8, !PT ;  /* 0x00000038d0157812 */ /* 0x000fe200078ef811 */
[----:B------:R-:W-:Y:S01]  /*2e80*/  IMAD R2, R2, c[0x0][0x280], RZ ;  /* 0x0000a00002027a24 */ /* 0x000fe200078e02ff */
[----:B------:R-:W-:Y:S01]  /*2e90*/  LOP3.LUT R196, R196, 0xffffffef, RZ, 0xc0, !PT ;  /* 0xffffffefc4c47812 */ /* 0x000fe200078ec0ff */
[----:B--2---:R-:W-:Y:S01]  /*2ea0*/  IMAD R4, R19, c[0x0][0x2b4], R0 ;  /* 0x0000ad0013047a24 */ /* 0x004fe200078e0200 */
[----:B------:R-:W-:Y:S01]  /*2eb0*/  LOP3.LUT R21, R21, R147, RZ, 0x3c, !PT ;  /* 0x0000009315157212 */ /* 0x000fe200078e3cff */
[----:B------:R-:W-:Y:S01]  /*2ec0*/  IMAD R3, R142, c[0x0][0x294], R3 ;  /* 0x0000a5008e037a24 */ /* 0x000fe200078e0203 */
[----:B------:R-:W-:Y:S01]  /*2ed0*/  LOP3.LUT R0, R208, 0x18, R104, 0xf8, !PT ;  /* 0x00000018d0007812 */ /* 0x000fe200078ef868 */
[----:B------:R-:W-:Y:S01]  /*2ee0*/  IMAD R2, R142, c[0x0][0x284], R2 ;  /* 0x0000a1008e027a24 */ /* 0x000fe200078e0202 */
[----:B------:R-:W-:Y:S01]  /*2ef0*/  LOP3.LUT R83, R18, 0xfffffff8, RZ, 0xc0, !PT ;  /* 0xfffffff812537812 */ /* 0x000fe200078ec0ff */
[----:B------:R-:W-:Y:S01]  /*2f00*/  IMAD.WIDE.U32 R92, R142, c[0x0][0x280], R6 ;  /* 0x0000a0008e5c7a25 */ /* 0x000fe200078e0006 */
[----:B------:R-:W-:-:S02]  /*2f10*/  LOP3.LUT R82, R17, 0xfffffff8, RZ, 0xc0, !PT ;  /* 0xfffffff811527812 */ /* 0x000fc400078ec0ff */
[----:B------:R-:W-:Y:S01]  /*2f20*/  LOP3.LUT R79, R16, 0xfffffff8, RZ, 0xc0, !PT ;  /* 0xfffffff8104f7812 */ /* 0x000fe200078ec0ff */
[----:B------:R-:W-:Y:S01]  /*2f30*/  IMAD R122, R31, c[0x0][0x214], R101 ;  /* 0x000085001f7a7a24 */ /* 0x000fe200078e0265 */
[----:B------:R-:W-:Y:S01]  /*2f40*/  @P1 LOP3.LUT R196, R196, 0x10, RZ, 0xfc, !PT ;  /* 0x00000010c4c41812 */ /* 0x000fe200078efcff */
[----:B------:R-:W-:Y:S01]  /*2f50*/  IMAD.IADD R121, R103, 0x1, R4 ;  /* 0x0000000167797824 */ /* 0x000fe200078e0204 */
[CC--:B------:R-:W-:Y:S01]  /*2f60*/  SHF.L.U64.HI R131, R140.reuse, R132.reuse, c[0x0][0x294] ;  /* 0x0000a5008c837619 */ /* 0x0c0fe20000010284 */
[----:B------:R-:W-:Y:S01]  /*2f70*/  IMAD.SHL.U32 R140, R140, 0x40, RZ ;  /* 0x000000408c8c7824 */ /* 0x000fe200078e00ff */
[C---:B------:R-:W-:Y:S01]  /*2f80*/  SHF.L.U64.HI R132, R139.reuse, R132, c[0x0][0x284] ;  /* 0x0000a1008b847619 */ /* 0x040fe20000010284 */
[----:B------:R-:W-:Y:S01]  /*2f90*/  IMAD.SHL.U32 R139, R139, 0x40, RZ ;  /* 0x000000408b8b7824 */ /* 0x000fe200078e00ff */
[--C-:B------:R-:W-:Y:S01]  /*2fa0*/  IADD3 R125, R25, R26, R148.reuse ;  /* 0x0000001a197d7210 */ /* 0x100fe20007ffe094 */
[----:B------:R-:W-:Y:S01]  /*2fb0*/  IMAD.IADD R119, R99, 0x1, R3 ;  /* 0x0000000163777824 */ /* 0x000fe200078e0203 */
[----:B------:R-:W-:Y:S01]  /*2fc0*/  IADD3 R124, R21, R23, R148 ;  /* 0x00000017157c7210 */ /* 0x000fe20007ffe094 */
[----:B------:R-:W-:Y:S01]  /*2fd0*/  IMAD.IADD R117, R3, 0x1, R95 ;  /* 0x0000000103757824 */ /* 0x000fe200078e025f */
[----:B------:R-:W-:Y:S01]  /*2fe0*/  LOP3.LUT R0, R148, R0, R147, 0xf6, !PT ;  /* 0x0000000094007212 */ /* 0x000fe200078ef693 */
        /* <DEDUP_REMOVED lines=8> */
[----:B------:R-:W-:Y:S02]  /*3070*/  @P0 LOP3.LUT R196, R196, 0x20, RZ, 0xfc, !PT ;  /* 0x00000020c4c40812 */ /* 0x000fe400078efcff */
.L_x_1732:
[----:B------:R-:W-:Y:S01]  /*3080*/  ISETP.NE.AND P1, PT, R153, c[0x0][0x2b8], PT ;  /* 0x0000ae0099007a0c */ /* 0x000fe20003f25270 */
[----:B------:R-:W-:Y:S01]  /*3090*/  IMAD.SHL.U32 R8, R28, 0x40, RZ ;  /* 0x000000401c087824 */ /* 0x000fe200078e00ff */
[----:B------:R-:W-:Y:S01]  /*30a0*/  LOP3.LUT P2, RZ, R236, 0x4, RZ, 0xc0, !PT ;  /* 0x00000004ecff7812 */ /* 0x000fe2000784c0ff */
[----:B------:R-:W-:Y:S01]  /*30b0*/  IMAD.MOV.U32 R71, RZ, RZ, RZ ;  /* 0x000000ffff477224 */ /* 0x000fe200078e00ff */
[----:B------:R-:W-:Y:S04]  /*30c0*/  DEPBAR.LE SB0, 0x2 ;  /* 0x000080800000791a */ /* 0x000fe80000000000 */
[----:B-1----:R-:W-:Y:S01]  /*30d0*/  IMAD.IADD R2, R152, 0x1, R8 ;  /* 0x0000000198027824 */ /* 0x002fe200078e0208 */
[----:B------:R-:W-:Y:S01]  /*30e0*/  WARPSYNC 0xffffffff ;  /* 0xffffffff00007948 */ /* 0x000fe20003800000 */
[----:B------:R-:W-:Y:S02]  /*30f0*/  BSSY B1, `(.L_x_1708) ;  /* 0x0000400000017945 */ /* 0x000fe40003800000 */
[----:B------:R-:W-:Y:S01]  /*3100*/  IMAD.IADD R4, R126, 0x1, R2 ;  /* 0x000000017e047824 */ /* 0x000fe200078e0202 */
[----:B------:R-:W-:Y:S03]  /*3110*/  ISETP.GE.AND P0, PT, R2, R78, PT ;  /* 0x0000004e0200720c */ /* 0x000fe60003f06270 */
[----:B------:R-:W-:Y:S01]  /*3120*/  @P1 IMAD.HI.U32 R2, R4, c[0x0][0x2bc], RZ ;  /* 0x0000af0004021a27 */ /* 0x000fe200078e00ff */
[----:B------:R-:W-:Y:S03]  /*3130*/  ISETP.GT.OR P0, PT, R152, 0x3f, P0 ;  /* 0x0000003f9800780c */ /* 0x000fe60000704670 */
[----:B------:R-:W-:Y:S01]  /*3140*/  IMAD.MOV.U32 R3, RZ, RZ, R4 ;  /* 0x000000ffff037224 */ /* 0x000fe200078e0004 */
[----:B------:R-:W-:Y:S09]  /*3150*/  @P1 SHF.R.U32.HI R3, RZ, c[0x0][0x2c0], R2 ;  /* 0x0000b000ff031a19 */ /* 0x000ff20000011602 */
[C---:B------:R-:W-:Y:S04]  /*3160*/  @!P0 IADD3 R2, P1, R3.reuse, R102, RZ ;  /* 0x0000006603028210 */ /* 0x040fe80007f3e0ff */
[----:B------:R-:W-:Y:S01]  /*3170*/  @!P0 LEA.HI.X.SX32 R5, R3, R121, 0x1, P1 ;  /* 0x0000007903058211 */ /* 0x000fe200008f0eff */
[----:B------:R-:W-:Y:S01]  /*3180*/  IMAD.MOV R3, RZ, RZ, -R3 ;  /* 0x000000ffff037224 */ /* 0x000fe200078e0a03 */
[C---:B------:R-:W-:Y:S03]  /*3190*/  @!P0 LEA R6, P1, R2.reuse, c[0x0][0x2a0], 0x2 ;  /* 0x0000a80002068a11 */ /* 0x040fe600078210ff */
[----:B------:R-:W-:Y:S01]  /*31a0*/  IMAD R74, R3, c[0x0][0x2b8], R4 ;  /* 0x0000ae00034a7a24 */ /* 0x000fe200078e0204 */
[----:B------:R-:W-:Y:S01]  /*31b0*/  @!P0 LEA.HI.X R7, R2, c[0x0][0x2a4], R5, 0x2, P1 ;  /* 0x0000a90002078a11 */ /* 0x000fe200008f1405 */
[----:B------:R-:W-:Y:S04]  /*31c0*/  IMAD R2, R36, 0x3000, R0 ;  /* 0x0000300024027824 */ /* 0x000fe800078e0200 */
[----:B------:R1:W5:Y:S01]  /*31d0*/  @!P0 LDG.E R71, [R6.64] ;  /* 0x0000000806478981 */ /* 0x000362000c1e1900 */
[C---:B------:R-:W-:Y:S02]  /*31e0*/  IADD3 R5, R2.reuse, 0x20, RZ ;  /* 0x0000002002057810 */ /* 0x040fe40007ffe0ff */
[C---:B------:R-:W-:Y:S01]  /*31f0*/  @P2 IADD3 R5, R2.reuse, -0x20, RZ ;  /* 0xffffffe002052810 */ /* 0x040fe20007ffe0ff */
[----:B------:R-:W-:Y:S01]  /*3200*/  BAR.SYNC.DEFER_BLOCKING 0x0 ;  /* 0x0000000000007b1d */ /* 0x000fe20000010000 */
[----:B------:R-:W-:Y:S02]  /*3210*/  ISETP.LE.AND P2, PT, R153, c[0x0][0x27c], PT ;  /* 0x00009f0099007a0c */ /* 0x000fe40003f43270 */
[----:B------:R-:W-:Y:S02]  /*3220*/  LEA R72, R2, 0x100, 0x1 ;  /* 0x0000010002487811 */ /* 0x000fe400078e08ff */
[----:B------:R-:W-:Y:S09]  /*3230*/  LEA R73, R5, 0x100, 0x1 ;  /* 0x0000010005497811 */ /* 0x000ff200078e08ff */
[----:B---3--:R-:W-:-:S05]  /*3240*/  @!P2 BRA `(.L_x_1709) ;  /* 0x00003b600000a947 */ /* 0x008fca0003800000 */
[----:B------:R-:W-:Y:S01]  /*3250*/  IMAD.WIDE.U32 R2, R74, c[0x0][0x1e0], RZ ;  /* 0x000078004a027a25 */ /* 0x000fe200078e00ff */
[----:B------:R-:W-:Y:S02]  /*3260*/  SHF.R.S32.HI R76, RZ, 0x1f, R74 ;  /* 0x0000001fff4c7819 */ /* 0x000fe4000001144a */
[----:B-----5:R-:W-:Y:S02]  /*3270*/  SHF.R.S32.HI R77, RZ, 0x1f, R71 ;  /* 0x0000001fff4d7819 */ /* 0x020fe40000011447 */
[----:B------:R-:W-:Y:S01]  /*3280*/  IADD3 R5, -R8, R78, RZ ;  /* 0x0000004e08057210 */ /* 0x000fe20007ffe1ff */
[----:B------:R-:W-:Y:S02]  /*3290*/  IMAD R4, R76, c[0x0][0x1e0], RZ ;  /* 0x000078004c047a24 */ /* 0x000fe400078e02ff */
[----:B------:R-:W-:Y:S01]  /*32a0*/  IMAD.WIDE.U32 R8, R140, R28, RZ ;  /* 0x0000001c8c087225 */ /* 0x000fe200078e00ff */
[----:B------:R-:W-:Y:S03]  /*32b0*/  IMNMX R75, R5, 0x40, PT ;  /* 0x00000040054b7817 */ /* 0x000fe60003800200 */
[----:B------:R-:W-:Y:S05]  /*32c0*/  IMAD R4, R74, c[0x0][0x1e4], R4 ;  /* 0x000079004a047a24 */ /* 0x000fea00078e0204 */
[----:B------:R-:W-:Y:S01]  /*32d0*/  IADD3 R3, R3, R4, RZ ;  /* 0x0000000403037210 */ /* 0x000fe20007ffe0ff */
[----:B------:R-:W-:Y:S04]  /*32e0*/  IMAD R4, R77, c[0x0][0x1f0], RZ ;  /* 0x00007c004d047a24 */ /* 0x000fe800078e02ff */
[C---:B------:R-:W-:Y:S04]  /*32f0*/  IMAD.WIDE.U32 R2, R71.reuse, c[0x0][0x1f0], R2 ;  /* 0x00007c0047027a25 */ /* 0x040fe800078e0002 */
[----:B------:R-:W-:Y:S01]  /*3300*/  IMAD R4, R71, c[0x0][0x1f4], R4 ;  /* 0x00007d0047047a24 */ /* 0x000fe200078e0204 */
[----:B------:R-:W-:Y:S04]  /*3310*/  IADD3 R2, P0, R80, R2, RZ ;  /* 0x0000000250027210 */ /* 0x000fe80007f1e0ff */
[----:B------:R-:W-:Y:S01]  /*3320*/  IADD3.X R3, R84, R3, R4, P0, !PT ;  /* 0x0000000354037210 */ /* 0x000fe200007fe404 */
[-C--:B------:R-:W-:Y:S01]  /*3330*/  IMAD R4, R132, R28.reuse, RZ ;  /* 0x0000001c84047224 */ /* 0x080fe200078e02ff */
[C---:B------:R-:W-:Y:S04]  /*3340*/  LEA R34, P0, R2.reuse, c[0x0][0x1c8], 0x1 ;  /* 0x0000720002227a11 */ /* 0x040fe800078008ff */
[----:B------:R-:W-:Y:S01]  /*3350*/  LEA.HI.X R33, R2, c[0x0][0x1cc], R3, 0x1, P0 ;  /* 0x0000730002217a11 */ /* 0x000fe200000f0c03 */
[----:B------:R-:W-:Y:S01]  /*3360*/  IMAD R3, R131, R28, RZ ;  /* 0x0000001c83037224 */ /* 0x000fe200078e02ff */
[----:B------:R-:W-:Y:S02]  /*3370*/  ISETP.NE.AND P0, PT, RZ, UR5, PT ;  /* 0x00000005ff007c0c */ /* 0x000fe4000bf05270 */
[----:B------:R-:W-:Y:S05]  /*3380*/  SHF.R.S32.HI R2, RZ, 0x1f, R28 ;  /* 0x0000001fff027819 */ /* 0x000fea000001141c */
[C---:B------:R-:W-:Y:S02]  /*3390*/  IMAD R4, R2.reuse, R139, R4 ;  /* 0x0000008b02047224 */ /* 0x040fe400078e0204 */
[----:B-1----:R-:W-:Y:S02]  /*33a0*/  IMAD R6, R2, R140, R3 ;  /* 0x0000008c02067224 */ /* 0x002fe400078e0203 */
        /* <DEDUP_REMOVED lines=63> */
.L_x_1712:
[----:B------:R-:W-:Y:S05]  /*37a0*/  BSYNC B0 ;  /* 0x0000000000007941 */ /* 0x000fea0003800000 */
.L_x_1711:
        /* <DEDUP_REMOVED lines=11> */
[----:B------:R-:W-:Y:S01]  /*3860*/  PRMT R53, R2, 0x5410, R9 ;  /* 0x0000541002357816 */ /* 0x000fe20000000009 */
        /* <DEDUP_REMOVED lines=25> */
[----:B------:R-:W-:Y:S02]  /*3a00*/  PRMT R24, R8, 0x7610, R24 ;  /* 0x0000761008187816 */ /* 0x000fe40000000018 */
[----:B------:R-:W-:Y:S02]  /*3a10*/  PRMT R9, R2, 0x5410, R9 ;  /* 0x0000541002097816 */ /* 0x000fe40000000009 */
[----:B------:R-:W-:Y:S01]  /*3a20*/  PRMT R8, R3, 0x7610, R8 ;  /* 0x0000761003087816 */ /* 0x000fe20000000008 */
[----:B------:R-:W-:-:S05]  /*3a30*/  @P0 BRA `(.L_x_1715) ;  /* 0x0000039000000947 */ /* 0x000fca0003800000 */
[----:B------:R-:W-:Y:S01]  /*3a40*/  ISETP.GE.AND P0, PT, R108, c[0x0][0x27c], PT ;  /* 0x00009f006c007a0c */ /* 0x000fe20003f06270 */
[----:B------:R-:W1:Y:S01]  /*3a50*/  LDS.128 R12, [R72+0xc000] ;  /* 0x00c00000480c7984 */ /* 0x000e620000000c00 */
[----:B------:R-:W-:Y:S02]  /*3a60*/  MOV R3, R4 ;  /* 0x0000000400037202 */ /* 0x000fe40000000f00 */
[----:B------:R-:W-:Y:S09]  /*3a70*/  MOV R32, R38 ;  /* 0x0000002600207202 */ /* 0x000ff20000000f00 */
[----:B------:R-:W-:Y:S02]  /*3a80*/  @!P0 HADD2.F32 R3, -RZ, R3.H0_H0 ;  /* 0x20000003ff038230 */ /* 0x000fe40000004100 */
[----:B------:R-:W-:Y:S01]  /*3a90*/  @!P0 HADD2.F32 R32, -RZ, R32.H0_H0 ;  /* 0x20000020ff208230 */ /* 0x000fe20000004100 */
[----:B-1----:R-:W-:Y:S05]  /*3aa0*/  @!P0 MOV R2, R12 ;  /* 0x0000000c00028202 */ /* 0x002fea0000000f00 */
[--C-:B------:R-:W-:Y:S02]  /*3ab0*/  @!P0 HADD2.F32 R31, -RZ, R2.reuse.H1_H1 ;  /* 0x30000002ff1f8230 */ /* 0x100fe40000004100 */
[----:B------:R-:W-:Y:S03]  /*3ac0*/  @!P0 HADD2.F32 R2, -RZ, R2.H0_H0 ;  /* 0x20000002ff028230 */ /* 0x000fe60000004100 */
[CC--:B--2---:R-:W-:Y:S04]  /*3ad0*/  @!P0 FMUL.FTZ R33, R31.reuse, R3.reuse ;  /* 0x000000031f218220 */ /* 0x0c4fe80000410000 */
[CC--:B------:R-:W-:Y:S02]  /*3ae0*/  @!P0 FFMA.FTZ R33, R2.reuse, R32.reuse, -R33 ;  /* 0x0000002002218223 */ /* 0x0c0fe40000010821 */
[----:B------:R-:W-:Y:S01]  /*3af0*/  @!P0 FMUL.FTZ R2, R2, R3 ;  /* 0x0000000302028220 */ /* 0x000fe20000410000 */
[----:B------:R-:W-:Y:S03]  /*3b00*/  @!P0 SHF.R.U64 R3, R4, 0x10, R5 ;  /* 0x0000001004038819 */ /* 0x000fe60000001205 */
[----:B------:R-:W-:Y:S01]  /*3b10*/  @!P0 FFMA.FTZ R2, R31, R32, R2 ;  /* 0x000000201f028223 */ /* 0x000fe20000010002 */
[----:B------:R-:W-:Y:S01]  /*3b20*/  @!P0 SHF.R.U64 R31, R38, 0x10, R39 ;  /* 0x00000010261f8819 */ /* 0x000fe20000001227 */
[----:B------:R-:W-:Y:S03]  /*3b30*/  @!P0 HADD2.F32 R3, -RZ, R3.H0_H0 ;  /* 0x20000003ff038230 */ /* 0x000fe60000004100 */
[----:B------:R-:W-:Y:S01]  /*3b40*/  @!P0 F2FP.PACK_AB R32, R2, R33 ;  /* 0x000000210220823e */ /* 0x000fe200000000ff */
[----:B------:R-:W-:Y:S01]  /*3b50*/  @!P0 IMAD.MOV.U32 R2, RZ, RZ, R13 ;  /* 0x000000ffff028224 */ /* 0x000fe200078e000d */
[----:B------:R-:W-:Y:S03]  /*3b60*/  @!P0 HADD2.F32 R31, -RZ, R31.H0_H0 ;  /* 0x2000001fff1f8230 */ /* 0x000fe60000004100 */
[----:B------:R-:W-:Y:S01]  /*3b70*/  @!P0 IMAD.MOV.U32 R12, RZ, RZ, R32 ;  /* 0x000000ffff0c8224 */ /* 0x000fe200078e0020 */
[----:B------:R-:W-:Y:S01]  /*3b80*/  MOV R32, R39 ;  /* 0x0000002700207202 */ /* 0x000fe20000000f00 */
[--C-:B------:R-:W-:Y:S02]  /*3b90*/  @!P0 HADD2.F32 R4, -RZ, R2.reuse.H1_H1 ;  /* 0x30000002ff048230 */ /* 0x100fe40000004100 */
[----:B------:R-:W-:Y:S02]  /*3ba0*/  @!P0 HADD2.F32 R2, -RZ, R2.H0_H0 ;  /* 0x20000002ff028230 */ /* 0x000fe40000004100 */
[----:B------:R-:W-:Y:S01]  /*3bb0*/  @!P0 HADD2.F32 R32, -RZ, R32.H0_H0 ;  /* 0x20000020ff208230 */ /* 0x000fe20000004100 */
[----:B------:R-:W-:Y:S04]  /*3bc0*/  @!P0 FMUL.FTZ R33, R4, R3 ;  /* 0x0000000304218220 */ /* 0x000fe80000410000 */
[C---:B------:R-:W-:Y:S02]  /*3bd0*/  @!P0 FFMA.FTZ R33, R2.reuse, R31, -R33 ;  /* 0x0000001f02218223 */ /* 0x040fe40000010821 */
[----:B------:R-:W-:Y:S01]  /*3be0*/  @!P0 FMUL.FTZ R2, R2, R3 ;  /* 0x0000000302028220 */ /* 0x000fe20000410000 */
[----:B------:R-:W-:Y:S03]  /*3bf0*/  MOV R3, R5 ;  /* 0x0000000500037202 */ /* 0x000fe60000000f00 */
[----:B------:R-:W-:Y:S01]  /*3c00*/  @!P0 FFMA.FTZ R2, R4, R31, R2 ;  /* 0x0000001f04028223 */ /* 0x000fe20000010002 */
[----:B------:R-:W-:Y:S01]  /*3c10*/  @!P0 SHF.R.U32.HI R4, RZ, 0x10, R5 ;  /* 0x00000010ff048819 */ /* 0x000fe20000011605 */
[----:B------:R-:W-:Y:S03]  /*3c20*/  @!P0 HADD2.F32 R5, -RZ, R3.H0_H0 ;  /* 0x20000003ff058230 */ /* 0x000fe60000004100 */
[----:B------:R-:W-:Y:S02]  /*3c30*/  @!P0 F2FP.PACK_AB R31, R2, R33 ;  /* 0x00000021021f823e */ /* 0x000fe400000000ff */
[----:B------:R-:W-:Y:S02]  /*3c40*/  @!P0 MOV R2, R14 ;  /* 0x0000000e00028202 */ /* 0x000fe40000000f00 */
[----:B------:R-:W-:Y:S02]  /*3c50*/  @!P0 MOV R13, R31 ;  /* 0x0000001f000d8202 */ /* 0x000fe40000000f00 */
[----:B------:R-:W-:Y:S01]  /*3c60*/  @!P0 SHF.R.U32.HI R33, RZ, 0x10, R39 ;  /* 0x00000010ff218819 */ /* 0x000fe20000011627 */
[--C-:B------:R-:W-:Y:S02]  /*3c70*/  @!P0 HADD2.F32 R31, -RZ, R2.reuse.H1_H1 ;  /* 0x30000002ff1f8230 */ /* 0x100fe40000004100 */
[----:B------:R-:W-:Y:S03]  /*3c80*/  @!P0 HADD2.F32 R3, -RZ, R2.H0_H0 ;  /* 0x20000002ff038230 */ /* 0x000fe60000004100 */
[-C--:B------:R-:W-:Y:S02]  /*3c90*/  @!P0 FMUL.FTZ R34, R31, R5.reuse ;  /* 0x000000051f228220 */ /* 0x080fe40000410000 */
[C---:B------:R-:W-:Y:S01]  /*3ca0*/  @!P0 FMUL.FTZ R2, R3.reuse, R5 ;  /* 0x0000000503028220 */ /* 0x040fe20000410000 */
[----:B------:R-:W-:Y:S01]  /*3cb0*/  @!P0 HADD2.F32 R5, -RZ, R4.H0_H0 ;  /* 0x20000004ff058230 */ /* 0x000fe20000004100 */
[-C--:B------:R-:W-:Y:S02]  /*3cc0*/  @!P0 FFMA.FTZ R34, R3, R32.reuse, -R34 ;  /* 0x0000002003228223 */ /* 0x080fe40000010822 */
[----:B------:R-:W-:Y:S02]  /*3cd0*/  @!P0 IMAD.MOV.U32 R3, RZ, RZ, R15 ;  /* 0x000000ffff038224 */ /* 0x000fe400078e000f */
[----:B------:R-:W-:Y:S01]  /*3ce0*/  @!P0 FFMA.FTZ R2, R31, R32, R2 ;  /* 0x000000201f028223 */ /* 0x000fe20000010002 */
[----:B------:R-:W-:Y:S02]  /*3cf0*/  @!P0 HADD2.F32 R32, -RZ, R33.H0_H0 ;  /* 0x20000021ff208230 */ /* 0x000fe40000004100 */
[--C-:B------:R-:W-:Y:S02]  /*3d00*/  @!P0 HADD2.F32 R4, -RZ, R3.reuse.H0_H0 ;  /* 0x20000003ff048230 */ /* 0x100fe40000004100 */
[----:B------:R-:W-:Y:S01]  /*3d10*/  @!P0 F2FP.PACK_AB R2, R2, R34 ;  /* 0x000000220202823e */ /* 0x000fe200000000ff */
[----:B------:R-:W-:Y:S02]  /*3d20*/  @!P0 HADD2.F32 R31, -RZ, R3.H1_H1 ;  /* 0x30000003ff1f8230 */ /* 0x000fe40000004100 */
[CC--:B------:R-:W-:Y:S01]  /*3d30*/  @!P0 FMUL.FTZ R3, R4.reuse, R5.reuse ;  /* 0x0000000504038220 */ /* 0x0c0fe20000410000 */
[----:B------:R-:W-:Y:S02]  /*3d40*/  @!P0 MOV R14, R2 ;  /* 0x00000002000e8202 */ /* 0x000fe40000000f00 */
[C---:B------:R-:W-:Y:S02]  /*3d50*/  @!P0 FMUL.FTZ R33, R31.reuse, R5 ;  /* 0x000000051f218220 */ /* 0x040fe40000410000 */
[-C--:B------:R-:W-:Y:S02]  /*3d60*/  @!P0 FFMA.FTZ R3, R31, R32.reuse, R3 ;  /* 0x000000201f038223 */ /* 0x080fe40000010003 */
[----:B------:R-:W-:Y:S01]  /*3d70*/  @!P0 FFMA.FTZ R33, R4, R32, -R33 ;  /* 0x0000002004218223 */ /* 0x000fe20000010821 */
[C---:B----4-:R-:W-:Y:S04]  /*3d80*/  LEA R4, P1, R104.reuse, R56, 0x1 ;  /* 0x0000003868047211 */ /* 0x050fe800078208ff */
[----:B------:R-:W-:Y:S02]  /*3d90*/  @!P0 F2FP.PACK_AB R3, R3, R33 ;  /* 0x000000210303823e */ /* 0x000fe400000000ff */
[----:B---3--:R-:W-:Y:S02]  /*3da0*/  LEA.HI.X R5, R104, R57, R105, 0x1, P1 ;  /* 0x0000003968057211 */ /* 0x008fe400008f0c69 */
[----:B------:R-:W-:Y:S05]  /*3db0*/  @!P0 MOV R15, R3 ;  /* 0x00000003000f8202 */ /* 0x000fea0000000f00 */
[----:B------:R1:W-:Y:S02]  /*3dc0*/  ST.E.128 [R4.64], R12 ;  /* 0x0000000c04007985 */ /* 0x0003e4000c101d08 */
.L_x_1715:
[----:B------:R-:W-:Y:S05]  /*3dd0*/  BSYNC B0 ;  /* 0x0000000000007941 */ /* 0x000fea0003800000 */
.L_x_1714:
        /* <DEDUP_REMOVED lines=8> */
[--C-:B------:R-:W-:Y:S01]  /*3e60*/  @!P0 SHF.R.U64 R6, R6, 0x10, R7.reuse ;  /* 0x0000001006068819 */ /* 0x100fe20000001207 */
[----:B------:R-:W-:Y:S01]  /*3e70*/  @!P0 HADD2.F32 R32, -RZ, R27.H1_H1 ;  /* 0x3000001bff208230 */ /* 0x000fe20000004100 */
[----:B------:R-:W-:Y:S02]  /*3e80*/  @!P0 SHF.R.U32.HI R8, RZ, 0x10, R7 ;  /* 0x00000010ff088819 */ /* 0x000fe40000011607 */
[--C-:B--2---:R-:W-:Y:S01]  /*3e90*/  @!P0 SHF.R.U32.HI R34, RZ, 0x10, R43.reuse ;  /* 0x00000010ff228819 */ /* 0x104fe2000001162b */
[----:B------:R-:W-:Y:S01]  /*3ea0*/  @!P0 HADD2.F32 R6, -RZ, R6.H0_H0 ;  /* 0x20000006ff068230 */ /* 0x000fe20000004100 */
[----:B-1----:R-:W-:Y:S02]  /*3eb0*/  @!P0 MOV R2, R12 ;  /* 0x0000000c00028202 */ /* 0x002fe40000000f00 */
[----:B------:R-:W-:Y:S03]  /*3ec0*/  @!P0 MOV R3, R13 ;  /* 0x0000000d00038202 */ /* 0x000fe60000000f00 */
[--C-:B------:R-:W-:Y:S02]  /*3ed0*/  @!P0 HADD2.F32 R31, -RZ, R2.reuse.H1_H1 ;  /* 0x30000002ff1f8230 */ /* 0x100fe40000004100 */
[----:B------:R-:W-:Y:S03]  /*3ee0*/  @!P0 HADD2.F32 R5, -RZ, R2.H0_H0 ;  /* 0x20000002ff058230 */ /* 0x000fe60000004100 */
[-C--:B------:R-:W-:Y:S02]  /*3ef0*/  @!P0 FMUL.FTZ R33, R31, R4.reuse ;  /* 0x000000041f218220 */ /* 0x080fe40000410000 */
[C---:B------:R-:W-:Y:S01]  /*3f00*/  @!P0 FMUL.FTZ R2, R5.reuse, R4 ;  /* 0x0000000405028220 */ /* 0x040fe20000410000 */
[----:B------:R-:W-:Y:S01]  /*3f10*/  @!P0 SHF.R.U64 R4, R42, 0x10, R43 ;  /* 0x000000102a048819 */ /* 0x000fe2000000122b */
[-C--:B------:R-:W-:Y:S01]  /*3f20*/  @!P0 FFMA.FTZ R55, R5, R32.reuse, -R33 ;  /* 0x0000002005378223 */ /* 0x080fe20000010821 */
[--C-:B------:R-:W-:Y:S01]  /*3f30*/  @!P0 HADD2.F32 R33, -RZ, R3.reuse.H1_H1 ;  /* 0x30000003ff218230 */ /* 0x100fe20000004100 */
[----:B------:R-:W-:Y:S01]  /*3f40*/  @!P0 FFMA.FTZ R2, R31, R32, R2 ;  /* 0x000000201f028223 */ /* 0x000fe20000010002 */
[----:B------:R-:W-:Y:S02]  /*3f50*/  @!P0 HADD2.F32 R5, -RZ, R3.H0_H0 ;  /* 0x20000003ff058230 */ /* 0x000fe40000004100 */
[----:B------:R-:W-:Y:S01]  /*3f60*/  @!P0 HADD2.F32 R31, -RZ, R4.H0_H0 ;  /* 0x20000004ff1f8230 */ /* 0x000fe20000004100 */
[----:B------:R-:W-:Y:S01]  /*3f70*/  @!P0 FMUL.FTZ R7, R33, R6 ;  /* 0x0000000621078220 */ /* 0x000fe20000410000 */
[----:B------:R-:W-:Y:S01]  /*3f80*/  @!P0 MOV R4, R14 ;  /* 0x0000000e00048202 */ /* 0x000fe20000000f00 */
[C---:B------:R-:W-:Y:S02]  /*3f90*/  @!P0 FMUL.FTZ R3, R5.reuse, R6 ;  /* 0x0000000605038220 */ /* 0x040fe40000410000 */
[-C--:B------:R-:W-:Y:S01]  /*3fa0*/  @!P0 FFMA.FTZ R39, R5, R31.reuse, -R7 ;  /* 0x0000001f05278223 */ /* 0x080fe20000010807 */
[----:B------:R-:W-:Y:S01]  /*3fb0*/  @!P0 HADD2.F32 R7, -RZ, R9.H0_H0 ;  /* 0x20000009ff078230 */ /* 0x000fe20000004100 */
[----:B------:R-:W-:Y:S01]  /*3fc0*/  @!P0 FFMA.FTZ R3, R33, R31, R3 ;  /* 0x0000001f21038223 */ /* 0x000fe20000010003 */
[--C-:B------:R-:W-:Y:S01]  /*3fd0*/  @!P0 HADD2.F32 R32, -RZ, R4.reuse.H1_H1 ;  /* 0x30000004ff208230 */ /* 0x100fe20000004100 */
[----:B------:R-:W-:Y:S01]  /*3fe0*/  @!P0 IMAD.MOV.U32 R6, RZ, RZ, R15 ;  /* 0x000000ffff068224 */ /* 0x000fe200078e000f */
[----:B------:R-:W-:Y:S02]  /*3ff0*/  @!P0 HADD2.F32 R5, -RZ, R4.H0_H0 ;  /* 0x20000004ff058230 */ /* 0x000fe40000004100 */
[----:B------:R-:W-:Y:S01]  /*4000*/  @!P0 HADD2.F32 R31, -RZ, R37.H0_H0 ;  /* 0x20000025ff1f8230 */ /* 0x000fe20000004100 */
[CC--:B------:R-:W-:Y:S02]  /*4010*/  @!P0 FMUL.FTZ R33, R32.reuse, R7.reuse ;  /* 0x0000000720218220 */ /* 0x0c0fe40000410000 */
[C---:B------:R-:W-:Y:S01]  /*4020*/  @!P0 FMUL.FTZ R4, R5.reuse, R7 ;  /* 0x0000000705048220 */ /* 0x040fe20000410000 */
[----:B------:R-:W-:Y:S01]  /*4030*/  @!P0 HADD2.F32 R7, -RZ, R6.H1_H1 ;  /* 0x30000006ff078230 */ /* 0x000fe20000004100 */
[-C--:B------:R-:W-:Y:S01]  /*4040*/  @!P0 FFMA.FTZ R38, R5, R31.reuse, -R33 ;  /* 0x0000001f05268223 */ /* 0x080fe20000010821 */
[----:B------:R-:W-:Y:S01]  /*4050*/  @!P0 HADD2.F32 R5, -RZ, R8.H0_H0 ;  /* 0x20000008ff058230 */ /* 0x000fe20000004100 */
[----:B------:R-:W-:Y:S01]  /*4060*/  @!P0 FFMA.FTZ R4, R32, R31, R4 ;  /* 0x0000001f20048223 */ /* 0x000fe20000010004 */
[----:B------:R-:W-:Y:S01]  /*4070*/  SHF.L.U32 R31, R210, 0x3, RZ ;  /* 0x00000003d21f7819 */ /* 0x000fe200000006ff */
[----:B------:R-:W-:Y:S02]  /*4080*/  @!P0 HADD2.F32 R6, -RZ, R6.H0_H0 ;  /* 0x20000006ff068230 */ /* 0x000fe40000004100 */
[----:B------:R-:W-:Y:S01]  /*4090*/  @!P0 HADD2.F32 R8, -RZ, R34.H0_H0 ;  /* 0x20000022ff088230 */ /* 0x000fe20000004100 */
[-C--:B------:R-:W-:Y:S02]  /*40a0*/  @!P0 FMUL.FTZ R32, R7, R5.reuse ;  /* 0x0000000507208220 */ /* 0x080fe40000410000 */
[C---:B------:R-:W-:Y:S02]  /*40b0*/  @!P0 FMUL.FTZ R5, R6.reuse, R5 ;  /* 0x0000000506058220 */ /* 0x040fe40000410000 */
[-C--:B------:R-:W-:Y:S01]  /*40c0*/  @!P0 FFMA.FTZ R34, R6, R8.reuse, -R32 ;  /* 0x0000000806228223 */ /* 0x080fe20000010820 */
[----:B------:R-:W-:Y:S01]  /*40d0*/  @!P0 F2FP.PACK_AB R6, R3, R39 ;  /* 0x000000270306823e */ /* 0x000fe200000000ff */
[----:B------:R-:W-:Y:S01]  /*40e0*/  @!P0 FFMA.FTZ R5, R7, R8, R5 ;  /* 0x0000000807058223 */ /* 0x000fe20000010005 */
[----:B----4-:R-:W-:Y:S02]  /*40f0*/  LEA R32, P1, R31, R56, 0x1 ;  /* 0x000000381f207211 */ /* 0x010fe400078208ff */
[----:B------:R-:W-:Y:S01]  /*4100*/  @!P0 F2FP.PACK_AB R7, R2, R55 ;  /* 0x000000370207823e */ /* 0x000fe200000000ff */
[----:B------:R-:W-:Y:S01]  /*4110*/  @!P0 IMAD.MOV.U32 R13, RZ, RZ, R6 ;  /* 0x000000ffff0d8224 */ /* 0x000fe200078e0006 */
[----:B------:R-:W-:Y:S02]  /*4120*/  @!P0 F2FP.PACK_AB R3, R4, R38 ;  /* 0x000000260403823e */ /* 0x000fe400000000ff */
[----:B------:R-:W-:Y:S02]  /*4130*/  @!P0 F2FP.PACK_AB R2, R5, R34 ;  /* 0x000000220502823e */ /* 0x000fe400000000ff */
[----:B---3--:R-:W-:Y:S02]  /*4140*/  LEA.HI.X.SX32 R33, R31, R57, 0x1, P1 ;  /* 0x000000391f217211 */ /* 0x008fe400008f0eff */
[----:B------:R-:W-:Y:S02]  /*4150*/  @!P0 MOV R12, R7 ;  /* 0x00000007000c8202 */ /* 0x000fe40000000f00 */
[----:B------:R-:W-:Y:S02]  /*4160*/  @!P0 MOV R14, R3 ;  /* 0x00000003000e8202 */ /* 0x000fe40000000f00 */
[----:B------:R-:W-:Y:S05]  /*4170*/  @!P0 MOV R15, R2 ;  /* 0x00000002000f8202 */ /* 0x000fea0000000f00 */
[----:B------:R1:W-:Y:S02]  /*4180*/  ST.E.128 [R32.64], R12 ;  /* 0x0000000c20007985 */ /* 0x0003e4000c101d08 */
.L_x_1717:
[----:B------:R-:W-:Y:S05]  /*4190*/  BSYNC B0 ;  /* 0x0000000000007941 */ /* 0x000fea0003800000 */
.L_x_1716:
[----:B------:R-:W-:Y:S01]  /*41a0*/  ISETP.GE.AND P0, PT, R29, c[0x0][0x1d4], PT ;  /* 0x000075001d007a0c */ /* 0x000fe20003f06270 */
[----:B------:R-:W-:Y:S01]  /*41b0*/  @!UPT UIADD3 URZ, URZ, URZ, URZ ;  /* 0x0000003f3f3ff290 */ /* 0x000fe2000fffe03f */
[----:B------:R-:W-:Y:S11]  /*41c0*/  BSSY B0, `(.L_x_1718) ;  /* 0x000003b000007945 */ /* 0x000ff60003800000 */
[----:B------:R-:W-:-:S05]  /*41d0*/  @P0 BRA `(.L_x_1719) ;  /* 0x0000039000000947 */ /* 0x000fca0003800000 */
[----:B---3--:R-:W-:Y:S01]  /*41e0*/  IMAD.MOV.U32 R3, RZ, RZ, R57 ;  /* 0x000000ffff037224 */ /* 0x008fe200078e0039 */
[----:B-1----:R-:W-:Y:S01]  /*41f0*/  SHF.L.U32 R4, R209, 0x3, RZ ;  /* 0x00000003d1047819 */ /* 0x002fe200000006ff */
[----:B------:R-:W1:Y:S01]  /*4200*/  LDS.128 R12, [R72+0xe000] ;  /* 0x00e00000480c7984 */ /* 0x000e620000000c00 */
[----:B----4-:R-:W-:Y:S04]  /*4210*/  MOV R2, R56 ;  /* 0x0000003800027202 */ /* 0x010fe80000000f00 */
[C---:B------:R-:W-:Y:S04]  /*4220*/  LEA R38, P0, R4.reuse, R2, 0x1 ;  /* 0x0000000204267211 */ /* 0x040fe800078008ff */
[----:B------:R-:W-:Y:S02]  /*4230*/  LEA.HI.X.SX32 R39, R4, R3, 0x1, P0 ;  /* 0x0000000304277211 */ /* 0x000fe400000f0eff */
[----:B------:R-:W-:Y:S11]  /*4240*/  ISETP.GE.AND P0, PT, R111, c[0x0][0x27c], PT ;  /* 0x00009f006f007a0c */ /* 0x000ff60003f06270 */
[----:B------:R-:W-:Y:S02]  /*4250*/  @!UPT UIADD3 URZ, URZ, URZ, URZ ;  /* 0x0000003f3f3ff290 */ /* 0x000fe4000fffe03f */
[----:B------:R-:W-:Y:S01]  /*4260*/  @!P0 SHF.R.U64 R5, R16, 0x10, R17 ;  /* 0x0000001010058819 */ /* 0x000fe20000001211 */
[----:B------:R-:W-:Y:S01]  /*4270*/  @!P0 HADD2.F32 R2, -RZ, R9.H1_H1 ;  /* 0x30000009ff028230 */ /* 0x000fe20000004100 */
[----:B------:R-:W-:Y:S01]  /*4280*/  @!P0 SHF.R.U64 R16, R44, 0x10, R45 ;  /* 0x000000102c108819 */ /* 0x000fe2000000122d */
[----:B------:R-:W-:Y:S01]  /*4290*/  @!P0 HADD2.F32 R8, -RZ, R37.H1_H1 ;  /* 0x30000025ff088230 */ /* 0x000fe20000004100 */
[----:B------:R-:W-:Y:S01]  /*42a0*/  @!P0 SHF.R.U32.HI R7, RZ, 0x10, R17 ;  /* 0x00000010ff078819 */ /* 0x000fe20000011611 */
[----:B------:R-:W-:Y:S01]  /*42b0*/  @!P0 HADD2.F32 R5, -RZ, R5.H0_H0 ;  /* 0x20000005ff058230 */ /* 0x000fe20000004100 */
[----:B--2---:R-:W-:Y:S01]  /*42c0*/  @!P0 SHF.R.U32.HI R33, RZ, 0x10, R45 ;  /* 0x00000010ff218819 */ /* 0x004fe2000001162d */
        /* <DEDUP_REMOVED lines=13> */
[----:B------:R-:W-:Y:S01]  /*43a0*/  @!P0 HADD2.F32 R8, -RZ, R7.H0_H0 ;  /* 0x20000007ff088230 */ /* 0x000fe20000004100 */
[----:B------:R-:W-:Y:S02]  /*43b0*/  @!P0 IMAD.MOV.U32 R6, RZ, RZ, R14 ;  /* 0x000000ffff068224 */ /* 0x000fe400078e000e */
        /* <DEDUP_REMOVED lines=8> */
[--C-:B------:R-:W-:Y:S02]  /*4440*/  @!P0 HADD2.F32 R6, -RZ, R5.reuse.H0_H0 ;  /* 0x20000005ff068230 */ /* 0x100fe40000004100 */
[----:B------:R-:W-:Y:S01]  /*4450*/  @!P0 HADD2.F32 R32, -RZ, R5.H1_H1 ;  /* 0x30000005ff208230 */ /* 0x000fe20000004100 */
[-C--:B------:R-:W-:Y:S02]  /*4460*/  @!P0 FMUL.FTZ R5, R17, R4.reuse ;  /* 0x0000000411058220 */ /* 0x080fe40000410000 */
[C---:B------:R-:W-:Y:S02]  /*4470*/  @!P0 FMUL.FTZ R4, R7.reuse, R4 ;  /* 0x0000000407048220 */ /* 0x040fe40000410000 */
[----:B------:R-:W-:Y:S01]  /*4480*/  @!P0 FFMA.FTZ R37, R7, R31, -R5 ;  /* 0x0000001f07258223 */ /* 0x000fe20000010805 */
[----:B------:R-:W-:Y:S01]  /*4490*/  @!P0 F2FP.PACK_AB R7, R2, R43 ;  /* 0x0000002b0207823e */ /* 0x000fe200000000ff */
[-C--:B------:R-:W-:Y:S02]  /*44a0*/  @!P0 FMUL.FTZ R5, R6, R8.reuse ;  /* 0x0000000806058220 */ /* 0x080fe40000410000 */
[----:B------:R-:W-:Y:S01]  /*44b0*/  @!P0 FMUL.FTZ R34, R32, R8 ;  /* 0x0000000820228220 */ /* 0x000fe20000410000 */
[----:B------:R-:W-:Y:S01]  /*44c0*/  @!P0 MOV R12, R7 ;  /* 0x00000007000c8202 */ /* 0x000fe20000000f00 */
[----:B------:R-:W-:Y:S02]  /*44d0*/  @!P0 FFMA.FTZ R4, R17, R31, R4 ;  /* 0x0000001f11048223 */ /* 0x000fe40000010004 */
[-C--:B------:R-:W-:Y:S01]  /*44e0*/  @!P0 FFMA.FTZ R34, R6, R33.reuse, -R34 ;  /* 0x0000002106228223 */ /* 0x080fe20000010822 */
[----:B------:R-:W-:Y:S01]  /*44f0*/  @!P0 F2FP.PACK_AB R6, R3, R42 ;  /* 0x0000002a0306823e */ /* 0x000fe200000000ff */
[----:B------:R-:W-:Y:S01]  /*4500*/  @!P0 FFMA.FTZ R5, R32, R33, R5 ;  /* 0x0000002120058223 */ /* 0x000fe20000010005 */
[----:B------:R-:W-:Y:S03]  /*4510*/  @!P0 F2FP.PACK_AB R3, R4, R37 ;  /* 0x000000250403823e */ /* 0x000fe600000000ff */
[----:B------:R-:W-:Y:S01]  /*4520*/  @!P0 IMAD.MOV.U32 R13, RZ, RZ, R6 ;  /* 0x000000ffff0d8224 */ /* 0x000fe200078e0006 */
[----:B------:R-:W-:Y:S02]  /*4530*/  @!P0 F2FP.PACK_AB R2, R5, R34 ;  /* 0x000000220502823e */ /* 0x000fe400000000ff */
[----:B------:R-:W-:Y:S02]  /*4540*/  @!P0 MOV R14, R3 ;  /* 0x00000003000e8202 */ /* 0x000fe40000000f00 */
[----:B------:R-:W-:Y:S05]  /*4550*/  @!P0 MOV R15, R2 ;  /* 0x00000002000f8202 */ /* 0x000fea0000000f00 */
[----:B------:R1:W-:Y:S02]  /*4560*/  ST.E.128 [R38.64], R12 ;  /* 0x0000000c26007985 */ /* 0x0003e4000c101d08 */
.L_x_1719:
[----:B------:R-:W-:Y:S05]  /*4570*/  BSYNC B0 ;  /* 0x0000000000007941 */ /* 0x000fea0003800000 */
.L_x_1718:
[----:B------:R-:W-:Y:S01]  /*4580*/  ISETP.GE.AND P0, PT, R200, c[0x0][0x1d4], PT ;  /* 0x00007500c8007a0c */ /* 0x000fe20003f06270 */
[----:B------:R-:W-:Y:S01]  /*4590*/  @!UPT UIADD3 URZ, URZ, URZ, URZ ;  /* 0x0000003f3f3ff290 */ /* 0x000fe2000fffe03f */
[----:B------:R-:W-:Y:S11]  /*45a0*/  BSSY B0, `(.L_x_1720) ;  /* 0x0000038000007945 */ /* 0x000ff60003800000 */
[----:B------:R-:W-:-:S05]  /*45b0*/  @P0 BRA `(.L_x_1721) ;  /* 0x0000036000000947 */ /* 0x000fca0003800000 */
[C---:B-1--4-:R-:W-:Y:S01]  /*45c0*/  LEA R32, P0, R200.reuse, R56, 0x1 ;  /* 0x00000038c8207211 */ /* 0x052fe200078008ff */
[----:B------:R-:W1:Y:S03]  /*45d0*/  LDS.128 R12, [R73+0xe000] ;  /* 0x00e00000490c7984 */ /* 0x000e660000000c00 */
[----:B--23--:R-:W-:Y:S02]  /*45e0*/  LEA.HI.X R33, R200, R57, R215, 0x1, P0 ;  /* 0x00000039c8217211 */ /* 0x00cfe400000f0cd7 */
[----:B------:R-:W-:Y:S11]  /*45f0*/  ISETP.GE.AND P0, PT, R145, c[0x0][0x27c], PT ;  /* 0x00009f0091007a0c */ /* 0x000ff60003f06270 */
[----:B------:R-:W-:Y:S02]  /*4600*/  @!UPT UIADD3 URZ, URZ, URZ, URZ ;  /* 0x0000003f3f3ff290 */ /* 0x000fe4000fffe03f */
[----:B------:R-:W-:Y:S01]  /*4610*/  @!P0 HADD2.F32 R2, -RZ, R24.H1_H1 ;  /* 0x30000018ff028230 */ /* 0x000fe20000004100 */
[----:B------:R-:W-:Y:S01]  /*4620*/  @!P0 SHF.R.U64 R5, R18, 0x10, R19 ;  /* 0x0000001012058819 */ /* 0x000fe20000001213 */
[----:B------:R-:W-:Y:S01]  /*4630*/  @!P0 HADD2.F32 R8, -RZ, R41.H1_H1 ;  /* 0x30000029ff088230 */ /* 0x000fe20000004100 */
[----:B------:R-:W-:Y:S01]  /*4640*/  @!P0 SHF.R.U64 R16, R46, 0x10, R47 ;  /* 0x000000102e108819 */ /* 0x000fe2000000122f */
[----:B------:R-:W-:Y:S01]  /*4650*/  @!P0 HADD2.F32 R18, -RZ, R52.H0_H0 ;  /* 0x20000034ff128230 */ /* 0x000fe20000004100 */
[----:B------:R-:W-:Y:S01]  /*4660*/  @!P0 SHF.R.U32.HI R7, RZ, 0x10, R19 ;  /* 0x00000010ff078819 */ /* 0x000fe20000011613 */
[----:B------:R-:W-:Y:S01]  /*4670*/  @!P0 HADD2.F32 R5, -RZ, R5.H0_H0 ;  /* 0x20000005ff058230 */ /* 0x000fe20000004100 */
[----:B------:R-:W-:Y:S01]  /*4680*/  @!P0 SHF.R.U32.HI R24, RZ, 0x10, R47 ;  /* 0x00000010ff188819 */ /* 0x000fe2000001162f */
[----:B------:R-:W-:Y:S04]  /*4690*/  @!P0 HADD2.F32 R16, -RZ, R16.H0_H0 ;  /* 0x20000010ff108230 */ /* 0x000fe80000004100 */
        /* <DEDUP_REMOVED lines=12> */
[CC--:B------:R-:W-:Y:S01]  /*4760*/  @!P0 FMUL.FTZ R17, R9.reuse, R5.reuse ;  /* 0x0000000509118220 */ /* 0x0c0fe20000410000 */
[----:B------:R-:W-:Y:S01]  /*4770*/  @!P0 HADD2.F32 R8, -RZ, R7.H0_H0 ;  /* 0x20000007ff088230 */ /* 0x000fe20000004100 */
        /* <DEDUP_REMOVED lines=13> */
[CC--:B------:R-:W-:Y:S02]  /*4850*/  @!P0 FMUL.FTZ R5, R6.reuse, R8.reuse ;  /* 0x0000000806058220 */ /* 0x0c0fe40000410000 */
[----:B------:R-:W-:Y:S01]  /*4860*/  @!P0 FMUL.FTZ R31, R19, R8 ;  /* 0x00000008131f8220 */ /* 0x000fe20000410000 */
[----:B------:R-:W-:Y:S01]  /*4870*/  @!P0 MOV R12, R7 ;  /* 0x00000007000c8202 */ /* 0x000fe20000000f00 */
        /* <DEDUP_REMOVED lines=10> */
.L_x_1721:
[----:B------:R-:W-:Y:S05]  /*4920*/  BSYNC B0 ;  /* 0x0000000000007941 */ /* 0x000fea0003800000 */
.L_x_1720:
        /* <DEDUP_REMOVED lines=58> */
.L_x_1723:
[----:B------:R-:W-:Y:S05]  /*4cd0*/  BSYNC B0 ;  /* 0x0000000000007941 */ /* 0x000fea0003800000 */
.L_x_1722:
[----:B------:R-:W-:Y:S11]  /*4ce0*/  ISETP.GE.AND P0, PT, R198, c[0x0][0x1d4], PT ;  /* 0x00007500c6007a0c */ /* 0x000ff60003f06270 */
[----:B------:R-:W-:Y:S02]  /*4cf0*/  @!UPT UIADD3 URZ, URZ, URZ, URZ ;  /* 0x0000003f3f3ff290 */ /* 0x000fe4000fffe03f */
[----:B------:R-:W-:-:S05]  /*4d00*/  @P0 BRA `(.L_x_1713) ;  /* 0x000023e000000947 */ /* 0x000fca0003800000 */
[C---:B----4-:R-:W-:Y:S01]  /*4d10*/  LEA R24, P0, R198.reuse, R56, 0x1 ;  /* 0x00000038c6187211 */ /* 0x050fe200078008ff */
[----:B-1----:R-:W1:Y:S03]  /*4d20*/  LDS.128 R12, [R73+0x10000] ;  /* 0x01000000490c7984 */ /* 0x002e660000000c00 */
[----:B---3--:R-:W-:Y:S02]  /*4d30*/  LEA.HI.X R25, R198, R57, R213, 0x1, P0 ;  /* 0x00000039c6197211 */ /* 0x008fe400000f0cd5 */
        /* <DEDUP_REMOVED lines=52> */
.L_x_1710:
        /* <DEDUP_REMOVED lines=31> */
[----:B------:R-:W-:Y:S01]  /*5270*/  LEA.HI.X R5, R2, c[0x0][0x274], R5, 0x1, P0 ;  /* 0x00009d0002057a11 */ /* 0x000fe200000f0c05 */
[----:B------:R-:W-:Y:S01]  /*5280*/  CS2R R24, SRZ ;  /* 0x0000000000187805 */ /* 0x000fe2000001ff00 */
[C---:B------:R-:W-:Y:S04]  /*5290*/  LEA R2, P0, R3.reuse, c[0x0][0x288], 0x1 ;  /* 0x0000a20003027a11 */ /* 0x040fe800078008ff */
[----:B------:R-:W-:Y:S02]  /*52a0*/  LEA.HI.X R3, R3, c[0x0][0x28c], R6, 0x1, P0 ;  /* 0x0000a30003037a11 */ /* 0x000fe400000f0c06 */
[----:B------:R-:W-:Y:S11]  /*52b0*/  ISETP.GE.AND P0, PT, R104, c[0x0][0x27c], PT ;  /* 0x00009f0068007a0c */ /* 0x000ff60003f06270 */
[----:B------:R-:W-:Y:S02]  /*52c0*/  @!UPT UIADD3 URZ, URZ, URZ, URZ ;  /* 0x0000003f3f3ff290 */ /* 0x000fe4000fffe03f */
        /* <DEDUP_REMOVED lines=10> */
.L_x_1725:
[----:B------:R-:W-:Y:S05]  /*5370*/  BSYNC B0 ;  /* 0x0000000000007941 */ /* 0x000fea0003800000 */
.L_x_1724:
[----:B------:R2:W3:Y:S04]  /*5380*/  SHFL.IDX PT, R65, R33, RZ, 0x1c1f ;  /* 0x001c1fff21417589 */ /* 0x0004e800000e0000 */
[----:B------:R2:W4:Y:S01]  /*5390*/  SHFL.IDX PT, R64, R34, RZ, 0x1c1f ;  /* 0x001c1fff22407589 */ /* 0x00052200000e0000 */
[----:B------:R-:W-:-:S05]  /*53a0*/  @P1 BRA `(.L_x_1713) ;  /* 0x00001d4000001947 */ /* 0x000fca0003800000 */
[----:B-1---5:R-:W-:Y:S01]  /*53b0*/  MOV R2, R57 ;  /* 0x0000003900027202 */ /* 0x022fe20000000f00 */
[----:B------:R-:W-:Y:S01]  /*53c0*/  IMAD.MOV.U32 R5, RZ, RZ, R58 ;  /* 0x000000ffff057224 */ /* 0x000fe200078e003a */
[----:B------:R-:W-:Y:S01]  /*53d0*/  ISETP.GE.AND P0, PT, R104, c[0x0][0x1d4], PT ;  /* 0x0000750068007a0c */ /* 0x000fe20003f06270 */
[----:B------:R-:W-:Y:S01]  /*53e0*/  IMAD.MOV.U32 R4, RZ, RZ, R59 ;  /* 0x000000ffff047224 */ /* 0x000fe200078e003b */
[----:B------:R-:W-:Y:S01]  /*53f0*/  IADD3 R127, -R130, c[0x0][0x1d4], RZ ;  /* 0x00007500827f7a10 */ /* 0x000fe20007ffe1ff */
[----:B------:R-:W-:Y:S01]  /*5400*/  IMAD.MOV.U32 R3, RZ, RZ, R56 ;  /* 0x000000ffff037224 */ /* 0x000fe200078e0038 */
[----:B------:R-:W-:Y:S01]  /*5410*/  BSSY B0, `(.L_x_1726) ;  /* 0x0000099000007945 */ /* 0x000fe20003800000 */
[----:B------:R-:W-:Y:S01]  /*5420*/  IMAD R66, R36, 0x3000, RZ ;  /* 0x0000300024427824 */ /* 0x000fe200078e02ff */
        /* <DEDUP_REMOVED lines=12> */
[----:B--2---:R-:W-:Y:S01]  /*54f0*/  PRMT R34, R4, 0x5410, R5 ;  /* 0x0000541004227816 */ /* 0x004fe20000000005 */
[----:B------:R-:W-:Y:S01]  /*5500*/  IMAD.MOV.U32 R4, RZ, RZ, R23 ;  /* 0x000000ffff047224 */ /* 0x000fe200078e0017 */
[----:B------:R-:W-:Y:S01]  /*5510*/  PRMT R33, R3, 0x5410, R2 ;  /* 0x0000541003217816 */ /* 0x000fe20000000002 */
[----:B------:R-:W-:Y:S01]  /*5520*/  IMAD.MOV.U32 R3, RZ, RZ, R20 ;  /* 0x000000ffff037224 */ /* 0x000fe200078e0014 */
[----:B------:R-:W-:Y:S02]  /*5530*/  MOV R5, R22 ;  /* 0x0000001600057202 */ /* 0x000fe40000000f00 */
[----:B------:R-:W-:Y:S02]  /*5540*/  MOV R2, R21 ;  /* 0x0000001500027202 */ /* 0x000fe40000000f00 */
[----:B------:R-:W-:Y:S02]  /*5550*/  PRMT R32, R5, 0x5410, R4 ;  /* 0x0000541005207816 */ /* 0x000fe40000000004 */
[----:B------:R-:W-:Y:S01]  /*5560*/  PRMT R31, R3, 0x5410, R2 ;  /* 0x00005410031f7816 */ /* 0x000fe20000000002 */
[----:B------:R-:W-:-:S05]  /*5570*/  @P0 BRA `(.L_x_1727) ;  /* 0x0000082000000947 */ /* 0x000fca0003800000 */
[----:B------:R-:W-:Y:S01]  /*5580*/  IMAD.MOV.U32 R8, RZ, RZ, R44 ;  /* 0x000000ffff087224 */ /* 0x000fe200078e002c */
[----:B------:R-:W-:Y:S02]  /*5590*/  LOP3.LUT P2, RZ, R196, 0x1, RZ, 0xc0, !PT ;  /* 0x00000001c4ff7812 */ /* 0x000fe4000784c0ff */
[----:B------:R-:W-:Y:S02]  /*55a0*/  ISETP.GE.AND P0, PT, R104, c[0x0][0x27c], PT ;  /* 0x00009f0068007a0c */ /* 0x000fe40003f06270 */
[----:B------:R-:W-:Y:S02]  /*55b0*/  SEL R2, R130, R127, !P2 ;  /* 0x0000007f82027207 */ /* 0x000fe40005000000 */
[----:B------:R-:W-:Y:S02]  /*55c0*/  MOV R6, R13 ;  /* 0x0000000d00067202 */ /* 0x000fe40000000f00 */
[----:B------:R-:W-:Y:S04]  /*55d0*/  SHF.R.S32.HI R3, RZ, 0x1f, R2 ;  /* 0x0000001fff037819 */ /* 0x000fe80000011402 */
[----:B------:R-:W-:Y:S03]  /*55e0*/  LEA.HI R2, R3, R2, RZ, 0x4 ;  /* 0x0000000203027211 */ /* 0x000fe600078f20ff */
[----:B------:R-:W-:Y:S01]  /*55f0*/  @!P0 HADD2.F32 R8, -RZ, R8.H0_H0 ;  /* 0x20000008ff088230 */ /* 0x000fe20000004100 */
[----:B------:R-:W-:Y:S01]  /*5600*/  LEA.HI.SX32 R2, R2, R120, 0x1c ;  /* 0x0000007802027211 */ /* 0x000fe200078fe2ff */
[----:B------:R-:W-:Y:S01]  /*5610*/  @!P0 HADD2.F32 R6, -RZ, R6.H0_H0 ;  /* 0x20000006ff068230 */ /* 0x000fe20000004100 */
        /* <DEDUP_REMOVED lines=9> */
[----:B------:R-:W-:Y:S03]  /*56b0*/  IADD3 R3, R125, R66, RZ ;  /* 0x000000427d037210 */ /* 0x000fe60007ffe0ff */
[----:B------:R-:W-:Y:S01]  /*56c0*/  IMAD.IADD R2, R66, 0x1, R2 ;  /* 0x0000000142027824 */ /* 0x000fe200078e0202 */
[----:B------:R-:W-:Y:S03]  /*56d0*/  SHF.L.U32 R3, R3, 0x1, RZ ;  /* 0x0000000103037819 */ /* 0x000fe600000006ff */
[----:B------:R-:W-:Y:S02]  /*56e0*/  IMAD.SHL.U32 R2, R2, 0x2, RZ ;  /* 0x0000000202027824 */ /* 0x000fe400078e00ff */
[----:B------:R-:W1:Y:S08]  /*56f0*/  LDS.128 R16, [R3+0xc100] ;  /* 0x00c1000003107984 */ /* 0x000e700000000c00 */
[----:B------:R2:W5:Y:S02]  /*5700*/  LDS.128 R52, [R2+0xc100] ;  /* 0x00c1000002347984 */ /* 0x0005640000000c00 */
[----:B--2---:R-:W-:Y:S05]  /*5710*/  MOV R2, R12 ;  /* 0x0000000c00027202 */ /* 0x004fea0000000f00 */
[----:B------:R-:W-:Y:S01]  /*5720*/  @!P0 HADD2.F32 R3, -RZ, R2.H0_H0 ;  /* 0x20000002ff038230 */ /* 0x000fe20000004100 */
[----:B-1----:R-:W-:Y:S05]  /*5730*/  @!P0 IMAD.MOV.U32 R5, RZ, RZ, R16 ;  /* 0x000000ffff058224 */ /* 0x002fea00078e0010 */
[----:B------:R-:W-:Y:S01]  /*5740*/  @!P0 HADD2.F32 R4, -RZ, R5.H0_H0 ;  /* 0x20000005ff048230 */ /* 0x000fe20000004100 */
[----:B-----5:R-:W-:Y:S01]  /*5750*/  @!P0 IMAD.MOV.U32 R39, RZ, RZ, R54 ;  /* 0x000000ffff278224 */ /* 0x020fe200078e0036 */
[----:B------:R-:W-:Y:S03]  /*5760*/  @!P0 MOV R9, R52 ;  /* 0x0000003400098202 */ /* 0x000fe60000000f00 */
[----:B------:R-:W-:Y:S01]  /*5770*/  @!P0 FMUL.FTZ R2, R4, R3 ;  /* 0x0000000304028220 */ /* 0x000fe20000410000 */
[----:B------:R-:W-:Y:S01]  /*5780*/  @!P0 MOV R41, R53 ;  /* 0x0000003500298202 */ /* 0x000fe20000000f00 */
[--C-:B------:R-:W-:Y:S05]  /*5790*/  @!P0 HADD2.F32 R7, -RZ, R9.reuse.H0_H0 ;  /* 0x20000009ff078230 */ /* 0x100fea0000004100 */
[C---:B------:R-:W-:Y:S01]  /*57a0*/  @!P0 FMUL.FTZ R37, R7.reuse, R3 ;  /* 0x0000000307258220 */ /* 0x040fe20000410000 */
[----:B------:R-:W-:Y:S01]  /*57b0*/  @!P0 SHF.R.U64 R3, R12, 0x10, R13 ;  /* 0x000000100c038819 */ /* 0x000fe2000000120d */
[-C--:B------:R-:W-:Y:S01]  /*57c0*/  @!P0 FFMA.FTZ R2, R7, R8.reuse, R2 ;  /* 0x0000000807028223 */ /* 0x080fe20000010002 */
[----:B------:R-:W-:Y:S01]  /*57d0*/  @!P0 HADD2.F32 R7, -RZ, R9.H1_H1 ;  /* 0x30000009ff078230 */ /* 0x000fe20000004100 */
[----:B------:R-:W-:Y:S01]  /*57e0*/  @!P0 FFMA.FTZ R70, R4, R8, -R37 ;  /* 0x0000000804468223 */ /* 0x000fe20000010825 */
[----:B------:R-:W-:Y:S01]  /*57f0*/  @!P0 SHF.R.U64 R8, R44, 0x10, R45 ;  /* 0x000000102c088819 */ /* 0x000fe2000000122d */
[----:B------:R-:W-:Y:S01]  /*5800*/  @!P0 IMAD.MOV.U32 R9, RZ, RZ, R17 ;  /* 0x000000ffff098224 */ /* 0x000fe200078e0011 */
[----:B------:R-:W-:Y:S01]  /*5810*/  @!P0 HADD2.F32 R3, -RZ, R3.H0_H0 ;  /* 0x20000003ff038230 */ /* 0x000fe20000004100 */
[----:B------:R-:W-:Y:S01]  /*5820*/  IMAD.MOV.U32 R37, RZ, RZ, R45 ;  /* 0x000000ffff257224 */ /* 0x000fe200078e002d */
[----:B------:R-:W-:Y:S01]  /*5830*/  @!P0 HADD2.F32 R4, -RZ, R5.H1_H1 ;  /* 0x30000005ff048230 */ /* 0x000fe20000004100 */
[----:B------:R-:W-:Y:S01]  /*5840*/  @!P0 SHF.R.U32.HI R12, RZ, 0x10, R13 ;  /* 0x00000010ff0c8819 */ /* 0x000fe2000001160d */
[----:B------:R-:W-:Y:S01]  /*5850*/  @!P0 HADD2.F32 R8, -RZ, R8.H0_H0 ;  /* 0x20000008ff088230 */ /* 0x000fe20000004100 */
[-C--:B------:R-:W-:Y:S01]  /*5860*/  @!P0 FMUL.FTZ R38, R7, R3.reuse ;  /* 0x0000000307268220 */ /* 0x080fe20000410000 */
[----:B------:R-:W-:Y:S01]  /*5870*/  @!P0 HADD2.F32 R13, -RZ, R41.H0_H0 ;  /* 0x20000029ff0d8230 */ /* 0x000fe20000004100 */
[C---:B------:R-:W-:Y:S01]  /*5880*/  @!P0 FMUL.FTZ R3, R4.reuse, R3 ;  /* 0x0000000304038220 */ /* 0x040fe20000410000 */
[----:B------:R-:W-:Y:S01]  /*5890*/  @!P0 HADD2.F32 R5, -RZ, R9.H0_H0 ;  /* 0x20000009ff058230 */ /* 0x000fe20000004100 */
[----:B------:R-:W-:Y:S01]  /*58a0*/  @!P0 FFMA.FTZ R69, R4, R8, -R38 ;  /* 0x0000000804458223 */ /* 0x000fe20000010826 */
[----:B------:R-:W-:Y:S01]  /*58b0*/  @!P0 HADD2.F32 R37, -RZ, R37.H0_H0 ;  /* 0x20000025ff258230 */ /* 0x000fe20000004100 */
[-C--:B------:R-:W-:Y:S02]  /*58c0*/  @!P0 FMUL.FTZ R38, R13, R6.reuse ;  /* 0x000000060d268220 */ /* 0x080fe40000410000 */
[----:B------:R-:W-:Y:S01]  /*58d0*/  @!P0 FMUL.FTZ R4, R5, R6 ;  /* 0x0000000605048220 */ /* 0x000fe20000410000 */
[----:B------:R-:W-:Y:S01]  /*58e0*/  MOV R6, R14 ;  /* 0x0000000e00067202 */ /* 0x000fe20000000f00 */
[----:B------:R-:W-:Y:S02]  /*58f0*/  @!P0 FFMA.FTZ R3, R7, R8, R3 ;  /* 0x0000000807038223 */ /* 0x000fe40000010003 */
[-C--:B------:R-:W-:Y:S01]  /*5900*/  @!P0 FFMA.FTZ R44, R5, R37.reuse, -R38 ;  /* 0x00000025052c8223 */ /* 0x080fe20000010826 */
[----:B------:R-:W-:Y:S01]  /*5910*/  MOV R5, R46 ;  /* 0x0000002e00057202 */ /* 0x000fe20000000f00 */
[----:B------:R-:W-:Y:S01]  /*5920*/  @!P0 IMAD.MOV.U32 R8, RZ, RZ, R18 ;  /* 0x000000ffff088224 */ /* 0x000fe200078e0012 */
[----:B------:R-:W-:Y:S01]  /*5930*/  @!P0 HADD2.F32 R6, -RZ, R6.H0_H0 ;  /* 0x20000006ff068230 */ /* 0x000fe20000004100 */
[----:B------:R-:W-:Y:S01]  /*5940*/  @!P0 FFMA.FTZ R4, R13, R37, R4 ;  /* 0x000000250d048223 */ /* 0x000fe20000010004 */
[----:B------:R-:W-:Y:S01]  /*5950*/  @!P0 HADD2.F32 R37, -RZ, R39.H0_H0 ;  /* 0x20000027ff258230 */ /* 0x000fe20000004100 */
[----:B------:R-:W-:Y:S01]  /*5960*/  @!P0 SHF.R.U32.HI R13, RZ, 0x10, R45 ;  /* 0x00000010ff0d8819 */ /* 0x000fe2000001162d */
[----:B------:R-:W-:Y:S02]  /*5970*/  @!P0 HADD2.F32 R38, -RZ, R5.H0_H0 ;  /* 0x20000005ff268230 */ /* 0x000fe40000004100 */
[--C-:B------:R-:W-:Y:S01]  /*5980*/  @!P0 HADD2.F32 R5, -RZ, R8.reuse.H0_H0 ;  /* 0x20000008ff058230 */ /* 0x100fe20000004100 */
[----:B------:R-:W-:Y:S01]  /*5990*/  @!P0 FMUL.FTZ R7, R37, R6 ;  /* 0x0000000625078220 */ /* 0x000fe20000410000 */
[----:B------:R-:W-:Y:S03]  /*59a0*/  @!P0 HADD2.F32 R13, -RZ, R13.H0_H0 ;  /* 0x2000000dff0d8230 */ /* 0x000fe60000004100 */
[C---:B------:R-:W-:Y:S01]  /*59b0*/  @!P0 FFMA.FTZ R68, R5.reuse, R38, -R7 ;  /* 0x0000002605448223 */ /* 0x040fe20000010807 */
[----:B------:R-:W-:Y:S01]  /*59c0*/  @!P0 SHF.R.U64 R7, R14, 0x10, R15 ;  /* 0x000000100e078819 */ /* 0x000fe2000000120f */
[----:B------:R-:W-:Y:S01]  /*59d0*/  @!P0 FMUL.FTZ R6, R5, R6 ;  /* 0x0000000605068220 */ /* 0x000fe20000410000 */
[----:B------:R-:W-:Y:S01]  /*59e0*/  @!P0 SHF.R.U64 R5, R46, 0x10, R47 ;  /* 0x000000102e058819 */ /* 0x000fe2000000122f */
[----:B------:R-:W-:Y:S02]  /*59f0*/  @!P0 HADD2.F32 R14, -RZ, R39.H1_H1 ;  /* 0x30000027ff0e8230 */ /* 0x000fe40000004100 */
[----:B------:R-:W-:Y:S02]  /*5a00*/  @!P0 HADD2.F32 R7, -RZ, R7.H0_H0 ;  /* 0x20000007ff078230 */ /* 0x000fe40000004100 */
[----:B------:R-:W-:Y:S02]  /*5a10*/  @!P0 HADD2.F32 R39, -RZ, R5.H0_H0 ;  /* 0x20000005ff278230 */ /* 0x000fe40000004100 */
[----:B------:R-:W-:Y:S01]  /*5a20*/  @!P0 HADD2.F32 R5, -RZ, R8.H1_H1 ;  /* 0x30000008ff058230 */ /* 0x000fe20000004100 */
[----:B------:R-:W-:Y:S01]  /*5a30*/  @!P0 FMUL.FTZ R42, R14, R7 ;  /* 0x000000070e2a8220 */ /* 0x000fe20000410000 */
[----:B------:R-:W-:Y:S02]  /*5a40*/  @!P0 HADD2.F32 R8, -RZ, R12.H0_H0 ;  /* 0x2000000cff088230 */ /* 0x000fe40000004100 */
[----:B------:R-:W-:Y:S01]  /*5a50*/  @!P0 HADD2.F32 R12, -RZ, R41.H1_H1 ;  /* 0x30000029ff0c8230 */ /* 0x000fe20000004100 */
[C---:B------:R-:W-:Y:S01]  /*5a60*/  @!P0 FFMA.FTZ R46, R5.reuse, R39, -R42 ;  /* 0x00000027052e8223 */ /* 0x040fe2000001082a */
[----:B------:R-:W-:Y:S01]  /*5a70*/  @!P0 MOV R41, R55 ;  /* 0x0000003700298202 */ /* 0x000fe20000000f00 */
[----:B------:R-:W-:Y:S01]  /*5a80*/  @!P0 FMUL.FTZ R7, R5, R7 ;  /* 0x0000000705078220 */ /* 0x000fe20000410000 */
[----:B------:R-:W-:Y:S01]  /*5a90*/  @!P0 HADD2.F32 R5, -RZ, R9.H1_H1 ;  /* 0x30000009ff058230 */ /* 0x000fe20000004100 */
[CC--:B------:R-:W-:Y:S01]  /*5aa0*/  @!P0 FMUL.FTZ R9, R12.reuse, R8.reuse ;  /* 0x000000080c098220 */ /* 0x0c0fe20000410000 */
[----:B------:R-:W-:Y:S03]  /*5ab0*/  MOV R42, R47 ;  /* 0x0000002f002a7202 */ /* 0x000fe60000000f00 */
[CC--:B------:R-:W-:Y:S02]  /*5ac0*/  @!P0 FFMA.FTZ R9, R5.reuse, R13.reuse, -R9 ;  /* 0x0000000d05098223 */ /* 0x0c0fe40000010809 */
[----:B------:R-:W-:Y:S02]  /*5ad0*/  @!P0 FMUL.FTZ R5, R5, R8 ;  /* 0x0000000805058220 */ /* 0x000fe40000410000 */
[----:B------:R-:W-:Y:S01]  /*5ae0*/  IMAD.MOV.U32 R8, RZ, RZ, R15 ;  /* 0x000000ffff087224 */ /* 0x000fe200078e000f */
[----:B------:R-:W-:Y:S01]  /*5af0*/  @!P0 F2FP.PACK_AB R45, R9, R44 ;  /* 0x0000002c092d823e */ /* 0x000fe200000000ff */
[----:B------:R-:W-:Y:S01]  /*5b00*/  @!P0 IMAD.MOV.U32 R9, RZ, RZ, R19 ;  /* 0x000000ffff098224 */ /* 0x000fe200078e0013 */
[----:B------:R-:W-:Y:S01]  /*5b10*/  @!P0 F2FP.PACK_AB R44, R69, R70 ;  /* 0x00000046452c823e */ /* 0x000fe200000000ff */
[----:B------:R-:W-:Y:S01]  /*5b20*/  @!P0 FFMA.FTZ R5, R12, R13, R5 ;  /* 0x0000000d0c058223 */ /* 0x000fe20000010005 */
[----:B------:R-:W-:Y:S01]  /*5b30*/  @!P0 SHF.R.U32.HI R12, RZ, 0x10, R15 ;  /* 0x00000010ff0c8819 */ /* 0x000fe2000001160f */
[----:B------:R-:W-:Y:S01]  /*5b40*/  @!P0 FFMA.FTZ R6, R37, R38, R6 ;  /* 0x0000002625068223 */ /* 0x000fe20000010006 */
[----:B------:R-:W-:Y:S01]  /*5b50*/  @!P0 MOV R16, R44 ;  /* 0x0000002c00108202 */ /* 0x000fe20000000f00 */
[----:B------:R-:W-:Y:S01]  /*5b60*/  @!P0 FFMA.FTZ R7, R14, R39, R7 ;  /* 0x000000270e078223 */ /* 0x000fe20000010007 */
[----:B------:R-:W-:Y:S01]  /*5b70*/  @!P0 F2FP.PACK_AB R4, R5, R4 ;  /* 0x000000040504823e */ /* 0x000fe200000000ff */
[----:B------:R-:W-:Y:S01]  /*5b80*/  @!P0 IMAD.MOV.U32 R17, RZ, RZ, R45 ;  /* 0x000000ffff118224 */ /* 0x000fe200078e002d */
[----:B------:R-:W-:Y:S02]  /*5b90*/  @!P0 HADD2.F32 R13, -RZ, R8.H0_H0 ;  /* 0x20000008ff0d8230 */ /* 0x000fe40000004100 */
[----:B------:R-:W-:Y:S01]  /*5ba0*/  @!P0 HADD2.F32 R15, -RZ, R41.H0_H0 ;  /* 0x20000029ff0f8230 */ /* 0x000fe20000004100 */
[----:B------:R-:W-:Y:S01]  /*5bb0*/  @!P0 IMAD.MOV.U32 R53, RZ, RZ, R4 ;  /* 0x000000ffff358224 */ /* 0x000fe200078e0004 */
[----:B------:R-:W-:Y:S02]  /*5bc0*/  @!P0 HADD2.F32 R37, -RZ, R42.H0_H0 ;  /* 0x2000002aff258230 */ /* 0x000fe40000004100 */
[----:B------:R-:W-:Y:S01]  /*5bd0*/  @!P0 HADD2.F32 R8, -RZ, R9.H0_H0 ;  /* 0x20000009ff088230 */ /* 0x000fe20000004100 */
[C---:B------:R-:W-:Y:S01]  /*5be0*/  @!P0 FMUL.FTZ R42, R15.reuse, R13 ;  /* 0x0000000d0f2a8220 */ /* 0x040fe20000410000 */
[----:B------:R-:W-:Y:S02]  /*5bf0*/  @!P0 HADD2.F32 R12, -RZ, R12.H0_H0 ;  /* 0x2000000cff0c8230 */ /* 0x000fe40000004100 */
[----:B------:R-:W-:Y:S01]  /*5c00*/  @!P0 HADD2.F32 R38, -RZ, R41.H1_H1 ;  /* 0x30000029ff268230 */ /* 0x000fe20000004100 */
[C---:B------:R-:W-:Y:S01]  /*5c10*/  @!P0 FFMA.FTZ R42, R8.reuse, R37, -R42 ;  /* 0x00000025082a8223 */ /* 0x040fe2000001082a */
[----:B------:R-:W-:Y:S01]  /*5c20*/  @!P0 HADD2.F32 R9, -RZ, R9.H1_H1 ;  /* 0x30000009ff098230 */ /* 0x000fe20000004100 */
[----:B------:R-:W-:Y:S01]  /*5c30*/  @!P0 FMUL.FTZ R8, R8, R13 ;  /* 0x0000000d08088220 */ /* 0x000fe20000410000 */
[----:B------:R-:W-:Y:S01]  /*5c40*/  @!P0 HADD2.F32 R13, -RZ, R43.H0_H0 ;  /* 0x2000002bff0d8230 */ /* 0x000fe20000004100 */
[----:B------:R-:W-:Y:S02]  /*5c50*/  @!P0 FMUL.FTZ R41, R38, R12 ;  /* 0x0000000c26298220 */ /* 0x000fe40000410000 */
[----:B------:R-:W-:Y:S02]  /*5c60*/  @!P0 FFMA.FTZ R8, R15, R37, R8 ;  /* 0x000000250f088223 */ /* 0x000fe40000010008 */
[CC--:B------:R-:W-:Y:S01]  /*5c70*/  @!P0 FFMA.FTZ R43, R9.reuse, R13.reuse, -R41 ;  /* 0x0000000d092b8223 */ /* 0x0c0fe20000010829 */
[----:B------:R-:W-:Y:S01]  /*5c80*/  @!P0 F2FP.PACK_AB R41, R46, R68 ;  /* 0x000000442e29823e */ /* 0x000fe200000000ff */
[----:B------:R-:W-:Y:S01]  /*5c90*/  @!P0 FMUL.FTZ R9, R9, R12 ;  /* 0x0000000c09098220 */ /* 0x000fe20000410000 */
[----:B------:R-:W-:Y:S02]  /*5ca0*/  @!P0 F2FP.PACK_AB R12, R3, R2 ;  /* 0x00000002030c823e */ /* 0x000fe400000000ff */
[----:B------:R-:W-:Y:S01]  /*5cb0*/  @!P0 F2FP.PACK_AB R3, R7, R6 ;  /* 0x000000060703823e */ /* 0x000fe200000000ff */
[----:B------:R-:W-:Y:S01]  /*5cc0*/  @!P0 FFMA.FTZ R9, R38, R13, R9 ;  /* 0x0000000d26098223 */ /* 0x000fe20000010009 */
[----:B------:R-:W-:Y:S02]  /*5cd0*/  @!P0 F2FP.PACK_AB R13, R43, R42 ;  /* 0x0000002a2b0d823e */ /* 0x000fe400000000ff */
[----:B------:R-:W-:Y:S02]  /*5ce0*/  @!P0 MOV R18, R41 ;  /* 0x0000002900128202 */ /* 0x000fe40000000f00 */
[----:B------:R-:W-:Y:S01]  /*5cf0*/  @!P0 F2FP.PACK_AB R2, R9, R8 ;  /* 0x000000080902823e */ /* 0x000fe200000000ff */
[----:B------:R-:W-:Y:S01]  /*5d00*/  @!P0 IMAD.MOV.U32 R19, RZ, RZ, R13 ;  /* 0x000000ffff138224 */ /* 0x000fe200078e000d */
        /* <DEDUP_REMOVED lines=9> */
.L_x_1727:
[----:B------:R-:W-:Y:S05]  /*5da0*/  BSYNC B0 ;  /* 0x0000000000007941 */ /* 0x000fea0003800000 */
.L_x_1726:
[----:B------:R-:W-:Y:S01]  /*5db0*/  ISETP.GE.AND P0, PT, R30, c[0x0][0x1d4], PT ;  /* 0x000075001e007a0c */ /* 0x000fe20003f06270 */
[----:B------:R-:W-:Y:S01]  /*5dc0*/  @!UPT UIADD3 URZ, URZ, URZ, URZ ;  /* 0x0000003f3f3ff290 */ /* 0x000fe2000fffe03f */
[----:B------:R-:W-:Y:S11]  /*5dd0*/  BSSY B0, `(.L_x_1728) ;  /* 0x000007c000007945 */ /* 0x000ff60003800000 */
[----:B------:R-:W-:-:S05]  /*5de0*/  @P0 BRA `(.L_x_1729) ;  /* 0x000007a000000947 */ /* 0x000fca0003800000 */
[----:B------:R-:W-:Y:S02]  /*5df0*/  LOP3.LUT P1, RZ, R196, 0x2, RZ, 0xc0, !PT ;  /* 0x00000002c4ff7812 */ /* 0x000fe4000782c0ff */
[----:B------:R-:W-:Y:S02]  /*5e00*/  ISETP.GE.AND P0, PT, R30, c[0x0][0x27c], PT ;  /* 0x00009f001e007a0c */ /* 0x000fe40003f06270 */
[----:B-1----:R-:W-:Y:S04]  /*5e10*/  SEL R2, R130, R127, !P1 ;  /* 0x0000007f82027207 */ /* 0x002fe80004800000 */
[----:B------:R-:W-:Y:S04]  /*5e20*/  SHF.R.S32.HI R3, RZ, 0x1f, R2 ;  /* 0x0000001fff037819 */ /* 0x000fe80000011402 */
[----:B------:R-:W-:Y:S03]  /*5e30*/  LEA.HI R2, R3, R2, RZ, 0x4 ;  /* 0x0000000203027211 */ /* 0x000fe600078f20ff */
[--C-:B------:R-:W-:Y:S01]  /*5e40*/  @!P0 HADD2.F32 R9, -RZ, R60.reuse.H0_H0 ;  /* 0x2000003cff098230 */ /* 0x100fe20000004100 */
[----:B------:R-:W-:Y:S01]  /*5e50*/  LEA.HI.SX32 R2, R2, R116, 0x1c ;  /* 0x0000007402027211 */ /* 0x000fe200078fe2ff */
[----:B------:R-:W-:Y:S01]  /*5e60*/  @!P0 HADD2.F32 R17, -RZ, R60.H1_H1 ;  /* 0x3000003cff118230 */ /* 0x000fe20000004100 */
[----:B------:R-:W-:Y:S02]  /*5e70*/  @!P0 SHF.R.U32.HI R8, RZ, 0x10, R21 ;  /* 0x00000010ff088819 */ /* 0x000fe40000011615 */
[----:B------:R-:W-:Y:S02]  /*5e80*/  SHF.R.S32.HI R3, RZ, 0x1f, R2 ;  /* 0x0000001fff037819 */ /* 0x000fe40000011402 */
[----:B------:R-:W-:Y:S01]  /*5e90*/  SHF.L.U32 R39, R2, 0x3, RZ ;  /* 0x0000000302277819 */ /* 0x000fe200000006ff */
[----:B------:R-:W-:Y:S01]  /*5ea0*/  @!P0 HADD2.F32 R8, -RZ, R8.H0_H0 ;  /* 0x20000008ff088230 */ /* 0x000fe20000004100 */
[----:B------:R-:W-:Y:S02]  /*5eb0*/  LEA.HI R2, R3, R2, RZ, 0x3 ;  /* 0x0000000203027211 */ /* 0x000fe400078f18ff */
[----:B------:R-:W-:Y:S02]  /*5ec0*/  @!P0 SHF.R.U32.HI R19, RZ, 0x10, R49 ;  /* 0x00000010ff138819 */ /* 0x000fe40000011631 */
[----:B------:R-:W-:Y:S01]  /*5ed0*/  @!P0 SHF.R.U64 R7, R20, 0x10, R21 ;  /* 0x0000001014078819 */ /* 0x000fe20000001215 */
[----:B------:R-:W-:Y:S01]  /*5ee0*/  IMAD.SHL.U32 R2, R2, 0x200, RZ ;  /* 0x0000020002027824 */ /* 0x000fe200078e00ff */
[----:B------:R-:W-:Y:S01]  /*5ef0*/  LOP3.LUT R3, R208, 0x38, R39, 0xf8, !PT ;  /* 0x00000038d0037812 */ /* 0x000fe200078ef827 */
[----:B------:R-:W-:Y:S01]  /*5f00*/  @!P0 HADD2.F32 R19, -RZ, R19.H0_H0 ;  /* 0x20000013ff138230 */ /* 0x000fe20000004100 */
[----:B------:R-:W-:Y:S01]  /*5f10*/  @!P0 SHF.R.U64 R38, R48, 0x10, R49 ;  /* 0x0000001030268819 */ /* 0x000fe20000001231 */
[----:B------:R-:W-:Y:S01]  /*5f20*/  @!P0 HADD2.F32 R7, -RZ, R7.H0_H0 ;  /* 0x20000007ff078230 */ /* 0x000fe20000004100 */
[----:B------:R-:W-:Y:S02]  /*5f30*/  LOP3.LUT R3, R3, R147, RZ, 0x3c, !PT ;  /* 0x0000009303037212 */ /* 0x000fe400078e3cff */
[----:B------:R-:W-:Y:S04]  /*5f40*/  LOP3.LUT R2, R2, 0x7ffff000, RZ, 0xc0, !PT ;  /* 0x7ffff00002027812 */ /* 0x000fe800078ec0ff */
[----:B------:R-:W-:Y:S02]  /*5f50*/  IADD3 R2, R3, R2, R148 ;  /* 0x0000000203027210 */ /* 0x000fe40007ffe094 */
[----:B------:R-:W-:Y:S03]  /*5f60*/  IADD3 R3, R124, R66, RZ ;  /* 0x000000427c037210 */ /* 0x000fe60007ffe0ff */
[----:B------:R-:W-:Y:S01]  /*5f70*/  IMAD.IADD R2, R66, 0x1, R2 ;  /* 0x0000000142027824 */ /* 0x000fe200078e0202 */
[----:B------:R-:W-:Y:S03]  /*5f80*/  SHF.L.U32 R3, R3, 0x1, RZ ;  /* 0x0000000103037819 */ /* 0x000fe600000006ff */
[----:B------:R-:W-:Y:S02]  /*5f90*/  IMAD.SHL.U32 R2, R2, 0x2, RZ ;  /* 0x0000000202027824 */ /* 0x000fe400078e00ff */
[----:B------:R1:W-:Y:S08]  /*5fa0*/  LDS.128 R12, [R3+0xc100] ;  /* 0x00c10000030c7984 */ /* 0x0003f00000000c00 */
[----:B------:R-:W2:Y:S01]  /*5fb0*/  LDS.128 R44, [R2+0xc100] ;  /* 0x00c10000022c7984 */ /* 0x000ea20000000c00 */
[----:B-1----:R-:W-:Y:S01]  /*5fc0*/  @!P0 HADD2.F32 R3, -RZ, R31.H0_H0 ;  /* 0x2000001fff038230 */ /* 0x002fe20000004100 */
[----:B--2---:R-:W-:Y:S01]  /*5fd0*/  @!P0 IMAD.MOV.U32 R37, RZ, RZ, R44 ;  /* 0x000000ffff258224 */ /* 0x004fe200078e002c */
[----:B------:R-:W-:Y:S02]  /*5fe0*/  @!P0 MOV R6, R12 ;  /* 0x0000000c00068202 */ /* 0x000fe40000000f00 */
[----:B------:R-:W-:Y:S02]  /*5ff0*/  @!P0 MOV R18, R45 ;  /* 0x0000002d00128202 */ /* 0x000fe40000000f00 */
[----:B------:R-:W-:Y:S02]  /*6000*/  @!P0 HADD2.F32 R5, -RZ, R37.H0_H0 ;  /* 0x20000025ff058230 */ /* 0x000fe40000004100 */
[----:B------:R-:W-:Y:S02]  /*6010*/  @!P0 HADD2.F32 R4, -RZ, R6.H0_H0 ;  /* 0x20000006ff048230 */ /* 0x000fe40000004100 */
[--C-:B------:R-:W-:Y:S02]  /*6020*/  @!P0 HADD2.F32 R16, -RZ, R18.reuse.H0_H0 ;  /* 0x20000012ff108230 */ /* 0x100fe40000004100 */
[----:B------:R-:W-:Y:S01]  /*6030*/  @!P0 HADD2.F32 R18, -RZ, R18.H1_H1 ;  /* 0x30000012ff128230 */ /* 0x000fe20000004100 */
[CC--:B------:R-:W-:Y:S02]  /*6040*/  @!P0 FMUL.FTZ R2, R4.reuse, R3.reuse ;  /* 0x0000000304028220 */ /* 0x0c0fe40000410000 */
[C---:B------:R-:W-:Y:S02]  /*6050*/  @!P0 FMUL.FTZ R3, R5.reuse, R3 ;  /* 0x0000000305038220 */ /* 0x040fe40000410000 */
[-C--:B------:R-:W-:Y:S02]  /*6060*/  @!P0 FFMA.FTZ R2, R5, R9.reuse, R2 ;  /* 0x0000000905028223 */ /* 0x080fe40000010002 */
[----:B------:R-:W-:Y:S02]  /*6070*/  @!P0 IMAD.MOV.U32 R5, RZ, RZ, R13 ;  /* 0x000000ffff058224 */ /* 0x000fe400078e000d */
[----:B------:R-:W-:Y:S01]  /*6080*/  @!P0 FFMA.FTZ R41, R4, R9, -R3 ;  /* 0x0000000904298223 */ /* 0x000fe20000010803 */
[----:B------:R-:W-:Y:S01]  /*6090*/  @!P0 HADD2.F32 R3, -RZ, R31.H1_H1 ;  /* 0x3000001fff038230 */ /* 0x000fe20000004100 */
[----:B------:R-:W-:Y:S01]  /*60a0*/  @!P0 MOV R31, R46 ;  /* 0x0000002e001f8202 */ /* 0x000fe20000000f00 */
[----:B------:R-:W-:Y:S03]  /*60b0*/  @!P0 HADD2.F32 R4, -RZ, R5.H0_H0 ;  /* 0x20000005ff048230 */ /* 0x000fe60000004100 */
[----:B------:R-:W-:Y:S04]  /*60c0*/  @!P0 FMUL.FTZ R9, R16, R3 ;  /* 0x0000000310098220 */ /* 0x000fe80000410000 */
[C---:B------:R-:W-:Y:S01]  /*60d0*/  @!P0 FFMA.FTZ R20, R4.reuse, R17, -R9 ;  /* 0x0000001104148223 */ /* 0x040fe20000010809 */
[----:B------:R-:W-:Y:S01]  /*60e0*/  @!P0 HADD2.F32 R9, -RZ, R37.H1_H1 ;  /* 0x30000025ff098230 */ /* 0x000fe20000004100 */
[----:B------:R-:W-:Y:S01]  /*60f0*/  @!P0 FMUL.FTZ R4, R4, R3 ;  /* 0x0000000304048220 */ /* 0x000fe20000410000 */
[----:B------:R-:W-:Y:S01]  /*6100*/  @!P0 HADD2.F32 R3, -RZ, R5.H1_H1 ;  /* 0x30000005ff038230 */ /* 0x000fe20000004100 */
[-C--:B------:R-:W-:Y:S04]  /*6110*/  @!P0 FMUL.FTZ R5, R18, R8.reuse ;  /* 0x0000000812058220 */ /* 0x080fe80000410000 */
[C---:B------:R-:W-:Y:S02]  /*6120*/  @!P0 FFMA.FTZ R21, R3.reuse, R19, -R5 ;  /* 0x0000001303158223 */ /* 0x040fe40000010805 */
[----:B------:R-:W-:Y:S01]  /*6130*/  @!P0 FMUL.FTZ R5, R3, R8 ;  /* 0x0000000803058220 */ /* 0x000fe20000410000 */
[----:B------:R-:W-:Y:S02]  /*6140*/  @!P0 HADD2.F32 R8, -RZ, R38.H0_H0 ;  /* 0x20000026ff088230 */ /* 0x000fe40000004100 */
[----:B------:R-:W-:Y:S01]  /*6150*/  @!P0 HADD2.F32 R3, -RZ, R6.H1_H1 ;  /* 0x30000006ff038230 */ /* 0x000fe20000004100 */
[----:B------:R-:W-:Y:S01]  /*6160*/  @!P0 FMUL.FTZ R6, R9, R7 ;  /* 0x0000000709068220 */ /* 0x000fe20000410000 */
[----:B------:R-:W-:Y:S03]  /*6170*/  @!P0 F2FP.PACK_AB R21, R21, R20 ;  /* 0x000000141515823e */ /* 0x000fe600000000ff */
[CC--:B------:R-:W-:Y:S01]  /*6180*/  @!P0 FFMA.FTZ R6, R3.reuse, R8.reuse, -R6 ;  /* 0x0000000803068223 */ /* 0x0c0fe20000010806 */
[----:B------:R-:W-:Y:S01]  /*6190*/  @!P0 MOV R13, R21 ;  /* 0x00000015000d8202 */ /* 0x000fe20000000f00 */
[----:B------:R-:W-:Y:S01]  /*61a0*/  @!P0 FMUL.FTZ R3, R3, R7 ;  /* 0x0000000703038220 */ /* 0x000fe20000410000 */
[----:B------:R-:W-:Y:S02]  /*61b0*/  @!P0 HADD2.F32 R21, -RZ, R61.H1_H1 ;  /* 0x3000003dff158230 */ /* 0x000fe40000004100 */
[----:B------:R-:W-:Y:S01]  /*61c0*/  @!P0 F2FP.PACK_AB R20, R6, R41 ;  /* 0x000000290614823e */ /* 0x000fe200000000ff */
[----:B------:R-:W-:Y:S01]  /*61d0*/  @!P0 FFMA.FTZ R3, R9, R8, R3 ;  /* 0x0000000809038223 */ /* 0x000fe20000010003 */
[----:B------:R-:W-:Y:S01]  /*61e0*/  @!P0 HADD2.F32 R6, -RZ, R32.H0_H0 ;  /* 0x20000020ff068230 */ /* 0x000fe20000004100 */
[----:B------:R-:W-:Y:S01]  /*61f0*/  @!P0 FFMA.FTZ R4, R16, R17, R4 ;  /* 0x0000001110048223 */ /* 0x000fe20000010004 */
[----:B------:R-:W-:Y:S01]  /*6200*/  @!P0 HADD2.F32 R8, -RZ, R31.H0_H0 ;  /* 0x2000001fff088230 */ /* 0x000fe20000004100 */
[----:B------:R-:W-:Y:S01]  /*6210*/  @!P0 IMAD.MOV.U32 R16, RZ, RZ, R14 ;  /* 0x000000ffff108224 */ /* 0x000fe200078e000e */
[----:B------:R-:W-:Y:S01]  /*6220*/  @!P0 HADD2.F32 R9, -RZ, R61.H0_H0 ;  /* 0x2000003dff098230 */ /* 0x000fe20000004100 */
[----:B------:R-:W-:Y:S01]  /*6230*/  @!P0 FFMA.FTZ R5, R18, R19, R5 ;  /* 0x0000001312058223 */ /* 0x000fe20000010005 */
[--C-:B------:R-:W-:Y:S01]  /*6240*/  @!P0 SHF.R.U64 R18, R22, 0x10, R23.reuse ;  /* 0x0000001016128819 */ /* 0x100fe20000001217 */
[CC--:B------:R-:W-:Y:S01]  /*6250*/  @!P0 FMUL.FTZ R19, R8.reuse, R6.reuse ;  /* 0x0000000608138220 */ /* 0x0c0fe20000410000 */
[----:B------:R-:W-:Y:S01]  /*6260*/  @!P0 HADD2.F32 R7, -RZ, R16.H0_H0 ;  /* 0x20000010ff078230 */ /* 0x000fe20000004100 */
[----:B------:R-:W-:Y:S01]  /*6270*/  @!P0 IMAD.MOV.U32 R12, RZ, RZ, R20 ;  /* 0x000000ffff0c8224 */ /* 0x000fe200078e0014 */
[----:B------:R-:W-:Y:S02]  /*6280*/  @!P0 MOV R22, R47 ;  /* 0x0000002f00168202 */ /* 0x000fe40000000f00 */
[----:B------:R-:W-:Y:S01]  /*6290*/  @!P0 SHF.R.U32.HI R17, RZ, 0x10, R23 ;  /* 0x00000010ff118819 */ /* 0x000fe20000011617 */
[C---:B------:R-:W-:Y:S01]  /*62a0*/  @!P0 FMUL.FTZ R6, R7.reuse, R6 ;  /* 0x0000000607068220 */ /* 0x040fe20000410000 */
[----:B------:R-:W-:Y:S01]  /*62b0*/  @!P0 SHF.R.U32.HI R23, RZ, 0x10, R51 ;  /* 0x00000010ff178819 */ /* 0x000fe20000011633 */
[-C--:B------:R-:W-:Y:S01]  /*62c0*/  @!P0 FFMA.FTZ R38, R7, R9.reuse, -R19 ;  /* 0x0000000907268223 */ /* 0x080fe20000010813 */
[----:B------:R-:W-:Y:S01]  /*62d0*/  @!P0 HADD2.F32 R7, -RZ, R32.H1_H1 ;  /* 0x30000020ff078230 */ /* 0x000fe20000004100 */
[----:B------:R-:W-:Y:S01]  /*62e0*/  @!P0 FFMA.FTZ R6, R8, R9, R6 ;  /* 0x0000000908068223 */ /* 0x000fe20000010006 */
[--C-:B------:R-:W-:Y:S01]  /*62f0*/  @!P0 HADD2.F32 R20, -RZ, R22.reuse.H0_H0 ;  /* 0x20000016ff148230 */ /* 0x100fe20000004100 */
[----:B------:R-:W-:Y:S01]  /*6300*/  @!P0 IMAD.MOV.U32 R9, RZ, RZ, R15 ;  /* 0x000000ffff098224 */ /* 0x000fe200078e000f */
[----:B------:R-:W-:Y:S01]  /*6310*/  @!P0 HADD2.F32 R19, -RZ, R17.H0_H0 ;  /* 0x20000011ff138230 */ /* 0x000fe20000004100 */
[----:B------:R-:W-:Y:S01]  /*6320*/  @!P0 SHF.R.U64 R32, R50, 0x10, R51 ;  /* 0x0000001032208819 */ /* 0x000fe20000001233 */
[----:B------:R-:W-:Y:S01]  /*6330*/  @!P0 HADD2.F32 R22, -RZ, R22.H1_H1 ;  /* 0x30000016ff168230 */ /* 0x000fe20000004100 */
[----:B------:R-:W-:Y:S01]  /*6340*/  @!P0 FMUL.FTZ R37, R20, R7 ;  /* 0x0000000714258220 */ /* 0x000fe20000410000 */
[----:B------:R-:W-:Y:S01]  /*6350*/  @!P0 HADD2.F32 R8, -RZ, R9.H0_H0 ;  /* 0x20000009ff088230 */ /* 0x000fe20000004100 */
[----:B------:R-:W-:Y:S01]  /*6360*/  @!P0 F2FP.PACK_AB R4, R5, R4 ;  /* 0x000000040504823e */ /* 0x000fe200000000ff */
[----:B------:R-:W-:Y:S02]  /*6370*/  @!P0 HADD2.F32 R23, -RZ, R23.H0_H0 ;  /* 0x20000017ff178230 */ /* 0x000fe40000004100 */
[----:B------:R-:W-:Y:S01]  /*6380*/  @!P0 HADD2.F32 R17, -RZ, R18.H0_H0 ;  /* 0x20000012ff118230 */ /* 0x000fe20000004100 */
[C---:B------:R-:W-:Y:S01]  /*6390*/  @!P0 FFMA.FTZ R37, R8.reuse, R21, -R37 ;  /* 0x0000001508258223 */ /* 0x040fe20000010825 */
[----:B------:R-:W-:Y:S01]  /*63a0*/  @!P0 HADD2.F32 R18, -RZ, R31.H1_H1 ;  /* 0x3000001fff128230 */ /* 0x000fe20000004100 */
[----:B------:R-:W-:Y:S01]  /*63b0*/  @!P0 FMUL.FTZ R8, R8, R7 ;  /* 0x0000000708088220 */ /* 0x000fe20000410000 */
[----:B------:R-:W-:Y:S01]  /*63c0*/  @!P0 HADD2.F32 R7, -RZ, R9.H1_H1 ;  /* 0x30000009ff078230 */ /* 0x000fe20000004100 */
[----:B------:R-:W-:Y:S02]  /*63d0*/  @!P0 FMUL.FTZ R9, R22, R19 ;  /* 0x0000001316098220 */ /* 0x000fe40000410000 */
[----:B------:R-:W-:Y:S02]  /*63e0*/  @!P0 IMAD.MOV.U32 R45, RZ, RZ, R4 ;  /* 0x000000ffff2d8224 */ /* 0x000fe400078e0004 */
        /* <DEDUP_REMOVED lines=26> */
.L_x_1729:
[----:B------:R-:W-:Y:S05]  /*6590*/  BSYNC B0 ;  /* 0x0000000000007941 */ /* 0x000fea0003800000 */
.L_x_1728:
[----:B------:R-:W-:Y:S11]  /*65a0*/  ISETP.GE.AND P0, PT, R29, c[0x0][0x1d4], PT ;  /* 0x000075001d007a0c */ /* 0x000ff60003f06270 */
[----:B------:R-:W-:Y:S02]  /*65b0*/  @!UPT UIADD3 URZ, URZ, URZ, URZ ;  /* 0x0000003f3f3ff290 */ /* 0x000fe4000fffe03f */
[----:B------:R-:W-:-:S05]  /*65c0*/  @P0 BRA `(.L_x_1713) ;  /* 0x00000b2000000947 */ /* 0x000fca0003800000 */
[----:B------:R-:W-:Y:S02]  /*65d0*/  LOP3.LUT P1, RZ, R196, 0x4, RZ, 0xc0, !PT ;  /* 0x00000004c4ff7812 */ /* 0x000fe4000782c0ff */
[C---:B----4-:R-:W-:Y:S02]  /*65e0*/  LEA R48, P0, R79.reuse, R64, 0x1 ;  /* 0x000000404f307211 */ /* 0x050fe400078008ff */
[----:B-1----:R-:W-:Y:S02]  /*65f0*/  SEL R2, R130, R127, !P1 ;  /* 0x0000007f82027207 */ /* 0x002fe40004800000 */
[----:B---3--:R-:W-:Y:S02]  /*6600*/  LEA.HI.X R49, R79, R65, R106, 0x1, P0 ;  /* 0x000000414f317211 */ /* 0x008fe400000f0c6a */
[----:B------:R-:W-:Y:S02]  /*6610*/  SHF.R.S32.HI R3, RZ, 0x1f, R2 ;  /* 0x0000001fff037819 */ /* 0x000fe40000011402 */
[----:B------:R-:W-:Y:S02]  /*6620*/  ISETP.GE.AND P0, PT, R29, c[0x0][0x27c], PT ;  /* 0x00009f001d007a0c */ /* 0x000fe40003f06270 */
[----:B------:R-:W-:Y:S04]  /*6630*/  LEA.HI R2, R3, R2, RZ, 0x4 ;  /* 0x0000000203027211 */ /* 0x000fe800078f20ff */
[----:B------:R-:W-:Y:S04]  /*6640*/  LEA.HI.SX32 R2, R2, R114, 0x1c ;  /* 0x0000007202027211 */ /* 0x000fe800078fe2ff */
[----:B------:R-:W-:Y:S02]  /*6650*/  SHF.R.S32.HI R3, RZ, 0x1f, R2 ;  /* 0x0000001fff037819 */ /* 0x000fe40000011402 */
[----:B------:R-:W-:Y:S01]  /*6660*/  SHF.L.U32 R38, R2, 0x3, RZ ;  /* 0x0000000302267819 */ /* 0x000fe200000006ff */
[--C-:B------:R-:W-:Y:S01]  /*6670*/  @!P0 HADD2.F32 R9, -RZ, R62.reuse.H0_H0 ;  /* 0x2000003eff098230 */ /* 0x100fe20000004100 */
[----:B------:R-:W-:Y:S01]  /*6680*/  LEA.HI R2, R3, R2, RZ, 0x3 ;  /* 0x0000000203027211 */ /* 0x000fe200078f18ff */
[----:B------:R-:W-:Y:S01]  /*6690*/  @!P0 HADD2.F32 R20, -RZ, R62.H1_H1 ;  /* 0x3000003eff148230 */ /* 0x000fe20000004100 */
[----:B------:R-:W-:Y:S02]  /*66a0*/  LOP3.LUT R3, R208, 0x38, R38, 0xf8, !PT ;  /* 0x00000038d0037812 */ /* 0x000fe400078ef826 */
[----:B------:R-:W-:Y:S01]  /*66b0*/  @!P0 SHF.R.U64 R15, R56, 0x10, R57 ;  /* 0x00000010380f8819 */ /* 0x000fe20000001239 */
[----:B------:R-:W-:Y:S01]  /*66c0*/  IMAD.SHL.U32 R2, R2, 0x200, RZ ;  /* 0x0000020002027824 */ /* 0x000fe200078e00ff */
[----:B------:R-:W-:Y:S02]  /*66d0*/  LOP3.LUT R3, R3, R147, RZ, 0x3c, !PT ;  /* 0x0000009303037212 */ /* 0x000fe400078e3cff */
[--C-:B------:R-:W-:Y:S02]  /*66e0*/  @!P0 SHF.R.U64 R6, R24, 0x10, R25.reuse ;  /* 0x0000001018068819 */ /* 0x100fe40000001219 */
[----:B------:R-:W-:Y:S02]  /*66f0*/  LOP3.LUT R2, R2, 0x7ffff000, RZ, 0xc0, !PT ;  /* 0x7ffff00002027812 */ /* 0x000fe400078ec0ff */
[----:B------:R-:W-:Y:S02]  /*6700*/  @!P0 SHF.R.U32.HI R8, RZ, 0x10, R25 ;  /* 0x00000010ff088819 */ /* 0x000fe40000011619 */
[----:B------:R-:W-:Y:S02]  /*6710*/  IADD3 R2, R3, R2, R148 ;  /* 0x0000000203027210 */ /* 0x000fe40007ffe094 */
[----:B------:R-:W-:Y:S02]  /*6720*/  IADD3 R3, R123, R66, RZ ;  /* 0x000000427b037210 */ /* 0x000fe40007ffe0ff */
[----:B------:R-:W-:Y:S01]  /*6730*/  @!P0 SHF.R.U32.HI R22, RZ, 0x10, R57 ;  /* 0x00000010ff168819 */ /* 0x000fe20000011639 */
[----:B------:R-:W-:Y:S01]  /*6740*/  IMAD.IADD R2, R66, 0x1, R2 ;  /* 0x0000000142027824 */ /* 0x000fe200078e0202 */
[----:B------:R-:W-:Y:S02]  /*6750*/  SHF.L.U32 R3, R3, 0x1, RZ ;  /* 0x0000000103037819 */ /* 0x000fe400000006ff */
[--C-:B------:R-:W-:Y:S01]  /*6760*/  @!P0 SHF.R.U64 R14, R26, 0x10, R27.reuse ;  /* 0x000000101a0e8819 */ /* 0x100fe2000000121b */
[----:B------:R-:W-:Y:S01]  /*6770*/  IMAD.SHL.U32 R2, R2, 0x2, RZ ;  /* 0x0000000202027824 */ /* 0x000fe200078e00ff */
[----:B------:R-:W-:Y:S01]  /*6780*/  @!P0 HADD2.F32 R22, -RZ, R22.H0_H0 ;  /* 0x20000016ff168230 */ /* 0x000fe20000004100 */
[----:B------:R1:W-:Y:S01]  /*6790*/  LDS.128 R16, [R3+0xc100] ;  /* 0x00c1000003107984 */ /* 0x0003e20000000c00 */
[----:B------:R-:W-:Y:S01]  /*67a0*/  @!P0 SHF.R.U32.HI R13, RZ, 0x10, R27 ;  /* 0x00000010ff0d8819 */ /* 0x000fe2000001161b */
[--C-:B------:R-:W-:Y:S01]  /*67b0*/  @!P0 HADD2.F32 R27, -RZ, R63.reuse.H0_H0 ;  /* 0x2000003fff1b8230 */ /* 0x100fe20000004100 */
[--C-:B------:R-:W-:Y:S02]  /*67c0*/  @!P0 SHF.R.U32.HI R24, RZ, 0x10, R59.reuse ;  /* 0x00000010ff188819 */ /* 0x100fe4000001163b */
[----:B------:R-:W-:Y:S03]  /*67d0*/  @!P0 SHF.R.U64 R37, R58, 0x10, R59 ;  /* 0x000000103a258819 */ /* 0x000fe6000000123b */
[----:B------:R-:W2:Y:S01]  /*67e0*/  LDS.128 R44, [R2+0xc100] ;  /* 0x00c10000022c7984 */ /* 0x000ea20000000c00 */
[----:B------:R-:W-:Y:S02]  /*67f0*/  @!P0 HADD2.F32 R32, -RZ, R24.H0_H0 ;  /* 0x20000018ff208230 */ /* 0x000fe40000004100 */
[----:B------:R-:W-:Y:S02]  /*6800*/  @!P0 HADD2.F32 R24, -RZ, R63.H1_H1 ;  /* 0x3000003fff188230 */ /* 0x000fe40000004100 */
[----:B-1----:R-:W-:Y:S01]  /*6810*/  @!P0 HADD2.F32 R3, -RZ, R33.H0_H0 ;  /* 0x20000021ff038230 */ /* 0x002fe20000004100 */
[----:B--2---:R-:W-:Y:S01]  /*6820*/  @!P0 IMAD.MOV.U32 R12, RZ, RZ, R44 ;  /* 0x000000ffff0c8224 */ /* 0x004fe200078e002c */
[----:B------:R-:W-:Y:S02]  /*6830*/  @!P0 MOV R5, R16 ;  /* 0x0000001000058202 */ /* 0x000fe40000000f00 */
[----:B------:R-:W-:Y:S02]  /*6840*/  @!P0 MOV R21, R45 ;  /* 0x0000002d00158202 */ /* 0x000fe40000000f00 */
[--C-:B------:R-:W-:Y:S02]  /*6850*/  @!P0 HADD2.F32 R7, -RZ, R12.reuse.H0_H0 ;  /* 0x2000000cff078230 */ /* 0x100fe40000004100 */
[--C-:B------:R-:W-:Y:S02]  /*6860*/  @!P0 HADD2.F32 R4, -RZ, R5.reuse.H0_H0 ;  /* 0x20000005ff048230 */ /* 0x100fe40000004100 */
[----:B------:R-:W-:Y:S03]  /*6870*/  @!P0 HADD2.F32 R5, -RZ, R5.H1_H1 ;  /* 0x30000005ff058230 */ /* 0x000fe60000004100 */
[CC--:B------:R-:W-:Y:S02]  /*6880*/  @!P0 FMUL.FTZ R2, R4.reuse, R3.reuse ;  /* 0x0000000304028220 */ /* 0x0c0fe40000410000 */
[C---:B------:R-:W-:Y:S02]  /*6890*/  @!P0 FMUL.FTZ R3, R7.reuse, R3 ;  /* 0x0000000307038220 */ /* 0x040fe40000410000 */
[-C--:B------:R-:W-:Y:S02]  /*68a0*/  @!P0 FFMA.FTZ R2, R7, R9.reuse, R2 ;  /* 0x0000000907028223 */ /* 0x080fe40000010002 */
[----:B------:R-:W-:Y:S02]  /*68b0*/  @!P0 IMAD.MOV.U32 R7, RZ, RZ, R17 ;  /* 0x000000ffff078224 */ /* 0x000fe400078e0011 */
[----:B------:R-:W-:Y:S01]  /*68c0*/  @!P0 FFMA.FTZ R51, R4, R9, -R3 ;  /* 0x0000000904338223 */ /* 0x000fe20000010803 */
[----:B------:R-:W-:Y:S02]  /*68d0*/  @!P0 HADD2.F32 R4, -RZ, R33.H1_H1 ;  /* 0x30000021ff048230 */ /* 0x000fe40000004100 */
[----:B------:R-:W-:Y:S02]  /*68e0*/  @!P0 HADD2.F32 R9, -RZ, R12.H1_H1 ;  /* 0x3000000cff098230 */ /* 0x000fe40000004100 */
[----:B------:R-:W-:Y:S02]  /*68f0*/  @!P0 HADD2.F32 R12, -RZ, R15.H0_H0 ;  /* 0x2000000fff0c8230 */ /* 0x000fe40000004100 */
[----:B------:R-:W-:Y:S02]  /*6900*/  @!P0 HADD2.F32 R15, -RZ, R21.H0_H0 ;  /* 0x20000015ff0f8230 */ /* 0x000fe40000004100 */
[----:B------:R-:W-:Y:S02]  /*6910*/  @!P0 HADD2.F32 R3, -RZ, R6.H0_H0 ;  /* 0x20000006ff038230 */ /* 0x000fe40000004100 */
[--C-:B------:R-:W-:Y:S01]  /*6920*/  @!P0 HADD2.F32 R6, -RZ, R7.reuse.H0_H0 ;  /* 0x20000007ff068230 */ /* 0x100fe20000004100 */
[----:B------:R-:W-:Y:S01]  /*6930*/  @!P0 FMUL.FTZ R23, R15, R4 ;  /* 0x000000040f178220 */ /* 0x000fe20000410000 */
[----:B------:R-:W-:Y:S01]  /*6940*/  @!P0 HADD2.F32 R7, -RZ, R7.H1_H1 ;  /* 0x30000007ff078230 */ /* 0x000fe20000004100 */
[-C--:B------:R-:W-:Y:S01]  /*6950*/  @!P0 FMUL.FTZ R25, R9, R3.reuse ;  /* 0x0000000309198220 */ /* 0x080fe20000410000 */
[----:B------:R-:W-:Y:S01]  /*6960*/  @!P0 HADD2.F32 R21, -RZ, R21.H1_H1 ;  /* 0x30000015ff158230 */ /* 0x000fe20000004100 */
[C---:B------:R-:W-:Y:S02]  /*6970*/  @!P0 FMUL.FTZ R3, R5.reuse, R3 ;  /* 0x0000000305038220 */ /* 0x040fe40000410000 */
[C---:B------:R-:W-:Y:S01]  /*6980*/  @!P0 FFMA.FTZ R43, R6.reuse, R20, -R23 ;  /* 0x00000014062b8223 */ /* 0x040fe20000010817 */
[----:B------:R-:W-:Y:S01]  /*6990*/  @!P0 MOV R23, R47 ;  /* 0x0000002f00178202 */ /* 0x000fe20000000f00 */
[-C--:B------:R-:W-:Y:S01]  /*69a0*/  @!P0 FFMA.FTZ R50, R5, R12.reuse, -R25 ;  /* 0x0000000c05328223 */ /* 0x080fe20000010819 */
[----:B------:R-:W-:Y:S01]  /*69b0*/  @!P0 HADD2.F32 R5, -RZ, R8.H0_H0 ;  /* 0x20000008ff058230 */ /* 0x000fe20000004100 */
[----:B------:R-:W-:Y:S02]  /*69c0*/  @!P0 FFMA.FTZ R3, R9, R12, R3 ;  /* 0x0000000c09038223 */ /* 0x000fe40000010003 */
[----:B------:R-:W-:Y:S01]  /*69d0*/  @!P0 IMAD.MOV.U32 R12, RZ, RZ, R19 ;  /* 0x000000ffff0c8224 */ /* 0x000fe200078e0013 */
[--C-:B------:R-:W-:Y:S01]  /*69e0*/  @!P0 HADD2.F32 R26, -RZ, R23.reuse.H0_H0 ;  /* 0x20000017ff1a8230 */ /* 0x100fe20000004100 */
[----:B------:R-:W-:Y:S01]  /*69f0*/  @!P0 FMUL.FTZ R4, R6, R4 ;  /* 0x0000000406048220 */ /* 0x000fe20000410000 */
[----:B------:R-:W-:Y:S01]  /*6a00*/  @!P0 HADD2.F32 R6, -RZ, R34.H0_H0 ;  /* 0x20000022ff068230 */ /* 0x000fe20000004100 */
[-C--:B------:R-:W-:Y:S01]  /*6a10*/  @!P0 FMUL.FTZ R8, R21, R5.reuse ;  /* 0x0000000515088220 */ /* 0x080fe20000410000 */
[--C-:B------:R-:W-:Y:S01]  /*6a20*/  @!P0 HADD2.F32 R9, -RZ, R12.reuse.H0_H0 ;  /* 0x2000000cff098230 */ /* 0x100fe20000004100 */
[C---:B------:R-:W-:Y:S01]  /*6a30*/  @!P0 FMUL.FTZ R5, R7.reuse, R5 ;  /* 0x0000000507058220 */ /* 0x040fe20000410000 */
[----:B------:R-:W-:Y:S01]  /*6a40*/  @!P0 HADD2.F32 R31, -RZ, R23.H1_H1 ;  /* 0x30000017ff1f8230 */ /* 0x000fe20000004100 */
[----:B------:R-:W-:Y:S02]  /*6a50*/  @!P0 FMUL.FTZ R25, R26, R6 ;  /* 0x000000061a198220 */ /* 0x000fe40000410000 */
[----:B------:R-:W-:Y:S01]  /*6a60*/  @!P0 FFMA.FTZ R42, R7, R22, -R8 ;  /* 0x00000016072a8223 */ /* 0x000fe20000010808 */
[----:B------:R-:W-:Y:S01]  /*6a70*/  @!P0 HADD2.F32 R7, -RZ, R12.H1_H1 ;  /* 0x3000000cff078230 */ /* 0x000fe20000004100 */
[C---:B------:R-:W-:Y:S01]  /*6a80*/  @!P0 FMUL.FTZ R8, R9.reuse, R6 ;  /* 0x0000000609088220 */ /* 0x040fe20000410000 */
[----:B------:R-:W-:Y:S01]  /*6a90*/  @!P0 HADD2.F32 R6, -RZ, R34.H1_H1 ;  /* 0x30000022ff068230 */ /* 0x000fe20000004100 */
[----:B------:R-:W-:Y:S01]  /*6aa0*/  @!P0 FFMA.FTZ R41, R9, R27, -R25 ;  /* 0x0000001b09298223 */ /* 0x000fe20000010819 */
[----:B------:R-:W-:Y:S01]  /*6ab0*/  @!P0 HADD2.F32 R9, -RZ, R13.H0_H0 ;  /* 0x2000000dff098230 */ /* 0x000fe20000004100 */
[----:B------:R-:W-:Y:S01]  /*6ac0*/  @!P0 IMAD.MOV.U32 R12, RZ, RZ, R18 ;  /* 0x000000ffff0c8224 */ /* 0x000fe200078e0012 */
[----:B------:R-:W-:Y:S01]  /*6ad0*/  @!P0 MOV R25, R46 ;  /* 0x0000002e00198202 */ /* 0x000fe20000000f00 */
[----:B------:R-:W-:Y:S01]  /*6ae0*/  @!P0 FFMA.FTZ R4, R15, R20, R4 ;  /* 0x000000140f048223 */ /* 0x000fe20000010004 */
[----:B------:R-:W-:Y:S01]  /*6af0*/  @!P0 F2FP.PACK_AB R20, R50, R51 ;  /* 0x000000333214823e */ /* 0x000fe200000000ff */
[-C--:B------:R-:W-:Y:S02]  /*6b00*/  @!P0 FMUL.FTZ R13, R31, R9.reuse ;  /* 0x000000091f0d8220 */ /* 0x080fe40000410000 */
[C---:B------:R-:W-:Y:S01]  /*6b10*/  @!P0 FMUL.FTZ R9, R7.reuse, R9 ;  /* 0x0000000907098220 */ /* 0x040fe20000410000 */
[--C-:B------:R-:W-:Y:S01]  /*6b20*/  @!P0 HADD2.F32 R23, -RZ, R25.reuse.H0_H0 ;  /* 0x20000019ff178230 */ /* 0x100fe20000004100 */
[----:B------:R-:W-:Y:S01]  /*6b30*/  @!P0 FFMA.FTZ R34, R7, R32, -R13 ;  /* 0x0000002007228223 */ /* 0x000fe2000001080d */
[----:B------:R-:W-:Y:S01]  /*6b40*/  @!P0 HADD2.F32 R7, -RZ, R12.H0_H0 ;  /* 0x2000000cff078230 */ /* 0x000fe20000004100 */
[----:B------:R-:W-:Y:S01]  /*6b50*/  @!P0 FFMA.FTZ R5, R21, R22, R5 ;  /* 0x0000001615058223 */ /* 0x000fe20000010005 */
[----:B------:R-:W-:Y:S01]  /*6b60*/  @!P0 MOV R16, R20 ;  /* 0x0000001400108202 */ /* 0x000fe20000000f00 */
[-C--:B------:R-:W-:Y:S01]  /*6b70*/  @!P0 FMUL.FTZ R33, R23, R6.reuse ;  /* 0x0000000617218220 */ /* 0x080fe20000410000 */
[----:B------:R-:W-:Y:S01]  /*6b80*/  @!P0 F2FP.PACK_AB R15, R34, R41 ;  /* 0x00000029220f823e */ /* 0x000fe200000000ff */
[----:B------:R-:W-:Y:S01]  /*6b90*/  @!P0 FMUL.FTZ R6, R7, R6 ;  /* 0x0000000607068220 */ /* 0x000fe20000410000 */
[----:B------:R-:W-:Y:S01]  /*6ba0*/  @!P0 F2FP.PACK_AB R4, R5, R4 ;  /* 0x000000040504823e */ /* 0x000fe200000000ff */
[-C--:B------:R-:W-:Y:S01]  /*6bb0*/  @!P0 FFMA.FTZ R39, R7, R24.reuse, -R33 ;  /* 0x0000001807278223 */ /* 0x080fe20000010821 */
[----:B------:R-:W-:Y:S01]  /*6bc0*/  @!P0 HADD2.F32 R13, -RZ, R14.H0_H0 ;  /* 0x2000000eff0d8230 */ /* 0x000fe20000004100 */
[----:B------:R-:W-:Y:S01]  /*6bd0*/  @!P0 FFMA.FTZ R6, R23, R24, R6 ;  /* 0x0000001817068223 */ /* 0x000fe20000010006 */
[----:B------:R-:W-:Y:S01]  /*6be0*/  @!P0 HADD2.F32 R14, -RZ, R25.H1_H1 ;  /* 0x30000019ff0e8230 */ /* 0x000fe20000004100 */
[----:B------:R-:W-:Y:S01]  /*6bf0*/  @!P0 IMAD.MOV.U32 R19, RZ, RZ, R15 ;  /* 0x000000ffff138224 */ /* 0x000fe200078e000f */
[----:B------:R-:W-:Y:S01]  /*6c00*/  @!P0 HADD2.F32 R12, -RZ, R12.H1_H1 ;  /* 0x3000000cff0c8230 */ /* 0x000fe20000004100 */
[----:B------:R-:W-:Y:S01]  /*6c10*/  @!P0 IMAD.MOV.U32 R45, RZ, RZ, R4 ;  /* 0x000000ffff2d8224 */ /* 0x000fe200078e0004 */
[----:B------:R-:W-:Y:S01]  /*6c20*/  @!P0 HADD2.F32 R25, -RZ, R37.H0_H0 ;  /* 0x20000025ff198230 */ /* 0x000fe20000004100 */
[-C--:B------:R-:W-:Y:S02]  /*6c30*/  @!P0 FMUL.FTZ R33, R14, R13.reuse ;  /* 0x0000000d0e218220 */ /* 0x080fe40000410000 */
[C---:B------:R-:W-:Y:S02]  /*6c40*/  @!P0 FMUL.FTZ R7, R12.reuse, R13 ;  /* 0x0000000d0c078220 */ /* 0x040fe40000410000 */
[----:B------:R-:W-:Y:S01]  /*6c50*/  @!P0 FFMA.FTZ R13, R12, R25, -R33 ;  /* 0x000000190c0d8223 */ /* 0x000fe20000010821 */
[----:B------:R-:W-:Y:S01]  /*6c60*/  @!P0 F2FP.PACK_AB R33, R42, R43 ;  /* 0x0000002b2a21823e */ /* 0x000fe200000000ff */
[----:B------:R-:W-:Y:S01]  /*6c70*/  @!P0 FFMA.FTZ R7, R14, R25, R7 ;  /* 0x000000190e078223 */ /* 0x000fe20000010007 */
[----:B------:R-:W-:Y:S01]  /*6c80*/  @!P0 F2FP.PACK_AB R12, R3, R2 ;  /* 0x00000002030c823e */ /* 0x000fe200000000ff */
[----:B------:R-:W-:Y:S01]  /*6c90*/  @!P0 FFMA.FTZ R8, R26, R27, R8 ;  /* 0x0000001b1a088223 */ /* 0x000fe20000010008 */
[----:B------:R-:W-:Y:S01]  /*6ca0*/  @!P0 F2FP.PACK_AB R13, R13, R39 ;  /* 0x000000270d0d823e */ /* 0x000fe200000000ff */
[----:B------:R-:W-:Y:S01]  /*6cb0*/  @!P0 IMAD.MOV.U32 R17, RZ, RZ, R33 ;  /* 0x000000ffff118224 */ /* 0x000fe200078e0021 */
[----:B------:R-:W-:Y:S01]  /*6cc0*/  @!P0 F2FP.PACK_AB R3, R7, R6 ;  /* 0x000000060703823e */ /* 0x000fe200000000ff */
[----:B------:R-:W-:Y:S01]  /*6cd0*/  @!P0 FFMA.FTZ R9, R31, R32, R9 ;  /* 0x000000201f098223 */ /* 0x000fe20000010009 */
[----:B------:R-:W-:Y:S02]  /*6ce0*/  @!P0 MOV R18, R13 ;  /* 0x0000000d00128202 */ /* 0x000fe40000000f00 */
[----:B------:R-:W-:Y:S02]  /*6cf0*/  @!P0 MOV R44, R12 ;  /* 0x0000000c002c8202 */ /* 0x000fe40000000f00 */
[----:B------:R-:W-:Y:S01]  /*6d00*/  @!P0 F2FP.PACK_AB R2, R9, R8 ;  /* 0x000000080902823e */ /* 0x000fe200000000ff */
[----:B------:R1:W-:Y:S01]  /*6d10*/  ST.E.128 [R48.64], R16 ;  /* 0x0000001030007985 */ /* 0x0003e2000c101d08 */
[----:B------:R-:W-:Y:S02]  /*6d20*/  @!P0 MOV R46, R3 ;  /* 0x00000003002e8202 */ /* 0x000fe40000000f00 */
[----:B------:R-:W-:Y:S02]  /*6d30*/  @!P0 MOV R47, R2 ;  /* 0x00000002002f8202 */ /* 0x000fe40000000f00 */
[----:B------:R-:W-:Y:S11]  /*6d40*/  ISETP.GE.AND P0, PT, R38, c[0x0][0x1d4], PT ;  /* 0x0000750026007a0c */ /* 0x000ff60003f06270 */
[----:B------:R-:W-:Y:S02]  /*6d50*/  @!UPT UIADD3 URZ, URZ, URZ, URZ ;  /* 0x0000003f3f3ff290 */ /* 0x000fe4000fffe03f */
[----:B------:R-:W-:-:S05]  /*6d60*/  @P0 BRA `(.L_x_1713) ;  /* 0x0000038000000947 */ /* 0x000fca0003800000 */
[C---:B------:R-:W-:Y:S04]  /*6d70*/  LEA R2, P0, R38.reuse, R64, 0x1 ;  /* 0x0000004026027211 */ /* 0x040fe800078008ff */
[----:B------:R-:W-:Y:S05]  /*6d80*/  LEA.HI.X.SX32 R3, R38, R65, 0x1, P0 ;  /* 0x0000004126037211 */ /* 0x000fea00000f0eff */
[----:B------:R2:W-:Y:S01]  /*6d90*/  ST.E.128 [R2.64], R44 ;  /* 0x0000002c02007985 */ /* 0x0005e2000c101d08 */
[----:B------:R-:W-:-:S05]  /*6da0*/  BRA `(.L_x_1713) ;  /* 0x0000034000007947 */ /* 0x000fca0003800000 */
.L_x_1709:
[----:B------:R-:W-:Y:S01]  /*6db0*/  IMAD.WIDE.U32 R2, R74, c[0x0][0x1e0], RZ ;  /* 0x000078004a027a25 */ /* 0x000fe200078e00ff */
[----:B------:R-:W-:Y:S02]  /*6dc0*/  SHF.R.S32.HI R76, RZ, 0x1f, R74 ;  /* 0x0000001fff4c7819 */ /* 0x000fe4000001144a */
[----:B-----5:R-:W-:Y:S03]  /*6dd0*/  SHF.R.S32.HI R77, RZ, 0x1f, R71 ;  /* 0x0000001fff4d7819 */ /* 0x020fe60000011447 */
[----:B------:R-:W-:Y:S04]  /*6de0*/  IMAD R4, R76, c[0x0][0x1e0], RZ ;  /* 0x000078004c047a24 */ /* 0x000fe800078e02ff */
[----:B------:R-:W-:Y:S04]  /*6df0*/  IMAD R4, R74, c[0x0][0x1e4], R4 ;  /* 0x000079004a047a24 */ /* 0x000fe800078e0204 */
[----:B------:R-:W-:Y:S02]  /*6e00*/  IMAD.IADD R3, R3, 0x1, R4 ;  /* 0x0000000103037824 */ /* 0x000fe400078e0204 */
[----:B------:R-:W-:Y:S02]  /*6e10*/  IMAD R4, R77, c[0x0][0x1f0], RZ ;  /* 0x00007c004d047a24 */ /* 0x000fe400078e02ff */
[C---:B------:R-:W-:Y:S04]  /*6e20*/  IMAD.WIDE.U32 R2, R71.reuse, c[0x0][0x1f0], R2 ;  /* 0x00007c0047027a25 */ /* 0x040fe800078e0002 */
[----:B------:R-:W-:Y:S01]  /*6e30*/  IMAD R4, R71, c[0x0][0x1f4], R4 ;  /* 0x00007d0047047a24 */ /* 0x000fe200078e0204 */
[----:B------:R-:W-:Y:S04]  /*6e40*/  IADD3 R2, P0, R80, R2, RZ ;  /* 0x0000000250027210 */ /* 0x000fe80007f1e0ff */
[----:B------:R-:W-:Y:S02]  /*6e50*/  IADD3.X R4, R84, R3, R4, P0, !PT ;  /* 0x0000000354047210 */ /* 0x000fe400007fe404 */
[C---:B------:R-:W-:Y:S04]  /*6e60*/  LEA R3, P0, R2.reuse, c[0x0][0x1c8], 0x1 ;  /* 0x0000720002037a11 */ /* 0x040fe800078008ff */
[----:B------:R-:W-:Y:S02]  /*6e70*/  LEA.HI.X R4, R2, c[0x0][0x1cc], R4, 0x1, P0 ;  /* 0x0000730002047a11 */ /* 0x000fe400000f0c04 */
[----:B------:R-:W2:Y:S08]  /*6e80*/  SHFL.IDX PT, R2, R3, RZ, 0x1c1f ;  /* 0x001c1fff03027589 */ /* 0x000eb000000e0000 */
[----:B------:R3:W4:Y:S02]  /*6e90*/  SHFL.IDX PT, R3, R4, RZ, 0x1c1f ;  /* 0x001c1fff04037589 */ /* 0x00072400000e0000 */
[----:B---3--:R-:W-:Y:S05]  /*6ea0*/  IMAD.IADD R4, R78, 0x1, -R8 ;  /* 0x000000014e047824 */ /* 0x008fea00078e0a08 */
[----:B------:R-:W-:Y:S04]  /*6eb0*/  IMNMX R75, R4, 0x40, PT ;  /* 0x00000040044b7817 */ /* 0x000fe80003800200 */
[----:B------:R-:W-:Y:S11]  /*6ec0*/  ISETP.GT.AND P0, PT, R75, R206, PT ;  /* 0x000000ce4b00720c */ /* 0x000ff60003f04270 */
[----:B------:R-:W-:Y:S02]  /*6ed0*/  @!UPT UIADD3 URZ, URZ, URZ, URZ ;  /* 0x0000003f3f3ff290 */ /* 0x000fe4000fffe03f */
[----:B------:R-:W-:-:S05]  /*6ee0*/  @!P0 BRA `(.L_x_1713) ;  /* 0x0000020000008947 */ /* 0x000fca0003800000 */
[----:B--2-4-:R-:W-:Y:S02]  /*6ef0*/  ISETP.GE.AND P1, PT, R104, c[0x0][0x1d4], PT ;  /* 0x0000750068007a0c */ /* 0x014fe40003f26270 */
[----:B------:R-:W-:Y:S02]  /*6f00*/  ISETP.GE.AND P3, PT, R200, c[0x0][0x1d4], PT ;  /* 0x00007500c8007a0c */ /* 0x000fe40003f66270 */
[C---:B------:R-:W-:Y:S09]  /*6f10*/  ISETP.GE.AND P2, PT, R199.reuse, c[0x0][0x1d4], PT ;  /* 0x00007500c7007a0c */ /* 0x040ff20003f46270 */
[----:B------:R-:W2:Y:S01]  /*6f20*/  @!P1 LDS.128 R12, [R72+0xc000] ;  /* 0x00c00000480c9984 */ /* 0x000ea20000000c00 */
[CC--:B------:R-:W-:Y:S04]  /*6f30*/  @!P1 LEA R4, P0, R104.reuse, R2.reuse, 0x1 ;  /* 0x0000000268049211 */ /* 0x0c0fe800078008ff */
[-C--:B------:R-:W-:Y:S02]  /*6f40*/  @!P1 LEA.HI.X R5, R104, R3.reuse, R105, 0x1, P0 ;  /* 0x0000000368059211 */ /* 0x080fe400000f0c69 */
[CC--:B------:R-:W-:Y:S04]  /*6f50*/  @!P3 LEA R8, P0, R200.reuse, R2.reuse, 0x1 ;  /* 0x00000002c808b211 */ /* 0x0c0fe800078008ff */
[-C--:B------:R-:W-:Y:S02]  /*6f60*/  @!P3 LEA.HI.X R9, R200, R3.reuse, R215, 0x1, P0 ;  /* 0x00000003c809b211 */ /* 0x080fe400000f0cd7 */
[CC--:B-1----:R-:W-:Y:S04]  /*6f70*/  @!P2 LEA R6, P0, R199.reuse, R2.reuse, 0x1 ;  /* 0x00000002c706a211 */ /* 0x0c2fe800078008ff */
[-C--:B------:R-:W-:Y:S02]  /*6f80*/  @!P2 LEA.HI.X R7, R199, R3.reuse, R214, 0x1, P0 ;  /* 0x00000003c707a211 */ /* 0x080fe400000f0cd6 */
[----:B------:R-:W-:Y:S01]  /*6f90*/  ISETP.GE.AND P0, PT, R30, c[0x0][0x1d4], PT ;  /* 0x000075001e007a0c */ /* 0x000fe20003f06270 */
[----:B--2---:R1:W-:Y:S11]  /*6fa0*/  @!P1 ST.E.128 [R4.64], R12 ;  /* 0x0000000c04009985 */ /* 0x0043f6000c101d08 */
[----:B------:R-:W-:Y:S01]  /*6fb0*/  @!UPT UIADD3 URZ, URZ, URZ, URZ ;  /* 0x0000003f3f3ff290 */ /* 0x000fe2000fffe03f */
[----:B------:R-:W2:Y:S01]  /*6fc0*/  @!P0 LDS.128 R12, [R73+0xc000] ;  /* 0x00c00000490c8984 */ /* 0x000ea20000000c00 */
[----:B-1----:R-:W-:Y:S04]  /*6fd0*/  @!P0 IMAD.SHL.U32 R4, R210, 0x8, RZ ;  /* 0x00000008d2048824 */ /* 0x002fe800078e00ff */
[--C-:B------:R-:W-:Y:S05]  /*6fe0*/  @!P0 IMAD.WIDE R4, R4, 0x2, R2.reuse ;  /* 0x0000000204048825 */ /* 0x100fea00078e0202 */
[----:B--2---:R1:W-:Y:S01]  /*6ff0*/  @!P0 ST.E.128 [R4.64], R12 ;  /* 0x0000000c04008985 */ /* 0x0043e2000c101d08 */
[----:B------:R-:W-:Y:S11]  /*7000*/  ISETP.GE.AND P0, PT, R29, c[0x0][0x1d4], PT ;  /* 0x000075001d007a0c */ /* 0x000ff60003f06270 */
[----:B------:R-:W-:Y:S02]  /*7010*/  @!UPT UIADD3 URZ, URZ, URZ, URZ ;  /* 0x0000003f3f3ff290 */ /* 0x000fe4000fffe03f */
[----:B------:R-:W2:Y:S01]  /*7020*/  @!P0 LDS.128 R16, [R72+0xe000] ;  /* 0x00e0000048108984 */ /* 0x000ea20000000c00 */
[----:B-1----:R-:W-:Y:S04]  /*7030*/  @!P0 IMAD.SHL.U32 R4, R209, 0x8, RZ ;  /* 0x00000008d1048824 */ /* 0x002fe800078e00ff */
[----:B------:R-:W-:Y:S05]  /*7040*/  @!P0 IMAD.WIDE R4, R4, 0x2, R2 ;  /* 0x0000000204048825 */ /* 0x000fea00078e0202 */
        /* <DEDUP_REMOVED lines=10> */
.L_x_1713:
[----:B--2-4-:R-:W-:Y:S05]  /*70f0*/  BSYNC B1 ;  /* 0x0000000000017941 */ /* 0x014fea0003800000 */
.L_x_1708:
[----:B------:R-:W-:Y:S01]  /*7100*/  ISETP.GT.AND P0, PT, R28, R35, PT ;  /* 0x000000231c00720c */ /* 0x000fe20003f04270 */
[----:B-1----:R-:W-:Y:S01]  /*7110*/  IMAD R8, R77, c[0x0][0x218], RZ ;  /* 0x000086004d087a24 */ /* 0x002fe200078e02ff */
[C---:B------:R-:W-:Y:S01]  /*7120*/  ISETP.GE.AND P1, PT, R40.reuse, 0x1, PT ;  /* 0x000000012800780c */ /* 0x040fe20003f26270 */
[----:B------:R-:W-:Y:S01]  /*7130*/  BSSY B0, `(.L_x_1730) ;  /* 0x000004a000007945 */ /* 0x000fe20003800000 */
[C---:B------:R-:W-:Y:S01]  /*7140*/  IADD3 R3, R40.reuse, 0x1, RZ ;  /* 0x0000000128037810 */ /* 0x040fe20007ffe0ff */
[----:B------:R-:W-:Y:S08]  /*7150*/  IMAD R8, R71, c[0x0][0x21c], R8 ;  /* 0x0000870047087a24 */ /* 0x000ff000078e0208 */
[----:B------:R-:W-:Y:S01]  /*7160*/  @P0 IMAD R2, R40, 0x6000, R10 ;  /* 0x0000600028020824 */ /* 0x000fe200078e020a */
[----:B------:R-:W-:Y:S01]  /*7170*/  SEL R40, R3, RZ, !P1 ;  /* 0x000000ff03287207 */ /* 0x000fe20004800000 */
[----:B-----5:R-:W-:Y:S01]  /*7180*/  @P0 IMAD.MOV.U32 R6, RZ, RZ, R88 ;  /* 0x000000ffff060224 */ /* 0x020fe200078e0058 */
[----:B------:R-:W-:Y:S01]  /*7190*/  @P0 IADD3 R3, R28, -0x1, RZ ;  /* 0xffffffff1c030810 */ /* 0x000fe20007ffe0ff */
[----:B------:R-:W-:Y:S03]  /*71a0*/  @P0 IMAD.MOV.U32 R7, RZ, RZ, R85 ;  /* 0x000000ffff070224 */ /* 0x000fe600078e0055 */
[----:B------:R-:W-:Y:S01]  /*71b0*/  @P0 SHF.R.S32.HI R5, RZ, 0x1f, R3 ;  /* 0x0000001fff050819 */ /* 0x000fe20000011403 */
[----:B------:R-:W-:Y:S02]  /*71c0*/  @P0 IMAD R4, R135, R3, RZ ;  /* 0x0000000387040224 */ /* 0x000fe400078e02ff */
[-C--:B------:R-:W-:Y:S04]  /*71d0*/  @P0 IMAD.WIDE.U32 R6, R3, R141.reuse, R6 ;  /* 0x0000008d03060225 */ /* 0x080fe800078e0006 */
[----:B------:R-:W-:Y:S01]  /*71e0*/  @P0 IMAD R3, R5, R141, R4 ;  /* 0x0000008d05030224 */ /* 0x000fe200078e0204 */
[C---:B------:R-:W-:Y:S03]  /*71f0*/  @P0 LEA R4, P1, R6.reuse, c[0x0][0x250], 0x1 ;  /* 0x0000940006040a11 */ /* 0x040fe600078208ff */
[----:B------:R-:W-:Y:S05]  /*7200*/  @P0 IMAD.IADD R3, R7, 0x1, R3 ;  /* 0x0000000107030824 */ /* 0x000fea00078e0203 */
[----:B------:R-:W-:Y:S01]  /*7210*/  @P0 LEA.HI.X R5, R6, c[0x0][0x254], R3, 0x1, P1 ;  /* 0x0000950006050a11 */ /* 0x000fe200008f0c03 */
[----:B------:R-:W-:Y:S02]  /*7220*/  IMAD R3, R76, c[0x0][0x208], RZ ;  /* 0x000082004c037a24 */ /* 0x000fe400078e02ff */
[C---:B------:R-:W-:Y:S02]  /*7230*/  IMAD.WIDE.U32 R6, R74.reuse, c[0x0][0x208], RZ ;  /* 0x000082004a067a25 */ /* 0x040fe400078e00ff */
[----:B------:R-:W-:Y:S01]  /*7240*/  @!PT LDS RZ, [RZ] ;  /* 0x00000000fffff984 */ /* 0x000fe20000000800 */
[----:B------:R-:W-:Y:S01]  /*7250*/  @!PT LDS RZ, [RZ] ;  /* 0x00000000fffff984 */ /* 0x000fe20000000800 */
[----:B------:R-:W-:Y:S01]  /*7260*/  @!PT LDS RZ, [RZ] ;  /* 0x00000000fffff984 */ /* 0x000fe20000000800 */
[----:B------:R1:W-:Y:S02]  /*7270*/  @P0 LDGSTS.E.BYPASS.LTC128B.128 [R2], [R4.64], !P6 ;  /* 0x0000000004020fae */ /* 0x0003e4000f101d48 */
[----:B------:R-:W-:Y:S02]  /*7280*/  IMAD R3, R74, c[0x0][0x20c], R3 ;  /* 0x000083004a037a24 */ /* 0x000fe400078e0203 */
[----:B------:R1:W-:Y:S02]  /*7290*/  @P0 LDGSTS.E.BYPASS.LTC128B.128 [R2+0x2000], [R4.64+0x80], !P5 ;  /* 0x0200008004020fae */ /* 0x0003e4000e901d48 */
[----:B------:R-:W-:Y:S02]  /*72a0*/  IMAD.IADD R7, R7, 0x1, R3 ;  /* 0x0000000107077824 */ /* 0x000fe400078e0203 */
[----:B------:R1:W-:Y:S02]  /*72b0*/  @P0 LDGSTS.E.BYPASS.LTC128B.128 [R2+0x4000], [R4.64+0x100], !P4 ;  /* 0x0400010004020fae */ /* 0x0003e4000e101d48 */
[----:B------:R-:W-:Y:S05]  /*72c0*/  IMAD.WIDE.U32 R6, R71, c[0x0][0x218], R6 ;  /* 0x0000860047067a25 */ /* 0x000fea00078e0006 */
[----:B------:R-:W-:Y:S04]  /*72d0*/  IADD3 R3, P1, R100, R6, RZ ;  /* 0x0000000664037210 */ /* 0x000fe80007f3e0ff */
[----:B------:R-:W-:Y:S02]  /*72e0*/  IADD3.X R8, R122, R7, R8, P1, !PT ;  /* 0x000000077a087210 */ /* 0x000fe40000ffe408 */
[C---:B------:R-:W-:Y:S04]  /*72f0*/  @P0 LEA R6, P1, R151.reuse, R4, 0x1 ;  /* 0x0000000497060211 */ /* 0x040fe800078208ff */
[----:B------:R-:W-:Y:S02]  /*7300*/  @P0 LEA.HI.X R7, R151, R5, R134, 0x1, P1 ;  /* 0x0000000597070211 */ /* 0x000fe400008f0c86 */
[C---:B------:R-:W-:Y:S03]  /*7310*/  LEA R9, P1, R3.reuse, c[0x0][0x1f8], 0x1 ;  /* 0x00007e0003097a11 */ /* 0x040fe600078208ff */
[----:B------:R2:W-:Y:S01]  /*7320*/  @P0 LDGSTS.E.BYPASS.LTC128B.128 [R2+0x1000], [R6.64], !P6 ;  /* 0x0100000006020fae */ /* 0x0005e2000f101d48 */
[----:B------:R-:W-:Y:S03]  /*7330*/  LEA.HI.X R3, R3, c[0x0][0x1fc], R8, 0x1, P1 ;  /* 0x00007f0003037a11 */ /* 0x000fe600008f0c08 */
[----:B------:R2:W-:Y:S04]  /*7340*/  @P0 LDGSTS.E.BYPASS.LTC128B.128 [R2+0x3000], [R6.64+0x80], !P5 ;  /* 0x0300008006020fae */ /* 0x0005e8000e901d48 */
[----:B------:R2:W-:Y:S01]  /*7350*/  @P0 LDGSTS.E.BYPASS.LTC128B.128 [R2+0x5000], [R6.64+0x100], !P4 ;  /* 0x0500010006020fae */ /* 0x0005e2000e101d48 */
[----:B------:R-:W-:Y:S03]  /*7360*/  ISETP.GT.AND P0, PT, R75, R206, PT ;  /* 0x000000ce4b00720c */ /* 0x000fe60003f04270 */
[----:B------:R-:W0:Y:S04]  /*7370*/  LDGDEPBAR ;  /* 0x00000000000079af */ /* 0x000e280000000000 */
[----:B-1----:R2:W1:Y:S04]  /*7380*/  SHFL.IDX PT, R4, R9, RZ, 0x1c1f ;  /* 0x001c1fff09047589 */ /* 0x00246800000e0000 */
[----:B------:R2:W4:Y:S01]  /*7390*/  SHFL.IDX PT, R5, R3, RZ, 0x1c1f ;  /* 0x001c1fff03057589 */ /* 0x00052200000e0000 */
[----:B------:R-:W-:Y:S04]  /*73a0*/  DEPBAR.LE SB0, 0x2 ;  /* 0x000080800000791a */ /* 0x000fe80000000000 */
[----:B------:R-:W-:Y:S06]  /*73b0*/  BAR.SYNC.DEFER_BLOCKING 0x0 ;  /* 0x0000000000007b1d */ /* 0x000fec0000010000 */
[----:B------:R-:W-:-:S05]  /*73c0*/  @!P0 BRA `(.L_x_1731) ;  /* 0x0000020000008947 */ /* 0x000fca0003800000 */
[----:B-12-4-:R-:W-:Y:S02]  /*73d0*/  ISETP.GE.AND P1, PT, R104, c[0x0][0x1d4], PT ;  /* 0x0000750068007a0c */ /* 0x016fe40003f26270 */
[----:B------:R-:W-:Y:S02]  /*73e0*/  ISETP.GE.AND P3, PT, R200, c[0x0][0x1d4], PT ;  /* 0x00007500c8007a0c */ /* 0x000fe40003f66270 */
[C---:B------:R-:W-:Y:S09]  /*73f0*/  ISETP.GE.AND P2, PT, R199.reuse, c[0x0][0x1d4], PT ;  /* 0x00007500c7007a0c */ /* 0x040ff20003f46270 */
[----:B------:R-:W1:Y:S01]  /*7400*/  @!P1 LDS.128 R12, [R72] ;  /* 0x00000000480c9984 */ /* 0x000e620000000c00 */
[CC--:B------:R-:W-:Y:S04]  /*7410*/  @!P1 LEA R2, P0, R104.reuse, R4.reuse, 0x1 ;  /* 0x0000000468029211 */ /* 0x0c0fe800078008ff */
[-C--:B------:R-:W-:Y:S02]  /*7420*/  @!P1 LEA.HI.X R3, R104, R5.reuse, R105, 0x1, P0 ;  /* 0x0000000568039211 */ /* 0x080fe400000f0c69 */
[CC--:B------:R-:W-:Y:S04]  /*7430*/  @!P3 LEA R8, P0, R200.reuse, R4.reuse, 0x1 ;  /* 0x00000004c808b211 */ /* 0x0c0fe800078008ff */
[-C--:B------:R-:W-:Y:S02]  /*7440*/  @!P3 LEA.HI.X R9, R200, R5.reuse, R215, 0x1, P0 ;  /* 0x00000005c809b211 */ /* 0x080fe400000f0cd7 */
[CC--:B------:R-:W-:Y:S04]  /*7450*/  @!P2 LEA R6, P0, R199.reuse, R4.reuse, 0x1 ;  /* 0x00000004c706a211 */ /* 0x0c0fe800078008ff */
[-C--:B------:R-:W-:Y:S02]  /*7460*/  @!P2 LEA.HI.X R7, R199, R5.reuse, R214, 0x1, P0 ;  /* 0x00000005c707a211 */ /* 0x080fe400000f0cd6 */
[----:B------:R-:W-:Y:S01]  /*7470*/  ISETP.GE.AND P0, PT, R30, c[0x0][0x1d4], PT ;  /* 0x000075001e007a0c */ /* 0x000fe20003f06270 */
[----:B-1----:R1:W-:Y:S11]  /*7480*/  @!P1 ST.E.128 [R2.64], R12 ;  /* 0x0000000c02009985 */ /* 0x0023f6000c101d08 */
[----:B------:R-:W-:Y:S01]  /*7490*/  @!UPT UIADD3 URZ, URZ, URZ, URZ ;  /* 0x0000003f3f3ff290 */ /* 0x000fe2000fffe03f */
[----:B------:R-:W2:Y:S01]  /*74a0*/  @!P0 LDS.128 R12, [R73] ;  /* 0x00000000490c8984 */ /* 0x000ea20000000c00 */
        /* <DEDUP_REMOVED lines=8> */
[----:B--2---:R1:W-:Y:S01]  /*7530*/  @!P0 ST.E.128 [R2.64], R16 ;  /* 0x0000001002008985 */ /* 0x0043e2000c101d08 */
[C---:B------:R-:W-:Y:S03]  /*7540*/  ISETP.GE.AND P0, PT, R198.reuse, c[0x0][0x1d4], PT ;  /* 0x00007500c6007a0c */ /* 0x040fe60003f06270 */
[----:B------:R-:W2:Y:S10]  /*7550*/  @!P3 LDS.128 R12, [R73+0x2000] ;  /* 0x00200000490cb984 */ /* 0x000eb40000000c00 */
[C---:B-1----:R-:W-:Y:S04]  /*7560*/  @!P0 LEA R2, P1, R198.reuse, R4, 0x1 ;  /* 0x00000004c6028211 */ /* 0x042fe800078208ff */
[----:B------:R-:W-:Y:S01]  /*7570*/  @!P0 LEA.HI.X R3, R198, R5, R213, 0x1, P1 ;  /* 0x00000005c6038211 */ /* 0x000fe200008f0cd5 */
[----:B--2---:R-:W-:Y:S04]  /*7580*/  @!P3 ST.E.128 [R8.64], R12 ;  /* 0x0000000c0800b985 */ /* 0x004fe8000c101d08 */
[----:B------:R-:W1:Y:S04]  /*7590*/  @!P2 LDS.128 R12, [R72+0x4000] ;  /* 0x00400000480ca984 */ /* 0x000e680000000c00 */
[----:B-1----:R-:W-:Y:S04]  /*75a0*/  @!P2 ST.E.128 [R6.64], R12 ;  /* 0x0000000c0600a985 */ /* 0x002fe8000c101d08 */
[----:B------:R-:W1:Y:S04]  /*75b0*/  @!P0 LDS.128 R4, [R73+0x4000] ;  /* 0x0040000049048984 */ /* 0x000e680000000c00 */
[----:B-1----:R1:W-:Y:S02]  /*75c0*/  @!P0 ST.E.128 [R2.64], R4 ;  /* 0x0000000402008985 */ /* 0x0023e4000c101d08 */
.L_x_1731:
[----:B-12-4-:R-:W-:Y:S05]  /*75d0*/  BSYNC B0 ;  /* 0x0000000000007941 */ /* 0x016fea0003800000 */
.L_x_1730:
[C---:B------:R-:W-:Y:S02]  /*75e0*/  ISETP.GE.AND P0, PT, R36.reuse, 0x1, PT ;  /* 0x000000012400780c */ /* 0x040fe40003f06270 */
[----:B------:R-:W-:Y:S04]  /*75f0*/  IADD3 R2, R36, 0x1, RZ ;  /* 0x0000000124027810 */ /* 0x000fe80007ffe0ff */
[----:B------:R-:W-:Y:S02]  /*7600*/  SEL R36, R2, RZ, !P0 ;  /* 0x000000ff02247207 */ /* 0x000fe40004000000 */
[----:B------:R-:W-:Y:S04]  /*7610*/  IADD3 R2, R28, -0x2, RZ ;  /* 0xfffffffe1c027810 */ /* 0x000fe80007ffe0ff */
[----:B------:R-:W-:Y:S11]  /*7620*/  ISETP.GE.AND P0, PT, R2, R35, PT ;  /* 0x000000230200720c */ /* 0x000ff60003f06270 */
[----:B------:R-:W-:Y:S02]  /*7630*/  @!UPT UIADD3 URZ, URZ, URZ, URZ ;  /* 0x0000003f3f3ff290 */ /* 0x000fe4000fffe03f */
[----:B------:R-:W-:Y:S01]  /*7640*/  @P0 SHF.R.S32.HI R6, RZ, 0x1f, R2 ;  /* 0x0000001fff060819 */ /* 0x000fe20000011402 */
[----:B------:R-:W-:Y:S02]  /*7650*/  @P0 IMAD.MOV.U32 R4, RZ, RZ, R90 ;  /* 0x000000ffff040224 */ /* 0x000fe400078e005a */
[----:B------:R-:W-:Y:S02]  /*7660*/  @P0 IMAD.MOV.U32 R5, RZ, RZ, R87 ;  /* 0x000000ffff050224 */ /* 0x000fe400078e0057 */
[----:B------:R-:W-:Y:S04]  /*7670*/  @P0 IMAD R3, R136, R2, RZ ;  /* 0x0000000288030224 */ /* 0x000fe800078e02ff */
[-C--:B------:R-:W-:Y:S02]  /*7680*/  @P0 IMAD R6, R6, R137.reuse, R3 ;  /* 0x0000008906060224 */ /* 0x080fe400078e0203 */
[----:B------:R-:W-:Y:S04]  /*7690*/  @P0 IMAD.WIDE.U32 R2, R2, R137, R4 ;  /* 0x0000008902020225 */ /* 0x000fe800078e0004 */
[----:B------:R-:W-:Y:S01]  /*76a0*/  @P0 IMAD.IADD R3, R3, 0x1, R6 ;  /* 0x0000000103030824 */ /* 0x000fe200078e0206 */
[C---:B------:R-:W-:Y:S04]  /*76b0*/  @P0 LEA R4, P1, R2.reuse, c[0x0][0x220], 0x1 ;  /* 0x0000880002040a11 */ /* 0x040fe800078208ff */
[----:B------:R-:W-:Y:S01]  /*76c0*/  @P0 LEA.HI.X R5, R2, c[0x0][0x224], R3, 0x1, P1 ;  /* 0x0000890002050a11 */ /* 0x000fe200008f0c03 */
[----:B------:R-:W-:Y:S01]  /*76d0*/  @P0 IMAD R2, R40, 0x6000, R11 ;  /* 0x0000600028020824 */ /* 0x000fe200078e020b */
[C---:B------:R-:W-:Y:S04]  /*76e0*/  @P0 LEA R6, P1, R138.reuse, R4, 0x1 ;  /* 0x000000048a060211 */ /* 0x040fe800078208ff */
[----:B------:R-:W-:Y:S01]  /*76f0*/  @!PT LDS RZ, [RZ] ;  /* 0x00000000fffff984 */ /* 0x000fe20000000800 */
[----:B------:R-:W-:Y:S01]  /*7700*/  @!PT LDS RZ, [RZ] ;  /* 0x00000000fffff984 */ /* 0x000fe20000000800 */
[----:B------:R-:W-:Y:S01]  /*7710*/  @!PT LDS RZ, [RZ] ;  /* 0x00000000fffff984 */ /* 0x000fe20000000800 */
[----:B------:R1:W-:Y:S01]  /*7720*/  @P0 LDGSTS.E.BYPASS.LTC128B.128 [R2], [R4.64], !P6 ;  /* 0x0000000004020fae */ /* 0x0003e2000f101d48 */
[----:B------:R-:W-:Y:S03]  /*7730*/  @P0 LEA.HI.X R7, R138, R5, R133, 0x1, P1 ;  /* 0x000000058a070211 */ /* 0x000fe600008f0c85 */
[----:B------:R1:W-:Y:S04]  /*7740*/  @P0 LDGSTS.E.BYPASS.LTC128B.128 [R2+0x2000], [R4.64+0x80], !P5 ;  /* 0x0200008004020fae */ /* 0x0003e8000e901d48 */
[----:B------:R1:W-:Y:S04]  /*7750*/  @P0 LDGSTS.E.BYPASS.LTC128B.128 [R2+0x4000], [R4.64+0x100], !P4 ;  /* 0x0400010004020fae */ /* 0x0003e8000e101d48 */
[----:B------:R1:W-:Y:S04]  /*7760*/  @P0 LDGSTS.E.BYPASS.LTC128B.128 [R2+0x1000], [R6.64], !P6 ;  /* 0x0100000006020fae */ /* 0x0003e8000f101d48 */
[----:B------:R1:W-:Y:S04]  /*7770*/  @P0 LDGSTS.E.BYPASS.LTC128B.128 [R2+0x3000], [R6.64+0x80], !P5 ;  /* 0x0300008006020fae */ /* 0x0003e8000e901d48 */
[----:B------:R1:W-:Y:S01]  /*7780*/  @P0 LDGSTS.E.BYPASS.LTC128B.128 [R2+0x5000], [R6.64+0x100], !P4 ;  /* 0x0500010006020fae */ /* 0x0003e2000e101d48 */
[C---:B------:R-:W-:Y:S02]  /*7790*/  ISETP.GT.AND P0, PT, R28.reuse, R35, PT ;  /* 0x000000231c00720c */ /* 0x040fe40003f04270 */
[----:B------:R-:W-:Y:S01]  /*77a0*/  IADD3 R28, R28, -0x1, RZ ;  /* 0xffffffff1c1c7810 */ /* 0x000fe20007ffe0ff */
[----:B------:R-:W0:Y:S10]  /*77b0*/  LDGDEPBAR ;  /* 0x00000000000079af */ /* 0x000e340000000000 */
[----:B------:R-:W-:-:S05]  /*77c0*/  @P0 BRA `(.L_x_1732) ;  /* 0xffffb8b000000947 */ /* 0x000fca000383ffff */
[----:B------:R-:W-:Y:S01]  /*77d0*/  WARPSYNC 0xffffffff ;  /* 0xffffffff00007948 */ /* 0x000fe20003800000 */
[----:B------:R-:W-:Y:S06]  /*77e0*/  BAR.SYNC.DEFER_BLOCKING 0x0 ;  /* 0x0000000000007b1d */ /* 0x000fec0000010000 */
.L_x_1707:
        /* <DEDUP_REMOVED lines=32> */
.L_x_1734:
[----:B------:R-:W-:Y:S05]  /*79f0*/  BSYNC B0 ;  /* 0x0000000000007941 */ /* 0x000fea0003800000 */
.L_x_1733:
        /* <DEDUP_REMOVED lines=26> */
[----:B---3--:R-:W-:Y:S01]  /*7ba0*/  CS2R R64, SRZ ;  /* 0x0000000000407805 */ /* 0x008fe2000001ff00 */
        /* <DEDUP_REMOVED lines=34> */
[----:B------:R-:W-:Y:S01]  /*7dd0*/  IMAD.MOV.U32 R4, RZ, RZ, 0x1 ;  /* 0x00000001ff047424 */ /* 0x000fe200078e00ff */
[----:B------:R-:W-:Y:S02]  /*7de0*/  SHF.R.S32.HI R0, RZ, 0x1f, R149 ;  /* 0x0000001fff007819 */ /* 0x000fe40000011495 */
[----:B------:R-:W-:Y:S02]  /*7df0*/  ISETP.NE.U32.AND P0, PT, RZ, c[0x0][0x348], PT ;  /* 0x0000d200ff007a0c */ /* 0x000fe40003f05070 */
[----:B------:R-:W-:Y:S01]  /*7e00*/  ISETP.NE.AND P1, PT, R4, c[0x0][0x2c4], PT ;  /* 0x0000b10004007a0c */ /* 0x000fe20003f25270 */
        /* <DEDUP_REMOVED lines=40> */
.L_x_1879:
[----:B------:R-:W-:Y:S05]  /*8090*/  BRA.DIV ~URZ, `(.L_x_1737) ;  /* 0x00011cd27f007947 */ /* 0x000fea000b800000 */
[----:B------:R3:W4:Y:S02]  /*80a0*/  SHFL.IDX PT, R0, R13, RZ, 0x181f ;  /* 0x00181fff0d007589 */ /* 0x00072400000e0000 */
.L_x_1880:
[----:B------:R-:W-:Y:S01]  /*80b0*/  IMAD R50, R150, c[0x0][0x2c4], RZ ;  /* 0x0000b10096327a24 */ /* 0x000fe200078e02ff */
[----:B------:R-:W-:Y:S04]  /*80c0*/  BSSY B0, `(.L_x_1738) ;  /* 0x000000f000007945 */ /* 0x000fe80003800000 */
[----:B------:R-:W-:-:S13]  /*80d0*/  ISETP.GE.AND P0, PT, R5, R50, PT ;  /* 0x000000320500720c */ /* 0x000fda0003f06270 */
[----:B------:R-:W-:Y:S05]  /*80e0*/  @P0 BRA `(.L_x_1739) ;  /* 0x000000c000000947 */ /* 0x000fea0003800000 */
[-C--:B----4-:R-:W-:Y:S02]  /*80f0*/  LEA R8, P2, R202, R0.reuse, 0x1 ;  /* 0x00000000ca087211 */ /* 0x090fe400078408ff */
[-C--:B------:R-:W-:Y:S02]  /*8100*/  LEA R6, P1, R204, R0.reuse, 0x1 ;  /* 0x00000000cc067211 */ /* 0x080fe400078208ff */
[C---:B------:R-:W-:Y:S02]  /*8110*/  LEA R2, P0, R205.reuse, R0, 0x1 ;  /* 0x00000000cd027211 */ /* 0x040fe400078008ff */
        /* <DEDUP_REMOVED lines=9> */
.L_x_1739:
[----:B------:R-:W-:Y:S05]  /*81b0*/  BSYNC B0 ;  /* 0x0000000000007941 */ /* 0x000fea0003800000 */
.L_x_1738:
[----:B------:R-:W-:Y:S05]  /*81c0*/  BRA.DIV ~URZ, `(.L_x_1740) ;  /* 0x00011c127f007947 */ /* 0x000fea000b800000 */
[----:B--2---:R2:W1:Y:S04]  /*81d0*/  SHFL.IDX PT, R4, R12, 0x1, 0x181f ;  /* 0x00381f000c047f89 */ /* 0x00446800000e0000 */
[----:B----4-:R2:W4:Y:S02]  /*81e0*/  SHFL.IDX PT, R0, R13, 0x1, 0x181f ;  /* 0x00381f000d007f89 */ /* 0x01052400000e0000 */
.L_x_1881:
[----:B------:R-:W-:Y:S01]  /*81f0*/  IADD3 R2, R5, 0x20, RZ ;  /* 0x0000002005027810 */ /* 0x000fe20007ffe0ff */
[----:B------:R-:W-:Y:S03]  /*8200*/  BSSY B0, `(.L_x_1741) ;  /* 0x000000f000007945 */ /* 0x000fe60003800000 */
[----:B------:R-:W-:-:S13]  /*8210*/  ISETP.GE.AND P0, PT, R2, R50, PT ;  /* 0x000000320200720c */ /* 0x000fda0003f06270 */
[----:B------:R-:W-:Y:S05]  /*8220*/  @P0 BRA `(.L_x_1742) ;  /* 0x000000c000000947 */ /* 0x000fea0003800000 */
[-C--:B----4-:R-:W-:Y:S02]  /*8230*/  LEA R8, P2, R202, R0.reuse, 0x1 ;  /* 0x00000000ca087211 */ /* 0x090fe400078408ff */
[-C--:B------:R-:W-:Y:S02]  /*8240*/  LEA R6, P1, R204, R0.reuse, 0x1 ;  /* 0x00000000cc067211 */ /* 0x080fe400078208ff */
[C---:B------:R-:W-:Y:S02]  /*8250*/  LEA R2, P0, R205.reuse, R0, 0x1 ;  /* 0x00000000cd027211 */ /* 0x040fe400078008ff */
        /* <DEDUP_REMOVED lines=9> */
.L_x_1742:
[----:B------:R-:W-:Y:S05]  /*82f0*/  BSYNC B0 ;  /* 0x0000000000007941 */ /* 0x000fea0003800000 */
.L_x_1741:
[----:B------:R-:W-:Y:S05]  /*8300*/  BRA.DIV ~URZ, `(.L_x_1743) ;  /* 0x00011ba27f007947 */ /* 0x000fea000b800000 */
[----:B-1----:R1:W2:Y:S02]  /*8310*/  SHFL.IDX PT, R4, R12, 0x2, 0x181f ;  /* 0x00581f000c047f89 */ /* 0x0022a400000e0000 */
.L_x_1882:
[----:B------:R-:W-:Y:S05]  /*8320*/  BRA.DIV ~URZ, `(.L_x_1744) ;  /* 0x00011bf27f007947 */ /* 0x000fea000b800000 */
[----:B----4-:R4:W1:Y:S02]  /*8330*/  SHFL.IDX PT, R0, R13, 0x2, 0x181f ;  /* 0x00581f000d007f89 */ /* 0x01086400000e0000 */
.L_x_1883:
[----:B------:R-:W-:Y:S01]  /*8340*/  IADD3 R2, R5, 0x40, RZ ;  /* 0x0000004005027810 */ /* 0x000fe20007ffe0ff */
[----:B------:R-:W-:Y:S03]  /*8350*/  BSSY B0, `(.L_x_1745) ;  /* 0x000000f000007945 */ /* 0x000fe60003800000 */
[----:B------:R-:W-:-:S13]  /*8360*/  ISETP.GE.AND P0, PT, R2, R50, PT ;  /* 0x000000320200720c */ /* 0x000fda0003f06270 */
[----:B------:R-:W-:Y:S05]  /*8370*/  @P0 BRA `(.L_x_1746) ;  /* 0x000000c000000947 */ /* 0x000fea0003800000 */
[-C--:B-1----:R-:W-:Y:S02]  /*8380*/  LEA R8, P2, R202, R0.reuse, 0x1 ;  /* 0x00000000ca087211 */ /* 0x082fe400078408ff */
        /* <DEDUP_REMOVED lines=11> */
.L_x_1746:
[----:B------:R-:W-:Y:S05]  /*8440*/  BSYNC B0 ;  /* 0x0000000000007941 */ /* 0x000fea0003800000 */
.L_x_1745:
[----:B------:R-:W-:Y:S05]  /*8450*/  BRA.DIV ~URZ, `(.L_x_1747) ;  /* 0x00011b327f007947 */ /* 0x000fea000b800000 */
[----:B--2---:R2:W3:Y:S04]  /*8460*/  SHFL.IDX PT, R4, R12, 0x3, 0x181f ;  /* 0x00781f000c047f89 */ /* 0x0044e800000e0000 */
[----:B-1----:R2:W1:Y:S02]  /*8470*/  SHFL.IDX PT, R0, R13, 0x3, 0x181f ;  /* 0x00781f000d007f89 */ /* 0x00246400000e0000 */
.L_x_1884:
[----:B------:R-:W-:Y:S01]  /*8480*/  IADD3 R2, R5, 0x60, RZ ;  /* 0x0000006005027810 */ /* 0x000fe20007ffe0ff */
[----:B-----5:R-:W-:Y:S01]  /*8490*/  IMAD.WIDE.U32 R220, R15, c[0x0][0x2b0], RZ ;  /* 0x0000ac000fdc7a25 */ /* 0x020fe200078e00ff */
[----:B------:R-:W-:-:S02]  /*84a0*/  LOP3.LUT R196, R196, 0xfffffffd, RZ, 0xc0, !PT ;  /* 0xfffffffdc4c47812 */ /* 0x000fc400078ec0ff */
[----:B------:R-:W-:-:S13]  /*84b0*/  ISETP.GE.AND P0, PT, R2, R50, PT ;  /* 0x000000320200720c */ /* 0x000fda0003f06270 */
[-C--:B-1----:R-:W-:Y:S02]  /*84c0*/  @!P0 LEA R8, P3, R202, R0.reuse, 0x1 ;  /* 0x00000000ca088211 */ /* 0x082fe400078608ff */
[----:B------:R-:W-:Y:S02]  /*84d0*/  @!P0 LEA R6, P2, R204, R0, 0x1 ;  /* 0x00000000cc068211 */ /* 0x000fe400078408ff */
[CC--:B---3--:R-:W-:Y:S02]  /*84e0*/  @!P0 LEA.HI.X R9, R202.reuse, R4.reuse, R203, 0x1, P3 ;  /* 0x00000004ca098211 */ /* 0x0c8fe400018f0ccb */
[----:B------:R-:W-:Y:S02]  /*84f0*/  ISETP.GE.AND P3, PT, R202, c[0x0][0x1d4], PT ;  /* 0x00007500ca007a0c */ /* 0x000fe40003f66270 */
[----:B------:R-:W-:Y:S01]  /*8500*/  @!P0 LEA.HI.X R7, R204, R4, R212, 0x1, P2 ;  /* 0x00000004cc078211 */ /* 0x000fe200010f0cd4 */
[----:B------:R-:W-:Y:S01]  /*8510*/  @!PT LDS RZ, [RZ] ;  /* 0x00000000fffff984 */ /* 0x000fe20000000800 */
[----:B------:R-:W-:Y:S01]  /*8520*/  @!PT LDS RZ, [RZ] ;  /* 0x00000000fffff984 */ /* 0x000fe20000000800 */
[----:B------:R-:W-:Y:S01]  /*8530*/  @!PT LDS RZ, [RZ] ;  /* 0x00000000fffff984 */ /* 0x000fe20000000800 */
[----:B------:R1:W-:Y:S01]  /*8540*/  @!P0 LDGSTS.E.BYPASS.LTC128B.128 [R107+0x1b100], [R8.64], !P6 ;  /* 0x1b100000086b8fae */ /* 0x0003e2000f101d48 */
[----:B------:R-:W-:-:S02]  /*8550*/  @!P0 LEA R2, P1, R205, R0, 0x1 ;  /* 0x00000000cd028211 */ /* 0x000fc400078208ff */
[----:B------:R-:W-:Y:S01]  /*8560*/  SHF.R.S32.HI R0, RZ, 0x1f, R15 ;  /* 0x0000001fff007819 */ /* 0x000fe2000001140f */
[----:B------:R1:W-:Y:S01]  /*8570*/  @!P0 LDGSTS.E.BYPASS.LTC128B.128 [R107+0x1f100], [R6.64], !P5 ;  /* 0x1f100000066b8fae */ /* 0x0003e2000e901d48 */
[----:B------:R-:W-:Y:S02]  /*8580*/  ISETP.GE.AND P5, PT, R204, c[0x0][0x1d4], PT ;  /* 0x00007500cc007a0c */ /* 0x000fe40003fa6270 */
[C---:B------:R-:W-:Y:S01]  /*8590*/  ISETP.GE.AND P6, PT, R205.reuse, c[0x0][0x1d4], PT ;  /* 0x00007500cd007a0c */ /* 0x040fe20003fc6270 */
[----:B------:R-:W-:Y:S01]  /*85a0*/  IMAD R0, R0, c[0x0][0x2b0], RZ ;  /* 0x0000ac0000007a24 */ /* 0x000fe200078e02ff */
[----:B------:R-:W-:Y:S02]  /*85b0*/  @!P0 LEA.HI.X R3, R205, R4, R211, 0x1, P1 ;  /* 0x00000004cd038211 */ /* 0x000fe400008f0cd3 */
[----:B------:R-:W-:Y:S01]  /*85c0*/  @P3 LOP3.LUT R196, R196, 0x2, RZ, 0xfc, !PT ;  /* 0x00000002c4c43812 */ /* 0x000fe200078efcff */
[----:B------:R-:W-:Y:S01]  /*85d0*/  IMAD R0, R15, c[0x0][0x2b4], R0 ;  /* 0x0000ad000f007a24 */ /* 0x000fe200078e0200 */
[----:B------:R-:W-:Y:S01]  /*85e0*/  SEL R149, RZ, 0x10, P6 ;  /* 0x00000010ff957807 */ /* 0x000fe20003000000 */
[----:B------:R1:W-:Y:S01]  /*85f0*/  @!P0 LDGSTS.E.BYPASS.LTC128B.128 [R107+0x23100], [R2.64], !P4 ;  /* 0x23100000026b8fae */ /* 0x0003e2000e101d48 */
[----:B------:R-:W-:Y:S01]  /*8600*/  LOP3.LUT R196, R196, 0xfffffffe, RZ, 0xc0, !PT ;  /* 0xfffffffec4c47812 */ /* 0x000fe200078ec0ff */
[----:B------:R-:W-:-:S02]  /*8610*/  IMAD.IADD R228, R221, 0x1, R0 ;  /* 0x00000001dde47824 */ /* 0x000fc400078e0200 */
[----:B------:R-:W0:Y:S01]  /*8620*/  LDGDEPBAR ;  /* 0x00000000000079af */ /* 0x000e220000000000 */
[----:B------:R-:W-:Y:S01]  /*8630*/  @P5 LOP3.LUT R196, R196, 0x1, RZ, 0xfc, !PT ;  /* 0x00000001c4c45812 */ /* 0x000fe200078efcff */
[----:B------:R-:W-:Y:S03]  /*8640*/  WARPSYNC 0xffffffff ;  /* 0xffffffff00007948 */ /* 0x000fe60003800000 */
[----:B------:R-:W-:-:S04]  /*8650*/  LOP3.LUT R196, R196, 0xfffffffb, RZ, 0xc0, !PT ;  /* 0xfffffffbc4c47812 */ /* 0x000fc800078ec0ff */
[----:B------:R-:W-:Y:S02]  /*8660*/  @P6 LOP3.LUT R196, R196, 0x4, RZ, 0xfc, !PT ;  /* 0x00000004c4c46812 */ /* 0x000fe400078efcff */
[----:B------:R-:W-:Y:S01]  /*8670*/  IMAD.MOV.U32 R0, RZ, RZ, c[0x0][0x2b8] ;  /* 0x0000ae00ff007624 */ /* 0x000fe200078e00ff */
[----:B------:R-:W-:Y:S01]  /*8680*/  BAR.SYNC.DEFER_BLOCKING 0x0 ;  /* 0x0000000000007b1d */ /* 0x000fe20000010000 */
[----:B-1----:R-:W-:Y:S01]  /*8690*/  IMAD R2, R22, 0x40, R216 ;  /* 0x0000004016027824 */ /* 0x002fe200078e02d8 */
[----:B------:R-:W-:Y:S01]  /*86a0*/  LOP3.LUT R196, R196, 0xfffffff7, RZ, 0xc0, !PT ;  /* 0xfffffff7c4c47812 */ /* 0x000fe200078ec0ff */
[----:B------:R-:W-:Y:S01]  /*86b0*/  IMAD.MOV.U32 R189, RZ, RZ, RZ ;  /* 0x000000ffffbd7224 */ /* 0x000fe200078e00ff */
[----:B------:R-:W-:Y:S02]  /*86c0*/  ISETP.NE.AND P4, PT, R0, 0x1, PT ;  /* 0x000000010000780c */ /* 0x000fe40003f85270 */
        /* <DEDUP_REMOVED lines=15> */
[----:B------:R-:W-:Y:S01]  /*87c0*/  SHF.L.U64.HI R18, R204, 0x1, R212 ;  /* 0x00000001cc127819 */ /* 0x000fe200000102d4 */
[----:B------:R-:W-:Y:S02]  /*87d0*/  BSSY B0, `(.L_x_1748) ;  /* 0x00000a8000007945 */ /* 0x000fe40003800000 */
[----:B------:R-:W-:Y:S02]  /*87e0*/  IMAD R191, R0, c[0x0][0x2b8], R2 ;  /* 0x0000ae0000bf7a24 */ /* 0x000fe400078e0202 */
[----:B------:R-:W-:Y:S02]  /*87f0*/  IMAD R217, R14, c[0x0][0x1ec], R219 ;  /* 0x00007b000ed97a24 */ /* 0x000fe400078e02db */
[----:B------:R-:W-:Y:S01]  /*8800*/  IMAD.WIDE.U32 R2, R191, c[0x0][0x1e0], RZ ;  /* 0x00007800bf027a25 */ /* 0x000fe200078e00ff */
[----:B------:R-:W-:-:S03]  /*8810*/  SHF.R.S32.HI R6, RZ, 0x1f, R191 ;  /* 0x0000001fff067819 */ /* 0x000fc600000114bf */
[----:B------:R-:W-:Y:S02]  /*8820*/  IMAD R143, R22, -0x40, R143 ;  /* 0xffffffc0168f7824 */ /* 0x000fe400078e028f */
[C---:B------:R-:W-:Y:S02]  /*8830*/  IMAD R0, R6.reuse, c[0x0][0x1e0], RZ ;  /* 0x0000780006007a24 */ /* 0x040fe400078e02ff */
        /* <DEDUP_REMOVED lines=14> */
[C---:B------:R-:W-:Y:S01]  /*8920*/  IMAD R4, R189.reuse, c[0x0][0x1f4], R0 ;  /* 0x00007d00bd047a24 */ /* 0x040fe200078e0200 */
[----:B------:R-:W-:Y:S01]  /*8930*/  IADD3 R0, P0, R2, R218, RZ ;  /* 0x000000da02007210 */ /* 0x000fe20007f1e0ff */
[----:B------:R-:W-:-:S03]  /*8940*/  IMAD R16, R189, c[0x0][0x21c], R7 ;  /* 0x00008700bd107a24 */ /* 0x000fc600078e0207 */
[----:B------:R-:W-:Y:S02]  /*8950*/  IADD3.X R2, R217, R3, R4, P0, !PT ;  /* 0x00000003d9027210 */ /* 0x000fe400007fe404 */
[----:B------:R-:W-:-:S04]  /*8960*/  LEA R5, P0, R0, c[0x0][0x1c8], 0x1 ;  /* 0x0000720000057a11 */ /* 0x000fc800078008ff */
[----:B------:R-:W-:Y:S01]  /*8970*/  LEA.HI.X R8, R0, c[0x0][0x1cc], R2, 0x1, P0 ;  /* 0x0000730000087a11 */ /* 0x000fe200000f0c02 */
[----:B------:R-:W-:Y:S01]  /*8980*/  IMAD.WIDE.U32 R2, R191, c[0x0][0x208], RZ ;  /* 0x00008200bf027a25 */ /* 0x000fe200078e00ff */
[----:B------:R-:W1:Y:S03]  /*8990*/  SHFL.IDX PT, R0, R5, RZ, 0x181f ;  /* 0x00181fff05007589 */ /* 0x000e6600000e0000 */
[----:B------:R-:W-:Y:S01]  /*89a0*/  IMAD.IADD R3, R3, 0x1, R6 ;  /* 0x0000000103037824 */ /* 0x000fe200078e0206 */
[----:B------:R-:W3:Y:S03]  /*89b0*/  SHFL.IDX PT, R4, R8, RZ, 0x181f ;  /* 0x00181fff08047589 */ /* 0x000ee600000e0000 */
[----:B------:R-:W-:Y:S01]  /*89c0*/  IMAD.WIDE.U32 R2, R189, c[0x0][0x218], R2 ;  /* 0x00008600bd027a25 */ /* 0x000fe200078e0002 */
[----:B------:R-:W5:Y:S04]  /*89d0*/  SHFL.IDX PT, R5, R5, 0x1, 0x181f ;  /* 0x00381f0005057f89 */ /* 0x000f6800000e0000 */
[----:B------:R2:W4:Y:S02]  /*89e0*/  SHFL.IDX PT, R14, R8, 0x1, 0x181f ;  /* 0x00381f00080e7f89 */ /* 0x00052400000e0000 */
[----:B-12---:R-:W-:-:S02]  /*89f0*/  @P1 LEA R12, P0, R202, R0, 0x1 ;  /* 0x00000000ca0c1211 */ /* 0x006fc400078008ff */
[----:B------:R-:W-:Y:S02]  /*8a00*/  @P1 LEA R6, P2, R204, R0, 0x1 ;  /* 0x00000000cc061211 */ /* 0x000fe400078408ff */
[-C--:B---34-:R-:W-:Y:S02]  /*8a10*/  @P1 LEA.HI.X R13, R202, R4.reuse, R203, 0x1, P0 ;  /* 0x00000004ca0d1211 */ /* 0x098fe400000f0ccb */
[----:B------:R-:W-:-:S03]  /*8a20*/  @P1 LEA.HI.X R7, R204, R4, R212, 0x1, P2 ;  /* 0x00000004cc071211 */ /* 0x000fc600010f0cd4 */
[----:B------:R1:W-:Y:S01]  /*8a30*/  @P1 LDGSTS.E.BYPASS.LTC128B.128 [R107+0xc100], [R12.64], !P3 ;  /* 0x0c1000000c6b1fae */ /* 0x0003e2000d901d48 */
[C---:B------:R-:W-:Y:S02]  /*8a40*/  @P1 LEA R8, P0, R205.reuse, R0, 0x1 ;  /* 0x00000000cd081211 */ /* 0x040fe400078008ff */
[----:B------:R-:W-:Y:S01]  /*8a50*/  IADD3 R0, P2, R2, R222, RZ ;  /* 0x000000de02007210 */ /* 0x000fe20007f5e0ff */
[----:B------:R2:W-:Y:S01]  /*8a60*/  @P1 LDGSTS.E.BYPASS.LTC128B.128 [R107+0xe100], [R6.64], !P5 ;  /* 0x0e100000066b1fae */ /* 0x0005e2000e901d48 */
[----:B------:R-:W-:Y:S02]  /*8a70*/  @P1 LEA.HI.X R9, R205, R4, R211, 0x1, P0 ;  /* 0x00000004cd091211 */ /* 0x000fe400000f0cd3 */
[----:B------:R-:W-:Y:S02]  /*8a80*/  ISETP.GE.AND P0, PT, R15, 0x21, PT ;  /* 0x000000210f00780c */ /* 0x000fe40003f06270 */
[----:B------:R-:W-:Y:S01]  /*8a90*/  IADD3.X R2, R229, R3, R16, P2, !PT ;  /* 0x00000003e5027210 */ /* 0x000fe200017fe410 */
[----:B------:R3:W-:Y:S01]  /*8aa0*/  @P1 LDGSTS.E.BYPASS.LTC128B.128 [R107+0x10100], [R8.64], !P6 ;  /* 0x10100000086b1fae */ /* 0x0007e2000f101d48 */
[----:B------:R-:W-:-:S04]  /*8ab0*/  LEA R16, P2, R0, c[0x0][0x1f8], 0x1 ;  /* 0x00007e0000107a11 */ /* 0x000fc800078408ff */
[----:B------:R-:W-:Y:S02]  /*8ac0*/  LEA.HI.X R19, R0, c[0x0][0x1fc], R2, 0x1, P2 ;  /* 0x00007f0000137a11 */ /* 0x000fe400010f0c02 */
[----:B------:R-:W-:Y:S03]  /*8ad0*/  SHFL.IDX PT, R0, R16, 0x1, 0x181f ;  /* 0x00381f0010007f89 */ /* 0x000fe600000e0000 */
[-C--:B-----5:R-:W-:Y:S02]  /*8ae0*/  @P0 LEA R4, P2, R204, R5.reuse, 0x1 ;  /* 0x00000005cc040211 */ /* 0x0a0fe400078408ff */
[CC--:B------:R-:W-:Y:S01]  /*8af0*/  @P0 LEA R2, P1, R205.reuse, R5.reuse, 0x1 ;  /* 0x00000005cd020211 */ /* 0x0c0fe200078208ff */
[----:B-1----:R1:W4:Y:S03]  /*8b00*/  SHFL.IDX PT, R12, R16, RZ, 0x181f ;  /* 0x00181fff100c7589 */ /* 0x00232600000e0000 */
[----:B------:R-:W-:Y:S01]  /*8b10*/  @P0 LEA.HI.X R3, R205, R14, R211, 0x1, P1 ;  /* 0x0000000ecd030211 */ /* 0x000fe200008f0cd3 */
[----:B------:R-:W5:Y:S01]  /*8b20*/  SHFL.IDX PT, R13, R19, RZ, 0x181f ;  /* 0x00181fff130d7589 */ /* 0x000f6200000e0000 */
[----:B--2---:R-:W-:-:S02]  /*8b30*/  @P0 LEA R6, P3, R202, R5, 0x1 ;  /* 0x00000005ca060211 */ /* 0x004fc400078608ff */
[-C--:B------:R-:W-:Y:S02]  /*8b40*/  @P0 LEA.HI.X R5, R204, R14.reuse, R212, 0x1, P2 ;  /* 0x0000000ecc050211 */ /* 0x080fe400010f0cd4 */
[----:B------:R-:W-:Y:S02]  /*8b50*/  @P0 LEA.HI.X R7, R202, R14, R203, 0x1, P3 ;  /* 0x0000000eca070211 */ /* 0x000fe400018f0ccb */
[----:B------:R-:W-:Y:S02]  /*8b60*/  LOP3.LUT P3, RZ, R196, 0x2, RZ, 0xc0, !PT ;  /* 0x00000002c4ff7812 */ /* 0x000fe4000786c0ff */
[----:B------:R-:W-:Y:S02]  /*8b70*/  ISETP.GE.AND P2, PT, R204, c[0x0][0x1d4], PT ;  /* 0x00007500cc007a0c */ /* 0x000fe40003f46270 */
[----:B------:R-:W-:Y:S02]  /*8b80*/  LOP3.LUT R196, R196, 0xffffffef, RZ, 0xc0, !PT ;  /* 0xffffffefc4c47812 */ /* 0x000fe400078ec0ff */
[----:B-1----:R-:W-:-:S07]  /*8b90*/  SHF.L.U64.HI R16, R205, 0x1, R211 ;  /* 0x00000001cd107819 */ /* 0x002fce00000102d3 */
[----:B------:R1:W-:Y:S01]  /*8ba0*/  @P0 LDGSTS.E.BYPASS.LTC128B.128 [R107+0xd100], [R6.64], !P3 ;  /* 0x0d100000066b0fae */ /* 0x0003e2000d901d48 */
[----:B------:R-:W-:-:S03]  /*8bb0*/  ISETP.GE.AND P3, PT, R202, c[0x0][0x1d4], PT ;  /* 0x00007500ca007a0c */ /* 0x000fc60003f66270 */
[----:B------:R2:W-:Y:S01]  /*8bc0*/  @P0 LDGSTS.E.BYPASS.LTC128B.128 [R107+0xf100], [R4.64], !P5 ;  /* 0x0f100000046b0fae */ /* 0x0005e2000e901d48 */
[----:B------:R-:W-:Y:S02]  /*8bd0*/  ISETP.LT.OR P1, PT, R15, 0x1, P3 ;  /* 0x000000010f00780c */ /* 0x000fe40001f21670 */
[----:B------:R-:W-:Y:S01]  /*8be0*/  ISETP.GT.AND P5, PT, R22, R207, PT ;  /* 0x000000cf1600720c */ /* 0x000fe20003fa4270 */
[----:B------:R4:W-:Y:S01]  /*8bf0*/  @P0 LDGSTS.E.BYPASS.LTC128B.128 [R107+0x11100], [R2.64], !P6 ;  /* 0x11100000026b0fae */ /* 0x0009e2000f101d48 */
[----:B------:R-:W-:-:S03]  /*8c00*/  ISETP.GT.AND P6, PT, R216, 0x3f, PT ;  /* 0x0000003fd800780c */ /* 0x000fc60003fc4270 */
[----:B------:R-:W0:Y:S08]  /*8c10*/  LDGDEPBAR ;  /* 0x00000000000079af */ /* 0x000e300000000000 */
[----:B------:R-:W-:Y:S01]  /*8c20*/  @P5 LOP3.LUT R196, R196, 0x10, RZ, 0xfc, !PT ;  /* 0x00000010c4c45812 */ /* 0x000fe200078efcff */
[----:B-1----:R1:W3:Y:S01]  /*8c30*/  SHFL.IDX PT, R6, R19, 0x1, 0x181f ;  /* 0x00381f0013067f89 */ /* 0x0022e200000e0000 */
[----:B----4-:R-:W-:-:S05]  /*8c40*/  IADD3 R2, P0, R12, R21, RZ ;  /* 0x000000150c027210 */ /* 0x010fca0007f1e0ff */
[----:B-----5:R-:W-:Y:S01]  /*8c50*/  IMAD.X R3, R13, 0x1, R20, P0 ;  /* 0x000000010d037824 */ /* 0x020fe200000e0614 */
[----:B--2---:R-:W-:-:S04]  /*8c60*/  IADD3 R4, P0, R12, R17, RZ ;  /* 0x000000110c047210 */ /* 0x004fc80007f1e0ff */
[----:B------:R2:W-:Y:S01]  /*8c70*/  LDGSTS.E.BYPASS.LTC128B.128 [R107+0x100], [R2.64], !P1 ;  /* 0x00100000026b7fae */ /* 0x0005e2000c901d48 */
[----:B------:R-:W-:Y:S01]  /*8c80*/  IMAD.X R5, R13, 0x1, R18, P0 ;  /* 0x000000010d057824 */ /* 0x000fe200000e0612 */
[----:B------:R-:W-:Y:S02]  /*8c90*/  ISETP.LT.OR P0, PT, R15, 0x1, P2 ;  /* 0x000000010f00780c */ /* 0x000fe40001701670 */
[C---:B------:R-:W-:Y:S01]  /*8ca0*/  ISETP.GE.AND P1, PT, R205.reuse, c[0x0][0x1d4], PT ;  /* 0x00007500cd007a0c */ /* 0x040fe20003f26270 */
[----:B-1----:R-:W-:Y:S01]  /*8cb0*/  IMAD.SHL.U32 R19, R205, 0x2, RZ ;  /* 0x00000002cd137824 */ /* 0x002fe200078e00ff */
[----:B------:R-:W-:-:S09]  /*8cc0*/  ISETP.LT.OR P2, PT, R15, 0x21, P2 ;  /* 0x000000210f00780c */ /* 0x000fd20001741670 */
[----:B------:R1:W-:Y:S02]  /*8cd0*/  LDGSTS.E.BYPASS.LTC128B.128 [R107+0x2100], [R4.64], !P0 ;  /* 0x02100000046b7fae */ /* 0x0003e4000c101d48 */
[----:B-1----:R-:W-:-:S05]  /*8ce0*/  IADD3 R4, P0, R12, R19, RZ ;  /* 0x000000130c047210 */ /* 0x002fca0007f1e0ff */
[----:B------:R-:W-:Y:S01]  /*8cf0*/  IMAD.X R5, R13, 0x1, R16, P0 ;  /* 0x000000010d057824 */ /* 0x000fe200000e0610 */
[----:B--2---:R-:W-:-:S05]  /*8d00*/  IADD3 R2, P0, R0, R21, RZ ;  /* 0x0000001500027210 */ /* 0x004fca0007f1e0ff */
[----:B---3--:R-:W-:Y:S01]  /*8d10*/  IMAD.X R3, R6, 0x1, R20, P0 ;  /* 0x0000000106037824 */ /* 0x008fe200000e0614 */
[C---:B------:R-:W-:Y:S02]  /*8d20*/  ISETP.LT.OR P0, PT, R15.reuse, 0x1, P1 ;  /* 0x000000010f00780c */ /* 0x040fe40000f01670 */
[----:B------:R-:W-:-:S11]  /*8d30*/  ISETP.LT.OR P1, PT, R15, 0x21, P1 ;  /* 0x000000210f00780c */ /* 0x000fd60000f21670 */
[----:B------:R1:W-:Y:S01]  /*8d40*/  LDGSTS.E.BYPASS.LTC128B.128 [R107+0x4100], [R4.64], !P0 ;  /* 0x04100000046b7fae */ /* 0x0003e2000c101d48 */
[----:B------:R-:W-:-:S13]  /*8d50*/  ISETP.LT.OR P0, PT, R15, 0x21, P3 ;  /* 0x000000210f00780c */ /* 0x000fda0001f01670 */
[----:B------:R2:W-:Y:S01]  /*8d60*/  LDGSTS.E.BYPASS.LTC128B.128 [R107+0x1100], [R2.64], !P0 ;  /* 0x01100000026b7fae */ /* 0x0005e2000c101d48 */
[----:B-1----:R-:W-:-:S05]  /*8d70*/  IADD3 R4, P0, R0, R17, RZ ;  /* 0x0000001100047210 */ /* 0x002fca0007f1e0ff */
[----:B------:R-:W-:-:S05]  /*8d80*/  IMAD.X R5, R6, 0x1, R18, P0 ;  /* 0x0000000106057824 */ /* 0x000fca00000e0612 */
[----:B------:R1:W-:Y:S01]  /*8d90*/  LDGSTS.E.BYPASS.LTC128B.128 [R107+0x3100], [R4.64], !P2 ;  /* 0x03100000046b7fae */ /* 0x0003e2000d101d48 */
[----:B--2---:R-:W-:-:S05]  /*8da0*/  IADD3 R2, P0, R0, R19, RZ ;  /* 0x0000001300027210 */ /* 0x004fca0007f1e0ff */
[----:B------:R-:W-:-:S05]  /*8db0*/  IMAD.X R3, R6, 0x1, R16, P0 ;  /* 0x0000000106037824 */ /* 0x000fca00000e0610 */
[----:B------:R1:W-:Y:S04]  /*8dc0*/  LDGSTS.E.BYPASS.LTC128B.128 [R107+0x5100], [R2.64], !P1 ;  /* 0x05100000026b7fae */ /* 0x0003e8000c901d48 */
[----:B------:R-:W0:Y:S01]  /*8dd0*/  LDGDEPBAR ;  /* 0x00000000000079af */ /* 0x000e220000000000 */
[----:B------:R-:W-:Y:S05]  /*8de0*/  @!P5 BRA `(.L_x_1749) ;  /* 0x000004600000d947 */ /* 0x000fea0003800000 */
[----:B-1----:R-:W-:Y:S01]  /*8df0*/  IMAD R2, R22, 0x40, R230 ;  /* 0x0000004016027824 */ /* 0x002fe200078e02e6 */
[----:B------:R-:W-:-:S04]  /*8e00*/  MOV R189, RZ ;  /* 0x000000ff00bd7202 */ /* 0x000fc80000000f00 */
        /* <DEDUP_REMOVED lines=26> */
.L_x_1885:
[----:B------:R-:W-:Y:S05]  /*8fb0*/  BRA.DIV ~URZ, `(.L_x_1751) ;  /* 0x000111127f007947 */ /* 0x000fea000b800000 */
[----:B------:R-:W3:Y:S01]  /*8fc0*/  SHFL.IDX PT, R0, R14, RZ, 0x181f ;  /* 0x00181fff0e007589 */ /* 0x000ee200000e0000 */
[C---:B------:R-:W-:Y:S02]  /*8fd0*/  LOP3.LUT P2, RZ, R196.reuse, 0x2, RZ, 0xc0, !PT ;  /* 0x00000002c4ff7812 */ /* 0x040fe4000784c0ff */
[C---:B------:R-:W-:Y:S02]  /*8fe0*/  LOP3.LUT P1, RZ, R196.reuse, 0x1, RZ, 0xc0, !PT ;  /* 0x00000001c4ff7812 */ /* 0x040fe4000782c0ff */
[----:B------:R-:W-:Y:S02]  /*8ff0*/  LOP3.LUT P3, RZ, R196, 0x4, RZ, 0xc0, !PT ;  /* 0x00000004c4ff7812 */ /* 0x000fe4000786c0ff */
[----:B------:R-:W-:Y:S02]  /*9000*/  SEL R13, RZ, 0x10, P2 ;  /* 0x00000010ff0d7807 */ /* 0x000fe40001000000 */
[----:B------:R-:W-:-:S02]  /*9010*/  SEL R12, RZ, 0x10, P1 ;  /* 0x00000010ff0c7807 */ /* 0x000fc40000800000 */
        /* <DEDUP_REMOVED lines=14> */
.L_x_1886:
        /* <DEDUP_REMOVED lines=21> */
.L_x_1749:
[----:B------:R-:W-:Y:S05]  /*9250*/  BSYNC B0 ;  /* 0x0000000000007941 */ /* 0x000fea0003800000 */
.L_x_1748:
[----:B------:R-:W-:Y:S01]  /*9260*/  ISETP.LT.AND P0, PT, RZ, c[0x0][0x27c], PT ;  /* 0x00009f00ff007a0c */ /* 0x000fe20003f01270 */
[----:B------:R-:W0:Y:S01]  /*9270*/  LDGDEPBAR ;  /* 0x00000000000079af */ /* 0x000e220000000000 */
[----:B------:R-:W-:Y:S11]  /*9280*/  BSSY B2, `(.L_x_1752) ;  /* 0x000058f000027945 */ /* 0x000ff60003800000 */
[----:B------:R-:W-:Y:S05]  /*9290*/  @P0 BRA `(.L_x_1753) ;  /* 0x0000002000000947 */ /* 0x000fea0003800000 */
[----:B------:R-:W-:-:S04]  /*92a0*/  DEPBAR.LE SB0, 0x3 ;  /* 0x000080c00000791a */ /* 0x000fc80000000000 */
[----:B------:R-:W-:Y:S05]  /*92b0*/  BRA `(.L_x_1754) ;  /* 0x000058b000007947 */ /* 0x000fea0003800000 */
.L_x_1753:
[----:B------:R-:W-:Y:S01]  /*92c0*/  SHF.R.S32.HI R0, RZ, 0x1f, R142 ;  /* 0x0000001fff007819 */ /* 0x000fe2000001148e */
[----:B-1----:R-:W-:Y:S01]  /*92d0*/  IMAD.WIDE.U32 R4, R142, c[0x0][0x280], RZ ;  /* 0x0000a0008e047a25 */ /* 0x002fe200078e00ff */
[----:B------:R-:W-:-:S03]  /*92e0*/  ULDC.U8 UR4, c[0x0][0x298] ;  /* 0x0000a60000047ab9 */ /* 0x000fc60000000000 */
[----:B------:R-:W-:Y:S01]  /*92f0*/  IMAD R2, R0, c[0x0][0x280], RZ ;  /* 0x0000a00000027a24 */ /* 0x000fe200078e02ff */
[----:B------:R-:W-:Y:S01]  /*9300*/  LEA R6, P0, R4, c[0x0][0x270], 0x1 ;  /* 0x00009c0004067a11 */ /* 0x000fe200078008ff */
[----:B------:R-:W-:Y:S02]  /*9310*/  IMAD R0, R0, c[0x0][0x290], RZ ;  /* 0x0000a40000007a24 */ /* 0x000fe400078e02ff */
[C---:B------:R-:W-:Y:S02]  /*9320*/  IMAD R7, R142.reuse, c[0x0][0x284], R2 ;  /* 0x0000a1008e077a24 */ /* 0x040fe400078e0202 */
[----:B------:R-:W-:-:S03]  /*9330*/  IMAD.WIDE.U32 R2, R142, c[0x0][0x290], RZ ;  /* 0x0000a4008e027a25 */ /* 0x000fc600078e00ff */
[----:B------:R-:W-:Y:S01]  /*9340*/  IADD3 R7, R7, R5, RZ ;  /* 0x0000000507077210 */ /* 0x000fe20007ffe0ff */
[----:B------:R-:W-:-:S03]  /*9350*/  IMAD R5, R142, c[0x0][0x294], R0 ;  /* 0x0000a5008e057a24 */ /* 0x000fc600078e0200 */
[----:B------:R-:W-:Y:S02]  /*9360*/  LEA.HI.X R0, R4, c[0x0][0x274], R7, 0x1, P0 ;  /* 0x00009d0004007a11 */ /* 0x000fe400000f0c07 */
[C---:B------:R-:W-:Y:S02]  /*9370*/  LEA R12, P0, R2.reuse, c[0x0][0x288], 0x1 ;  /* 0x0000a200020c7a11 */ /* 0x040fe400078008ff */
[----:B------:R-:W-:Y:S02]  /*9380*/  IADD3 R3, R5, R3, RZ ;  /* 0x0000000305037210 */ /* 0x000fe40007ffe0ff */
[----:B------:R-:W-:Y:S02]  /*9390*/  LEA R7, R233, R206, 0x7 ;  /* 0x000000cee9077211 */ /* 0x000fe400078e38ff */
[----:B------:R-:W-:Y:S02]  /*93a0*/  LEA.HI.X R5, R2, c[0x0][0x28c], R3, 0x1, P0 ;  /* 0x0000a30002057a11 */ /* 0x000fe400000f0c03 */
[----:B------:R-:W-:-:S13]  /*93b0*/  ISETP.NE.AND P0, PT, RZ, UR4, PT ;  /* 0x00000004ff007c0c */ /* 0x000fda000bf05270 */
[----:B------:R-:W-:Y:S05]  /*93c0*/  @!P0 BRA `(.L_x_1755) ;  /* 0x00002b5000008947 */ /* 0x000fea0003800000 */
[----:B------:R-:W-:Y:S05]  /*93d0*/  BRA.DIV ~URZ, `(.L_x_1756) ;  /* 0x00010f327f007947 */ /* 0x000fea000b800000 */
[----:B------:R1:W2:Y:S02]  /*93e0*/  SHFL.IDX PT, R8, R0, RZ, 0x1c1f ;  /* 0x001c1fff00087589 */ /* 0x0002a400000e0000 */
.L_x_1887:
[----:B------:R-:W-:Y:S05]  /*93f0*/  BRA.DIV ~URZ, `(.L_x_1757) ;  /* 0x00010f827f007947 */ /* 0x000fea000b800000 */
[----:B------:R-:W3:Y:S04]  /*9400*/  SHFL.IDX PT, R4, R6, RZ, 0x1c1f ;  /* 0x001c1fff06047589 */ /* 0x000ee800000e0000 */
[----:B-1----:R-:W1:Y:S04]  /*9410*/  SHFL.IDX PT, R0, R12, RZ, 0x1c1f ;  /* 0x001c1fff0c007589 */ /* 0x002e6800000e0000 */
[----:B------:R4:W2:Y:S02]  /*9420*/  SHFL.IDX PT, R30, R5, RZ, 0x1c1f ;  /* 0x001c1fff051e7589 */ /* 0x0008a400000e0000 */
[----:B--2-4-:R-:W-:-:S02]  /*9430*/  MOV R5, R8 ;  /* 0x0000000800057202 */ /* 0x014fc40000000f00 */
.L_x_1888:
[----:B-1-3--:R-:W-:Y:S01]  /*9440*/  ISETP.GE.AND P0, PT, R7, R50, PT ;  /* 0x000000320700720c */ /* 0x00afe20003f06270 */
        /* <DEDUP_REMOVED lines=14> */
[----:B------:R-:W2:Y:S04]  /*9530*/  LDL R42, [R1+0x30] ;  /* 0x00003000012a7983 */ /* 0x000ea80000100800 */
[----:B------:R-:W3:Y:S04]  /*9540*/  LDL R41, [R1+0x2c] ;  /* 0x00002c0001297983 */ /* 0x000ee80000100800 */
[----:B------:R-:W4:Y:S04]  /*9550*/  LDL R40, [R1+0x34] ;  /* 0x0000340001287983 */ /* 0x000f280000100800 */
[----:B------:R-:W4:Y:S04]  /*9560*/  LDL R39, [R1+0x28] ;  /* 0x0000280001277983 */ /* 0x000f280000100800 */
        /* <DEDUP_REMOVED lines=9> */
[----:B------:R-:W-:Y:S01]  /*9600*/  CS2R R2, SRZ ;  /* 0x0000000000027805 */ /* 0x000fe2000001ff00 */
[----:B------:R-:W-:-:S02]  /*9610*/  ISETP.GE.AND P2, PT, R145, c[0x0][0x27c], PT ;  /* 0x00009f0091007a0c */ /* 0x000fc40003f46270 */
[----:B------:R-:W-:Y:S01]  /*9620*/  ISETP.GE.AND P1, PT, R110, c[0x0][0x27c], PT ;  /* 0x00009f006e007a0c */ /* 0x000fe20003f26270 */
[----:B------:R-:W-:Y:S01]  /*9630*/  CS2R R20, SRZ ;  /* 0x0000000000147805 */ /* 0x000fe2000001ff00 */
[----:B------:R-:W-:Y:S01]  /*9640*/  CS2R R22, SRZ ;  /* 0x0000000000167805 */ /* 0x000fe2000001ff00 */
[----:B------:R-:W-:Y:S01]  /*9650*/  CS2R R24, SRZ ;  /* 0x0000000000187805 */ /* 0x000fe2000001ff00 */
[----:B------:R-:W-:Y:S01]  /*9660*/  CS2R R26, SRZ ;  /* 0x00000000001a7805 */ /* 0x000fe2000001ff00 */
[----:B------:R-:W-:Y:S02]  /*9670*/  CS2R R28, SRZ ;  /* 0x00000000001c7805 */ /* 0x000fe4000001ff00 */
[----:B--2---:R-:W-:-:S05]  /*9680*/  @!P4 IADD3 R8, P0, R4, R42, RZ ;  /* 0x0000002a0408c210 */ /* 0x004fca0007f1e0ff */
[----:B---3--:R-:W-:Y:S01]  /*9690*/  @!P4 IMAD.X R9, R5, 0x1, R41, P0 ;  /* 0x000000010509c824 */ /* 0x008fe200000e0629 */
[----:B----4-:R-:W-:-:S04]  /*96a0*/  @!P3 IADD3 R12, P0, R4, R40, RZ ;  /* 0x00000028040cb210 */ /* 0x010fc80007f1e0ff */
[----:B------:R1:W5:Y:S01]  /*96b0*/  @!P4 LD.E.64 R20, [R8.64] ;  /* 0x000000080814c980 */ /* 0x000362000c101b00 */
[----:B------:R-:W-:Y:S01]  /*96c0*/  @!P3 IMAD.X R13, R5, 0x1, R39, P0 ;  /* 0x00000001050db824 */ /* 0x000fe200000e0627 */
[----:B------:R-:W-:-:S04]  /*96d0*/  @!P2 IADD3 R14, P0, R4, R38, RZ ;  /* 0x00000026040ea210 */ /* 0x000fc80007f1e0ff */
[----:B------:R2:W5:Y:S01]  /*96e0*/  @!P3 LD.E.64 R22, [R12.64] ;  /* 0x000000080c16b980 */ /* 0x000562000c101b00 */
[----:B------:R-:W-:Y:S01]  /*96f0*/  @!P2 IMAD.X R15, R5, 0x1, R37, P0 ;  /* 0x00000001050fa824 */ /* 0x000fe200000e0625 */
[----:B------:R-:W-:-:S04]  /*9700*/  @!P1 IADD3 R16, P0, R4, R36, RZ ;  /* 0x0000002404109210 */ /* 0x000fc80007f1e0ff */
[----:B------:R3:W5:Y:S01]  /*9710*/  @!P2 LD.E.64 R24, [R14.64] ;  /* 0x000000080e18a980 */ /* 0x000762000c101b00 */
[----:B------:R-:W-:Y:S01]  /*9720*/  @!P1 IMAD.X R17, R5, 0x1, R35, P0 ;  /* 0x0000000105119824 */ /* 0x000fe200000e0623 */
[----:B------:R-:W-:-:S04]  /*9730*/  ISETP.GE.AND P0, PT, R144, c[0x0][0x27c], PT ;  /* 0x00009f0090007a0c */ /* 0x000fc80003f06270 */
[----:B------:R4:W5:Y:S09]  /*9740*/  @!P1 LD.E.64 R26, [R16.64] ;  /* 0x00000008101a9980 */ /* 0x000972000c101b00 */
[----:B------:R-:W-:-:S05]  /*9750*/  @!P0 IADD3 R32, P5, R4, R34, RZ ;  /* 0x0000002204208210 */ /* 0x000fca0007fbe0ff */
[----:B------:R-:W-:Y:S01]  /*9760*/  @!P0 IMAD.X R33, R5, 0x1, R31, P5 ;  /* 0x0000000105218824 */ /* 0x000fe200028e061f */
[----:B------:R-:W-:Y:S01]  /*9770*/  ISETP.GE.AND P5, PT, R108, c[0x0][0x27c], PT ;  /* 0x00009f006c007a0c */ /* 0x000fe20003fa6270 */
[----:B-1----:R-:W-:Y:S01]  /*9780*/  CS2R R8, SRZ ;  /* 0x0000000000087805 */ /* 0x002fe2000001ff00 */
[----:B--2---:R-:W-:Y:S01]  /*9790*/  CS2R R12, SRZ ;  /* 0x00000000000c7805 */ /* 0x004fe2000001ff00 */
[----:B---3--:R-:W-:Y:S01]  /*97a0*/  CS2R R14, SRZ ;  /* 0x00000000000e7805 */ /* 0x008fe2000001ff00 */
[----:B------:R1:W5:Y:S09]  /*97b0*/  @!P0 LD.E.64 R28, [R32.64] ;  /* 0x00000008201c8980 */ /* 0x000372000c101b00 */
[----:B------:R-:W-:-:S02]  /*97c0*/  @!P5 IMAD.MOV.U32 R6, RZ, RZ, R4 ;  /* 0x000000ffff06d224 */ /* 0x000fc400078e0004 */
[----:B------:R-:W-:Y:S02]  /*97d0*/  @!P5 IMAD.MOV.U32 R7, RZ, RZ, R5 ;  /* 0x000000ffff07d224 */ /* 0x000fe400078e0005 */
[----:B------:R-:W-:Y:S02]  /*97e0*/  @!P5 IMAD.MOV.U32 R4, RZ, RZ, R0 ;  /* 0x000000ffff04d224 */ /* 0x000fe400078e0000 */
[----:B------:R-:W-:Y:S02]  /*97f0*/  @!P5 IMAD.MOV.U32 R5, RZ, RZ, R30 ;  /* 0x000000ffff05d224 */ /* 0x000fe400078e001e */
[----:B------:R-:W-:-:S04]  /*9800*/  @!P5 IMAD.WIDE R6, R108, 0x2, R6 ;  /* 0x000000026c06d825 */ /* 0x000fc800078e0206 */
[----:B------:R-:W-:Y:S01]  /*9810*/  @!P5 IMAD.WIDE R4, R108, 0x2, R4 ;  /* 0x000000026c04d825 */ /* 0x000fe200078e0204 */
[----:B------:R2:W5:Y:S04]  /*9820*/  @!P5 LD.E.64 R18, [R6.64] ;  /* 0x000000080612d980 */ /* 0x000568000c101b00 */
[----:B------:R3:W5:Y:S01]  /*9830*/  @!P5 LD.E.64 R2, [R4.64] ;  /* 0x000000080402d980 */ /* 0x000762000c101b00 */
[----:B--2---:R-:W-:Y:S01]  /*9840*/  CS2R R6, SRZ ;  /* 0x0000000000067805 */ /* 0x004fe2000001ff00 */
[----:B---3--:R-:W-:-:S05]  /*9850*/  @!P4 IADD3 R4, P5, R0, R42, RZ ;  /* 0x0000002a0004c210 */ /* 0x008fca0007fbe0ff */
[----:B------:R-:W-:-:S05]  /*9860*/  @!P4 IMAD.X R5, R30, 0x1, R41, P5 ;  /* 0x000000011e05c824 */ /* 0x000fca00028e0629 */
[----:B------:R2:W5:Y:S02]  /*9870*/  @!P4 LD.E.64 R6, [R4.64] ;  /* 0x000000080406c980 */ /* 0x000564000c101b00 */
[----:B--2---:R-:W-:-:S05]  /*9880*/  @!P3 IADD3 R4, P4, R0, R40, RZ ;  /* 0x000000280004b210 */ /* 0x004fca0007f9e0ff */
[----:B------:R-:W-:-:S05]  /*9890*/  @!P3 IMAD.X R5, R30, 0x1, R39, P4 ;  /* 0x000000011e05b824 */ /* 0x000fca00020e0627 */
[----:B------:R2:W5:Y:S02]  /*98a0*/  @!P3 LD.E.64 R8, [R4.64] ;  /* 0x000000080408b980 */ /* 0x000564000c101b00 */
[----:B--2---:R-:W-:-:S05]  /*98b0*/  @!P2 IADD3 R4, P3, R0, R38, RZ ;  /* 0x000000260004a210 */ /* 0x004fca0007f7e0ff */
[----:B------:R-:W-:-:S05]  /*98c0*/  @!P2 IMAD.X R5, R30, 0x1, R37, P3 ;  /* 0x000000011e05a824 */ /* 0x000fca00018e0625 */
[----:B------:R2:W5:Y:S01]  /*98d0*/  @!P2 LD.E.64 R12, [R4.64] ;  /* 0x00000008040ca980 */ /* 0x000562000c101b00 */
[----:B----4-:R-:W-:Y:S01]  /*98e0*/  CS2R R16, SRZ ;  /* 0x0000000000107805 */ /* 0x010fe2000001ff00 */
[----:B--2---:R-:W-:-:S05]  /*98f0*/  @!P1 IADD3 R4, P2, R0, R36, RZ ;  /* 0x0000002400049210 */ /* 0x004fca0007f5e0ff */
[----:B------:R-:W-:-:S05]  /*9900*/  @!P1 IMAD.X R5, R30, 0x1, R35, P2 ;  /* 0x000000011e059824 */ /* 0x000fca00010e0623 */
[----:B------:R2:W5:Y:S02]  /*9910*/  @!P1 LD.E.64 R14, [R4.64] ;  /* 0x00000008040e9980 */ /* 0x000564000c101b00 */
[----:B--2---:R-:W-:-:S05]  /*9920*/  @!P0 IADD3 R4, P1, R0, R34, RZ ;  /* 0x0000002200048210 */ /* 0x004fca0007f3e0ff */
[----:B------:R-:W-:-:S05]  /*9930*/  @!P0 IMAD.X R5, R30, 0x1, R31, P1 ;  /* 0x000000011e058824 */ /* 0x000fca00008e061f */
[----:B------:R1:W5:Y:S03]  /*9940*/  @!P0 LD.E.64 R16, [R4.64] ;  /* 0x0000000804108980 */ /* 0x000366000c101b00 */
.L_x_1759:
[----:B------:R-:W-:Y:S05]  /*9950*/  BSYNC B0 ;  /* 0x0000000000007941 */ /* 0x000fea0003800000 */
.L_x_1758:
[----:B-----5:R-:W-:Y:S01]  /*9960*/  IMAD.MOV.U32 R47, RZ, RZ, R22 ;  /* 0x000000ffff2f7224 */ /* 0x020fe200078e0016 */
[--C-:B-1----:R-:W-:Y:S01]  /*9970*/  SHF.R.U64 R32, R28, 0x10, R29.reuse ;  /* 0x000000101c207819 */ /* 0x102fe2000000121d */
[----:B------:R-:W-:Y:S01]  /*9980*/  IMAD.MOV.U32 R34, RZ, RZ, R29 ;  /* 0x000000ffff227224 */ /* 0x000fe200078e001d */
[----:B------:R-:W-:Y:S01]  /*9990*/  SHF.R.U64 R48, R20, 0x10, R21 ;  /* 0x0000001014307819 */ /* 0x000fe20000001215 */
[----:B------:R-:W-:Y:S01]  /*99a0*/  IMAD.MOV.U32 R54, RZ, RZ, R19 ;  /* 0x000000ffff367224 */ /* 0x000fe200078e0013 */
[----:B------:R-:W-:Y:S01]  /*99b0*/  SHF.R.U32.HI R29, RZ, 0x10, R29 ;  /* 0x00000010ff1d7819 */ /* 0x000fe2000001161d */
[----:B------:R-:W-:Y:S01]  /*99c0*/  IMAD.MOV.U32 R35, RZ, RZ, R28 ;  /* 0x000000ffff237224 */ /* 0x000fe200078e001c */
[----:B------:R-:W-:Y:S01]  /*99d0*/  SHF.R.U64 R44, R22, 0x10, R23 ;  /* 0x00000010162c7819 */ /* 0x000fe20000001217 */
[----:B------:R-:W-:Y:S01]  /*99e0*/  IMAD.MOV.U32 R43, RZ, RZ, R24 ;  /* 0x000000ffff2b7224 */ /* 0x000fe200078e0018 */
[--C-:B------:R-:W-:Y:S01]  /*99f0*/  SHF.R.U32.HI R33, RZ, 0x10, R27.reuse ;  /* 0x00000010ff217819 */ /* 0x100fe2000001161b */
[----:B------:R-:W-:Y:S01]  /*9a00*/  IMAD.MOV.U32 R38, RZ, RZ, R27 ;  /* 0x000000ffff267224 */ /* 0x000fe200078e001b */
[----:B------:R-:W-:Y:S01]  /*9a10*/  PRMT R29, R29, 0x5410, R48 ;  /* 0x000054101d1d7816 */ /* 0x000fe20000000030 */
[----:B------:R-:W-:Y:S01]  /*9a20*/  IMAD.MOV.U32 R22, RZ, RZ, R14 ;  /* 0x000000ffff167224 */ /* 0x000fe200078e000e */
[----:B------:R-:W-:Y:S01]  /*9a30*/  PRMT R34, R34, 0x5410, R47 ;  /* 0x0000541022227816 */ /* 0x000fe2000000002f */
[----:B------:R-:W-:Y:S01]  /*9a40*/  IMAD.MOV.U32 R55, RZ, RZ, R18 ;  /* 0x000000ffff377224 */ /* 0x000fe200078e0012 */
[----:B------:R-:W-:Y:S01]  /*9a50*/  SHF.R.U32.HI R0, RZ, 0x10, R9 ;  /* 0x00000010ff007819 */ /* 0x000fe20000011609 */
[----:B------:R-:W-:Y:S01]  /*9a60*/  IMAD.MOV.U32 R31, RZ, RZ, R2 ;  /* 0x000000ffff1f7224 */ /* 0x000fe200078e0002 */
[----:B------:R-:W-:Y:S01]  /*9a70*/  PRMT R33, R33, 0x5410, R44 ;  /* 0x0000541021217816 */ /* 0x000fe2000000002c */
[----:B------:R-:W-:Y:S01]  /*9a80*/  IMAD.MOV.U32 R52, RZ, RZ, R20 ;  /* 0x000000ffff347224 */ /* 0x000fe200078e0014 */
[----:B------:R-:W-:Y:S01]  /*9a90*/  PRMT R44, R29, 0x5410, R34 ;  /* 0x000054101d2c7816 */ /* 0x000fe20000000022 */
[--C-:B------:R-:W-:Y:S01]  /*9aa0*/  IMAD.MOV.U32 R30, RZ, RZ, R3.reuse ;  /* 0x000000ffff1e7224 */ /* 0x100fe200078e0003 */
[----:B------:R-:W-:Y:S01]  /*9ab0*/  SHF.R.U64 R28, R2, 0x10, R3 ;  /* 0x00000010021c7819 */ /* 0x000fe20000001203 */
[----:B------:R-:W-:Y:S01]  /*9ac0*/  IMAD.MOV.U32 R2, RZ, RZ, R13 ;  /* 0x000000ffff027224 */ /* 0x000fe200078e000d */
[----:B------:R-:W-:Y:S01]  /*9ad0*/  PRMT R29, R0, 0x7610, R29 ;  /* 0x00007610001d7816 */ /* 0x000fe2000000001d */
[----:B------:R-:W-:Y:S01]  /*9ae0*/  IMAD.MOV.U32 R42, RZ, RZ, R25 ;  /* 0x000000ffff2a7224 */ /* 0x000fe200078e0019 */
[----:B------:R-:W-:Y:S01]  /*9af0*/  LOP3.LUT R0, R208, 0x18, R104, 0xf8, !PT ;  /* 0x00000018d0007812 */ /* 0x000fe200078ef868 */
[----:B------:R-:W-:Y:S01]  /*9b00*/  IMAD.MOV.U32 R20, RZ, RZ, R9 ;  /* 0x000000ffff147224 */ /* 0x000fe200078e0009 */
[----:B------:R-:W-:Y:S01]  /*9b10*/  SHF.R.U64 R53, R18, 0x10, R19 ;  /* 0x0000001012357819 */ /* 0x000fe20000001213 */
[--C-:B------:R-:W-:Y:S01]  /*9b20*/  IMAD.MOV.U32 R46, RZ, RZ, R23.reuse ;  /* 0x000000ffff2e7224 */ /* 0x100fe200078e0017 */
[----:B------:R-:W-:Y:S01]  /*9b30*/  SHF.R.U32.HI R41, RZ, 0x10, R23 ;  /* 0x00000010ff297819 */ /* 0x000fe20000011617 */
[----:B------:R-:W-:Y:S01]  /*9b40*/  IMAD.MOV.U32 R39, RZ, RZ, R26 ;  /* 0x000000ffff277224 */ /* 0x000fe200078e001a */
[----:B------:R-:W-:Y:S01]  /*9b50*/  PRMT R28, R28, 0x5410, R54 ;  /* 0x000054101c1c7816 */ /* 0x000fe20000000036 */
[----:B------:R-:W-:Y:S01]  /*9b60*/  IMAD.MOV.U32 R51, RZ, RZ, R21 ;  /* 0x000000ffff337224 */ /* 0x000fe200078e0015 */
[----:B------:R-:W-:Y:S01]  /*9b70*/  SHF.R.U64 R18, R8, 0x10, R9 ;  /* 0x0000001008127819 */ /* 0x000fe20000001209 */
[----:B------:R-:W-:Y:S01]  /*9b80*/  IMAD.MOV.U32 R9, RZ, RZ, R12 ;  /* 0x000000ffff097224 */ /* 0x000fe200078e000c */
[----:B------:R-:W-:Y:S01]  /*9b90*/  PRMT R38, R38, 0x5410, R43 ;  /* 0x0000541026267816 */ /* 0x000fe2000000002b */
[----:B------:R-:W-:-:S04]  /*9ba0*/  DEPBAR.LE SB0, 0x3 ;  /* 0x000080c00000791a */ /* 0x000fc80000000000 */
[----:B------:R-:W-:Y:S01]  /*9bb0*/  LOP3.LUT R0, R148, R0, R147, 0xf6, !PT ;  /* 0x0000000094007212 */ /* 0x000fe200078ef693 */
[----:B------:R-:W-:Y:S01]  /*9bc0*/  WARPSYNC 0xffffffff ;  /* 0xffffffff00007948 */ /* 0x000fe20003800000 */
[----:B------:R-:W-:Y:S01]  /*9bd0*/  LOP3.LUT P0, RZ, R236, 0x4, RZ, 0xc0, !PT ;  /* 0x00000004ecff7812 */ /* 0x000fe2000780c0ff */
[----:B------:R-:W-:Y:S01]  /*9be0*/  BSSY B1, `(.L_x_1760) ;  /* 0x0000135000017945 */ /* 0x000fe20003800000 */
[--C-:B------:R-:W-:Y:S02]  /*9bf0*/  SHF.R.U64 R40, R24, 0x10, R25.reuse ;  /* 0x0000001018287819 */ /* 0x100fe40000001219 */
[----:B------:R-:W-:Y:S02]  /*9c00*/  SHF.R.U32.HI R37, RZ, 0x10, R25 ;  /* 0x00000010ff257819 */ /* 0x000fe40000011619 */
[----:B------:R-:W-:Y:S02]  /*9c10*/  SHF.R.U32.HI R25, RZ, 0x10, R3 ;  /* 0x00000010ff197819 */ /* 0x000fe40000011603 */
[----:B------:R-:W-:-:S02]  /*9c20*/  PRMT R35, R35, 0x5410, R41 ;  /* 0x0000541023237816 */ /* 0x000fc40000000029 */
[----:B------:R-:W-:Y:S02]  /*9c30*/  PRMT R22, R22, 0x5410, R28 ;  /* 0x0000541016167816 */ /* 0x000fe4000000001c */
[----:B------:R-:W-:Y:S02]  /*9c40*/  PRMT R41, R33, 0x5410, R38 ;  /* 0x0000541021297816 */ /* 0x000fe40000000026 */
[----:B------:R-:W-:Y:S01]  /*9c50*/  PRMT R28, R18, 0x7610, R28 ;  /* 0x00007610121c7816 */ /* 0x000fe2000000001c */
[----:B------:R-:W-:Y:S01]  /*9c60*/  IMAD.SHL.U32 R18, R0, 0x2, RZ ;  /* 0x0000000200127824 */ /* 0x000fe200078e00ff */
[----:B------:R-:W-:Y:S02]  /*9c70*/  SHF.R.U64 R24, R6, 0x10, R7 ;  /* 0x0000001006187819 */ /* 0x000fe40000001207 */
[----:B------:R-:W-:Y:S02]  /*9c80*/  PRMT R30, R30, 0x5410, R52 ;  /* 0x000054101e1e7816 */ /* 0x000fe40000000034 */
[----:B------:R-:W-:Y:S01]  /*9c90*/  PRMT R33, R2, 0x7610, R33 ;  /* 0x0000761002217816 */ /* 0x000fe20000000021 */
[----:B------:R-:W-:Y:S01]  /*9ca0*/  IMAD R2, R233, -0x80, R50 ;  /* 0xffffff80e9027824 */ /* 0x000fe200078e0232 */
[----:B------:R-:W-:-:S02]  /*9cb0*/  SHF.R.U32.HI R49, RZ, 0x10, R19 ;  /* 0x00000010ff317819 */ /* 0x000fc40000011613 */
[----:B------:R-:W-:Y:S02]  /*9cc0*/  SHF.R.U64 R23, R12, 0x10, R13 ;  /* 0x000000100c177819 */ /* 0x000fe4000000120d */
[----:B------:R-:W-:Y:S02]  /*9cd0*/  PRMT R25, R25, 0x5410, R53 ;  /* 0x0000541019197816 */ /* 0x000fe40000000035 */
[----:B------:R-:W-:Y:S02]  /*9ce0*/  SHF.R.U32.HI R19, RZ, 0x10, R7 ;  /* 0x00000010ff137819 */ /* 0x000fe40000011607 */
[--C-:B------:R-:W-:Y:S02]  /*9cf0*/  PRMT R24, R24, 0x5410, R30.reuse ;  /* 0x0000541018187816 */ /* 0x100fe4000000001e */
[----:B------:R-:W-:Y:S02]  /*9d00*/  PRMT R30, R20, 0x7610, R30 ;  /* 0x00007610141e7816 */ /* 0x000fe4000000001e */
[----:B------:R-:W-:-:S02]  /*9d10*/  IADD3 R0, R18, 0x18100, RZ ;  /* 0x0001810012007810 */ /* 0x000fc40007ffe0ff */
[--C-:B------:R-:W-:Y:S02]  /*9d20*/  PRMT R23, R23, 0x5410, R25.reuse ;  /* 0x0000541017177816 */ /* 0x100fe40000000019 */
[----:B------:R-:W-:Y:S02]  /*9d30*/  IMNMX R20, R2, 0x80, PT ;  /* 0x0000008002147817 */ /* 0x000fe40003800200 */
[----:B------:R-:W-:Y:S02]  /*9d40*/  PRMT R25, R19, 0x7610, R25 ;  /* 0x0000761013197816 */ /* 0x000fe40000000019 */
[----:B------:R-:W-:Y:S02]  /*9d50*/  IADD3 R19, R18, 0x18140, RZ ;  /* 0x0001814012137810 */ /* 0x000fe40007ffe0ff */
[----:B------:R-:W-:Y:S02]  /*9d60*/  @P0 IADD3 R19, R0, -0x40, RZ ;  /* 0xffffffc000130810 */ /* 0x000fe40007ffe0ff */
[----:B------:R-:W-:-:S02]  /*9d70*/  ISETP.GE.AND P0, PT, R206, R20, PT ;  /* 0x00000014ce00720c */ /* 0x000fc40003f06270 */
        /* <DEDUP_REMOVED lines=8> */
[----:B------:R-:W-:Y:S01]  /*9e00*/  PRMT R39, R39, 0x5410, R42 ;  /* 0x0000541027277816 */ /* 0x000fe2000000002a */
[----:B------:R-:W-:Y:S01]  /*9e10*/  IMAD.MOV.U32 R7, RZ, RZ, R16 ;  /* 0x000000ffff077224 */ /* 0x000fe200078e0010 */
[----:B------:R-:W-:Y:S01]  /*9e20*/  PRMT R32, R32, 0x5410, R51 ;  /* 0x0000541020207816 */ /* 0x000fe20000000033 */
[----:B------:R-:W-:Y:S01]  /*9e30*/  IMAD.MOV.U32 R6, RZ, RZ, R17 ;  /* 0x000000ffff067224 */ /* 0x000fe200078e0011 */
[----:B------:R-:W-:-:S02]  /*9e40*/  PRMT R31, R31, 0x5410, R45 ;  /* 0x000054101f1f7816 */ /* 0x000fc4000000002d */
[----:B------:R-:W-:Y:S02]  /*9e50*/  PRMT R36, R36, 0x5410, R46 ;  /* 0x0000541024247816 */ /* 0x000fe4000000002e */
[--C-:B------:R-:W-:Y:S02]  /*9e60*/  SHF.R.U64 R12, R14, 0x10, R15.reuse ;  /* 0x000000100e0c7819 */ /* 0x100fe4000000120f */
[----:B------:R-:W-:Y:S02]  /*9e70*/  SHF.R.U32.HI R5, RZ, 0x10, R15 ;  /* 0x00000010ff057819 */ /* 0x000fe4000001160f */
[----:B------:R-:W-:Y:S02]  /*9e80*/  SHF.R.U32.HI R3, RZ, 0x10, R17 ;  /* 0x00000010ff037819 */ /* 0x000fe40000011611 */
        /* <DEDUP_REMOVED lines=57> */
.L_x_1763:
[----:B------:R-:W-:Y:S05]  /*a220*/  BSYNC B0 ;  /* 0x0000000000007941 */ /* 0x000fea0003800000 */
.L_x_1762:
[----:B------:R-:W-:Y:S01]  /*a230*/  ISETP.GE.AND P0, PT, R146, c[0x0][0x27c], PT ;  /* 0x00009f0092007a0c */ /* 0x000fe20003f06270 */
[----:B------:R-:W-:-:S12]  /*a240*/  BSSY B0, `(.L_x_1764) ;  /* 0x0000028000007945 */ /* 0x000fd80003800000 */
[----:B------:R-:W-:Y:S05]  /*a250*/  @P0 BRA `(.L_x_1765) ;  /* 0x0000026000000947 */ /* 0x000fea0003800000 */
[----:B-1----:R-:W1:Y:S01]  /*a260*/  LDS.128 R4, [R19] ;  /* 0x0000000013047984 */ /* 0x002e620000000c00 */
        /* <DEDUP_REMOVED lines=36> */
[----:B------:R1:W-:Y:S02]  /*a4b0*/  STS.128 [R19], R4 ;  /* 0x0000000413007388 */ /* 0x0003e40000000c00 */
.L_x_1765:
[----:B------:R-:W-:Y:S05]  /*a4c0*/  BSYNC B0 ;  /* 0x0000000000007941 */ /* 0x000fea0003800000 */
.L_x_1764:
        /* <DEDUP_REMOVED lines=41> */
.L_x_1767:
[----:B------:R-:W-:Y:S05]  /*a760*/  BSYNC B0 ;  /* 0x0000000000007941 */ /* 0x000fea0003800000 */
.L_x_1766:
        /* <DEDUP_REMOVED lines=41> */
.L_x_1769:
[----:B------:R-:W-:Y:S05]  /*aa00*/  BSYNC B0 ;  /* 0x0000000000007941 */ /* 0x000fea0003800000 */
.L_x_1768:
[----:B------:R-:W-:Y:S01]  /*aa10*/  ISETP.GE.AND P0, PT, R110, c[0x0][0x27c], PT ;  /* 0x00009f006e007a0c */ /* 0x000fe20003f06270 */
[----:B------:R-:W-:-:S12]  /*aa20*/  BSSY B0, `(.L_x_1770) ;  /* 0x0000028000007945 */ /* 0x000fd80003800000 */
        /* <DEDUP_REMOVED lines=39> */
.L_x_1771:
[----:B------:R-:W-:Y:S05]  /*aca0*/  BSYNC B0 ;  /* 0x0000000000007941 */ /* 0x000fea0003800000 */
.L_x_1770:
[----:B------:R-:W-:-:S13]  /*acb0*/  ISETP.GE.AND P0, PT, R144, c[0x0][0x27c], PT ;  /* 0x00009f0090007a0c */ /* 0x000fda0003f06270 */
[----:B------:R-:W-:Y:S05]  /*acc0*/  @P0 BRA `(.L_x_1761) ;  /* 0x0000026000000947 */ /* 0x000fea0003800000 */
[----:B-1----:R-:W1:Y:S01]  /*acd0*/  LDS.128 R4, [R19+0x8000] ;  /* 0x0080000013047984 */ /* 0x002e620000000c00 */
[----:B------:R-:W-:Y:S02]  /*ace0*/  HADD2.F32 R9, -RZ, R38.H0_H0 ;  /* 0x20000026ff097230 */ /* 0x000fe40000004100 */
[----:B------:R-:W-:Y:S02]  /*acf0*/  HADD2.F32 R0, -RZ, R40.H1_H1 ;  /* 0x30000028ff007230 */ /* 0x000fe40000004100 */
[--C-:B------:R-:W-:Y:S02]  /*ad00*/  HADD2.F32 R3, -RZ, R43.reuse.H1_H1 ;  /* 0x3000002bff037230 */ /* 0x100fe40000004100 */
        /* <DEDUP_REMOVED lines=34> */
.L_x_1761:
[----:B------:R-:W-:Y:S05]  /*af30*/  BSYNC B1 ;  /* 0x0000000000017941 */ /* 0x000fea0003800000 */
.L_x_1760:
[----:B------:R-:W-:-:S04]  /*af40*/  IADD3 R0, R206, 0x40, RZ ;  /* 0x00000040ce007810 */ /* 0x000fc80007ffe0ff */
[----:B------:R-:W-:-:S13]  /*af50*/  ISETP.GE.AND P0, PT, R0, R20, PT ;  /* 0x000000140000720c */ /* 0x000fda0003f06270 */
[----:B------:R-:W-:Y:S05]  /*af60*/  @P0 BRA `(.L_x_1754) ;  /* 0x00003c0000000947 */ /* 0x000fea0003800000 */
        /* <DEDUP_REMOVED lines=41> */
.L_x_1773:
[----:B------:R-:W-:Y:S05]  /*b200*/  BSYNC B0 ;  /* 0x0000000000007941 */ /* 0x000fea0003800000 */
.L_x_1772:
        /* <DEDUP_REMOVED lines=41> */
.L_x_1775:
[----:B------:R-:W-:Y:S05]  /*b4a0*/  BSYNC B0 ;  /* 0x0000000000007941 */ /* 0x000fea0003800000 */
.L_x_1774:
        /* <DEDUP_REMOVED lines=41> */
.L_x_1777:
[----:B------:R-:W-:Y:S05]  /*b740*/  BSYNC B0 ;  /* 0x0000000000007941 */ /* 0x000fea0003800000 */
.L_x_1776:
        /* <DEDUP_REMOVED lines=41> */
.L_x_1779:
[----:B------:R-:W-:Y:S05]  /*b9e0*/  BSYNC B0 ;  /* 0x0000000000007941 */ /* 0x000fea0003800000 */
.L_x_1778:
        /* <DEDUP_REMOVED lines=41> */
.L_x_1781:
[----:B------:R-:W-:Y:S05]  /*bc80*/  BSYNC B0 ;  /* 0x0000000000007941 */ /* 0x000fea0003800000 */
.L_x_1780:
        /* <DEDUP_REMOVED lines=41> */
.L_x_1755:
[----:B------:R-:W-:Y:S05]  /*bf20*/  BRA.DIV ~URZ, `(.L_x_1782) ;  /* 0x0000e5927f007947 */ /* 0x000fea000b800000 */
[----:B------:R-:W1:Y:S02]  /*bf30*/  SHFL.IDX PT, R0, R0, RZ, 0x1c1f ;  /* 0x001c1fff00007589 */ /* 0x000e6400000e0000 */
.L_x_1889:
[----:B------:R-:W-:Y:S05]  /*bf40*/  BRA.DIV ~URZ, `(.L_x_1783) ;  /* 0x0000e5e27f007947 */ /* 0x000fea000b800000 */
[----:B------:R2:W3:Y:S01]  /*bf50*/  SHFL.IDX PT, R8, R6, RZ, 0x1c1f ;  /* 0x001c1fff06087589 */ /* 0x0004e200000e0000 */
[----:B-1----:R-:W-:-:S03]  /*bf60*/  MOV R9, R0 ;  /* 0x0000000000097202 */ /* 0x002fc60000000f00 */
[----:B------:R2:W1:Y:S04]  /*bf70*/  SHFL.IDX PT, R35, R5, RZ, 0x1c1f ;  /* 0x001c1fff05237589 */ /* 0x00046800000e0000 */
[----:B------:R2:W4:Y:S02]  /*bf80*/  SHFL.IDX PT, R32, R12, RZ, 0x1c1f ;  /* 0x001c1fff0c207589 */ /* 0x00052400000e0000 */
.L_x_1890:
        /* <DEDUP_REMOVED lines=11> */
[----:B--2---:R-:W-:Y:S01]  /*c040*/  CS2R R12, SRZ ;  /* 0x00000000000c7805 */ /* 0x004fe2000001ff00 */
[----:B------:R-:W-:Y:S01]  /*c050*/  CS2R R6, SRZ ;  /* 0x0000000000067805 */ /* 0x000fe2000001ff00 */
[----:B------:R-:W-:Y:S01]  /*c060*/  CS2R R4, SRZ ;  /* 0x0000000000047805 */ /* 0x000fe2000001ff00 */
[----:B------:R-:W-:Y:S05]  /*c070*/  @P0 BRA `(.L_x_1785) ;  /* 0x0000025000000947 */ /* 0x000fea0003800000 */
[----:B------:R-:W-:Y:S01]  /*c080*/  ISETP.GE.AND P0, PT, R104, c[0x0][0x27c], PT ;  /* 0x00009f0068007a0c */ /* 0x000fe20003f06270 */
[----:B------:R-:W-:Y:S01]  /*c090*/  CS2R R22, SRZ ;  /* 0x0000000000167805 */ /* 0x000fe2000001ff00 */
[----:B------:R-:W-:Y:S01]  /*c0a0*/  CS2R R20, SRZ ;  /* 0x0000000000147805 */ /* 0x000fe2000001ff00 */
[----:B------:R-:W-:Y:S01]  /*c0b0*/  CS2R R6, SRZ ;  /* 0x0000000000067805 */ /* 0x000fe2000001ff00 */
[----:B------:R-:W-:-:S09]  /*c0c0*/  CS2R R4, SRZ ;  /* 0x0000000000047805 */ /* 0x000fd2000001ff00 */
[C---:B------:R-:W-:Y:S01]  /*c0d0*/  @!P0 IMAD.SHL.U32 R0, R104.reuse, 0x2, RZ ;  /* 0x0000000268008824 */ /* 0x040fe200078e00ff */
[----:B------:R-:W-:-:S04]  /*c0e0*/  @!P0 SHF.L.U64.HI R3, R104, 0x1, R105 ;  /* 0x0000000168038819 */ /* 0x000fc80000010269 */
[----:B---3--:R-:W-:-:S05]  /*c0f0*/  @!P0 IADD3 R12, P1, R8, R0, RZ ;  /* 0x00000000080c8210 */ /* 0x008fca0007f3e0ff */
[----:B------:R-:W-:Y:S01]  /*c100*/  @!P0 IMAD.X R13, R9, 0x1, R3, P1 ;  /* 0x00000001090d8824 */ /* 0x000fe200008e0603 */
[----:B----4-:R-:W-:Y:S02]  /*c110*/  @!P0 IADD3 R2, P1, R32, R0, RZ ;  /* 0x0000000020028210 */ /* 0x010fe40007f3e0ff */
[----:B------:R-:W-:Y:S02]  /*c120*/  IADD3 R0, R104, 0x20, RZ ;  /* 0x0000002068007810 */ /* 0x000fe40007ffe0ff */
[----:B-1----:R-:W-:Y:S01]  /*c130*/  @!P0 IADD3.X R3, R35, R3, RZ, P1, !PT ;  /* 0x0000000323038210 */ /* 0x002fe20000ffe4ff */
[----:B------:R1:W5:Y:S04]  /*c140*/  @!P0 LD.E.128 R20, [R12.64] ;  /* 0x000000080c148980 */ /* 0x000368000c101d00 */
[----:B------:R2:W5:Y:S01]  /*c150*/  @!P0 LD.E.128 R4, [R2.64] ;  /* 0x0000000802048980 */ /* 0x000562000c101d00 */
[----:B------:R-:W-:Y:S01]  /*c160*/  ISETP.GE.AND P0, PT, R0, c[0x0][0x27c], PT ;  /* 0x00009f0000007a0c */ /* 0x000fe20003f06270 */
[----:B------:R-:W-:Y:S01]  /*c170*/  CS2R R26, SRZ ;  /* 0x00000000001a7805 */ /* 0x000fe2000001ff00 */
[----:B------:R-:W-:Y:S01]  /*c180*/  CS2R R24, SRZ ;  /* 0x0000000000187805 */ /* 0x000fe2000001ff00 */
[----:B------:R-:W-:-:S10]  /*c190*/  CS2R R14, SRZ ;  /* 0x00000000000e7805 */ /* 0x000fd4000001ff00 */
[----:B------:R-:W-:-:S04]  /*c1a0*/  @!P0 IMAD.SHL.U32 R0, R210, 0x8, RZ ;  /* 0x00000008d2008824 */ /* 0x000fc800078e00ff */
[----:B------:R-:W-:Y:S01]  /*c1b0*/  @!P0 IMAD.WIDE R18, R0, 0x2, R8 ;  /* 0x0000000200128825 */ /* 0x000fe200078e0208 */
[----:B-1----:R-:W-:-:S04]  /*c1c0*/  CS2R R12, SRZ ;  /* 0x00000000000c7805 */ /* 0x002fc8000001ff00 */
[----:B------:R1:W5:Y:S01]  /*c1d0*/  @!P0 LD.E.128 R24, [R18.64] ;  /* 0x0000000812188980 */ /* 0x000362000c101d00 */
[----:B--2---:R-:W-:Y:S01]  /*c1e0*/  MOV R3, R35 ;  /* 0x0000002300037202 */ /* 0x004fe20000000f00 */
[----:B------:R-:W-:-:S04]  /*c1f0*/  IMAD.MOV.U32 R2, RZ, RZ, R32 ;  /* 0x000000ffff027224 */ /* 0x000fc800078e0020 */
[----:B------:R-:W-:Y:S01]  /*c200*/  @!P0 IMAD.WIDE R16, R0, 0x2, R2 ;  /* 0x0000000200108825 */ /* 0x000fe200078e0202 */
[----:B------:R-:W-:-:S04]  /*c210*/  IADD3 R0, R104, 0x40, RZ ;  /* 0x0000004068007810 */ /* 0x000fc80007ffe0ff */
[----:B------:R2:W5:Y:S01]  /*c220*/  @!P0 LD.E.128 R12, [R16.64] ;  /* 0x00000008100c8980 */ /* 0x000562000c101d00 */
[----:B------:R-:W-:Y:S01]  /*c230*/  ISETP.GE.AND P0, PT, R0, c[0x0][0x27c], PT ;  /* 0x00009f0000007a0c */ /* 0x000fe20003f06270 */
[----:B------:R-:W-:Y:S01]  /*c240*/  CS2R R30, SRZ ;  /* 0x00000000001e7805 */ /* 0x000fe2000001ff00 */
[----:B------:R-:W-:-:S11]  /*c250*/  CS2R R28, SRZ ;  /* 0x00000000001c7805 */ /* 0x000fd6000001ff00 */
[----:B------:R-:W-:Y:S01]  /*c260*/  @!P0 SHF.L.U32 R0, R209, 0x3, RZ ;  /* 0x00000003d1008819 */ /* 0x000fe200000006ff */
[----:B-1----:R-:W-:-:S04]  /*c270*/  CS2R R18, SRZ ;  /* 0x0000000000127805 */ /* 0x002fc8000001ff00 */
[----:B------:R-:W-:-:S04]  /*c280*/  @!P0 IMAD.WIDE R8, R0, 0x2, R8 ;  /* 0x0000000200088825 */ /* 0x000fc800078e0208 */
[----:B------:R-:W-:Y:S01]  /*c290*/  @!P0 IMAD.WIDE R2, R0, 0x2, R2 ;  /* 0x0000000200028825 */ /* 0x000fe200078e0202 */
[----:B------:R1:W5:Y:S01]  /*c2a0*/  @!P0 LD.E.128 R28, [R8.64] ;  /* 0x00000008081c8980 */ /* 0x000362000c101d00 */
[----:B--2---:R-:W-:-:S06]  /*c2b0*/  CS2R R16, SRZ ;  /* 0x0000000000107805 */ /* 0x004fcc000001ff00 */
[----:B------:R1:W5:Y:S02]  /*c2c0*/  @!P0 LD.E.128 R16, [R2.64] ;  /* 0x0000000802108980 */ /* 0x000364000c101d00 */
.L_x_1785:
[----:B------:R-:W-:Y:S05]  /*c2d0*/  BSYNC B0 ;  /* 0x0000000000007941 */ /* 0x000fea0003800000 */
.L_x_1784:
[--C-:B-----5:R-:W-:Y:S01]  /*c2e0*/  IMAD.MOV.U32 R56, RZ, RZ, R21.reuse ;  /* 0x000000ffff387224 */ /* 0x120fe200078e0015 */
[----:B------:R-:W-:Y:S01]  /*c2f0*/  SHF.R.U64 R55, R20, 0x10, R21 ;  /* 0x0000001014377819 */ /* 0x000fe20000001215 */
[----:B------:R-:W-:Y:S01]  /*c300*/  IMAD.MOV.U32 R48, RZ, RZ, R25 ;  /* 0x000000ffff307224 */ /* 0x000fe200078e0019 */
[----:B------:R-:W-:Y:S01]  /*c310*/  SHF.R.U32.HI R47, RZ, 0x10, R23 ;  /* 0x00000010ff2f7819 */ /* 0x000fe20000011617 */
[----:B------:R-:W-:Y:S01]  /*c320*/  IMAD.MOV.U32 R41, RZ, RZ, R28 ;  /* 0x000000ffff297224 */ /* 0x000fe200078e001c */
[----:B------:R-:W-:Y:S01]  /*c330*/  SHF.R.U32.HI R43, RZ, 0x10, R25 ;  /* 0x00000010ff2b7819 */ /* 0x000fe20000011619 */
[----:B------:R-:W-:Y:S01]  /*c340*/  IMAD.MOV.U32 R57, RZ, RZ, R20 ;  /* 0x000000ffff397224 */ /* 0x000fe200078e0014 */
[----:B------:R-:W-:Y:S01]  /*c350*/  PRMT R48, R48, 0x5410, R56 ;  /* 0x0000541030307816 */ /* 0x000fe20000000038 */
[----:B------:R-:W-:Y:S01]  /*c360*/  IMAD.MOV.U32 R49, RZ, RZ, R24 ;  /* 0x000000ffff317224 */ /* 0x000fe200078e0018 */
[----:B-1----:R-:W-:Y:S01]  /*c370*/  SHF.R.U64 R2, R12, 0x10, R13 ;  /* 0x000000100c027819 */ /* 0x002fe2000000120d */
[----:B------:R-:W-:Y:S01]  /*c380*/  IMAD.MOV.U32 R54, RZ, RZ, R22 ;  /* 0x000000ffff367224 */ /* 0x000fe200078e0016 */
[----:B------:R-:W-:Y:S01]  /*c390*/  PRMT R47, R47, 0x5410, R55 ;  /* 0x000054102f2f7816 */ /* 0x000fe20000000037 */
[----:B------:R-:W-:Y:S01]  /*c3a0*/  IMAD.MOV.U32 R45, RZ, RZ, R26 ;  /* 0x000000ffff2d7224 */ /* 0x000fe200078e001a */
[----:B------:R-:W-:Y:S01]  /*c3b0*/  PRMT R55, R48, 0x5410, R43 ;  /* 0x0000541030377816 */ /* 0x000fe2000000002b */
[----:B------:R-:W-:Y:S01]  /*c3c0*/  IMAD.MOV.U32 R44, RZ, RZ, R27 ;  /* 0x000000ffff2c7224 */ /* 0x000fe200078e001b */
[----:B------:R-:W-:Y:S01]  /*c3d0*/  PRMT R48, R2, 0x7610, R48 ;  /* 0x0000761002307816 */ /* 0x000fe20000000030 */
[----:B------:R-:W-:Y:S01]  /*c3e0*/  IMAD R2, R233, -0x80, R50 ;  /* 0xffffff80e9027824 */ /* 0x000fe200078e0232 */
[--C-:B------:R-:W-:Y:S01]  /*c3f0*/  SHF.R.U64 R38, R28, 0x10, R29.reuse ;  /* 0x000000101c267819 */ /* 0x100fe2000000121d */
[----:B------:R-:W-:Y:S01]  /*c400*/  IMAD.MOV.U32 R40, RZ, RZ, R29 ;  /* 0x000000ffff287224 */ /* 0x000fe200078e001d */
[----:B------:R-:W-:Y:S01]  /*c410*/  SHF.R.U32.HI R52, RZ, 0x10, R21 ;  /* 0x00000010ff347819 */ /* 0x000fe20000011615 */
[----:B------:R-:W-:Y:S01]  /*c420*/  IMAD.MOV.U32 R37, RZ, RZ, R30 ;  /* 0x000000ffff257224 */ /* 0x000fe200078e001e */
[----:B------:R-:W-:Y:S01]  /*c430*/  PRMT R62, R41, 0x5410, R38 ;  /* 0x00005410293e7816 */ /* 0x000fe20000000026 */
[----:B------:R-:W-:Y:S01]  /*c440*/  IMAD.MOV.U32 R53, RZ, RZ, R23 ;  /* 0x000000ffff357224 */ /* 0x000fe200078e0017 */
[----:B------:R-:W-:Y:S01]  /*c450*/  IMNMX R41, R2, 0x80, PT ;  /* 0x0000008002297817 */ /* 0x000fe20003800200 */
[----:B----4-:R-:W-:Y:S01]  /*c460*/  IMAD.MOV.U32 R32, RZ, RZ, R5 ;  /* 0x000000ffff207224 */ /* 0x010fe200078e0005 */
[----:B------:R-:W-:Y:S01]  /*c470*/  SHF.R.U64 R46, R24, 0x10, R25 ;  /* 0x00000010182e7819 */ /* 0x000fe20000001219 */
[----:B------:R-:W-:Y:S01]  /*c480*/  IMAD.MOV.U32 R25, RZ, RZ, R12 ;  /* 0x000000ffff197224 */ /* 0x000fe200078e000c */
[----:B------:R-:W-:Y:S01]  /*c490*/  ISETP.GE.AND P0, PT, R206, R41, PT ;  /* 0x00000029ce00720c */ /* 0x000fe20003f06270 */
[----:B------:R-:W-:Y:S01]  /*c4a0*/  IMAD.MOV.U32 R36, RZ, RZ, R31 ;  /* 0x000000ffff247224 */ /* 0x000fe200078e001f */
[--C-:B------:R-:W-:Y:S01]  /*c4b0*/  SHF.R.U64 R42, R26, 0x10, R27.reuse ;  /* 0x000000101a2a7819 */ /* 0x100fe2000000121b */
[----:B------:R-:W-:Y:S01]  /*c4c0*/  IMAD.MOV.U32 R33, RZ, RZ, R4 ;  /* 0x000000ffff217224 */ /* 0x000fe200078e0004 */
[----:B------:R-:W-:Y:S01]  /*c4d0*/  SHF.R.U32.HI R39, RZ, 0x10, R27 ;  /* 0x00000010ff277819 */ /* 0x000fe2000001161b */
[----:B------:R-:W-:Y:S01]  /*c4e0*/  IMAD.MOV.U32 R28, RZ, RZ, R7 ;  /* 0x000000ffff1c7224 */ /* 0x000fe200078e0007 */
[----:B------:R-:W-:Y:S01]  /*c4f0*/  SHF.R.U32.HI R35, RZ, 0x10, R29 ;  /* 0x00000010ff237819 */ /* 0x000fe2000001161d */
[----:B------:R-:W-:Y:S01]  /*c500*/  IMAD.MOV.U32 R29, RZ, RZ, R6 ;  /* 0x000000ffff1d7224 */ /* 0x000fe200078e0006 */
[----:B------:R-:W-:Y:S01]  /*c510*/  SHF.R.U64 R34, R30, 0x10, R31 ;  /* 0x000000101e227819 */ /* 0x000fe2000000121f */
        /* <DEDUP_REMOVED lines=10> */
[----:B------:R-:W-:Y:S01]  /*c5c0*/  IMAD.MOV.U32 R6, RZ, RZ, R18 ;  /* 0x000000ffff067224 */ /* 0x000fe200078e0012 */
[----:B------:R-:W-:Y:S01]  /*c5d0*/  SHF.R.U32.HI R20, RZ, 0x10, R13 ;  /* 0x00000010ff147819 */ /* 0x000fe2000001160d */
[----:B------:R-:W-:Y:S01]  /*c5e0*/  IMAD.MOV.U32 R5, RZ, RZ, R19 ;  /* 0x000000ffff057224 */ /* 0x000fe200078e0013 */
[----:B------:R-:W-:Y:S01]  /*c5f0*/  PRMT R46, R46, 0x5410, R57 ;  /* 0x000054102e2e7816 */ /* 0x000fe20000000039 */
[----:B------:R-:W-:-:S04]  /*c600*/  DEPBAR.LE SB0, 0x3 ;  /* 0x000080c00000791a */ /* 0x000fc80000000000 */
[----:B------:R-:W-:Y:S01]  /*c610*/  PRMT R49, R49, 0x5410, R52 ;  /* 0x0000541031317816 */ /* 0x000fe20000000034 */
[----:B------:R-:W-:Y:S01]  /*c620*/  WARPSYNC 0xffffffff ;  /* 0xffffffff00007948 */ /* 0x000fe20003800000 */
[----:B------:R-:W-:Y:S01]  /*c630*/  SHF.R.U32.HI R31, RZ, 0x10, R31 ;  /* 0x00000010ff1f7819 */ /* 0x000fe2000001161f */
[----:B------:R-:W-:Y:S01]  /*c640*/  BSSY B1, `(.L_x_1786) ;  /* 0x0000133000017945 */ /* 0x000fe20003800000 */
[--C-:B------:R-:W-:Y:S02]  /*c650*/  SHF.R.U64 R13, R14, 0x10, R15.reuse ;  /* 0x000000100e0d7819 */ /* 0x100fe4000000120f */
[----:B---3--:R-:W-:Y:S02]  /*c660*/  SHF.R.U32.HI R8, RZ, 0x10, R15 ;  /* 0x00000010ff087819 */ /* 0x008fe4000001160f */
[--C-:B------:R-:W-:Y:S02]  /*c670*/  SHF.R.U64 R7, R16, 0x10, R17.reuse ;  /* 0x0000001010077819 */ /* 0x100fe40000001211 */
[----:B------:R-:W-:-:S02]  /*c680*/  SHF.R.U32.HI R4, RZ, 0x10, R17 ;  /* 0x00000010ff047819 */ /* 0x000fc40000011611 */
[--C-:B------:R-:W-:Y:S02]  /*c690*/  SHF.R.U64 R3, R18, 0x10, R19.reuse ;  /* 0x0000001012037819 */ /* 0x100fe40000001213 */
[----:B------:R-:W-:Y:S02]  /*c6a0*/  SHF.R.U32.HI R0, RZ, 0x10, R19 ;  /* 0x00000010ff007819 */ /* 0x000fe40000011613 */
        /* <DEDUP_REMOVED lines=25> */
[----:B------:R-:W-:Y:S02]  /*c840*/  MOV R3, c[0x0][0x27c] ;  /* 0x00009f0000037a02 */ /* 0x000fe40000000f00 */
[----:B------:R-:W-:Y:S02]  /*c850*/  LOP3.LUT R2, R208, 0x38, R104, 0xf8, !PT ;  /* 0x00000038d0027812 */ /* 0x000fe400078ef868 */
[----:B------:R-:W-:-:S04]  /*c860*/  LEA.HI R3, R3, R231, RZ, 0x1d ;  /* 0x000000e703037211 */ /* 0x000fc800078fe8ff */
[----:B------:R-:W-:Y:S02]  /*c870*/  SHF.R.S32.HI R4, RZ, 0x1f, R3 ;  /* 0x0000001fff047819 */ /* 0x000fe40000011403 */
[----:B------:R-:W-:Y:S02]  /*c880*/  SHF.L.U32 R0, R3, 0x3, RZ ;  /* 0x0000000303007819 */ /* 0x000fe400000006ff */
[----:B------:R-:W-:Y:S02]  /*c890*/  LEA.HI R3, R4, R3, RZ, 0x3 ;  /* 0x0000000304037211 */ /* 0x000fe400078f18ff */
[----:B------:R-:W-:Y:S02]  /*c8a0*/  LOP3.LUT R4, R148, R2, R147, 0xf6, !PT ;  /* 0x0000000294047212 */ /* 0x000fe400078ef693 */
[----:B------:R-:W-:Y:S02]  /*c8b0*/  LOP3.LUT R2, R208, 0x38, R0, 0xf8, !PT ;  /* 0x00000038d0027812 */ /* 0x000fe400078ef800 */
[----:B------:R-:W-:-:S02]  /*c8c0*/  SHF.L.U32 R0, R3, 0xa, RZ ;  /* 0x0000000a03007819 */ /* 0x000fc400000006ff */
[----:B------:R-:W-:Y:S02]  /*c8d0*/  LOP3.LUT R2, R2, R147, RZ, 0x3c, !PT ;  /* 0x0000009302027212 */ /* 0x000fe400078e3cff */
[----:B------:R-:W-:Y:S02]  /*c8e0*/  LOP3.LUT R0, R0, 0x7fffe000, RZ, 0xc0, !PT ;  /* 0x7fffe00000007812 */ /* 0x000fe400078ec0ff */
[----:B------:R-:W-:Y:S02]  /*c8f0*/  SHF.L.U32 R32, R4, 0x1, RZ ;  /* 0x0000000104207819 */ /* 0x000fe400000006ff */
[----:B------:R-:W-:Y:S01]  /*c900*/  IADD3 R0, R2, R0, R148 ;  /* 0x0000000002007210 */ /* 0x000fe20007ffe094 */
[--C-:B------:R-:W-:Y:S02]  /*c910*/  HADD2.F32 R2, -RZ, R42.reuse.H0_H0 ;  /* 0x2000002aff027230 */ /* 0x100fe40000004100 */
[----:B------:R-:W1:Y:S01]  /*c920*/  LDS.128 R4, [R32+0x18100] ;  /* 0x0181000020047984 */ /* 0x000e620000000c00 */
[----:B------:R-:W-:Y:S01]  /*c930*/  SHF.L.U32 R29, R0, 0x1, RZ ;  /* 0x00000001001d7819 */ /* 0x000fe200000006ff */
[----:B------:R-:W-:-:S04]  /*c940*/  HADD2.F32 R0, -RZ, R42.H1_H1 ;  /* 0x3000002aff007230 */ /* 0x000fc80000004100 */
[----:B------:R-:W2:Y:S01]  /*c950*/  LDS.128 R12, [R29+0x18100] ;  /* 0x018100001d0c7984 */ /* 0x000ea20000000c00 */
[--C-:B-1----:R-:W-:Y:S02]  /*c960*/  HADD2.F32 R21, -RZ, R4.reuse.H0_H0 ;  /* 0x20000004ff157230 */ /* 0x102fe40000004100 */
[----:B------:R-:W-:Y:S02]  /*c970*/  HADD2.F32 R18, -RZ, R4.H1_H1 ;  /* 0x30000004ff127230 */ /* 0x000fe40000004100 */
[----:B------:R-:W-:Y:S02]  /*c980*/  HADD2.F32 R23, -RZ, R6.H0_H0 ;  /* 0x20000006ff177230 */ /* 0x000fe40000004100 */
[----:B--2---:R-:W-:Y:S02]  /*c990*/  HADD2.F32 R4, -RZ, R12.H0_H0 ;  /* 0x2000000cff047230 */ /* 0x004fe40000004100 */
[----:B------:R-:W-:Y:S02]  /*c9a0*/  HADD2.F32 R22, -RZ, R6.H1_H1 ;  /* 0x30000006ff167230 */ /* 0x000fe40000004100 */
[--C-:B------:R-:W-:Y:S01]  /*c9b0*/  HADD2.F32 R25, -RZ, R7.reuse.H0_H0 ;  /* 0x20000007ff197230 */ /* 0x100fe20000004100 */
[-C--:B------:R-:W-:Y:S01]  /*c9c0*/  FMUL.FTZ R37, R4, R2.reuse ;  /* 0x0000000204257220 */ /* 0x080fe20000410000 */
[----:B------:R-:W-:Y:S01]  /*c9d0*/  HADD2.F32 R24, -RZ, R7.H1_H1 ;  /* 0x30000007ff187230 */ /* 0x000fe20000004100 */
[----:B------:R-:W-:Y:S01]  /*c9e0*/  FMUL.FTZ R7, R21, R2 ;  /* 0x0000000215077220 */ /* 0x000fe20000410000 */
[--C-:B------:R-:W-:Y:S01]  /*c9f0*/  HADD2.F32 R6, -RZ, R13.reuse.H0_H0 ;  /* 0x2000000dff067230 */ /* 0x100fe20000004100 */
[----:B------:R-:W-:Y:S01]  /*ca00*/  FMUL.FTZ R2, R18, R0 ;  /* 0x0000000012027220 */ /* 0x000fe20000410000 */
[----:B------:R-:W-:-:S02]  /*ca10*/  HADD2.F32 R9, -RZ, R13.H1_H1 ;  /* 0x3000000dff097230 */ /* 0x000fc40000004100 */
[--C-:B------:R-:W-:Y:S02]  /*ca20*/  HADD2.F32 R17, -RZ, R15.reuse.H0_H0 ;  /* 0x2000000fff117230 */ /* 0x100fe40000004100 */
[----:B------:R-:W-:Y:S02]  /*ca30*/  HADD2.F32 R16, -RZ, R15.H1_H1 ;  /* 0x3000000fff107230 */ /* 0x000fe40000004100 */
[--C-:B------:R-:W-:Y:S02]  /*ca40*/  HADD2.F32 R20, -RZ, R5.reuse.H0_H0 ;  /* 0x20000005ff147230 */ /* 0x100fe40000004100 */
[----:B------:R-:W-:Y:S02]  /*ca50*/  HADD2.F32 R19, -RZ, R5.H1_H1 ;  /* 0x30000005ff137230 */ /* 0x000fe40000004100 */
[----:B------:R-:W-:Y:S02]  /*ca60*/  HADD2.F32 R3, -RZ, R12.H1_H1 ;  /* 0x3000000cff037230 */ /* 0x000fe40000004100 */
[----:B------:R-:W-:-:S02]  /*ca70*/  HADD2.F32 R15, -RZ, R46.H1_H1 ;  /* 0x3000002eff0f7230 */ /* 0x000fc40000004100 */
[----:B------:R-:W-:Y:S01]  /*ca80*/  HADD2.F32 R13, -RZ, R47.H1_H1 ;  /* 0x3000002fff0d7230 */ /* 0x000fe20000004100 */
[C---:B------:R-:W-:Y:S01]  /*ca90*/  FMUL.FTZ R36, R3.reuse, R0 ;  /* 0x0000000003247220 */ /* 0x040fe20000410000 */
[--C-:B------:R-:W-:Y:S01]  /*caa0*/  HADD2.F32 R5, -RZ, R43.reuse.H0_H0 ;  /* 0x2000002bff057230 */ /* 0x100fe20000004100 */
[----:B------:R-:W-:Y:S01]  /*cab0*/  FFMA.FTZ R40, R4, R15, R7 ;  /* 0x0000000f04287223 */ /* 0x000fe20000010007 */
[----:B------:R-:W-:Y:S01]  /*cac0*/  HADD2.F32 R12, -RZ, R48.H1_H1 ;  /* 0x30000030ff0c7230 */ /* 0x000fe20000004100 */
[----:B------:R-:W-:Y:S01]  /*cad0*/  FFMA.FTZ R39, R3, R13, R2 ;  /* 0x0000000d03277223 */ /* 0x000fe20000010002 */
[----:B------:R-:W-:Y:S01]  /*cae0*/  HADD2.F32 R2, -RZ, R43.H1_H1 ;  /* 0x3000002bff027230 */ /* 0x000fe20000004100 */
[-C--:B------:R-:W-:Y:S01]  /*caf0*/  FMUL.FTZ R4, R20, R5.reuse ;  /* 0x0000000514047220 */ /* 0x080fe20000410000 */
[----:B------:R-:W-:Y:S01]  /*cb00*/  HADD2.F32 R0, -RZ, R44.H0_H0 ;  /* 0x2000002cff007230 */ /* 0x000fe20000004100 */
[C---:B------:R-:W-:Y:S01]  /*cb10*/  FMUL.FTZ R34, R6.reuse, R5 ;  /* 0x0000000506227220 */ /* 0x040fe20000410000 */
[----:B------:R-:W-:Y:S01]  /*cb20*/  HADD2.F32 R7, -RZ, R49.H1_H1 ;  /* 0x30000031ff077230 */ /* 0x000fe20000004100 */
[----:B------:R-:W-:Y:S01]  /*cb30*/  FFMA.FTZ R38, R6, R12, R4 ;  /* 0x0000000c06267223 */ /* 0x000fe20000010004 */
[----:B------:R-:W-:Y:S01]  /*cb40*/  HADD2.F32 R8, -RZ, R14.H0_H0 ;  /* 0x2000000eff087230 */ /* 0x000fe20000004100 */
[----:B------:R-:W-:Y:S01]  /*cb50*/  FMUL.FTZ R5, R19, R2 ;  /* 0x0000000213057220 */ /* 0x000fe20000410000 */
[--C-:B------:R-:W-:Y:S01]  /*cb60*/  HADD2.F32 R6, -RZ, R51.reuse.H1_H1 ;  /* 0x30000033ff067230 */ /* 0x100fe20000004100 */
[----:B------:R-:W-:Y:S01]  /*cb70*/  FMUL.FTZ R4, R23, R0 ;  /* 0x0000000017047220 */ /* 0x000fe20000410000 */
[----:B------:R-:W-:Y:S01]  /*cb80*/  HADD2.F32 R3, -RZ, R44.H1_H1 ;  /* 0x3000002cff037230 */ /* 0x000fe20000004100 */
[C---:B------:R-:W-:Y:S01]  /*cb90*/  FFMA.FTZ R35, R9.reuse, R7, R5 ;  /* 0x0000000709237223 */ /* 0x040fe20000010005 */
[----:B------:R-:W-:Y:S01]  /*cba0*/  HADD2.F32 R14, -RZ, R14.H1_H1 ;  /* 0x3000000eff0e7230 */ /* 0x000fe20000004100 */
[----:B------:R-:W-:Y:S01]  /*cbb0*/  FFMA.FTZ R33, R8, R6, R4 ;  /* 0x0000000608217223 */ /* 0x000fe20000010004 */
[----:B------:R-:W-:Y:S01]  /*cbc0*/  HADD2.F32 R5, -RZ, R51.H0_H0 ;  /* 0x20000033ff057230 */ /* 0x000fe20000004100 */
[----:B------:R-:W-:Y:S01]  /*cbd0*/  FMUL.FTZ R31, R9, R2 ;  /* 0x00000002091f7220 */ /* 0x000fe20000410000 */
[----:B------:R-:W-:Y:S01]  /*cbe0*/  HADD2.F32 R2, -RZ, R45.H1_H1 ;  /* 0x3000002dff027230 */ /* 0x000fe20000004100 */
[----:B------:R-:W-:-:S02]  /*cbf0*/  FMUL.FTZ R4, R22, R3 ;  /* 0x0000000316047220 */ /* 0x000fc40000410000 */
[----:B------:R-:W-:Y:S01]  /*cc00*/  FMUL.FTZ R28, R8, R0 ;  /* 0x00000000081c7220 */ /* 0x000fe20000410000 */
[----:B------:R-:W-:Y:S01]  /*cc10*/  HADD2.F32 R0, -RZ, R45.H0_H0 ;  /* 0x2000002dff007230 */ /* 0x000fe20000004100 */
[C---:B------:R-:W-:Y:S01]  /*cc20*/  FFMA.FTZ R30, R14.reuse, R5, R4 ;  /* 0x000000050e1e7223 */ /* 0x040fe20000010004 */
[----:B------:R-:W-:Y:S01]  /*cc30*/  HADD2.F32 R4, -RZ, R53.H0_H0 ;  /* 0x20000035ff047230 */ /* 0x000fe20000004100 */
[----:B------:R-:W-:Y:S02]  /*cc40*/  FMUL.FTZ R9, R25, R2 ;  /* 0x0000000219097220 */ /* 0x000fe40000410000 */
[----:B------:R-:W-:Y:S01]  /*cc50*/  FMUL.FTZ R27, R14, R3 ;  /* 0x000000030e1b7220 */ /* 0x000fe20000410000 */
[----:B------:R-:W-:Y:S01]  /*cc60*/  HADD2.F32 R3, -RZ, R47.H0_H0 ;  /* 0x2000002fff037230 */ /* 0x000fe20000004100 */
[----:B------:R-:W-:Y:S02]  /*cc70*/  FMUL.FTZ R8, R24, R0 ;  /* 0x0000000018087220 */ /* 0x000fe40000410000 */
[----:B------:R-:W-:-:S02]  /*cc80*/  FMUL.FTZ R26, R17, R2 ;  /* 0x00000002111a7220 */ /* 0x000fc40000410000 */
[----:B------:R-:W-:Y:S02]  /*cc90*/  FFMA.FTZ R17, R17, R4, R9 ;  /* 0x0000000411117223 */ /* 0x000fe40000010009 */
[C---:B------:R-:W-:Y:S02]  /*cca0*/  FMUL.FTZ R9, R16.reuse, R0 ;  /* 0x0000000010097220 */ /* 0x040fe40000410000 */
        /* <DEDUP_REMOVED lines=14> */
[----:B------:R-:W-:-:S02]  /*cd90*/  F2FP.PACK_AB R5, R35, R38 ;  /* 0x000000262305723e */ /* 0x000fc400000000ff */
[----:B------:R-:W-:Y:S02]  /*cda0*/  F2FP.PACK_AB R15, R3, R0 ;  /* 0x00000000030f723e */ /* 0x000fe400000000ff */
[----:B------:R-:W-:-:S03]  /*cdb0*/  F2FP.PACK_AB R7, R16, R17 ;  /* 0x000000111007723e */ /* 0x000fc600000000ff */
[----:B------:R1:W-:Y:S04]  /*cdc0*/  STS.128 [R32+0x18100], R12 ;  /* 0x0181000c20007388 */ /* 0x0003e80000000c00 */
[----:B------:R1:W-:Y:S02]  /*cdd0*/  STS.128 [R29+0x18100], R4 ;  /* 0x018100041d007388 */ /* 0x0003e40000000c00 */
.L_x_1789:
[----:B------:R-:W-:Y:S05]  /*cde0*/  BSYNC B0 ;  /* 0x0000000000007941 */ /* 0x000fea0003800000 */
.L_x_1788:
[----:B------:R-:W-:Y:S01]  /*cdf0*/  IADD3 R0, R104, 0x20, RZ ;  /* 0x0000002068007810 */ /* 0x000fe20007ffe0ff */
[----:B------:R-:W-:Y:S03]  /*ce00*/  BSSY B0, `(.L_x_1790) ;  /* 0x000005b000007945 */ /* 0x000fe60003800000 */
[----:B------:R-:W-:-:S13]  /*ce10*/  ISETP.GE.AND P0, PT, R0, c[0x0][0x27c], PT ;  /* 0x00009f0000007a0c */ /* 0x000fda0003f06270 */
        /* <DEDUP_REMOVED lines=13> */
[----:B-1----:R-:W-:Y:S01]  /*cef0*/  SHF.L.U32 R29, R0, 0x1, RZ ;  /* 0x00000001001d7819 */ /* 0x002fe200000006ff */
[----:B------:R-:W-:-:S04]  /*cf00*/  HADD2.F32 R0, -RZ, R48.H0_H0 ;  /* 0x20000030ff007230 */ /* 0x000fc80000004100 */
[----:B------:R-:W1:Y:S02]  /*cf10*/  LDS.128 R12, [R29+0x18100] ;  /* 0x018100001d0c7984 */ /* 0x000e640000000c00 */
[----:B-1----:R-:W-:Y:S02]  /*cf20*/  HADD2.F32 R9, -RZ, R13.H1_H1 ;  /* 0x3000000dff097230 */ /* 0x002fe40000004100 */
[--C-:B------:R-:W-:Y:S02]  /*cf30*/  HADD2.F32 R17, -RZ, R15.reuse.H0_H0 ;  /* 0x2000000fff117230 */ /* 0x100fe40000004100 */
[----:B------:R-:W-:Y:S02]  /*cf40*/  HADD2.F32 R16, -RZ, R15.H1_H1 ;  /* 0x3000000fff107230 */ /* 0x000fe40000004100 */
[----:B------:R-:W-:Y:S02]  /*cf50*/  HADD2.F32 R3, -RZ, R12.H1_H1 ;  /* 0x3000000cff037230 */ /* 0x000fe40000004100 */
[----:B------:R-:W-:-:S02]  /*cf60*/  HADD2.F32 R15, -RZ, R54.H0_H0 ;  /* 0x20000036ff0f7230 */ /* 0x000fc40000004100 */
[--C-:B------:R-:W-:Y:S01]  /*cf70*/  HADD2.F32 R8, -RZ, R14.reuse.H0_H0 ;  /* 0x2000000eff087230 */ /* 0x100fe20000004100 */
[----:B------:R-:W-:Y:S01]  /*cf80*/  FMUL.FTZ R35, R3, R0 ;  /* 0x0000000003237220 */ /* 0x000fe20000410000 */
[----:B------:R-:W-:Y:S01]  /*cf90*/  HADD2.F32 R14, -RZ, R14.H1_H1 ;  /* 0x3000000eff0e7230 */ /* 0x000fe20000004100 */
[----:B--2---:R-:W1:Y:S02]  /*cfa0*/  LDS.128 R4, [R40] ;  /* 0x0000000028047984 */ /* 0x004e640000000c00 */
[--C-:B-1----:R-:W-:Y:S02]  /*cfb0*/  HADD2.F32 R21, -RZ, R4.reuse.H0_H0 ;  /* 0x20000004ff157230 */ /* 0x102fe40000004100 */
[----:B------:R-:W-:Y:S02]  /*cfc0*/  HADD2.F32 R18, -RZ, R4.H1_H1 ;  /* 0x30000004ff127230 */ /* 0x000fe40000004100 */
[----:B------:R-:W-:Y:S02]  /*cfd0*/  HADD2.F32 R4, -RZ, R12.H0_H0 ;  /* 0x2000000cff047230 */ /* 0x000fe40000004100 */
[----:B------:R-:W-:-:S02]  /*cfe0*/  HADD2.F32 R23, -RZ, R6.H0_H0 ;  /* 0x20000006ff177230 */ /* 0x000fc40000004100 */
[----:B------:R-:W-:Y:S01]  /*cff0*/  HADD2.F32 R22, -RZ, R6.H1_H1 ;  /* 0x30000006ff167230 */ /* 0x000fe20000004100 */
[-C--:B------:R-:W-:Y:S01]  /*d000*/  FMUL.FTZ R36, R4, R2.reuse ;  /* 0x0000000204247220 */ /* 0x080fe20000410000 */
[--C-:B------:R-:W-:Y:S02]  /*d010*/  HADD2.F32 R25, -RZ, R7.reuse.H0_H0 ;  /* 0x20000007ff197230 */ /* 0x100fe40000004100 */
[----:B------:R-:W-:Y:S01]  /*d020*/  HADD2.F32 R24, -RZ, R7.H1_H1 ;  /* 0x30000007ff187230 */ /* 0x000fe20000004100 */
[C---:B------:R-:W-:Y:S01]  /*d030*/  FMUL.FTZ R7, R21.reuse, R2 ;  /* 0x0000000215077220 */ /* 0x040fe20000410000 */
[----:B------:R-:W-:Y:S01]  /*d040*/  HADD2.F32 R6, -RZ, R13.H0_H0 ;  /* 0x2000000dff067230 */ /* 0x000fe20000004100 */
[----:B------:R-:W-:Y:S01]  /*d050*/  FMUL.FTZ R2, R18, R0 ;  /* 0x0000000012027220 */ /* 0x000fe20000410000 */
[--C-:B------:R-:W-:Y:S01]  /*d060*/  HADD2.F32 R20, -RZ, R5.reuse.H0_H0 ;  /* 0x20000005ff147230 */ /* 0x100fe20000004100 */
[-C--:B------:R-:W-:Y:S01]  /*d070*/  FFMA.FTZ R39, R4, R15.reuse, R7 ;  /* 0x0000000f04277223 */ /* 0x080fe20000010007 */
[----:B------:R-:W-:Y:S01]  /*d080*/  HADD2.F32 R19, -RZ, R5.H1_H1 ;  /* 0x30000005ff137230 */ /* 0x000fe20000004100 */
[----:B------:R-:W-:Y:S01]  /*d090*/  FFMA.FTZ R15, R21, R15, -R36 ;  /* 0x0000000f150f7223 */ /* 0x000fe20000010824 */
[----:B------:R-:W-:-:S02]  /*d0a0*/  HADD2.F32 R13, -RZ, R54.H1_H1 ;  /* 0x30000036ff0d7230 */ /* 0x000fc40000004100 */
[----:B------:R-:W-:Y:S02]  /*d0b0*/  HADD2.F32 R5, -RZ, R49.H0_H0 ;  /* 0x20000031ff057230 */ /* 0x000fe40000004100 */
[--C-:B------:R-:W-:Y:S01]  /*d0c0*/  HADD2.F32 R12, -RZ, R55.reuse.H0_H0 ;  /* 0x20000037ff0c7230 */ /* 0x100fe20000004100 */
[----:B------:R-:W-:Y:S01]  /*d0d0*/  FFMA.FTZ R38, R3, R13, R2 ;  /* 0x0000000d03267223 */ /* 0x000fe20000010002 */
[--C-:B------:R-:W-:Y:S01]  /*d0e0*/  HADD2.F32 R2, -RZ, R50.reuse.H0_H0 ;  /* 0x20000032ff027230 */ /* 0x100fe20000004100 */
[-C--:B------:R-:W-:Y:S01]  /*d0f0*/  FMUL.FTZ R4, R20, R5.reuse ;  /* 0x0000000514047220 */ /* 0x080fe20000410000 */
[----:B------:R-:W-:Y:S01]  /*d100*/  HADD2.F32 R0, -RZ, R50.H1_H1 ;  /* 0x30000032ff007230 */ /* 0x000fe20000004100 */
[C---:B------:R-:W-:Y:S01]  /*d110*/  FMUL.FTZ R33, R6.reuse, R5 ;  /* 0x0000000506217220 */ /* 0x040fe20000410000 */
[----:B------:R-:W-:Y:S01]  /*d120*/  HADD2.F32 R7, -RZ, R55.H1_H1 ;  /* 0x30000037ff077230 */ /* 0x000fe20000004100 */
[----:B------:R-:W-:Y:S01]  /*d130*/  FFMA.FTZ R37, R6, R12, R4 ;  /* 0x0000000c06257223 */ /* 0x000fe20000010004 */
[----:B------:R-:W-:Y:S01]  /*d140*/  HADD2.F32 R6, -RZ, R56.H0_H0 ;  /* 0x20000038ff067230 */ /* 0x000fe20000004100 */
[----:B------:R-:W-:Y:S01]  /*d150*/  FMUL.FTZ R5, R19, R2 ;  /* 0x0000000213057220 */ /* 0x000fe20000410000 */
[----:B------:R-:W-:Y:S01]  /*d160*/  HADD2.F32 R3, -RZ, R52.H0_H0 ;  /* 0x20000034ff037230 */ /* 0x000fe20000004100 */
[----:B------:R-:W-:-:S02]  /*d170*/  FMUL.FTZ R4, R23, R0 ;  /* 0x0000000017047220 */ /* 0x000fc40000410000 */
[C---:B------:R-:W-:Y:S01]  /*d180*/  FFMA.FTZ R34, R9.reuse, R7, R5 ;  /* 0x0000000709227223 */ /* 0x040fe20000010005 */
[----:B------:R-:W-:Y:S01]  /*d190*/  HADD2.F32 R5, -RZ, R56.H1_H1 ;  /* 0x30000038ff057230 */ /* 0x000fe20000004100 */
[----:B------:R-:W-:Y:S02]  /*d1a0*/  FFMA.FTZ R32, R8, R6, R4 ;  /* 0x0000000608207223 */ /* 0x000fe40000010004 */
[----:B------:R-:W-:Y:S01]  /*d1b0*/  FMUL.FTZ R31, R9, R2 ;  /* 0x00000002091f7220 */ /* 0x000fe20000410000 */
[----:B------:R-:W-:Y:S01]  /*d1c0*/  HADD2.F32 R2, -RZ, R53.H1_H1 ;  /* 0x30000035ff027230 */ /* 0x000fe20000004100 */
[----:B------:R-:W-:Y:S02]  /*d1d0*/  FMUL.FTZ R4, R22, R3 ;  /* 0x0000000316047220 */ /* 0x000fe40000410000 */
[----:B------:R-:W-:Y:S01]  /*d1e0*/  FMUL.FTZ R28, R8, R0 ;  /* 0x00000000081c7220 */ /* 0x000fe20000410000 */
[----:B------:R-:W-:Y:S01]  /*d1f0*/  HADD2.F32 R0, -RZ, R52.H1_H1 ;  /* 0x30000034ff007230 */ /* 0x000fe20000004100 */
[----:B------:R-:W-:Y:S01]  /*d200*/  FFMA.FTZ R30, R14, R5, R4 ;  /* 0x000000050e1e7223 */ /* 0x000fe20000010004 */
[----:B------:R-:W-:Y:S01]  /*d210*/  HADD2.F32 R4, -RZ, R57.H1_H1 ;  /* 0x30000039ff047230 */ /* 0x000fe20000004100 */
[----:B------:R-:W-:-:S02]  /*d220*/  FMUL.FTZ R9, R25, R2 ;  /* 0x0000000219097220 */ /* 0x000fc40000410000 */
[----:B------:R-:W-:Y:S01]  /*d230*/  FMUL.FTZ R27, R14, R3 ;  /* 0x000000030e1b7220 */ /* 0x000fe20000410000 */
[----:B------:R-:W-:Y:S01]  /*d240*/  HADD2.F32 R3, -RZ, R57.H0_H0 ;  /* 0x20000039ff037230 */ /* 0x000fe20000004100 */
[----:B------:R-:W-:Y:S02]  /*d250*/  FMUL.FTZ R8, R24, R0 ;  /* 0x0000000018087220 */ /* 0x000fe40000410000 */
[C---:B------:R-:W-:Y:S02]  /*d260*/  FMUL.FTZ R26, R17.reuse, R2 ;  /* 0x00000002111a7220 */ /* 0x040fe40000410000 */
[----:B------:R-:W-:Y:S02]  /*d270*/  FFMA.FTZ R17, R17, R4, R9 ;  /* 0x0000000411117223 */ /* 0x000fe40000010009 */
[C---:B------:R-:W-:Y:S02]  /*d280*/  FMUL.FTZ R9, R16.reuse, R0 ;  /* 0x0000000010097220 */ /* 0x040fe40000410000 */
[----:B------:R-:W-:-:S02]  /*d290*/  FFMA.FTZ R16, R16, R3, R8 ;  /* 0x0000000310107223 */ /* 0x000fc40000010008 */
        /* <DEDUP_REMOVED lines=11> */
[----:B------:R-:W-:-:S02]  /*d350*/  F2FP.PACK_AB R14, R2, R7 ;  /* 0x00000007020e723e */ /* 0x000fc400000000ff */
[----:B------:R-:W-:Y:S02]  /*d360*/  F2FP.PACK_AB R5, R34, R37 ;  /* 0x000000252205723e */ /* 0x000fe400000000ff */
[----:B------:R-:W-:Y:S02]  /*d370*/  F2FP.PACK_AB R15, R3, R0 ;  /* 0x00000000030f723e */ /* 0x000fe400000000ff */
[----:B------:R-:W-:-:S03]  /*d380*/  F2FP.PACK_AB R7, R16, R17 ;  /* 0x000000111007723e */ /* 0x000fc600000000ff */
[----:B------:R1:W-:Y:S04]  /*d390*/  STS.128 [R40], R12 ;  /* 0x0000000c28007388 */ /* 0x0003e80000000c00 */
[----:B------:R1:W-:Y:S02]  /*d3a0*/  STS.128 [R29+0x18100], R4 ;  /* 0x018100041d007388 */ /* 0x0003e40000000c00 */
.L_x_1791:
[----:B------:R-:W-:Y:S05]  /*d3b0*/  BSYNC B0 ;  /* 0x0000000000007941 */ /* 0x000fea0003800000 */
.L_x_1790:
[----:B------:R-:W-:-:S04]  /*d3c0*/  IADD3 R0, R104, 0x40, RZ ;  /* 0x0000004068007810 */ /* 0x000fc80007ffe0ff */
[----:B------:R-:W-:-:S13]  /*d3d0*/  ISETP.GE.AND P0, PT, R0, c[0x0][0x27c], PT ;  /* 0x00009f0000007a0c */ /* 0x000fda0003f06270 */
[----:B------:R-:W-:Y:S05]  /*d3e0*/  @P0 BRA `(.L_x_1787) ;  /* 0x0000058000000947 */ /* 0x000fea0003800000 */
[----:B-1----:R-:W2:Y:S01]  /*d3f0*/  LDL R40, [R1+0xc] ;  /* 0x00000c0001287983 */ /* 0x002ea20000100800 */
        /* <DEDUP_REMOVED lines=40> */
[----:B------:R-:W-:Y:S01]  /*d680*/  HADD2.F32 R12, -RZ, R63.H0_H0 ;  /* 0x2000003fff0c7230 */ /* 0x000fe20000004100 */
        /* <DEDUP_REMOVED lines=9> */
[----:B------:R-:W-:Y:S01]  /*d720*/  HADD2.F32 R3, -RZ, R60.H1_H1 ;  /* 0x3000003cff037230 */ /* 0x000fe20000004100 */
[----:B------:R-:W-:-:S02]  /*d730*/  FMUL.FTZ R4, R23, R0 ;  /* 0x0000000017047220 */ /* 0x000fc40000410000 */
[C---:B------:R-:W-:Y:S01]  /*d740*/  FFMA.FTZ R34, R9.reuse, R7, R5 ;  /* 0x0000000709227223 */ /* 0x040fe20000010005 */
[----:B------:R-:W-:Y:S01]  /*d750*/  HADD2.F32 R5, -RZ, R64.H1_H1 ;  /* 0x30000040ff057230 */ /* 0x000fe20000004100 */
[----:B------:R-:W-:Y:S02]  /*d760*/  FFMA.FTZ R32, R8, R6, R4 ;  /* 0x0000000608207223 */ /* 0x000fe40000010004 */
[----:B------:R-:W-:Y:S01]  /*d770*/  FMUL.FTZ R31, R9, R2 ;  /* 0x00000002091f7220 */ /* 0x000fe20000410000 */
[--C-:B------:R-:W-:Y:S01]  /*d780*/  HADD2.F32 R2, -RZ, R61.reuse.H1_H1 ;  /* 0x3000003dff027230 */ /* 0x100fe20000004100 */
[----:B------:R-:W-:Y:S02]  /*d790*/  FMUL.FTZ R4, R22, R3 ;  /* 0x0000000316047220 */ /* 0x000fe40000410000 */
[----:B------:R-:W-:Y:S01]  /*d7a0*/  FMUL.FTZ R28, R8, R0 ;  /* 0x00000000081c7220 */ /* 0x000fe20000410000 */
[----:B------:R-:W-:Y:S01]  /*d7b0*/  HADD2.F32 R0, -RZ, R61.H0_H0 ;  /* 0x2000003dff007230 */ /* 0x000fe20000004100 */
        /* <DEDUP_REMOVED lines=27> */
.L_x_1787:
[----:B------:R-:W-:Y:S05]  /*d970*/  BSYNC B1 ;  /* 0x0000000000017941 */ /* 0x000fea0003800000 */
.L_x_1786:
[----:B------:R-:W-:-:S04]  /*d980*/  IADD3 R0, R206, 0x40, RZ ;  /* 0x00000040ce007810 */ /* 0x000fc80007ffe0ff */
[----:B------:R-:W-:-:S13]  /*d990*/  ISETP.GE.AND P0, PT, R0, R41, PT ;  /* 0x000000290000720c */ /* 0x000fda0003f06270 */
[----:B------:R-:W-:Y:S05]  /*d9a0*/  @P0 BRA `(.L_x_1754) ;  /* 0x000011c000000947 */ /* 0x000fea0003800000 */
[----:B------:R2:W5:Y:S01]  /*d9b0*/  LDL R66, [R1] ;  /* 0x0000000001427983 */ /* 0x0005620000100800 */
        /* <DEDUP_REMOVED lines=10> */
[----:B-1----:R-:W3:Y:S01]  /*da60*/  LDL R40, [R1+0x18] ;  /* 0x0000180001287983 */ /* 0x002ee20000100800 */
        /* <DEDUP_REMOVED lines=18> */
[----:B------:R-:W-:-:S02]  /*db90*/  HADD2.F32 R15, -RZ, R46.H1_H1 ;  /* 0x3000002eff0f7230 */ /* 0x000fc40000004100 */
[--C-:B------:R-:W-:Y:S01]  /*dba0*/  HADD2.F32 R8, -RZ, R14.reuse.H0_H0 ;  /* 0x2000000eff087230 */ /* 0x100fe20000004100 */
[----:B------:R-:W-:Y:S01]  /*dbb0*/  FMUL.FTZ R35, R0, R3 ;  /* 0x0000000300237220 */ /* 0x000fe20000410000 */
[----:B------:R-:W-:Y:S01]  /*dbc0*/  HADD2.F32 R14, -RZ, R14.H1_H1 ;  /* 0x3000000eff0e7230 */ /* 0x000fe20000004100 */
[----:B---3--:R-:W1:Y:S02]  /*dbd0*/  LDS.128 R4, [R40] ;  /* 0x0000000028047984 */ /* 0x008e640000000c00 */
[--C-:B-1----:R-:W-:Y:S02]  /*dbe0*/  HADD2.F32 R21, -RZ, R4.reuse.H0_H0 ;  /* 0x20000004ff157230 */ /* 0x102fe40000004100 */
[----:B------:R-:W-:Y:S02]  /*dbf0*/  HADD2.F32 R18, -RZ, R4.H1_H1 ;  /* 0x30000004ff127230 */ /* 0x000fe40000004100 */
[----:B------:R-:W-:Y:S02]  /*dc00*/  HADD2.F32 R4, -RZ, R12.H0_H0 ;  /* 0x2000000cff047230 */ /* 0x000fe40000004100 */
[----:B------:R-:W-:-:S02]  /*dc10*/  HADD2.F32 R23, -RZ, R6.H0_H0 ;  /* 0x20000006ff177230 */ /* 0x000fc40000004100 */
[----:B------:R-:W-:Y:S01]  /*dc20*/  HADD2.F32 R22, -RZ, R6.H1_H1 ;  /* 0x30000006ff167230 */ /* 0x000fe20000004100 */
[C---:B------:R-:W-:Y:S01]  /*dc30*/  FMUL.FTZ R36, R2.reuse, R4 ;  /* 0x0000000402247220 */ /* 0x040fe20000410000 */
[--C-:B------:R-:W-:Y:S02]  /*dc40*/  HADD2.F32 R25, -RZ, R7.reuse.H0_H0 ;  /* 0x20000007ff197230 */ /* 0x100fe40000004100 */
[----:B------:R-:W-:Y:S01]  /*dc50*/  HADD2.F32 R24, -RZ, R7.H1_H1 ;  /* 0x30000007ff187230 */ /* 0x000fe20000004100 */
[-C--:B------:R-:W-:Y:S01]  /*dc60*/  FMUL.FTZ R7, R2, R21.reuse ;  /* 0x0000001502077220 */ /* 0x080fe20000410000 */
[----:B------:R-:W-:Y:S01]  /*dc70*/  HADD2.F32 R6, -RZ, R13.H0_H0 ;  /* 0x2000000dff067230 */ /* 0x000fe20000004100 */
[----:B------:R-:W-:Y:S01]  /*dc80*/  FMUL.FTZ R2, R0, R18 ;  /* 0x0000001200027220 */ /* 0x000fe20000410000 */
[--C-:B------:R-:W-:Y:S01]  /*dc90*/  HADD2.F32 R20, -RZ, R5.reuse.H0_H0 ;  /* 0x20000005ff147230 */ /* 0x100fe20000004100 */
[C---:B------:R-:W-:Y:S01]  /*dca0*/  FFMA.FTZ R39, R15.reuse, R4, R7 ;  /* 0x000000040f277223 */ /* 0x040fe20000010007 */
[----:B------:R-:W-:Y:S01]  /*dcb0*/  HADD2.F32 R19, -RZ, R5.H1_H1 ;  /* 0x30000005ff137230 */ /* 0x000fe20000004100 */
[----:B------:R-:W-:Y:S01]  /*dcc0*/  FFMA.FTZ R15, R15, R21, -R36 ;  /* 0x000000150f0f7223 */ /* 0x000fe20000010824 */
[----:B------:R-:W-:-:S02]  /*dcd0*/  HADD2.F32 R13, -RZ, R47.H1_H1 ;  /* 0x3000002fff0d7230 */ /* 0x000fc40000004100 */
[--C-:B------:R-:W-:Y:S02]  /*dce0*/  HADD2.F32 R5, -RZ, R43.reuse.H0_H0 ;  /* 0x2000002bff057230 */ /* 0x100fe40000004100 */
[----:B------:R-:W-:Y:S01]  /*dcf0*/  HADD2.F32 R12, -RZ, R48.H1_H1 ;  /* 0x30000030ff0c7230 */ /* 0x000fe20000004100 */
[----:B------:R-:W-:Y:S01]  /*dd00*/  FFMA.FTZ R38, R13, R3, R2 ;  /* 0x000000030d267223 */ /* 0x000fe20000010002 */
[----:B------:R-:W-:Y:S01]  /*dd10*/  HADD2.F32 R2, -RZ, R43.H1_H1 ;  /* 0x3000002bff027230 */ /* 0x000fe20000004100 */
[C---:B------:R-:W-:Y:S01]  /*dd20*/  FMUL.FTZ R4, R5.reuse, R20 ;  /* 0x0000001405047220 */ /* 0x040fe20000410000 */
[--C-:B------:R-:W-:Y:S01]  /*dd30*/  HADD2.F32 R0, -RZ, R44.reuse.H0_H0 ;  /* 0x2000002cff007230 */ /* 0x100fe20000004100 */
[-C--:B------:R-:W-:Y:S01]  /*dd40*/  FMUL.FTZ R33, R5, R6.reuse ;  /* 0x0000000605217220 */ /* 0x080fe20000410000 */
[----:B------:R-:W-:Y:S01]  /*dd50*/  HADD2.F32 R7, -RZ, R49.H1_H1 ;  /* 0x30000031ff077230 */ /* 0x000fe20000004100 */
[----:B------:R-:W-:Y:S01]  /*dd60*/  FFMA.FTZ R37, R12, R6, R4 ;  /* 0x000000060c257223 */ /* 0x000fe20000010004 */
[----:B------:R-:W-:Y:S01]  /*dd70*/  HADD2.F32 R6, -RZ, R51.H1_H1 ;  /* 0x30000033ff067230 */ /* 0x000fe20000004100 */
[----:B------:R-:W-:Y:S01]  /*dd80*/  FMUL.FTZ R5, R2, R19 ;  /* 0x0000001302057220 */ /* 0x000fe20000410000 */
[----:B------:R-:W-:Y:S01]  /*dd90*/  HADD2.F32 R3, -RZ, R44.H1_H1 ;  /* 0x3000002cff037230 */ /* 0x000fe20000004100 */
[----:B------:R-:W-:-:S02]  /*dda0*/  FMUL.FTZ R4, R0, R23 ;  /* 0x0000001700047220 */ /* 0x000fc40000410000 */
[-C--:B------:R-:W-:Y:S01]  /*ddb0*/  FFMA.FTZ R34, R7, R9.reuse, R5 ;  /* 0x0000000907227223 */ /* 0x080fe20000010005 */
[----:B------:R-:W-:Y:S01]  /*ddc0*/  HADD2.F32 R5, -RZ, R51.H0_H0 ;  /* 0x20000033ff057230 */ /* 0x000fe20000004100 */
[----:B------:R-:W-:Y:S02]  /*ddd0*/  FFMA.FTZ R32, R6, R8, R4 ;  /* 0x0000000806207223 */ /* 0x000fe40000010004 */
[----:B------:R-:W-:Y:S01]  /*dde0*/  FMUL.FTZ R31, R2, R9 ;  /* 0x00000009021f7220 */ /* 0x000fe20000410000 */
[--C-:B------:R-:W-:Y:S01]  /*ddf0*/  HADD2.F32 R2, -RZ, R45.reuse.H1_H1 ;  /* 0x3000002dff027230 */ /* 0x100fe20000004100 */
[----:B------:R-:W-:Y:S02]  /*de00*/  FMUL.FTZ R4, R3, R22 ;  /* 0x0000001603047220 */ /* 0x000fe40000410000 */
[----:B------:R-:W-:Y:S01]  /*de10*/  FMUL.FTZ R28, R0, R8 ;  /* 0x00000008001c7220 */ /* 0x000fe20000410000 */
[----:B------:R-:W-:Y:S01]  /*de20*/  HADD2.F32 R0, -RZ, R45.H0_H0 ;  /* 0x2000002dff007230 */ /* 0x000fe20000004100 */
[----:B------:R-:W-:Y:S01]  /*de30*/  FFMA.FTZ R30, R5, R14, R4 ;  /* 0x0000000e051e7223 */ /* 0x000fe20000010004 */
[----:B------:R-:W-:Y:S01]  /*de40*/  HADD2.F32 R4, -RZ, R53.H0_H0 ;  /* 0x20000035ff047230 */ /* 0x000fe20000004100 */
[----:B------:R-:W-:-:S02]  /*de50*/  FMUL.FTZ R9, R2, R25 ;  /* 0x0000001902097220 */ /* 0x000fc40000410000 */
[----:B------:R-:W-:Y:S01]  /*de60*/  FMUL.FTZ R27, R3, R14 ;  /* 0x0000000e031b7220 */ /* 0x000fe20000410000 */
[----:B------:R-:W-:Y:S01]  /*de70*/  HADD2.F32 R3, -RZ, R47.H0_H0 ;  /* 0x2000002fff037230 */ /* 0x000fe20000004100 */
[----:B------:R-:W-:Y:S02]  /*de80*/  FMUL.FTZ R8, R0, R24 ;  /* 0x0000001800087220 */ /* 0x000fe40000410000 */
[-C--:B------:R-:W-:Y:S02]  /*de90*/  FMUL.FTZ R26, R2, R17.reuse ;  /* 0x00000011021a7220 */ /* 0x080fe40000410000 */
[----:B------:R-:W-:Y:S02]  /*dea0*/  FFMA.FTZ R17, R4, R17, R9 ;  /* 0x0000001104117223 */ /* 0x000fe40000010009 */
[-C--:B------:R-:W-:Y:S02]  /*deb0*/  FMUL.FTZ R9, R0, R16.reuse ;  /* 0x0000001000097220 */ /* 0x080fe40000410000 */
        /* <DEDUP_REMOVED lines=18> */
.L_x_1793:
[----:B------:R-:W-:Y:S05]  /*dfe0*/  BSYNC B0 ;  /* 0x0000000000007941 */ /* 0x000fea0003800000 */
.L_x_1792:
[----:B------:R-:W-:Y:S01]  /*dff0*/  IADD3 R0, R104, 0x20, RZ ;  /* 0x0000002068007810 */ /* 0x000fe20007ffe0ff */
[----:B------:R-:W-:Y:S03]  /*e000*/  BSSY B0, `(.L_x_1794) ;  /* 0x000005b000007945 */ /* 0x000fe60003800000 */
[----:B------:R-:W-:-:S13]  /*e010*/  ISETP.GE.AND P0, PT, R0, c[0x0][0x27c], PT ;  /* 0x00009f0000007a0c */ /* 0x000fda0003f06270 */
        /* <DEDUP_REMOVED lines=41> */
[----:B------:R-:W-:Y:S02]  /*e2b0*/  HADD2.F32 R5, -RZ, R49.H0_H0 ;  /* 0x20000031ff057230 */ /* 0x000fe40000004100 */
[--C-:B------:R-:W-:Y:S01]  /*e2c0*/  HADD2.F32 R12, -RZ, R55.reuse.H0_H0 ;  /* 0x20000037ff0c7230 */ /* 0x100fe20000004100 */
[----:B------:R-:W-:Y:S01]  /*e2d0*/  FFMA.FTZ R38, R13, R3, R2 ;  /* 0x000000030d267223 */ /* 0x000fe20000010002 */
[--C-:B------:R-:W-:Y:S01]  /*e2e0*/  HADD2.F32 R2, -RZ, R50.reuse.H0_H0 ;  /* 0x20000032ff027230 */ /* 0x100fe20000004100 */
[C---:B------:R-:W-:Y:S01]  /*e2f0*/  FMUL.FTZ R4, R5.reuse, R20 ;  /* 0x0000001405047220 */ /* 0x040fe20000410000 */
[----:B------:R-:W-:Y:S01]  /*e300*/  HADD2.F32 R0, -RZ, R50.H1_H1 ;  /* 0x30000032ff007230 */ /* 0x000fe20000004100 */
[-C--:B------:R-:W-:Y:S01]  /*e310*/  FMUL.FTZ R33, R5, R6.reuse ;  /* 0x0000000605217220 */ /* 0x080fe20000410000 */
[----:B------:R-:W-:Y:S01]  /*e320*/  HADD2.F32 R7, -RZ, R55.H1_H1 ;  /* 0x30000037ff077230 */ /* 0x000fe20000004100 */
[----:B------:R-:W-:Y:S01]  /*e330*/  FFMA.FTZ R37, R12, R6, R4 ;  /* 0x000000060c257223 */ /* 0x000fe20000010004 */
[----:B------:R-:W-:Y:S01]  /*e340*/  HADD2.F32 R6, -RZ, R56.H0_H0 ;  /* 0x20000038ff067230 */ /* 0x000fe20000004100 */
[----:B------:R-:W-:Y:S01]  /*e350*/  FMUL.FTZ R5, R2, R19 ;  /* 0x0000001302057220 */ /* 0x000fe20000410000 */
[----:B------:R-:W-:Y:S01]  /*e360*/  HADD2.F32 R3, -RZ, R52.H0_H0 ;  /* 0x20000034ff037230 */ /* 0x000fe20000004100 */
[----:B------:R-:W-:-:S02]  /*e370*/  FMUL.FTZ R4, R0, R23 ;  /* 0x0000001700047220 */ /* 0x000fc40000410000 */
[-C--:B------:R-:W-:Y:S01]  /*e380*/  FFMA.FTZ R34, R7, R9.reuse, R5 ;  /* 0x0000000907227223 */ /* 0x080fe20000010005 */
        /* <DEDUP_REMOVED lines=34> */
.L_x_1795:
[----:B------:R-:W-:Y:S05]  /*e5b0*/  BSYNC B0 ;  /* 0x0000000000007941 */ /* 0x000fea0003800000 */
.L_x_1794:
[----:B------:R-:W-:-:S04]  /*e5c0*/  IADD3 R0, R104, 0x40, RZ ;  /* 0x0000004068007810 */ /* 0x000fc80007ffe0ff */
        /* <DEDUP_REMOVED lines=43> */
[----:B------:R-:W-:Y:S01]  /*e880*/  HADD2.F32 R12, -RZ, R63.H0_H0 ;  /* 0x2000003fff0c7230 */ /* 0x000fe20000004100 */
[----:B------:R-:W-:Y:S01]  /*e890*/  FFMA.FTZ R38, R13, R3, R2 ;  /* 0x000000030d267223 */ /* 0x000fe20000010002 */
[----:B------:R-:W-:Y:S01]  /*e8a0*/  HADD2.F32 R2, -RZ, R59.H1_H1 ;  /* 0x3000003bff027230 */ /* 0x000fe20000004100 */
[C---:B------:R-:W-:Y:S01]  /*e8b0*/  FMUL.FTZ R4, R5.reuse, R20 ;  /* 0x0000001405047220 */ /* 0x040fe20000410000 */
[----:B------:R-:W-:Y:S01]  /*e8c0*/  HADD2.F32 R0, -RZ, R60.H0_H0 ;  /* 0x2000003cff007230 */ /* 0x000fe20000004100 */
[-C--:B------:R-:W-:Y:S01]  /*e8d0*/  FMUL.FTZ R33, R5, R6.reuse ;  /* 0x0000000605217220 */ /* 0x080fe20000410000 */
[----:B------:R-:W-:Y:S01]  /*e8e0*/  HADD2.F32 R7, -RZ, R63.H1_H1 ;  /* 0x3000003fff077230 */ /* 0x000fe20000004100 */
[----:B------:R-:W-:Y:S01]  /*e8f0*/  FFMA.FTZ R37, R12, R6, R4 ;  /* 0x000000060c257223 */ /* 0x000fe20000010004 */
[----:B------:R-:W-:Y:S01]  /*e900*/  HADD2.F32 R6, -RZ, R64.H0_H0 ;  /* 0x20000040ff067230 */ /* 0x000fe20000004100 */
[----:B------:R-:W-:Y:S01]  /*e910*/  FMUL.FTZ R5, R2, R19 ;  /* 0x0000001302057220 */ /* 0x000fe20000410000 */
[----:B------:R-:W-:Y:S01]  /*e920*/  HADD2.F32 R3, -RZ, R60.H1_H1 ;  /* 0x3000003cff037230 */ /* 0x000fe20000004100 */
[----:B------:R-:W-:-:S02]  /*e930*/  FMUL.FTZ R4, R0, R23 ;  /* 0x0000001700047220 */ /* 0x000fc40000410000 */
[-C--:B------:R-:W-:Y:S01]  /*e940*/  FFMA.FTZ R34, R7, R9.reuse, R5 ;  /* 0x0000000907227223 */ /* 0x080fe20000010005 */
        /* <DEDUP_REMOVED lines=34> */
.L_x_1754:
[----:B------:R-:W-:Y:S05]  /*eb70*/  BSYNC B2 ;  /* 0x0000000000027941 */ /* 0x000fea0003800000 */
.L_x_1752:
[----:B------:R-:W-:-:S04]  /*eb80*/  DEPBAR.LE SB0, 0x2 ;  /* 0x000080800000791a */ /* 0x000fc80000000000 */
[----:B------:R-:W-:Y:S01]  /*eb90*/  WARPSYNC 0xffffffff ;  /* 0xffffffff00007948 */ /* 0x000fe20003800000 */
[----:B------:R-:W-:Y:S01]  /*eba0*/  BAR.SYNC.DEFER_BLOCKING 0x0 ;  /* 0x0000000000007b1d */ /* 0x000fe20000010000 */
[----:B------:R-:W-:Y:S01]  /*ebb0*/  IMAD.MOV.U32 R0, RZ, RZ, 0x20 ;  /* 0x00000020ff007424 */ /* 0x000fe200078e00ff */
[----:B------:R-:W-:Y:S02]  /*ebc0*/  LOP3.LUT P0, RZ, R182, 0x2, RZ, 0xc0, !PT ;  /* 0x00000002b6ff7812 */ /* 0x000fe4000780c0ff */
[----:B------:R-:W-:Y:S02]  /*ebd0*/  LOP3.LUT P1, RZ, R196, 0x10, RZ, 0xc0, !PT ;  /* 0x00000010c4ff7812 */ /* 0x000fe4000782c0ff */
[----:B------:R-:W-:Y:S01]  /*ebe0*/  SEL R177, R0, 0xffffffe0, !P0 ;  /* 0xffffffe000b17807 */ /* 0x000fe20004000000 */
[----:B------:R-:W-:Y:S04]  /*ebf0*/  BSSY B0, `(.L_x_1796) ;  /* 0x000004b000007945 */ /* 0x000fe80003800000 */
[----:B------:R-:W-:Y:S01]  /*ec00*/  IMAD.IADD R8, R184, 0x1, R177 ;  /* 0x00000001b8087824 */ /* 0x000fe200078e02b1 */
[----:B-1----:R1:W3:Y:S04]  /*ec10*/  LDSM.16.M88.4 R12, [R178] ;  /* 0x00000000b20c783b */ /* 0x0022e80000000200 */
[----:B------:R1:W4:Y:S04]  /*ec20*/  LDSM.16.M88.4 R36, [R184] ;  /* 0x00000000b824783b */ /* 0x0003280000000200 */
[----:B------:R1:W2:Y:S04]  /*ec30*/  LDSM.16.M88.4 R48, [R184+0x800] ;  /* 0x00080000b830783b */ /* 0x0002a80000000200 */
[----:B------:R1:W1:Y:S04]  /*ec40*/  LDSM.16.M88.4 R40, [R184+0x1000] ;  /* 0x00100000b828783b */ /* 0x0002680000000200 */
[----:B------:R1:W1:Y:S04]  /*ec50*/  LDSM.16.M88.4 R52, [R184+0x1800] ;  /* 0x00180000b834783b */ /* 0x0002680000000200 */
[----:B------:R1:W1:Y:S04]  /*ec60*/  LDSM.16.M88.4 R4, [R179] ;  /* 0x00000000b304783b */ /* 0x0002680000000200 */
[----:B------:R1:W1:Y:S04]  /*ec70*/  LDSM.16.M88.4 R60, [R8] ;  /* 0x00000000083c783b */ /* 0x0002680000000200 */
[----:B-----5:R1:W1:Y:S04]  /*ec80*/  LDSM.16.M88.4 R64, [R8+0x800] ;  /* 0x000800000840783b */ /* 0x0202680000000200 */
[----:B------:R1:W1:Y:S04]  /*ec90*/  LDSM.16.M88.4 R72, [R8+0x1000] ;  /* 0x001000000848783b */ /* 0x0002680000000200 */
[----:B------:R1:W1:Y:S01]  /*eca0*/  LDSM.16.M88.4 R80, [R8+0x1800] ;  /* 0x001800000850783b */ /* 0x0002620000000200 */
[----:B------:R-:W-:Y:S05]  /*ecb0*/  @!P1 BRA `(.L_x_1797) ;  /* 0x000003e000009947 */ /* 0x000fea0003800000 */
[----:B------:R-:W-:Y:S01]  /*ecc0*/  SHF.R.S32.HI R0, RZ, 0x1f, R191 ;  /* 0x0000001fff007819 */ /* 0x000fe200000114bf */
[----:B------:R-:W-:Y:S01]  /*ecd0*/  IMAD.WIDE.U32 R2, R191, c[0x0][0x208], RZ ;  /* 0x00008200bf027a25 */ /* 0x000fe200078e00ff */
[----:B------:R-:W-:-:S02]  /*ece0*/  SHF.R.S32.HI R9, RZ, 0x1f, R189 ;  /* 0x0000001fff097819 */ /* 0x000fc400000114bd */
[C---:B------:R-:W-:Y:S01]  /*ecf0*/  SHF.L.U64.HI R29, R205.reuse, 0x1, R211 ;  /* 0x00000001cd1d7819 */ /* 0x040fe200000102d3 */
[----:B------:R-:W-:Y:S01]  /*ed00*/  IMAD R0, R0, c[0x0][0x208], RZ ;  /* 0x0000820000007a24 */ /* 0x000fe200078e02ff */
[C---:B------:R-:W-:Y:S01]  /*ed10*/  SHF.L.U64.HI R27, R204.reuse, 0x1, R212 ;  /* 0x00000001cc1b7819 */ /* 0x040fe200000102d4 */
[----:B------:R-:W-:Y:S01]  /*ed20*/  IMAD.SHL.U32 R28, R205, 0x2, RZ ;  /* 0x00000002cd1c7824 */ /* 0x000fe200078e00ff */
[----:B------:R-:W-:Y:S01]  /*ed30*/  SHF.L.U32 R26, R204, 0x1, RZ ;  /* 0x00000001cc1a7819 */ /* 0x000fe200000006ff */
[----:B------:R-:W-:Y:S01]  /*ed40*/  IMAD R0, R191, c[0x0][0x20c], R0 ;  /* 0x00008300bf007a24 */ /* 0x000fe200078e0200 */
[C---:B------:R-:W-:Y:S01]  /*ed50*/  SHF.L.U64.HI R25, R202.reuse, 0x1, R203 ;  /* 0x00000001ca197819 */ /* 0x040fe200000102cb */
[----:B------:R-:W-:Y:S02]  /*ed60*/  IMAD.SHL.U32 R23, R202, 0x2, RZ ;  /* 0x00000002ca177824 */ /* 0x000fe400078e00ff */
[----:B------:R-:W-:Y:S02]  /*ed70*/  IMAD.IADD R3, R3, 0x1, R0 ;  /* 0x0000000103037824 */ /* 0x000fe400078e0200 */
[----:B------:R-:W-:-:S02]  /*ed80*/  IMAD R0, R9, c[0x0][0x218], RZ ;  /* 0x0000860009007a24 */ /* 0x000fc400078e02ff */
[----:B------:R-:W-:-:S04]  /*ed90*/  IMAD.WIDE.U32 R2, R189, c[0x0][0x218], R2 ;  /* 0x00008600bd027a25 */ /* 0x000fc800078e0002 */
[----:B------:R-:W-:Y:S01]  /*eda0*/  IMAD R9, R189, c[0x0][0x21c], R0 ;  /* 0x00008700bd097a24 */ /* 0x000fe200078e0200 */
[----:B------:R-:W-:-:S04]  /*edb0*/  IADD3 R0, P0, R222, R2, RZ ;  /* 0x00000002de007210 */ /* 0x000fc80007f1e0ff */
[----:B------:R-:W-:Y:S02]  /*edc0*/  IADD3.X R2, R229, R3, R9, P0, !PT ;  /* 0x00000003e5027210 */ /* 0x000fe400007fe409 */
[----:B------:R-:W-:-:S04]  /*edd0*/  LEA R24, P0, R0, c[0x0][0x1f8], 0x1 ;  /* 0x00007e0000187a11 */ /* 0x000fc800078008ff */
[----:B------:R-:W-:Y:S01]  /*ede0*/  LEA.HI.X R20, R0, c[0x0][0x1fc], R2, 0x1, P0 ;  /* 0x00007f0000147a11 */ /* 0x000fe200000f0c02 */
[----:B------:R-:W-:Y:S06]  /*edf0*/  BRA.DIV ~URZ, `(.L_x_1798) ;  /* 0x0000b8727f007947 */ /* 0x000fec000b800000 */
[----:B------:R4:W3:Y:S02]  /*ee00*/  SHFL.IDX PT, R9, R20, RZ, 0x181f ;  /* 0x00181fff14097589 */ /* 0x0008e400000e0000 */
.L_x_1891:
[----:B------:R-:W-:Y:S05]  /*ee10*/  BRA.DIV ~URZ, `(.L_x_1799) ;  /* 0x0000b8c27f007947 */ /* 0x000fea000b800000 */
[----:B------:R-:W5:Y:S01]  /*ee20*/  SHFL.IDX PT, R0, R24, RZ, 0x181f ;  /* 0x00181fff18007589 */ /* 0x000f6200000e0000 */
[C---:B------:R-:W-:Y:S02]  /*ee30*/  LOP3.LUT P3, RZ, R196.reuse, 0x2, RZ, 0xc0, !PT ;  /* 0x00000002c4ff7812 */ /* 0x040fe4000786c0ff */
[C---:B------:R-:W-:Y:S02]  /*ee40*/  LOP3.LUT P2, RZ, R196.reuse, 0x1, RZ, 0xc0, !PT ;  /* 0x00000001c4ff7812 */ /* 0x040fe4000784c0ff */
[----:B------:R-:W-:Y:S02]  /*ee50*/  LOP3.LUT P4, RZ, R196, 0x4, RZ, 0xc0, !PT ;  /* 0x00000004c4ff7812 */ /* 0x000fe4000788c0ff */
[----:B------:R-:W-:Y:S02]  /*ee60*/  SEL R22, RZ, 0x10, P3 ;  /* 0x00000010ff167807 */ /* 0x000fe40001800000 */
[----:B------:R-:W-:-:S02]  /*ee70*/  SEL R21, RZ, 0x10, P2 ;  /* 0x00000010ff157807 */ /* 0x000fc40001000000 */
[C---:B-----5:R-:W-:Y:S02]  /*ee80*/  IADD3 R2, P0, R0.reuse, R23, RZ ;  /* 0x0000001700027210 */ /* 0x060fe40007f1e0ff */
[----:B------:R-:W-:-:S03]  /*ee90*/  IADD3 R18, P1, R0, R26, RZ ;  /* 0x0000001a00127210 */ /* 0x000fc60007f3e0ff */
[C---:B---3--:R-:W-:Y:S01]  /*eea0*/  IMAD.X R3, R9.reuse, 0x1, R25, P0 ;  /* 0x0000000109037824 */ /* 0x048fe200000e0619 */
[----:B------:R-:W-:Y:S01]  /*eeb0*/  IADD3 R16, P0, R0, R28, RZ ;  /* 0x0000001c00107210 */ /* 0x000fe20007f1e0ff */
[C---:B------:R-:W-:Y:S01]  /*eec0*/  IMAD.X R19, R9.reuse, 0x1, R27, P1 ;  /* 0x0000000109137824 */ /* 0x040fe200008e061b */
[----:B------:R-:W3:Y:S03]  /*eed0*/  SHFL.IDX PT, R0, R24, 0x1, 0x181f ;  /* 0x00381f0018007f89 */ /* 0x000ee600000e0000 */
[----:B------:R-:W-:Y:S01]  /*eee0*/  IMAD.X R17, R9, 0x1, R29, P0 ;  /* 0x0000000109117824 */ /* 0x000fe200000e061d */
[----:B------:R-:W-:Y:S01]  /*eef0*/  @!PT LDS RZ, [RZ] ;  /* 0x00000000fffff984 */ /* 0x000fe20000000800 */
[----:B------:R4:W-:Y:S04]  /*ef00*/  LDGSTS.E.BYPASS.LTC128B.128 [R107+0x6100], [R2.64], !P3 ;  /* 0x06100000026b7fae */ /* 0x0009e8000d901d48 */
[----:B------:R4:W-:Y:S04]  /*ef10*/  LDGSTS.E.BYPASS.LTC128B.128 [R107+0x8100], [R18.64], !P2 ;  /* 0x08100000126b7fae */ /* 0x0009e8000d101d48 */
[----:B------:R4:W-:Y:S04]  /*ef20*/  LDGSTS.E.BYPASS.LTC128B.128 [R107+0xa100], [R16.64], !P4 ;  /* 0x0a100000106b7fae */ /* 0x0009e8000e101d48 */
[----:B------:R5:W2:Y:S02]  /*ef30*/  SHFL.IDX PT, R9, R20, 0x1, 0x181f ;  /* 0x00381f0014097f89 */ /* 0x000aa400000e0000 */
[----:B----45:R-:W-:-:S02]  /*ef40*/  IMAD.MOV.U32 R20, RZ, RZ, R149 ;  /* 0x000000ffff147224 */ /* 0x030fc400078e0095 */
.L_x_1892:
[----:B---3--:R-:W-:Y:S02]  /*ef50*/  IADD3 R2, -R22, 0x10, RZ ;  /* 0x0000001016027810 */ /* 0x008fe40007ffe1ff */
[----:B------:R-:W-:-:S02]  /*ef60*/  IADD3 R3, -R21, 0x10, RZ ;  /* 0x0000001015037810 */ /* 0x000fc40007ffe1ff */
[----:B------:R-:W-:-:S04]  /*ef70*/  LOP3.LUT R2, R2, 0xf, RZ, 0xc0, !PT ;  /* 0x0000000f02027812 */ /* 0x000fc800078ec0ff */
[-C--:B------:R-:W-:Y:S02]  /*ef80*/  IADD3 R18, P1, P0, R2, R0.reuse, R23 ;  /* 0x0000000002127210 */ /* 0x080fe4000783e017 */
[----:B------:R-:W-:Y:S02]  /*ef90*/  LOP3.LUT R2, R3, 0xf, RZ, 0xc0, !PT ;  /* 0x0000000f03027812 */ /* 0x000fe400078ec0ff */
[----:B------:R-:W-:Y:S02]  /*efa0*/  IADD3 R3, -R20, 0x10, RZ ;  /* 0x0000001014037810 */ /* 0x000fe40007ffe1ff */
[----:B--2---:R-:W-:Y:S02]  /*efb0*/  IADD3.X R19, RZ, R9, R25, P1, P0 ;  /* 0x00000009ff137210 */ /* 0x004fe40000fe0419 */
        /* <DEDUP_REMOVED lines=14> */
.L_x_1797:
[----:B------:R-:W-:Y:S05]  /*f0a0*/  BSYNC B0 ;  /* 0x0000000000007941 */ /* 0x000fea0003800000 */
.L_x_1796:
        /* <DEDUP_REMOVED lines=13> */
[C---:B------:R-:W-:Y:S01]  /*f180*/  HMMA.16816.F32 R24, R12.reuse, R36, RZ ;  /* 0x000000240c18723c */ /* 0x040fe200000018ff */
[----:B------:R-:W2:Y:S04]  /*f190*/  LDSM.16.M88.4 R84, [R2+0x1800] ;  /* 0x001800000254783b */ /* 0x000ea80000000200 */
[----:B------:R-:W-:Y:S03]  /*f1a0*/  LDSM.16.M88.4 R88, [R184+0x3000] ;  /* 0x00300000b858783b */ /* 0x000fe60000000200 */
[C---:B------:R-:W-:Y:S01]  /*f1b0*/  HMMA.16816.F32 R48, R12.reuse, R50, RZ ;  /* 0x000000320c30723c */ /* 0x040fe200000018ff */
[----:B------:R-:W-:Y:S04]  /*f1c0*/  LDSM.16.M88.4 R92, [R0+0x2000] ;  /* 0x00200000005c783b */ /* 0x000fe80000000200 */
[----:B------:R-:W-:Y:S03]  /*f1d0*/  LDSM.16.M88.4 R96, [R0+0x2800] ;  /* 0x002800000060783b */ /* 0x000fe60000000200 */
[C---:B-1----:R-:W-:Y:S01]  /*f1e0*/  HMMA.16816.F32 R44, R12.reuse, R40, RZ ;  /* 0x000000280c2c723c */ /* 0x042fe200000018ff */
[----:B------:R-:W5:Y:S01]  /*f1f0*/  LDL R150, [R1+0x4] ;  /* 0x0000040001967983 */ /* 0x000f620000100800 */
[----:B------:R-:W-:Y:S06]  /*f200*/  BSSY B0, `(.L_x_1800) ;  /* 0x000027f000007945 */ /* 0x000fec0003800000 */
[C---:B------:R-:W-:Y:S08]  /*f210*/  HMMA.16816.F32 R40, R12.reuse, R42, RZ ;  /* 0x0000002a0c28723c */ /* 0x040ff000000018ff */
[C---:B------:R-:W-:Y:S08]  /*f220*/  HMMA.16816.F32 R36, R12.reuse, R52, RZ ;  /* 0x000000340c24723c */ /* 0x040ff000000018ff */
[----:B------:R-:W-:Y:S08]  /*f230*/  HMMA.16816.F32 R28, R12, R54, RZ ;  /* 0x000000360c1c723c */ /* 0x000ff000000018ff */
[C---:B------:R-:W-:Y:S08]  /*f240*/  HMMA.16816.F32 R52, R4.reuse, R62, R20 ;  /* 0x0000003e0434723c */ /* 0x040ff00000001814 */
[C---:B------:R-:W-:Y:S01]  /*f250*/  HMMA.16816.F32 R20, R4.reuse, R60, R24 ;  /* 0x0000003c0414723c */ /* 0x040fe20000001818 */
[----:B------:R-:W-:Y:S07]  /*f260*/  LDSM.16.M88.4 R24, [R0] ;  /* 0x000000000018783b */ /* 0x000fee0000000200 */
[C---:B------:R-:W-:Y:S08]  /*f270*/  HMMA.16816.F32 R12, R4.reuse, R64, R32 ;  /* 0x00000040040c723c */ /* 0x040ff00000001820 */
[C---:B------:R-:W-:Y:S08]  /*f280*/  HMMA.16816.F32 R48, R4.reuse, R66, R48 ;  /* 0x000000420430723c */ /* 0x040ff00000001830 */
[C---:B------:R-:W-:Y:S08]  /*f290*/  HMMA.16816.F32 R60, R4.reuse, R74, R40 ;  /* 0x0000004a043c723c */ /* 0x040ff00000001828 */
[C---:B------:R-:W-:Y:S01]  /*f2a0*/  HMMA.16816.F32 R64, R4.reuse, R72, R44 ;  /* 0x000000480440723c */ /* 0x040fe2000000182c */
[----:B------:R-:W-:Y:S04]  /*f2b0*/  LDSM.16.M88.4 R44, [R0+0x800] ;  /* 0x00080000002c783b */ /* 0x000fe80000000200 */
[----:B------:R-:W-:Y:S03]  /*f2c0*/  LDSM.16.M88.4 R72, [R0+0x1800] ;  /* 0x001800000048783b */ /* 0x000fe60000000200 */
[C---:B------:R-:W-:Y:S08]  /*f2d0*/  HMMA.16816.F32 R40, R4.reuse, R80, R36 ;  /* 0x000000500428723c */ /* 0x040ff00000001824 */
[----:B------:R-:W-:Y:S01]  /*f2e0*/  HMMA.16816.F32 R36, R4, R82, R28 ;  /* 0x000000520424723c */ /* 0x000fe2000000181c */
[----:B------:R-:W1:Y:S04]  /*f2f0*/  LDSM.16.M88.4 R4, [R180] ;  /* 0x00000000b404783b */ /* 0x000e680000000200 */
[----:B------:R-:W-:Y:S03]  /*f300*/  LDSM.16.M88.4 R80, [R184+0x2000] ;  /* 0x00200000b850783b */ /* 0x000fe60000000200 */
[C---:B--2---:R-:W-:Y:S08]  /*f310*/  HMMA.16816.F32 R32, R16.reuse, R56, R20 ;  /* 0x000000381020723c */ /* 0x044ff00000001814 */
[C---:B---3--:R-:W-:Y:S01]  /*f320*/  HMMA.16816.F32 R20, R16.reuse, R68, R12 ;  /* 0x000000441014723c */ /* 0x048fe2000000180c */
[----:B------:R-:W-:Y:S07]  /*f330*/  LDSM.16.M88.4 R12, [R178+0x4000] ;  /* 0x00400000b20c783b */ /* 0x000fee0000000200 */
[C---:B------:R-:W-:Y:S01]  /*f340*/  HMMA.16816.F32 R48, R16.reuse, R70, R48 ;  /* 0x000000461030723c */ /* 0x040fe20000001830 */
[----:B------:R-:W2:Y:S07]  /*f350*/  LDSM.16.M88.4 R68, [R0+0x1000] ;  /* 0x001000000044783b */ /* 0x000eae0000000200 */
[C---:B------:R-:W-:Y:S08]  /*f360*/  HMMA.16816.F32 R28, R16.reuse, R58, R52 ;  /* 0x0000003a101c723c */ /* 0x040ff00000001834 */
[C---:B----4-:R-:W-:Y:S01]  /*f370*/  HMMA.16816.F32 R52, R16.reuse, R76, R64 ;  /* 0x0000004c1034723c */ /* 0x050fe20000001840 */
[----:B------:R-:W-:Y:S07]  /*f380*/  LDSM.16.M88.4 R64, [R184+0x3800] ;  /* 0x00380000b840783b */ /* 0x000fee0000000200 */
[C---:B------:R-:W-:Y:S08]  /*f390*/  HMMA.16816.F32 R40, R16.reuse, R84, R40 ;  /* 0x000000541028723c */ /* 0x040ff00000001828 */
[C---:B------:R-:W-:Y:S01]  /*f3a0*/  HMMA.16816.F32 R56, R16.reuse, R78, R60 ;  /* 0x0000004e1038723c */ /* 0x040fe2000000183c */
[----:B------:R-:W-:Y:S07]  /*f3b0*/  LDSM.16.M88.4 R60, [R8+0x2000] ;  /* 0x00200000083c783b */ /* 0x000fee0000000200 */
[----:B------:R-:W-:Y:S01]  /*f3c0*/  HMMA.16816.F32 R36, R16, R86, R36 ;  /* 0x000000561024723c */ /* 0x000fe20000001824 */
[----:B------:R-:W3:Y:S07]  /*f3d0*/  LDSM.16.M88.4 R84, [R184+0x2800] ;  /* 0x00280000b854783b */ /* 0x000eee0000000200 */
[C---:B-1----:R-:W-:Y:S08]  /*f3e0*/  HMMA.16816.F32 R32, R4.reuse, R24, R32 ;  /* 0x000000180420723c */ /* 0x042ff00000001820 */
[C---:B------:R-:W-:Y:S08]  /*f3f0*/  HMMA.16816.F32 R28, R4.reuse, R26, R28 ;  /* 0x0000001a041c723c */ /* 0x040ff0000000181c */
[C---:B------:R-:W-:Y:S08]  /*f400*/  HMMA.16816.F32 R24, R4.reuse, R44, R20 ;  /* 0x0000002c0418723c */ /* 0x040ff00000001814 */
[C---:B--2---:R-:W-:Y:S08]  /*f410*/  HMMA.16816.F32 R16, R4.reuse, R68, R52 ;  /* 0x000000440410723c */ /* 0x044ff00000001834 */
[C---:B------:R-:W-:Y:S08]  /*f420*/  HMMA.16816.F32 R76, R4.reuse, R72, R40 ;  /* 0x00000048044c723c */ /* 0x040ff00000001828 */
[C---:B------:R-:W-:Y:S01]  /*f430*/  HMMA.16816.F32 R20, R4.reuse, R46, R48 ;  /* 0x0000002e0414723c */ /* 0x040fe20000001830 */
[----:B------:R-:W-:Y:S07]  /*f440*/  LDSM.16.M88.4 R44, [R8+0x2800] ;  /* 0x00280000082c783b */ /* 0x000fee0000000200 */
[C---:B------:R-:W-:Y:S08]  /*f450*/  HMMA.16816.F32 R68, R4.reuse, R70, R56 ;  /* 0x000000460444723c */ /* 0x040ff00000001838 */
[----:B------:R-:W-:Y:S01]  /*f460*/  HMMA.16816.F32 R72, R4, R74, R36 ;  /* 0x0000004a0448723c */ /* 0x000fe20000001824 */
[----:B------:R-:W1:Y:S04]  /*f470*/  LDSM.16.M88.4 R4, [R179+0x4000] ;  /* 0x00400000b304783b */ /* 0x000e680000000200 */
[----:B------:R-:W-:Y:S03]  /*f480*/  LDSM.16.M88.4 R36, [R8+0x3000] ;  /* 0x003000000824783b */ /* 0x000fe60000000200 */
[C---:B------:R-:W-:Y:S08]  /*f490*/  HMMA.16816.F32 R52, R12.reuse, R80, R32 ;  /* 0x000000500c34723c */ /* 0x040ff00000001820 */
[C---:B---3--:R-:W-:Y:S01]  /*f4a0*/  HMMA.16816.F32 R48, R12.reuse, R84, R24 ;  /* 0x000000540c30723c */ /* 0x048fe20000001818 */
[----:B------:R-:W-:Y:S07]  /*f4b0*/  LDSM.16.M88.4 R24, [R180+0x4000] ;  /* 0x00400000b418783b */ /* 0x000fee0000000200 */
[C---:B------:R-:W-:Y:S01]  /*f4c0*/  HMMA.16816.F32 R40, R12.reuse, R86, R20 ;  /* 0x000000560c28723c */ /* 0x040fe20000001814 */
[----:B------:R-:W-:Y:S07]  /*f4d0*/  LDSM.16.M88.4 R84, [R2+0x2000] ;  /* 0x002000000254783b */ /* 0x000fee0000000200 */
[C---:B------:R-:W-:Y:S01]  /*f4e0*/  HMMA.16816.F32 R32, R12.reuse, R88, R16 ;  /* 0x000000580c20723c */ /* 0x040fe20000001810 */
[----:B------:R-:W2:Y:S07]  /*f4f0*/  LDSM.16.M88.4 R16, [R181+0x4000] ;  /* 0x00400000b510783b */ /* 0x000eae0000000200 */
[----:B------:R-:W-:Y:S08]  /*f500*/  HMMA.16816.F32 R56, R12, R82, R28 ;  /* 0x000000520c38723c */ /* 0x000ff0000000181c */
[----:B-1----:R-:W-:Y:S08]  /*f510*/  HMMA.16816.F32 R20, R4, R60, R52 ;  /* 0x0000003c0414723c */ /* 0x002ff00000001834 */
[C---:B------:R-:W-:Y:S01]  /*f520*/  HMMA.16816.F32 R28, R12.reuse, R90, R68 ;  /* 0x0000005a0c1c723c */ /* 0x040fe20000001844 */
[----:B------:R-:W1:Y:S07]  /*f530*/  LDSM.16.M88.4 R88, [R8+0x3800] ;  /* 0x003800000858783b */ /* 0x000e6e0000000200 */
[C---:B------:R-:W-:Y:S01]  /*f540*/  HMMA.16816.F32 R52, R12.reuse, R64, R76 ;  /* 0x000000400c34723c */ /* 0x040fe2000000184c */
[----:B------:R-:W-:Y:S07]  /*f550*/  LDSM.16.M88.4 R76, [R2+0x3800] ;  /* 0x00380000024c783b */ /* 0x000fee0000000200 */
[----:B------:R-:W-:Y:S01]  /*f560*/  HMMA.16816.F32 R80, R12, R66, R72 ;  /* 0x000000420c50723c */ /* 0x000fe20000001848 */
[----:B------:R-:W-:Y:S07]  /*f570*/  LDSM.16.M88.4 R64, [R184+0x4000] ;  /* 0x00400000b840783b */ /* 0x000fee0000000200 */
[----:B------:R-:W-:Y:S08]  /*f580*/  HMMA.16816.F32 R60, R4, R62, R56 ;  /* 0x0000003e043c723c */ /* 0x000ff00000001838 */
[----:B--2---:R-:W-:Y:S01]  /*f590*/  HMMA.16816.F32 R12, R16, R84, R20 ;  /* 0x00000054100c723c */ /* 0x004fe20000001814 */
[----:B------:R-:W2:Y:S07]  /*f5a0*/  LDSM.16.M88.4 R20, [R178+0x8000] ;  /* 0x00800000b214783b */ /* 0x000eae0000000200 */
[C---:B------:R-:W-:Y:S01]  /*f5b0*/  HMMA.16816.F32 R68, R4.reuse, R46, R40 ;  /* 0x0000002e0444723c */ /* 0x040fe20000001828 */
[----:B------:R-:W3:Y:S07]  /*f5c0*/  LDSM.16.M88.4 R40, [R2+0x2800] ;  /* 0x002800000228783b */ /* 0x000eee0000000200 */
[C---:B------:R-:W-:Y:S08]  /*f5d0*/  HMMA.16816.F32 R72, R4.reuse, R44, R48 ;  /* 0x0000002c0448723c */ /* 0x040ff00000001830 */
[C---:B------:R-:W-:Y:S08]  /*f5e0*/  HMMA.16816.F32 R56, R4.reuse, R36, R32 ;  /* 0x000000240438723c */ /* 0x040ff00000001820 */
[----:B------:R-:W-:Y:S01]  /*f5f0*/  HMMA.16816.F32 R48, R4, R38, R28 ;  /* 0x000000260430723c */ /* 0x000fe2000000181c */
[----:B------:R-:W4:Y:S07]  /*f600*/  LDSM.16.M88.4 R36, [R2+0x3000] ;  /* 0x003000000224783b */ /* 0x000f2e0000000200 */
[----:B------:R-:W-:Y:S01]  /*f610*/  HMMA.16816.F32 R32, R16, R86, R60 ;  /* 0x000000561020723c */ /* 0x000fe2000000183c */
[----:B------:R-:W-:Y:S04]  /*f620*/  LDSM.16.M88.4 R84, [R8+0x4000] ;  /* 0x004000000854783b */ /* 0x000fe80000000200 */
[----:B------:R-:W-:Y:S03]  /*f630*/  LDSM.16.M88.4 R60, [R0+0x3800] ;  /* 0x00380000003c783b */ /* 0x000fe60000000200 */
[----:B------:R-:W-:Y:S01]  /*f640*/  HMMA.16816.F32 R28, R24, R92, R12 ;  /* 0x0000005c181c723c */ /* 0x000fe2000000180c */
[----:B------:R-:W4:Y:S07]  /*f650*/  LDSM.16.M88.4 R12, [R179+0x8000] ;  /* 0x00800000b30c783b */ /* 0x000f2e0000000200 */
[----:B-1----:R-:W-:Y:S08]  /*f660*/  HMMA.16816.F32 R52, R4, R88, R52 ;  /* 0x000000580434723c */ /* 0x002ff00000001834 */
[----:B------:R-:W-:Y:S01]  /*f670*/  HMMA.16816.F32 R32, R24, R94, R32 ;  /* 0x0000005e1820723c */ /* 0x000fe20000001820 */
[----:B------:R-:W-:Y:S07]  /*f680*/  LDSM.16.M88.4 R92, [R8+0x4800] ;  /* 0x00480000085c783b */ /* 0x000fee0000000200 */
[----:B--2---:R-:W-:Y:S08]  /*f690*/  HMMA.16816.F32 R28, R20, R64, R28 ;  /* 0x00000040141c723c */ /* 0x004ff0000000181c */
[C---:B---3--:R-:W-:Y:S08]  /*f6a0*/  HMMA.16816.F32 R44, R16.reuse, R40, R72 ;  /* 0x00000028102c723c */ /* 0x048ff00000001848 */
[----:B------:R-:W-:Y:S08]  /*f6b0*/  HMMA.16816.F32 R72, R16, R42, R68 ;  /* 0x0000002a1048723c */ /* 0x000ff00000001844 */
[----:B------:R-:W-:Y:S01]  /*f6c0*/  HMMA.16816.F32 R80, R4, R90, R80 ;  /* 0x0000005a0450723c */ /* 0x000fe20000001850 */
[----:B------:R-:W-:Y:S04]  /*f6d0*/  LDSM.16.M88.4 R4, [R181+0x8000] ;  /* 0x00800000b504783b */ /* 0x000fe80000000200 */
[----:B------:R-:W-:Y:S03]  /*f6e0*/  LDSM.16.M88.4 R88, [R0+0x4000] ;  /* 0x004000000058783b */ /* 0x000fe60000000200 */
[C---:B------:R-:W-:Y:S01]  /*f6f0*/  HMMA.16816.F32 R68, R16.reuse, R76, R52 ;  /* 0x0000004c1044723c */ /* 0x040fe20000001834 */
[----:B------:R-:W1:Y:S07]  /*f700*/  LDSM.16.M88.4 R52, [R2+0x4000] ;  /* 0x004000000234783b */ /* 0x000e6e0000000200 */
[----:B----4-:R-:W-:Y:S01]  /*f710*/  HMMA.16816.F32 R100, R16, R36, R56 ;  /* 0x000000241064723c */ /* 0x010fe20000001838 */
[----:B------:R-:W2:Y:S07]  /*f720*/  LDSM.16.M88.4 R56, [R184+0x4800] ;  /* 0x00480000b838783b */ /* 0x000eae0000000200 */
[----:B------:R-:W-:Y:S08]  /*f730*/  HMMA.16816.F32 R32, R20, R66, R32 ;  /* 0x000000421420723c */ /* 0x000ff00000001820 */
[----:B------:R-:W-:Y:S08]  /*f740*/  HMMA.16816.F32 R28, R12, R84, R28 ;  /* 0x000000540c1c723c */ /* 0x000ff0000000181c */
[----:B------:R-:W-:Y:S01]  /*f750*/  HMMA.16816.F32 R112, R16, R38, R48 ;  /* 0x000000261070723c */ /* 0x000fe20000001830 */
[----:B------:R-:W3:Y:S07]  /*f760*/  LDSM.16.M88.4 R48, [R0+0x3000] ;  /* 0x003000000030783b */ /* 0x000eee0000000200 */
[----:B------:R-:W-:Y:S08]  /*f770*/  HMMA.16816.F32 R40, R24, R96, R44 ;  /* 0x000000601828723c */ /* 0x000ff0000000182c */
[----:B------:R-:W-:Y:S01]  /*f780*/  HMMA.16816.F32 R64, R16, R78, R80 ;  /* 0x0000004e1040723c */ /* 0x000fe20000001850 */
[----:B------:R-:W4:Y:S04]  /*f790*/  LDSM.16.M88.4 R16, [R180+0x8000] ;  /* 0x00800000b410783b */ /* 0x000f280000000200 */
[----:B------:R-:W4:Y:S03]  /*f7a0*/  LDSM.16.M88.4 R76, [R184+0x5000] ;  /* 0x00500000b84c783b */ /* 0x000f260000000200 */
[----:B------:R-:W-:Y:S01]  /*f7b0*/  HMMA.16816.F32 R44, R24, R98, R72 ;  /* 0x00000062182c723c */ /* 0x000fe20000001848 */
[----:B------:R-:W4:Y:S04]  /*f7c0*/  LDSM.16.M88.4 R80, [R2+0x4800] ;  /* 0x004800000250783b */ /* 0x000f280000000200 */
[----:B------:R-:W4:Y:S03]  /*f7d0*/  LDSM.16.M88.4 R72, [R8+0x5000] ;  /* 0x005000000848783b */ /* 0x000f260000000200 */
[----:B------:R-:W-:Y:S08]  /*f7e0*/  HMMA.16816.F32 R36, R12, R86, R32 ;  /* 0x000000560c24723c */ /* 0x000ff00000001820 */
[----:B-1----:R-:W-:Y:S08]  /*f7f0*/  HMMA.16816.F32 R28, R4, R52, R28 ;  /* 0x00000034041c723c */ /* 0x002ff0000000181c */
[----:B--2---:R-:W-:Y:S08]  /*f800*/  HMMA.16816.F32 R40, R20, R56, R40 ;  /* 0x000000381428723c */ /* 0x004ff00000001828 */
[----:B---3--:R-:W-:Y:S08]  /*f810*/  HMMA.16816.F32 R32, R24, R48, R100 ;  /* 0x000000301820723c */ /* 0x008ff00000001864 */
[----:B------:R-:W-:Y:S01]  /*f820*/  HMMA.16816.F32 R44, R20, R58, R44 ;  /* 0x0000003a142c723c */ /* 0x000fe2000000182c */
[----:B------:R-:W-:Y:S07]  /*f830*/  LDSM.16.M88.4 R56, [R2+0x5000] ;  /* 0x005000000238783b */ /* 0x000fee0000000200 */
[----:B------:R-:W-:Y:S08]  /*f840*/  HMMA.16816.F32 R36, R4, R54, R36 ;  /* 0x000000360424723c */ /* 0x000ff00000001824 */
[----:B----4-:R-:W-:Y:S08]  /*f850*/  HMMA.16816.F32 R52, R16, R88, R28 ;  /* 0x000000581034723c */ /* 0x010ff0000000181c */
[----:B------:R-:W-:Y:S08]  /*f860*/  HMMA.16816.F32 R40, R12, R92, R40 ;  /* 0x0000005c0c28723c */ /* 0x000ff00000001828 */
[C---:B------:R-:W-:Y:S08]  /*f870*/  HMMA.16816.F32 R84, R24.reuse, R50, R112 ;  /* 0x000000321854723c */ /* 0x040ff00000001870 */
[----:B------:R-:W-:Y:S01]  /*f880*/  HMMA.16816.F32 R100, R24, R60, R68 ;  /* 0x0000003c1864723c */ /* 0x000fe20000001844 */
[----:B------:R-:W1:Y:S01]  /*f890*/  LDSM.16.M88.4 R68, [R184+0x5800] ;  /* 0x00580000b844783b */ /* 0x000e620000000200 */
[----:B------:R-:W-:-:S06]  /*f8a0*/  FMUL.FTZ R3, R52, c[0x0][0x320] ;  /* 0x0000c80034037a20 */ /* 0x000fcc0000410000 */
[----:B------:R-:W-:Y:S08]  /*f8b0*/  HMMA.16816.F32 R28, R20, R76, R32 ;  /* 0x0000004c141c723c */ /* 0x000ff00000001820 */
[----:B------:R-:W-:Y:S01]  /*f8c0*/  HMMA.16816.F32 R96, R24, R62, R64 ;  /* 0x0000003e1860723c */ /* 0x000fe20000001840 */
[----:B------:R-:W2:Y:S04]  /*f8d0*/  LDSM.16.M88.4 R60, [R0+0x4800] ;  /* 0x00480000003c783b */ /* 0x000ea80000000200 */
[----:B------:R-:W3:Y:S03]  /*f8e0*/  LDSM.16.M88.4 R64, [R0+0x5000] ;  /* 0x005000000040783b */ /* 0x000ee60000000200 */
[----:B------:R-:W-:Y:S08]  /*f8f0*/  HMMA.16816.F32 R24, R12, R94, R44 ;  /* 0x0000005e0c18723c */ /* 0x000ff0000000182c */
[----:B------:R-:W-:Y:S08]  /*f900*/  HMMA.16816.F32 R48, R16, R90, R36 ;  /* 0x0000005a1030723c */ /* 0x000ff00000001824 */
[----:B------:R-:W-:Y:S01]  /*f910*/  HMMA.16816.F32 R32, R4, R80, R40 ;  /* 0x000000500420723c */ /* 0x000fe20000001828 */
[----:B------:R4:W-:Y:S07]  /*f920*/  MUFU.TANH R80, R3 ;  /* 0x0000000300507308 */ /* 0x0009ee0000002400 */
[----:B------:R-:W-:Y:S08]  /*f930*/  HMMA.16816.F32 R40, R20, R78, R84 ;  /* 0x0000004e1428723c */ /* 0x000ff00000001854 */
[----:B------:R-:W-:Y:S01]  /*f940*/  HMMA.16816.F32 R36, R12, R72, R28 ;  /* 0x000000480c24723c */ /* 0x000fe2000000181c */
[----:B----4-:R-:W-:-:S04]  /*f950*/  FMUL.FTZ R3, R53, c[0x0][0x320] ;  /* 0x0000c80035037a20 */ /* 0x010fc80000410000 */
[----:B------:R4:W-:Y:S03]  /*f960*/  MUFU.TANH R77, R3 ;  /* 0x00000003004d7308 */ /* 0x0009e60000002400 */
[----:B------:R-:W-:Y:S08]  /*f970*/  HMMA.16816.F32 R24, R4, R82, R24 ;  /* 0x000000520418723c */ /* 0x000ff00000001818 */
[----:B-1----:R-:W-:Y:S01]  /*f980*/  HMMA.16816.F32 R28, R20, R68, R100 ;  /* 0x00000044141c723c */ /* 0x002fe20000001864 */
[----:B----4-:R-:W-:-:S07]  /*f990*/  FMUL.FTZ R3, R54, c[0x0][0x320] ;  /* 0x0000c80036037a20 */ /* 0x010fce0000410000 */
[----:B--2---:R-:W-:Y:S01]  /*f9a0*/  HMMA.16816.F32 R44, R16, R60, R32 ;  /* 0x0000003c102c723c */ /* 0x004fe20000001820 */
[----:B------:R1:W2:Y:S07]  /*f9b0*/  MUFU.TANH R76, R3 ;  /* 0x00000003004c7308 */ /* 0x0002ae0000002400 */
[----:B------:R-:W-:Y:S08]  /*f9c0*/  HMMA.16816.F32 R32, R12, R74, R40 ;  /* 0x0000004a0c20723c */ /* 0x000ff00000001828 */
[----:B------:R-:W-:Y:S01]  /*f9d0*/  HMMA.16816.F32 R36, R4, R56, R36 ;  /* 0x000000380424723c */ /* 0x000fe20000001824 */
[----:B-1----:R-:W-:-:S02]  /*f9e0*/  FMUL.FTZ R3, R55, c[0x0][0x320] ;  /* 0x0000c80037037a20 */ /* 0x002fc40000410000 */
[----:B------:R-:W1:Y:S02]  /*f9f0*/  LDSM.16.M88.4 R52, [R8+0x5800] ;  /* 0x005800000834783b */ /* 0x000e640000000200 */
[----:B------:R4:W1:Y:S03]  /*fa00*/  MUFU.TANH R73, R3 ;  /* 0x0000000300497308 */ /* 0x0008660000002400 */
[----:B------:R-:W-:Y:S08]  /*fa10*/  HMMA.16816.F32 R40, R16, R62, R24 ;  /* 0x0000003e1028723c */ /* 0x000ff00000001818 */
[----:B------:R-:W-:Y:S01]  /*fa20*/  HMMA.16816.F32 R20, R20, R70, R96 ;  /* 0x000000461414723c */ /* 0x000fe20000001860 */
[----:B----4-:R-:W-:-:S07]  /*fa30*/  FMUL.FTZ R3, R48, c[0x0][0x320] ;  /* 0x0000c80030037a20 */ /* 0x010fce0000410000 */
[----:B---3--:R-:W-:Y:S01]  /*fa40*/  HMMA.16816.F32 R36, R16, R64, R36 ;  /* 0x000000401024723c */ /* 0x008fe20000001824 */
[----:B------:R3:W4:Y:S02]  /*fa50*/  MUFU.TANH R72, R3 ;  /* 0x0000000300487308 */ /* 0x0007240000002400 */
[----:B---3--:R-:W-:-:S05]  /*fa60*/  FMUL.FTZ R3, R49, c[0x0][0x320] ;  /* 0x0000c80031037a20 */ /* 0x008fca0000410000 */
[----:B-1----:R-:W-:Y:S01]  /*fa70*/  HMMA.16816.F32 R24, R12, R52, R28 ;  /* 0x000000340c18723c */ /* 0x002fe2000000181c */
[----:B------:R1:W-:Y:S07]  /*fa80*/  MUFU.TANH R68, R3 ;  /* 0x0000000300447308 */ /* 0x0003ee0000002400 */
[----:B------:R-:W-:Y:S01]  /*fa90*/  HMMA.16816.F32 R28, R4, R58, R32 ;  /* 0x0000003a041c723c */ /* 0x000fe20000001820 */
[----:B------:R3:W-:Y:S07]  /*faa0*/  LDSM.16.M88.4 R32, [R0+0x5800] ;  /* 0x005800000020783b */ /* 0x0007ee0000000200 */
[----:B------:R-:W-:Y:S01]  /*fab0*/  HMMA.16816.F32 R12, R12, R54, R20 ;  /* 0x000000360c0c723c */ /* 0x000fe20000001814 */
[----:B-1----:R-:W-:-:S04]  /*fac0*/  FMUL.FTZ R3, R50, c[0x0][0x320] ;  /* 0x0000c80032037a20 */ /* 0x002fc80000410000 */
[----:B------:R1:W1:Y:S01]  /*fad0*/  MUFU.TANH R61, R3 ;  /* 0x00000003003d7308 */ /* 0x0002620000002400 */
[----:B---3--:R-:W-:Y:S02]  /*fae0*/  FMUL.FTZ R0, R40, c[0x0][0x320] ;  /* 0x0000c80028007a20 */ /* 0x008fe40000410000 */
[----:B-1----:R-:W-:Y:S02]  /*faf0*/  FMUL.FTZ R3, R51, c[0x0][0x320] ;  /* 0x0000c80033037a20 */ /* 0x002fe40000410000 */
[----:B------:R1:W3:Y:S01]  /*fb00*/  LDSM.16.M88.4 R48, [R2+0x5800] ;  /* 0x005800000230783b */ /* 0x0002e20000000200 */
[----:B------:R-:W-:-:S04]  /*fb10*/  DEPBAR.LE SB0, 0x2 ;  /* 0x000080800000791a */ /* 0x000fc80000000000 */
[----:B------:R2:W1:Y:S02]  /*fb20*/  MUFU.TANH R60, R3 ;  /* 0x00000003003c7308 */ /* 0x0004640000002400 */
[----:B--2---:R-:W-:Y:S02]  /*fb30*/  FMUL.FTZ R3, R44, c[0x0][0x320] ;  /* 0x0000c8002c037a20 */ /* 0x004fe40000410000 */
[----:B-1----:R-:W-:-:S04]  /*fb40*/  FMUL.FTZ R2, R45, c[0x0][0x320] ;  /* 0x0000c8002d027a20 */ /* 0x002fc80000410000 */
[----:B------:R1:W-:Y:S08]  /*fb50*/  MUFU.TANH R45, R0 ;  /* 0x00000000002d7308 */ /* 0x0003f00000002400 */
[----:B------:R2:W-:Y:S01]  /*fb60*/  MUFU.TANH R56, R2 ;  /* 0x0000000200387308 */ /* 0x0005e20000002400 */
[----:B---3--:R-:W-:Y:S01]  /*fb70*/  HMMA.16816.F32 R20, R4, R48, R24 ;  /* 0x000000300414723c */ /* 0x008fe20000001818 */
[----:B-1----:R-:W-:-:S06]  /*fb80*/  FMUL.FTZ R0, R41, c[0x0][0x320] ;  /* 0x0000c80029007a20 */ /* 0x002fcc0000410000 */
[----:B------:R-:W1:Y:S01]  /*fb90*/  MUFU.TANH R57, R3 ;  /* 0x0000000300397308 */ /* 0x000e620000002400 */
[----:B------:R-:W-:Y:S01]  /*fba0*/  HMMA.16816.F32 R24, R16, R66, R28 ;  /* 0x000000421018723c */ /* 0x000fe2000000181c */
[----:B--2---:R-:W-:-:S06]  /*fbb0*/  FMUL.FTZ R2, R46, c[0x0][0x320] ;  /* 0x0000c8002e027a20 */ /* 0x004fcc0000410000 */
[----:B------:R2:W-:Y:S01]  /*fbc0*/  MUFU.TANH R46, R0 ;  /* 0x00000000002e7308 */ /* 0x0005e20000002400 */
[----:B------:R-:W-:Y:S01]  /*fbd0*/  HMMA.16816.F32 R12, R4, R50, R12 ;  /* 0x00000032040c723c */ /* 0x000fe2000000180c */
[----:B------:R-:W-:Y:S06]  /*fbe0*/  BAR.SYNC.DEFER_BLOCKING 0x0 ;  /* 0x0000000000007b1d */ /* 0x000fec0000010000 */
[----:B------:R3:W1:Y:S01]  /*fbf0*/  MUFU.TANH R52, R2 ;  /* 0x0000000200347308 */ /* 0x0006620000002400 */
[----:B------:R-:W-:Y:S01]  /*fc00*/  HMMA.16816.F32 R4, R16, R32, R20 ;  /* 0x000000201004723c */ /* 0x000fe20000001814 */
[----:B--2---:R-:W-:-:S06]  /*fc10*/  FMUL.FTZ R0, R42, c[0x0][0x320] ;  /* 0x0000c8002a007a20 */ /* 0x004fcc0000410000 */
[----:B------:R2:W-:Y:S01]  /*fc20*/  MUFU.TANH R44, R0 ;  /* 0x00000000002c7308 */ /* 0x0005e20000002400 */
[----:B---3--:R-:W-:-:S08]  /*fc30*/  FMUL.FTZ R2, R47, c[0x0][0x320] ;  /* 0x0000c8002f027a20 */ /* 0x008fd00000410000 */
[----:B------:R-:W-:Y:S01]  /*fc40*/  HMMA.16816.F32 R12, R16, R34, R12 ;  /* 0x00000022100c723c */ /* 0x000fe2000000180c */
[----:B------:R-:W-:Y:S01]  /*fc50*/  LDSM.16.MT88.4 R48, [R186] ;  /* 0x00000000ba30783b */ /* 0x000fe20000004200 */
[----:B------:R3:W1:Y:S01]  /*fc60*/  MUFU.TANH R47, R2 ;  /* 0x00000002002f7308 */ /* 0x0006620000002400 */
[----:B--2---:R-:W-:-:S05]  /*fc70*/  FMUL.FTZ R0, R43, c[0x0][0x320] ;  /* 0x0000c8002b007a20 */ /* 0x004fca0000410000 */
[----:B------:R-:W-:Y:S02]  /*fc80*/  FMUL.FTZ R3, R4, c[0x0][0x320] ;  /* 0x0000c80004037a20 */ /* 0x000fe40000410000 */
[----:B------:R2:W1:Y:S01]  /*fc90*/  MUFU.TANH R42, R0 ;  /* 0x00000000002a7308 */ /* 0x0004620000002400 */
[----:B------:R-:W-:Y:S02]  /*fca0*/  FMUL.FTZ R4, R5, c[0x0][0x320] ;  /* 0x0000c80005047a20 */ /* 0x000fe40000410000 */
[----:B------:R-:W-:Y:S02]  /*fcb0*/  FMUL.FTZ R8, R6, c[0x0][0x320] ;  /* 0x0000c80006087a20 */ /* 0x000fe40000410000 */
[----:B------:R-:W-:Y:S02]  /*fcc0*/  FMUL.FTZ R9, R7, c[0x0][0x320] ;  /* 0x0000c80007097a20 */ /* 0x000fe40000410000 */
[----:B---3--:R-:W-:Y:S01]  /*fcd0*/  FMUL.FTZ R2, R26, c[0x0][0x320] ;  /* 0x0000c8001a027a20 */ /* 0x008fe20000410000 */
[----:B------:R3:W-:Y:S01]  /*fce0*/  MUFU.TANH R31, R3 ;  /* 0x00000003001f7308 */ /* 0x0007e20000002400 */
[----:B--2---:R-:W-:-:S07]  /*fcf0*/  FMUL.FTZ R0, R36, c[0x0][0x320] ;  /* 0x0000c80024007a20 */ /* 0x004fce0000410000 */
[----:B------:R2:W-:Y:S08]  /*fd00*/  MUFU.TANH R30, R2 ;  /* 0x00000002001e7308 */ /* 0x0005f00000002400 */
[----:B------:R1:W1:Y:S01]  /*fd10*/  MUFU.TANH R41, R0 ;  /* 0x0000000000297308 */ /* 0x0002620000002400 */
[----:B---3--:R-:W-:Y:S02]  /*fd20*/  FMUL.FTZ R3, R12, c[0x0][0x320] ;  /* 0x0000c8000c037a20 */ /* 0x008fe40000410000 */
[----:B--2---:R-:W-:-:S05]  /*fd30*/  FMUL.FTZ R2, R27, c[0x0][0x320] ;  /* 0x0000c8001b027a20 */ /* 0x004fca0000410000 */
[----:B------:R-:W-:Y:S01]  /*fd40*/  MUFU.TANH R29, R8 ;  /* 0x00000008001d7308 */ /* 0x000fe20000002400 */
[----:B-1----:R-:W-:-:S07]  /*fd50*/  FMUL.FTZ R0, R37, c[0x0][0x320] ;  /* 0x0000c80025007a20 */ /* 0x002fce0000410000 */
[----:B------:R-:W-:Y:S08]  /*fd60*/  MUFU.TANH R28, R2 ;  /* 0x00000002001c7308 */ /* 0x000ff00000002400 */
[----:B------:R1:W-:Y:S08]  /*fd70*/  MUFU.TANH R40, R0 ;  /* 0x0000000000287308 */ /* 0x0003f00000002400 */
[----:B------:R-:W-:Y:S01]  /*fd80*/  MUFU.TANH R8, R3 ;  /* 0x0000000300087308 */ /* 0x000fe20000002400 */
[----:B-1----:R-:W-:-:S07]  /*fd90*/  FMUL.FTZ R0, R38, c[0x0][0x320] ;  /* 0x0000c80026007a20 */ /* 0x002fce0000410000 */
[----:B------:R1:W-:Y:S08]  /*fda0*/  MUFU.TANH R32, R4 ;  /* 0x0000000400207308 */ /* 0x0003f00000002400 */
[----:B------:R2:W3:Y:S01]  /*fdb0*/  MUFU.TANH R38, R0 ;  /* 0x0000000000267308 */ /* 0x0004e20000002400 */
[----:B-1----:R-:W-:-:S07]  /*fdc0*/  FMUL.FTZ R4, R13, c[0x0][0x320] ;  /* 0x0000c8000d047a20 */ /* 0x002fce0000410000 */
[----:B------:R-:W-:Y:S01]  /*fdd0*/  MUFU.TANH R27, R9 ;  /* 0x00000009001b7308 */ /* 0x000fe20000002400 */
[----:B--2---:R-:W-:-:S07]  /*fde0*/  FMUL.FTZ R0, R39, c[0x0][0x320] ;  /* 0x0000c80027007a20 */ /* 0x004fce0000410000 */
[----:B------:R1:W-:Y:S08]  /*fdf0*/  MUFU.TANH R9, R4 ;  /* 0x0000000400097308 */ /* 0x0003f00000002400 */
[----:B------:R2:W2:Y:S01]  /*fe00*/  MUFU.TANH R33, R0 ;  /* 0x0000000000217308 */ /* 0x0004a20000002400 */
[----:B-1----:R-:W-:Y:S02]  /*fe10*/  FMUL.FTZ R4, R14, c[0x0][0x320] ;  /* 0x0000c8000e047a20 */ /* 0x002fe40000410000 */
[----:B--2---:R-:W-:-:S05]  /*fe20*/  FMUL.FTZ R0, R24, c[0x0][0x320] ;  /* 0x0000c80018007a20 */ /* 0x004fca0000410000 */
[----:B------:R1:W2:Y:S02]  /*fe30*/  MUFU.TANH R36, R0 ;  /* 0x0000000000247308 */ /* 0x0002a40000002400 */
[----:B-1----:R-:W-:-:S06]  /*fe40*/  FMUL.FTZ R0, R25, c[0x0][0x320] ;  /* 0x0000c80019007a20 */ /* 0x002fcc0000410000 */
        /* <DEDUP_REMOVED lines=10> */
[----:B----4-:R-:W-:Y:S02]  /*fef0*/  FSEL R7, R72, -INF , P0 ;  /* 0xff80000048077808 */ /* 0x010fe40000000000 */
[----:B------:R-:W-:Y:S02]  /*ff00*/  FMNMX.FTZ R2, R5, R6, !PT ;  /* 0x0000000605027209 */ /* 0x000fe40007810000 */
[----:B------:R-:W-:Y:S02]  /*ff10*/  FSEL R20, R61, -INF , P0 ;  /* 0xff8000003d147808 */ /* 0x000fe40000000000 */
[----:B------:R-:W-:-:S02]  /*ff20*/  ISETP.GT.AND P0, PT, R0, 0x10, PT ;  /* 0x000000100000780c */ /* 0x000fc40003f04270 */
[----:B------:R-:W-:Y:S02]  /*ff30*/  FSEL R16, R68, -INF , P1 ;  /* 0xff80000044107808 */ /* 0x000fe40000800000 */
[----:B------:R-:W-:Y:S01]  /*ff40*/  FMNMX.FTZ R2, R7, R2, !PT ;  /* 0x0000000207027209 */ /* 0x000fe20007810000 */
[----:B------:R-:W-:Y:S01]  /*ff50*/  LDSM.16.MT88.4 R68, [R185+0x2800] ;  /* 0x00280000b944783b */ /* 0x000fe20000004200 */
[----:B------:R-:W-:Y:S02]  /*ff60*/  FSEL R21, R60, -INF , P1 ;  /* 0xff8000003c157808 */ /* 0x000fe40000800000 */
[----:B------:R-:W-:Y:S01]  /*ff70*/  ISETP.GT.AND P1, PT, R0, 0x11, PT ;  /* 0x000000110000780c */ /* 0x000fe20003f24270 */
[----:B------:R-:W-:Y:S01]  /*ff80*/  LDSM.16.MT88.4 R60, [R185+0x2000] ;  /* 0x00200000b93c783b */ /* 0x000fe20000004200 */
[----:B------:R-:W-:Y:S02]  /*ff90*/  FSEL R17, R57, -INF , P0 ;  /* 0xff80000039117808 */ /* 0x000fe40000000000 */
[----:B------:R-:W-:-:S02]  /*ffa0*/  FMNMX.FTZ R2, R16, R2, !PT ;  /* 0x0000000210027209 */ /* 0x000fc40007810000 */
[----:B------:R-:W-:Y:S02]  /*ffb0*/  FSEL R25, R52, -INF , P0 ;  /* 0xff80000034197808 */ /* 0x000fe40000000000 */
[----:B------:R-:W-:Y:S01]  /*ffc0*/  ISETP.GT.AND P0, PT, R0, 0x18, PT ;  /* 0x000000180000780c */ /* 0x000fe20003f04270 */
[----:B------:R-:W-:Y:S01]  /*ffd0*/  LDSM.16.MT88.4 R52, [R186+0x800] ;  /* 0x00080000ba34783b */ /* 0x000fe20000004200 */
[----:B------:R-:W-:Y:S02]  /*ffe0*/  FSEL R22, R56, -INF , P1 ;  /* 0xff80000038167808 */ /* 0x000fe40000800000 */
[----:B------:R-:W-:Y:S02]  /*fff0*/  FMNMX.FTZ R2, R17, R2, !PT ;  /* 0x0000000211027209 */ /* 0x000fe40007810000 */
[----:B------:R-:W-:Y:S02]  /*10000*/  FSEL R26, R47, -INF , P1 ;  /* 0xff8000002f1a7808 */ /* 0x000fe40000800000 */
[----:B------:R-:W-:-:S02]  /*10010*/  ISETP.GT.AND P1, PT, R0, 0x19, PT ;  /* 0x000000190000780c */ /* 0x000fc40003f24270 */
[----:B------:R-:W-:Y:S02]  /*10020*/  FSEL R23, R45, -INF , P0 ;  /* 0xff8000002d177808 */ /* 0x000fe40000000000 */
[----:B------:R-:W-:Y:S02]  /*10030*/  FMNMX.FTZ R2, R22, R2, !PT ;  /* 0x0000000216027209 */ /* 0x000fe40007810000 */
[----:B------:R-:W-:Y:S02]  /*10040*/  FSEL R56, R44, -INF , P0 ;  /* 0xff8000002c387808 */ /* 0x000fe40000000000 */
[----:B------:R-:W-:Y:S02]  /*10050*/  ISETP.GT.AND P0, PT, R0, 0x20, PT ;  /* 0x000000200000780c */ /* 0x000fe40003f04270 */
[----:B------:R-:W-:Y:S02]  /*10060*/  FSEL R24, R46, -INF , P1 ;  /* 0xff8000002e187808 */ /* 0x000fe40000800000 */
[----:B------:R-:W-:-:S02]  /*10070*/  FMNMX.FTZ R2, R23, R2, !PT ;  /* 0x0000000217027209 */ /* 0x000fc40007810000 */
[----:B------:R-:W-:Y:S02]  /*10080*/  FSEL R57, R42, -INF , P1 ;  /* 0xff8000002a397808 */ /* 0x000fe40000800000 */
[----:B------:R-:W-:Y:S02]  /*10090*/  ISETP.GT.AND P1, PT, R0, 0x21, PT ;  /* 0x000000210000780c */ /* 0x000fe40003f24270 */
[----:B------:R-:W-:Y:S02]  /*100a0*/  FSEL R93, R41, -INF , P0 ;  /* 0xff800000295d7808 */ /* 0x000fe40000000000 */
[----:B------:R-:W-:Y:S02]  /*100b0*/  FMNMX.FTZ R2, R24, R2, !PT ;  /* 0x0000000218027209 */ /* 0x000fe40007810000 */
[----:B------:R-:W-:Y:S02]  /*100c0*/  FMNMX.FTZ R3, R18, R19, !PT ;  /* 0x0000001312037209 */ /* 0x000fe40007810000 */
[----:B---3--:R-:W-:-:S02]  /*100d0*/  FSEL R98, R38, -INF , P0 ;  /* 0xff80000026627808 */ /* 0x008fc40000000000 */
[----:B------:R-:W-:Y:S02]  /*100e0*/  ISETP.GT.AND P0, PT, R0, 0x28, PT ;  /* 0x000000280000780c */ /* 0x000fe40003f04270 */
[----:B------:R-:W-:Y:S02]  /*100f0*/  FSEL R92, R40, -INF , P1 ;  /* 0xff800000285c7808 */ /* 0x000fe40000800000 */
[----:B------:R-:W-:Y:S01]  /*10100*/  FMNMX.FTZ R2, R93, R2, !PT ;  /* 0x000000025d027209 */ /* 0x000fe20007810000 */
[----:B-----5:R-:W-:Y:S01]  /*10110*/  LDSM.16.MT88.4 R40, [R150] ;  /* 0x000000009628783b */ /* 0x020fe20000004200 */
[----:B------:R-:W-:Y:S02]  /*10120*/  FMNMX.FTZ R3, R20, R3, !PT ;  /* 0x0000000314037209 */ /* 0x000fe40007810000 */
[----:B------:R-:W-:Y:S02]  /*10130*/  FSEL R99, R33, -INF , P1 ;  /* 0xff80000021637808 */ /* 0x000fe40000800000 */
[----:B------:R-:W-:-:S02]  /*10140*/  ISETP.GT.AND P1, PT, R0, 0x29, PT ;  /* 0x000000290000780c */ /* 0x000fc40003f24270 */
[----:B--2---:R-:W-:Y:S02]  /*10150*/  FSEL R89, R36, -INF , P0 ;  /* 0xff80000024597808 */ /* 0x004fe40000000000 */
[----:B------:R-:W-:Y:S02]  /*10160*/  FMNMX.FTZ R2, R92, R2, !PT ;  /* 0x000000025c027209 */ /* 0x000fe40007810000 */
[----:B------:R-:W-:Y:S02]  /*10170*/  FMNMX.FTZ R3, R21, R3, !PT ;  /* 0x0000000315037209 */ /* 0x000fe40007810000 */
[----:B------:R-:W-:Y:S02]  /*10180*/  FSEL R97, R30, -INF , P0 ;  /* 0xff8000001e617808 */ /* 0x000fe40000000000 */
[----:B------:R-:W-:Y:S02]  /*10190*/  ISETP.GT.AND P0, PT, R0, 0x30, PT ;  /* 0x000000300000780c */ /* 0x000fe40003f04270 */
[----:B------:R-:W-:-:S02]  /*101a0*/  FSEL R88, R37, -INF , P1 ;  /* 0xff80000025587808 */ /* 0x000fc40000800000 */
[----:B------:R-:W-:Y:S01]  /*101b0*/  FMNMX.FTZ R2, R89, R2, !PT ;  /* 0x0000000259027209 */ /* 0x000fe20007810000 */
[----:B------:R-:W-:Y:S01]  /*101c0*/  LDSM.16.MT88.4 R36, [R185+0x800] ;  /* 0x00080000b924783b */ /* 0x000fe20000004200 */
[----:B------:R-:W-:Y:S02]  /*101d0*/  FMNMX.FTZ R3, R25, R3, !PT ;  /* 0x0000000319037209 */ /* 0x000fe40007810000 */
[----:B------:R-:W-:Y:S02]  /*101e0*/  ISETP.GT.AND P2, PT, R0, 0x31, PT ;  /* 0x000000310000780c */ /* 0x000fe40003f44270 */
[----:B------:R-:W-:Y:S02]  /*101f0*/  FSEL R87, R31, -INF , P0 ;  /* 0xff8000001f577808 */ /* 0x000fe40000000000 */
[----:B------:R-:W-:Y:S02]  /*10200*/  FMNMX.FTZ R2, R88, R2, !PT ;  /* 0x0000000258027209 */ /* 0x000fe40007810000 */
[----:B------:R-:W-:-:S02]  /*10210*/  FMNMX.FTZ R3, R26, R3, !PT ;  /* 0x000000031a037209 */ /* 0x000fc40007810000 */
[----:B------:R-:W-:Y:S02]  /*10220*/  FSEL R96, R28, -INF , P1 ;  /* 0xff8000001c607808 */ /* 0x000fe40000800000 */
[----:B------:R-:W-:Y:S02]  /*10230*/  FSEL R95, R29, -INF , P0 ;  /* 0xff8000001d5f7808 */ /* 0x000fe40000000000 */
[C---:B------:R-:W-:Y:S02]  /*10240*/  ISETP.GT.AND P1, PT, R0.reuse, 0x38, PT ;  /* 0x000000380000780c */ /* 0x040fe40003f24270 */
[----:B------:R-:W-:Y:S02]  /*10250*/  ISETP.GT.AND P0, PT, R0, 0x39, PT ;  /* 0x000000390000780c */ /* 0x000fe40003f04270 */
[----:B------:R-:W-:Y:S02]  /*10260*/  FSEL R86, R32, -INF , P2 ;  /* 0xff80000020567808 */ /* 0x000fe40001000000 */
[----:B------:R-:W-:Y:S01]  /*10270*/  FMNMX.FTZ R0, R87, R2, !PT ;  /* 0x0000000257007209 */ /* 0x000fe20007810000 */
[----:B------:R-:W-:Y:S01]  /*10280*/  LDSM.16.MT88.4 R32, [R241+0x800] ;  /* 0x00080000f120783b */ /* 0x000fe20000004200 */
[----:B------:R-:W-:-:S02]  /*10290*/  FMNMX.FTZ R3, R56, R3, !PT ;  /* 0x0000000338037209 */ /* 0x000fc40007810000 */
[----:B------:R-:W-:Y:S02]  /*102a0*/  FSEL R85, R8, -INF , P1 ;  /* 0xff80000008557808 */ /* 0x000fe40000800000 */
[----:B------:R-:W-:Y:S01]  /*102b0*/  FMNMX.FTZ R0, R86, R0, !PT ;  /* 0x0000000056007209 */ /* 0x000fe20007810000 */
[----:B------:R-:W1:Y:S01]  /*102c0*/  MUFU.TANH R8, R4 ;  /* 0x0000000400087308 */ /* 0x000e620000002400 */
[----:B------:R-:W-:Y:S01]  /*102d0*/  FMNMX.FTZ R2, R57, R3, !PT ;  /* 0x0000000339027209 */ /* 0x000fe20007810000 */
[----:B------:R-:W-:Y:S01]  /*102e0*/  FMUL.FTZ R3, R15, c[0x0][0x320] ;  /* 0x0000c8000f037a20 */ /* 0x000fe20000410000 */
[----:B------:R-:W-:Y:S01]  /*102f0*/  FSEL R84, R9, -INF , P0 ;  /* 0xff80000009547808 */ /* 0x000fe20000000000 */
[----:B------:R-:W-:Y:S01]  /*10300*/  LDSM.16.MT88.4 R12, [R185] ;  /* 0x00000000b90c783b */ /* 0x000fe20000004200 */
[----:B------:R-:W-:Y:S02]  /*10310*/  FMNMX.FTZ R0, R85, R0, !PT ;  /* 0x0000000055007209 */ /* 0x000fe40007810000 */
[----:B------:R-:W-:Y:S01]  /*10320*/  FMNMX.FTZ R2, R98, R2, !PT ;  /* 0x0000000262027209 */ /* 0x000fe20007810000 */
[----:B------:R2:W3:Y:S01]  /*10330*/  MUFU.TANH R4, R3 ;  /* 0x0000000300047308 */ /* 0x0004e20000002400 */
[----:B------:R-:W-:-:S02]  /*10340*/  FMNMX.FTZ R0, R84, R0, !PT ;  /* 0x0000000054007209 */ /* 0x000fc40007810000 */
[----:B------:R-:W-:Y:S02]  /*10350*/  FMNMX.FTZ R2, R99, R2, !PT ;  /* 0x0000000263027209 */ /* 0x000fe40007810000 */
[----:B------:R-:W-:Y:S02]  /*10360*/  FSEL R94, R27, -INF , P2 ;  /* 0xff8000001b5e7808 */ /* 0x000fe40001000000 */
[----:B------:R-:W-:Y:S02]  /*10370*/  FMNMX.FTZ R2, R97, R2, !PT ;  /* 0x0000000261027209 */ /* 0x000fe40007810000 */
[----:B-1----:R-:W-:Y:S02]  /*10380*/  FSEL R91, R8, -INF , P1 ;  /* 0xff800000085b7808 */ /* 0x002fe40000800000 */
[----:B------:R-:W-:-:S04]  /*10390*/  FMNMX.FTZ R2, R96, R2, !PT ;  /* 0x0000000260027209 */ /* 0x000fc80007810000 */
[----:B------:R-:W-:Y:S01]  /*103a0*/  FMNMX.FTZ R2, R95, R2, !PT ;  /* 0x000000025f027209 */ /* 0x000fe20007810000 */
[----:B--2---:R-:W1:Y:S01]  /*103b0*/  SHFL.BFLY PT, R3, R0, 0x2, 0x1f ;  /* 0x0c401f0000037f89 */ /* 0x004e6200000e0000 */
[----:B---3--:R-:W-:Y:S02]  /*103c0*/  FSEL R90, R4, -INF , P0 ;  /* 0xff800000045a7808 */ /* 0x008fe40000000000 */
[----:B------:R-:W-:-:S04]  /*103d0*/  FMNMX.FTZ R2, R94, R2, !PT ;  /* 0x000000025e027209 */ /* 0x000fc80007810000 */
[----:B------:R-:W-:-:S04]  /*103e0*/  FMNMX.FTZ R2, R91, R2, !PT ;  /* 0x000000025b027209 */ /* 0x000fc80007810000 */
[----:B------:R-:W-:Y:S02]  /*103f0*/  FMNMX.FTZ R2, R90, R2, !PT ;  /* 0x000000025a027209 */ /* 0x000fe40007810000 */
[----:B-1----:R-:W-:-:S03]  /*10400*/  FMNMX.FTZ R0, R0, R3, !PT ;  /* 0x0000000300007209 */ /* 0x002fc60007810000 */
[----:B------:R-:W1:Y:S04]  /*10410*/  SHFL.BFLY PT, R3, R2, 0x2, 0x1f ;  /* 0x0c401f0002037f89 */ /* 0x000e6800000e0000 */
[----:B------:R-:W2:Y:S01]  /*10420*/  SHFL.BFLY PT, R4, R0, 0x1, 0x1f ;  /* 0x0c201f0000047f89 */ /* 0x000ea200000e0000 */
[----:B-1----:R-:W-:Y:S02]  /*10430*/  FMNMX.FTZ R3, R2, R3, !PT ;  /* 0x0000000302037209 */ /* 0x002fe40007810000 */
[----:B--2---:R-:W-:-:S03]  /*10440*/  FMNMX.FTZ R9, R0, R4, !PT ;  /* 0x0000000400097209 */ /* 0x004fc60007810000 */
[----:B------:R-:W1:Y:S01]  /*10450*/  SHFL.BFLY PT, R4, R3, 0x1, 0x1f ;  /* 0x0c201f0003047f89 */ /* 0x000e6200000e0000 */
[C---:B------:R-:W-:Y:S01]  /*10460*/  FSETP.NEU.FTZ.AND P0, PT, R9.reuse, -INF , PT ;  /* 0xff8000000900780b */ /* 0x040fe20003f1d000 */
[----:B------:R-:W-:-:S05]  /*10470*/  FMUL.FTZ R2, R9, c[0x0][0x2d0] ;  /* 0x0000b40009027a20 */ /* 0x000fca0000410000 */
[----:B------:R-:W-:-:S05]  /*10480*/  FSEL R2, R2, RZ, P0 ;  /* 0x000000ff02027208 */ /* 0x000fca0000000000 */
[----:B------:R-:W-:-:S04]  /*10490*/  FFMA.FTZ R0, R5, c[0x0][0x2d0], -R2 ;  /* 0x0000b40005007a23 */ /* 0x000fc80000010802 */
[----:B------:R2:W-:Y:S01]  /*104a0*/  MUFU.EX2 R67, R0 ;  /* 0x0000000000437308 */ /* 0x0005e20000000800 */
[----:B-1----:R-:W-:Y:S01]  /*104b0*/  FMNMX.FTZ R8, R3, R4, !PT ;  /* 0x0000000403087209 */ /* 0x002fe20007810000 */
[----:B------:R-:W-:-:S03]  /*104c0*/  FFMA.FTZ R3, R16, c[0x0][0x2d0], -R2 ;  /* 0x0000b40010037a23 */ /* 0x000fc60000010802 */
[----:B------:R-:W-:-:S03]  /*104d0*/  FSETP.NEU.FTZ.AND P0, PT, R8, -INF , PT ;  /* 0xff8000000800780b */ /* 0x000fc60003f1d000 */
[----:B------:R1:W-:Y:S01]  /*104e0*/  MUFU.EX2 R77, R3 ;  /* 0x00000003004d7308 */ /* 0x0003e20000000800 */
[----:B--2---:R-:W-:-:S07]  /*104f0*/  FFMA.FTZ R0, R6, c[0x0][0x2d0], -R2 ;  /* 0x0000b40006007a23 */ /* 0x004fce0000010802 */
[----:B------:R2:W3:Y:S01]  /*10500*/  MUFU.EX2 R66, R0 ;  /* 0x0000000000427308 */ /* 0x0004e20000000800 */
[----:B-1----:R-:W-:-:S07]  /*10510*/  FFMA.FTZ R3, R17, c[0x0][0x2d0], -R2 ;  /* 0x0000b40011037a23 */ /* 0x002fce0000010802 */
[----:B------:R-:W-:Y:S01]  /*10520*/  MUFU.EX2 R78, R3 ;  /* 0x00000003004e7308 */ /* 0x000fe20000000800 */
[----:B--2---:R-:W-:Y:S01]  /*10530*/  FFMA.FTZ R0, R7, c[0x0][0x2d0], -R2 ;  /* 0x0000b40007007a23 */ /* 0x004fe20000010802 */
[----:B---3--:R-:W-:Y:S01]  /*10540*/  F2FP.PACK_AB R16, R66, R67 ;  /* 0x000000434210723e */ /* 0x008fe200000000ff */
[----:B------:R-:W1:Y:S05]  /*10550*/  LDSM.16.MT88.4 R4, [R241] ;  /* 0x00000000f104783b */ /* 0x000e6a0000004200 */
[----:B------:R2:W3:Y:S02]  /*10560*/  MUFU.EX2 R74, R0 ;  /* 0x00000000004a7308 */ /* 0x0004e40000000800 */
[----:B--2---:R-:W-:-:S05]  /*10570*/  FMUL.FTZ R0, R8, c[0x0][0x2d0] ;  /* 0x0000b40008007a20 */ /* 0x004fca0000410000 */
[----:B------:R-:W-:-:S05]  /*10580*/  FSEL R0, R0, RZ, P0 ;  /* 0x000000ff00007208 */ /* 0x000fca0000000000 */
[----:B------:R-:W-:Y:S01]  /*10590*/  FFMA.FTZ R3, R18, c[0x0][0x2d0], -R0 ;  /* 0x0000b40012037a23 */ /* 0x000fe20000010800 */
[----:B---3--:R-:W-:-:S03]  /*105a0*/  F2FP.PACK_AB R18, R77, R74 ;  /* 0x0000004a4d12723e */ /* 0x008fc600000000ff */
        /* <DEDUP_REMOVED lines=10> */
[----:B------:R2:W3:Y:S02]  /*10650*/  MUFU.EX2 R79, R3 ;  /* 0x00000003004f7308 */ /* 0x0004e40000000800 */
[C---:B------:R-:W-:Y:S08]  /*10660*/  HMMA.16816.F32 R44, R16.reuse, R12, RZ ;  /* 0x0000000c102c723c */ /* 0x040ff000000018ff */
[----:B------:R-:W-:Y:S01]  /*10670*/  HMMA.16816.F32 R28, R16, R14, RZ ;  /* 0x0000000e101c723c */ /* 0x000fe200000018ff */
[----:B--2---:R-:W-:Y:S01]  /*10680*/  FFMA.FTZ R3, R23, c[0x0][0x2d0], -R2 ;  /* 0x0000b40017037a23 */ /* 0x004fe20000010802 */
[----:B---3--:R-:W-:-:S03]  /*10690*/  F2FP.PACK_AB R12, R79, R78 ;  /* 0x0000004e4f0c723e */ /* 0x008fc600000000ff */
[----:B------:R2:W-:Y:S03]  /*106a0*/  MUFU.EX2 R82, R3 ;  /* 0x0000000300527308 */ /* 0x0005e60000000800 */
[----:B-1----:R-:W-:Y:S01]  /*106b0*/  HMMA.16816.F32 R20, R16, R6, RZ ;  /* 0x000000061014723c */ /* 0x002fe200000018ff */
[----:B--2---:R-:W-:-:S04]  /*106c0*/  FFMA.FTZ R3, R24, c[0x0][0x2d0], -R2 ;  /* 0x0000b40018037a23 */ /* 0x004fc80000010802 */
[----:B------:R1:W2:Y:S02]  /*106d0*/  MUFU.EX2 R83, R3 ;  /* 0x0000000300537308 */ /* 0x0002a40000000800 */
[----:B-1----:R-:W-:Y:S01]  /*106e0*/  FFMA.FTZ R3, R25, c[0x0][0x2d0], -R0 ;  /* 0x0000b40019037a23 */ /* 0x002fe20000010800 */
[----:B--2---:R-:W-:-:S05]  /*106f0*/  F2FP.PACK_AB R14, R83, R82 ;  /* 0x00000052530e723e */ /* 0x004fca00000000ff */
[----:B------:R1:W-:Y:S02]  /*10700*/  MUFU.EX2 R72, R3 ;  /* 0x0000000300487308 */ /* 0x0003e40000000800 */
[--C-:B-1----:R-:W-:Y:S02]  /*10710*/  FFMA.FTZ R3, R26, c[0x0][0x2d0], -R0.reuse ;  /* 0x0000b4001a037a23 */ /* 0x102fe40000010800 */
[C---:B------:R-:W-:Y:S04]  /*10720*/  HMMA.16816.F32 R24, R16.reuse, R4, RZ ;  /* 0x000000041018723c */ /* 0x040fe800000018ff */
[----:B------:R1:W2:Y:S04]  /*10730*/  MUFU.EX2 R76, R3 ;  /* 0x00000003004c7308 */ /* 0x0002a80000000800 */
[----:B------:R-:W-:Y:S01]  /*10740*/  HMMA.16816.F32 R4, R16, R48, RZ ;  /* 0x000000301004723c */ /* 0x000fe200000018ff */
[----:B-1----:R-:W-:Y:S01]  /*10750*/  FFMA.FTZ R3, R56, c[0x0][0x2d0], -R0 ;  /* 0x0000b40038037a23 */ /* 0x002fe20000010800 */
[----:B--2---:R-:W-:-:S03]  /*10760*/  F2FP.PACK_AB R13, R76, R72 ;  /* 0x000000484c0d723e */ /* 0x004fc600000000ff */
[----:B------:R1:W-:Y:S02]  /*10770*/  MUFU.EX2 R81, R3 ;  /* 0x0000000300517308 */ /* 0x0003e40000000800 */
[----:B-1----:R-:W-:Y:S02]  /*10780*/  FFMA.FTZ R3, R57, c[0x0][0x2d0], -R0 ;  /* 0x0000b40039037a23 */ /* 0x002fe40000010800 */
[----:B------:R-:W1:Y:S04]  /*10790*/  LDSM.16.MT88.4 R56, [R242+0x800] ;  /* 0x00080000f238783b */ /* 0x000e680000004200 */
[----:B------:R-:W2:Y:S02]  /*107a0*/  MUFU.EX2 R80, R3 ;  /* 0x0000000300507308 */ /* 0x000ea40000000800 */
[----:B--2---:R-:W-:Y:S01]  /*107b0*/  F2FP.PACK_AB R15, R80, R81 ;  /* 0x00000051500f723e */ /* 0x004fe200000000ff */
[----:B------:R-:W-:-:S04]  /*107c0*/  FADD.FTZ R3, R67, R66 ;  /* 0x0000004243037221 */ /* 0x000fc80000010000 */
[----:B------:R-:W-:Y:S02]  /*107d0*/  FADD.FTZ R3, R74, R3 ;  /* 0x000000034a037221 */ /* 0x000fe40000010000 */
[C---:B------:R-:W-:Y:S08]  /*107e0*/  HMMA.16816.F32 R224, R12.reuse, R32, R24 ;  /* 0x000000200ce0723c */ /* 0x040ff00000001818 */
[----:B------:R-:W-:Y:S01]  /*107f0*/  HMMA.16816.F32 R124, R12, R34, R20 ;  /* 0x000000220c7c723c */ /* 0x000fe20000001814 */
[----:B------:R-:W-:Y:S07]  /*10800*/  LDSM.16.MT88.4 R32, [R241+0x2800] ;  /* 0x00280000f120783b */ /* 0x000fee0000004200 */
[C---:B------:R-:W-:Y:S08]  /*10810*/  HMMA.16816.F32 R24, R16.reuse, R40, RZ ;  /* 0x000000281018723c */ /* 0x040ff000000018ff */
[----:B------:R-:W-:Y:S01]  /*10820*/  HMMA.16816.F32 R20, R16, R42, RZ ;  /* 0x0000002a1014723c */ /* 0x000fe200000018ff */
[----:B------:R-:W2:Y:S07]  /*10830*/  LDSM.16.MT88.4 R40, [R241+0x2000] ;  /* 0x00200000f128783b */ /* 0x000eae0000004200 */
[C---:B------:R-:W-:Y:S01]  /*10840*/  HMMA.16816.F32 R140, R12.reuse, R36, R44 ;  /* 0x000000240c8c723c */ /* 0x040fe2000000182c */
[----:B------:R-:W3:Y:S07]  /*10850*/  LDSM.16.MT88.4 R44, [R186+0x2000] ;  /* 0x00200000ba2c783b */ /* 0x000eee0000004200 */
[----:B------:R-:W-:Y:S08]  /*10860*/  HMMA.16816.F32 R192, R12, R52, R4 ;  /* 0x000000340cc0723c */ /* 0x000ff00000001804 */
[----:B------:R-:W-:Y:S08]  /*10870*/  HMMA.16816.F32 R4, R16, R60, RZ ;  /* 0x0000003c1004723c */ /* 0x000ff000000018ff */
[C---:B------:R-:W-:Y:S01]  /*10880*/  HMMA.16816.F32 R132, R12.reuse, R38, R28 ;  /* 0x000000260c84723c */ /* 0x040fe2000000181c */
[----:B------:R-:W4:Y:S07]  /*10890*/  LDSM.16.MT88.4 R36, [R186+0x2800] ;  /* 0x00280000ba24783b */ /* 0x000f2e0000004200 */
[C---:B-1----:R-:W-:Y:S08]  /*108a0*/  HMMA.16816.F32 R172, R12.reuse, R56, R24 ;  /* 0x000000380cac723c */ /* 0x042ff00000001818 */
[----:B------:R-:W-:Y:S08]  /*108b0*/  HMMA.16816.F32 R164, R12, R58, R20 ;  /* 0x0000003a0ca4723c */ /* 0x000ff00000001814 */
[C---:B--2---:R-:W-:Y:S08]  /*108c0*/  HMMA.16816.F32 R24, R16.reuse, R40, RZ ;  /* 0x000000281018723c */ /* 0x044ff000000018ff */
[----:B------:R-:W-:Y:S01]  /*108d0*/  HMMA.16816.F32 R20, R16, R42, RZ ;  /* 0x0000002a1014723c */ /* 0x000fe200000018ff */
[----:B------:R-:W1:Y:S07]  /*108e0*/  LDSM.16.MT88.4 R40, [R242+0x2000] ;  /* 0x00200000f228783b */ /* 0x000e6e0000004200 */
[----:B------:R-:W-:Y:S08]  /*108f0*/  HMMA.16816.F32 R168, R12, R68, R4 ;  /* 0x000000440ca8723c */ /* 0x000ff00000001804 */
[C---:B---3--:R-:W-:Y:S08]  /*10900*/  HMMA.16816.F32 R4, R16.reuse, R44, RZ ;  /* 0x0000002c1004723c */ /* 0x048ff000000018ff */
[----:B------:R-:W-:Y:S08]  /*10910*/  HMMA.16816.F32 R28, R16, R50, RZ ;  /* 0x00000032101c723c */ /* 0x000ff000000018ff */
[C---:B------:R-:W-:Y:S01]  /*10920*/  HMMA.16816.F32 R56, R12.reuse, R32, R24 ;  /* 0x000000200c38723c */ /* 0x040fe20000001818 */
[----:B------:R-:W2:Y:S06]  /*10930*/  LDSM.16.MT88.4 R24, [R242+0x2800] ;  /* 0x00280000f218783b */ /* 0x000eac0000004200 */
[--C-:B------:R-:W-:Y:S01]  /*10940*/  FFMA.FTZ R32, R89, c[0x0][0x2d0], -R2.reuse ;  /* 0x0000b40059207a23 */ /* 0x100fe20000010802 */
[----:B----4-:R-:W-:Y:S01]  /*10950*/  HMMA.16816.F32 R160, R12, R36, R4 ;  /* 0x000000240ca0723c */ /* 0x010fe20000001804 */
[----:B------:R-:W-:-:S06]  /*10960*/  FFMA.FTZ R33, R88, c[0x0][0x2d0], -R2 ;  /* 0x0000b40058217a23 */ /* 0x000fcc0000010802 */
[--C-:B------:R-:W-:Y:S01]  /*10970*/  FFMA.FTZ R37, R95, c[0x0][0x2d0], -R0.reuse ;  /* 0x0000b4005f257a23 */ /* 0x100fe20000010800 */
[----:B------:R-:W-:Y:S01]  /*10980*/  HMMA.16816.F32 R116, R12, R54, R28 ;  /* 0x000000360c74723c */ /* 0x000fe2000000181c */
[----:B------:R-:W-:-:S07]  /*10990*/  FFMA.FTZ R36, R94, c[0x0][0x2d0], -R0 ;  /* 0x0000b4005e247a23 */ /* 0x000fce0000010800 */
[C---:B-1----:R-:W-:Y:S07]  /*109a0*/  HMMA.16816.F32 R4, R16.reuse, R40, RZ ;  /* 0x000000281004723c */ /* 0x042fee00000018ff */
[--C-:B------:R-:W-:Y:S01]  /*109b0*/  FFMA.FTZ R40, R87, c[0x0][0x2d0], -R2.reuse ;  /* 0x0000b40057287a23 */ /* 0x100fe20000010802 */
[----:B------:R-:W-:Y:S01]  /*109c0*/  HMMA.16816.F32 R28, R16, R62, RZ ;  /* 0x0000003e101c723c */ /* 0x000fe200000018ff */
[----:B------:R-:W-:-:S07]  /*109d0*/  FFMA.FTZ R41, R86, c[0x0][0x2d0], -R2 ;  /* 0x0000b40056297a23 */ /* 0x000fce0000010802 */
[C---:B------:R-:W-:Y:S07]  /*109e0*/  HMMA.16816.F32 R60, R12.reuse, R34, R20 ;  /* 0x000000220c3c723c */ /* 0x040fee0000001814 */
[--C-:B------:R-:W-:Y:S01]  /*109f0*/  FFMA.FTZ R35, R97, c[0x0][0x2d0], -R0.reuse ;  /* 0x0000b40061237a23 */ /* 0x100fe20000010800 */
[----:B--2---:R-:W-:Y:S01]  /*10a00*/  HMMA.16816.F32 R156, R12, R24, R4 ;  /* 0x000000180c9c723c */ /* 0x004fe20000001804 */
[----:B------:R-:W-:-:S07]  /*10a10*/  FFMA.FTZ R34, R96, c[0x0][0x2d0], -R0 ;  /* 0x0000b40060227a23 */ /* 0x000fce0000010800 */
[----:B------:R-:W-:Y:S01]  /*10a20*/  HMMA.16816.F32 R48, R12, R70, R28 ;  /* 0x000000460c30723c */ /* 0x000fe2000000181c */
[----:B------:R-:W1:Y:S07]  /*10a30*/  LDSM.16.MT88.4 R28, [R185+0x4000] ;  /* 0x00400000b91c783b */ /* 0x000e6e0000004200 */
[C---:B------:R-:W-:Y:S07]  /*10a40*/  HMMA.16816.F32 R4, R16.reuse, R42, RZ ;  /* 0x0000002a1004723c */ /* 0x040fee00000018ff */
[--C-:B------:R-:W-:Y:S01]  /*10a50*/  FFMA.FTZ R42, R85, c[0x0][0x2d0], -R2.reuse ;  /* 0x0000b400552a7a23 */ /* 0x100fe20000010802 */
[----:B------:R-:W-:Y:S01]  /*10a60*/  HMMA.16816.F32 R20, R16, R46, RZ ;  /* 0x0000002e1014723c */ /* 0x000fe200000018ff */
[----:B------:R-:W-:-:S02]  /*10a70*/  FFMA.FTZ R43, R84, c[0x0][0x2d0], -R2 ;  /* 0x0000b400542b7a23 */ /* 0x000fc40000010802 */
[----:B------:R-:W-:Y:S11]  /*10a80*/  LDSM.16.MT88.4 R84, [R241+0x5800] ;  /* 0x00580000f154783b */ /* 0x000ff60000004200 */
[----:B------:R-:W-:Y:S02]  /*10a90*/  @!UPT UIADD3 URZ, URZ, URZ, URZ ;  /* 0x0000003f3f3ff290 */ /* 0x000fe4000fffe03f */
[C---:B------:R-:W-:Y:S01]  /*10aa0*/  HMMA.16816.F32 R128, R12.reuse, R26, R4 ;  /* 0x0000001a0c80723c */ /* 0x040fe20000001804 */
[----:B------:R-:W2:Y:S07]  /*10ab0*/  LDSM.16.MT88.4 R24, [R185+0x4800] ;  /* 0x00480000b918783b */ /* 0x000eae0000004200 */
[----:B------:R-:W-:Y:S07]  /*10ac0*/  HMMA.16816.F32 R136, R12, R38, R20 ;  /* 0x000000260c88723c */ /* 0x000fee0000001814 */
[----:B------:R-:W-:Y:S01]  /*10ad0*/  FADD.FTZ R21, R65, R64 ;  /* 0x0000004041157221 */ /* 0x000fe20000010000 */
[----:B-1----:R-:W-:Y:S01]  /*10ae0*/  HMMA.16816.F32 R4, R16, R28, RZ ;  /* 0x0000001c1004723c */ /* 0x002fe200000018ff */
[----:B------:R-:W-:-:S02]  /*10af0*/  FADD.FTZ R20, R77, R3 ;  /* 0x000000034d147221 */ /* 0x000fc40000010000 */
[----:B------:R-:W-:Y:S02]  /*10b00*/  FADD.FTZ R21, R73, R21 ;  /* 0x0000001549157221 */ /* 0x000fe40000010000 */
[----:B------:R-:W-:Y:S02]  /*10b10*/  FFMA.FTZ R39, R91, c[0x0][0x2d0], -R0 ;  /* 0x0000b4005b277a23 */ /* 0x000fe40000010800 */
[----:B------:R-:W-:Y:S02]  /*10b20*/  FADD.FTZ R3, R75, R21 ;  /* 0x000000154b037221 */ /* 0x000fe40000010000 */
[----:B------:R-:W-:Y:S02]  /*10b30*/  FFMA.FTZ R28, R93, c[0x0][0x2d0], -R2 ;  /* 0x0000b4005d1c7a23 */ /* 0x000fe40000010802 */
[----:B------:R-:W-:Y:S02]  /*10b40*/  FADD.FTZ R3, R72, R3 ;  /* 0x0000000348037221 */ /* 0x000fe40000010000 */
[----:B------:R-:W-:-:S11]  /*10b50*/  FFMA.FTZ R38, R90, c[0x0][0x2d0], -R0 ;  /* 0x0000b4005a267a23 */ /* 0x000fd60000010800 */
[----:B--2---:R-:W-:Y:S08]  /*10b60*/  HMMA.16816.F32 R120, R12, R24, R4 ;  /* 0x000000180c78723c */ /* 0x004ff00000001804 */
[----:B------:R-:W-:Y:S07]  /*10b70*/  HMMA.16816.F32 R4, R16, R30, RZ ;  /* 0x0000001e1004723c */ /* 0x000fee00000018ff */
[----:B------:R-:W-:-:S02]  /*10b80*/  FFMA.FTZ R30, R92, c[0x0][0x2d0], -R2 ;  /* 0x0000b4005c1e7a23 */ /* 0x000fc40000010802 */
[----:B------:R-:W-:Y:S02]  /*10b90*/  FADD.FTZ R31, R76, R3 ;  /* 0x000000034c1f7221 */ /* 0x000fe40000010000 */
[----:B------:R-:W1:Y:S08]  /*10ba0*/  MUFU.EX2 R3, R28 ;  /* 0x0000001c00037308 */ /* 0x000e700000000800 */
[----:B------:R2:W3:Y:S05]  /*10bb0*/  MUFU.EX2 R2, R30 ;  /* 0x0000001e00027308 */ /* 0x0004ea0000000800 */
[----:B------:R-:W-:Y:S01]  /*10bc0*/  HMMA.16816.F32 R112, R12, R26, R4 ;  /* 0x0000001a0c70723c */ /* 0x000fe20000001804 */
[----:B------:R-:W-:Y:S06]  /*10bd0*/  LDSM.16.MT88.4 R24, [R241+0x4800] ;  /* 0x00480000f118783b */ /* 0x000fec0000004200 */
[----:B------:R-:W-:-:S02]  /*10be0*/  FADD.FTZ R4, R78, R20 ;  /* 0x000000144e047221 */ /* 0x000fc40000010000 */
[----:B------:R-:W4:Y:S02]  /*10bf0*/  LDSM.16.MT88.4 R20, [R241+0x4000] ;  /* 0x00400000f114783b */ /* 0x000f240000004200 */
[----:B------:R-:W-:Y:S02]  /*10c00*/  FADD.FTZ R29, R79, R4 ;  /* 0x000000044f1d7221 */ /* 0x000fe40000010000 */
[----:B----4-:R-:W-:Y:S01]  /*10c10*/  HMMA.16816.F32 R4, R16, R20, RZ ;  /* 0x000000141004723c */ /* 0x010fe200000018ff */
[----:B------:R-:W4:Y:S11]  /*10c20*/  MUFU.EX2 R20, R32 ;  /* 0x0000002000147308 */ /* 0x000f360000000800 */
[----:B------:R-:W-:Y:S11]  /*10c30*/  @!UPT UIADD3 URZ, URZ, URZ, URZ ;  /* 0x0000003f3f3ff290 */ /* 0x000ff6000fffe03f */
[----:B------:R-:W-:Y:S01]  /*10c40*/  @!UPT UIADD3 URZ, URZ, URZ, URZ ;  /* 0x0000003f3f3ff290 */ /* 0x000fe2000fffe03f */
[----:B------:R-:W-:Y:S08]  /*10c50*/  HMMA.16816.F32 R68, R12, R24, R4 ;  /* 0x000000180c44723c */ /* 0x000ff00000001804 */
[----:B------:R-:W-:Y:S11]  /*10c60*/  HMMA.16816.F32 R4, R16, R22, RZ ;  /* 0x000000161004723c */ /* 0x000ff600000018ff */
[----:B------:R-:W-:Y:S11]  /*10c70*/  @!UPT UIADD3 URZ, URZ, URZ, URZ ;  /* 0x0000003f3f3ff290 */ /* 0x000ff6000fffe03f */
[----:B------:R-:W-:Y:S02]  /*10c80*/  @!UPT UIADD3 URZ, URZ, URZ, URZ ;  /* 0x0000003f3f3ff290 */ /* 0x000fe4000fffe03f */
[----:B------:R-:W-:Y:S01]  /*10c90*/  HMMA.16816.F32 R152, R12, R26, R4 ;  /* 0x0000001a0c98723c */ /* 0x000fe20000001804 */
[----:B------:R-:W-:Y:S01]  /*10ca0*/  MUFU.EX2 R7, R33 ;  /* 0x0000002100077308 */ /* 0x000fe20000000800 */
[----:B------:R-:W-:Y:S05]  /*10cb0*/  LDSM.16.MT88.4 R24, [R186+0x4800] ;  /* 0x00480000ba18783b */ /* 0x000fea0000004200 */
[----:B------:R-:W-:Y:S02]  /*10cc0*/  FADD.FTZ R4, R82, R29 ;  /* 0x0000001d52047221 */ /* 0x000fe40000010000 */
[----:B------:R-:W-:Y:S02]  /*10cd0*/  FADD.FTZ R5, R81, R31 ;  /* 0x0000001f51057221 */ /* 0x000fe40000010000 */
[----:B--2---:R-:W2:Y:S01]  /*10ce0*/  LDSM.16.MT88.4 R28, [R186+0x4000] ;  /* 0x00400000ba1c783b */ /* 0x004ea20000004200 */
[----:B------:R-:W-:-:S02]  /*10cf0*/  FFMA.FTZ R6, R98, c[0x0][0x2d0], -R0 ;  /* 0x0000b40062067a23 */ /* 0x000fc40000010800 */
[----:B------:R-:W-:Y:S02]  /*10d00*/  FADD.FTZ R22, R80, R5 ;  /* 0x0000000550167221 */ /* 0x000fe40000010000 */
[----:B------:R-:W-:Y:S02]  /*10d10*/  FFMA.FTZ R5, R99, c[0x0][0x2d0], -R0 ;  /* 0x0000b40063057a23 */ /* 0x000fe40000010800 */
[----:B------:R-:W5:Y:S01]  /*10d20*/  MUFU.EX2 R6, R6 ;  /* 0x0000000600067308 */ /* 0x000f620000000800 */
[----:B------:R-:W-:-:S04]  /*10d30*/  FADD.FTZ R4, R83, R4 ;  /* 0x0000000453047221 */ /* 0x000fc80000010000 */
[----:B-1----:R-:W-:-:S03]  /*10d40*/  FADD.FTZ R4, R3, R4 ;  /* 0x0000000403047221 */ /* 0x002fc60000010000 */
[----:B------:R-:W1:Y:S01]  /*10d50*/  MUFU.EX2 R5, R5 ;  /* 0x0000000500057308 */ /* 0x000e620000000800 */
[C---:B---3--:R-:W-:Y:S01]  /*10d60*/  FADD.FTZ R21, R2.reuse, R4 ;  /* 0x0000000402157221 */ /* 0x048fe20000010000 */
[----:B------:R-:W-:-:S03]  /*10d70*/  F2FP.PACK_AB R4, R2, R3 ;  /* 0x000000030204723e */ /* 0x000fc600000000ff */
[----:B----4-:R-:W-:Y:S02]  /*10d80*/  FADD.FTZ R2, R20, R21 ;  /* 0x0000001514027221 */ /* 0x010fe40000010000 */
[----:B-----5:R-:W-:Y:S01]  /*10d90*/  FADD.FTZ R0, R6, R22 ;  /* 0x0000001606007221 */ /* 0x020fe20000010000 */
[----:B------:R-:W-:Y:S01]  /*10da0*/  MUFU.EX2 R3, R41 ;  /* 0x0000002900037308 */ /* 0x000fe20000000800 */
[----:B------:R-:W-:Y:S02]  /*10db0*/  FADD.FTZ R32, R7, R2 ;  /* 0x0000000207207221 */ /* 0x000fe40000010000 */
[C---:B-1----:R-:W-:Y:S01]  /*10dc0*/  FADD.FTZ R33, R5.reuse, R0 ;  /* 0x0000000005217221 */ /* 0x042fe20000010000 */
[----:B------:R-:W-:-:S04]  /*10dd0*/  F2FP.PACK_AB R5, R5, R6 ;  /* 0x000000060505723e */ /* 0x000fc800000000ff */
[----:B------:R-:W1:Y:S01]  /*10de0*/  MUFU.EX2 R2, R35 ;  /* 0x0000002300027308 */ /* 0x000e620000000800 */
[----:B------:R-:W-:Y:S02]  /*10df0*/  F2FP.PACK_AB R6, R7, R20 ;  /* 0x000000140706723e */ /* 0x000fe400000000ff */
[C---:B--2---:R-:W-:Y:S05]  /*10e00*/  HMMA.16816.F32 R20, R16.reuse, R28, RZ ;  /* 0x0000001c1014723c */ /* 0x044fea00000018ff */
[----:B------:R-:W2:Y:S03]  /*10e10*/  MUFU.EX2 R0, R34 ;  /* 0x0000002200007308 */ /* 0x000ea60000000800 */
[----:B------:R-:W-:Y:S01]  /*10e20*/  HMMA.16816.F32 R28, R16, R30, RZ ;  /* 0x0000001e101c723c */ /* 0x000fe200000018ff */
[----:B-1----:R-:W-:Y:S11]  /*10e30*/  FADD.FTZ R7, R2, R33 ;  /* 0x0000002102077221 */ /* 0x002ff60000010000 */
[----:B------:R-:W-:Y:S04]  /*10e40*/  @!UPT UIADD3 URZ, URZ, URZ, URZ ;  /* 0x0000003f3f3ff290 */ /* 0x000fe8000fffe03f */
[C---:B------:R-:W-:Y:S01]  /*10e50*/  HMMA.16816.F32 R52, R12.reuse, R24, R20 ;  /* 0x000000180c34723c */ /* 0x040fe20000001814 */
[----:B------:R-:W1:Y:S07]  /*10e60*/  MUFU.EX2 R20, R40 ;  /* 0x0000002800147308 */ /* 0x000e6e0000000800 */
[----:B------:R-:W-:Y:S01]  /*10e70*/  HMMA.16816.F32 R44, R12, R26, R28 ;  /* 0x0000001a0c2c723c */ /* 0x000fe2000000181c */
[----:B------:R-:W3:Y:S06]  /*10e80*/  MUFU.EX2 R24, R42 ;  /* 0x0000002a00187308 */ /* 0x000eec0000000800 */
[C---:B--2---:R-:W-:Y:S01]  /*10e90*/  FADD.FTZ R26, R0.reuse, R7 ;  /* 0x00000007001a7221 */ /* 0x044fe20000010000 */
[----:B------:R-:W-:Y:S01]  /*10ea0*/  F2FP.PACK_AB R7, R0, R2 ;  /* 0x000000020007723e */ /* 0x000fe200000000ff */
[----:B------:R-:W2:Y:S01]  /*10eb0*/  MUFU.EX2 R22, R37 ;  /* 0x0000002500167308 */ /* 0x000ea20000000800 */
[----:B-1----:R-:W-:Y:S01]  /*10ec0*/  FADD.FTZ R25, R20, R32 ;  /* 0x0000002014197221 */ /* 0x002fe20000010000 */
[----:B------:R-:W-:-:S03]  /*10ed0*/  F2FP.PACK_AB R100, R3, R20 ;  /* 0x000000140364723e */ /* 0x000fc600000000ff */
[----:B------:R-:W-:-:S03]  /*10ee0*/  FADD.FTZ R2, R3, R25 ;  /* 0x0000001903027221 */ /* 0x000fc60000010000 */
[----:B------:R-:W1:Y:S01]  /*10ef0*/  MUFU.EX2 R21, R36 ;  /* 0x0000002400157308 */ /* 0x000e620000000800 */
[----:B---3--:R-:W-:-:S07]  /*10f00*/  FADD.FTZ R2, R24, R2 ;  /* 0x0000000218027221 */ /* 0x008fce0000010000 */
[----:B------:R-:W3:Y:S01]  /*10f10*/  MUFU.EX2 R23, R43 ;  /* 0x0000002b00177308 */ /* 0x000ee20000000800 */
[----:B--2---:R-:W-:-:S04]  /*10f20*/  FADD.FTZ R0, R22, R26 ;  /* 0x0000001a16007221 */ /* 0x004fc80000010000 */
[C---:B-1----:R-:W-:Y:S01]  /*10f30*/  FADD.FTZ R3, R21.reuse, R0 ;  /* 0x0000000015037221 */ /* 0x042fe20000010000 */
[----:B------:R-:W-:Y:S02]  /*10f40*/  F2FP.PACK_AB R101, R21, R22 ;  /* 0x000000161565723e */ /* 0x000fe400000000ff */
[----:B------:R-:W-:Y:S01]  /*10f50*/  MUFU.EX2 R0, R38 ;  /* 0x0000002600007308 */ /* 0x000fe20000000800 */
[C---:B---3--:R-:W-:Y:S01]  /*10f60*/  FADD.FTZ R201, R23.reuse, R2 ;  /* 0x0000000217c97221 */ /* 0x048fe20000010000 */
[----:B------:R-:W-:-:S06]  /*10f70*/  F2FP.PACK_AB R102, R23, R24 ;  /* 0x000000181766723e */ /* 0x000fcc00000000ff */
[----:B------:R-:W1:Y:S01]  /*10f80*/  MUFU.EX2 R2, R39 ;  /* 0x0000002700027308 */ /* 0x000e620000000800 */
[----:B------:R-:W2:Y:S01]  /*10f90*/  LDSM.16.MT88.4 R20, [R150+0x4000] ;  /* 0x004000009614783b */ /* 0x000ea20000004200 */
[----:B-1----:R-:W-:Y:S01]  /*10fa0*/  F2FP.PACK_AB R103, R0, R2 ;  /* 0x000000020067723e */ /* 0x002fe200000000ff */
[----:B------:R-:W-:-:S04]  /*10fb0*/  FADD.FTZ R3, R2, R3 ;  /* 0x0000000302037221 */ /* 0x000fc80000010000 */
[----:B------:R-:W-:Y:S01]  /*10fc0*/  FADD.FTZ R197, R0, R3 ;  /* 0x0000000300c57221 */ /* 0x000fe20000010000 */
[----:B------:R-:W-:-:S04]  /*10fd0*/  IADD3 R0, R106, -0x3, RZ ;  /* 0xfffffffd6a007810 */ /* 0x000fc80007ffe0ff */
[----:B------:R-:W-:Y:S01]  /*10fe0*/  ISETP.GE.AND P0, PT, R0, R207, PT ;  /* 0x000000cf0000720c */ /* 0x000fe20003f06270 */
[C---:B--2---:R-:W-:Y:S08]  /*10ff0*/  HMMA.16816.F32 R24, R16.reuse, R20, RZ ;  /* 0x000000141018723c */ /* 0x044ff000000018ff */
        /* <DEDUP_REMOVED lines=9> */
[C---:B-1----:R-:W-:Y:S07]  /*11090*/  HMMA.16816.F32 R132, R4.reuse, R12, R224 ;  /* 0x0000000c0484723c */ /* 0x042fee00000018e0 */
[----:B------:R-:W-:Y:S01]  /*110a0*/  IMAD.MOV.U32 R225, RZ, RZ, 0x1f ;  /* 0x0000001fffe17424 */ /* 0x000fe200078e00ff */
[----:B------:R-:W-:Y:S01]  /*110b0*/  HMMA.16816.F32 R28, R4, R14, R124 ;  /* 0x0000000e041c723c */ /* 0x000fe2000000187c */
[----:B------:R-:W1:Y:S01]  /*110c0*/  LDSM.16.MT88.4 R12, [R186+0x1000] ;  /* 0x00100000ba0c783b */ /* 0x000e620000004200 */
[----:B------:R-:W-:-:S06]  /*110d0*/  IMAD.MOV.U32 R224, RZ, RZ, -0x1 ;  /* 0xffffffffffe07424 */ /* 0x000fcc00078e00ff */
        /* <DEDUP_REMOVED lines=18> */
[----:B------:R-:W1:Y:S04]  /*11200*/  LDSM.16.MT88.4 R12, [R185+0x5000] ;  /* 0x00500000b90c783b */ /* 0x000e680000004200 */
[----:B------:R-:W3:Y:S03]  /*11210*/  LDSM.16.MT88.4 R128, [R241+0x1800] ;  /* 0x00180000f180783b */ /* 0x000ee60000004200 */
[C---:B--2---:R-:W-:Y:S08]  /*11220*/  HMMA.16816.F32 R140, R100.reuse, R136, R140 ;  /* 0x00000088648c723c */ /* 0x044ff0000000188c */
[----:B------:R-:W-:Y:S08]  /*11230*/  HMMA.16816.F32 R136, R100, R138, R20 ;  /* 0x0000008a6488723c */ /* 0x000ff00000001814 */
[C---:B-1----:R-:W-:Y:S01]  /*11240*/  HMMA.16816.F32 R88, R4.reuse, R12, R120 ;  /* 0x0000000c0458723c */ /* 0x042fe20000001878 */
[----:B------:R-:W1:Y:S07]  /*11250*/  LDSM.16.MT88.4 R120, [R186+0x1800] ;  /* 0x00180000ba78783b */ /* 0x000e6e0000004200 */
[----:B------:R-:W-:Y:S01]  /*11260*/  HMMA.16816.F32 R92, R4, R14, R112 ;  /* 0x0000000e045c723c */ /* 0x000fe20000001870 */
[----:B------:R-:W2:Y:S04]  /*11270*/  LDSM.16.MT88.4 R12, [R241+0x5000] ;  /* 0x00500000f10c783b */ /* 0x000ea80000004200 */
[----:B------:R-:W4:Y:S03]  /*11280*/  LDSM.16.MT88.4 R112, [R242+0x1800] ;  /* 0x00180000f270783b */ /* 0x000f260000004200 */
[C---:B---3--:R-:W-:Y:S08]  /*11290*/  HMMA.16816.F32 R132, R100.reuse, R128, R132 ;  /* 0x000000806484723c */ /* 0x048ff00000001884 */
[C---:B------:R-:W-:Y:S08]  /*112a0*/  HMMA.16816.F32 R128, R100.reuse, R130, R28 ;  /* 0x000000826480723c */ /* 0x040ff0000000181c */
[----:B-1----:R-:W-:Y:S08]  /*112b0*/  HMMA.16816.F32 R124, R100, R120, R124 ;  /* 0x00000078647c723c */ /* 0x002ff0000000187c */
[C---:B--2---:R-:W-:Y:S01]  /*112c0*/  HMMA.16816.F32 R96, R4.reuse, R12, R68 ;  /* 0x0000000c0460723c */ /* 0x044fe20000001844 */
[----:B------:R-:W-:Y:S07]  /*112d0*/  LDSM.16.MT88.4 R68, [R242+0x3800] ;  /* 0x00380000f244783b */ /* 0x000fee0000004200 */
[----:B------:R-:W-:Y:S01]  /*112e0*/  HMMA.16816.F32 R152, R4, R14, R152 ;  /* 0x0000000e0498723c */ /* 0x000fe20000001898 */
[----:B------:R-:W1:Y:S07]  /*112f0*/  LDSM.16.MT88.4 R12, [R186+0x5000] ;  /* 0x00500000ba0c783b */ /* 0x000e6e0000004200 */
[C---:B----4-:R-:W-:Y:S08]  /*11300*/  HMMA.16816.F32 R116, R100.reuse, R112, R116 ;  /* 0x000000706474723c */ /* 0x050ff00000001874 */
[C---:B------:R-:W-:Y:S08]  /*11310*/  HMMA.16816.F32 R120, R100.reuse, R122, R32 ;  /* 0x0000007a6478723c */ /* 0x040ff00000001820 */
[----:B------:R-:W-:Y:S08]  /*11320*/  HMMA.16816.F32 R112, R100, R114, R36 ;  /* 0x000000726470723c */ /* 0x000ff00000001824 */
[C---:B-1----:R-:W-:Y:S01]  /*11330*/  HMMA.16816.F32 R156, R4.reuse, R14, R44 ;  /* 0x0000000e049c723c */ /* 0x042fe2000000182c */
[----:B------:R-:W1:Y:S07]  /*11340*/  LDSM.16.MT88.4 R44, [R185+0x3800] ;  /* 0x00380000b92c783b */ /* 0x000e6e0000004200 */
[----:B------:R-:W-:Y:S01]  /*11350*/  HMMA.16816.F32 R160, R4, R12, R52 ;  /* 0x0000000c04a0723c */ /* 0x000fe20000001834 */
[----:B------:R-:W2:Y:S04]  /*11360*/  LDSM.16.MT88.4 R52, [R241+0x3800] ;  /* 0x00380000f134783b */ /* 0x000ea80000004200 */
[----:B------:R-:W3:Y:S03]  /*11370*/  LDSM.16.MT88.4 R12, [R242+0x5000] ;  /* 0x00500000f20c783b */ /* 0x000ee60000004200 */
[C---:B-1----:R-:W-:Y:S08]  /*11380*/  HMMA.16816.F32 R40, R100.reuse, R44, R40 ;  /* 0x0000002c6428723c */ /* 0x042ff00000001828 */
[C---:B------:R-:W-:Y:S08]  /*11390*/  HMMA.16816.F32 R44, R100.reuse, R46, R48 ;  /* 0x0000002e642c723c */ /* 0x040ff00000001830 */
[C---:B--2---:R-:W-:Y:S08]  /*113a0*/  HMMA.16816.F32 R48, R100.reuse, R52, R56 ;  /* 0x000000346430723c */ /* 0x044ff00000001838 */
[----:B------:R-:W-:Y:S01]  /*113b0*/  HMMA.16816.F32 R52, R100, R54, R60 ;  /* 0x000000366434723c */ /* 0x000fe2000000183c */
[----:B------:R-:W1:Y:S07]  /*113c0*/  LDSM.16.MT88.4 R60, [R186+0x3800] ;  /* 0x00380000ba3c783b */ /* 0x000e6e0000004200 */
[C---:B---3--:R-:W-:Y:S08]  /*113d0*/  HMMA.16816.F32 R24, R4.reuse, R12, R24 ;  /* 0x0000000c0418723c */ /* 0x048ff00000001818 */
[----:B------:R-:W-:Y:S01]  /*113e0*/  HMMA.16816.F32 R16, R4, R14, R16 ;  /* 0x0000000e0410723c */ /* 0x000fe20000001810 */
[----:B------:R-:W2:Y:S07]  /*113f0*/  LDSM.16.MT88.4 R4, [R242+0x5800] ;  /* 0x00580000f204783b */ /* 0x000eae0000004200 */
[C---:B-1----:R-:W-:Y:S08]  /*11400*/  HMMA.16816.F32 R56, R100.reuse, R60, R64 ;  /* 0x0000003c6438723c */ /* 0x042ff00000001840 */
[C---:B------:R-:W-:Y:S01]  /*11410*/  HMMA.16816.F32 R64, R100.reuse, R68, R76 ;  /* 0x000000446440723c */ /* 0x040fe2000000184c */
[----:B------:R-:W1:Y:S07]  /*11420*/  LDSM.16.MT88.4 R76, [R185+0x5800] ;  /* 0x00580000b94c783b */ /* 0x000e6e0000004200 */
[C---:B------:R-:W-:Y:S08]  /*11430*/  HMMA.16816.F32 R60, R100.reuse, R62, R72 ;  /* 0x0000003e643c723c */ /* 0x040ff00000001848 */
[C---:B------:R-:W-:Y:S08]  /*11440*/  HMMA.16816.F32 R68, R100.reuse, R70, R80 ;  /* 0x000000466444723c */ /* 0x040ff00000001850 */
[C---:B------:R-:W-:Y:S08]  /*11450*/  HMMA.16816.F32 R80, R100.reuse, R84, R96 ;  /* 0x000000546450723c */ /* 0x040ff00000001860 */
[C---:B------:R-:W-:Y:S08]  /*11460*/  HMMA.16816.F32 R84, R100.reuse, R86, R152 ;  /* 0x000000566454723c */ /* 0x040ff00000001898 */
[C---:B--2---:R-:W-:Y:S08]  /*11470*/  HMMA.16816.F32 R96, R100.reuse, R4, R24 ;  /* 0x000000046460723c */ /* 0x044ff00000001818 */
[C---:B-1----:R-:W-:Y:S08]  /*11480*/  HMMA.16816.F32 R72, R100.reuse, R76, R88 ;  /* 0x0000004c6448723c */ /* 0x042ff00000001858 */
[C---:B------:R-:W-:Y:S01]  /*11490*/  HMMA.16816.F32 R76, R100.reuse, R78, R92 ;  /* 0x0000004e644c723c */ /* 0x040fe2000000185c */
[----:B------:R-:W1:Y:S07]  /*114a0*/  LDSM.16.MT88.4 R92, [R186+0x5800] ;  /* 0x00580000ba5c783b */ /* 0x000e6e0000004200 */
[C---:B-1----:R-:W-:Y:S08]  /*114b0*/  HMMA.16816.F32 R88, R100.reuse, R92, R160 ;  /* 0x0000005c6458723c */ /* 0x042ff000000018a0 */
        /* <DEDUP_REMOVED lines=19> */
[C---:B------:R-:W-:Y:S01]  /*115f0*/  SHF.L.U64.HI R18, R205.reuse, 0x1, R211 ;  /* 0x00000001cd127819 */ /* 0x040fe200000102d3 */
[----:B------:R-:W-:Y:S01]  /*11600*/  IMAD.SHL.U32 R17, R205, 0x2, RZ ;  /* 0x00000002cd117824 */ /* 0x000fe200078e00ff */
[----:B------:R-:W-:Y:S01]  /*11610*/  SHF.L.U64.HI R16, R204, 0x1, R212 ;  /* 0x00000001cc107819 */ /* 0x000fe200000102d4 */
[----:B------:R-:W-:Y:S01]  /*11620*/  IMAD R191, R0, c[0x0][0x2b8], R2 ;  /* 0x0000ae0000bf7a24 */ /* 0x000fe200078e0202 */
[----:B------:R-:W-:Y:S01]  /*11630*/  SHF.L.U64.HI R14, R202, 0x1, R203 ;  /* 0x00000001ca0e7819 */ /* 0x000fe200000102cb */
[----:B------:R-:W-:Y:S02]  /*11640*/  IMAD.SHL.U32 R15, R204, 0x2, RZ ;  /* 0x00000002cc0f7824 */ /* 0x000fe400078e00ff */
[----:B------:R-:W-:Y:S01]  /*11650*/  IMAD.WIDE.U32 R2, R191, c[0x0][0x1e0], RZ ;  /* 0x00007800bf027a25 */ /* 0x000fe200078e00ff */
[----:B------:R-:W-:-:S03]  /*11660*/  SHF.R.S32.HI R0, RZ, 0x1f, R191 ;  /* 0x0000001fff007819 */ /* 0x000fc600000114bf */
[----:B------:R-:W-:Y:S02]  /*11670*/  IMAD.SHL.U32 R7, R202, 0x2, RZ ;  /* 0x00000002ca077824 */ /* 0x000fe400078e00ff */
        /* <DEDUP_REMOVED lines=13> */
.L_x_1893:
[----:B------:R-:W-:Y:S05]  /*11750*/  BRA.DIV ~URZ, `(.L_x_1803) ;  /* 0x000092327f007947 */ /* 0x000fea000b800000 */
[----:B------:R-:W3:Y:S01]  /*11760*/  SHFL.IDX PT, R0, R6, RZ, 0x181f ;  /* 0x00181fff06007589 */ /* 0x000ee200000e0000 */
[C---:B------:R-:W-:Y:S01]  /*11770*/  LOP3.LUT P2, RZ, R196.reuse, 0x2, RZ, 0xc0, !PT ;  /* 0x00000002c4ff7812 */ /* 0x040fe2000784c0ff */
[----:B------:R-:W-:Y:S01]  /*11780*/  IMAD.MOV.U32 R12, RZ, RZ, R149 ;  /* 0x000000ffff0c7224 */ /* 0x000fe200078e0095 */
[C---:B------:R-:W-:Y:S02]  /*11790*/  LOP3.LUT P1, RZ, R196.reuse, 0x1, RZ, 0xc0, !PT ;  /* 0x00000001c4ff7812 */ /* 0x040fe4000782c0ff */
[----:B------:R-:W-:Y:S02]  /*117a0*/  LOP3.LUT P3, RZ, R196, 0x4, RZ, 0xc0, !PT ;  /* 0x00000004c4ff7812 */ /* 0x000fe4000786c0ff */
[----:B------:R-:W-:Y:S02]  /*117b0*/  SEL R13, RZ, 0x10, P1 ;  /* 0x00000010ff0d7807 */ /* 0x000fe40000800000 */
[----:B---3--:R-:W-:-:S05]  /*117c0*/  IADD3 R2, P0, R0, R7, RZ ;  /* 0x0000000700027210 */ /* 0x008fca0007f1e0ff */
[----:B--2---:R-:W-:-:S05]  /*117d0*/  IMAD.X R3, R4, 0x1, R14, P0 ;  /* 0x0000000104037824 */ /* 0x004fca00000e060e */
[----:B------:R-:W-:Y:S01]  /*117e0*/  @!PT LDS RZ, [RZ] ;  /* 0x00000000fffff984 */ /* 0x000fe20000000800 */
[----:B------:R-:W-:Y:S01]  /*117f0*/  @!PT LDS RZ, [RZ] ;  /* 0x00000000fffff984 */ /* 0x000fe20000000800 */
[----:B------:R2:W-:Y:S02]  /*11800*/  LDGSTS.E.BYPASS.LTC128B.128 [R107+0xc100], [R2.64], !P2 ;  /* 0x0c100000026b7fae */ /* 0x0005e4000d101d48 */
[----:B--2---:R-:W-:-:S05]  /*11810*/  IADD3 R2, P0, R0, R15, RZ ;  /* 0x0000000f00027210 */ /* 0x004fca0007f1e0ff */
[----:B------:R-:W-:-:S05]  /*11820*/  IMAD.X R3, R4, 0x1, R16, P0 ;  /* 0x0000000104037824 */ /* 0x000fca00000e0610 */
[----:B------:R2:W-:Y:S02]  /*11830*/  LDGSTS.E.BYPASS.LTC128B.128 [R107+0xe100], [R2.64], !P1 ;  /* 0x0e100000026b7fae */ /* 0x0005e4000c901d48 */
[----:B--2---:R-:W-:Y:S02]  /*11840*/  IADD3 R2, P0, R0, R17, RZ ;  /* 0x0000001100027210 */ /* 0x004fe40007f1e0ff */
[----:B------:R-:W2:Y:S03]  /*11850*/  SHFL.IDX PT, R0, R6, 0x1, 0x181f ;  /* 0x00381f0006007f89 */ /* 0x000ea600000e0000 */
[----:B------:R-:W-:Y:S02]  /*11860*/  IMAD.X R3, R4, 0x1, R18, P0 ;  /* 0x0000000104037824 */ /* 0x000fe400000e0612 */
[----:B------:R3:W4:Y:S04]  /*11870*/  SHFL.IDX PT, R4, R5, 0x1, 0x181f ;  /* 0x00381f0005047f89 */ /* 0x00072800000e0000 */
[----:B------:R1:W-:Y:S02]  /*11880*/  LDGSTS.E.BYPASS.LTC128B.128 [R107+0x10100], [R2.64], !P3 ;  /* 0x10100000026b7fae */ /* 0x0003e4000d901d48 */
[----:B-1-3--:R-:W-:-:S04]  /*11890*/  SEL R5, RZ, 0x10, P2 ;  /* 0x00000010ff057807 */ /* 0x00afc80001000000 */
.L_x_1894:
[C---:B--2---:R-:W-:Y:S02]  /*118a0*/  IADD3 R2, -R5.reuse, 0x10, RZ ;  /* 0x0000001005027810 */ /* 0x044fe40007ffe1ff */
[----:B------:R-:W-:-:S02]  /*118b0*/  ISETP.NE.U32.AND P2, PT, R5, RZ, PT ;  /* 0x000000ff0500720c */ /* 0x000fc40003f45070 */
[----:B------:R-:W-:-:S04]  /*118c0*/  LOP3.LUT R2, R2, 0xf, RZ, 0xc0, !PT ;  /* 0x0000000f02027812 */ /* 0x000fc800078ec0ff */
[----:B------:R-:W-:-:S04]  /*118d0*/  IADD3 R2, P1, P0, R2, R0, R7 ;  /* 0x0000000002027210 */ /* 0x000fc8000783e007 */
[----:B----4-:R-:W-:-:S05]  /*118e0*/  IADD3.X R3, RZ, R4, R14, P1, P0 ;  /* 0x00000004ff037210 */ /* 0x010fca0000fe040e */
[----:B------:R-:W-:Y:S01]  /*118f0*/  @!PT LDS RZ, [RZ] ;  /* 0x00000000fffff984 */ /* 0x000fe20000000800 */
[----:B------:R-:W-:Y:S01]  /*11900*/  @!PT LDS RZ, [RZ] ;  /* 0x00000000fffff984 */ /* 0x000fe20000000800 */
[----:B------:R-:W-:Y:S01]  /*11910*/  @!PT LDS RZ, [RZ] ;  /* 0x00000000fffff984 */ /* 0x000fe20000000800 */
[----:B------:R1:W-:Y:S02]  /*11920*/  LDGSTS.E.BYPASS.LTC128B.128.ZFILL [R107+0xd100], [R2.64], P2 ;  /* 0x0d100000026b7fae */ /* 0x0003e40009141d48 */
[----:B-1----:R-:W-:-:S04]  /*11930*/  IADD3 R2, -R13, 0x10, RZ ;  /* 0x000000100d027810 */ /* 0x002fc80007ffe1ff */
[----:B------:R-:W-:-:S04]  /*11940*/  LOP3.LUT R2, R2, 0xf, RZ, 0xc0, !PT ;  /* 0x0000000f02027812 */ /* 0x000fc800078ec0ff */
[----:B------:R-:W-:Y:S02]  /*11950*/  IADD3 R6, P1, P0, R2, R0, R15 ;  /* 0x0000000002067210 */ /* 0x000fe4000783e00f */
[----:B------:R-:W-:Y:S02]  /*11960*/  IADD3 R2, -R12, 0x10, RZ ;  /* 0x000000100c027810 */ /* 0x000fe40007ffe1ff */
[----:B------:R-:W-:Y:S02]  /*11970*/  IADD3.X R7, RZ, R4, R16, P1, P0 ;  /* 0x00000004ff077210 */ /* 0x000fe40000fe0410 */
[----:B------:R-:W-:-:S04]  /*11980*/  LOP3.LUT R2, R2, 0xf, RZ, 0xc0, !PT ;  /* 0x0000000f02027812 */ /* 0x000fc800078ec0ff */
[----:B------:R-:W-:-:S04]  /*11990*/  IADD3 R2, P1, P0, R2, R0, R17 ;  /* 0x0000000002027210 */ /* 0x000fc8000783e011 */
[----:B------:R-:W-:Y:S02]  /*119a0*/  IADD3.X R3, RZ, R4, R18, P1, P0 ;  /* 0x00000004ff037210 */ /* 0x000fe40000fe0412 */
[----:B------:R-:W-:Y:S02]  /*119b0*/  ISETP.NE.U32.AND P1, PT, R13, RZ, PT ;  /* 0x000000ff0d00720c */ /* 0x000fe40003f25070 */
[----:B------:R-:W-:-:S11]  /*119c0*/  ISETP.NE.U32.AND P0, PT, R12, RZ, PT ;  /* 0x000000ff0c00720c */ /* 0x000fd60003f05070 */
[----:B------:R1:W-:Y:S04]  /*119d0*/  LDGSTS.E.BYPASS.LTC128B.128.ZFILL [R107+0xf100], [R6.64], P1 ;  /* 0x0f100000066b7fae */ /* 0x0003e80008941d48 */
[----:B------:R1:W-:Y:S02]  /*119e0*/  LDGSTS.E.BYPASS.LTC128B.128.ZFILL [R107+0x11100], [R2.64], P0 ;  /* 0x11100000026b7fae */ /* 0x0003e40008141d48 */
.L_x_1801:
[----:B------:R-:W-:Y:S05]  /*119f0*/  BSYNC B0 ;  /* 0x0000000000007941 */ /* 0x000fea0003800000 */
.L_x_1800:
        /* <DEDUP_REMOVED lines=9> */
.L_x_1814:
        /* <DEDUP_REMOVED lines=9> */
[----:B------:R2:W4:Y:S04]  /*11b20*/  LDSM.16.M88.4 R12, [R8] ;  /* 0x00000000080c783b */ /* 0x0005280000000200 */
[----:B------:R2:W1:Y:S04]  /*11b30*/  LDSM.16.M88.4 R20, [R8+0x800] ;  /* 0x000800000814783b */ /* 0x0004680000000200 */
        /* <DEDUP_REMOVED lines=8> */
[C---:B------:R-:W-:Y:S01]  /*11bc0*/  IMAD.SHL.U32 R26, R205.reuse, 0x2, RZ ;  /* 0x00000002cd1a7824 */ /* 0x040fe200078e00ff */
[----:B-1----:R-:W-:Y:S01]  /*11bd0*/  SHF.R.S32.HI R2, RZ, 0x1f, R191 ;  /* 0x0000001fff027819 */ /* 0x002fe200000114bf */
[----:B------:R-:W-:Y:S01]  /*11be0*/  IMAD.SHL.U32 R17, R202, 0x2, RZ ;  /* 0x00000002ca117824 */ /* 0x000fe200078e00ff */
[----:B------:R-:W-:Y:S02]  /*11bf0*/  SHF.R.S32.HI R5, RZ, 0x1f, R189 ;  /* 0x0000001fff057819 */ /* 0x000fe400000114bd */
[----:B------:R-:W-:Y:S01]  /*11c00*/  SHF.L.U64.HI R27, R205, 0x1, R211 ;  /* 0x00000001cd1b7819 */ /* 0x000fe200000102d3 */
[----:B------:R-:W-:Y:S01]  /*11c10*/  IMAD R4, R2, c[0x0][0x208], RZ ;  /* 0x0000820002047a24 */ /* 0x000fe200078e02ff */
[C---:B------:R-:W-:Y:S01]  /*11c20*/  SHF.L.U64.HI R25, R204.reuse, 0x1, R212 ;  /* 0x00000001cc197819 */ /* 0x040fe200000102d4 */
[C---:B------:R-:W-:Y:S01]  /*11c30*/  IMAD.WIDE.U32 R2, R191.reuse, c[0x0][0x208], RZ ;  /* 0x00008200bf027a25 */ /* 0x040fe200078e00ff */
[----:B------:R-:W-:Y:S02]  /*11c40*/  SHF.L.U32 R24, R204, 0x1, RZ ;  /* 0x00000001cc187819 */ /* 0x000fe400000006ff */
[----:B------:R-:W-:Y:S01]  /*11c50*/  SHF.L.U64.HI R19, R202, 0x1, R203 ;  /* 0x00000001ca137819 */ /* 0x000fe200000102cb */
        /* <DEDUP_REMOVED lines=10> */
[----:B------:R1:W2:Y:S02]  /*11d00*/  SHFL.IDX PT, R5, R9, RZ, 0x181f ;  /* 0x00181fff09057589 */ /* 0x0002a400000e0000 */
.L_x_1895:
[----:B------:R-:W-:-:S05]  /*11d10*/  BRA.DIV ~URZ, `(.L_x_1808) ;  /* 0x00008f227f007947 */ /* 0x000fca000b800000 */
[----:B------:R-:W5:Y:S01]  /*11d20*/  SHFL.IDX PT, R2, R16, RZ, 0x181f ;  /* 0x00181fff10027589 */ /* 0x000f6200000e0000 */
[----:B------:R-:W-:Y:S01]  /*11d30*/  LOP3.LUT P3, RZ, R196, 0x2, RZ, 0xc0, !PT ;  /* 0x00000002c4ff7812 */ /* 0x000fe2000786c0ff */
[----:B------:R-:W-:Y:S01]  /*11d40*/  IMAD R4, R190, 0x6000, R10 ;  /* 0x00006000be047824 */ /* 0x000fe200078e020a */
[C---:B------:R-:W-:Y:S02]  /*11d50*/  LOP3.LUT P2, RZ, R196.reuse, 0x1, RZ, 0xc0, !PT ;  /* 0x00000001c4ff7812 */ /* 0x040fe4000784c0ff */
[----:B------:R-:W-:Y:S02]  /*11d60*/  LOP3.LUT P1, RZ, R196, 0x4, RZ, 0xc0, !PT ;  /* 0x00000004c4ff7812 */ /* 0x000fe4000782c0ff */
[----:B------:R-:W-:Y:S02]  /*11d70*/  SEL R18, RZ, 0x10, P2 ;  /* 0x00000010ff127807 */ /* 0x000fe40001000000 */
[C---:B-----5:R-:W-:Y:S05]  /*11d80*/  IADD3 R6, P0, R2.reuse, R17, RZ ;  /* 0x0000001102067210 */ /* 0x060fea0007f1e0ff */
[C---:B--2---:R-:W-:Y:S05]  /*11d90*/  IMAD.X R7, R5.reuse, 0x1, R19, P0 ;  /* 0x0000000105077824 */ /* 0x044fea00000e0613 */
[----:B------:R-:W-:Y:S01]  /*11da0*/  @!PT LDS RZ, [RZ] ;  /* 0x00000000fffff984 */ /* 0x000fe20000000800 */
[----:B------:R-:W-:Y:S01]  /*11db0*/  @!PT LDS RZ, [RZ] ;  /* 0x00000000fffff984 */ /* 0x000fe20000000800 */
[----:B------:R2:W-:Y:S02]  /*11dc0*/  LDGSTS.E.BYPASS.LTC128B.128 [R4], [R6.64], !P3 ;  /* 0x0000000006047fae */ /* 0x0005e4000d901d48 */
[C---:B--2---:R-:W-:Y:S05]  /*11dd0*/  IADD3 R6, P0, R2.reuse, R24, RZ ;  /* 0x0000001802067210 */ /* 0x044fea0007f1e0ff */
[C---:B------:R-:W-:Y:S01]  /*11de0*/  IMAD.X R7, R5.reuse, 0x1, R25, P0 ;  /* 0x0000000105077824 */ /* 0x040fe200000e0619 */
[----:B------:R-:W-:Y:S04]  /*11df0*/  IADD3 R2, P0, R2, R26, RZ ;  /* 0x0000001a02027210 */ /* 0x000fe80007f1e0ff */
[----:B------:R2:W-:Y:S01]  /*11e00*/  LDGSTS.E.BYPASS.LTC128B.128 [R4+0x2000], [R6.64], !P2 ;  /* 0x0200000006047fae */ /* 0x0005e2000d101d48 */
[----:B------:R-:W-:Y:S03]  /*11e10*/  IMAD.X R3, R5, 0x1, R27, P0 ;  /* 0x0000000105037824 */ /* 0x000fe600000e061b */
[----:B------:R5:W1:Y:S04]  /*11e20*/  SHFL.IDX PT, R5, R9, 0x1, 0x181f ;  /* 0x00381f0009057f89 */ /* 0x000a6800000e0000 */
[----:B------:R4:W-:Y:S01]  /*11e30*/  LDGSTS.E.BYPASS.LTC128B.128 [R4+0x4000], [R2.64], !P1 ;  /* 0x0400000002047fae */ /* 0x0009e2000c901d48 */
[----:B--2---:R-:W-:Y:S02]  /*11e40*/  SEL R6, RZ, 0x10, P3 ;  /* 0x00000010ff067807 */ /* 0x004fe40001800000 */
[----:B-1---5:R-:W-:Y:S01]  /*11e50*/  SEL R9, RZ, 0x10, P1 ;  /* 0x00000010ff097807 */ /* 0x022fe20000800000 */
[----:B----4-:R1:W2:Y:S04]  /*11e60*/  SHFL.IDX PT, R2, R16, 0x1, 0x181f ;  /* 0x00381f0010027f89 */ /* 0x0102a800000e0000 */
.L_x_1896:
[C---:B------:R-:W-:Y:S02]  /*11e70*/  IADD3 R3, -R6.reuse, 0x10, RZ ;  /* 0x0000001006037810 */ /* 0x040fe40007ffe1ff */
[----:B------:R-:W-:Y:S02]  /*11e80*/  ISETP.NE.U32.AND P2, PT, R6, RZ, PT ;  /* 0x000000ff0600720c */ /* 0x000fe40003f45070 */
[----:B------:R-:W-:Y:S04]  /*11e90*/  LOP3.LUT R3, R3, 0xf, RZ, 0xc0, !PT ;  /* 0x0000000f03037812 */ /* 0x000fe800078ec0ff */
[-C--:B-12---:R-:W-:Y:S02]  /*11ea0*/  IADD3 R16, P1, P0, R3, R2.reuse, R17 ;  /* 0x0000000203107210 */ /* 0x086fe4000783e011 */
[C---:B------:R-:W-:Y:S02]  /*11eb0*/  IADD3 R3, -R18.reuse, 0x10, RZ ;  /* 0x0000001012037810 */ /* 0x040fe40007ffe1ff */
[-C--:B------:R-:W-:Y:S02]  /*11ec0*/  IADD3.X R17, RZ, R5.reuse, R19, P1, P0 ;  /* 0x00000005ff117210 */ /* 0x080fe40000fe0413 */
[----:B------:R-:W-:Y:S03]  /*11ed0*/  LOP3.LUT R3, R3, 0xf, RZ, 0xc0, !PT ;  /* 0x0000000f03037812 */ /* 0x000fe600078ec0ff */
[----:B------:R-:W-:Y:S01]  /*11ee0*/  @!PT LDS RZ, [RZ] ;  /* 0x00000000fffff984 */ /* 0x000fe20000000800 */
[----:B------:R-:W-:Y:S01]  /*11ef0*/  @!PT LDS RZ, [RZ] ;  /* 0x00000000fffff984 */ /* 0x000fe20000000800 */
[----:B------:R-:W-:Y:S01]  /*11f00*/  @!PT LDS RZ, [RZ] ;  /* 0x00000000fffff984 */ /* 0x000fe20000000800 */
[----:B------:R1:W-:Y:S01]  /*11f10*/  LDGSTS.E.BYPASS.LTC128B.128.ZFILL [R4+0x1000], [R16.64], P2 ;  /* 0x0100000010047fae */ /* 0x0003e20009141d48 */
[-C--:B------:R-:W-:Y:S02]  /*11f20*/  IADD3 R6, P1, P0, R3, R2.reuse, R24 ;  /* 0x0000000203067210 */ /* 0x080fe4000783e018 */
[----:B------:R-:W-:Y:S02]  /*11f30*/  IADD3 R3, -R9, 0x10, RZ ;  /* 0x0000001009037810 */ /* 0x000fe40007ffe1ff */
        /* <DEDUP_REMOVED lines=8> */
.L_x_1806:
[----:B------:R-:W-:Y:S05]  /*11fc0*/  BSYNC B0 ;  /* 0x0000000000007941 */ /* 0x000fea0003800000 */
.L_x_1805:
[----:B------:R-:W0:Y:S01]  /*11fd0*/  LDGDEPBAR ;  /* 0x00000000000079af */ /* 0x000e220000000000 */
[----:B------:R-:W-:Y:S01]  /*11fe0*/  WARPSYNC 0xffffffff ;  /* 0xffffffff00007948 */ /* 0x000fe20003800000 */
[C---:B-1-34-:R-:W-:Y:S01]  /*11ff0*/  HMMA.16816.F32 R4, R36.reuse, R12, RZ ;  /* 0x0000000c2404723c */ /* 0x05afe200000018ff */
[----:B------:R-:W-:Y:S02]  /*12000*/  IMAD.MOV.U32 R2, RZ, RZ, 0x40 ;  /* 0x00000040ff027424 */ /* 0x000fe400078e00ff */
[----:B------:R-:W-:Y:S01]  /*12010*/  LOP3.LUT P0, RZ, R182, 0x4, RZ, 0xc0, !PT ;  /* 0x00000004b6ff7812 */ /* 0x000fe2000780c0ff */
[C-C-:B------:R-:W-:Y:S03]  /*12020*/  IMAD.IADD R3, R177.reuse, 0x1, R8.reuse ;  /* 0x00000001b1037824 */ /* 0x140fe600078e0208 */
[----:B------:R-:W-:Y:S01]  /*12030*/  SEL R2, R2, 0xffffffc0, !P0 ;  /* 0xffffffc002027807 */ /* 0x000fe20004000000 */
[C---:B------:R-:W-:Y:S01]  /*12040*/  HMMA.16816.F32 R12, R36.reuse, R14, RZ ;  /* 0x0000000e240c723c */ /* 0x040fe200000018ff */
[----:B------:R-:W-:Y:S03]  /*12050*/  ISETP.GE.AND P0, PT, R190, 0x1, PT ;  /* 0x00000001be00780c */ /* 0x000fe60003f06270 */
[C---:B------:R-:W-:Y:S02]  /*12060*/  IMAD.IADD R9, R2.reuse, 0x1, R8 ;  /* 0x0000000102097824 */ /* 0x040fe400078e0208 */
[----:B------:R-:W-:Y:S01]  /*12070*/  IMAD.IADD R150, R2, 0x1, R149 ;  /* 0x0000000102967824 */ /* 0x000fe200078e0295 */
[----:B------:R-:W-:Y:S01]  /*12080*/  IADD3 R2, R177, R8, R2 ;  /* 0x00000008b1027210 */ /* 0x000fe20007ffe002 */
[C---:B------:R-:W-:Y:S08]  /*12090*/  HMMA.16816.F32 R16, R36.reuse, R20, RZ ;  /* 0x000000142410723c */ /* 0x040ff000000018ff */
        /* <DEDUP_REMOVED lines=20> */
[----:B------:R-:W1:Y:S07]  /*121e0*/  LDSM.16.M88.4 R160, [R9+0x1800] ;  /* 0x0018000009a0783b */ /* 0x000e6e0000000200 */
[C---:B---3--:R-:W-:Y:S08]  /*121f0*/  HMMA.16816.F32 R16, R152.reuse, R156, R16 ;  /* 0x0000009c9810723c */ /* 0x048ff00000001810 */
[C---:B------:R-:W-:Y:S01]  /*12200*/  HMMA.16816.F32 R20, R152.reuse, R158, R20 ;  /* 0x0000009e9814723c */ /* 0x040fe20000001814 */
[----:B------:R-:W-:Y:S07]  /*12210*/  LDSM.16.M88.4 R156, [R180] ;  /* 0x00000000b49c783b */ /* 0x000fee0000000200 */
[C---:B------:R-:W-:Y:S08]  /*12220*/  HMMA.16816.F32 R24, R152.reuse, R164, R24 ;  /* 0x000000a49818723c */ /* 0x040ff00000001818 */
[C---:B------:R-:W-:Y:S01]  /*12230*/  HMMA.16816.F32 R28, R152.reuse, R166, R28 ;  /* 0x000000a6981c723c */ /* 0x040fe2000000181c */
[----:B------:R-:W3:Y:S07]  /*12240*/  LDSM.16.M88.4 R164, [R150] ;  /* 0x0000000096a4783b */ /* 0x000eee0000000200 */
[C---:B-1----:R-:W-:Y:S08]  /*12250*/  HMMA.16816.F32 R32, R152.reuse, R160, R32 ;  /* 0x000000a09820723c */ /* 0x042ff00000001820 */
[----:B------:R-:W-:Y:S01]  /*12260*/  HMMA.16816.F32 R36, R152, R162, R36 ;  /* 0x000000a29824723c */ /* 0x000fe20000001824 */
[----:B------:R-:W1:Y:S08]  /*12270*/  LDSM.16.M88.4 R152, [R150+0x800] ;  /* 0x000800009698783b */ /* 0x000e700000000200 */
[----:B------:R-:W4:Y:S01]  /*12280*/  LDSM.16.M88.4 R160, [R150+0x1000] ;  /* 0x0010000096a0783b */ /* 0x000f220000000200 */
[C---:B---3--:R-:W-:Y:S08]  /*12290*/  HMMA.16816.F32 R4, R156.reuse, R164, R4 ;  /* 0x000000a49c04723c */ /* 0x048ff00000001804 */
[C---:B------:R-:W-:Y:S01]  /*122a0*/  HMMA.16816.F32 R12, R156.reuse, R166, R12 ;  /* 0x000000a69c0c723c */ /* 0x040fe2000000180c */
[----:B------:R-:W-:Y:S07]  /*122b0*/  LDSM.16.M88.4 R164, [R178+0x4000] ;  /* 0x00400000b2a4783b */ /* 0x000fee0000000200 */
[C---:B-1----:R-:W-:Y:S08]  /*122c0*/  HMMA.16816.F32 R16, R156.reuse, R152, R16 ;  /* 0x000000989c10723c */ /* 0x042ff00000001810 */
[C---:B------:R-:W-:Y:S01]  /*122d0*/  HMMA.16816.F32 R20, R156.reuse, R154, R20 ;  /* 0x0000009a9c14723c */ /* 0x040fe20000001814 */
[----:B------:R-:W1:Y:S07]  /*122e0*/  LDSM.16.M88.4 R152, [R150+0x1800] ;  /* 0x001800009698783b */ /* 0x000e6e0000000200 */
[C---:B----4-:R-:W-:Y:S08]  /*122f0*/  HMMA.16816.F32 R24, R156.reuse, R160, R24 ;  /* 0x000000a09c18723c */ /* 0x050ff00000001818 */
[C---:B------:R-:W-:Y:S01]  /*12300*/  HMMA.16816.F32 R28, R156.reuse, R162, R28 ;  /* 0x000000a29c1c723c */ /* 0x040fe2000000181c */
[----:B------:R-:W3:Y:S07]  /*12310*/  LDSM.16.M88.4 R160, [R8+0x2000] ;  /* 0x0020000008a0783b */ /* 0x000eee0000000200 */
[C---:B-1----:R-:W-:Y:S08]  /*12320*/  HMMA.16816.F32 R32, R156.reuse, R152, R32 ;  /* 0x000000989c20723c */ /* 0x042ff00000001820 */
[----:B------:R-:W-:Y:S01]  /*12330*/  HMMA.16816.F32 R36, R156, R154, R36 ;  /* 0x0000009a9c24723c */ /* 0x000fe20000001824 */
[----:B------:R-:W1:Y:S07]  /*12340*/  LDSM.16.M88.4 R152, [R8+0x2800] ;  /* 0x002800000898783b */ /* 0x000e6e0000000200 */
[C---:B---3--:R-:W-:Y:S01]  /*12350*/  HMMA.16816.F32 R4, R164.reuse, R160, R4 ;  /* 0x000000a0a404723c */ /* 0x048fe20000001804 */
[----:B------:R-:W3:Y:S07]  /*12360*/  LDSM.16.M88.4 R156, [R8+0x3000] ;  /* 0x00300000089c783b */ /* 0x000eee0000000200 */
[C---:B------:R-:W-:Y:S01]  /*12370*/  HMMA.16816.F32 R12, R164.reuse, R162, R12 ;  /* 0x000000a2a40c723c */ /* 0x040fe2000000180c */
[----:B------:R-:W4:Y:S07]  /*12380*/  LDSM.16.M88.4 R160, [R8+0x3800] ;  /* 0x0038000008a0783b */ /* 0x000f2e0000000200 */
[C---:B-1----:R-:W-:Y:S08]  /*12390*/  HMMA.16816.F32 R16, R164.reuse, R152, R16 ;  /* 0x00000098a410723c */ /* 0x042ff00000001810 */
        /* <DEDUP_REMOVED lines=8> */
[----:B------:R-:W-:Y:S01]  /*12420*/  LDSM.16.M88.4 R164, [R3+0x3800] ;  /* 0x0038000003a4783b */ /* 0x000fe20000000200 */
[C---:B-1----:R-:W-:Y:S08]  /*12430*/  HMMA.16816.F32 R4, R152.reuse, R156, R4 ;  /* 0x0000009c9804723c */ /* 0x042ff00000001804 */
[C---:B------:R-:W-:Y:S01]  /*12440*/  HMMA.16816.F32 R12, R152.reuse, R158, R12 ;  /* 0x0000009e980c723c */ /* 0x040fe2000000180c */
[----:B------:R-:W1:Y:S07]  /*12450*/  LDSM.16.M88.4 R156, [R3+0x3000] ;  /* 0x00300000039c783b */ /* 0x000e6e0000000200 */
[C---:B---3--:R-:W-:Y:S08]  /*12460*/  HMMA.16816.F32 R16, R152.reuse, R160, R16 ;  /* 0x000000a09810723c */ /* 0x048ff00000001810 */
[C---:B------:R-:W-:Y:S01]  /*12470*/  HMMA.16816.F32 R20, R152.reuse, R162, R20 ;  /* 0x000000a29814723c */ /* 0x040fe20000001814 */
[----:B------:R-:W-:Y:S07]  /*12480*/  LDSM.16.M88.4 R160, [R9+0x2000] ;  /* 0x0020000009a0783b */ /* 0x000fee0000000200 */
[C---:B-1----:R-:W-:Y:S08]  /*12490*/  HMMA.16816.F32 R24, R152.reuse, R156, R24 ;  /* 0x0000009c9818723c */ /* 0x042ff00000001818 */
[C---:B------:R-:W-:Y:S01]  /*124a0*/  HMMA.16816.F32 R28, R152.reuse, R158, R28 ;  /* 0x0000009e981c723c */ /* 0x040fe2000000181c */
[----:B------:R-:W1:Y:S07]  /*124b0*/  LDSM.16.M88.4 R156, [R181+0x4000] ;  /* 0x00400000b59c783b */ /* 0x000e6e0000000200 */
[C---:B------:R-:W-:Y:S08]  /*124c0*/  HMMA.16816.F32 R32, R152.reuse, R164, R32 ;  /* 0x000000a49820723c */ /* 0x040ff00000001820 */
        /* <DEDUP_REMOVED lines=28> */
[----:B------:R-:W4:Y:S01]  /*12690*/  LDSM.16.M88.4 R164, [R8+0x5000] ;  /* 0x0050000008a4783b */ /* 0x000f220000000200 */
[C---:B-1----:R-:W-:Y:S08]  /*126a0*/  HMMA.16816.F32 R4, R156.reuse, R160, R4 ;  /* 0x000000a09c04723c */ /* 0x042ff00000001804 */
[C---:B------:R-:W-:Y:S01]  /*126b0*/  HMMA.16816.F32 R12, R156.reuse, R162, R12 ;  /* 0x000000a29c0c723c */ /* 0x040fe2000000180c */
[----:B------:R-:W1:Y:S07]  /*126c0*/  LDSM.16.M88.4 R160, [R8+0x5800] ;  /* 0x0058000008a0783b */ /* 0x000e6e0000000200 */
[C---:B---3--:R-:W-:Y:S08]  /*126d0*/  HMMA.16816.F32 R16, R156.reuse, R152, R16 ;  /* 0x000000989c10723c */ /* 0x048ff00000001810 */
[C---:B------:R-:W-:Y:S01]  /*126e0*/  HMMA.16816.F32 R20, R156.reuse, R154, R20 ;  /* 0x0000009a9c14723c */ /* 0x040fe20000001814 */
[----:B------:R-:W-:Y:S07]  /*126f0*/  LDSM.16.M88.4 R152, [R179+0x8000] ;  /* 0x00800000b398783b */ /* 0x000fee0000000200 */
[C---:B----4-:R-:W-:Y:S08]  /*12700*/  HMMA.16816.F32 R24, R156.reuse, R164, R24 ;  /* 0x000000a49c18723c */ /* 0x050ff00000001818 */
[C---:B------:R-:W-:Y:S01]  /*12710*/  HMMA.16816.F32 R28, R156.reuse, R166, R28 ;  /* 0x000000a69c1c723c */ /* 0x040fe2000000181c */
[----:B------:R-:W3:Y:S07]  /*12720*/  LDSM.16.M88.4 R164, [R149+0x4000] ;  /* 0x0040000095a4783b */ /* 0x000eee0000000200 */
        /* <DEDUP_REMOVED lines=9> */
[----:B------:R-:W-:Y:S07]  /*127c0*/  LDSM.16.M88.4 R156, [R181+0x8000] ;  /* 0x00800000b59c783b */ /* 0x000fee0000000200 */
[C---:B----4-:R-:W-:Y:S08]  /*127d0*/  HMMA.16816.F32 R24, R152.reuse, R160, R24 ;  /* 0x000000a09818723c */ /* 0x050ff00000001818 */
        /* <DEDUP_REMOVED lines=9> */
[C---:B------:R-:W-:Y:S08]  /*12870*/  HMMA.16816.F32 R16, R156.reuse, R164, R16 ;  /* 0x000000a49c10723c */ /* 0x040ff00000001810 */
[C---:B------:R-:W-:Y:S01]  /*12880*/  HMMA.16816.F32 R20, R156.reuse, R166, R20 ;  /* 0x000000a69c14723c */ /* 0x040fe20000001814 */
[----:B------:R-:W4:Y:S07]  /*12890*/  LDSM.16.M88.4 R164, [R180+0x8000] ;  /* 0x00800000b4a4783b */ /* 0x000f2e0000000200 */
[C---:B---3--:R-:W-:Y:S08]  /*128a0*/  HMMA.16816.F32 R24, R156.reuse, R152, R24 ;  /* 0x000000989c18723c */ /* 0x048ff00000001818 */
[C---:B------:R-:W-:Y:S01]  /*128b0*/  HMMA.16816.F32 R28, R156.reuse, R154, R28 ;  /* 0x0000009a9c1c723c */ /* 0x040fe2000000181c */
[----:B------:R-:W3:Y:S07]  /*128c0*/  LDSM.16.M88.4 R152, [R2+0x4800] ;  /* 0x004800000298783b */ /* 0x000eee0000000200 */
[C---:B-1----:R-:W-:Y:S08]  /*128d0*/  HMMA.16816.F32 R32, R156.reuse, R160, R32 ;  /* 0x000000a09c20723c */ /* 0x042ff00000001820 */
[----:B------:R-:W-:Y:S08]  /*128e0*/  HMMA.16816.F32 R36, R156, R162, R36 ;  /* 0x000000a29c24723c */ /* 0x000ff00000001824 */
[C---:B----4-:R-:W-:Y:S08]  /*128f0*/  HMMA.16816.F32 R4, R164.reuse, R168, R4 ;  /* 0x000000a8a404723c */ /* 0x050ff00000001804 */
[C---:B------:R-:W-:Y:S08]  /*12900*/  HMMA.16816.F32 R12, R164.reuse, R170, R12 ;  /* 0x000000aaa40c723c */ /* 0x040ff0000000180c */
[C---:B---3--:R-:W-:Y:S08]  /*12910*/  HMMA.16816.F32 R16, R164.reuse, R152, R16 ;  /* 0x00000098a410723c */ /* 0x048ff00000001810 */
[----:B------:R-:W-:Y:S01]  /*12920*/  FMUL.FTZ R3, R4, c[0x0][0x320] ;  /* 0x0000c80004037a20 */ /* 0x000fe20000410000 */
[C---:B------:R-:W-:Y:S03]  /*12930*/  HMMA.16816.F32 R20, R164.reuse, R154, R20 ;  /* 0x0000009aa414723c */ /* 0x040fe60000001814 */
[----:B------:R1:W-:Y:S04]  /*12940*/  MUFU.TANH R157, R3 ;  /* 0x00000003009d7308 */ /* 0x0003e80000002400 */
[----:B------:R-:W-:Y:S02]  /*12950*/  FMUL.FTZ R9, R13, c[0x0][0x320] ;  /* 0x0000c8000d097a20 */ /* 0x000fe40000410000 */
[----:B--2---:R-:W-:Y:S04]  /*12960*/  FMUL.FTZ R8, R15, c[0x0][0x320] ;  /* 0x0000c8000f087a20 */ /* 0x004fe80000410000 */
        /* <DEDUP_REMOVED lines=39> */
[----:B------:R-:W-:Y:S01]  /*12be0*/  MUFU.TANH R7, R7 ;  /* 0x0000000700077308 */ /* 0x000fe20000002400 */
[----:B---3--:R-:W-:Y:S09]  /*12bf0*/  FMUL.FTZ R3, R19, c[0x0][0x320] ;  /* 0x0000c80013037a20 */ /* 0x008ff20000410000 */
[----:B------:R1:W3:Y:S01]  /*12c00*/  MUFU.TANH R158, R3 ;  /* 0x00000003009e7308 */ /* 0x0002e20000002400 */
[----:B--2---:R-:W-:Y:S09]  /*12c10*/  FMUL.FTZ R4, R39, c[0x0][0x320] ;  /* 0x0000c80027047a20 */ /* 0x004ff20000410000 */
[----:B------:R2:W-:Y:S10]  /*12c20*/  MUFU.TANH R19, R2 ;  /* 0x0000000200137308 */ /* 0x0005f40000002400 */
[----:B------:R3:W-:Y:S01]  /*12c30*/  MUFU.TANH R12, R4 ;  /* 0x00000004000c7308 */ /* 0x0007e20000002400 */
[----:B-1----:R-:W-:Y:S09]  /*12c40*/  FMUL.FTZ R3, R20, c[0x0][0x320] ;  /* 0x0000c80014037a20 */ /* 0x002ff20000410000 */
[----:B------:R1:W-:Y:S01]  /*12c50*/  MUFU.TANH R150, R3 ;  /* 0x0000000300967308 */ /* 0x0003e20000002400 */
[----:B--2---:R-:W-:Y:S09]  /*12c60*/  FMUL.FTZ R2, R27, c[0x0][0x320] ;  /* 0x0000c8001b027a20 */ /* 0x004ff20000410000 */
[----:B------:R-:W-:Y:S01]  /*12c70*/  MUFU.TANH R6, R6 ;  /* 0x0000000600067308 */ /* 0x000fe20000002400 */
[----:B---3--:R-:W-:Y:S04]  /*12c80*/  IADD3 R4, R190, 0x1, RZ ;  /* 0x00000001be047810 */ /* 0x008fe80007ffe0ff */
[----:B------:R-:W-:Y:S01]  /*12c90*/  SEL R190, R4, RZ, !P0 ;  /* 0x000000ff04be7207 */ /* 0x000fe20004000000 */
[----:B-1----:R-:W-:Y:S04]  /*12ca0*/  FMUL.FTZ R3, R24, c[0x0][0x320] ;  /* 0x0000c80018037a20 */ /* 0x002fe80000410000 */
[----:B------:R1:W2:Y:S10]  /*12cb0*/  MUFU.TANH R24, R2 ;  /* 0x0000000200187308 */ /* 0x0002b40000002400 */
[----:B------:R3:W-:Y:S01]  /*12cc0*/  MUFU.TANH R21, R3 ;  /* 0x0000000300157308 */ /* 0x0007e20000002400 */
[----:B-1----:R-:W-:Y:S09]  /*12cd0*/  FMUL.FTZ R2, R28, c[0x0][0x320] ;  /* 0x0000c8001c027a20 */ /* 0x002ff20000410000 */
[----:B------:R1:W-:Y:S01]  /*12ce0*/  MUFU.TANH R18, R2 ;  /* 0x0000000200127308 */ /* 0x0003e20000002400 */
        /* <DEDUP_REMOVED lines=11> */
[----:B------:R-:W1:Y:S03]  /*12da0*/  MUFU.TANH R20, R2 ;  /* 0x0000000200147308 */ /* 0x000e660000002400 */
[----:B------:R-:W-:Y:S04]  /*12db0*/  FMNMX.FTZ R3, R155, R3, !PT ;  /* 0x000000039b037209 */ /* 0x000fe80007810000 */
[----:B------:R-:W-:Y:S04]  /*12dc0*/  FMNMX.FTZ R3, R154, R3, !PT ;  /* 0x000000039a037209 */ /* 0x000fe80007810000 */
[----:B------:R-:W-:Y:S04]  /*12dd0*/  FMNMX.FTZ R3, R26, R3, !PT ;  /* 0x000000031a037209 */ /* 0x000fe80007810000 */
[----:B--2---:R-:W-:Y:S04]  /*12de0*/  FMNMX.FTZ R3, R24, R3, !PT ;  /* 0x0000000318037209 */ /* 0x004fe80007810000 */
[----:B------:R-:W-:Y:S04]  /*12df0*/  FMNMX.FTZ R3, R23, R3, !PT ;  /* 0x0000000317037209 */ /* 0x000fe80007810000 */
[----:B-1----:R-:W-:Y:S01]  /*12e00*/  FMNMX.FTZ R3, R20, R3, !PT ;  /* 0x0000000314037209 */ /* 0x002fe20007810000 */
[----:B------:R-:W-:Y:S04]  /*12e10*/  FMUL.FTZ R2, R32, c[0x0][0x320] ;  /* 0x0000c80020027a20 */ /* 0x000fe80000410000 */
[----:B------:R1:W-:Y:S02]  /*12e20*/  MUFU.TANH R13, R2 ;  /* 0x00000002000d7308 */ /* 0x0003e40000002400 */
[----:B-1----:R-:W-:Y:S08]  /*12e30*/  FMUL.FTZ R2, R34, c[0x0][0x320] ;  /* 0x0000c80022027a20 */ /* 0x002ff00000410000 */
        /* <DEDUP_REMOVED lines=25> */
.L_x_1897:
        /* <DEDUP_REMOVED lines=11> */
[----:B------:R-:W2:Y:S01]  /*13080*/  MUFU.EX2 R2, R0 ;  /* 0x0000000000027308 */ /* 0x000ea20000000800 */
[--C-:B-1----:R-:W-:Y:S02]  /*13090*/  FFMA.FTZ R4, R161, c[0x0][0x2d0], -R3.reuse ;  /* 0x0000b400a1047a23 */ /* 0x102fe40000010803 */
        /* <DEDUP_REMOVED lines=14> */
[----:B------:R-:W-:Y:S02]  /*13180*/  FFMA.FTZ R193, R6, c[0x0][0x2d0], -R3 ;  /* 0x0000b40006c17a23 */ /* 0x000fe40000010803 */
[C---:B--2---:R-:W-:Y:S01]  /*13190*/  FMUL.FTZ R36, R2.reuse, R112 ;  /* 0x0000007002247220 */ /* 0x044fe20000410000 */
[----:B------:R-:W2:Y:S01]  /*131a0*/  MUFU.EX2 R3, R4 ;  /* 0x0000000400037308 */ /* 0x000ea20000000800 */
[C---:B------:R-:W-:Y:S02]  /*131b0*/  FMUL.FTZ R37, R2.reuse, R113 ;  /* 0x0000007102257220 */ /* 0x040fe40000410000 */
[C---:B------:R-:W-:Y:S02]  /*131c0*/  FMUL.FTZ R21, R2.reuse, R129 ;  /* 0x0000008102157220 */ /* 0x040fe40000410000 */
[C---:B-1----:R-:W-:Y:S02]  /*131d0*/  FFMA.FTZ R0, R2.reuse, R201, R7 ;  /* 0x000000c902007223 */ /* 0x042fe40000010007 */
[C---:B------:R-:W-:Y:S02]  /*131e0*/  FMUL.FTZ R32, R2.reuse, R116 ;  /* 0x0000007402207220 */ /* 0x040fe40000410000 */
[C---:B------:R-:W-:Y:S01]  /*131f0*/  FMUL.FTZ R33, R2.reuse, R117 ;  /* 0x0000007502217220 */ /* 0x040fe20000410000 */
[----:B------:R1:W-:Y:S01]  /*13200*/  MUFU.EX2 R17, R28 ;  /* 0x0000001c00117308 */ /* 0x0003e20000000800 */
[C---:B------:R-:W-:Y:S02]  /*13210*/  FMUL.FTZ R40, R2.reuse, R40 ;  /* 0x0000002802287220 */ /* 0x040fe40000410000 */
[C---:B------:R-:W-:Y:S02]  /*13220*/  FMUL.FTZ R41, R2.reuse, R41 ;  /* 0x0000002902297220 */ /* 0x040fe40000410000 */
[C---:B---3--:R-:W-:Y:S02]  /*13230*/  FMUL.FTZ R25, R2.reuse, R125 ;  /* 0x0000007d02197220 */ /* 0x048fe40000410000 */
[C---:B------:R-:W-:Y:S02]  /*13240*/  FMUL.FTZ R44, R2.reuse, R44 ;  /* 0x0000002c022c7220 */ /* 0x040fe40000410000 */
[C---:B------:R-:W-:Y:S01]  /*13250*/  FMUL.FTZ R45, R2.reuse, R45 ;  /* 0x0000002d022d7220 */ /* 0x040fe20000410000 */
[----:B------:R-:W-:Y:S01]  /*13260*/  MUFU.EX2 R13, R27 ;  /* 0x0000001b000d7308 */ /* 0x000fe20000000800 */
[C---:B------:R-:W-:Y:S02]  /*13270*/  FMUL.FTZ R48, R2.reuse, R48 ;  /* 0x0000003002307220 */ /* 0x040fe40000410000 */
[C---:B------:R-:W-:Y:S01]  /*13280*/  FMUL.FTZ R49, R2.reuse, R49 ;  /* 0x0000003102317220 */ /* 0x040fe20000410000 */
[C---:B--2---:R-:W-:Y:S01]  /*13290*/  F2FP.PACK_AB R152, R3.reuse, R7 ;  /* 0x000000070398723e */ /* 0x044fe200000000ff */
[----:B------:R-:W-:Y:S02]  /*132a0*/  FADD.FTZ R6, R3, R0 ;  /* 0x0000000003067221 */ /* 0x000fe40000010000 */
[----:B------:R-:W2:Y:S01]  /*132b0*/  SHFL.BFLY PT, R0, R5, 0x2, 0x1f ;  /* 0x0c401f0005007f89 */ /* 0x000ea200000e0000 */
[C---:B------:R-:W-:Y:S02]  /*132c0*/  FMUL.FTZ R52, R2.reuse, R52 ;  /* 0x0000003402347220 */ /* 0x040fe40000410000 */
[----:B------:R3:W4:Y:S01]  /*132d0*/  MUFU.EX2 R19, R29 ;  /* 0x0000001d00137308 */ /* 0x0007220000000800 */
[C---:B------:R-:W-:Y:S02]  /*132e0*/  FMUL.FTZ R53, R2.reuse, R53 ;  /* 0x0000003502357220 */ /* 0x040fe40000410000 */
[C---:B------:R-:W-:Y:S02]  /*132f0*/  FMUL.FTZ R56, R2.reuse, R56 ;  /* 0x0000003802387220 */ /* 0x040fe40000410000 */
[C---:B-1----:R-:W-:Y:S02]  /*13300*/  FMUL.FTZ R28, R2.reuse, R120 ;  /* 0x00000078021c7220 */ /* 0x042fe40000410000 */
        /* <DEDUP_REMOVED lines=9> */
[----:B--2---:R-:W-:Y:S01]  /*133a0*/  FMNMX.FTZ R0, R5, R0, !PT ;  /* 0x0000000005007209 */ /* 0x004fe20007810000 */
        /* <DEDUP_REMOVED lines=21> */
[----:B------:R-:W-:Y:S01]  /*13500*/  FADD.FTZ R0, -R8, R106 ;  /* 0x0000006a08007221 */ /* 0x000fe20000010100 */
[----:B------:R-:W-:Y:S01]  /*13510*/  IADD3 R106, R186, R151, RZ ;  /* 0x00000097ba6a7210 */ /* 0x000fe20007ffe0ff */
[--C-:B------:R-:W-:Y:S02]  /*13520*/  FFMA.FTZ R4, R168, c[0x0][0x2d0], -R3.reuse ;  /* 0x0000b400a8047a23 */ /* 0x100fe40000010803 */
        /* <DEDUP_REMOVED lines=11> */
[--C-:B------:R-:W-:Y:S01]  /*135e0*/  FFMA.FTZ R161, R154, c[0x0][0x2d0], -R3.reuse ;  /* 0x0000b4009aa17a23 */ /* 0x100fe20000010803 */
[----:B------:R-:W-:Y:S01]  /*135f0*/  F2FP.PACK_AB R154, R13, R17 ;  /* 0x000000110d9a723e */ /* 0x000fe200000000ff */
[--C-:B------:R-:W-:Y:S02]  /*13600*/  FFMA.FTZ R163, R26, c[0x0][0x2d0], -R3.reuse ;  /* 0x0000b4001aa37a23 */ /* 0x100fe40000010803 */
[--C-:B------:R-:W-:Y:S02]  /*13610*/  FFMA.FTZ R162, R24, c[0x0][0x2d0], -R3.reuse ;  /* 0x0000b40018a27a23 */ /* 0x100fe40000010803 */
[--C-:B------:R-:W-:Y:S01]  /*13620*/  FFMA.FTZ R166, R23, c[0x0][0x2d0], -R3.reuse ;  /* 0x0000b40017a67a23 */ /* 0x100fe20000010803 */
[----:B------:R-:W3:Y:S01]  /*13630*/  MUFU.EX2 R0, R0 ;  /* 0x0000000000007308 */ /* 0x000ee20000000800 */
[--C-:B------:R-:W-:Y:S02]  /*13640*/  FFMA.FTZ R167, R20, c[0x0][0x2d0], -R3.reuse ;  /* 0x0000b40014a77a23 */ /* 0x100fe40000010803 */
[--C-:B------:R-:W-:Y:S02]  /*13650*/  FFMA.FTZ R168, R16, c[0x0][0x2d0], -R3.reuse ;  /* 0x0000b40010a87a23 */ /* 0x100fe40000010803 */
[----:B------:R-:W-:Y:S02]  /*13660*/  FFMA.FTZ R195, R12, c[0x0][0x2d0], -R3 ;  /* 0x0000b4000cc37a23 */ /* 0x000fe40000010803 */
[----:B------:R-:W-:Y:S02]  /*13670*/  FADD.FTZ R3, R17, R6 ;  /* 0x0000000611037221 */ /* 0x000fe40000010000 */
[C---:B-1----:R-:W-:Y:S01]  /*13680*/  FMUL.FTZ R4, R2.reuse, R140 ;  /* 0x0000008c02047220 */ /* 0x042fe20000410000 */
[----:B------:R-:W-:Y:S01]  /*13690*/  MUFU.EX2 R161, R161 ;  /* 0x000000a100a17308 */ /* 0x000fe20000000800 */
[----:B------:R-:W-:Y:S02]  /*136a0*/  FADD.FTZ R3, R13, R3 ;  /* 0x000000030d037221 */ /* 0x000fe40000010000 */
[----:B------:R-:W-:Y:S01]  /*136b0*/  FMUL.FTZ R13, R2, R137 ;  /* 0x00000089020d7220 */ /* 0x000fe20000410000 */
[----:B--2---:R-:W-:Y:S01]  /*136c0*/  F2FP.PACK_AB R153, R14, R15 ;  /* 0x0000000f0e99723e */ /* 0x004fe200000000ff */
[C---:B------:R-:W-:Y:S02]  /*136d0*/  FMUL.FTZ R5, R2.reuse, R141 ;  /* 0x0000008d02057220 */ /* 0x040fe40000410000 */
[C---:B------:R-:W-:Y:S02]  /*136e0*/  FMUL.FTZ R12, R2.reuse, R136 ;  /* 0x00000088020c7220 */ /* 0x040fe40000410000 */
[C---:B------:R-:W-:Y:S01]  /*136f0*/  FMUL.FTZ R16, R2.reuse, R132 ;  /* 0x0000008402107220 */ /* 0x040fe20000410000 */
[----:B------:R1:W-:Y:S01]  /*13700*/  MUFU.EX2 R136, R18 ;  /* 0x0000001200887308 */ /* 0x0003e20000000800 */
[C---:B------:R-:W-:Y:S02]  /*13710*/  FMUL.FTZ R17, R2.reuse, R133 ;  /* 0x0000008502117220 */ /* 0x040fe40000410000 */
[C---:B------:R-:W-:Y:S02]  /*13720*/  FMUL.FTZ R20, R2.reuse, R128 ;  /* 0x0000008002147220 */ /* 0x040fe40000410000 */
[C---:B------:R-:W-:Y:S02]  /*13730*/  FMUL.FTZ R24, R2.reuse, R124 ;  /* 0x0000007c02187220 */ /* 0x040fe40000410000 */
[----:B------:R-:W-:Y:S01]  /*13740*/  FMUL.FTZ R101, R2, R101 ;  /* 0x0000006502657220 */ /* 0x000fe20000410000 */
[----:B------:R-:W-:Y:S01]  /*13750*/  IADD3 R2, R185, R151, RZ ;  /* 0x00000097b9027210 */ /* 0x000fe20007ffe0ff */
[----:B------:R-:W-:Y:S01]  /*13760*/  FADD.FTZ R3, R22, R3 ;  /* 0x0000000316037221 */ /* 0x000fe20000010000 */
[----:B------:R-:W2:Y:S01]  /*13770*/  MUFU.EX2 R133, R7 ;  /* 0x0000000700857308 */ /* 0x000ea20000000800 */
[C---:B---3--:R-:W-:Y:S02]  /*13780*/  FMUL.FTZ R38, R0.reuse, R114 ;  /* 0x0000007200267220 */ /* 0x048fe40000410000 */
[----:B------:R-:W3:Y:S01]  /*13790*/  LDSM.16.MT88.4 R156, [R2] ;  /* 0x00000000029c783b */ /* 0x000ee20000004200 */
[----:B------:R-:W-:Y:S01]  /*137a0*/  FADD.FTZ R117, R19, R3 ;  /* 0x0000000313757221 */ /* 0x000fe20000010000 */
[----:B------:R-:W-:Y:S01]  /*137b0*/  IADD3 R3, R183, R2, RZ ;  /* 0x00000002b7037210 */ /* 0x000fe20007ffe0ff */
[C---:B------:R-:W-:Y:S02]  /*137c0*/  FMUL.FTZ R39, R0.reuse, R115 ;  /* 0x0000007300277220 */ /* 0x040fe40000410000 */
[C---:B------:R-:W-:Y:S02]  /*137d0*/  FFMA.FTZ R6, R0.reuse, R197, R15 ;  /* 0x000000c500067223 */ /* 0x040fe4000001000f */
[----:B------:R-:W-:Y:S01]  /*137e0*/  FMUL.FTZ R15, R0, R139 ;  /* 0x0000008b000f7220 */ /* 0x000fe20000410000 */
[----:B------:R-:W4:Y:S01]  /*137f0*/  LDSM.16.MT88.4 R112, [R3] ;  /* 0x000000000370783b */ /* 0x000f220000004200 */
[----:B------:R-:W-:Y:S01]  /*13800*/  FADD.FTZ R129, R14, R6 ;  /* 0x000000060e817221 */ /* 0x000fe20000010000 */
[----:B------:R-:W-:Y:S01]  /*13810*/  MUFU.EX2 R132, R160 ;  /* 0x000000a000847308 */ /* 0x000fe20000000800 */
[C---:B------:R-:W-:Y:S02]  /*13820*/  FMUL.FTZ R6, R0.reuse, R142 ;  /* 0x0000008e00067220 */ /* 0x040fe40000410000 */
[C---:B------:R-:W-:Y:S02]  /*13830*/  FMUL.FTZ R14, R0.reuse, R138 ;  /* 0x0000008a000e7220 */ /* 0x040fe40000410000 */
[C---:B-1----:R-:W-:Y:S02]  /*13840*/  FMUL.FTZ R18, R0.reuse, R134 ;  /* 0x0000008600127220 */ /* 0x042fe40000410000 */
[C---:B------:R-:W-:Y:S02]  /*13850*/  FMUL.FTZ R19, R0.reuse, R135 ;  /* 0x0000008700137220 */ /* 0x040fe40000410000 */
[----:B------:R-:W-:Y:S01]  /*13860*/  FMUL.FTZ R22, R0, R130 ;  /* 0x0000008200167220 */ /* 0x000fe20000410000 */
[----:B------:R-:W-:Y:S01]  /*13870*/  MUFU.EX2 R124, R170 ;  /* 0x000000aa007c7308 */ /* 0x000fe20000000800 */
[----:B--2---:R-:W-:Y:S01]  /*13880*/  F2FP.PACK_AB R155, R136, R133 ;  /* 0x00000085889b723e */ /* 0x004fe200000000ff */
[C---:B------:R-:W-:Y:S02]  /*13890*/  FMUL.FTZ R7, R0.reuse, R143 ;  /* 0x0000008f00077220 */ /* 0x040fe40000410000 */
[C---:B------:R-:W-:Y:S02]  /*138a0*/  FMUL.FTZ R31, R0.reuse, R123 ;  /* 0x0000007b001f7220 */ /* 0x040fe40000410000 */
[----:B------:R-:W-:Y:S02]  /*138b0*/  FADD.FTZ R129, R133, R129 ;  /* 0x0000008185817221 */ /* 0x000fe40000010000 */
[C---:B------:R-:W-:Y:S02]  /*138c0*/  FMUL.FTZ R23, R0.reuse, R131 ;  /* 0x0000008300177220 */ /* 0x040fe40000410000 */
[----:B------:R-:W-:Y:S01]  /*138d0*/  MUFU.EX2 R130, R150 ;  /* 0x0000009600827308 */ /* 0x000fe20000000800 */
[C---:B------:R-:W-:Y:S02]  /*138e0*/  FMUL.FTZ R26, R0.reuse, R126 ;  /* 0x0000007e001a7220 */ /* 0x040fe40000410000 */
[C---:B------:R-:W-:Y:S02]  /*138f0*/  FMUL.FTZ R27, R0.reuse, R127 ;  /* 0x0000007f001b7220 */ /* 0x040fe40000410000 */
[C---:B------:R-:W-:Y:S02]  /*13900*/  FMUL.FTZ R30, R0.reuse, R122 ;  /* 0x0000007a001e7220 */ /* 0x040fe40000410000 */
[C---:B------:R-:W-:Y:S02]  /*13910*/  FMUL.FTZ R34, R0.reuse, R118 ;  /* 0x0000007600227220 */ /* 0x040fe40000410000 */
[C---:B------:R-:W-:Y:S01]  /*13920*/  FMUL.FTZ R35, R0.reuse, R119 ;  /* 0x0000007700237220 */ /* 0x040fe20000410000 */
[C---:B---3--:R-:W-:Y:S01]  /*13930*/  HMMA.16816.F32 R4, R152.reuse, R156, R4 ;  /* 0x0000009c9804723c */ /* 0x048fe20000001804 */
[----:B------:R-:W-:Y:S04]  /*13940*/  MUFU.EX2 R131, R149 ;  /* 0x0000009500837308 */ /* 0x000fe80000000800 */
[C---:B------:R-:W-:Y:S02]  /*13950*/  FMUL.FTZ R42, R0.reuse, R42 ;  /* 0x0000002a002a7220 */ /* 0x040fe40000410000 */
[C---:B------:R-:W-:Y:S01]  /*13960*/  FMUL.FTZ R43, R0.reuse, R43 ;  /* 0x0000002b002b7220 */ /* 0x040fe20000410000 */
[C---:B------:R-:W-:Y:S03]  /*13970*/  HMMA.16816.F32 R12, R152.reuse, R158, R12 ;  /* 0x0000009e980c723c */ /* 0x040fe6000000180c */
[----:B------:R-:W1:Y:S01]  /*13980*/  MUFU.EX2 R119, R165 ;  /* 0x000000a500777308 */ /* 0x000e620000000800 */
[C---:B------:R-:W-:Y:S02]  /*13990*/  FMUL.FTZ R46, R0.reuse, R46 ;  /* 0x0000002e002e7220 */ /* 0x040fe40000410000 */
[C---:B------:R-:W-:Y:S02]  /*139a0*/  FMUL.FTZ R47, R0.reuse, R47 ;  /* 0x0000002f002f7220 */ /* 0x040fe40000410000 */
[C---:B----4-:R-:W-:Y:S04]  /*139b0*/  HMMA.16816.F32 R16, R152.reuse, R112, R16 ;  /* 0x000000709810723c */ /* 0x050fe80000001810 */
[C---:B------:R-:W-:Y:S01]  /*139c0*/  FMUL.FTZ R50, R0.reuse, R50 ;  /* 0x0000003200327220 */ /* 0x040fe20000410000 */
[----:B------:R-:W2:Y:S01]  /*139d0*/  MUFU.EX2 R118, R164 ;  /* 0x000000a400767308 */ /* 0x000ea20000000800 */
[C---:B------:R-:W-:Y:S02]  /*139e0*/  FMUL.FTZ R51, R0.reuse, R51 ;  /* 0x0000003300337220 */ /* 0x040fe40000410000 */
[C---:B------:R-:W-:Y:S01]  /*139f0*/  HMMA.16816.F32 R20, R152.reuse, R114, R20 ;  /* 0x000000729814723c */ /* 0x040fe20000001814 */
[----:B------:R-:W3:Y:S03]  /*13a00*/  LDSM.16.MT88.4 R112, [R106] ;  /* 0x000000006a70783b */ /* 0x000ee60000004200 */
        /* <DEDUP_REMOVED lines=22> */
[C---:B---3--:R-:W-:Y:S03]  /*13b70*/  HMMA.16816.F32 R24, R152.reuse, R112, R24 ;  /* 0x000000709818723c */ /* 0x048fe60000001818 */
[C---:B------:R-:W-:Y:S02]  /*13b80*/  FMUL.FTZ R90, R0.reuse, R90 ;  /* 0x0000005a005a7220 */ /* 0x040fe40000410000 */
[C---:B------:R-:W-:Y:S01]  /*13b90*/  FMUL.FTZ R91, R0.reuse, R91 ;  /* 0x0000005b005b7220 */ /* 0x040fe20000410000 */
[----:B------:R-:W-:Y:S01]  /*13ba0*/  MUFU.EX2 R127, R174 ;  /* 0x000000ae007f7308 */ /* 0x000fe20000000800 */
[C---:B------:R-:W-:Y:S01]  /*13bb0*/  FMUL.FTZ R94, R0.reuse, R94 ;  /* 0x0000005e005e7220 */ /* 0x040fe20000410000 */
[C---:B------:R-:W-:Y:S04]  /*13bc0*/  HMMA.16816.F32 R28, R152.reuse, R114, R28 ;  /* 0x00000072981c723c */ /* 0x040fe8000000181c */
[C---:B------:R-:W-:Y:S02]  /*13bd0*/  FMUL.FTZ R95, R0.reuse, R95 ;  /* 0x0000005f005f7220 */ /* 0x040fe40000410000 */
[C---:B------:R-:W-:Y:S02]  /*13be0*/  FMUL.FTZ R98, R0.reuse, R98 ;  /* 0x0000006200627220 */ /* 0x040fe40000410000 */
[C---:B------:R-:W-:Y:S01]  /*13bf0*/  FMUL.FTZ R99, R0.reuse, R99 ;  /* 0x0000006300637220 */ /* 0x040fe20000410000 */
[----:B------:R-:W-:Y:S03]  /*13c00*/  MUFU.EX2 R126, R194 ;  /* 0x000000c2007e7308 */ /* 0x000fe60000000800 */
[C---:B------:R-:W-:Y:S02]  /*13c10*/  FMUL.FTZ R102, R0.reuse, R102 ;  /* 0x0000006600667220 */ /* 0x040fe40000410000 */
[----:B------:R-:W-:Y:S01]  /*13c20*/  FMUL.FTZ R103, R0, R103 ;  /* 0x0000006700677220 */ /* 0x000fe20000410000 */
[----:B------:R-:W-:Y:S01]  /*13c30*/  IADD3 R0, R183, R106, RZ ;  /* 0x0000006ab7007210 */ /* 0x000fe20007ffe0ff */
[----:B-1----:R-:W-:Y:S03]  /*13c40*/  FADD.FTZ R117, R119, R117 ;  /* 0x0000007577757221 */ /* 0x002fe60000010000 */
[----:B------:R-:W-:Y:S01]  /*13c50*/  MUFU.EX2 R157, R168 ;  /* 0x000000a8009d7308 */ /* 0x000fe20000000800 */
[----:B------:R-:W1:Y:S01]  /*13c60*/  LDSM.16.MT88.4 R112, [R0] ;  /* 0x000000000070783b */ /* 0x000e620000004200 */
[C---:B--2---:R-:W-:Y:S01]  /*13c70*/  FADD.FTZ R122, R118.reuse, R117 ;  /* 0x00000075767a7221 */ /* 0x044fe20000010000 */
[----:B------:R-:W-:Y:S02]  /*13c80*/  F2FP.PACK_AB R118, R118, R119 ;  /* 0x000000777676723e */ /* 0x000fe400000000ff */
[----:B------:R-:W-:Y:S02]  /*13c90*/  F2FP.PACK_AB R117, R131, R130 ;  /* 0x000000828375723e */ /* 0x000fe400000000ff */
[----:B------:R-:W-:Y:S03]  /*13ca0*/  F2FP.PACK_AB R119, R161, R132 ;  /* 0x00000084a177723e */ /* 0x000fe600000000ff */
[----:B------:R-:W2:Y:S10]  /*13cb0*/  MUFU.EX2 R156, R169 ;  /* 0x000000a9009c7308 */ /* 0x000eb40000000800 */
[----:B------:R-:W-:Y:S10]  /*13cc0*/  MUFU.EX2 R151, R175 ;  /* 0x000000af00977308 */ /* 0x000ff40000000800 */
[----:B------:R-:W3:Y:S01]  /*13cd0*/  MUFU.EX2 R150, R195 ;  /* 0x000000c300967308 */ /* 0x000ee20000000800 */
        /* <DEDUP_REMOVED lines=27> */
[----:B--2---:R-:W-:Y:S02]  /*13e90*/  F2FP.PACK_AB R153, R156, R157 ;  /* 0x0000009d9c99723e */ /* 0x004fe400000000ff */
        /* <DEDUP_REMOVED lines=35> */
[----:B------:R-:W-:Y:S01]  /*140d0*/  FADD.FTZ R112, R121, R122 ;  /* 0x0000007a79707221 */ /* 0x000fe20000010000 */
[----:B------:R-:W-:Y:S01]  /*140e0*/  HMMA.16816.F32 R100, R116, R114, R100 ;  /* 0x000000727464723c */ /* 0x000fe20000001864 */
[----:B------:R-:W1:Y:S03]  /*140f0*/  LDSM.16.MT88.4 R116, [R2+0x1000] ;  /* 0x001000000274783b */ /* 0x000e660000004200 */
[C---:B------:R-:W-:Y:S01]  /*14100*/  FADD.FTZ R113, R120.reuse, R112 ;  /* 0x0000007078717221 */ /* 0x040fe20000010000 */
[----:B------:R-:W-:Y:S02]  /*14110*/  F2FP.PACK_AB R112, R120, R121 ;  /* 0x000000797870723e */ /* 0x000fe400000000ff */
[C---:B------:R-:W-:Y:S01]  /*14120*/  F2FP.PACK_AB R114, R124.reuse, R125 ;  /* 0x0000007d7c72723e */ /* 0x040fe200000000ff */
[----:B------:R-:W-:Y:S01]  /*14130*/  FADD.FTZ R113, R125, R113 ;  /* 0x000000717d717221 */ /* 0x000fe20000010000 */
[----:B------:R-:W2:Y:S01]  /*14140*/  LDSM.16.MT88.4 R120, [R3+0x1000] ;  /* 0x001000000378783b */ /* 0x000ea20000004200 */
[----:B------:R-:W3:Y:S02]  /*14150*/  MUFU.EX2 R125, R193 ;  /* 0x000000c1007d7308 */ /* 0x000ee40000000800 */
[----:B------:R-:W-:Y:S01]  /*14160*/  FADD.FTZ R128, R124, R113 ;  /* 0x000000717c807221 */ /* 0x000fe20000010000 */
[----:B------:R-:W-:Y:S02]  /*14170*/  F2FP.PACK_AB R113, R162, R163 ;  /* 0x000000a3a271723e */ /* 0x000fe400000000ff */
[----:B------:R-:W-:Y:S05]  /*14180*/  F2FP.PACK_AB R115, R159, R158 ;  /* 0x0000009e9f73723e */ /* 0x000fea00000000ff */
[----:B------:R-:W4:Y:S01]  /*14190*/  MUFU.EX2 R124, R192 ;  /* 0x000000c0007c7308 */ /* 0x000f220000000800 */
[----:B---3--:R-:W-:Y:S01]  /*141a0*/  F2FP.PACK_AB R154, R125, R126 ;  /* 0x0000007e7d9a723e */ /* 0x008fe200000000ff */
[C---:B-1----:R-:W-:Y:S05]  /*141b0*/  HMMA.16816.F32 R4, R112.reuse, R116, R4 ;  /* 0x000000747004723c */ /* 0x042fea0000001804 */
[----:B----4-:R-:W-:Y:S03]  /*141c0*/  F2FP.PACK_AB R152, R124, R127 ;  /* 0x0000007f7c98723e */ /* 0x010fe600000000ff */
        /* <DEDUP_REMOVED lines=33> */
[----:B------:R-:W-:Y:S02]  /*143e0*/  FADD.FTZ R117, R130, R117 ;  /* 0x0000007582757221 */ /* 0x000fe40000010000 */
[----:B------:R-:W-:Y:S02]  /*143f0*/  FADD.FTZ R116, R127, R128 ;  /* 0x000000807f747221 */ /* 0x000fe40000010000 */
[C---:B--2---:R-:W-:Y:S04]  /*14400*/  HMMA.16816.F32 R96, R112.reuse, R120, R96 ;  /* 0x000000787060723c */ /* 0x044fe80000001860 */
[----:B------:R-:W-:Y:S02]  /*14410*/  FADD.FTZ R117, R131, R117 ;  /* 0x0000007583757221 */ /* 0x000fe40000010000 */
[----:B------:R-:W2:Y:S01]  /*14420*/  LDSM.16.MT88.4 R128, [R3+0x1800] ;  /* 0x001800000380783b */ /* 0x000ea20000004200 */
[----:B------:R-:W-:Y:S01]  /*14430*/  FADD.FTZ R116, R124, R116 ;  /* 0x000000747c747221 */ /* 0x000fe20000010000 */
[----:B------:R-:W-:Y:S04]  /*14440*/  HMMA.16816.F32 R100, R112, R122, R100 ;  /* 0x0000007a7064723c */ /* 0x000fe80000001864 */
[----:B------:R-:W-:Y:S02]  /*14450*/  FADD.FTZ R116, R126, R116 ;  /* 0x000000747e747221 */ /* 0x000fe40000010000 */
[----:B------:R-:W-:Y:S01]  /*14460*/  FADD.FTZ R149, R132, R117 ;  /* 0x0000007584957221 */ /* 0x000fe20000010000 */
[----:B------:R-:W-:Y:S01]  /*14470*/  LDSM.16.MT88.4 R112, [R0+0x1800] ;  /* 0x001800000070783b */ /* 0x000fe20000004200 */
[----:B------:R-:W-:Y:S07]  /*14480*/  FADD.FTZ R201, R125, R116 ;  /* 0x000000747dc97221 */ /* 0x000fee0000010000 */
[----:B------:R-:W3:Y:S01]  /*14490*/  LDSM.16.MT88.4 R116, [R106+0x1800] ;  /* 0x001800006a74783b */ /* 0x000ee20000004200 */
[C---:B-1----:R-:W-:Y:S07]  /*144a0*/  HMMA.16816.F32 R140, R152.reuse, R136, R4 ;  /* 0x00000088988c723c */ /* 0x042fee0000001804 */
[----:B------:R-:W1:Y:S01]  /*144b0*/  LDSM.16.MT88.4 R4, [R2+0x3800] ;  /* 0x003800000204783b */ /* 0x000e620000004200 */
[C---:B------:R-:W-:Y:S07]  /*144c0*/  HMMA.16816.F32 R136, R152.reuse, R138, R12 ;  /* 0x0000008a9888723c */ /* 0x040fee000000180c */
[----:B------:R-:W4:Y:S01]  /*144d0*/  LDSM.16.MT88.4 R12, [R3+0x3800] ;  /* 0x00380000030c783b */ /* 0x000f220000004200 */
[C---:B--2---:R-:W-:Y:S07]  /*144e0*/  HMMA.16816.F32 R132, R152.reuse, R128, R16 ;  /* 0x000000809884723c */ /* 0x044fee0000001810 */
[----:B------:R-:W2:Y:S01]  /*144f0*/  LDSM.16.MT88.4 R16, [R106+0x3800] ;  /* 0x003800006a10783b */ /* 0x000ea20000004200 */
[C---:B------:R-:W-:Y:S07]  /*14500*/  HMMA.16816.F32 R128, R152.reuse, R130, R20 ;  /* 0x000000829880723c */ /* 0x040fee0000001814 */
[----:B------:R-:W-:Y:S01]  /*14510*/  LDSM.16.MT88.4 R20, [R3+0x5800] ;  /* 0x005800000314783b */ /* 0x000fe20000004200 */
[C---:B---3--:R-:W-:Y:S07]  /*14520*/  HMMA.16816.F32 R124, R152.reuse, R116, R24 ;  /* 0x00000074987c723c */ /* 0x048fee0000001818 */
[----:B------:R-:W-:Y:S01]  /*14530*/  LDSM.16.MT88.4 R24, [R106+0x5800] ;  /* 0x005800006a18783b */ /* 0x000fe20000004200 */
[C---:B------:R-:W-:Y:S08]  /*14540*/  HMMA.16816.F32 R120, R152.reuse, R118, R28 ;  /* 0x000000769878723c */ /* 0x040ff0000000181c */
[C---:B------:R-:W-:Y:S08]  /*14550*/  HMMA.16816.F32 R116, R152.reuse, R112, R32 ;  /* 0x000000709874723c */ /* 0x040ff00000001820 */
[C---:B------:R-:W-:Y:S08]  /*14560*/  HMMA.16816.F32 R112, R152.reuse, R114, R36 ;  /* 0x000000729870723c */ /* 0x040ff00000001824 */
[C---:B-1----:R-:W-:Y:S08]  /*14570*/  HMMA.16816.F32 R40, R152.reuse, R4, R40 ;  /* 0x000000049828723c */ /* 0x042ff00000001828 */
[C---:B------:R-:W-:Y:S01]  /*14580*/  HMMA.16816.F32 R44, R152.reuse, R6, R44 ;  /* 0x00000006982c723c */ /* 0x040fe2000000182c */
[----:B------:R-:W1:Y:S07]  /*14590*/  LDSM.16.MT88.4 R4, [R0+0x3800] ;  /* 0x003800000004783b */ /* 0x000e6e0000004200 */
[C---:B----4-:R-:W-:Y:S08]  /*145a0*/  HMMA.16816.F32 R48, R152.reuse, R12, R48 ;  /* 0x0000000c9830723c */ /* 0x050ff00000001830 */
[C---:B------:R-:W-:Y:S01]  /*145b0*/  HMMA.16816.F32 R52, R152.reuse, R14, R52 ;  /* 0x0000000e9834723c */ /* 0x040fe20000001834 */
[----:B------:R3:W4:Y:S07]  /*145c0*/  LDSM.16.MT88.4 R12, [R2+0x5800] ;  /* 0x00580000020c783b */ /* 0x00072e0000004200 */
[C---:B--2---:R-:W-:Y:S08]  /*145d0*/  HMMA.16816.F32 R56, R152.reuse, R16, R56 ;  /* 0x000000109838723c */ /* 0x044ff00000001838 */
[C---:B------:R-:W-:Y:S01]  /*145e0*/  HMMA.16816.F32 R60, R152.reuse, R18, R60 ;  /* 0x00000012983c723c */ /* 0x040fe2000000183c */
[----:B------:R2:W5:Y:S03]  /*145f0*/  LDSM.16.MT88.4 R16, [R0+0x5800] ;  /* 0x005800000010783b */ /* 0x0005660000004200 */
[----:B---3--:R-:W-:Y:S04]  /*14600*/  IADD3 R2, R188, -0x2, RZ ;  /* 0xfffffffebc027810 */ /* 0x008fe80007ffe0ff */
[C---:B-1----:R-:W-:Y:S03]  /*14610*/  HMMA.16816.F32 R64, R152.reuse, R4, R64 ;  /* 0x000000049840723c */ /* 0x042fe60000001840 */
[----:B------:R-:W-:Y:S05]  /*14620*/  ISETP.GE.AND P0, PT, R2, R207, PT ;  /* 0x000000cf0200720c */ /* 0x000fea0003f06270 */
[C---:B------:R-:W-:Y:S04]  /*14630*/  HMMA.16816.F32 R68, R152.reuse, R6, R68 ;  /* 0x000000069844723c */ /* 0x040fe80000001844 */
[----:B--2---:R-:W-:Y:S04]  /*14640*/  FADD.FTZ R0, R161, R149 ;  /* 0x00000095a1007221 */ /* 0x004fe80000010000 */
        /* <DEDUP_REMOVED lines=12> */
[C---:B-----5:R-:W-:Y:S04]  /*14710*/  HMMA.16816.F32 R96, R152.reuse, R16, R96 ;  /* 0x000000109860723c */ /* 0x060fe80000001860 */
[----:B------:R-:W-:Y:S04]  /*14720*/  FADD.FTZ R0, R151, R0 ;  /* 0x0000000097007221 */ /* 0x000fe80000010000 */
[----:B------:R-:W-:Y:S04]  /*14730*/  HMMA.16816.F32 R100, R152, R18, R100 ;  /* 0x000000129864723c */ /* 0x000fe80000001864 */
[----:B------:R-:W-:Y:S04]  /*14740*/  FADD.FTZ R197, R150, R0 ;  /* 0x0000000096c57221 */ /* 0x000fe80000010000 */
[----:B------:R-:W-:-:S11]  /*14750*/  @!P0 BRA `(.L_x_1811) ;  /* 0x000004f000008947 */ /* 0x000fd60003800000 */
[C---:B------:R-:W-:Y:S01]  /*14760*/  SHF.L.U64.HI R20, R205.reuse, 0x1, R211 ;  /* 0x00000001cd147819 */ /* 0x040fe200000102d3 */
[----:B------:R-:W-:Y:S01]  /*14770*/  IMAD.MOV.U32 R226, RZ, RZ, c[0x0][0x2b8] ;  /* 0x0000ae00ffe27624 */ /* 0x000fe200078e00ff */
[----:B------:R-:W-:Y:S01]  /*14780*/  SHF.L.U64.HI R18, R204, 0x1, R212 ;  /* 0x00000001cc127819 */ /* 0x000fe200000102d4 */
[----:B------:R-:W-:Y:S01]  /*14790*/  IMAD R2, R188, 0x40, R230 ;  /* 0x00000040bc027824 */ /* 0x000fe200078e02e6 */
[----:B------:R-:W-:Y:S01]  /*147a0*/  SHF.L.U32 R17, R204, 0x1, RZ ;  /* 0x00000001cc117819 */ /* 0x000fe200000006ff */
[----:B------:R-:W-:Y:S01]  /*147b0*/  IMAD.MOV.U32 R189, RZ, RZ, RZ ;  /* 0x000000ffffbd7224 */ /* 0x000fe200078e00ff */
[----:B------:R-:W-:Y:S01]  /*147c0*/  ISETP.NE.AND P1, PT, R226, 0x1, PT ;  /* 0x00000001e200780c */ /* 0x000fe20003f25270 */
[----:B------:R-:W-:Y:S01]  /*147d0*/  IMAD.SHL.U32 R19, R205, 0x2, RZ ;  /* 0x00000002cd137824 */ /* 0x000fe200078e00ff */
[----:B------:R-:W-:Y:S01]  /*147e0*/  IADD3 R2, R2, -0x80, R216 ;  /* 0xffffff8002027810 */ /* 0x000fe20007ffe0d8 */
[C---:B------:R-:W-:Y:S01]  /*147f0*/  IMAD.SHL.U32 R13, R202.reuse, 0x2, RZ ;  /* 0x00000002ca0d7824 */ /* 0x040fe200078e00ff */
[----:B------:R-:W-:Y:S03]  /*14800*/  SHF.L.U64.HI R16, R202, 0x1, R203 ;  /* 0x00000001ca107819 */ /* 0x000fe600000102cb */
[--C-:B------:R-:W-:Y:S06]  /*14810*/  IMAD.MOV.U32 R0, RZ, RZ, R2.reuse ;  /* 0x000000ffff007224 */ /* 0x100fec00078e0002 */
[----:B------:R-:W-:Y:S05]  /*14820*/  @P1 IMAD.HI.U32 R3, R2, c[0x0][0x2bc], RZ ;  /* 0x0000af0002031a27 */ /* 0x000fea00078e00ff */
[----:B------:R-:W-:Y:S04]  /*14830*/  @P1 SHF.R.U32.HI R0, RZ, c[0x0][0x2c0], R3 ;  /* 0x0000b000ff001a19 */ /* 0x000fe80000011603 */
[C---:B------:R-:W-:Y:S04]  /*14840*/  @!P6 IADD3 R3, P0, R0.reuse, R220, RZ ;  /* 0x000000dc0003e210 */ /* 0x040fe80007f1e0ff */
[C---:B------:R-:W-:Y:S02]  /*14850*/  @!P6 LEA.HI.X.SX32 R5, R0.reuse, R228, 0x1, P0 ;  /* 0x000000e40005e211 */ /* 0x040fe400000f0eff */
[C---:B------:R-:W-:Y:S02]  /*14860*/  @!P6 LEA R4, P0, R3.reuse, c[0x0][0x2a0], 0x2 ;  /* 0x0000a8000304ea11 */ /* 0x040fe400078010ff */
[----:B------:R-:W-:Y:S02]  /*14870*/  IADD3 R0, -R0, RZ, RZ ;  /* 0x000000ff00007210 */ /* 0x000fe40007ffe1ff */
[----:B------:R-:W-:Y:S03]  /*14880*/  @!P6 LEA.HI.X R5, R3, c[0x0][0x2a4], R5, 0x2, P0 ;  /* 0x0000a9000305ea11 */ /* 0x000fe600000f1405 */
[----:B------:R-:W-:Y:S02]  /*14890*/  IMAD R191, R0, c[0x0][0x2b8], R2 ;  /* 0x0000ae0000bf7a24 */ /* 0x000fe400078e0202 */
[----:B------:R-:W2:Y:S02]  /*148a0*/  @!P6 LDG.E R189, [R4.64] ;  /* 0x0000000804bde981 */ /* 0x000ea4000c1e1900 */
[C---:B------:R-:W-:Y:S01]  /*148b0*/  IMAD.WIDE.U32 R2, R191.reuse, c[0x0][0x1e0], RZ ;  /* 0x00007800bf027a25 */ /* 0x040fe200078e00ff */
[----:B------:R-:W-:Y:S05]  /*148c0*/  SHF.R.S32.HI R0, RZ, 0x1f, R191 ;  /* 0x0000001fff007819 */ /* 0x000fea00000114bf */
        /* <DEDUP_REMOVED lines=13> */
.L_x_1898:
[----:B------:R-:W-:-:S05]  /*149a0*/  BRA.DIV ~URZ, `(.L_x_1813) ;  /* 0x000065a27f007947 */ /* 0x000fca000b800000 */
[----:B------:R-:W3:Y:S01]  /*149b0*/  SHFL.IDX PT, R2, R12, RZ, 0x181f ;  /* 0x00181fff0c027589 */ /* 0x000ee200000e0000 */
[----:B------:R-:W-:Y:S01]  /*149c0*/  LOP3.LUT P3, RZ, R196, 0x2, RZ, 0xc0, !PT ;  /* 0x00000002c4ff7812 */ /* 0x000fe2000786c0ff */
[----:B------:R-:W-:Y:S01]  /*149d0*/  IMAD R0, R190, 0x6000, R11 ;  /* 0x00006000be007824 */ /* 0x000fe200078e020b */
[C---:B------:R-:W-:Y:S02]  /*149e0*/  LOP3.LUT P2, RZ, R196.reuse, 0x1, RZ, 0xc0, !PT ;  /* 0x00000001c4ff7812 */ /* 0x040fe4000784c0ff */
[----:B------:R-:W-:Y:S02]  /*149f0*/  LOP3.LUT P1, RZ, R196, 0x4, RZ, 0xc0, !PT ;  /* 0x00000004c4ff7812 */ /* 0x000fe4000782c0ff */
[----:B------:R-:W-:Y:S02]  /*14a00*/  SEL R15, RZ, 0x10, P2 ;  /* 0x00000010ff0f7807 */ /* 0x000fe40001000000 */
[----:B------:R-:W-:Y:S02]  /*14a10*/  SEL R14, RZ, 0x10, P1 ;  /* 0x00000010ff0e7807 */ /* 0x000fe40000800000 */
[----:B---3--:R-:W-:Y:S05]  /*14a20*/  IADD3 R6, P0, R2, R13, RZ ;  /* 0x0000000d02067210 */ /* 0x008fea0007f1e0ff */
[----:B--2---:R-:W-:Y:S05]  /*14a30*/  IMAD.X R7, R4, 0x1, R16, P0 ;  /* 0x0000000104077824 */ /* 0x004fea00000e0610 */
[----:B------:R-:W-:Y:S01]  /*14a40*/  @!PT LDS RZ, [RZ] ;  /* 0x00000000fffff984 */ /* 0x000fe20000000800 */
[----:B------:R-:W-:Y:S01]  /*14a50*/  @!PT LDS RZ, [RZ] ;  /* 0x00000000fffff984 */ /* 0x000fe20000000800 */
[----:B------:R2:W-:Y:S02]  /*14a60*/  LDGSTS.E.BYPASS.LTC128B.128 [R0], [R6.64], !P3 ;  /* 0x0000000006007fae */ /* 0x0005e4000d901d48 */
[----:B--2---:R-:W-:Y:S05]  /*14a70*/  IADD3 R6, P0, R2, R17, RZ ;  /* 0x0000001102067210 */ /* 0x004fea0007f1e0ff */
[----:B------:R-:W-:Y:S01]  /*14a80*/  IMAD.X R7, R4, 0x1, R18, P0 ;  /* 0x0000000104077824 */ /* 0x000fe200000e0612 */
[----:B------:R-:W-:Y:S04]  /*14a90*/  IADD3 R2, P0, R2, R19, RZ ;  /* 0x0000001302027210 */ /* 0x000fe80007f1e0ff */
[----:B------:R2:W-:Y:S01]  /*14aa0*/  LDGSTS.E.BYPASS.LTC128B.128 [R0+0x2000], [R6.64], !P2 ;  /* 0x0200000006007fae */ /* 0x0005e2000d101d48 */
[----:B------:R-:W-:Y:S03]  /*14ab0*/  IMAD.X R3, R4, 0x1, R20, P0 ;  /* 0x0000000104037824 */ /* 0x000fe600000e0614 */
[----:B------:R3:W4:Y:S04]  /*14ac0*/  SHFL.IDX PT, R4, R5, 0x1, 0x181f ;  /* 0x00381f0005047f89 */ /* 0x00072800000e0000 */
[----:B------:R5:W-:Y:S01]  /*14ad0*/  LDGSTS.E.BYPASS.LTC128B.128 [R0+0x4000], [R2.64], !P1 ;  /* 0x0400000002007fae */ /* 0x000be2000c901d48 */
[----:B-1-3--:R-:W-:Y:S03]  /*14ae0*/  SEL R5, RZ, 0x10, P3 ;  /* 0x00000010ff057807 */ /* 0x00afe60001800000 */
[----:B-----5:R2:W1:Y:S04]  /*14af0*/  SHFL.IDX PT, R2, R12, 0x1, 0x181f ;  /* 0x00381f000c027f89 */ /* 0x02046800000e0000 */
.L_x_1899:
[C---:B----4-:R-:W-:Y:S02]  /*14b00*/  IADD3 R3, -R5.reuse, 0x10, RZ ;  /* 0x0000001005037810 */ /* 0x050fe40007ffe1ff */
[----:B------:R-:W-:Y:S02]  /*14b10*/  ISETP.NE.U32.AND P2, PT, R5, RZ, PT ;  /* 0x000000ff0500720c */ /* 0x000fe40003f45070 */
[----:B------:R-:W-:Y:S04]  /*14b20*/  LOP3.LUT R3, R3, 0xf, RZ, 0xc0, !PT ;  /* 0x0000000f03037812 */ /* 0x000fe800078ec0ff */
[----:B-12---:R-:W-:Y:S02]  /*14b30*/  IADD3 R12, P1, P0, R3, R2, R13 ;  /* 0x00000002030c7210 */ /* 0x006fe4000783e00d */
[----:B------:R-:W-:Y:S02]  /*14b40*/  IADD3 R3, -R15, 0x10, RZ ;  /* 0x000000100f037810 */ /* 0x000fe40007ffe1ff */
[----:B------:R-:W-:Y:S02]  /*14b50*/  IADD3.X R13, RZ, R4, R16, P1, P0 ;  /* 0x00000004ff0d7210 */ /* 0x000fe40000fe0410 */
[----:B------:R-:W-:Y:S03]  /*14b60*/  LOP3.LUT R3, R3, 0xf, RZ, 0xc0, !PT ;  /* 0x0000000f03037812 */ /* 0x000fe600078ec0ff */
[----:B------:R-:W-:Y:S01]  /*14b70*/  @!PT LDS RZ, [RZ] ;  /* 0x00000000fffff984 */ /* 0x000fe20000000800 */
[----:B------:R-:W-:Y:S01]  /*14b80*/  @!PT LDS RZ, [RZ] ;  /* 0x00000000fffff984 */ /* 0x000fe20000000800 */
[----:B------:R-:W-:Y:S01]  /*14b90*/  @!PT LDS RZ, [RZ] ;  /* 0x00000000fffff984 */ /* 0x000fe20000000800 */
[----:B------:R1:W-:Y:S01]  /*14ba0*/  LDGSTS.E.BYPASS.LTC128B.128.ZFILL [R0+0x1000], [R12.64], P2 ;  /* 0x010000000c007fae */ /* 0x0003e20009141d48 */
[----:B------:R-:W-:Y:S02]  /*14bb0*/  IADD3 R6, P1, P0, R3, R2, R17 ;  /* 0x0000000203067210 */ /* 0x000fe4000783e011 */
[C---:B------:R-:W-:Y:S02]  /*14bc0*/  IADD3 R3, -R14.reuse, 0x10, RZ ;  /* 0x000000100e037810 */ /* 0x040fe40007ffe1ff */
[----:B------:R-:W-:Y:S02]  /*14bd0*/  IADD3.X R7, RZ, R4, R18, P1, P0 ;  /* 0x00000004ff077210 */ /* 0x000fe40000fe0412 */
[----:B------:R-:W-:Y:S04]  /*14be0*/  LOP3.LUT R3, R3, 0xf, RZ, 0xc0, !PT ;  /* 0x0000000f03037812 */ /* 0x000fe800078ec0ff */
[----:B------:R-:W-:Y:S04]  /*14bf0*/  IADD3 R2, P1, P0, R3, R2, R19 ;  /* 0x0000000203027210 */ /* 0x000fe8000783e013 */
[----:B------:R-:W-:Y:S02]  /*14c00*/  IADD3.X R3, RZ, R4, R20, P1, P0 ;  /* 0x00000004ff037210 */ /* 0x000fe40000fe0414 */
[----:B------:R-:W-:Y:S02]  /*14c10*/  ISETP.NE.U32.AND P1, PT, R15, RZ, PT ;  /* 0x000000ff0f00720c */ /* 0x000fe40003f25070 */
[----:B------:R-:W-:Y:S11]  /*14c20*/  ISETP.NE.U32.AND P0, PT, R14, RZ, PT ;  /* 0x000000ff0e00720c */ /* 0x000ff60003f05070 */
[----:B------:R1:W-:Y:S04]  /*14c30*/  LDGSTS.E.BYPASS.LTC128B.128.ZFILL [R0+0x3000], [R6.64], P1 ;  /* 0x0300000006007fae */ /* 0x0003e80008941d48 */
[----:B------:R1:W-:Y:S02]  /*14c40*/  LDGSTS.E.BYPASS.LTC128B.128.ZFILL [R0+0x5000], [R2.64], P0 ;  /* 0x0500000002007fae */ /* 0x0003e40008141d48 */
.L_x_1811:
[----:B------:R-:W-:Y:S05]  /*14c50*/  BSYNC B0 ;  /* 0x0000000000007941 */ /* 0x000fea0003800000 */
.L_x_1810:
        /* <DEDUP_REMOVED lines=10> */
.L_x_1804:
[----:B------:R-:W-:Y:S05]  /*14d00*/  BRA.DIV ~URZ, `(.L_x_1815) ;  /* 0x000064927f007947 */ /* 0x000fea000b800000 */
[----:B------:R2:W3:Y:S02]  /*14d10*/  SHFL.BFLY PT, R0, R201, 0x2, 0x1f ;  /* 0x0c401f00c9007f89 */ /* 0x0004e400000e0000 */
.L_x_1900:
[----:B---3--:R-:W-:Y:S01]  /*14d20*/  FADD.FTZ R0, R0, R201 ;  /* 0x000000c900007221 */ /* 0x008fe20000010000 */
[----:B------:R-:W-:Y:S05]  /*14d30*/  BRA.DIV ~URZ, `(.L_x_1816) ;  /* 0x000064c27f007947 */ /* 0x000fea000b800000 */
[----:B-1----:R-:W1:Y:S04]  /*14d40*/  SHFL.BFLY PT, R2, R197, 0x2, 0x1f ;  /* 0x0c401f00c5027f89 */ /* 0x002e6800000e0000 */
[----:B------:R-:W3:Y:S01]  /*14d50*/  SHFL.BFLY PT, R5, R0, 0x1, 0x1f ;  /* 0x0c201f0000057f89 */ /* 0x000ee200000e0000 */
[----:B-1----:R-:W-:-:S02]  /*14d60*/  FADD.FTZ R4, R2, R197 ;  /* 0x000000c502047221 */ /* 0x002fc40000010000 */
[----:B---3--:R-:W-:-:S03]  /*14d70*/  FADD.FTZ R0, R0, R5 ;  /* 0x0000000500007221 */ /* 0x008fc60000010000 */
[----:B------:R1:W3:Y:S04]  /*14d80*/  SHFL.BFLY PT, R3, R4, 0x1, 0x1f ;  /* 0x0c201f0004037f89 */ /* 0x0002e800000e0000 */
.L_x_1901:
[----:B------:R-:W-:Y:S01]  /*14d90*/  FSETP.NE.FTZ.AND P1, PT, R0, RZ, PT ;  /* 0x000000ff0000720b */ /* 0x000fe20003f35000 */
[----:B---3--:R-:W-:Y:S01]  /*14da0*/  FADD.FTZ R3, R3, R4 ;  /* 0x0000000403037221 */ /* 0x008fe20000010000 */
[----:B------:R-:W-:Y:S02]  /*14db0*/  MOV R2, RZ ;  /* 0x000000ff00027202 */ /* 0x000fe40000000f00 */
[----:B------:R-:W-:Y:S02]  /*14dc0*/  MOV R22, 0xff800000 ;  /* 0xff80000000167802 */ /* 0x000fe40000000f00 */
[----:B------:R-:W-:Y:S02]  /*14dd0*/  FSETP.NE.FTZ.AND P0, PT, R3, RZ, PT ;  /* 0x000000ff0300720b */ /* 0x000fe40003f15000 */
[----:B-1----:R-:W-:Y:S02]  /*14de0*/  MOV R4, 0x1 ;  /* 0x0000000100047802 */ /* 0x002fe40000000f00 */
[----:B------:R-:W-:-:S03]  /*14df0*/  MOV R17, 0xff800000 ;  /* 0xff80000000117802 */ /* 0x000fc60000000f00 */
[----:B------:R-:W1:Y:S08]  /*14e00*/  @P1 MUFU.LG2 R5, R0 ;  /* 0x0000000000051308 */ /* 0x000e700000000c00 */
[----:B------:R3:W4:Y:S01]  /*14e10*/  @P1 MUFU.RCP R2, R0 ;  /* 0x0000000000021308 */ /* 0x0007220000001000 */
[----:B-1----:R-:W-:Y:S01]  /*14e20*/  @P1 FMUL.FTZ R5, R5, 0.69314718246459960938 ;  /* 0x3f31721805051820 */ /* 0x002fe20000410000 */
[----:B---3--:R-:W-:Y:S01]  /*14e30*/  @P1 MOV R0, 0x3f317218 ;  /* 0x3f31721800001802 */ /* 0x008fe20000000f00 */
[----:B----4-:R-:W-:-:S02]  /*14e40*/  FMUL.FTZ R38, R2, R124 ;  /* 0x0000007c02267220 */ /* 0x010fc40000410000 */
[----:B------:R-:W-:Y:S02]  /*14e50*/  FMUL.FTZ R39, R2, R125 ;  /* 0x0000007d02277220 */ /* 0x000fe40000410000 */
[----:B------:R-:W-:Y:S02]  /*14e60*/  @P1 FMUL.FTZ R0, R0, c[0x0][0x2d0] ;  /* 0x0000b40000001a20 */ /* 0x000fe40000410000 */
[----:B------:R-:W-:Y:S02]  /*14e70*/  FMUL.FTZ R124, R2, R72 ;  /* 0x00000048027c7220 */ /* 0x000fe40000410000 */
[----:B------:R-:W-:Y:S01]  /*14e80*/  @P1 FFMA.FTZ R22, R0, R9, R5 ;  /* 0x0000000900161223 */ /* 0x000fe20000010005 */
[----:B------:R-:W-:Y:S01]  /*14e90*/  MOV R0, RZ ;  /* 0x000000ff00007202 */ /* 0x000fe20000000f00 */
[C---:B------:R-:W-:Y:S02]  /*14ea0*/  FMUL.FTZ R125, R2.reuse, R73 ;  /* 0x00000049027d7220 */ /* 0x040fe40000410000 */
[----:B------:R-:W-:-:S02]  /*14eb0*/  FMUL.FTZ R72, R2, R76 ;  /* 0x0000004c02487220 */ /* 0x000fc40000410000 */
[C---:B------:R-:W-:Y:S01]  /*14ec0*/  FMUL.FTZ R73, R2.reuse, R77 ;  /* 0x0000004d02497220 */ /* 0x040fe20000410000 */
[----:B------:R-:W1:Y:S01]  /*14ed0*/  @P0 MUFU.RCP R0, R3 ;  /* 0x0000000300000308 */ /* 0x000e620000001000 */
        /* <DEDUP_REMOVED lines=43> */
[C---:B-1----:R-:W-:Y:S02]  /*15190*/  FMUL.FTZ R100, R0.reuse, R114 ;  /* 0x0000007200647220 */ /* 0x042fe40000410000 */
[C---:B------:R-:W-:Y:S02]  /*151a0*/  FMUL.FTZ R101, R0.reuse, R115 ;  /* 0x0000007300657220 */ /* 0x040fe40000410000 */
[C---:B------:R-:W-:Y:S02]  /*151b0*/  FMUL.FTZ R136, R0.reuse, R42 ;  /* 0x0000002a00887220 */ /* 0x040fe40000410000 */
[C---:B------:R-:W-:Y:S02]  /*151c0*/  FMUL.FTZ R137, R0.reuse, R43 ;  /* 0x0000002b00897220 */ /* 0x040fe40000410000 */
[----:B------:R-:W-:-:S02]  /*151d0*/  FMUL.FTZ R114, R0, R46 ;  /* 0x0000002e00727220 */ /* 0x000fc40000410000 */
[C---:B------:R-:W-:Y:S02]  /*151e0*/  FMUL.FTZ R115, R0.reuse, R47 ;  /* 0x0000002f00737220 */ /* 0x040fe40000410000 */
[C---:B------:R-:W-:Y:S02]  /*151f0*/  FMUL.FTZ R88, R0.reuse, R138 ;  /* 0x0000008a00587220 */ /* 0x040fe40000410000 */
[----:B------:R-:W-:Y:S01]  /*15200*/  FMUL.FTZ R89, R0, R139 ;  /* 0x0000008b00597220 */ /* 0x000fe20000410000 */
[----:B---3--:R-:W-:Y:S01]  /*15210*/  @P0 MOV R3, 0x3f317218 ;  /* 0x3f31721800030802 */ /* 0x008fe20000000f00 */
        /* <DEDUP_REMOVED lines=44> */
.L_x_1735:
        /* <DEDUP_REMOVED lines=16> */
.L_x_1818:
[----:B------:R-:W-:Y:S05]  /*155e0*/  BSYNC B0 ;  /* 0x0000000000007941 */ /* 0x000fea0003800000 */
.L_x_1817:
[----:B------:R-:W-:Y:S01]  /*155f0*/  PRMT R0, R0, 0x9910, RZ ;  /* 0x0000991000007816 */ /* 0x000fe200000000ff */
[----:B------:R-:W-:Y:S01]  /*15600*/  BSSY B1, `(.L_x_1819) ;  /* 0x000037c000017945 */ /* 0x000fe20003800000 */
[----:B------:R-:W-:Y:S02]  /*15610*/  IMAD.MOV.U32 R35, RZ, RZ, R232 ;  /* 0x000000ffff237224 */ /* 0x000fe400078e00e8 */
[----:B------:R-:W-:-:S13]  /*15620*/  ISETP.NE.AND P0, PT, R0, RZ, PT ;  /* 0x000000ff0000720c */ /* 0x000fda0003f05270 */
[----:B------:R-:W-:Y:S05]  /*15630*/  @!P0 BRA `(.L_x_1820) ;  /* 0x00002bd000008947 */ /* 0x000fea0003800000 */
[----:B------:R-:W-:Y:S01]  /*15640*/  SHF.R.S32.HI R2, RZ, 0x1f, R187 ;  /* 0x0000001fff027819 */ /* 0x000fe200000114bb */
[----:B------:R-:W-:Y:S01]  /*15650*/  WARPSYNC 0xffffffff ;  /* 0xffffffff00007948 */ /* 0x000fe20003800000 */
[----:B------:R-:W-:Y:S01]  /*15660*/  BAR.SYNC.DEFER_BLOCKING 0x1, 0x100 ;  /* 0x0044000000007b1d */ /* 0x000fe20000010000 */
[----:B------:R-:W-:Y:S01]  /*15670*/  LOP3.LUT R0, R147, R208, RZ, 0xfc, !PT ;  /* 0x000000d093007212 */ /* 0x000fe200078efcff */
[----:B------:R-:W-:Y:S01]  /*15680*/  IMAD.MOV.U32 R6, RZ, RZ, 0x20 ;  /* 0x00000020ff067424 */ /* 0x000fe200078e00ff */
[----:B------:R-:W-:Y:S01]  /*15690*/  LEA.HI R2, R2, R187, RZ, 0x5 ;  /* 0x000000bb02027211 */ /* 0x000fe200078f28ff */
[----:B------:R-:W-:Y:S01]  /*156a0*/  IMAD.MOV.U32 R9, RZ, RZ, 0x40 ;  /* 0x00000040ff097424 */ /* 0x000fe200078e00ff */
[----:B------:R-:W-:Y:S01]  /*156b0*/  F2FP.PACK_AB R5, R89, R88 ;  /* 0x000000585905723e */ /* 0x000fe200000000ff */
[----:B------:R-:W-:Y:S01]  /*156c0*/  IMAD.MOV.U32 R16, RZ, RZ, c[0x0][0x388] ;  /* 0x0000e200ff107624 */ /* 0x000fe200078e00ff */
[----:B------:R-:W-:Y:S02]  /*156d0*/  SHF.R.S32.HI R2, RZ, 0x5, R2 ;  /* 0x00000005ff027819 */ /* 0x000fe40000011402 */
[----:B------:R-:W-:-:S02]  /*156e0*/  F2FP.PACK_AB R7, R39, R38 ;  /* 0x000000262707723e */ /* 0x000fc400000000ff */
[----:B------:R-:W-:Y:S01]  /*156f0*/  F2FP.PACK_AB R8, R117, R116 ;  /* 0x000000747508723e */ /* 0x000fe200000000ff */
[----:B------:R-:W-:Y:S01]  /*15700*/  IMAD.SHL.U32 R2, R2, 0x400, RZ ;  /* 0x0000040002027824 */ /* 0x000fe200078e00ff */
[----:B------:R-:W-:-:S03]  /*15710*/  F2FP.PACK_AB R12, R77, R76 ;  /* 0x0000004c4d0c723e */ /* 0x000fc600000000ff */
[----:B------:R-:W-:Y:S01]  /*15720*/  IMAD R3, R231, 0x2, R2 ;  /* 0x00000002e7037824 */ /* 0x000fe200078e0202 */
[----:B------:R-:W-:-:S03]  /*15730*/  LOP3.LUT R2, R236, 0x1, RZ, 0xc0, !PT ;  /* 0x00000001ec027812 */ /* 0x000fc600078ec0ff */
[----:B------:R-:W-:Y:S01]  /*15740*/  IMAD.IADD R0, R3, 0x1, R0 ;  /* 0x0000000103007824 */ /* 0x000fe200078e0200 */
[----:B------:R-:W-:Y:S02]  /*15750*/  ISETP.NE.U32.AND P0, PT, R2, 0x1, PT ;  /* 0x000000010200780c */ /* 0x000fe40003f05070 */
[----:B------:R-:W-:Y:S01]  /*15760*/  F2FP.PACK_AB R3, R27, R26 ;  /* 0x0000001a1b03723e */ /* 0x000fe200000000ff */
[----:B------:R-:W-:Y:S01]  /*15770*/  IMAD.SHL.U32 R0, R0, 0x2, RZ ;  /* 0x0000000200007824 */ /* 0x000fe200078e00ff */
[----:B------:R-:W-:Y:S02]  /*15780*/  R2P PR, R236, 0x6 ;  /* 0x00000006ec007804 */ /* 0x000fe40000000000 */
[----:B------:R-:W-:Y:S02]  /*15790*/  ISETP.NE.U32.AND P3, PT, RZ, c[0x0][0x500], PT ;  /* 0x00014000ff007a0c */ /* 0x000fe40003f65070 */
[C---:B------:R-:W-:Y:S01]  /*157a0*/  IADD3 R4, R0.reuse, 0x80, RZ ;  /* 0x0000008000047810 */ /* 0x040fe20007ffe0ff */
[----:B------:R1:W-:Y:S01]  /*157b0*/  STS [R0+0x80], R3 ;  /* 0x0000800300007388 */ /* 0x0003e20000000800 */
[----:B------:R-:W-:-:S02]  /*157c0*/  IADD3 R2, R0, 0x70, RZ ;  /* 0x0000007000027810 */ /* 0x000fc40007ffe0ff */
[----:B------:R-:W-:Y:S02]  /*157d0*/  SEL R6, R6, 0xffffffe0, !P1 ;  /* 0xffffffe006067807 */ /* 0x000fe40004800000 */
[----:B------:R-:W-:Y:S02]  /*157e0*/  @P0 IADD3 R2, R4, 0x10, RZ ;  /* 0x0000001004020810 */ /* 0x000fe40007ffe0ff */
[----:B------:R-:W-:Y:S02]  /*157f0*/  F2FP.PACK_AB R4, R97, R96 ;  /* 0x000000606104723e */ /* 0x000fe400000000ff */
[----:B------:R-:W-:Y:S02]  /*15800*/  SEL R9, R9, 0xffffffc0, !P2 ;  /* 0xffffffc009097807 */ /* 0x000fe40005000000 */
[----:B------:R-:W-:Y:S01]  /*15810*/  ISETP.NE.U32.AND P0, PT, RZ, c[0x0][0x508], PT ;  /* 0x00014200ff007a0c */ /* 0x000fe20003f05070 */
[----:B------:R3:W-:Y:S01]  /*15820*/  STS [R0+0x480], R4 ;  /* 0x0004800400007388 */ /* 0x0007e20000000800 */
[----:B------:R-:W-:Y:S01]  /*15830*/  ISETP.NE.AND.EX P3, PT, RZ, c[0x0][0x504], PT, P3 ;  /* 0x00014100ff007a0c */ /* 0x000fe20003f65330 */
[----:B------:R-:W-:Y:S01]  /*15840*/  IMAD.IADD R13, R9, 0x1, R2 ;  /* 0x00000001090d7824 */ /* 0x000fe200078e0202 */
[----:B------:R-:W-:Y:S01]  /*15850*/  ISETP.NE.AND.EX P2, PT, RZ, c[0x0][0x50c], PT, P0 ;  /* 0x00014300ff007a0c */ /* 0x000fe20003f45300 */
[----:B------:R4:W-:Y:S01]  /*15860*/  STS [R2+0x400], R5 ;  /* 0x0004000502007388 */ /* 0x0009e20000000800 */
[----:B-1----:R-:W-:-:S05]  /*15870*/  F2FP.PACK_AB R3, R29, R28 ;  /* 0x0000001c1d03723e */ /* 0x002fca00000000ff */
[----:B------:R1:W-:Y:S01]  /*15880*/  STS [R2], R3 ;  /* 0x0000000302007388 */ /* 0x0003e20000000800 */
[----:B---3--:R-:W-:Y:S02]  /*15890*/  F2FP.PACK_AB R4, R31, R30 ;  /* 0x0000001e1f04723e */ /* 0x008fe400000000ff */
[----:B----4-:R-:W-:Y:S01]  /*158a0*/  F2FP.PACK_AB R5, R37, R36 ;  /* 0x000000242505723e */ /* 0x010fe200000000ff */
[----:B-1----:R-:W-:-:S05]  /*158b0*/  IMAD.IADD R3, R0, 0x1, R6 ;  /* 0x0000000100037824 */ /* 0x002fca00078e0206 */
[----:B------:R1:W-:Y:S02]  /*158c0*/  STS [R3+0x80], R4 ;  /* 0x0000800403007388 */ /* 0x0003e40000000800 */
[----:B-1----:R-:W-:Y:S01]  /*158d0*/  IMAD.IADD R4, R6, 0x1, R2 ;  /* 0x0000000106047824 */ /* 0x002fe200078e0202 */
[----:B------:R-:W-:-:S05]  /*158e0*/  F2FP.PACK_AB R6, R135, R134 ;  /* 0x000000868706723e */ /* 0x000fca00000000ff */
[----:B------:R1:W-:Y:S04]  /*158f0*/  STS [R3+0x480], R6 ;  /* 0x0004800603007388 */ /* 0x0003e80000000800 */
[----:B------:R3:W-:Y:S01]  /*15900*/  STS [R4], R5 ;  /* 0x0000000504007388 */ /* 0x0007e20000000800 */
[----:B-1----:R-:W-:Y:S01]  /*15910*/  IMAD.IADD R6, R0, 0x1, R9 ;  /* 0x0000000100067824 */ /* 0x002fe200078e0209 */
[----:B---3--:R-:W-:-:S05]  /*15920*/  F2FP.PACK_AB R5, R131, R130 ;  /* 0x000000828305723e */ /* 0x008fca00000000ff */
[----:B------:R1:W-:Y:S04]  /*15930*/  STS [R4+0x400], R5 ;  /* 0x0004000504007388 */ /* 0x0003e80000000800 */
[----:B------:R3:W-:Y:S01]  /*15940*/  STS [R6+0x80], R7 ;  /* 0x0000800706007388 */ /* 0x0007e20000000800 */
[----:B-1----:R-:W-:Y:S02]  /*15950*/  F2FP.PACK_AB R5, R93, R92 ;  /* 0x0000005c5d05723e */ /* 0x002fe400000000ff */
[----:B---3--:R-:W-:-:S03]  /*15960*/  F2FP.PACK_AB R7, R121, R120 ;  /* 0x000000787907723e */ /* 0x008fc600000000ff */
[----:B------:R1:W-:Y:S04]  /*15970*/  STS [R6+0x480], R5 ;  /* 0x0004800506007388 */ /* 0x0003e80000000800 */
[----:B------:R3:W-:Y:S01]  /*15980*/  STS [R13], R7 ;  /* 0x000000070d007388 */ /* 0x0007e20000000800 */
[----:B-1----:R-:W-:Y:S02]  /*15990*/  F2FP.PACK_AB R5, R123, R122 ;  /* 0x0000007a7b05723e */ /* 0x002fe400000000ff */
[----:B---3--:R-:W-:-:S03]  /*159a0*/  F2FP.PACK_AB R7, R119, R118 ;  /* 0x000000767707723e */ /* 0x008fc600000000ff */
[----:B------:R1:W-:Y:S02]  /*159b0*/  STS [R13+0x400], R5 ;  /* 0x000400050d007388 */ /* 0x0003e40000000800 */
[----:B-1----:R-:W-:-:S05]  /*159c0*/  IMAD.IADD R5, R9, 0x1, R3 ;  /* 0x0000000109057824 */ /* 0x002fca00078e0203 */
[----:B------:R1:W-:Y:S04]  /*159d0*/  STS [R5+0x80], R8 ;  /* 0x0000800805007388 */ /* 0x0003e80000000800 */
[----:B------:R3:W-:Y:S01]  /*159e0*/  STS [R5+0x480], R7 ;  /* 0x0004800705007388 */ /* 0x0007e20000000800 */
[----:B-1----:R-:W-:Y:S01]  /*159f0*/  F2FP.PACK_AB R8, R101, R100 ;  /* 0x000000646508723e */ /* 0x002fe200000000ff */
[----:B---3--:R-:W-:Y:S01]  /*15a00*/  IMAD.IADD R7, R4, 0x1, R9 ;  /* 0x0000000104077824 */ /* 0x008fe200078e0209 */
[----:B------:R-:W-:-:S04]  /*15a10*/  F2FP.PACK_AB R9, R113, R112 ;  /* 0x000000707109723e */ /* 0x000fc800000000ff */
[----:B------:R1:W-:Y:S04]  /*15a20*/  STS [R7+0x400], R8 ;  /* 0x0004000807007388 */ /* 0x0003e80000000800 */
[----:B------:R3:W-:Y:S01]  /*15a30*/  STS [R7], R9 ;  /* 0x0000000907007388 */ /* 0x0007e20000000800 */
[----:B-1----:R-:W-:Y:S02]  /*15a40*/  F2FP.PACK_AB R8, R137, R136 ;  /* 0x000000888908723e */ /* 0x002fe400000000ff */
[----:B---3--:R-:W-:-:S03]  /*15a50*/  F2FP.PACK_AB R9, R41, R40 ;  /* 0x000000282909723e */ /* 0x008fc600000000ff */
[----:B------:R1:W-:Y:S04]  /*15a60*/  STS [R0+0x4480], R8 ;  /* 0x0044800800007388 */ /* 0x0003e80000000800 */
[----:B------:R3:W-:Y:S01]  /*15a70*/  STS [R0+0x4080], R9 ;  /* 0x0040800900007388 */ /* 0x0007e20000000800 */
        /* <DEDUP_REMOVED lines=35> */
[----:B------:R3:W-:Y:S04]  /*15cb0*/  STS [R2+0x8400], R0 ;  /* 0x0084000002007388 */ /* 0x0007e80000000800 */
[----:B------:R-:W-:Y:S01]  /*15cc0*/  STS [R3+0x8080], R12 ;  /* 0x0080800c03007388 */ /* 0x000fe20000000800 */
[----:B-1----:R-:W-:Y:S02]  /*15cd0*/  F2FP.PACK_AB R8, R67, R66 ;  /* 0x000000424308723e */ /* 0x002fe400000000ff */
[----:B---3--:R-:W-:-:S03]  /*15ce0*/  F2FP.PACK_AB R2, R81, R80 ;  /* 0x000000505102723e */ /* 0x008fc600000000ff */
[----:B------:R1:W-:Y:S01]  /*15cf0*/  STS [R3+0x8480], R8 ;  /* 0x0084800803007388 */ /* 0x0003e20000000800 */
[----:B------:R-:W-:-:S03]  /*15d00*/  F2FP.PACK_AB R0, R83, R82 ;  /* 0x000000525300723e */ /* 0x000fc600000000ff */
[----:B------:R3:W-:Y:S04]  /*15d10*/  STS [R4+0x8000], R2 ;  /* 0x0080000204007388 */ /* 0x0007e80000000800 */
[----:B------:R4:W-:Y:S01]  /*15d20*/  STS [R4+0x8400], R0 ;  /* 0x0084000004007388 */ /* 0x0009e20000000800 */
[C---:B-1----:R-:W-:Y:S02]  /*15d30*/  @P2 IADD3 R8, P0, R238.reuse, c[0x0][0x508], RZ ;  /* 0x00014200ee082a10 */ /* 0x042fe40007f1e0ff */
[----:B---3--:R-:W-:Y:S02]  /*15d40*/  F2FP.PACK_AB R2, R133, R132 ;  /* 0x000000848502723e */ /* 0x008fe400000000ff */
[----:B------:R-:W-:Y:S02]  /*15d50*/  @P2 IADD3.X R9, R239, c[0x0][0x50c], RZ, P0, !PT ;  /* 0x00014300ef092a10 */ /* 0x000fe400007fe4ff */
[----:B----4-:R-:W-:Y:S01]  /*15d60*/  F2FP.PACK_AB R0, R79, R78 ;  /* 0x0000004e4f00723e */ /* 0x010fe200000000ff */
[----:B------:R1:W-:Y:S01]  /*15d70*/  STS [R6+0x8080], R2 ;  /* 0x0080800206007388 */ /* 0x0003e20000000800 */
[----:B------:R-:W-:-:S03]  /*15d80*/  IADD3 R4, P1, R238, c[0x0][0x500], RZ ;  /* 0x00014000ee047a10 */ /* 0x000fc60007f3e0ff */
        /* <DEDUP_REMOVED lines=11> */
[----:B------:R1:W-:Y:S01]  /*15e40*/  STS [R7+0x8400], R2 ;  /* 0x0084000207007388 */ /* 0x0003e20000000800 */
[----:B------:R-:W-:-:S03]  /*15e50*/  IADD3.X R5, R239, c[0x0][0x504], RZ, P1, !PT ;  /* 0x00014100ef057a10 */ /* 0x000fc60000ffe4ff */
[----:B------:R3:W-:Y:S04]  /*15e60*/  STS [R7+0x8000], R0 ;  /* 0x0080000007007388 */ /* 0x0007e80000000800 */
[----:B------:R-:W-:Y:S01]  /*15e70*/  BAR.SYNC.DEFER_BLOCKING 0x1, 0x100 ;  /* 0x0044000000007b1d */ /* 0x000fe20000010000 */
[----:B-1----:R-:W-:-:S05]  /*15e80*/  IMAD.MOV.U32 R2, RZ, RZ, RZ ;  /* 0x000000ffff027224 */ /* 0x002fca00078e00ff */
[----:B------:R1:W5:Y:S04]  /*15e90*/  @P2 LDG.E R16, [R8.64] ;  /* 0x0000000808102981 */ /* 0x000368000c1e1900 */
[----:B------:R1:W5:Y:S01]  /*15ea0*/  @P3 LDG.E R2, [R4.64] ;  /* 0x0000000804023981 */ /* 0x000362000c1e1900 */
[----:B------:R-:W-:-:S04]  /*15eb0*/  ISETP.NE.AND P0, PT, R244, RZ, PT ;  /* 0x000000fff400720c */ /* 0x000fc80003f05270 */
[----:B---3--:R-:W-:Y:S01]  /*15ec0*/  SEL R0, R244, c[0x0][0x3d4], P0 ;  /* 0x0000f500f4007a07 */ /* 0x008fe20000000000 */
[----:B------:R-:W-:Y:S05]  /*15ed0*/  @P2 BRA `(.L_x_1821) ;  /* 0x0000004000002947 */ /* 0x000fea0003800000 */
[----:B------:R-:W-:Y:S05]  /*15ee0*/  @!P3 BRA `(.L_x_1821) ;  /* 0x000000300000b947 */ /* 0x000fea0003800000 */
[----:B-----5:R3:W4:Y:S04]  /*15ef0*/  LDG.E R16, [R4.64] ;  /* 0x0000000804107981 */ /* 0x020728000c1e1900 */
[----:B-1-3--:R-:W4:Y:S02]  /*15f00*/  LDG.E R4, [R4.64+0x4] ;  /* 0x0000040804047981 */ /* 0x00af24000c1e1900 */
[----:B----4-:R-:W-:Y:S02]  /*15f10*/  IADD3 R16, -R16, R4, RZ ;  /* 0x0000000410107210 */ /* 0x010fe40007ffe1ff */
.L_x_1821:
[----:B------:R-:W-:Y:S01]  /*15f20*/  IMAD.MOV.U32 R12, RZ, RZ, 0x368 ;  /* 0x00000368ff0c7424 */ /* 0x000fe200078e00ff */
[----:B------:R-:W-:Y:S01]  /*15f30*/  ISETP.GT.AND P2, PT, R0, 0x1, PT ;  /* 0x000000010000780c */ /* 0x000fe20003f44270 */
        /* <DEDUP_REMOVED lines=9> */
[----:B------:R-:W2:Y:S08]  /*15fd0*/  LDC.64 R20, c[0x0][R12+0x178] ;  /* 0x00005e000c147b82 */ /* 0x000eb00000000a00 */
[----:B------:R1:W2:Y:S01]  /*15fe0*/  LDC.64 R18, c[0x0][R12+0x160] ;  /* 0x000058000c127b82 */ /* 0x0002a20000000a00 */
[----:B----4-:R-:W-:-:S04]  /*15ff0*/  IMAD R3, R7, R0, RZ ;  /* 0x0000000007037224 */ /* 0x010fc800078e02ff */
[C---:B------:R-:W-:Y:S02]  /*16000*/  IMAD R4, R6.reuse, R4, R3 ;  /* 0x0000000406047224 */ /* 0x040fe400078e0203 */
[----:B------:R-:W-:-:S04]  /*16010*/  IMAD.WIDE.U32 R6, R6, R0, RZ ;  /* 0x0000000006067225 */ /* 0x000fc800078e00ff */
[-C--:B-1----:R-:W-:Y:S02]  /*16020*/  IMAD R3, R9, R5.reuse, RZ ;  /* 0x0000000509037224 */ /* 0x082fe400078e02ff */
[----:B------:R-:W-:-:S04]  /*16030*/  IMAD.WIDE.U32 R8, R8, R5, RZ ;  /* 0x0000000508087225 */ /* 0x000fc800078e00ff */
[----:B------:R-:W-:Y:S01]  /*16040*/  IMAD.IADD R13, R9, 0x1, R3 ;  /* 0x00000001090d7824 */ /* 0x000fe200078e0203 */
[----:B-----5:R-:W-:Y:S01]  /*16050*/  IADD3 R14, P4, P3, R6, R8, R2 ;  /* 0x00000008060e7210 */ /* 0x020fe20007b9e002 */
[----:B------:R-:W-:Y:S01]  /*16060*/  IMAD.IADD R15, R7, 0x1, R4 ;  /* 0x00000001070f7824 */ /* 0x000fe200078e0204 */
[----:B------:R-:W-:Y:S01]  /*16070*/  SEL R6, R245, RZ, P2 ;  /* 0x000000fff5067207 */ /* 0x000fe20001000000 */
[----:B------:R-:W-:-:S04]  /*16080*/  IMAD.MOV.U32 R3, RZ, RZ, c[0x0][0x4e8] ;  /* 0x00013a00ff037624 */ /* 0x000fc800078e00ff */
[-C--:B--2---:R-:W-:Y:S01]  /*16090*/  IMAD R9, R21, R6.reuse, RZ ;  /* 0x0000000615097224 */ /* 0x084fe200078e02ff */
[----:B------:R-:W-:Y:S01]  /*160a0*/  ISETP.NE.AND P5, PT, R3, 0x1, PT ;  /* 0x000000010300780c */ /* 0x000fe20003fa5270 */
[----:B------:R-:W-:Y:S02]  /*160b0*/  IMAD.WIDE.U32 R6, R20, R6, RZ ;  /* 0x0000000614067225 */ /* 0x000fe400078e00ff */
[----:B------:R-:W2:Y:S02]  /*160c0*/  LDL R20, [R1+0x48] ;  /* 0x0000480001147983 */ /* 0x000ea40000100800 */
[----:B------:R-:W-:Y:S02]  /*160d0*/  IMAD.IADD R12, R7, 0x1, R9 ;  /* 0x00000001070c7824 */ /* 0x000fe400078e0209 */
[----:B---3--:R-:W-:-:S06]  /*160e0*/  IMAD R3, R233, 0x80, R23 ;  /* 0x00000080e9037824 */ /* 0x008fcc00078e0217 */
[----:B------:R-:W-:-:S04]  /*160f0*/  @P5 IMAD.HI.U32 R8, R3, c[0x0][0x4ec], RZ ;  /* 0x00013b0003085a27 */ /* 0x000fc800078e00ff */
[----:B------:R-:W-:Y:S01]  /*16100*/  IMAD.MOV.U32 R4, RZ, RZ, R3 ;  /* 0x000000ffff047224 */ /* 0x000fe200078e0003 */
[----:B------:R-:W-:Y:S02]  /*16110*/  @P5 SHF.R.U32.HI R4, RZ, c[0x0][0x4f0], R8 ;  /* 0x00013c00ff045a19 */ /* 0x000fe40000011608 */
[----:B------:R-:W-:Y:S02]  /*16120*/  SHF.R.S32.HI R8, RZ, 0x1f, R2 ;  /* 0x0000001fff087819 */ /* 0x000fe40000011402 */
[----:B------:R-:W-:Y:S02]  /*16130*/  IADD3 R6, P1, P0, R4, R14, R6 ;  /* 0x0000000e04067210 */ /* 0x000fe4000783e006 */
[--C-:B------:R-:W-:Y:S01]  /*16140*/  SHF.R.S32.HI R9, RZ, 0x1f, R4.reuse ;  /* 0x0000001fff097819 */ /* 0x100fe20000011404 */
[----:B------:R-:W-:Y:S01]  /*16150*/  IMAD.MOV R4, RZ, RZ, -R4 ;  /* 0x000000ffff047224 */ /* 0x000fe200078e0a04 */
[----:B------:R-:W-:-:S03]  /*16160*/  IADD3.X R7, R15, R13, R8, P4, P3 ;  /* 0x0000000d0f077210 */ /* 0x000fc600027e6408 */
[----:B------:R-:W-:Y:S01]  /*16170*/  IMAD R4, R4, c[0x0][0x4e8], R3 ;  /* 0x00013a0004047a24 */ /* 0x000fe200078e0203 */
[----:B------:R-:W-:-:S03]  /*16180*/  IADD3.X R7, R9, R7, R12, P1, P0 ;  /* 0x0000000709077210 */ /* 0x000fc60000fe040c */
[----:B------:R-:W-:Y:S01]  /*16190*/  IMAD R9, R19, R4, RZ ;  /* 0x0000000413097224 */ /* 0x000fe200078e02ff */
[----:B------:R-:W-:-:S05]  /*161a0*/  SHF.R.S32.HI R12, RZ, 0x1f, R4 ;  /* 0x0000001fff0c7819 */ /* 0x000fca0000011404 */
[C---:B------:R-:W-:Y:S02]  /*161b0*/  IMAD R9, R18.reuse, R12, R9 ;  /* 0x0000000c12097224 */ /* 0x040fe400078e0209 */
[----:B------:R-:W-:Y:S02]  /*161c0*/  IMAD.MOV.U32 R12, RZ, RZ, c[0x0][0x4a8] ;  /* 0x00012a00ff0c7624 */ /* 0x000fe400078e00ff */
[----:B------:R-:W-:Y:S01]  /*161d0*/  IMAD.WIDE.U32 R6, R18, R4, R6 ;  /* 0x0000000412067225 */ /* 0x000fe200078e0006 */
[----:B------:R-:W-:Y:S02]  /*161e0*/  SHF.R.S32.HI R23, RZ, 0x1f, R187 ;  /* 0x0000001fff177819 */ /* 0x000fe400000114bb */
[----:B------:R-:W-:Y:S01]  /*161f0*/  SEL R12, R12, c[0x0][0x450], P2 ;  /* 0x000114000c0c7a07 */ /* 0x000fe20001000000 */
[----:B------:R-:W-:Y:S02]  /*16200*/  IMAD.MOV.U32 R13, RZ, RZ, c[0x0][0x4ac] ;  /* 0x00012b00ff0d7624 */ /* 0x000fe400078e00ff */
[----:B------:R-:W-:Y:S01]  /*16210*/  IMAD.IADD R4, R7, 0x1, R9 ;  /* 0x0000000107047824 */ /* 0x000fe200078e0209 */
[----:B------:R-:W-:-:S02]  /*16220*/  LEA R12, P0, R6, R12, 0x2 ;  /* 0x0000000c060c7211 */ /* 0x000fc400078010ff */
[----:B------:R-:W-:Y:S02]  /*16230*/  SEL R13, R13, c[0x0][0x454], P2 ;  /* 0x000115000d0d7a07 */ /* 0x000fe40001000000 */
[----:B------:R-:W-:Y:S02]  /*16240*/  LEA.HI R23, R23, R187, RZ, 0x5 ;  /* 0x000000bb17177211 */ /* 0x000fe400078f28ff */
[----:B------:R-:W-:Y:S02]  /*16250*/  LEA.HI.X R6, R6, R13, R4, 0x2, P0 ;  /* 0x0000000d06067211 */ /* 0x000fe400000f1404 */
[----:B------:R-:W-:Y:S01]  /*16260*/  LOP3.LUT R23, R23, 0xffffffe0, RZ, 0xc0, !PT ;  /* 0xffffffe017177812 */ /* 0x000fe200078ec0ff */
[----:B------:R-:W-:Y:S04]  /*16270*/  SHFL.IDX PT, R14, R12, RZ, 0x1c1f ;  /* 0x001c1fff0c0e7589 */ /* 0x000fe800000e0000 */
[----:B------:R-:W1:Y:S01]  /*16280*/  SHFL.IDX PT, R15, R6, RZ, 0x1c1f ;  /* 0x001c1fff060f7589 */ /* 0x000e6200000e0000 */
[----:B------:R-:W-:-:S03]  /*16290*/  IMAD.IADD R23, R187, 0x1, -R23 ;  /* 0x00000001bb177824 */ /* 0x000fc600078e0a17 */
[----:B------:R-:W-:Y:S01]  /*162a0*/  SHFL.IDX PT, R12, R12, 0x1, 0x1c1f ;  /* 0x003c1f000c0c7f89 */ /* 0x000fe200000e0000 */
[----:B------:R-:W-:-:S03]  /*162b0*/  IMAD R4, R16, c[0x0][0x4e8], RZ ;  /* 0x00013a0010047a24 */ /* 0x000fc600078e02ff */
[----:B------:R2:W3:Y:S01]  /*162c0*/  SHFL.IDX PT, R13, R6, 0x1, 0x1c1f ;  /* 0x003c1f00060d7f89 */ /* 0x0004e200000e0000 */
[----:B------:R-:W-:Y:S01]  /*162d0*/  LOP3.LUT P0, RZ, R23, 0x3, RZ, 0xc0, !PT ;  /* 0x0000000317ff7812 */ /* 0x000fe2000780c0ff */
[----:B--2---:R-:W-:-:S05]  /*162e0*/  IMAD R6, R233, 0x80, R20 ;  /* 0x00000080e9067824 */ /* 0x004fca00078e0214 */
        /* <DEDUP_REMOVED lines=12> */
[----:B------:R1:W3:Y:S01]  /*163b0*/  LDS.128 R24, [R107+0x80] ;  /* 0x000080006b187984 */ /* 0x0002e20000000c00 */
[C---:B--2---:R-:W-:Y:S02]  /*163c0*/  LEA R12, R233.reuse, R237, 0x7 ;  /* 0x000000ede90c7211 */ /* 0x044fe400078e38ff */
[----:B------:R-:W-:Y:S01]  /*163d0*/  IMAD R2, R2, c[0x0][0x3a4], R8 ;  /* 0x0000e90002027a24 */ /* 0x000fe200078e0208 */
[----:B------:R-:W-:Y:S01]  /*163e0*/  LEA R8, R233, R216, 0x7 ;  /* 0x000000d8e9087211 */ /* 0x000fe200078e38ff */
[----:B------:R1:W2:Y:S03]  /*163f0*/  LDS.128 R40, [R107+0x1080] ;  /* 0x001080006b287984 */ /* 0x0002a60000000c00 */
[----:B------:R-:W-:Y:S01]  /*16400*/  IADD3 R3, R7, R2, RZ ;  /* 0x0000000207037210 */ /* 0x000fe20007ffe0ff */
[----:B------:R1:W4:Y:S01]  /*16410*/  LDS.128 R52, [R107+0x2080] ;  /* 0x002080006b347984 */ /* 0x0003220000000c00 */
        /* <DEDUP_REMOVED lines=30> */
[----:B------:R-:W-:-:S04]  /*16600*/  LEA R14, P0, R2, c[0x0][0x380], 0x1 ;  /* 0x0000e000020e7a11 */ /* 0x000fc800078008ff */
[----:B------:R-:W-:-:S04]  /*16610*/  IADD3 R0, R3, R0, RZ ;  /* 0x0000000003007210 */ /* 0x000fc80007ffe0ff */
[----:B------:R-:W-:Y:S01]  /*16620*/  LEA.HI.X R13, R2, c[0x0][0x384], R0, 0x1, P0 ;  /* 0x0000e100020d7a11 */ /* 0x000fe200000f0c00 */
[----:B------:R-:W-:Y:S05]  /*16630*/  BRA.DIV ~URZ, `(.L_x_1823) ;  /* 0x00004cb27f007947 */ /* 0x000fea000b800000 */
[----:B--234-:R2:W3:Y:S02]  /*16640*/  SHFL.IDX PT, R5, R13, RZ, 0x181f ;  /* 0x00181fff0d057589 */ /* 0x01c4e400000e0000 */
.L_x_1902:
[----:B------:R-:W-:Y:S05]  /*16650*/  BRA.DIV ~URZ, `(.L_x_1824) ;  /* 0x00004d027f007947 */ /* 0x000fea000b800000 */
[----:B------:R4:W2:Y:S02]  /*16660*/  SHFL.IDX PT, R0, R14, RZ, 0x181f ;  /* 0x00181fff0e007589 */ /* 0x0008a400000e0000 */
.L_x_1903:
        /* <DEDUP_REMOVED lines=15> */
.L_x_1826:
[----:B------:R-:W-:Y:S05]  /*16760*/  BSYNC B0 ;  /* 0x0000000000007941 */ /* 0x000fea0003800000 */
.L_x_1825:
[----:B------:R-:W-:Y:S05]  /*16770*/  BRA.DIV ~URZ, `(.L_x_1827) ;  /* 0x00004c527f007947 */ /* 0x000fea000b800000 */
[----:B---3--:R3:W4:Y:S04]  /*16780*/  SHFL.IDX PT, R5, R13, 0x1, 0x181f ;  /* 0x00381f000d057f89 */ /* 0x00872800000e0000 */
[----:B--2---:R3:W2:Y:S02]  /*16790*/  SHFL.IDX PT, R0, R14, 0x1, 0x181f ;  /* 0x00381f000e007f89 */ /* 0x0046a400000e0000 */
.L_x_1904:
        /* <DEDUP_REMOVED lines=16> */
.L_x_1829:
[----:B------:R-:W-:Y:S05]  /*168a0*/  BSYNC B0 ;  /* 0x0000000000007941 */ /* 0x000fea0003800000 */
.L_x_1828:
[----:B------:R-:W-:Y:S05]  /*168b0*/  BRA.DIV ~URZ, `(.L_x_1830) ;  /* 0x00004be27f007947 */ /* 0x000fea000b800000 */
[----:B----4-:R4:W3:Y:S02]  /*168c0*/  SHFL.IDX PT, R5, R13, 0x2, 0x181f ;  /* 0x00581f000d057f89 */ /* 0x0108e400000e0000 */
.L_x_1905:
[----:B------:R-:W-:Y:S05]  /*168d0*/  BRA.DIV ~URZ, `(.L_x_1831) ;  /* 0x00004c327f007947 */ /* 0x000fea000b800000 */
[----:B--2---:R2:W4:Y:S02]  /*168e0*/  SHFL.IDX PT, R0, R14, 0x2, 0x181f ;  /* 0x00581f000e007f89 */ /* 0x00452400000e0000 */
.L_x_1906:
        /* <DEDUP_REMOVED lines=16> */
.L_x_1833:
[----:B------:R-:W-:Y:S05]  /*169f0*/  BSYNC B0 ;  /* 0x0000000000007941 */ /* 0x000fea0003800000 */
.L_x_1832:
[----:B------:R-:W-:Y:S05]  /*16a00*/  BRA.DIV ~URZ, `(.L_x_1834) ;  /* 0x00004b727f007947 */ /* 0x000fea000b800000 */
[----:B---3--:R3:W2:Y:S04]  /*16a10*/  SHFL.IDX PT, R6, R13, 0x3, 0x181f ;  /* 0x00781f000d067f89 */ /* 0x0086a800000e0000 */
[----:B----4-:R3:W4:Y:S02]  /*16a20*/  SHFL.IDX PT, R0, R14, 0x3, 0x181f ;  /* 0x00781f000e007f89 */ /* 0x01072400000e0000 */
.L_x_1907:
[----:B------:R-:W-:-:S04]  /*16a30*/  IADD3 R2, R12, 0x60, RZ ;  /* 0x000000600c027810 */ /* 0x000fc80007ffe0ff */
[----:B------:R-:W-:-:S13]  /*16a40*/  ISETP.GE.AND P0, PT, R2, R4, PT ;  /* 0x000000040200720c */ /* 0x000fda0003f06270 */
[----:B------:R-:W-:Y:S05]  /*16a50*/  @P0 BRA `(.L_x_1835) ;  /* 0x0000236000000947 */ /* 0x000fea0003800000 */
[----:B------:R-:W-:Y:S02]  /*16a60*/  ISETP.GE.AND P1, PT, R202, c[0x0][0x3c8], PT ;  /* 0x0000f200ca007a0c */ /* 0x000fe40003f26270 */
[----:B------:R-:W-:-:S11]  /*16a70*/  ISETP.GE.AND P0, PT, R204, c[0x0][0x3c8], PT ;  /* 0x0000f200cc007a0c */ /* 0x000fd60003f06270 */
        /* <DEDUP_REMOVED lines=12> */
.L_x_1822:
[----:B------:R-:W-:Y:S02]  /*16b40*/  IMAD R8, R8, c[0x0][0x408], RZ ;  /* 0x0001020008087a24 */ /* 0x000fe400078e02ff */
[----:B------:R-:W-:-:S04]  /*16b50*/  IMAD.WIDE.U32 R6, R2, c[0x0][0x408], RZ ;  /* 0x0001020002067a25 */ /* 0x000fc800078e00ff */
[----:B------:R-:W-:-:S05]  /*16b60*/  IMAD R2, R2, c[0x0][0x40c], R8 ;  /* 0x0001030002027a24 */ /* 0x000fca00078e0208 */
[----:B------:R-:W-:Y:S02]  /*16b70*/  IADD3 R7, R7, R2, RZ ;  /* 0x0000000207077210 */ /* 0x000fe40007ffe0ff */
[----:B------:R-:W-:-:S03]  /*16b80*/  SHF.R.S32.HI R2, RZ, 0x1f, R0 ;  /* 0x0000001fff027819 */ /* 0x000fc60000011400 */
[----:B------:R-:W-:-:S04]  /*16b90*/  IMAD.WIDE.U32 R6, R5, c[0x0][0x438], R6 ;  /* 0x00010e0005067a25 */ /* 0x000fc800078e0006 */
[----:B------:R-:W-:Y:S01]  /*16ba0*/  IMAD R2, R2, c[0x0][0x440], RZ ;  /* 0x0001100002027a24 */ /* 0x000fe200078e02ff */
[----:B------:R-:W-:Y:S01]  /*16bb0*/  MOV R4, R6 ;  /* 0x0000000600047202 */ /* 0x000fe20000000f00 */
[----:B------:R-:W-:Y:S02]  /*16bc0*/  IMAD R5, R5, c[0x0][0x43c], R7 ;  /* 0x00010f0005057a24 */ /* 0x000fe400078e0207 */
[----:B------:R-:W-:-:S04]  /*16bd0*/  @P5 IMAD.HI.U32 R7, R3, c[0x0][0x4ec], RZ ;  /* 0x00013b0003075a27 */ /* 0x000fc800078e00ff */
[C---:B------:R-:W-:Y:S02]  /*16be0*/  IMAD R2, R0.reuse, c[0x0][0x444], R2 ;  /* 0x0001110000027a24 */ /* 0x040fe400078e0202 */
[----:B------:R-:W-:Y:S01]  /*16bf0*/  IMAD.WIDE.U32 R4, R0, c[0x0][0x440], R4 ;  /* 0x0001100000047a25 */ /* 0x000fe200078e0004 */
[----:B------:R-:W-:Y:S02]  /*16c00*/  MOV R0, R3 ;  /* 0x0000000300007202 */ /* 0x000fe40000000f00 */
[----:B------:R-:W-:Y:S02]  /*16c10*/  @P5 SHF.R.U32.HI R0, RZ, c[0x0][0x4f0], R7 ;  /* 0x00013c00ff005a19 */ /* 0x000fe40000011607 */
        /* <DEDUP_REMOVED lines=19> */
.L_x_1908:
[----:B------:R-:W-:Y:S05]  /*16d50*/  BRA.DIV ~URZ, `(.L_x_1837) ;  /* 0x000049627f007947 */ /* 0x000fea000b800000 */
[----:B------:R4:W1:Y:S02]  /*16d60*/  SHFL.IDX PT, R0, R14, RZ, 0x1c1f ;  /* 0x001c1fff0e007589 */ /* 0x00086400000e0000 */
.L_x_1909:
[----:B------:R-:W-:Y:S01]  /*16d70*/  BSSY B0, `(.L_x_1838) ;  /* 0x000009c000007945 */ /* 0x000fe20003800000 */
[----:B------:R-:W-:Y:S05]  /*16d80*/  @P0 BRA `(.L_x_1839) ;  /* 0x000009a000000947 */ /* 0x000fea0003800000 */
[C---:B------:R-:W-:Y:S02]  /*16d90*/  IADD3 R9, R246.reuse, 0x8, RZ ;  /* 0x00000008f6097810 */ /* 0x040fe40007ffe0ff */
[C---:B------:R-:W-:Y:S02]  /*16da0*/  ISETP.GE.AND P1, PT, R246.reuse, c[0x0][0x3c8], PT ;  /* 0x0000f200f6007a0c */ /* 0x040fe40003f26270 */
[----:B------:R-:W-:Y:S02]  /*16db0*/  ISETP.GE.AND P0, PT, R9, c[0x0][0x3c8], PT ;  /* 0x0000f20009007a0c */ /* 0x000fe40003f06270 */
[C---:B------:R-:W-:Y:S02]  /*16dc0*/  IADD3 R16, R246.reuse, 0x10, RZ ;  /* 0x00000010f6107810 */ /* 0x040fe40007ffe0ff */
[----:B------:R-:W-:-:S02]  /*16dd0*/  IADD3 R8, R246, 0x18, RZ ;  /* 0x00000018f6087810 */ /* 0x000fc40007ffe0ff */
[----:B------:R-:W-:Y:S02]  /*16de0*/  ISETP.GE.AND P3, PT, R16, c[0x0][0x3c8], PT ;  /* 0x0000f20010007a0c */ /* 0x000fe40003f66270 */
[----:B--2---:R-:W-:Y:S02]  /*16df0*/  IADD3 R13, R246, 0x8, RZ ;  /* 0x00000008f60d7810 */ /* 0x004fe40007ffe0ff */
[----:B------:R-:W-:Y:S01]  /*16e00*/  ISETP.GE.AND P4, PT, R8, c[0x0][0x3c8], PT ;  /* 0x0000f20008007a0c */ /* 0x000fe20003f86270 */
[----:B-1----:R-:W-:Y:S01]  /*16e10*/  @!P1 IMAD.MOV.U32 R6, RZ, RZ, R0 ;  /* 0x000000ffff069224 */ /* 0x002fe200078e0000 */
[----:B------:R-:W-:Y:S01]  /*16e20*/  SHF.R.S32.HI R13, RZ, 0x1f, R13 ;  /* 0x0000001fff0d7819 */ /* 0x000fe2000001140d */
[----:B---3--:R-:W-:Y:S01]  /*16e30*/  @!P1 IMAD.MOV.U32 R7, RZ, RZ, R4 ;  /* 0x000000ffff079224 */ /* 0x008fe200078e0004 */
[C---:B------:R-:W-:Y:S02]  /*16e40*/  @!P0 LEA R2, P2, R9.reuse, R0, 0x2 ;  /* 0x0000000009028211 */ /* 0x040fe400078410ff */
[C---:B------:R-:W-:Y:S01]  /*16e50*/  IADD3 R12, R246.reuse, 0x20, RZ ;  /* 0x00000020f60c7810 */ /* 0x040fe20007ffe0ff */
[----:B------:R-:W-:Y:S01]  /*16e60*/  @!P1 IMAD.WIDE R6, R246, 0x4, R6 ;  /* 0x00000004f6069825 */ /* 0x000fe200078e0206 */
[----:B------:R-:W-:-:S02]  /*16e70*/  @!P0 LEA.HI.X R3, R9, R4, R13, 0x2, P2 ;  /* 0x0000000409038211 */ /* 0x000fc400010f140d */
[C---:B------:R-:W-:Y:S02]  /*16e80*/  IADD3 R17, R246.reuse, 0x10, RZ ;  /* 0x00000010f6117810 */ /* 0x040fe40007ffe0ff */
[----:B------:R-:W-:Y:S01]  /*16e90*/  IADD3 R9, R246, 0x28, RZ ;  /* 0x00000028f6097810 */ /* 0x000fe20007ffe0ff */
[----:B------:R1:W-:Y:S01]  /*16ea0*/  @!P1 ST.E.64 [R6.64], R26 ;  /* 0x0000001a06009985 */ /* 0x0003e2000c101b08 */
[----:B------:R-:W-:Y:S02]  /*16eb0*/  ISETP.GE.AND P2, PT, R12, c[0x0][0x3c8], PT ;  /* 0x0000f2000c007a0c */ /* 0x000fe40003f46270 */
[----:B------:R-:W-:Y:S01]  /*16ec0*/  SHF.R.S32.HI R17, RZ, 0x1f, R17 ;  /* 0x0000001fff117819 */ /* 0x000fe20000011411 */
[----:B------:R2:W-:Y:S01]  /*16ed0*/  @!P0 ST.E.64 [R2.64], R28 ;  /* 0x0000001c02008985 */ /* 0x0005e2000c101b08 */
[----:B------:R-:W-:Y:S02]  /*16ee0*/  IADD3 R13, R246, 0x18, RZ ;  /* 0x00000018f60d7810 */ /* 0x000fe40007ffe0ff */
[----:B------:R-:W-:-:S02]  /*16ef0*/  ISETP.GE.AND P1, PT, R9, c[0x0][0x3c8], PT ;  /* 0x0000f20009007a0c */ /* 0x000fc40003f26270 */
[----:B------:R-:W-:Y:S02]  /*16f00*/  SHF.R.S32.HI R13, RZ, 0x1f, R13 ;  /* 0x0000001fff0d7819 */ /* 0x000fe4000001140d */
[----:B------:R-:W-:Y:S02]  /*16f10*/  ISETP.GE.AND P6, PT, R252, c[0x0][0x3c8], PT ;  /* 0x0000f200fc007a0c */ /* 0x000fe40003fc6270 */
[----:B------:R-:W-:Y:S02]  /*16f20*/  SHF.R.S32.HI R18, RZ, 0x1f, R249 ;  /* 0x0000001fff127819 */ /* 0x000fe400000114f9 */
[-C--:B-1----:R-:W-:Y:S02]  /*16f30*/  @!P3 LEA R6, P5, R16, R0.reuse, 0x2 ;  /* 0x000000001006b211 */ /* 0x082fe400078a10ff */
[----:B--2---:R-:W-:Y:S02]  /*16f40*/  @!P4 LEA R2, P0, R8, R0, 0x2 ;  /* 0x000000000802c211 */ /* 0x004fe400078010ff */
[----:B------:R-:W-:-:S02]  /*16f50*/  @!P3 LEA.HI.X R7, R16, R4, R17, 0x2, P5 ;  /* 0x000000041007b211 */ /* 0x000fc400028f1411 */
[C---:B------:R-:W-:Y:S02]  /*16f60*/  IADD3 R16, R246.reuse, 0x30, RZ ;  /* 0x00000030f6107810 */ /* 0x040fe40007ffe0ff */
[----:B------:R-:W-:Y:S01]  /*16f70*/  IADD3 R17, R246, 0x20, RZ ;  /* 0x00000020f6117810 */ /* 0x000fe20007ffe0ff */
[----:B------:R1:W-:Y:S01]  /*16f80*/  @!P3 ST.E.64 [R6.64], R30 ;  /* 0x0000001e0600b985 */ /* 0x0003e2000c101b08 */
[----:B------:R-:W-:Y:S02]  /*16f90*/  @!P4 LEA.HI.X R3, R8, R4, R13, 0x2, P0 ;  /* 0x000000040803c211 */ /* 0x000fe400000f140d */
[----:B------:R-:W-:Y:S02]  /*16fa0*/  IADD3 R8, R246, 0x38, RZ ;  /* 0x00000038f6087810 */ /* 0x000fe40007ffe0ff */
[----:B------:R-:W-:Y:S01]  /*16fb0*/  ISETP.GE.AND P3, PT, R16, c[0x0][0x3c8], PT ;  /* 0x0000f20010007a0c */ /* 0x000fe20003f66270 */
[----:B------:R2:W-:Y:S01]  /*16fc0*/  @!P4 ST.E.64 [R2.64], R36 ;  /* 0x000000240200c985 */ /* 0x0005e2000c101b08 */
[----:B------:R-:W-:-:S02]  /*16fd0*/  SHF.R.S32.HI R17, RZ, 0x1f, R17 ;  /* 0x0000001fff117819 */ /* 0x000fc40000011411 */
[----:B------:R-:W-:Y:S02]  /*16fe0*/  IADD3 R13, R246, 0x28, RZ ;  /* 0x00000028f60d7810 */ /* 0x000fe40007ffe0ff */
        /* <DEDUP_REMOVED lines=8> */
[C---:B------:R-:W-:Y:S02]  /*17070*/  IADD3 R17, R246.reuse, 0x30, RZ ;  /* 0x00000030f6117810 */ /* 0x040fe40007ffe0ff */
[----:B------:R-:W-:Y:S01]  /*17080*/  IADD3 R9, R246, 0x48, RZ ;  /* 0x00000048f6097810 */ /* 0x000fe20007ffe0ff */
[----:B------:R2:W-:Y:S01]  /*17090*/  @!P1 ST.E.64 [R2.64], R120 ;  /* 0x0000007802009985 */ /* 0x0005e2000c101b08 */
[----:B------:R-:W-:-:S02]  /*170a0*/  ISETP.GE.AND P2, PT, R12, c[0x0][0x3c8], PT ;  /* 0x0000f2000c007a0c */ /* 0x000fc40003f46270 */
[----:B------:R-:W-:Y:S02]  /*170b0*/  SHF.R.S32.HI R17, RZ, 0x1f, R17 ;  /* 0x0000001fff117819 */ /* 0x000fe40000011411 */
[----:B------:R-:W-:Y:S02]  /*170c0*/  IADD3 R13, R246, 0x38, RZ ;  /* 0x00000038f60d7810 */ /* 0x000fe40007ffe0ff */
[----:B------:R-:W-:Y:S02]  /*170d0*/  ISETP.GE.AND P1, PT, R9, c[0x0][0x3c8], PT ;  /* 0x0000f20009007a0c */ /* 0x000fe40003f26270 */
[----:B------:R-:W-:Y:S02]  /*170e0*/  SHF.R.S32.HI R13, RZ, 0x1f, R13 ;  /* 0x0000001fff0d7819 */ /* 0x000fe4000001140d */
[----:B-1----:R-:W-:-:S04]  /*170f0*/  @!P3 LEA R6, P5, R16, R0, 0x2 ;  /* 0x000000001006b211 */ /* 0x002fc800078a10ff */
[----:B------:R-:W-:Y:S02]  /*17100*/  @!P3 LEA.HI.X R7, R16, R4, R17, 0x2, P5 ;  /* 0x000000041007b211 */ /* 0x000fe400028f1411 */
[----:B--2---:R-:W-:Y:S02]  /*17110*/  @!P4 LEA R2, P0, R8, R0, 0x2 ;  /* 0x000000000802c211 */ /* 0x004fe400078010ff */
[C---:B------:R-:W-:Y:S01]  /*17120*/  IADD3 R16, R246.reuse, 0x50, RZ ;  /* 0x00000050f6107810 */ /* 0x040fe20007ffe0ff */
[----:B------:R1:W-:Y:S01]  /*17130*/  @!P3 ST.E.64 [R6.64], R116 ;  /* 0x000000740600b985 */ /* 0x0003e2000c101b08 */
[----:B------:R-:W-:Y:S02]  /*17140*/  IADD3 R17, R246, 0x40, RZ ;  /* 0x00000040f6117810 */ /* 0x000fe40007ffe0ff */
[----:B------:R-:W-:Y:S02]  /*17150*/  @!P4 LEA.HI.X R3, R8, R4, R13, 0x2, P0 ;  /* 0x000000040803c211 */ /* 0x000fe400000f140d */
[----:B------:R-:W-:-:S02]  /*17160*/  IADD3 R8, R246, 0x58, RZ ;  /* 0x00000058f6087810 */ /* 0x000fc40007ffe0ff */
[----:B------:R-:W-:Y:S01]  /*17170*/  ISETP.GE.AND P3, PT, R16, c[0x0][0x3c8], PT ;  /* 0x0000f20010007a0c */ /* 0x000fe20003f66270 */
[----:B------:R2:W-:Y:S01]  /*17180*/  @!P4 ST.E.64 [R2.64], R112 ;  /* 0x000000700200c985 */ /* 0x0005e2000c101b08 */
[----:B------:R-:W-:Y:S02]  /*17190*/  SHF.R.S32.HI R17, RZ, 0x1f, R17 ;  /* 0x0000001fff117819 */ /* 0x000fe40000011411 */
[----:B------:R-:W-:Y:S02]  /*171a0*/  IADD3 R13, R246, 0x48, RZ ;  /* 0x00000048f60d7810 */ /* 0x000fe40007ffe0ff */
[----:B------:R-:W-:Y:S02]  /*171b0*/  ISETP.GE.AND P4, PT, R8, c[0x0][0x3c8], PT ;  /* 0x0000f20008007a0c */ /* 0x000fe40003f86270 */
[----:B------:R-:W-:Y:S02]  /*171c0*/  SHF.R.S32.HI R13, RZ, 0x1f, R13 ;  /* 0x0000001fff0d7819 */ /* 0x000fe4000001140d */
[----:B-1----:R-:W-:-:S04]  /*171d0*/  @!P2 LEA R6, P5, R12, R0, 0x2 ;  /* 0x000000000c06a211 */ /* 0x002fc800078a10ff */
[----:B------:R-:W-:Y:S02]  /*171e0*/  @!P2 LEA.HI.X R7, R12, R4, R17, 0x2, P5 ;  /* 0x000000040c07a211 */ /* 0x000fe400028f1411 */
[C---:B------:R-:W-:Y:S02]  /*171f0*/  IADD3 R12, R246.reuse, 0x60, RZ ;  /* 0x00000060f60c7810 */ /* 0x040fe40007ffe0ff */
[C---:B--2---:R-:W-:Y:S01]  /*17200*/  @!P1 LEA R2, P0, R9.reuse, R0, 0x2 ;  /* 0x0000000009029211 */ /* 0x044fe200078010ff */
[----:B------:R1:W-:Y:S01]  /*17210*/  @!P2 ST.E.64 [R6.64], R40 ;  /* 0x000000280600a985 */ /* 0x0003e2000c101b08 */
[C---:B------:R-:W-:Y:S02]  /*17220*/  IADD3 R17, R246.reuse, 0x50, RZ ;  /* 0x00000050f6117810 */ /* 0x040fe40007ffe0ff */
        /* <DEDUP_REMOVED lines=10> */
[----:B------:R-:W-:Y:S02]  /*172d0*/  IADD3 R17, R246, 0x60, RZ ;  /* 0x00000060f6117810 */ /* 0x000fe40007ffe0ff */
[----:B--2---:R-:W-:Y:S01]  /*172e0*/  @!P4 LEA R2, P0, R8, R0, 0x2 ;  /* 0x000000000802c211 */ /* 0x004fe200078010ff */
[----:B------:R1:W-:Y:S01]  /*172f0*/  @!P3 ST.E.64 [R6.64], R48 ;  /* 0x000000300600b985 */ /* 0x0003e2000c101b08 */
[----:B------:R-:W-:Y:S02]  /*17300*/  IADD3 R16, R246, 0x70, RZ ;  /* 0x00000070f6107810 */ /* 0x000fe40007ffe0ff */
[----:B------:R-:W-:Y:S02]  /*17310*/  @!P4 LEA.HI.X R3, R8, R4, R13, 0x2, P0 ;  /* 0x000000040803c211 */ /* 0x000fe400000f140d */
[----:B------:R-:W-:-:S02]  /*17320*/  IADD3 R8, R246, 0x78, RZ ;  /* 0x00000078f6087810 */ /* 0x000fc40007ffe0ff */
[----:B------:R-:W-:Y:S01]  /*17330*/  SHF.R.S32.HI R17, RZ, 0x1f, R17 ;  /* 0x0000001fff117819 */ /* 0x000fe20000011411 */
[----:B------:R2:W-:Y:S01]  /*17340*/  @!P4 ST.E.64 [R2.64], R52 ;  /* 0x000000340200c985 */ /* 0x0005e2000c101b08 */
[----:B------:R-:W-:Y:S02]  /*17350*/  IADD3 R13, R246, 0x68, RZ ;  /* 0x00000068f60d7810 */ /* 0x000fe40007ffe0ff */
[----:B------:R-:W-:Y:S02]  /*17360*/  ISETP.GE.AND P3, PT, R16, c[0x0][0x3c8], PT ;  /* 0x0000f20010007a0c */ /* 0x000fe40003f66270 */
[----:B------:R-:W-:Y:S02]  /*17370*/  ISETP.GE.AND P4, PT, R8, c[0x0][0x3c8], PT ;  /* 0x0000f20008007a0c */ /* 0x000fe40003f86270 */
[----:B------:R-:W-:Y:S02]  /*17380*/  SHF.R.S32.HI R13, RZ, 0x1f, R13 ;  /* 0x0000001fff0d7819 */ /* 0x000fe4000001140d */
[----:B-1----:R-:W-:-:S04]  /*17390*/  @!P2 LEA R6, P5, R12, R0, 0x2 ;  /* 0x000000000c06a211 */ /* 0x002fc800078a10ff */
[----:B------:R-:W-:Y:S02]  /*173a0*/  @!P2 LEA.HI.X R7, R12, R4, R17, 0x2, P5 ;  /* 0x000000040c07a211 */ /* 0x000fe400028f1411 */
[----:B------:R-:W-:Y:S02]  /*173b0*/  IADD3 R12, R246, 0x80, RZ ;  /* 0x00000080f60c7810 */ /* 0x000fe40007ffe0ff */
[C---:B--2---:R-:W-:Y:S01]  /*173c0*/  @!P1 LEA R2, P0, R9.reuse, R0, 0x2 ;  /* 0x0000000009029211 */ /* 0x044fe200078010ff */
[----:B------:R1:W-:Y:S01]  /*173d0*/  @!P2 ST.E.64 [R6.64], R56 ;  /* 0x000000380600a985 */ /* 0x0003e2000c101b08 */
[----:B------:R-:W-:Y:S02]  /*173e0*/  ISETP.GE.AND P2, PT, R12, c[0x0][0x3c8], PT ;  /* 0x0000f2000c007a0c */ /* 0x000fe40003f46270 */
[----:B------:R-:W-:Y:S02]  /*173f0*/  @!P1 LEA.HI.X R3, R9, R4, R13, 0x2, P0 ;  /* 0x0000000409039211 */ /* 0x000fe400000f140d */
[----:B------:R-:W-:-:S02]  /*17400*/  IADD3 R13, R246, 0x88, RZ ;  /* 0x00000088f60d7810 */ /* 0x000fc40007ffe0ff */
[C---:B------:R-:W-:Y:S01]  /*17410*/  IADD3 R17, R246.reuse, 0x70, RZ ;  /* 0x00000070f6117810 */ /* 0x040fe20007ffe0ff */
[----:B------:R2:W-:Y:S01]  /*17420*/  @!P1 ST.E.64 [R2.64], R60 ;  /* 0x0000003c02009985 */ /* 0x0005e2000c101b08 */
[----:B------:R-:W-:Y:S02]  /*17430*/  IADD3 R9, R246, 0x78, RZ ;  /* 0x00000078f6097810 */ /* 0x000fe40007ffe0ff */
[----:B------:R-:W-:Y:S02]  /*17440*/  ISETP.GE.AND P1, PT, R13, c[0x0][0x3c8], PT ;  /* 0x0000f2000d007a0c */ /* 0x000fe40003f26270 */
[----:B------:R-:W-:Y:S02]  /*17450*/  SHF.R.S32.HI R17, RZ, 0x1f, R17 ;  /* 0x0000001fff117819 */ /* 0x000fe40000011411 */
[----:B------:R-:W-:Y:S02]  /*17460*/  SHF.R.S32.HI R9, RZ, 0x1f, R9 ;  /* 0x0000001fff097819 */ /* 0x000fe40000011409 */
[----:B-1----:R-:W-:-:S04]  /*17470*/  @!P3 LEA R6, P5, R16, R0, 0x2 ;  /* 0x000000001006b211 */ /* 0x002fc800078a10ff */
[----:B------:R-:W-:Y:S02]  /*17480*/  @!P3 LEA.HI.X R7, R16, R4, R17, 0x2, P5 ;  /* 0x000000041007b211 */ /* 0x000fe400028f1411 */
[----:B------:R-:W-:Y:S02]  /*17490*/  IADD3 R17, R246, 0x80, RZ ;  /* 0x00000080f6117810 */ /* 0x000fe40007ffe0ff */
[C---:B--2---:R-:W-:Y:S01]  /*174a0*/  @!P4 LEA R2, P0, R8.reuse, R0, 0x2 ;  /* 0x000000000802c211 */ /* 0x044fe200078010ff */
[----:B------:R1:W-:Y:S01]  /*174b0*/  @!P3 ST.E.64 [R6.64], R64 ;  /* 0x000000400600b985 */ /* 0x0003e2000c101b08 */
[----:B------:R-:W-:Y:S02]  /*174c0*/  SHF.R.S32.HI R17, RZ, 0x1f, R17 ;  /* 0x0000001fff117819 */ /* 0x000fe40000011411 */
[----:B------:R-:W-:Y:S02]  /*174d0*/  @!P4 LEA.HI.X R3, R8, R4, R9, 0x2, P0 ;  /* 0x000000040803c211 */ /* 0x000fe400000f1409 */
[----:B------:R-:W-:-:S02]  /*174e0*/  @!P2 LEA R8, P0, R12, R0, 0x2 ;  /* 0x000000000c08a211 */ /* 0x000fc400078010ff */
[----:B------:R-:W-:Y:S01]  /*174f0*/  IADD3 R16, R246, 0x88, RZ ;  /* 0x00000088f6107810 */ /* 0x000fe20007ffe0ff */
[----:B------:R2:W-:Y:S01]  /*17500*/  @!P4 ST.E.64 [R2.64], R68 ;  /* 0x000000440200c985 */ /* 0x0005e2000c101b08 */
[----:B------:R-:W-:Y:S02]  /*17510*/  ISETP.GE.AND P5, PT, R251, c[0x0][0x3c8], PT ;  /* 0x0000f200fb007a0c */ /* 0x000fe40003fa6270 */
[----:B------:R-:W-:Y:S02]  /*17520*/  SHF.R.S32.HI R16, RZ, 0x1f, R16 ;  /* 0x0000001fff107819 */ /* 0x000fe40000011410 */
[----:B------:R-:W-:Y:S02]  /*17530*/  @!P2 LEA.HI.X R9, R12, R4, R17, 0x2, P0 ;  /* 0x000000040c09a211 */ /* 0x000fe400000f1411 */
[----:B------:R-:W-:Y:S02]  /*17540*/  SHF.R.S32.HI R12, RZ, 0x1f, R252 ;  /* 0x0000001fff0c7819 */ /* 0x000fe400000114fc */
[----:B------:R-:W-:Y:S01]  /*17550*/  ISETP.GE.AND P4, PT, R250, c[0x0][0x3c8], PT ;  /* 0x0000f200fa007a0c */ /* 0x000fe20003f86270 */
[----:B------:R-:W-:Y:S01]  /*17560*/  @!P2 ST.E.64 [R8.64], R124 ;  /* 0x0000007c0800a985 */ /* 0x000fe2000c101b08 */
[----:B------:R-:W-:-:S02]  /*17570*/  ISETP.GE.AND P2, PT, R249, c[0x0][0x3c8], PT ;  /* 0x0000f200f9007a0c */ /* 0x000fc40003f46270 */
[----:B------:R-:W-:Y:S02]  /*17580*/  SHF.R.S32.HI R17, RZ, 0x1f, R248 ;  /* 0x0000001fff117819 */ /* 0x000fe400000114f8 */
[----:B-1----:R-:W-:-:S04]  /*17590*/  @!P6 LEA R6, P0, R252, R0, 0x2 ;  /* 0x00000000fc06e211 */ /* 0x002fc800078010ff */
[----:B------:R-:W-:Y:S02]  /*175a0*/  @!P6 LEA.HI.X R7, R252, R4, R12, 0x2, P0 ;  /* 0x00000004fc07e211 */ /* 0x000fe400000f140c */
[----:B------:R-:W-:Y:S02]  /*175b0*/  ISETP.GE.AND P0, PT, R247, c[0x0][0x3c8], PT ;  /* 0x0000f200f7007a0c */ /* 0x000fe40003f06270 */
[C---:B--2---:R-:W-:Y:S02]  /*175c0*/  @!P1 LEA R2, P3, R13.reuse, R0, 0x2 ;  /* 0x000000000d029211 */ /* 0x044fe400078610ff */
[----:B------:R-:W-:Y:S02]  /*175d0*/  SHF.R.S32.HI R12, RZ, 0x1f, R251 ;  /* 0x0000001fff0c7819 */ /* 0x000fe400000114fb */
[----:B------:R-:W-:Y:S02]  /*175e0*/  @!P1 LEA.HI.X R3, R13, R4, R16, 0x2, P3 ;  /* 0x000000040d039211 */ /* 0x000fe400018f1410 */
[----:B------:R-:W-:-:S03]  /*175f0*/  SHF.R.S32.HI R16, RZ, 0x1f, R250 ;  /* 0x0000001fff107819 */ /* 0x000fc600000114fa */
[----:B------:R1:W-:Y:S01]  /*17600*/  @!P1 ST.E.64 [R2.64], R72 ;  /* 0x0000004802009985 */ /* 0x0003e2000c101b08 */
[----:B------:R-:W-:-:S03]  /*17610*/  ISETP.GE.AND P1, PT, R248, c[0x0][0x3c8], PT ;  /* 0x0000f200f8007a0c */ /* 0x000fc60003f26270 */
[----:B------:R2:W-:Y:S01]  /*17620*/  @!P6 ST.E.64 [R6.64], R76 ;  /* 0x0000004c0600e985 */ /* 0x0005e2000c101b08 */
[----:B-1----:R-:W-:-:S04]  /*17630*/  @!P5 LEA R2, P3, R251, R0, 0x2 ;  /* 0x00000000fb02d211 */ /* 0x002fc800078610ff */
[----:B------:R-:W-:Y:S02]  /*17640*/  @!P5 LEA.HI.X R3, R251, R4, R12, 0x2, P3 ;  /* 0x00000004fb03d211 */ /* 0x000fe400018f140c */
[CC--:B------:R-:W-:Y:S02]  /*17650*/  @!P4 LEA R12, P6, R250.reuse, R0.reuse, 0x2 ;  /* 0x00000000fa0cc211 */ /* 0x0c0fe400078c10ff */
[C---:B------:R-:W-:Y:S01]  /*17660*/  @!P2 LEA R8, P3, R249.reuse, R0, 0x2 ;  /* 0x00000000f908a211 */ /* 0x040fe200078610ff */
[----:B------:R1:W-:Y:S01]  /*17670*/  @!P5 ST.E.64 [R2.64], R80 ;  /* 0x000000500200d985 */ /* 0x0003e2000c101b08 */
[----:B------:R-:W-:Y:S02]  /*17680*/  @!P4 LEA.HI.X R13, R250, R4, R16, 0x2, P6 ;  /* 0x00000004fa0dc211 */ /* 0x000fe400030f1410 */
[----:B--2---:R-:W-:Y:S02]  /*17690*/  @!P1 LEA R6, P5, R248, R0, 0x2 ;  /* 0x00000000f8069211 */ /* 0x004fe400078a10ff */
[----:B------:R-:W-:Y:S01]  /*176a0*/  @!P2 LEA.HI.X R9, R249, R4, R18, 0x2, P3 ;  /* 0x00000004f909a211 */ /* 0x000fe200018f1412 */
[----:B------:R2:W-:Y:S01]  /*176b0*/  @!P4 ST.E.64 [R12.64], R132 ;  /* 0x000000840c00c985 */ /* 0x0005e2000c101b08 */
[----:B------:R-:W-:-:S02]  /*176c0*/  SHF.R.S32.HI R16, RZ, 0x1f, R247 ;  /* 0x0000001fff107819 */ /* 0x000fc400000114f7 */
[----:B------:R-:W-:Y:S01]  /*176d0*/  @!P1 LEA.HI.X R7, R248, R4, R17, 0x2, P5 ;  /* 0x00000004f8079211 */ /* 0x000fe200028f1411 */
[----:B------:R2:W-:Y:S04]  /*176e0*/  @!P2 ST.E.64 [R8.64], R128 ;  /* 0x000000800800a985 */ /* 0x0005e8000c101b08 */
[----:B------:R2:W-:Y:S01]  /*176f0*/  @!P1 ST.E.64 [R6.64], R84 ;  /* 0x0000005406009985 */ /* 0x0005e2000c101b08 */
[----:B-1----:R-:W-:-:S04]  /*17700*/  @!P0 LEA R2, P3, R247, R0, 0x2 ;  /* 0x00000000f7028211 */ /* 0x002fc800078610ff */
[----:B------:R-:W-:-:S05]  /*17710*/  @!P0 LEA.HI.X R3, R247, R4, R16, 0x2, P3 ;  /* 0x00000004f7038211 */ /* 0x000fca00018f1410 */
[----:B------:R2:W-:Y:S04]  /*17720*/  @!P0 ST.E.64 [R2.64], R24 ;  /* 0x0000001802008985 */ /* 0x0005e8000c101b08 */
.L_x_1839:
[----:B------:R-:W-:Y:S05]  /*17730*/  BSYNC B0 ;  /* 0x0000000000007941 */ /* 0x000fea0003800000 */
.L_x_1838:
[----:B------:R-:W-:Y:S05]  /*17740*/  BRA.DIV ~URZ, `(.L_x_1840) ;  /* 0x00003fe27f007947 */ /* 0x000fea000b800000 */
[----:B---3--:R3:W2:Y:S04]  /*17750*/  SHFL.IDX PT, R4, R5, 0x1, 0x1c1f ;  /* 0x003c1f0005047f89 */ /* 0x0086a800000e0000 */
[----:B-1----:R3:W1:Y:S02]  /*17760*/  SHFL.IDX PT, R0, R14, 0x1, 0x1c1f ;  /* 0x003c1f000e007f89 */ /* 0x00266400000e0000 */
.L_x_1910:
        /* <DEDUP_REMOVED lines=8> */
[C---:B------:R-:W-:Y:S01]  /*177f0*/  IADD3 R9, R246.reuse, 0x8, RZ ;  /* 0x00000008f6097810 */ /* 0x040fe20007ffe0ff */
        /* <DEDUP_REMOVED lines=46> */
[----:B------:R-:W-:-:S04]  /*17ae0*/  IADD3 R13, R246, 0x50, RZ ;  /* 0x00000050f60d7810 */ /* 0x000fc80007ffe0ff */
[----:B------:R-:W-:Y:S02]  /*17af0*/  ISETP.GE.AND P0, PT, R13, c[0x0][0x3c8], PT ;  /* 0x0000f2000d007a0c */ /* 0x000fe40003f06270 */
        /* <DEDUP_REMOVED lines=64> */
[----:B------:R-:W-:Y:S02]  /*17f00*/  SHF.R.S32.HI R15, RZ, 0x1f, R15 ;  /* 0x0000001fff0f7819 */ /* 0x000fe4000001140f */
[----:B------:R-:W-:Y:S02]  /*17f10*/  SHF.R.S32.HI R13, RZ, 0x1f, R13 ;  /* 0x0000001fff0d7819 */ /* 0x000fe4000001140d */
        /* <DEDUP_REMOVED lines=9> */
[----:B------:R-:W-:Y:S01]  /*17fb0*/  ISETP.GE.AND P3, PT, R251, c[0x0][0x3c8], PT ;  /* 0x0000f200fb007a0c */ /* 0x000fe20003f66270 */
[----:B------:R1:W-:Y:S01]  /*17fc0*/  @!P1 ST.E.64 [R6.64], R70 ;  /* 0x0000004606009985 */ /* 0x0003e2000c101b08 */
[----:B------:R-:W-:Y:S02]  /*17fd0*/  SHF.R.S32.HI R13, RZ, 0x1f, R13 ;  /* 0x0000001fff0d7819 */ /* 0x000fe4000001140d */
[----:B------:R-:W-:Y:S01]  /*17fe0*/  SHF.R.S32.HI R5, RZ, 0x1f, R252 ;  /* 0x0000001fff057819 */ /* 0x000fe200000114fc */
[----:B------:R2:W-:Y:S01]  /*17ff0*/  @!P0 ST.E.64 [R2.64], R50 ;  /* 0x0000003202008985 */ /* 0x0005e2000c101b08 */
[----:B------:R-:W-:Y:S02]  /*18000*/  ISETP.GE.AND P1, PT, R249, c[0x0][0x3c8], PT ;  /* 0x0000f200f9007a0c */ /* 0x000fe40003f26270 */
[----:B------:R-:W-:Y:S02]  /*18010*/  SHF.R.S32.HI R15, RZ, 0x1f, R250 ;  /* 0x0000001fff0f7819 */ /* 0x000fe400000114fa */
[----:B------:R-:W-:-:S02]  /*18020*/  SHF.R.S32.HI R14, RZ, 0x1f, R249 ;  /* 0x0000001fff0e7819 */ /* 0x000fc400000114f9 */
        /* <DEDUP_REMOVED lines=30> */
.L_x_1820:
        /* <DEDUP_REMOVED lines=16> */
[----:B-1----:R1:W3:Y:S04]  /*18310*/  LDG.E R4, [R2.64] ;  /* 0x0000000802047981 */ /* 0x0022e8000c1e1900 */
[----:B-1----:R-:W3:Y:S02]  /*18320*/  LDG.E R2, [R2.64+0x4] ;  /* 0x0000040802027981 */ /* 0x002ee4000c1e1900 */
[----:B---3-5:R-:W-:Y:S02]  /*18330*/  IADD3 R21, -R4, R2, RZ ;  /* 0x0000000204157210 */ /* 0x028fe40007ffe1ff */
.L_x_1841:
[----:B------:R-:W-:Y:S01]  /*18340*/  ISETP.GT.AND P0, PT, R187, 0x7f, PT ;  /* 0x0000007fbb00780c */ /* 0x000fe20003f04270 */
[----:B------:R-:W-:Y:S01]  /*18350*/  BSSY B0, `(.L_x_1842) ;  /* 0x0000035000007945 */ /* 0x000fe20003800000 */
[----:B------:R-:W-:Y:S02]  /*18360*/  LOP3.LUT R8, R234, 0xffff, RZ, 0xc0, !PT ;  /* 0x0000ffffea087812 */ /* 0x000fe400078ec0ff */
[----:B------:R-:W-:-:S02]  /*18370*/  SEL R9, R240, RZ, !P3 ;  /* 0x000000fff0097207 */ /* 0x000fc40005800000 */
[----:B------:R-:W-:Y:S02]  /*18380*/  SEL R23, R243, RZ, !P3 ;  /* 0x000000fff3177207 */ /* 0x000fe40005800000 */
[----:B-----5:R-:W-:-:S05]  /*18390*/  SHF.R.S32.HI R19, RZ, 0x1f, R0 ;  /* 0x0000001fff137819 */ /* 0x020fca0000011400 */
[----:B------:R-:W-:Y:S05]  /*183a0*/  @P0 BRA `(.L_x_1843) ;  /* 0x000002f000000947 */ /* 0x000fea0003800000 */
[----:B-1----:R-:W-:Y:S01]  /*183b0*/  IMAD R2, R21, c[0x0][0x4e8], RZ ;  /* 0x00013a0015027a24 */ /* 0x002fe200078e02ff */
        /* <DEDUP_REMOVED lines=9> */
[----:B------:R1:W2:Y:S02]  /*18450*/  LDC.64 R14, c[0x0][R2+0x160] ;  /* 0x00005800020e7b82 */ /* 0x0002a40000000a00 */
[----:B-1----:R-:W-:-:S02]  /*18460*/  IMAD.MOV.U32 R2, RZ, RZ, c[0x0][0x4e8] ;  /* 0x00013a00ff027624 */ /* 0x002fc400078e00ff */
[-C--:B---3--:R-:W-:Y:S02]  /*18470*/  IMAD R3, R13, R9.reuse, RZ ;  /* 0x000000090d037224 */ /* 0x088fe400078e02ff */
[----:B------:R-:W-:Y:S01]  /*18480*/  IMAD.WIDE.U32 R4, R12, R9, RZ ;  /* 0x000000090c047225 */ /* 0x000fe200078e00ff */
[----:B------:R-:W-:Y:S02]  /*18490*/  ISETP.NE.AND P0, PT, R2, 0x1, PT ;  /* 0x000000010200780c */ /* 0x000fe40003f05270 */
[----:B------:R-:W-:Y:S01]  /*184a0*/  MOV R2, R18 ;  /* 0x0000001200027202 */ /* 0x000fe20000000f00 */
[----:B------:R-:W-:Y:S01]  /*184b0*/  IMAD R12, R12, R23, R3 ;  /* 0x000000170c0c7224 */ /* 0x000fe200078e0203 */
[----:B------:R-:W-:Y:S01]  /*184c0*/  SEL R3, R245, RZ, P2 ;  /* 0x000000fff5037207 */ /* 0x000fe20001000000 */
[-C--:B----4-:R-:W-:Y:S02]  /*184d0*/  IMAD R13, R7, R8.reuse, RZ ;  /* 0x00000008070d7224 */ /* 0x090fe400078e02ff */
[----:B------:R-:W-:-:S04]  /*184e0*/  IMAD.WIDE.U32 R6, R6, R8, RZ ;  /* 0x0000000806067225 */ /* 0x000fc800078e00ff */
[----:B------:R-:W-:Y:S01]  /*184f0*/  IMAD.IADD R13, R7, 0x1, R13 ;  /* 0x00000001070d7824 */ /* 0x000fe200078e020d */
[----:B------:R-:W-:Y:S01]  /*18500*/  IADD3 R7, R5, R12, RZ ;  /* 0x0000000c05077210 */ /* 0x000fe20007ffe0ff */
[----:B------:R-:W-:-:S04]  /*18510*/  @P0 IMAD.HI.U32 R22, R18, c[0x0][0x4ec], RZ ;  /* 0x00013b0012160a27 */ /* 0x000fc800078e00ff */
[-C--:B-----5:R-:W-:Y:S01]  /*18520*/  IMAD R12, R17, R3.reuse, RZ ;  /* 0x00000003110c7224 */ /* 0x0a0fe200078e02ff */
[----:B------:R-:W-:Y:S02]  /*18530*/  @P0 SHF.R.U32.HI R2, RZ, c[0x0][0x4f0], R22 ;  /* 0x00013c00ff020a19 */ /* 0x000fe40000011616 */
[----:B------:R-:W-:Y:S01]  /*18540*/  IADD3 R22, P1, P0, R4, R6, R0 ;  /* 0x0000000604167210 */ /* 0x000fe2000783e000 */
[----:B------:R-:W-:-:S03]  /*18550*/  IMAD.WIDE.U32 R4, R16, R3, RZ ;  /* 0x0000000310047225 */ /* 0x000fc600078e00ff */
[----:B------:R-:W-:Y:S01]  /*18560*/  IADD3.X R13, R7, R13, R19, P1, P0 ;  /* 0x0000000d070d7210 */ /* 0x000fe20000fe0413 */
[----:B------:R-:W-:Y:S01]  /*18570*/  IMAD.MOV R6, RZ, RZ, -R2 ;  /* 0x000000ffff067224 */ /* 0x000fe200078e0a02 */
[----:B------:R-:W-:Y:S02]  /*18580*/  IADD3 R7, R5, R12, RZ ;  /* 0x0000000c05077210 */ /* 0x000fe40007ffe0ff */
[----:B------:R-:W-:Y:S01]  /*18590*/  IADD3 R4, P1, P0, R2, R22, R4 ;  /* 0x0000001602047210 */ /* 0x000fe2000783e004 */
[----:B------:R-:W-:Y:S01]  /*185a0*/  IMAD R3, R6, c[0x0][0x4e8], R18 ;  /* 0x00013a0006037a24 */ /* 0x000fe200078e0212 */
[----:B------:R-:W-:-:S03]  /*185b0*/  SHF.R.S32.HI R5, RZ, 0x1f, R2 ;  /* 0x0000001fff057819 */ /* 0x000fc60000011402 */
[----:B--2---:R-:W-:Y:S01]  /*185c0*/  IMAD R2, R15, R3, RZ ;  /* 0x000000030f027224 */ /* 0x004fe200078e02ff */
[----:B------:R-:W-:Y:S02]  /*185d0*/  SHF.R.S32.HI R6, RZ, 0x1f, R3 ;  /* 0x0000001fff067819 */ /* 0x000fe40000011403 */
[----:B------:R-:W-:Y:S01]  /*185e0*/  IADD3.X R5, R5, R13, R7, P1, P0 ;  /* 0x0000000d05057210 */ /* 0x000fe20000fe0407 */
[----:B------:R-:W-:Y:S02]  /*185f0*/  IMAD.MOV.U32 R7, RZ, RZ, c[0x0][0x4a8] ;  /* 0x00012a00ff077624 */ /* 0x000fe400078e00ff */
[C---:B------:R-:W-:Y:S02]  /*18600*/  IMAD R6, R14.reuse, R6, R2 ;  /* 0x000000060e067224 */ /* 0x040fe400078e0202 */
[----:B------:R-:W-:Y:S01]  /*18610*/  IMAD.WIDE.U32 R2, R14, R3, R4 ;  /* 0x000000030e027225 */ /* 0x000fe200078e0004 */
[----:B------:R-:W-:Y:S02]  /*18620*/  MOV R5, c[0x0][0x4ac] ;  /* 0x00012b0000057a02 */ /* 0x000fe40000000f00 */
[----:B------:R-:W-:Y:S01]  /*18630*/  SEL R4, R7, c[0x0][0x450], P2 ;  /* 0x0001140007047a07 */ /* 0x000fe20001000000 */
[----:B------:R-:W-:Y:S01]  /*18640*/  IMAD.IADD R3, R3, 0x1, R6 ;  /* 0x0000000103037824 */ /* 0x000fe200078e0206 */
[----:B------:R-:W-:-:S02]  /*18650*/  SEL R5, R5, c[0x0][0x454], P2 ;  /* 0x0001150005057a07 */ /* 0x000fc40001000000 */
[----:B------:R-:W-:-:S04]  /*18660*/  LEA R4, P0, R2, R4, 0x2 ;  /* 0x0000000402047211 */ /* 0x000fc800078010ff */
[----:B------:R-:W-:Y:S02]  /*18670*/  LEA.HI.X R5, R2, R5, R3, 0x2, P0 ;  /* 0x0000000502057211 */ /* 0x000fe400000f1403 */
[----:B------:R-:W-:-:S05]  /*18680*/  MOV R2, 0xff800000 ;  /* 0xff80000000027802 */ /* 0x000fca0000000f00 */
[----:B------:R1:W-:Y:S02]  /*18690*/  STG.E [R4.64], R2 ;  /* 0x0000000204007986 */ /* 0x0003e4000c101908 */
.L_x_1843:
[----:B------:R-:W-:Y:S05]  /*186a0*/  BSYNC B0 ;  /* 0x0000000000007941 */ /* 0x000fea0003800000 */
.L_x_1842:
        /* <DEDUP_REMOVED lines=9> */
[----:B------:R-:W-:Y:S01]  /*18740*/  LEA R4, R233, R216, 0x7 ;  /* 0x000000d8e9047211 */ /* 0x000fe200078e38ff */
        /* <DEDUP_REMOVED lines=25> */
.L_x_1911:
[----:B------:R-:W-:Y:S05]  /*188e0*/  BRA.DIV ~URZ, `(.L_x_1845) ;  /* 0x00002f827f007947 */ /* 0x000fea000b800000 */
[----:B------:R4:W1:Y:S02]  /*188f0*/  SHFL.IDX PT, R0, R14, RZ, 0x181f ;  /* 0x00181fff0e007589 */ /* 0x00086400000e0000 */
.L_x_1912:
[----:B------:R-:W-:Y:S01]  /*18900*/  IMAD R12, R21, c[0x0][0x4e8], RZ ;  /* 0x00013a00150c7a24 */ /* 0x000fe200078e02ff */
[----:B------:R-:W-:Y:S04]  /*18910*/  BSSY B0, `(.L_x_1846) ;  /* 0x000000f000007945 */ /* 0x000fe80003800000 */
        /* <DEDUP_REMOVED lines=14> */
.L_x_1847:
[----:B------:R-:W-:Y:S05]  /*18a00*/  BSYNC B0 ;  /* 0x0000000000007941 */ /* 0x000fea0003800000 */
.L_x_1846:
[----:B------:R-:W-:Y:S05]  /*18a10*/  BRA.DIV ~URZ, `(.L_x_1848) ;  /* 0x00002ec27f007947 */ /* 0x000fea000b800000 */
[----:B---3--:R3:W2:Y:S04]  /*18a20*/  SHFL.IDX PT, R4, R5, 0x1, 0x181f ;  /* 0x00381f0005047f89 */ /* 0x0086a800000e0000 */
[----:B-1----:R3:W1:Y:S02]  /*18a30*/  SHFL.IDX PT, R0, R14, 0x1, 0x181f ;  /* 0x00381f000e007f89 */ /* 0x00266400000e0000 */
.L_x_1913:
        /* <DEDUP_REMOVED lines=16> */
.L_x_1850:
[----:B------:R-:W-:Y:S05]  /*18b40*/  BSYNC B0 ;  /* 0x0000000000007941 */ /* 0x000fea0003800000 */
.L_x_1849:
[----:B------:R-:W-:Y:S05]  /*18b50*/  BRA.DIV ~URZ, `(.L_x_1851) ;  /* 0x00002e527f007947 */ /* 0x000fea000b800000 */
[----:B--2---:R2:W3:Y:S02]  /*18b60*/  SHFL.IDX PT, R4, R5, 0x2, 0x181f ;  /* 0x00581f0005047f89 */ /* 0x0044e400000e0000 */
.L_x_1914:
[----:B------:R-:W-:Y:S05]  /*18b70*/  BRA.DIV ~URZ, `(.L_x_1852) ;  /* 0x00002ea27f007947 */ /* 0x000fea000b800000 */
[----:B-1----:R1:W2:Y:S02]  /*18b80*/  SHFL.IDX PT, R0, R14, 0x2, 0x181f ;  /* 0x00581f000e007f89 */ /* 0x0022a400000e0000 */
.L_x_1915:
        /* <DEDUP_REMOVED lines=16> */
.L_x_1854:
[----:B------:R-:W-:Y:S05]  /*18c90*/  BSYNC B0 ;  /* 0x0000000000007941 */ /* 0x000fea0003800000 */
.L_x_1853:
[----:B------:R-:W-:Y:S05]  /*18ca0*/  BRA.DIV ~URZ, `(.L_x_1855) ;  /* 0x00002de27f007947 */ /* 0x000fea000b800000 */
[----:B---3--:R3:W1:Y:S04]  /*18cb0*/  SHFL.IDX PT, R4, R5, 0x3, 0x181f ;  /* 0x00781f0005047f89 */ /* 0x00866800000e0000 */
[----:B--2---:R3:W2:Y:S02]  /*18cc0*/  SHFL.IDX PT, R0, R14, 0x3, 0x181f ;  /* 0x00781f000e007f89 */ /* 0x0046a400000e0000 */
.L_x_1916:
        /* <DEDUP_REMOVED lines=15> */
.L_x_1835:
[----:B------:R-:W-:Y:S05]  /*18dc0*/  BSYNC B1 ;  /* 0x0000000000017941 */ /* 0x000fea0003800000 */
.L_x_1819:
        /* <DEDUP_REMOVED lines=12> */
.L_x_1917:
[----:B------:R-:W-:Y:S05]  /*18e90*/  BRA.DIV ~URZ, `(.L_x_1858) ;  /* 0x00002d327f007947 */ /* 0x000fea000b800000 */
[----:B------:R2:W3:Y:S02]  /*18ea0*/  SHFL.IDX PT, R6, R35, 0x1, 0x1f ;  /* 0x00201f0023067f89 */ /* 0x0004e400000e0000 */
.L_x_1918:
[----:B-1----:R-:W-:Y:S02]  /*18eb0*/  IMAD.IADD R0, R235, 0x1, R16 ;  /* 0x00000001eb007824 */ /* 0x002fe400078e0210 */
[----:B------:R-:W-:-:S03]  /*18ec0*/  IMAD.MOV.U32 R7, RZ, RZ, RZ ;  /* 0x000000ffff077224 */ /* 0x000fc600078e00ff */
[----:B------:R-:W-:-:S13]  /*18ed0*/  ISETP.GE.OR P0, PT, R0, c[0x0][0x53c], !P6 ;  /* 0x00014f0000007a0c */ /* 0x000fda0007706670 */
[----:B------:R-:W-:Y:S01]  /*18ee0*/  @!P0 MOV R2, 0x4 ;  /* 0x0000000400028802 */ /* 0x000fe20000000f00 */
[----:B------:R-:W-:-:S04]  /*18ef0*/  @!P0 IMAD.MOV.U32 R4, RZ, RZ, 0x4 ;  /* 0x00000004ff048424 */ /* 0x000fc800078e00ff */
        /* <DEDUP_REMOVED lines=13> */
.L_x_1919:
        /* <DEDUP_REMOVED lines=16> */
.L_x_1920:
[----:B---3--:R-:W-:Y:S01]  /*190d0*/  IMAD R0, R0, c[0x0][0x538], RZ ;  /* 0x00014e0000007a24 */ /* 0x008fe200078e02ff */
[----:B------:R-:W-:Y:S04]  /*190e0*/  BSSY B1, `(.L_x_1861) ;  /* 0x000007e000017945 */ /* 0x000fe80003800000 */
[----:B------:R-:W-:-:S04]  /*190f0*/  IADD3 R6, R0, R6, RZ ;  /* 0x0000000600067210 */ /* 0x000fc80007ffe0ff */
[----:B----4-:R-:W-:-:S13]  /*19100*/  ISETP.GT.AND P0, PT, R6, R9, PT ;  /* 0x000000090600720c */ /* 0x010fda0003f04270 */
[----:B------:R-:W-:Y:S05]  /*19110*/  @P0 BRA `(.L_x_1862) ;  /* 0x0000025000000947 */ /* 0x000fea0003800000 */
.L_x_1866:
        /* <DEDUP_REMOVED lines=17> */
.L_x_1921:
        /* <DEDUP_REMOVED lines=16> */
.L_x_1922:
[----:B---3--:R-:W-:-:S05]  /*19330*/  IMAD R0, R0, c[0x0][0x538], RZ ;  /* 0x00014e0000007a24 */ /* 0x008fca00078e02ff */
[----:B------:R-:W-:-:S04]  /*19340*/  IADD3 R6, R0, R6, RZ ;  /* 0x0000000600067210 */ /* 0x000fc80007ffe0ff */
[----:B------:R-:W-:-:S13]  /*19350*/  ISETP.GT.AND P0, PT, R6, R9, PT ;  /* 0x000000090600720c */ /* 0x000fda0003f04270 */
[----:B-12---:R-:W-:Y:S05]  /*19360*/  @!P0 BRA `(.L_x_1866) ;  /* 0xfffffdb000008947 */ /* 0x006fea000383ffff */
.L_x_1862:
[----:B------:R-:W-:-:S05]  /*19370*/  IADD3 R14, -R0, R6, RZ ;  /* 0x00000006000e7210 */ /* 0x000fca0007ffe1ff */
[----:B------:R-:W-:-:S05]  /*19380*/  IMAD R0, R4, c[0x0][0x538], R14 ;  /* 0x00014e0004007a24 */ /* 0x000fca00078e020e */
[----:B------:R-:W-:Y:S01]  /*19390*/  ISETP.GT.AND P0, PT, R0, R9, PT ;  /* 0x000000090000720c */ /* 0x000fe20003f04270 */
[----:B------:R-:W-:-:S12]  /*193a0*/  BRA.DIV ~URZ, `(.L_x_1867) ;  /* 0x00002c827f007947 */ /* 0x000fd8000b800000 */
[----:B------:R-:W-:-:S04]  /*193b0*/  VOTE.ANY R0, PT, !P0 ;  /* 0x0000000000007806 */ /* 0x000fc800040e0100 */
.L_x_1923:
[----:B------:R3:W4:Y:S01]  /*193c0*/  POPC R13, R0 ;  /* 0x00000000000d7309 */ /* 0x0007220000000000 */
[----:B------:R-:W-:Y:S05]  /*193d0*/  BRA.DIV ~URZ, `(.L_x_1868) ;  /* 0x00002c927f007947 */ /* 0x000fea000b800000 */
[----:B----4-:R4:W1:Y:S04]  /*193e0*/  SHFL.IDX PT, R12, R7, R13, 0x1f ;  /* 0x00001f0d070c7589 */ /* 0x01086800000e0000 */
[----:B------:R4:W2:Y:S02]  /*193f0*/  SHFL.IDX PT, R5, R8, R13, 0x1f ;  /* 0x00001f0d08057589 */ /* 0x0008a400000e0000 */
.L_x_1924:
[----:B------:R-:W-:Y:S01]  /*19400*/  ISETP.NE.AND P0, PT, R0, RZ, PT ;  /* 0x000000ff0000720c */ /* 0x000fe20003f05270 */
[----:B------:R-:W-:-:S12]  /*19410*/  BSSY B0, `(.L_x_1869) ;  /* 0x0000005000007945 */ /* 0x000fd80003800000 */
[----:B------:R-:W-:Y:S05]  /*19420*/  @!P0 BRA `(.L_x_1870) ;  /* 0x0000003000008947 */ /* 0x000fea0003800000 */
[----:B---3--:R-:W-:Y:S01]  /*19430*/  IADD3 R0, R13, -0x1, RZ ;  /* 0xffffffff0d007810 */ /* 0x008fe20007ffe0ff */
[----:B------:R-:W-:Y:S05]  /*19440*/  BRA.DIV ~URZ, `(.L_x_1871) ;  /* 0x00002cf27f007947 */ /* 0x000fea000b800000 */
[----:B------:R3:W4:Y:S02]  /*19450*/  SHFL.IDX PT, R15, R4, R0, 0x1f ;  /* 0x00001f00040f7589 */ /* 0x00072400000e0000 */
.L_x_1870:
[----:B------:R-:W-:Y:S05]  /*19460*/  BSYNC B0 ;  /* 0x0000000000007941 */ /* 0x000fea0003800000 */
.L_x_1869:
[----:B-1----:R-:W-:Y:S01]  /*19470*/  IABS R2, R12 ;  /* 0x0000000c00027213 */ /* 0x002fe20000000000 */
[----:B----4-:R-:W-:Y:S01]  /*19480*/  IMAD R232, R15, c[0x0][0x538], R14 ;  /* 0x00014e000fe87a24 */ /* 0x010fe200078e020e */
[----:B--2---:R-:W-:Y:S01]  /*19490*/  IABS R3, R5 ;  /* 0x0000000500037213 */ /* 0x004fe20000000000 */
[----:B------:R-:W-:Y:S01]  /*194a0*/  IMAD.IADD R235, R13, 0x1, R235 ;  /* 0x000000010deb7824 */ /* 0x000fe200078e02eb */
[----:B------:R-:W1:Y:S01]  /*194b0*/  I2F.RP R6, R2 ;  /* 0x0000000200067306 */ /* 0x000e620000209400 */
[----:B------:R-:W-:Y:S01]  /*194c0*/  IMAD.IADD R8, R9, 0x1, -R232 ;  /* 0x0000000109087824 */ /* 0x000fe200078e0ae8 */
[----:B---3--:R-:W-:-:S04]  /*194d0*/  MOV R4, R3 ;  /* 0x0000000300047202 */ /* 0x008fc80000000f00 */
[----:B------:R-:W-:Y:S02]  /*194e0*/  IABS R9, R8 ;  /* 0x0000000800097213 */ /* 0x000fe40000000000 */
[----:B------:R-:W-:Y:S08]  /*194f0*/  I2F.RP R14, R4 ;  /* 0x00000004000e7306 */ /* 0x000ff00000209400 */
        /* <DEDUP_REMOVED lines=9> */
[----:B------:R-:W-:-:S03]  /*19590*/  IMAD.HI.U32 R7, R7, R3, R6 ;  /* 0x0000000307077227 */ /* 0x000fc600078e0006 */
[----:B------:R-:W-:Y:S01]  /*195a0*/  MOV R6, R0 ;  /* 0x0000000000067202 */ /* 0x000fe20000000f00 */
[----:B------:R-:W-:-:S04]  /*195b0*/  IMAD.MOV.U32 R3, RZ, RZ, R9 ;  /* 0x000000ffff037224 */ /* 0x000fc800078e0009 */
[----:B------:R-:W-:-:S04]  /*195c0*/  IMAD.HI.U32 R0, R7, R3, RZ ;  /* 0x0000000307007227 */ /* 0x000fc800078e00ff */
[----:B------:R-:W-:Y:S02]  /*195d0*/  IMAD R3, R0, R6, R3 ;  /* 0x0000000600037224 */ /* 0x000fe400078e0203 */
[----:B------:R-:W1:Y:S03]  /*195e0*/  MUFU.RCP R6, R14 ;  /* 0x0000000e00067308 */ /* 0x000e660000001000 */
        /* <DEDUP_REMOVED lines=23> */
[----:B------:R-:W-:-:S05]  /*19760*/  IMAD R3, R2, R6, R3 ;  /* 0x0000000602037224 */ /* 0x000fca00078e0203 */
[----:B------:R-:W-:-:S13]  /*19770*/  ISETP.GT.U32.AND P0, PT, R4, R3, PT ;  /* 0x000000030400720c */ /* 0x000fda0003f04070 */
[----:B------:R-:W-:Y:S01]  /*19780*/  @!P0 IMAD.IADD R3, R3, 0x1, -R4 ;  /* 0x0000000103038824 */ /* 0x000fe200078e0a04 */
[----:B------:R-:W-:Y:S02]  /*19790*/  @!P0 IADD3 R2, R2, 0x1, RZ ;  /* 0x0000000102028810 */ /* 0x000fe40007ffe0ff */
[----:B------:R-:W-:Y:S02]  /*197a0*/  ISETP.NE.AND P0, PT, R5, RZ, PT ;  /* 0x000000ff0500720c */ /* 0x000fe40003f05270 */
[----:B------:R-:W-:Y:S01]  /*197b0*/  ISETP.GE.U32.AND P2, PT, R3, R4, PT ;  /* 0x000000040300720c */ /* 0x000fe20003f46070 */
[C---:B------:R-:W-:Y:S01]  /*197c0*/  IMAD R4, R0.reuse, R12, RZ ;  /* 0x0000000c00047224 */ /* 0x040fe200078e02ff */
[----:B------:R-:W-:-:S04]  /*197d0*/  LOP3.LUT R3, R0, R5, RZ, 0x3c, !PT ;  /* 0x0000000500037212 */ /* 0x000fc800078e3cff */
[----:B------:R-:W-:Y:S02]  /*197e0*/  ISETP.GE.AND P1, PT, R3, RZ, PT ;  /* 0x000000ff0300720c */ /* 0x000fe40003f26270 */
[----:B------:R-:W-:-:S05]  /*197f0*/  IADD3 R233, R8, -R4, RZ ;  /* 0x8000000408e97210 */ /* 0x000fca0007ffe0ff */
        /* <DEDUP_REMOVED lines=8> */
.L_x_1863:
[----:B------:R-:W-:Y:S01]  /*19880*/  IMAD.MOV.U32 R232, RZ, RZ, R9 ;  /* 0x000000ffffe87224 */ /* 0x000fe200078e0009 */
[----:B------:R-:W-:Y:S01]  /*19890*/  MOV R234, RZ ;  /* 0x000000ff00ea7202 */ /* 0x000fe20000000f00 */
[----:B------:R-:W-:Y:S01]  /*198a0*/  IMAD.MOV.U32 R233, RZ, RZ, RZ ;  /* 0x000000ffffe97224 */ /* 0x000fe200078e00ff */
[----:B------:R-:W-:Y:S02]  /*198b0*/  MOV R235, c[0x0][0x53c] ;  /* 0x00014f0000eb7a02 */ /* 0x000fe40000000f00 */
.L_x_1872:
[----:B------:R-:W-:Y:S05]  /*198c0*/  BSYNC B1 ;  /* 0x0000000000017941 */ /* 0x000fea0003800000 */
.L_x_1861:
[----:B------:R-:W-:Y:S01]  /*198d0*/  WARPSYNC 0xffffffff ;  /* 0xffffffff00007948 */ /* 0x000fe20003800000 */
[----:B------:R-:W-:Y:S01]  /*198e0*/  BAR.SYNC.DEFER_BLOCKING 0x4, 0x100 ;  /* 0x0104000000007b1d */ /* 0x000fe20000010000 */
[----:B------:R-:W-:-:S13]  /*198f0*/  ISETP.NE.AND P0, PT, R16, RZ, PT ;  /* 0x000000ff1000720c */ /* 0x000fda0003f05270 */
[----:B------:R3:W-:Y:S04]  /*19900*/  @!P0 STS.128 [0x24100], R232 ;  /* 0x024100e8ff008388 */ /* 0x0007e80000000c00 */
[----:B------:R-:W-:Y:S06]  /*19910*/  BAR.ARV 0x5, 0x100 ;  /* 0x0144000000007b1d */ /* 0x000fec0000002000 */
.L_x_1856:
[----:B-1----:R-:W-:-:S13]  /*19920*/  ISETP.GE.AND P0, PT, R235, c[0x0][0x53c], PT ;  /* 0x00014f00eb007a0c */ /* 0x002fda0003f06270 */
[----:B--23--:R-:W-:Y:S01]  /*19930*/  @P0 CALL.REL.NOINC `(.L_x_1873) ;  /* 0x0000001000000944 */ /* 0x00cfe20003c00000 */
[----:B------:R-:W-:Y:S05]  /*19940*/  BRA `(.L_x_1874) ;  /* 0xfffe80b000007947 */ /* 0x000fea000383ffff */
.L_x_1873:
[----:B------:R-:W-:Y:S05]  /*19950*/  EXIT ;  /* 0x000000000000794d */ /* 0x000fea0003800000 */
.L_x_1693:
[----:B------:R-:W-:Y:S01]  /*19960*/  IMAD.MOV.U32 R0, RZ, RZ, R5 ;  /* 0x000000ffff007224 */ /* 0x000fe200078e0005 */
[----:B------:R-:W-:Y:S02]  /*19970*/  MOV R3, 0x1 ;  /* 0x0000000100037802 */ /* 0x000fe40000000f00 */
[----:B------:R-:W-:Y:S02]  /*19980*/  MOV R2, 0x199a0 ;  /* 0x000199a000027802 */ /* 0x000fe40000000f00 */
[----:B--2---:R-:W-:Y:S05]  /*19990*/  CALL.REL.NOINC `($__internal_32_$__cuda_sm70_shflsync_up_p) ;  /* 0x000028a000007944 */ /* 0x004fea0003c00000 */
[----:B------:R-:W-:Y:S01]  /*199a0*/  MOV R0, R4 ;  /* 0x0000000400007202 */ /* 0x000fe20000000f00 */
[----:B------:R-:W-:Y:S05]  /*199b0*/  BRA `(.L_x_1875) ;  /* 0xfffe6a9000007947 */ /* 0x000fea000383ffff */
.L_x_1694:
[----:B------:R-:W-:Y:S01]  /*199c0*/  IMAD.MOV.U32 R0, RZ, RZ, R5 ;  /* 0x000000ffff007224 */ /* 0x000fe200078e0005 */
[----:B------:R-:W-:Y:S02]  /*199d0*/  MOV R3, 0x2 ;  /* 0x0000000200037802 */ /* 0x000fe40000000f00 */
[----:B------:R-:W-:Y:S02]  /*199e0*/  MOV R2, 0x19a00 ;  /* 0x00019a0000027802 */ /* 0x000fe40000000f00 */
[----:B--2---:R-:W-:Y:S05]  /*199f0*/  CALL.REL.NOINC `($__internal_32_$__cuda_sm70_shflsync_up_p) ;  /* 0x0000284000007944 */ /* 0x004fea0003c00000 */
[----:B------:R-:W-:Y:S01]  /*19a00*/  SEL R4, R4, RZ, P4 ;  /* 0x000000ff04047207 */ /* 0x000fe20002000000 */
[----:B------:R-:W-:Y:S01]  /*19a10*/  IMAD.MOV.U32 R3, RZ, RZ, 0x4 ;  /* 0x00000004ff037424 */ /* 0x000fe200078e00ff */
[----:B------:R-:W-:-:S03]  /*19a20*/  MOV R2, 0x19a50 ;  /* 0x00019a5000027802 */ /* 0x000fc60000000f00 */
[----:B------:R-:W-:Y:S02]  /*19a30*/  IMAD.IADD R0, R5, 0x1, R4 ;  /* 0x0000000105007824 */ /* 0x000fe400078e0204 */
[----:B------:R-:W-:Y:S05]  /*19a40*/  CALL.REL.NOINC `($__internal_32_$__cuda_sm70_shflsync_up_p) ;  /* 0x000027f000007944 */ /* 0x000fea0003c00000 */
        /* <DEDUP_REMOVED lines=12> */
[----:B------:R-:W-:Y:S02]  /*19b10*/  MOV R3, 0x1f ;  /* 0x0000001f00037802 */ /* 0x000fe40000000f00 */
[----:B------:R-:W-:Y:S01]  /*19b20*/  MOV R2, 0x19b60 ;  /* 0x00019b6000027802 */ /* 0x000fe20000000f00 */
[----:B------:R-:W-:-:S04]  /*19b30*/  IMAD.IADD R4, R0, 0x1, R4 ;  /* 0x0000000100047824 */ /* 0x000fc800078e0204 */
[----:B------:R-:W-:Y:S02]  /*19b40*/  IMAD.MOV.U32 R33, RZ, RZ, R4 ;  /* 0x000000ffff217224 */ /* 0x000fe400078e0004 */
[----:B------:R-:W-:Y:S05]  /*19b50*/  CALL.REL.NOINC `($__internal_31_$__cuda_sm70_shflsync_idx_p) ;  /* 0x0000269000007944 */ /* 0x000fea0003c00000 */
[----:B------:R-:W-:Y:S01]  /*19b60*/  MOV R0, R34 ;  /* 0x0000002200007202 */ /* 0x000fe20000000f00 */
[----:B------:R-:W-:Y:S05]  /*19b70*/  BRA `(.L_x_1876) ;  /* 0xfffe69d000007947 */ /* 0x000fea000383ffff */
.L_x_1696:
[----:B------:R-:W-:Y:S02]  /*19b80*/  SEL R0, RZ, 0x1, P0 ;  /* 0x00000001ff007807 */ /* 0x000fe40000000000 */
[----:B------:R-:W-:Y:S02]  /*19b90*/  MOV R2, 0x19bb0 ;  /* 0x00019bb000027802 */ /* 0x000fe40000000f00 */
[----:B--2---:R-:W-:Y:S05]  /*19ba0*/  CALL.REL.NOINC `($__internal_33_$__cuda_sm70_votesync_ballot) ;  /* 0x000026f000007944 */ /* 0x004fea0003c00000 */
[----:B------:R-:W-:Y:S05]  /*19bb0*/  BRA `(.L_x_1877) ;  /* 0xfffe6a2000007947 */ /* 0x000fea000383ffff */
.L_x_1697:
[----:B------:R-:W-:Y:S01]  /*19bc0*/  IMAD.MOV.U32 R33, RZ, RZ, R8 ;  /* 0x000000ffff217224 */ /* 0x000fe200078e0008 */
[----:B---3--:R-:W-:Y:S01]  /*19bd0*/  MOV R32, R12 ;  /* 0x0000000c00207202 */ /* 0x008fe20000000f00 */
[----:B------:R-:W-:Y:S01]  /*19be0*/  IMAD.MOV.U32 R3, RZ, RZ, 0x1f ;  /* 0x0000001fff037424 */ /* 0x000fe200078e00ff */
[----:B------:R-:W-:Y:S02]  /*19bf0*/  MOV R2, 0x19c10 ;  /* 0x00019c1000027802 */ /* 0x000fe40000000f00 */
[----:B-12---:R-:W-:Y:S05]  /*19c00*/  CALL.REL.NOINC `($__internal_31_$__cuda_sm70_shflsync_idx_p) ;  /* 0x000025e000007944 */ /* 0x006fea0003c00000 */
[----:B------:R-:W-:Y:S01]  /*19c10*/  IMAD.MOV.U32 R11, RZ, RZ, R34 ;  /* 0x000000ffff0b7224 */ /* 0x000fe200078e0022 */
[----:B------:R-:W-:Y:S01]  /*19c20*/  MOV R33, R7 ;  /* 0x0000000700217202 */ /* 0x000fe20000000f00 */
[----:B------:R-:W-:Y:S01]  /*19c30*/  IMAD.MOV.U32 R5, RZ, RZ, RZ ;  /* 0x000000ffff057224 */ /* 0x000fe200078e00ff */
[----:B------:R-:W-:Y:S01]  /*19c40*/  MOV R32, R12 ;  /* 0x0000000c00207202 */ /* 0x000fe20000000f00 */
[----:B------:R-:W-:Y:S01]  /*19c50*/  IMAD.MOV.U32 R3, RZ, RZ, 0x1f ;  /* 0x0000001fff037424 */ /* 0x000fe200078e00ff */
[----:B------:R-:W-:-:S02]  /*19c60*/  MOV R2, 0x19c80 ;  /* 0x00019c8000027802 */ /* 0x000fc40000000f00 */
[----:B------:R-:W-:Y:S05]  /*19c70*/  CALL.REL.NOINC `($__internal_31_$__cuda_sm70_shflsync_idx_p) ;  /* 0x0000257000007944 */ /* 0x000fea0003c00000 */
[----:B------:R-:W-:Y:S01]  /*19c80*/  MOV R10, R34 ;  /* 0x00000022000a7202 */ /* 0x000fe20000000f00 */
[----:B------:R-:W-:Y:S05]  /*19c90*/  BRA `(.L_x_1878) ;  /* 0xfffe699000007947 */ /* 0x000fea000383ffff */
.L_x_1700:
[----:B------:R-:W-:Y:S01]  /*19ca0*/  IMAD.MOV.U32 R33, RZ, RZ, R4 ;  /* 0x000000ffff217224 */ /* 0x000fe200078e0004 */
[----:B------:R-:W-:-:S02]  /*19cb0*/  MOV R3, 0x1f ;  /* 0x0000001f00037802 */ /* 0x000fc40000000f00 */
[----:B------:R-:W-:Y:S02]  /*19cc0*/  MOV R2, 0x19ce0 ;  /* 0x00019ce000027802 */ /* 0x000fe40000000f00 */
[----:B-1234-:R-:W-:Y:S05]  /*19cd0*/  CALL.REL.NOINC `($__internal_31_$__cuda_sm70_shflsync_idx_p) ;  /* 0x0000251000007944 */ /* 0x01efea0003c00000 */
[----:B------:R-:W-:Y:S01]  /*19ce0*/  MOV R5, R34 ;  /* 0x0000002200057202 */ /* 0x000fe20000000f00 */
[----:B------:R-:W-:Y:S05]  /*19cf0*/  BRA `(.L_x_1699) ;  /* 0xfffe699000007947 */ /* 0x000fea000383ffff */
.L_x_1736:
[----:B------:R-:W-:Y:S01]  /*19d00*/  IMAD.MOV.U32 R33, RZ, RZ, R12 ;  /* 0x000000ffff217224 */ /* 0x000fe200078e000c */
[----:B------:R-:W-:Y:S01]  /*19d10*/  MOV R32, RZ ;  /* 0x000000ff00207202 */ /* 0x000fe20000000f00 */
[----:B------:R-:W-:Y:S01]  /*19d20*/  IMAD.MOV.U32 R3, RZ, RZ, 0x181f ;  /* 0x0000181fff037424 */ /* 0x000fe200078e00ff */
[----:B------:R-:W-:Y:S02]  /*19d30*/  MOV R2, 0x19d50 ;  /* 0x00019d5000027802 */ /* 0x000fe40000000f00 */
[----:B-----5:R-:W-:Y:S05]  /*19d40*/  CALL.REL.NOINC `($__internal_31_$__cuda_sm70_shflsync_idx_p) ;  /* 0x000024a000007944 */ /* 0x020fea0003c00000 */
[----:B------:R-:W-:Y:S01]  /*19d50*/  MOV R4, R34 ;  /* 0x0000002200047202 */ /* 0x000fe20000000f00 */
[----:B------:R-:W-:Y:S05]  /*19d60*/  BRA `(.L_x_1879) ;  /* 0xfffee32000007947 */ /* 0x000fea000383ffff */
.L_x_1737:
[----:B------:R-:W-:Y:S01]  /*19d70*/  IMAD.MOV.U32 R33, RZ, RZ, R13 ;  /* 0x000000ffff217224 */ /* 0x000fe200078e000d */
[----:B------:R-:W-:Y:S01]  /*19d80*/  MOV R32, RZ ;  /* 0x000000ff00207202 */ /* 0x000fe20000000f00 */
[----:B------:R-:W-:Y:S01]  /*19d90*/  IMAD.MOV.U32 R3, RZ, RZ, 0x181f ;  /* 0x0000181fff037424 */ /* 0x000fe200078e00ff */
[----:B------:R-:W-:Y:S02]  /*19da0*/  MOV R2, 0x19dc0 ;  /* 0x00019dc000027802 */ /* 0x000fe40000000f00 */
[----:B-12--5:R-:W-:Y:S05]  /*19db0*/  CALL.REL.NOINC `($__internal_31_$__cuda_sm70_shflsync_idx_p) ;  /* 0x0000243000007944 */ /* 0x026fea0003c00000 */
[----:B------:R-:W-:Y:S01]  /*19dc0*/  MOV R0, R34 ;  /* 0x0000002200007202 */ /* 0x000fe20000000f00 */
[----:B------:R-:W-:Y:S05]  /*19dd0*/  BRA `(.L_x_1880) ;  /* 0xfffee2d000007947 */ /* 0x000fea000383ffff */
.L_x_1740:
[----:B------:R-:W-:Y:S01]  /*19de0*/  IMAD.MOV.U32 R33, RZ, RZ, R12 ;  /* 0x000000ffff217224 */ /* 0x000fe200078e000c */
[----:B------:R-:W-:Y:S01]  /*19df0*/  MOV R32, 0x1 ;  /* 0x0000000100207802 */ /* 0x000fe20000000f00 */
[----:B--2---:R-:W-:Y:S01]  /*19e00*/  IMAD.MOV.U32 R3, RZ, RZ, 0x181f ;  /* 0x0000181fff037424 */ /* 0x004fe200078e00ff */
[----:B------:R-:W-:-:S02]  /*19e10*/  MOV R2, 0x19e30 ;  /* 0x00019e3000027802 */ /* 0x000fc40000000f00 */
[----:B-1-345:R-:W-:Y:S05]  /*19e20*/  CALL.REL.NOINC `($__internal_31_$__cuda_sm70_shflsync_idx_p) ;  /* 0x000023c000007944 */ /* 0x03afea0003c00000 */
[----:B------:R-:W-:Y:S01]  /*19e30*/  IMAD.MOV.U32 R4, RZ, RZ, R34 ;  /* 0x000000ffff047224 */ /* 0x000fe200078e0022 */
[----:B------:R-:W-:Y:S01]  /*19e40*/  MOV R32, 0x1 ;  /* 0x0000000100207802 */ /* 0x000fe20000000f00 */
[----:B------:R-:W-:Y:S01]  /*19e50*/  IMAD.MOV.U32 R33, RZ, RZ, R13 ;  /* 0x000000ffff217224 */ /* 0x000fe200078e000d */
[----:B------:R-:W-:-:S02]  /*19e60*/  MOV R3, 0x181f ;  /* 0x0000181f00037802 */ /* 0x000fc40000000f00 */
[----:B------:R-:W-:Y:S02]  /*19e70*/  MOV R2, 0x19e90 ;  /* 0x00019e9000027802 */ /* 0x000fe40000000f00 */
[----:B------:R-:W-:Y:S05]  /*19e80*/  CALL.REL.NOINC `($__internal_31_$__cuda_sm70_shflsync_idx_p) ;  /* 0x0000236000007944 */ /* 0x000fea0003c00000 */
[----:B------:R-:W-:Y:S01]  /*19e90*/  MOV R0, R34 ;  /* 0x0000002200007202 */ /* 0x000fe20000000f00 */
[----:B------:R-:W-:Y:S05]  /*19ea0*/  BRA `(.L_x_1881) ;  /* 0xfffee34000007947 */ /* 0x000fea000383ffff */
.L_x_1743:
[----:B------:R-:W-:Y:S01]  /*19eb0*/  IMAD.MOV.U32 R33, RZ, RZ, R12 ;  /* 0x000000ffff217224 */ /* 0x000fe200078e000c */
[----:B------:R-:W-:Y:S01]  /*19ec0*/  MOV R32, 0x2 ;  /* 0x0000000200207802 */ /* 0x000fe20000000f00 */
[----:B-1----:R-:W-:Y:S01]  /*19ed0*/  IMAD.MOV.U32 R3, RZ, RZ, 0x181f ;  /* 0x0000181fff037424 */ /* 0x002fe200078e00ff */
[----:B------:R-:W-:Y:S02]  /*19ee0*/  MOV R2, 0x19f00 ;  /* 0x00019f0000027802 */ /* 0x000fe40000000f00 */
[----:B--2345:R-:W-:Y:S05]  /*19ef0*/  CALL.REL.NOINC `($__internal_31_$__cuda_sm70_shflsync_idx_p) ;  /* 0x000022f000007944 */ /* 0x03cfea0003c00000 */
[----:B------:R-:W-:Y:S01]  /*19f00*/  MOV R4, R34 ;  /* 0x0000002200047202 */ /* 0x000fe20000000f00 */
[----:B------:R-:W-:Y:S05]  /*19f10*/  BRA `(.L_x_1882) ;  /* 0xfffee40000007947 */ /* 0x000fea000383ffff */
.L_x_1744:
[----:B------:R-:W-:Y:S01]  /*19f20*/  IMAD.MOV.U32 R33, RZ, RZ, R13 ;  /* 0x000000ffff217224 */ /* 0x000fe200078e000d */
[----:B------:R-:W-:Y:S01]  /*19f30*/  MOV R32, 0x2 ;  /* 0x0000000200207802 */ /* 0x000fe20000000f00 */
[----:B------:R-:W-:Y:S01]  /*19f40*/  IMAD.MOV.U32 R3, RZ, RZ, 0x181f ;  /* 0x0000181fff037424 */ /* 0x000fe200078e00ff */
[----:B------:R-:W-:Y:S02]  /*19f50*/  MOV R2, 0x19f70 ;  /* 0x00019f7000027802 */ /* 0x000fe40000000f00 */
[----:B-12345:R-:W-:Y:S05]  /*19f60*/  CALL.REL.NOINC `($__internal_31_$__cuda_sm70_shflsync_idx_p) ;  /* 0x0000228000007944 */ /* 0x03efea0003c00000 */
[----:B------:R-:W-:Y:S01]  /*19f70*/  MOV R0, R34 ;  /* 0x0000002200007202 */ /* 0x000fe20000000f00 */
[----:B------:R-:W-:Y:S05]  /*19f80*/  BRA `(.L_x_1883) ;  /* 0xfffee3b000007947 */ /* 0x000fea000383ffff */
.L_x_1747:
[----:B------:R-:W-:Y:S01]  /*19f90*/  IMAD.MOV.U32 R33, RZ, RZ, R12 ;  /* 0x000000ffff217224 */ /* 0x000fe200078e000c */
[----:B------:R-:W-:Y:S01]  /*19fa0*/  MOV R32, 0x3 ;  /* 0x0000000300207802 */ /* 0x000fe20000000f00 */
[----:B-1----:R-:W-:Y:S01]  /*19fb0*/  IMAD.MOV.U32 R3, RZ, RZ, 0x181f ;  /* 0x0000181fff037424 */ /* 0x002fe200078e00ff */
[----:B------:R-:W-:-:S02]  /*19fc0*/  MOV R2, 0x19fe0 ;  /* 0x00019fe000027802 */ /* 0x000fc40000000f00 */
[----:B--2345:R-:W-:Y:S05]  /*19fd0*/  CALL.REL.NOINC `($__internal_31_$__cuda_sm70_shflsync_idx_p) ;  /* 0x0000221000007944 */ /* 0x03cfea0003c00000 */
        /* <DEDUP_REMOVED lines=8> */
.L_x_1750:
[----:B------:R-:W-:Y:S01]  /*1a060*/  IMAD.MOV.U32 R33, RZ, RZ, R5 ;  /* 0x000000ffff217224 */ /* 0x000fe200078e0005 */
[----:B------:R-:W-:Y:S01]  /*1a070*/  MOV R32, RZ ;  /* 0x000000ff00207202 */ /* 0x000fe20000000f00 */
[----:B------:R-:W-:Y:S01]  /*1a080*/  IMAD.MOV.U32 R3, RZ, RZ, 0x181f ;  /* 0x0000181fff037424 */ /* 0x000fe200078e00ff */
[----:B------:R-:W-:Y:S02]  /*1a090*/  MOV R2, 0x1a0b0 ;  /* 0x0001a0b000027802 */ /* 0x000fe40000000f00 */
[----:B------:R-:W-:Y:S05]  /*1a0a0*/  CALL.REL.NOINC `($__internal_31_$__cuda_sm70_shflsync_idx_p) ;  /* 0x0000214000007944 */ /* 0x000fea0003c00000 */
[----:B------:R-:W-:Y:S01]  /*1a0b0*/  MOV R4, R34 ;  /* 0x0000002200047202 */ /* 0x000fe20000000f00 */
[----:B------:R-:W-:Y:S05]  /*1a0c0*/  BRA `(.L_x_1885) ;  /* 0xfffeeee000007947 */ /* 0x000fea000383ffff */
.L_x_1751:
[----:B------:R-:W-:Y:S01]  /*1a0d0*/  IMAD.MOV.U32 R33, RZ, RZ, R14 ;  /* 0x000000ffff217224 */ /* 0x000fe200078e000e */
[----:B------:R-:W-:Y:S01]  /*1a0e0*/  MOV R32, RZ ;  /* 0x000000ff00207202 */ /* 0x000fe20000000f00 */
[----:B------:R-:W-:Y:S01]  /*1a0f0*/  IMAD.MOV.U32 R3, RZ, RZ, 0x181f ;  /* 0x0000181fff037424 */ /* 0x000fe200078e00ff */
[----:B------:R-:W-:Y:S02]  /*1a100*/  MOV R2, 0x1a120 ;  /* 0x0001a12000027802 */ /* 0x000fe40000000f00 */
[----:B-12---:R-:W-:Y:S05]  /*1a110*/  CALL.REL.NOINC `($__internal_31_$__cuda_sm70_shflsync_idx_p) ;  /* 0x000020d000007944 */ /* 0x006fea0003c00000 */
[----:B------:R-:W-:Y:S01]  /*1a120*/  IADD3 R8, P0, R34, R21, RZ ;  /* 0x0000001522087210 */ /* 0x000fe20007f1e0ff */
[----:B------:R-:W-:Y:S01]  /*1a130*/  IMAD.MOV.U32 R33, RZ, RZ, R5 ;  /* 0x000000ffff217224 */ /* 0x000fe200078e0005 */
[C---:B------:R-:W-:Y:S01]  /*1a140*/  LOP3.LUT P2, RZ, R196.reuse, 0x2, RZ, 0xc0, !PT ;  /* 0x00000002c4ff7812 */ /* 0x040fe2000784c0ff */
[----:B------:R-:W-:Y:S01]  /*1a150*/  IMAD.MOV.U32 R32, RZ, RZ, 0x1 ;  /* 0x00000001ff207424 */ /* 0x000fe200078e00ff */
[----:B------:R-:W-:Y:S01]  /*1a160*/  LOP3.LUT P1, RZ, R196, 0x1, RZ, 0xc0, !PT ;  /* 0x00000001c4ff7812 */ /* 0x000fe2000782c0ff */
[----:B------:R-:W-:Y:S01]  /*1a170*/  IMAD.X R9, R4, 0x1, R20, P0 ;  /* 0x0000000104097824 */ /* 0x000fe200000e0614 */
[----:B------:R-:W-:-:S02]  /*1a180*/  IADD3 R6, P0, R34, R17, RZ ;  /* 0x0000001122067210 */ /* 0x000fc40007f1e0ff */
[----:B------:R-:W-:Y:S02]  /*1a190*/  LOP3.LUT P3, RZ, R196, 0x4, RZ, 0xc0, !PT ;  /* 0x00000004c4ff7812 */ /* 0x000fe4000786c0ff */
[----:B------:R-:W-:Y:S01]  /*1a1a0*/  SEL R13, RZ, 0x10, P2 ;  /* 0x00000010ff0d7807 */ /* 0x000fe20001000000 */
[----:B------:R-:W-:Y:S01]  /*1a1b0*/  IMAD.X R7, R4, 0x1, R18, P0 ;  /* 0x0000000104077824 */ /* 0x000fe200000e0612 */
[----:B------:R-:W-:Y:S02]  /*1a1c0*/  IADD3 R2, P0, R34, R19, RZ ;  /* 0x0000001322027210 */ /* 0x000fe40007f1e0ff */
[----:B------:R-:W-:Y:S01]  /*1a1d0*/  SEL R12, RZ, 0x10, P1 ;  /* 0x00000010ff0c7807 */ /* 0x000fe20000800000 */
[----:B------:R-:W-:Y:S01]  /*1a1e0*/  @!PT LDS RZ, [RZ] ;  /* 0x00000000fffff984 */ /* 0x000fe20000000800 */
[----:B------:R-:W-:Y:S01]  /*1a1f0*/  @!PT LDS RZ, [RZ] ;  /* 0x00000000fffff984 */ /* 0x000fe20000000800 */
[----:B------:R-:W-:Y:S01]  /*1a200*/  @!PT LDS RZ, [RZ] ;  /* 0x00000000fffff984 */ /* 0x000fe20000000800 */
[----:B------:R1:W-:Y:S02]  /*1a210*/  LDGSTS.E.BYPASS.LTC128B.128 [R107+0x12100], [R8.64], !P2 ;  /* 0x12100000086b7fae */ /* 0x0003e4000d101d48 */
[----:B------:R-:W-:Y:S02]  /*1a220*/  IMAD.X R3, R4, 0x1, R16, P0 ;  /* 0x0000000104037824 */ /* 0x000fe400000e0610 */
[----:B------:R2:W-:Y:S04]  /*1a230*/  LDGSTS.E.BYPASS.LTC128B.128 [R107+0x14100], [R6.64], !P1 ;  /* 0x14100000066b7fae */ /* 0x0005e8000c901d48 */
[----:B------:R3:W-:Y:S01]  /*1a240*/  LDGSTS.E.BYPASS.LTC128B.128 [R107+0x16100], [R2.64], !P3 ;  /* 0x16100000026b7fae */ /* 0x0007e2000d901d48 */
[----:B-1----:R-:W-:-:S02]  /*1a250*/  IMAD.MOV.U32 R9, RZ, RZ, R149 ;  /* 0x000000ffff097224 */ /* 0x002fc400078e0095 */
[----:B---3--:R-:W-:Y:S01]  /*1a260*/  IMAD.MOV.U32 R3, RZ, RZ, 0x181f ;  /* 0x0000181fff037424 */ /* 0x008fe200078e00ff */
[----:B------:R-:W-:Y:S02]  /*1a270*/  MOV R2, 0x1a290 ;  /* 0x0001a29000027802 */ /* 0x000fe40000000f00 */
[----:B--2---:R-:W-:Y:S05]  /*1a280*/  CALL.REL.NOINC `($__internal_31_$__cuda_sm70_shflsync_idx_p) ;  /* 0x00001f6000007944 */ /* 0x004fea0003c00000 */
[----:B------:R-:W-:Y:S01]  /*1a290*/  IMAD.MOV.U32 R8, RZ, RZ, R34 ;  /* 0x000000ffff087224 */ /* 0x000fe200078e0022 */
[----:B------:R-:W-:Y:S01]  /*1a2a0*/  MOV R32, 0x1 ;  /* 0x0000000100207802 */ /* 0x000fe20000000f00 */
[----:B------:R-:W-:Y:S01]  /*1a2b0*/  IMAD.MOV.U32 R33, RZ, RZ, R14 ;  /* 0x000000ffff217224 */ /* 0x000fe200078e000e */
[----:B------:R-:W-:Y:S02]  /*1a2c0*/  MOV R3, 0x181f ;  /* 0x0000181f00037802 */ /* 0x000fe40000000f00 */
[----:B------:R-:W-:Y:S02]  /*1a2d0*/  MOV R2, 0x1a2f0 ;  /* 0x0001a2f000027802 */ /* 0x000fe40000000f00 */
[----:B------:R-:W-:Y:S05]  /*1a2e0*/  CALL.REL.NOINC `($__internal_31_$__cuda_sm70_shflsync_idx_p) ;  /* 0x00001f0000007944 */ /* 0x000fea0003c00000 */
[----:B------:R-:W-:Y:S01]  /*1a2f0*/  MOV R0, R34 ;  /* 0x0000002200007202 */ /* 0x000fe20000000f00 */
[----:B------:R-:W-:Y:S05]  /*1a300*/  BRA `(.L_x_1886) ;  /* 0xfffeedf000007947 */ /* 0x000fea000383ffff */
.L_x_1756:
[----:B------:R-:W-:Y:S01]  /*1a310*/  IMAD.MOV.U32 R33, RZ, RZ, R0 ;  /* 0x000000ffff217224 */ /* 0x000fe200078e0000 */
[----:B------:R-:W-:Y:S01]  /*1a320*/  MOV R32, RZ ;  /* 0x000000ff00207202 */ /* 0x000fe20000000f00 */
[----:B------:R-:W-:Y:S01]  /*1a330*/  IMAD.MOV.U32 R3, RZ, RZ, 0x1c1f ;  /* 0x00001c1fff037424 */ /* 0x000fe200078e00ff */
[----:B------:R-:W-:-:S02]  /*1a340*/  MOV R2, 0x1a360 ;  /* 0x0001a36000027802 */ /* 0x000fc40000000f00 */
[----:B------:R-:W-:Y:S05]  /*1a350*/  CALL.REL.NOINC `($__internal_31_$__cuda_sm70_shflsync_idx_p) ;  /* 0x00001e9000007944 */ /* 0x000fea0003c00000 */
[----:B------:R-:W-:Y:S01]  /*1a360*/  MOV R8, R34 ;  /* 0x0000002200087202 */ /* 0x000fe20000000f00 */
[----:B------:R-:W-:Y:S05]  /*1a370*/  BRA `(.L_x_1887) ;  /* 0xfffef07000007947 */ /* 0x000fea000383ffff */
.L_x_1757:
[----:B------:R-:W-:Y:S01]  /*1a380*/  IMAD.MOV.U32 R33, RZ, RZ, R6 ;  /* 0x000000ffff217224 */ /* 0x000fe200078e0006 */
[----:B------:R-:W-:Y:S01]  /*1a390*/  MOV R32, RZ ;  /* 0x000000ff00207202 */ /* 0x000fe20000000f00 */
[----:B------:R-:W-:Y:S01]  /*1a3a0*/  IMAD.MOV.U32 R3, RZ, RZ, 0x1c1f ;  /* 0x00001c1fff037424 */ /* 0x000fe200078e00ff */
[----:B------:R-:W-:-:S02]  /*1a3b0*/  MOV R2, 0x1a3d0 ;  /* 0x0001a3d000027802 */ /* 0x000fc40000000f00 */
[----:B-12---:R-:W-:Y:S05]  /*1a3c0*/  CALL.REL.NOINC `($__internal_31_$__cuda_sm70_shflsync_idx_p) ;  /* 0x00001e2000007944 */ /* 0x006fea0003c00000 */
[----:B------:R-:W-:Y:S01]  /*1a3d0*/  IMAD.MOV.U32 R33, RZ, RZ, R5 ;  /* 0x000000ffff217224 */ /* 0x000fe200078e0005 */
[----:B------:R-:W-:Y:S01]  /*1a3e0*/  MOV R32, RZ ;  /* 0x000000ff00207202 */ /* 0x000fe20000000f00 */
[----:B------:R-:W-:Y:S01]  /*1a3f0*/  IMAD.MOV.U32 R3, RZ, RZ, 0x1c1f ;  /* 0x00001c1fff037424 */ /* 0x000fe200078e00ff */
[----:B------:R-:W-:Y:S01]  /*1a400*/  MOV R4, R34 ;  /* 0x0000002200047202 */ /* 0x000fe20000000f00 */
[----:B------:R-:W-:Y:S01]  /*1a410*/  IMAD.MOV.U32 R5, RZ, RZ, R8 ;  /* 0x000000ffff057224 */ /* 0x000fe200078e0008 */
[----:B------:R-:W-:-:S02]  /*1a420*/  MOV R2, 0x1a440 ;  /* 0x0001a44000027802 */ /* 0x000fc40000000f00 */
[----:B------:R-:W-:Y:S05]  /*1a430*/  CALL.REL.NOINC `($__internal_31_$__cuda_sm70_shflsync_idx_p) ;  /* 0x00001db000007944 */ /* 0x000fea0003c00000 */
[----:B------:R-:W-:Y:S01]  /*1a440*/  IMAD.MOV.U32 R30, RZ, RZ, R34 ;  /* 0x000000ffff1e7224 */ /* 0x000fe200078e0022 */
[----:B------:R-:W-:Y:S01]  /*1a450*/  MOV R32, RZ ;  /* 0x000000ff00207202 */ /* 0x000fe20000000f00 */
[----:B------:R-:W-:Y:S01]  /*1a460*/  IMAD.MOV.U32 R33, RZ, RZ, R12 ;  /* 0x000000ffff217224 */ /* 0x000fe200078e000c */
[----:B------:R-:W-:-:S02]  /*1a470*/  MOV R3, 0x1c1f ;  /* 0x00001c1f00037802 */ /* 0x000fc40000000f00 */
[----:B------:R-:W-:Y:S02]  /*1a480*/  MOV R2, 0x1a4a0 ;  /* 0x0001a4a000027802 */ /* 0x000fe40000000f00 */
[----:B------:R-:W-:Y:S05]  /*1a490*/  CALL.REL.NOINC `($__internal_31_$__cuda_sm70_shflsync_idx_p) ;  /* 0x00001d5000007944 */ /* 0x000fea0003c00000 */
[----:B------:R-:W-:Y:S01]  /*1a4a0*/  MOV R0, R34 ;  /* 0x0000002200007202 */ /* 0x000fe20000000f00 */
[----:B------:R-:W-:Y:S05]  /*1a4b0*/  BRA `(.L_x_1888) ;  /* 0xfffeef8000007947 */ /* 0x000fea000383ffff */
.L_x_1782:
[----:B------:R-:W-:Y:S01]  /*1a4c0*/  IMAD.MOV.U32 R33, RZ, RZ, R0 ;  /* 0x000000ffff217224 */ /* 0x000fe200078e0000 */
[----:B------:R-:W-:Y:S01]  /*1a4d0*/  MOV R32, RZ ;  /* 0x000000ff00207202 */ /* 0x000fe20000000f00 */
[----:B------:R-:W-:Y:S01]  /*1a4e0*/  IMAD.MOV.U32 R3, RZ, RZ, 0x1c1f ;  /* 0x00001c1fff037424 */ /* 0x000fe200078e00ff */
[----:B------:R-:W-:Y:S02]  /*1a4f0*/  MOV R2, 0x1a510 ;  /* 0x0001a51000027802 */ /* 0x000fe40000000f00 */
[----:B------:R-:W-:Y:S05]  /*1a500*/  CALL.REL.NOINC `($__internal_31_$__cuda_sm70_shflsync_idx_p) ;  /* 0x00001ce000007944 */ /* 0x000fea0003c00000 */
[----:B------:R-:W-:Y:S01]  /*1a510*/  MOV R0, R34 ;  /* 0x0000002200007202 */ /* 0x000fe20000000f00 */
[----:B------:R-:W-:Y:S05]  /*1a520*/  BRA `(.L_x_1889) ;  /* 0xffff1a1000007947 */ /* 0x000fea000383ffff */
.L_x_1783:
[----:B------:R-:W-:Y:S01]  /*1a530*/  IMAD.MOV.U32 R33, RZ, RZ, R6 ;  /* 0x000000ffff217224 */ /* 0x000fe200078e0006 */
[----:B------:R-:W-:Y:S01]  /*1a540*/  MOV R32, RZ ;  /* 0x000000ff00207202 */ /* 0x000fe20000000f00 */
[----:B------:R-:W-:Y:S01]  /*1a550*/  IMAD.MOV.U32 R3, RZ, RZ, 0x1c1f ;  /* 0x00001c1fff037424 */ /* 0x000fe200078e00ff */
[----:B------:R-:W-:Y:S02]  /*1a560*/  MOV R2, 0x1a580 ;  /* 0x0001a58000027802 */ /* 0x000fe40000000f00 */
[----:B-1----:R-:W-:Y:S05]  /*1a570*/  CALL.REL.NOINC `($__internal_31_$__cuda_sm70_shflsync_idx_p) ;  /* 0x00001c7000007944 */ /* 0x002fea0003c00000 */
        /* <DEDUP_REMOVED lines=15> */
.L_x_1798:
[----:B------:R-:W-:Y:S01]  /*1a670*/  IMAD.MOV.U32 R33, RZ, RZ, R20 ;  /* 0x000000ffff217224 */ /* 0x000fe200078e0014 */
[----:B------:R-:W-:Y:S01]  /*1a680*/  MOV R32, RZ ;  /* 0x000000ff00207202 */ /* 0x000fe20000000f00 */
[----:B------:R-:W-:Y:S01]  /*1a690*/  IMAD.MOV.U32 R3, RZ, RZ, 0x181f ;  /* 0x0000181fff037424 */ /* 0x000fe200078e00ff */
[----:B------:R-:W-:Y:S02]  /*1a6a0*/  MOV R2, 0x1a6c0 ;  /* 0x0001a6c000027802 */ /* 0x000fe40000000f00 */
[----:B-1234-:R-:W-:Y:S05]  /*1a6b0*/  CALL.REL.NOINC `($__internal_31_$__cuda_sm70_shflsync_idx_p) ;  /* 0x00001b3000007944 */ /* 0x01efea0003c00000 */
[----:B------:R-:W-:Y:S01]  /*1a6c0*/  MOV R9, R34 ;  /* 0x0000002200097202 */ /* 0x000fe20000000f00 */
[----:B------:R-:W-:Y:S05]  /*1a6d0*/  BRA `(.L_x_1891) ;  /* 0xffff473000007947 */ /* 0x000fea000383ffff */
.L_x_1799:
[----:B------:R-:W-:Y:S01]  /*1a6e0*/  IMAD.MOV.U32 R33, RZ, RZ, R24 ;  /* 0x000000ffff217224 */ /* 0x000fe200078e0018 */
[----:B------:R-:W-:Y:S01]  /*1a6f0*/  MOV R32, RZ ;  /* 0x000000ff00207202 */ /* 0x000fe20000000f00 */
[----:B------:R-:W-:Y:S01]  /*1a700*/  IMAD.MOV.U32 R3, RZ, RZ, 0x181f ;  /* 0x0000181fff037424 */ /* 0x000fe200078e00ff */
[----:B------:R-:W-:Y:S02]  /*1a710*/  MOV R2, 0x1a730 ;  /* 0x0001a73000027802 */ /* 0x000fe40000000f00 */
[----:B-1234-:R-:W-:Y:S05]  /*1a720*/  CALL.REL.NOINC `($__internal_31_$__cuda_sm70_shflsync_idx_p) ;  /* 0x00001ac000007944 */ /* 0x01efea0003c00000 */
[----:B------:R-:W-:Y:S01]  /*1a730*/  LOP3.LUT P2, RZ, R196, 0x2, RZ, 0xc0, !PT ;  /* 0x00000002c4ff7812 */ /* 0x000fe2000784c0ff */
[----:B------:R-:W-:Y:S01]  /*1a740*/  IMAD.MOV.U32 R33, RZ, RZ, R20 ;  /* 0x000000ffff217224 */ /* 0x000fe200078e0014 */
[----:B------:R-:W-:Y:S01]  /*1a750*/  IADD3 R2, P0, R34, R23, RZ ;  /* 0x0000001722027210 */ /* 0x000fe20007f1e0ff */
[----:B------:R-:W-:Y:S01]  /*1a760*/  IMAD.MOV.U32 R20, RZ, RZ, R149 ;  /* 0x000000ffff147224 */ /* 0x000fe200078e0095 */
[C---:B------:R-:W-:Y:S01]  /*1a770*/  LOP3.LUT P1, RZ, R196.reuse, 0x1, RZ, 0xc0, !PT ;  /* 0x00000001c4ff7812 */ /* 0x040fe2000782c0ff */
[----:B------:R-:W-:Y:S01]  /*1a780*/  IMAD.MOV.U32 R32, RZ, RZ, 0x1 ;  /* 0x00000001ff207424 */ /* 0x000fe200078e00ff */
[----:B------:R-:W-:Y:S01]  /*1a790*/  LOP3.LUT P3, RZ, R196, 0x4, RZ, 0xc0, !PT ;  /* 0x00000004c4ff7812 */ /* 0x000fe2000786c0ff */
[----:B------:R-:W-:Y:S01]  /*1a7a0*/  IMAD.X R3, R9, 0x1, R25, P0 ;  /* 0x0000000109037824 */ /* 0x000fe200000e0619 */
[----:B------:R-:W-:-:S02]  /*1a7b0*/  SEL R22, RZ, 0x10, P2 ;  /* 0x00000010ff167807 */ /* 0x000fc40001000000 */
[----:B------:R-:W-:-:S03]  /*1a7c0*/  SEL R21, RZ, 0x10, P1 ;  /* 0x00000010ff157807 */ /* 0x000fc60000800000 */
[----:B------:R-:W-:Y:S01]  /*1a7d0*/  @!PT LDS RZ, [RZ] ;  /* 0x00000000fffff984 */ /* 0x000fe20000000800 */
[----:B------:R-:W-:Y:S01]  /*1a7e0*/  @!PT LDS RZ, [RZ] ;  /* 0x00000000fffff984 */ /* 0x000fe20000000800 */
[----:B------:R-:W-:Y:S01]  /*1a7f0*/  @!PT LDS RZ, [RZ] ;  /* 0x00000000fffff984 */ /* 0x000fe20000000800 */
[----:B------:R1:W-:Y:S02]  /*1a800*/  LDGSTS.E.BYPASS.LTC128B.128 [R107+0x6100], [R2.64], !P2 ;  /* 0x06100000026b7fae */ /* 0x0003e4000d101d48 */
[----:B-1----:R-:W-:-:S05]  /*1a810*/  IADD3 R2, P0, R34, R26, RZ ;  /* 0x0000001a22027210 */ /* 0x002fca0007f1e0ff */
[----:B------:R-:W-:-:S05]  /*1a820*/  IMAD.X R3, R9, 0x1, R27, P0 ;  /* 0x0000000109037824 */ /* 0x000fca00000e061b */
[----:B------:R1:W-:Y:S02]  /*1a830*/  LDGSTS.E.BYPASS.LTC128B.128 [R107+0x8100], [R2.64], !P1 ;  /* 0x08100000026b7fae */ /* 0x0003e4000c901d48 */
[----:B-1----:R-:W-:-:S05]  /*1a840*/  IADD3 R2, P0, R34, R28, RZ ;  /* 0x0000001c22027210 */ /* 0x002fca0007f1e0ff */
[----:B------:R-:W-:-:S05]  /*1a850*/  IMAD.X R3, R9, 0x1, R29, P0 ;  /* 0x0000000109037824 */ /* 0x000fca00000e061d */
[----:B------:R1:W-:Y:S02]  /*1a860*/  LDGSTS.E.BYPASS.LTC128B.128 [R107+0xa100], [R2.64], !P3 ;  /* 0x0a100000026b7fae */ /* 0x0003e4000d901d48 */
[----:B-1----:R-:W-:Y:S01]  /*1a870*/  IMAD.MOV.U32 R3, RZ, RZ, 0x181f ;  /* 0x0000181fff037424 */ /* 0x002fe200078e00ff */
[----:B------:R-:W-:Y:S02]  /*1a880*/  MOV R2, 0x1a8a0 ;  /* 0x0001a8a000027802 */ /* 0x000fe40000000f00 */
[----:B------:R-:W-:Y:S05]  /*1a890*/  CALL.REL.NOINC `($__internal_31_$__cuda_sm70_shflsync_idx_p) ;  /* 0x0000195000007944 */ /* 0x000fea0003c00000 */
        /* <DEDUP_REMOVED lines=8> */
.L_x_1802:
[----:B------:R-:W-:Y:S01]  /*1a920*/  IMAD.MOV.U32 R33, RZ, RZ, R5 ;  /* 0x000000ffff217224 */ /* 0x000fe200078e0005 */
[----:B------:R-:W-:Y:S01]  /*1a930*/  MOV R32, RZ ;  /* 0x000000ff00207202 */ /* 0x000fe20000000f00 */
[----:B------:R-:W-:Y:S01]  /*1a940*/  IMAD.MOV.U32 R3, RZ, RZ, 0x181f ;  /* 0x0000181fff037424 */ /* 0x000fe200078e00ff */
[----:B------:R-:W-:-:S02]  /*1a950*/  MOV R2, 0x1a970 ;  /* 0x0001a97000027802 */ /* 0x000fc40000000f00 */
[----:B------:R-:W-:Y:S05]  /*1a960*/  CALL.REL.NOINC `($__internal_31_$__cuda_sm70_shflsync_idx_p) ;  /* 0x0000188000007944 */ /* 0x000fea0003c00000 */
[----:B------:R-:W-:Y:S01]  /*1a970*/  MOV R4, R34 ;  /* 0x0000002200047202 */ /* 0x000fe20000000f00 */
[----:B------:R-:W-:Y:S05]  /*1a980*/  BRA `(.L_x_1893) ;  /* 0xffff6dc000007947 */ /* 0x000fea000383ffff */
.L_x_1803:
[----:B------:R-:W-:Y:S01]  /*1a990*/  IMAD.MOV.U32 R33, RZ, RZ, R6 ;  /* 0x000000ffff217224 */ /* 0x000fe200078e0006 */
[----:B------:R-:W-:Y:S01]  /*1a9a0*/  MOV R32, RZ ;  /* 0x000000ff00207202 */ /* 0x000fe20000000f00 */
[----:B------:R-:W-:Y:S01]  /*1a9b0*/  IMAD.MOV.U32 R3, RZ, RZ, 0x181f ;  /* 0x0000181fff037424 */ /* 0x000fe200078e00ff */
[----:B------:R-:W-:-:S02]  /*1a9c0*/  MOV R2, 0x1a9e0 ;  /* 0x0001a9e000027802 */ /* 0x000fc40000000f00 */
[----:B-12---:R-:W-:Y:S05]  /*1a9d0*/  CALL.REL.NOINC `($__internal_31_$__cuda_sm70_shflsync_idx_p) ;  /* 0x0000181000007944 */ /* 0x006fea0003c00000 */
[----:B------:R-:W-:Y:S01]  /*1a9e0*/  IADD3 R20, P0, R34, R7, RZ ;  /* 0x0000000722147210 */ /* 0x000fe20007f1e0ff */
[----:B------:R-:W-:Y:S01]  /*1a9f0*/  IMAD.MOV.U32 R33, RZ, RZ, R5 ;  /* 0x000000ffff217224 */ /* 0x000fe200078e0005 */
[C---:B------:R-:W-:Y:S01]  /*1aa00*/  LOP3.LUT P2, RZ, R196.reuse, 0x2, RZ, 0xc0, !PT ;  /* 0x00000002c4ff7812 */ /* 0x040fe2000784c0ff */
[----:B------:R-:W-:Y:S01]  /*1aa10*/  IMAD.MOV.U32 R12, RZ, RZ, R149 ;  /* 0x000000ffff0c7224 */ /* 0x000fe200078e0095 */
[----:B------:R-:W-:Y:S01]  /*1aa20*/  LOP3.LUT P1, RZ, R196, 0x1, RZ, 0xc0, !PT ;  /* 0x00000001c4ff7812 */ /* 0x000fe2000782c0ff */
[----:B------:R-:W-:Y:S01]  /*1aa30*/  IMAD.X R21, R4, 0x1, R14, P0 ;  /* 0x0000000104157824 */ /* 0x000fe200000e060e */
[----:B------:R-:W-:Y:S01]  /*1aa40*/  IADD3 R2, P0, R34, R15, RZ ;  /* 0x0000000f22027210 */ /* 0x000fe20007f1e0ff */
[----:B------:R-:W-:Y:S01]  /*1aa50*/  IMAD.MOV.U32 R32, RZ, RZ, 0x1 ;  /* 0x00000001ff207424 */ /* 0x000fe200078e00ff */
[----:B------:R-:W-:-:S02]  /*1aa60*/  LOP3.LUT P3, RZ, R196, 0x4, RZ, 0xc0, !PT ;  /* 0x00000004c4ff7812 */ /* 0x000fc4000786c0ff */
[----:B------:R-:W-:Y:S01]  /*1aa70*/  SEL R5, RZ, 0x10, P2 ;  /* 0x00000010ff057807 */ /* 0x000fe20001000000 */
[----:B------:R-:W-:Y:S01]  /*1aa80*/  IMAD.X R3, R4, 0x1, R16, P0 ;  /* 0x0000000104037824 */ /* 0x000fe200000e0610 */
[----:B------:R-:W-:-:S03]  /*1aa90*/  SEL R13, RZ, 0x10, P1 ;  /* 0x00000010ff0d7807 */ /* 0x000fc60000800000 */
[----:B------:R-:W-:Y:S01]  /*1aaa0*/  @!PT LDS RZ, [RZ] ;  /* 0x00000000fffff984 */ /* 0x000fe20000000800 */
[----:B------:R-:W-:Y:S01]  /*1aab0*/  @!PT LDS RZ, [RZ] ;  /* 0x00000000fffff984 */ /* 0x000fe20000000800 */
[----:B------:R-:W-:Y:S01]  /*1aac0*/  @!PT LDS RZ, [RZ] ;  /* 0x00000000fffff984 */ /* 0x000fe20000000800 */
[----:B------:R1:W-:Y:S04]  /*1aad0*/  LDGSTS.E.BYPASS.LTC128B.128 [R107+0xc100], [R20.64], !P2 ;  /* 0x0c100000146b7fae */ /* 0x0003e8000d101d48 */
[----:B------:R2:W-:Y:S02]  /*1aae0*/  LDGSTS.E.BYPASS.LTC128B.128 [R107+0xe100], [R2.64], !P1 ;  /* 0x0e100000026b7fae */ /* 0x0005e4000c901d48 */
[----:B--2---:R-:W-:-:S05]  /*1aaf0*/  IADD3 R2, P0, R34, R17, RZ ;  /* 0x0000001122027210 */ /* 0x004fca0007f1e0ff */
[----:B------:R-:W-:-:S05]  /*1ab00*/  IMAD.X R3, R4, 0x1, R18, P0 ;  /* 0x0000000104037824 */ /* 0x000fca00000e0612 */
[----:B------:R2:W-:Y:S02]  /*1ab10*/  LDGSTS.E.BYPASS.LTC128B.128 [R107+0x10100], [R2.64], !P3 ;  /* 0x10100000026b7fae */ /* 0x0005e4000d901d48 */
[----:B--2---:R-:W-:Y:S01]  /*1ab20*/  IMAD.MOV.U32 R3, RZ, RZ, 0x181f ;  /* 0x0000181fff037424 */ /* 0x004fe200078e00ff */
[----:B------:R-:W-:Y:S02]  /*1ab30*/  MOV R2, 0x1ab50 ;  /* 0x0001ab5000027802 */ /* 0x000fe40000000f00 */
[----:B-1----:R-:W-:Y:S05]  /*1ab40*/  CALL.REL.NOINC `($__internal_31_$__cuda_sm70_shflsync_idx_p) ;  /* 0x000016a000007944 */ /* 0x002fea0003c00000 */
        /* <DEDUP_REMOVED lines=8> */
.L_x_1807:
[----:B------:R-:W-:Y:S01]  /*1abd0*/  MOV R32, RZ ;  /* 0x000000ff00207202 */ /* 0x000fe20000000f00 */
[----:B------:R-:W-:Y:S01]  /*1abe0*/  IMAD.MOV.U32 R33, RZ, RZ, R9 ;  /* 0x000000ffff217224 */ /* 0x000fe200078e0009 */
[----:B------:R-:W-:Y:S01]  /*1abf0*/  MOV R2, 0x1ac20 ;  /* 0x0001ac2000027802 */ /* 0x000fe20000000f00 */
[----:B------:R-:W-:Y:S02]  /*1ac00*/  IMAD.MOV.U32 R3, RZ, RZ, 0x181f ;  /* 0x0000181fff037424 */ /* 0x000fe400078e00ff */
[----:B--234-:R-:W-:Y:S05]  /*1ac10*/  CALL.REL.NOINC `($__internal_31_$__cuda_sm70_shflsync_idx_p) ;  /* 0x000015d000007944 */ /* 0x01cfea0003c00000 */
[----:B------:R-:W-:Y:S01]  /*1ac20*/  MOV R5, R34 ;  /* 0x0000002200057202 */ /* 0x000fe20000000f00 */
[----:B------:R-:W-:-:S05]  /*1ac30*/  BRA `(.L_x_1895) ;  /* 0xffff70d000007947 */ /* 0x000fca000383ffff */
.L_x_1808:
[----:B------:R-:W-:Y:S01]  /*1ac40*/  MOV R32, RZ ;  /* 0x000000ff00207202 */ /* 0x000fe20000000f00 */
[----:B------:R-:W-:Y:S01]  /*1ac50*/  IMAD.MOV.U32 R33, RZ, RZ, R16 ;  /* 0x000000ffff217224 */ /* 0x000fe200078e0010 */
[----:B------:R-:W-:Y:S01]  /*1ac60*/  MOV R2, 0x1ac90 ;  /* 0x0001ac9000027802 */ /* 0x000fe20000000f00 */
[----:B------:R-:W-:Y:S02]  /*1ac70*/  IMAD.MOV.U32 R3, RZ, RZ, 0x181f ;  /* 0x0000181fff037424 */ /* 0x000fe400078e00ff */
[----:B-1234-:R-:W-:Y:S05]  /*1ac80*/  CALL.REL.NOINC `($__internal_31_$__cuda_sm70_shflsync_idx_p) ;  /* 0x0000156000007944 */ /* 0x01efea0003c00000 */
[----:B------:R-:W-:Y:S01]  /*1ac90*/  LOP3.LUT P3, RZ, R196, 0x2, RZ, 0xc0, !PT ;  /* 0x00000002c4ff7812 */ /* 0x000fe2000786c0ff */
[----:B------:R-:W-:Y:S01]  /*1aca0*/  IMAD R4, R190, 0x6000, R10 ;  /* 0x00006000be047824 */ /* 0x000fe200078e020a */
[----:B------:R-:W-:Y:S01]  /*1acb0*/  IADD3 R2, P0, R34, R17, RZ ;  /* 0x0000001122027210 */ /* 0x000fe20007f1e0ff */
[----:B------:R-:W-:Y:S01]  /*1acc0*/  IMAD.MOV.U32 R33, RZ, RZ, R9 ;  /* 0x000000ffff217224 */ /* 0x000fe200078e0009 */
[C---:B------:R-:W-:Y:S01]  /*1acd0*/  LOP3.LUT P2, RZ, R196.reuse, 0x1, RZ, 0xc0, !PT ;  /* 0x00000001c4ff7812 */ /* 0x040fe2000784c0ff */
[----:B------:R-:W-:Y:S01]  /*1ace0*/  IMAD.MOV.U32 R32, RZ, RZ, 0x1 ;  /* 0x00000001ff207424 */ /* 0x000fe200078e00ff */
[----:B------:R-:W-:Y:S01]  /*1acf0*/  LOP3.LUT P1, RZ, R196, 0x4, RZ, 0xc0, !PT ;  /* 0x00000004c4ff7812 */ /* 0x000fe2000782c0ff */
[C---:B------:R-:W-:Y:S01]  /*1ad00*/  IMAD.X R3, R5.reuse, 0x1, R19, P0 ;  /* 0x0000000105037824 */ /* 0x040fe200000e0613 */
[C---:B------:R-:W-:Y:S02]  /*1ad10*/  IADD3 R6, P0, R34.reuse, R24, RZ ;  /* 0x0000001822067210 */ /* 0x040fe40007f1e0ff */
[----:B------:R-:W-:Y:S02]  /*1ad20*/  SEL R18, RZ, 0x10, P2 ;  /* 0x00000010ff127807 */ /* 0x000fe40001000000 */
[----:B------:R-:W-:Y:S01]  /*1ad30*/  SEL R9, RZ, 0x10, P1 ;  /* 0x00000010ff097807 */ /* 0x000fe20000800000 */
[----:B------:R-:W-:Y:S01]  /*1ad40*/  @!PT LDS RZ, [RZ] ;  /* 0x00000000fffff984 */ /* 0x000fe20000000800 */
[----:B------:R-:W-:Y:S01]  /*1ad50*/  @!PT LDS RZ, [RZ] ;  /* 0x00000000fffff984 */ /* 0x000fe20000000800 */
[----:B------:R-:W-:Y:S01]  /*1ad60*/  @!PT LDS RZ, [RZ] ;  /* 0x00000000fffff984 */ /* 0x000fe20000000800 */
[----:B------:R1:W-:Y:S01]  /*1ad70*/  LDGSTS.E.BYPASS.LTC128B.128 [R4], [R2.64], !P3 ;  /* 0x0000000002047fae */ /* 0x0003e2000d901d48 */
[C---:B------:R-:W-:Y:S05]  /*1ad80*/  IMAD.X R7, R5.reuse, 0x1, R25, P0 ;  /* 0x0000000105077824 */ /* 0x040fea00000e0619 */
[----:B------:R2:W-:Y:S01]  /*1ad90*/  LDGSTS.E.BYPASS.LTC128B.128 [R4+0x2000], [R6.64], !P2 ;  /* 0x0200000006047fae */ /* 0x0005e2000d101d48 */
[----:B-1----:R-:W-:Y:S05]  /*1ada0*/  IADD3 R2, P0, R34, R26, RZ ;  /* 0x0000001a22027210 */ /* 0x002fea0007f1e0ff */
[----:B------:R-:W-:Y:S01]  /*1adb0*/  IMAD.X R3, R5, 0x1, R27, P0 ;  /* 0x0000000105037824 */ /* 0x000fe200000e061b */
[----:B--2---:R-:W-:Y:S04]  /*1adc0*/  SEL R6, RZ, 0x10, P3 ;  /* 0x00000010ff067807 */ /* 0x004fe80001800000 */
[----:B------:R1:W-:Y:S02]  /*1add0*/  LDGSTS.E.BYPASS.LTC128B.128 [R4+0x4000], [R2.64], !P1 ;  /* 0x0400000002047fae */ /* 0x0003e4000c901d48 */
[----:B-1----:R-:W-:Y:S01]  /*1ade0*/  MOV R2, 0x1ae10 ;  /* 0x0001ae1000027802 */ /* 0x002fe20000000f00 */
[----:B------:R-:W-:Y:S02]  /*1adf0*/  IMAD.MOV.U32 R3, RZ, RZ, 0x181f ;  /* 0x0000181fff037424 */ /* 0x000fe400078e00ff */
[----:B------:R-:W-:Y:S05]  /*1ae00*/  CALL.REL.NOINC `($__internal_31_$__cuda_sm70_shflsync_idx_p) ;  /* 0x000013e000007944 */ /* 0x000fea0003c00000 */
[----:B------:R-:W-:Y:S01]  /*1ae10*/  MOV R32, 0x1 ;  /* 0x0000000100207802 */ /* 0x000fe20000000f00 */
[----:B------:R-:W-:Y:S01]  /*1ae20*/  IMAD.MOV.U32 R5, RZ, RZ, R34 ;  /* 0x000000ffff057224 */ /* 0x000fe200078e0022 */
[----:B------:R-:W-:Y:S01]  /*1ae30*/  MOV R3, 0x181f ;  /* 0x0000181f00037802 */ /* 0x000fe20000000f00 */
[----:B------:R-:W-:Y:S01]  /*1ae40*/  IMAD.MOV.U32 R33, RZ, RZ, R16 ;  /* 0x000000ffff217224 */ /* 0x000fe200078e0010 */
[----:B------:R-:W-:Y:S02]  /*1ae50*/  MOV R2, 0x1ae70 ;  /* 0x0001ae7000027802 */ /* 0x000fe40000000f00 */
[----:B------:R-:W-:Y:S05]  /*1ae60*/  CALL.REL.NOINC `($__internal_31_$__cuda_sm70_shflsync_idx_p) ;  /* 0x0000138000007944 */ /* 0x000fea0003c00000 */
[----:B------:R-:W-:Y:S01]  /*1ae70*/  MOV R2, R34 ;  /* 0x0000002200027202 */ /* 0x000fe20000000f00 */
[----:B------:R-:W-:-:S05]  /*1ae80*/  BRA `(.L_x_1896) ;  /* 0xffff6fe000007947 */ /* 0x000fca000383ffff */
.L_x_1809:
[----:B------:R-:W-:Y:S02]  /*1ae90*/  MOV R3, 0x2 ;  /* 0x0000000200037802 */ /* 0x000fe40000000f00 */
[----:B------:R-:W-:Y:S02]  /*1aea0*/  MOV R2, 0x1aec0 ;  /* 0x0001aec000027802 */ /* 0x000fe40000000f00 */
[----:B------:R-:W-:Y:S05]  /*1aeb0*/  CALL.REL.NOINC `($__internal_30_$__cuda_sm70_shflsync_bfly_p) ;  /* 0x000012f000007944 */ /* 0x000fea0003c00000 */
[----:B------:R-:W-:Y:S01]  /*1aec0*/  MOV R2, R22 ;  /* 0x0000001600027202 */ /* 0x000fe20000000f00 */
[----:B------:R-:W-:-:S05]  /*1aed0*/  BRA `(.L_x_1897) ;  /* 0xffff80f000007947 */ /* 0x000fca000383ffff */
.L_x_1812:
[----:B------:R-:W-:Y:S01]  /*1aee0*/  MOV R32, RZ ;  /* 0x000000ff00207202 */ /* 0x000fe20000000f00 */
[----:B------:R-:W-:Y:S01]  /*1aef0*/  IMAD.MOV.U32 R33, RZ, RZ, R5 ;  /* 0x000000ffff217224 */ /* 0x000fe200078e0005 */
[----:B------:R-:W-:Y:S01]  /*1af00*/  MOV R2, 0x1af30 ;  /* 0x0001af3000027802 */ /* 0x000fe20000000f00 */
[----:B------:R-:W-:Y:S02]  /*1af10*/  IMAD.MOV.U32 R3, RZ, RZ, 0x181f ;  /* 0x0000181fff037424 */ /* 0x000fe400078e00ff */
[----:B------:R-:W-:Y:S05]  /*1af20*/  CALL.REL.NOINC `($__internal_31_$__cuda_sm70_shflsync_idx_p) ;  /* 0x000012c000007944 */ /* 0x000fea0003c00000 */
[----:B------:R-:W-:Y:S01]  /*1af30*/  MOV R4, R34 ;  /* 0x0000002200047202 */ /* 0x000fe20000000f00 */
[----:B------:R-:W-:-:S05]  /*1af40*/  BRA `(.L_x_1898) ;  /* 0xffff9a5000007947 */ /* 0x000fca000383ffff */
.L_x_1813:
[----:B------:R-:W-:Y:S01]  /*1af50*/  MOV R32, RZ ;  /* 0x000000ff00207202 */ /* 0x000fe20000000f00 */
[----:B------:R-:W-:Y:S01]  /*1af60*/  IMAD.MOV.U32 R33, RZ, RZ, R12 ;  /* 0x000000ffff217224 */ /* 0x000fe200078e000c */
[----:B------:R-:W-:Y:S01]  /*1af70*/  MOV R2, 0x1afa0 ;  /* 0x0001afa000027802 */ /* 0x000fe20000000f00 */
[----:B------:R-:W-:Y:S02]  /*1af80*/  IMAD.MOV.U32 R3, RZ, RZ, 0x181f ;  /* 0x0000181fff037424 */ /* 0x000fe400078e00ff */
[----:B-12---:R-:W-:Y:S05]  /*1af90*/  CALL.REL.NOINC `($__internal_31_$__cuda_sm70_shflsync_idx_p) ;  /* 0x0000125000007944 */ /* 0x006fea0003c00000 */
[----:B------:R-:W-:Y:S01]  /*1afa0*/  LOP3.LUT P3, RZ, R196, 0x2, RZ, 0xc0, !PT ;  /* 0x00000002c4ff7812 */ /* 0x000fe2000786c0ff */
[----:B------:R-:W-:Y:S01]  /*1afb0*/  IMAD R0, R190, 0x6000, R11 ;  /* 0x00006000be007824 */ /* 0x000fe200078e020b */
[----:B------:R-:W-:Y:S01]  /*1afc0*/  IADD3 R2, P0, R34, R13, RZ ;  /* 0x0000000d22027210 */ /* 0x000fe20007f1e0ff */
[----:B------:R-:W-:Y:S01]  /*1afd0*/  IMAD.MOV.U32 R33, RZ, RZ, R5 ;  /* 0x000000ffff217224 */ /* 0x000fe200078e0005 */
[C---:B------:R-:W-:Y:S01]  /*1afe0*/  LOP3.LUT P2, RZ, R196.reuse, 0x1, RZ, 0xc0, !PT ;  /* 0x00000001c4ff7812 */ /* 0x040fe2000784c0ff */
[----:B------:R-:W-:Y:S01]  /*1aff0*/  IMAD.MOV.U32 R32, RZ, RZ, 0x1 ;  /* 0x00000001ff207424 */ /* 0x000fe200078e00ff */
[----:B------:R-:W-:Y:S01]  /*1b000*/  LOP3.LUT P1, RZ, R196, 0x4, RZ, 0xc0, !PT ;  /* 0x00000004c4ff7812 */ /* 0x000fe2000782c0ff */
[----:B------:R-:W-:Y:S01]  /*1b010*/  IMAD.X R3, R4, 0x1, R16, P0 ;  /* 0x0000000104037824 */ /* 0x000fe200000e0610 */
[----:B------:R-:W-:Y:S02]  /*1b020*/  IADD3 R6, P0, R34, R17, RZ ;  /* 0x0000001122067210 */ /* 0x000fe40007f1e0ff */
[----:B------:R-:W-:Y:S02]  /*1b030*/  SEL R5, RZ, 0x10, P3 ;  /* 0x00000010ff057807 */ /* 0x000fe40001800000 */
[----:B------:R-:W-:Y:S01]  /*1b040*/  SEL R15, RZ, 0x10, P2 ;  /* 0x00000010ff0f7807 */ /* 0x000fe20001000000 */
[----:B------:R-:W-:Y:S01]  /*1b050*/  @!PT LDS RZ, [RZ] ;  /* 0x00000000fffff984 */ /* 0x000fe20000000800 */
[----:B------:R-:W-:Y:S01]  /*1b060*/  @!PT LDS RZ, [RZ] ;  /* 0x00000000fffff984 */ /* 0x000fe20000000800 */
[----:B------:R-:W-:Y:S01]  /*1b070*/  @!PT LDS RZ, [RZ] ;  /* 0x00000000fffff984 */ /* 0x000fe20000000800 */
[----:B------:R1:W-:Y:S01]  /*1b080*/  LDGSTS.E.BYPASS.LTC128B.128 [R0], [R2.64], !P3 ;  /* 0x0000000002007fae */ /* 0x0003e2000d901d48 */
[----:B------:R-:W-:Y:S01]  /*1b090*/  IMAD.X R7, R4, 0x1, R18, P0 ;  /* 0x0000000104077824 */ /* 0x000fe200000e0612 */
[----:B------:R-:W-:Y:S04]  /*1b0a0*/  SEL R14, RZ, 0x10, P1 ;  /* 0x00000010ff0e7807 */ /* 0x000fe80000800000 */
[----:B------:R2:W-:Y:S01]  /*1b0b0*/  LDGSTS.E.BYPASS.LTC128B.128 [R0+0x2000], [R6.64], !P2 ;  /* 0x0200000006007fae */ /* 0x0005e2000d101d48 */
[----:B-1----:R-:W-:Y:S05]  /*1b0c0*/  IADD3 R2, P0, R34, R19, RZ ;  /* 0x0000001322027210 */ /* 0x002fea0007f1e0ff */
[----:B------:R-:W-:Y:S05]  /*1b0d0*/  IMAD.X R3, R4, 0x1, R20, P0 ;  /* 0x0000000104037824 */ /* 0x000fea00000e0614 */
[----:B------:R1:W-:Y:S02]  /*1b0e0*/  LDGSTS.E.BYPASS.LTC128B.128 [R0+0x4000], [R2.64], !P1 ;  /* 0x0400000002007fae */ /* 0x0003e4000c901d48 */
[----:B-1----:R-:W-:Y:S01]  /*1b0f0*/  MOV R2, 0x1b120 ;  /* 0x0001b12000027802 */ /* 0x002fe20000000f00 */
[----:B------:R-:W-:Y:S02]  /*1b100*/  IMAD.MOV.U32 R3, RZ, RZ, 0x181f ;  /* 0x0000181fff037424 */ /* 0x000fe400078e00ff */
[----:B--2---:R-:W-:Y:S05]  /*1b110*/  CALL.REL.NOINC `($__internal_31_$__cuda_sm70_shflsync_idx_p) ;  /* 0x000010d000007944 */ /* 0x004fea0003c00000 */
        /* <DEDUP_REMOVED lines=8> */
.L_x_1815:
[----:B------:R-:W-:Y:S01]  /*1b1a0*/  IMAD.MOV.U32 R4, RZ, RZ, R201 ;  /* 0x000000ffff047224 */ /* 0x000fe200078e00c9 */
[----:B-1----:R-:W-:-:S02]  /*1b1b0*/  MOV R3, 0x2 ;  /* 0x0000000200037802 */ /* 0x002fc40000000f00 */
[----:B------:R-:W-:Y:S02]  /*1b1c0*/  MOV R2, 0x1b1e0 ;  /* 0x0001b1e000027802 */ /* 0x000fe40000000f00 */
[----:B------:R-:W-:Y:S05]  /*1b1d0*/  CALL.REL.NOINC `($__internal_30_$__cuda_sm70_shflsync_bfly_p) ;  /* 0x00000fd000007944 */ /* 0x000fea0003c00000 */
[----:B------:R-:W-:Y:S01]  /*1b1e0*/  MOV R0, R22 ;  /* 0x0000001600007202 */ /* 0x000fe20000000f00 */
[----:B------:R-:W-:Y:S05]  /*1b1f0*/  BRA `(.L_x_1900) ;  /* 0xffff9b2000007947 */ /* 0x000fea000383ffff */
.L_x_1816:
[----:B------:R-:W-:Y:S01]  /*1b200*/  IMAD.MOV.U32 R4, RZ, RZ, R0 ;  /* 0x000000ffff047224 */ /* 0x000fe200078e0000 */
[----:B-1----:R-:W-:Y:S02]  /*1b210*/  MOV R3, 0x1 ;  /* 0x0000000100037802 */ /* 0x002fe40000000f00 */
[----:B------:R-:W-:Y:S02]  /*1b220*/  MOV R2, 0x1b240 ;  /* 0x0001b24000027802 */ /* 0x000fe40000000f00 */
[----:B--2---:R-:W-:Y:S05]  /*1b230*/  CALL.REL.NOINC `($__internal_30_$__cuda_sm70_shflsync_bfly_p) ;  /* 0x00000f7000007944 */ /* 0x004fea0003c00000 */
[----:B------:R-:W-:Y:S01]  /*1b240*/  FADD.FTZ R0, R0, R22 ;  /* 0x0000001600007221 */ /* 0x000fe20000010000 */
[----:B------:R-:W-:Y:S02]  /*1b250*/  MOV R4, R197 ;  /* 0x000000c500047202 */ /* 0x000fe40000000f00 */
[----:B------:R-:W-:Y:S02]  /*1b260*/  MOV R3, 0x2 ;  /* 0x0000000200037802 */ /* 0x000fe40000000f00 */
[----:B------:R-:W-:Y:S02]  /*1b270*/  MOV R2, 0x1b290 ;  /* 0x0001b29000027802 */ /* 0x000fe40000000f00 */
[----:B------:R-:W-:Y:S05]  /*1b280*/  CALL.REL.NOINC `($__internal_30_$__cuda_sm70_shflsync_bfly_p) ;  /* 0x00000f2000007944 */ /* 0x000fea0003c00000 */
[----:B------:R-:W-:Y:S01]  /*1b290*/  FADD.FTZ R4, R197, R22 ;  /* 0x00000016c5047221 */ /* 0x000fe20000010000 */
[----:B------:R-:W-:-:S02]  /*1b2a0*/  MOV R3, 0x1 ;  /* 0x0000000100037802 */ /* 0x000fc40000000f00 */
[----:B------:R-:W-:Y:S02]  /*1b2b0*/  MOV R2, 0x1b2d0 ;  /* 0x0001b2d000027802 */ /* 0x000fe40000000f00 */
[----:B------:R-:W-:Y:S05]  /*1b2c0*/  CALL.REL.NOINC `($__internal_30_$__cuda_sm70_shflsync_bfly_p) ;  /* 0x00000ee000007944 */ /* 0x000fea0003c00000 */
[----:B------:R-:W-:Y:S01]  /*1b2d0*/  MOV R3, R22 ;  /* 0x0000001600037202 */ /* 0x000fe20000000f00 */
[----:B------:R-:W-:Y:S05]  /*1b2e0*/  BRA `(.L_x_1901) ;  /* 0xffff9aa000007947 */ /* 0x000fea000383ffff */
.L_x_1823:
[----:B--234-:R-:W-:Y:S01]  /*1b2f0*/  IMAD.MOV.U32 R33, RZ, RZ, R13 ;  /* 0x000000ffff217224 */ /* 0x01cfe200078e000d */
[----:B------:R-:W-:Y:S01]  /*1b300*/  MOV R32, RZ ;  /* 0x000000ff00207202 */ /* 0x000fe20000000f00 */
[----:B------:R-:W-:Y:S01]  /*1b310*/  IMAD.MOV.U32 R3, RZ, RZ, 0x181f ;  /* 0x0000181fff037424 */ /* 0x000fe200078e00ff */
[----:B------:R-:W-:Y:S02]  /*1b320*/  MOV R2, 0x1b340 ;  /* 0x0001b34000027802 */ /* 0x000fe40000000f00 */
[----:B-1----:R-:W-:Y:S05]  /*1b330*/  CALL.REL.NOINC `($__internal_31_$__cuda_sm70_shflsync_idx_p) ;  /* 0x00000eb000007944 */ /* 0x002fea0003c00000 */
[----:B------:R-:W-:Y:S01]  /*1b340*/  MOV R5, R34 ;  /* 0x0000002200057202 */ /* 0x000fe20000000f00 */
[----:B------:R-:W-:Y:S05]  /*1b350*/  BRA `(.L_x_1902) ;  /* 0xffffb2f000007947 */ /* 0x000fea000383ffff */
.L_x_1824:
[----:B------:R-:W-:Y:S01]  /*1b360*/  IMAD.MOV.U32 R33, RZ, RZ, R14 ;  /* 0x000000ffff217224 */ /* 0x000fe200078e000e */
[----:B------:R-:W-:Y:S01]  /*1b370*/  MOV R32, RZ ;  /* 0x000000ff00207202 */ /* 0x000fe20000000f00 */
[----:B------:R-:W-:Y:S01]  /*1b380*/  IMAD.MOV.U32 R3, RZ, RZ, 0x181f ;  /* 0x0000181fff037424 */ /* 0x000fe200078e00ff */
[----:B------:R-:W-:Y:S02]  /*1b390*/  MOV R2, 0x1b3b0 ;  /* 0x0001b3b000027802 */ /* 0x000fe40000000f00 */
[----:B-123--:R-:W-:Y:S05]  /*1b3a0*/  CALL.REL.NOINC `($__internal_31_$__cuda_sm70_shflsync_idx_p) ;  /* 0x00000e4000007944 */ /* 0x00efea0003c00000 */
[----:B------:R-:W-:Y:S01]  /*1b3b0*/  MOV R0, R34 ;  /* 0x0000002200007202 */ /* 0x000fe20000000f00 */
[----:B------:R-:W-:Y:S05]  /*1b3c0*/  BRA `(.L_x_1903) ;  /* 0xffffb2a000007947 */ /* 0x000fea000383ffff */
.L_x_1827:
[----:B------:R-:W-:Y:S01]  /*1b3d0*/  IMAD.MOV.U32 R33, RZ, RZ, R13 ;  /* 0x000000ffff217224 */ /* 0x000fe200078e000d */
[----:B------:R-:W-:Y:S01]  /*1b3e0*/  MOV R32, 0x1 ;  /* 0x0000000100207802 */ /* 0x000fe20000000f00 */
[----:B--2---:R-:W-:Y:S01]  /*1b3f0*/  IMAD.MOV.U32 R3, RZ, RZ, 0x181f ;  /* 0x0000181fff037424 */ /* 0x004fe200078e00ff */
[----:B------:R-:W-:-:S02]  /*1b400*/  MOV R2, 0x1b420 ;  /* 0x0001b42000027802 */ /* 0x000fc40000000f00 */
[----:B-1-34-:R-:W-:Y:S05]  /*1b410*/  CALL.REL.NOINC `($__internal_31_$__cuda_sm70_shflsync_idx_p) ;  /* 0x00000dd000007944 */ /* 0x01afea0003c00000 */
        /* <DEDUP_REMOVED lines=8> */
.L_x_1830:
[----:B------:R-:W-:Y:S01]  /*1b4a0*/  IMAD.MOV.U32 R33, RZ, RZ, R13 ;  /* 0x000000ffff217224 */ /* 0x000fe200078e000d */
[----:B------:R-:W-:Y:S01]  /*1b4b0*/  MOV R32, 0x2 ;  /* 0x0000000200207802 */ /* 0x000fe20000000f00 */
[----:B--2---:R-:W-:Y:S01]  /*1b4c0*/  IMAD.MOV.U32 R3, RZ, RZ, 0x181f ;  /* 0x0000181fff037424 */ /* 0x004fe200078e00ff */
[----:B------:R-:W-:Y:S02]  /*1b4d0*/  MOV R2, 0x1b4f0 ;  /* 0x0001b4f000027802 */ /* 0x000fe40000000f00 */
[----:B-1-34-:R-:W-:Y:S05]  /*1b4e0*/  CALL.REL.NOINC `($__internal_31_$__cuda_sm70_shflsync_idx_p) ;  /* 0x00000d0000007944 */ /* 0x01afea0003c00000 */
[----:B------:R-:W-:Y:S01]  /*1b4f0*/  MOV R5, R34 ;  /* 0x0000002200057202 */ /* 0x000fe20000000f00 */
[----:B------:R-:W-:Y:S05]  /*1b500*/  BRA `(.L_x_1905) ;  /* 0xffffb3c000007947 */ /* 0x000fea000383ffff */
.L_x_1831:
[----:B------:R-:W-:Y:S01]  /*1b510*/  IMAD.MOV.U32 R33, RZ, RZ, R14 ;  /* 0x000000ffff217224 */ /* 0x000fe200078e000e */
[----:B------:R-:W-:Y:S01]  /*1b520*/  MOV R32, 0x2 ;  /* 0x0000000200207802 */ /* 0x000fe20000000f00 */
[----:B--2---:R-:W-:Y:S01]  /*1b530*/  IMAD.MOV.U32 R3, RZ, RZ, 0x181f ;  /* 0x0000181fff037424 */ /* 0x004fe200078e00ff */
[----:B------:R-:W-:Y:S02]  /*1b540*/  MOV R2, 0x1b560 ;  /* 0x0001b56000027802 */ /* 0x000fe40000000f00 */
[----:B-1-34-:R-:W-:Y:S05]  /*1b550*/  CALL.REL.NOINC `($__internal_31_$__cuda_sm70_shflsync_idx_p) ;  /* 0x00000c9000007944 */ /* 0x01afea0003c00000 */
[----:B------:R-:W-:Y:S01]  /*1b560*/  MOV R0, R34 ;  /* 0x0000002200007202 */ /* 0x000fe20000000f00 */
[----:B------:R-:W-:Y:S05]  /*1b570*/  BRA `(.L_x_1906) ;  /* 0xffffb37000007947 */ /* 0x000fea000383ffff */
.L_x_1834:
[----:B------:R-:W-:Y:S01]  /*1b580*/  IMAD.MOV.U32 R33, RZ, RZ, R13 ;  /* 0x000000ffff217224 */ /* 0x000fe200078e000d */
[----:B------:R-:W-:Y:S01]  /*1b590*/  MOV R32, 0x3 ;  /* 0x0000000300207802 */ /* 0x000fe20000000f00 */
[----:B---3--:R-:W-:Y:S01]  /*1b5a0*/  IMAD.MOV.U32 R3, RZ, RZ, 0x181f ;  /* 0x0000181fff037424 */ /* 0x008fe200078e00ff */
        /* <DEDUP_REMOVED lines=10> */
.L_x_1836:
[----:B------:R-:W-:Y:S01]  /*1b650*/  IMAD.MOV.U32 R33, RZ, RZ, R5 ;  /* 0x000000ffff217224 */ /* 0x000fe200078e0005 */
[----:B------:R-:W-:Y:S01]  /*1b660*/  MOV R32, RZ ;  /* 0x000000ff00207202 */ /* 0x000fe20000000f00 */
[----:B------:R-:W-:Y:S01]  /*1b670*/  IMAD.MOV.U32 R3, RZ, RZ, 0x1c1f ;  /* 0x00001c1fff037424 */ /* 0x000fe200078e00ff */
[----:B------:R-:W-:Y:S02]  /*1b680*/  MOV R2, 0x1b6a0 ;  /* 0x0001b6a000027802 */ /* 0x000fe40000000f00 */
[----:B--2---:R-:W-:Y:S05]  /*1b690*/  CALL.REL.NOINC `($__internal_31_$__cuda_sm70_shflsync_idx_p) ;  /* 0x00000b5000007944 */ /* 0x004fea0003c00000 */
[----:B------:R-:W-:Y:S01]  /*1b6a0*/  MOV R4, R34 ;  /* 0x0000002200047202 */ /* 0x000fe20000000f00 */
[----:B------:R-:W-:Y:S05]  /*1b6b0*/  BRA `(.L_x_1908) ;  /* 0xffffb69000007947 */ /* 0x000fea000383ffff */
.L_x_1837:
[----:B------:R-:W-:Y:S01]  /*1b6c0*/  IMAD.MOV.U32 R33, RZ, RZ, R14 ;  /* 0x000000ffff217224 */ /* 0x000fe200078e000e */
[----:B------:R-:W-:Y:S01]  /*1b6d0*/  MOV R32, RZ ;  /* 0x000000ff00207202 */ /* 0x000fe20000000f00 */
[----:B------:R-:W-:Y:S01]  /*1b6e0*/  IMAD.MOV.U32 R3, RZ, RZ, 0x1c1f ;  /* 0x00001c1fff037424 */ /* 0x000fe200078e00ff */
[----:B------:R-:W-:Y:S02]  /*1b6f0*/  MOV R2, 0x1b710 ;  /* 0x0001b71000027802 */ /* 0x000fe40000000f00 */
[----:B-123--:R-:W-:Y:S05]  /*1b700*/  CALL.REL.NOINC `($__internal_31_$__cuda_sm70_shflsync_idx_p) ;  /* 0x00000ae000007944 */ /* 0x00efea0003c00000 */
[----:B------:R-:W-:Y:S01]  /*1b710*/  MOV R0, R34 ;  /* 0x0000002200007202 */ /* 0x000fe20000000f00 */
[----:B------:R-:W-:Y:S05]  /*1b720*/  BRA `(.L_x_1909) ;  /* 0xffffb64000007947 */ /* 0x000fea000383ffff */
.L_x_1840:
        /* <DEDUP_REMOVED lines=13> */
.L_x_1844:
[----:B------:R-:W-:Y:S01]  /*1b800*/  IMAD.MOV.U32 R33, RZ, RZ, R5 ;  /* 0x000000ffff217224 */ /* 0x000fe200078e0005 */
[----:B------:R-:W-:Y:S01]  /*1b810*/  MOV R32, RZ ;  /* 0x000000ff00207202 */ /* 0x000fe20000000f00 */
[----:B------:R-:W-:Y:S01]  /*1b820*/  IMAD.MOV.U32 R3, RZ, RZ, 0x181f ;  /* 0x0000181fff037424 */ /* 0x000fe200078e00ff */
[----:B------:R-:W-:Y:S02]  /*1b830*/  MOV R2, 0x1b850 ;  /* 0x0001b85000027802 */ /* 0x000fe40000000f00 */
[----:B--2---:R-:W-:Y:S05]  /*1b840*/  CALL.REL.NOINC `($__internal_31_$__cuda_sm70_shflsync_idx_p) ;  /* 0x000009a000007944 */ /* 0x004fea0003c00000 */
[----:B------:R-:W-:Y:S01]  /*1b850*/  MOV R4, R34 ;  /* 0x0000002200047202 */ /* 0x000fe20000000f00 */
[----:B------:R-:W-:Y:S05]  /*1b860*/  BRA `(.L_x_1911) ;  /* 0xffffd07000007947 */ /* 0x000fea000383ffff */
.L_x_1845:
[----:B------:R-:W-:Y:S01]  /*1b870*/  IMAD.MOV.U32 R33, RZ, RZ, R14 ;  /* 0x000000ffff217224 */ /* 0x000fe200078e000e */
[----:B------:R-:W-:Y:S01]  /*1b880*/  MOV R32, RZ ;  /* 0x000000ff00207202 */ /* 0x000fe20000000f00 */
[----:B------:R-:W-:Y:S01]  /*1b890*/  IMAD.MOV.U32 R3, RZ, RZ, 0x181f ;  /* 0x0000181fff037424 */ /* 0x000fe200078e00ff */
[----:B------:R-:W-:Y:S02]  /*1b8a0*/  MOV R2, 0x1b8c0 ;  /* 0x0001b8c000027802 */ /* 0x000fe40000000f00 */
[----:B-123--:R-:W-:Y:S05]  /*1b8b0*/  CALL.REL.NOINC `($__internal_31_$__cuda_sm70_shflsync_idx_p) ;  /* 0x0000093000007944 */ /* 0x00efea0003c00000 */
[----:B------:R-:W-:Y:S01]  /*1b8c0*/  MOV R0, R34 ;  /* 0x0000002200007202 */ /* 0x000fe20000000f00 */
[----:B------:R-:W-:Y:S05]  /*1b8d0*/  BRA `(.L_x_1912) ;  /* 0xffffd02000007947 */ /* 0x000fea000383ffff */
.L_x_1848:
[----:B------:R-:W-:Y:S01]  /*1b8e0*/  IMAD.MOV.U32 R33, RZ, RZ, R5 ;  /* 0x000000ffff217224 */ /* 0x000fe200078e0005 */
[----:B------:R-:W-:Y:S01]  /*1b8f0*/  MOV R32, 0x1 ;  /* 0x0000000100207802 */ /* 0x000fe20000000f00 */
[----:B-1----:R-:W-:Y:S01]  /*1b900*/  IMAD.MOV.U32 R3, RZ, RZ, 0x181f ;  /* 0x0000181fff037424 */ /* 0x002fe200078e00ff */
[----:B------:R-:W-:-:S02]  /*1b910*/  MOV R2, 0x1b930 ;  /* 0x0001b93000027802 */ /* 0x000fc40000000f00 */
[----:B--234-:R-:W-:Y:S05]  /*1b920*/  CALL.REL.NOINC `($__internal_31_$__cuda_sm70_shflsync_idx_p) ;  /* 0x000008c000007944 */ /* 0x01cfea0003c00000 */
        /* <DEDUP_REMOVED lines=8> */
.L_x_1851:
[----:B------:R-:W-:Y:S01]  /*1b9b0*/  IMAD.MOV.U32 R33, RZ, RZ, R5 ;  /* 0x000000ffff217224 */ /* 0x000fe200078e0005 */
[----:B------:R-:W-:Y:S01]  /*1b9c0*/  MOV R32, 0x2 ;  /* 0x0000000200207802 */ /* 0x000fe20000000f00 */
[----:B-1----:R-:W-:Y:S01]  /*1b9d0*/  IMAD.MOV.U32 R3, RZ, RZ, 0x181f ;  /* 0x0000181fff037424 */ /* 0x002fe200078e00ff */
[----:B------:R-:W-:Y:S02]  /*1b9e0*/  MOV R2, 0x1ba00 ;  /* 0x0001ba0000027802 */ /* 0x000fe40000000f00 */
[----:B--234-:R-:W-:Y:S05]  /*1b9f0*/  CALL.REL.NOINC `($__internal_31_$__cuda_sm70_shflsync_idx_p) ;  /* 0x000007f000007944 */ /* 0x01cfea0003c00000 */
[----:B------:R-:W-:Y:S01]  /*1ba00*/  MOV R4, R34 ;  /* 0x0000002200047202 */ /* 0x000fe20000000f00 */
[----:B------:R-:W-:Y:S05]  /*1ba10*/  BRA `(.L_x_1914) ;  /* 0xffffd15000007947 */ /* 0x000fea000383ffff */
.L_x_1852:
[----:B------:R-:W-:Y:S01]  /*1ba20*/  IMAD.MOV.U32 R33, RZ, RZ, R14 ;  /* 0x000000ffff217224 */ /* 0x000fe200078e000e */
[----:B------:R-:W-:Y:S01]  /*1ba30*/  MOV R32, 0x2 ;  /* 0x0000000200207802 */ /* 0x000fe20000000f00 */
[----:B-1----:R-:W-:Y:S01]  /*1ba40*/  IMAD.MOV.U32 R3, RZ, RZ, 0x181f ;  /* 0x0000181fff037424 */ /* 0x002fe200078e00ff */
[----:B------:R-:W-:Y:S02]  /*1ba50*/  MOV R2, 0x1ba70 ;  /* 0x0001ba7000027802 */ /* 0x000fe40000000f00 */
[----:B--234-:R-:W-:Y:S05]  /*1ba60*/  CALL.REL.NOINC `($__internal_31_$__cuda_sm70_shflsync_idx_p) ;  /* 0x0000078000007944 */ /* 0x01cfea0003c00000 */
[----:B------:R-:W-:Y:S01]  /*1ba70*/  MOV R0, R34 ;  /* 0x0000002200007202 */ /* 0x000fe20000000f00 */
[----:B------:R-:W-:Y:S05]  /*1ba80*/  BRA `(.L_x_1915) ;  /* 0xffffd10000007947 */ /* 0x000fea000383ffff */
.L_x_1855:
        /* <DEDUP_REMOVED lines=13> */
.L_x_1857:
[----:B------:R-:W-:Y:S01]  /*1bb60*/  IMAD.MOV.U32 R33, RZ, RZ, R35 ;  /* 0x000000ffff217224 */ /* 0x000fe200078e0023 */
[----:B------:R-:W-:Y:S01]  /*1bb70*/  MOV R32, RZ ;  /* 0x000000ff00207202 */ /* 0x000fe20000000f00 */
[----:B------:R-:W-:Y:S01]  /*1bb80*/  IMAD.MOV.U32 R3, RZ, RZ, 0x1f ;  /* 0x0000001fff037424 */ /* 0x000fe200078e00ff */
[----:B------:R-:W-:Y:S02]  /*1bb90*/  MOV R2, 0x1bbb0 ;  /* 0x0001bbb000027802 */ /* 0x000fe40000000f00 */
[----:B-1-3--:R-:W-:Y:S05]  /*1bba0*/  CALL.REL.NOINC `($__internal_31_$__cuda_sm70_shflsync_idx_p) ;  /* 0x0000064000007944 */ /* 0x00afea0003c00000 */
[----:B------:R-:W-:Y:S01]  /*1bbb0*/  MOV R9, R34 ;  /* 0x0000002200097202 */ /* 0x000fe20000000f00 */
[----:B------:R-:W-:Y:S05]  /*1bbc0*/  BRA `(.L_x_1917) ;  /* 0xffffd2c000007947 */ /* 0x000fea000383ffff */
.L_x_1858:
[----:B------:R-:W-:Y:S01]  /*1bbd0*/  IMAD.MOV.U32 R33, RZ, RZ, R35 ;  /* 0x000000ffff217224 */ /* 0x000fe200078e0023 */
[----:B------:R-:W-:Y:S01]  /*1bbe0*/  MOV R32, 0x1 ;  /* 0x0000000100207802 */ /* 0x000fe20000000f00 */
[----:B------:R-:W-:Y:S01]  /*1bbf0*/  IMAD.MOV.U32 R3, RZ, RZ, 0x1f ;  /* 0x0000001fff037424 */ /* 0x000fe200078e00ff */
[----:B------:R-:W-:Y:S02]  /*1bc00*/  MOV R2, 0x1bc20 ;  /* 0x0001bc2000027802 */ /* 0x000fe40000000f00 */
[----:B-1234-:R-:W-:Y:S05]  /*1bc10*/  CALL.REL.NOINC `($__internal_31_$__cuda_sm70_shflsync_idx_p) ;  /* 0x000005d000007944 */ /* 0x01efea0003c00000 */
[----:B------:R-:W-:Y:S01]  /*1bc20*/  MOV R6, R34 ;  /* 0x0000002200067202 */ /* 0x000fe20000000f00 */
[----:B------:R-:W-:Y:S05]  /*1bc30*/  BRA `(.L_x_1918) ;  /* 0xffffd27000007947 */ /* 0x000fea000383ffff */
.L_x_1859:
[----:B------:R-:W-:Y:S02]  /*1bc40*/  MOV R3, 0x1 ;  /* 0x0000000100037802 */ /* 0x000fe40000000f00 */
[----:B------:R-:W-:-:S02]  /*1bc50*/  MOV R2, 0x1bc70 ;  /* 0x0001bc7000027802 */ /* 0x000fc40000000f00 */
[----:B--2-4-:R-:W-:Y:S05]  /*1bc60*/  CALL.REL.NOINC `($__internal_32_$__cuda_sm70_shflsync_up_p) ;  /* 0x000005d000007944 */ /* 0x014fea0003c00000 */
[----:B------:R-:W-:Y:S05]  /*1bc70*/  BRA `(.L_x_1919) ;  /* 0xffffd35000007947 */ /* 0x000fea000383ffff */
.L_x_1860:
[----:B------:R-:W-:Y:S02]  /*1bc80*/  MOV R3, 0x2 ;  /* 0x0000000200037802 */ /* 0x000fe40000000f00 */
[----:B------:R-:W-:-:S02]  /*1bc90*/  MOV R2, 0x1bcb0 ;  /* 0x0001bcb000027802 */ /* 0x000fc40000000f00 */
[----:B--2-4-:R-:W-:Y:S05]  /*1bca0*/  CALL.REL.NOINC `($__internal_32_$__cuda_sm70_shflsync_up_p) ;  /* 0x0000059000007944 */ /* 0x014fea0003c00000 */
        /* <DEDUP_REMOVED lines=24> */
.L_x_1864:
[----:B------:R-:W-:Y:S02]  /*1be30*/  MOV R3, 0x1 ;  /* 0x0000000100037802 */ /* 0x000fe40000000f00 */
[----:B------:R-:W-:Y:S02]  /*1be40*/  MOV R2, 0x1be60 ;  /* 0x0001be6000027802 */ /* 0x000fe40000000f00 */
[----:B--2---:R-:W-:Y:S05]  /*1be50*/  CALL.REL.NOINC `($__internal_32_$__cuda_sm70_shflsync_up_p) ;  /* 0x000003e000007944 */ /* 0x004fea0003c00000 */
[----:B------:R-:W-:Y:S01]  /*1be60*/  MOV R2, R4 ;  /* 0x0000000400027202 */ /* 0x000fe20000000f00 */
[----:B------:R-:W-:Y:S05]  /*1be70*/  BRA `(.L_x_1921) ;  /* 0xffffd3b000007947 */ /* 0x000fea000383ffff */
.L_x_1865:
        /* <DEDUP_REMOVED lines=27> */
.L_x_1867:
[----:B------:R-:W-:Y:S02]  /*1c030*/  SEL R0, RZ, 0x1, P0 ;  /* 0x00000001ff007807 */ /* 0x000fe40000000000 */
[----:B------:R-:W-:Y:S02]  /*1c040*/  MOV R2, 0x1c060 ;  /* 0x0001c06000027802 */ /* 0x000fe40000000f00 */
[----:B-12---:R-:W-:Y:S05]  /*1c050*/  CALL.REL.NOINC `($__internal_33_$__cuda_sm70_votesync_ballot) ;  /* 0x0000024000007944 */ /* 0x006fea0003c00000 */
[----:B------:R-:W-:Y:S05]  /*1c060*/  BRA `(.L_x_1923) ;  /* 0xffffd35000007947 */ /* 0x000fea000383ffff */
.L_x_1868:
[----:B------:R-:W-:Y:S01]  /*1c070*/  IMAD.MOV.U32 R33, RZ, RZ, R7 ;  /* 0x000000ffff217224 */ /* 0x000fe200078e0007 */
[----:B----4-:R-:W-:Y:S01]  /*1c080*/  MOV R32, R13 ;  /* 0x0000000d00207202 */ /* 0x010fe20000000f00 */
[----:B------:R-:W-:Y:S01]  /*1c090*/  IMAD.MOV.U32 R3, RZ, RZ, 0x1f ;  /* 0x0000001fff037424 */ /* 0x000fe200078e00ff */
[----:B------:R-:W-:Y:S02]  /*1c0a0*/  MOV R2, 0x1c0c0 ;  /* 0x0001c0c000027802 */ /* 0x000fe40000000f00 */
[----:B-123--:R-:W-:Y:S05]  /*1c0b0*/  CALL.REL.NOINC `($__internal_31_$__cuda_sm70_shflsync_idx_p) ;  /* 0x0000013000007944 */ /* 0x00efea0003c00000 */
[----:B------:R-:W-:Y:S01]  /*1c0c0*/  IMAD.MOV.U32 R12, RZ, RZ, R34 ;  /* 0x000000ffff0c7224 */ /* 0x000fe200078e0022 */
[----:B------:R-:W-:Y:S01]  /*1c0d0*/  MOV R32, R13 ;  /* 0x0000000d00207202 */ /* 0x000fe20000000f00 */
[----:B------:R-:W-:Y:S01]  /*1c0e0*/  IMAD.MOV.U32 R33, RZ, RZ, R8 ;  /* 0x000000ffff217224 */ /* 0x000fe200078e0008 */
[----:B------:R-:W-:Y:S02]  /*1c0f0*/  MOV R3, 0x1f ;  /* 0x0000001f00037802 */ /* 0x000fe40000000f00 */
[----:B------:R-:W-:-:S02]  /*1c100*/  MOV R2, 0x1c120 ;  /* 0x0001c12000027802 */ /* 0x000fc40000000f00 */
[----:B------:R-:W-:Y:S05]  /*1c110*/  CALL.REL.NOINC `($__internal_31_$__cuda_sm70_shflsync_idx_p) ;  /* 0x000000d000007944 */ /* 0x000fea0003c00000 */
[----:B------:R-:W-:Y:S01]  /*1c120*/  MOV R5, R34 ;  /* 0x0000002200057202 */ /* 0x000fe20000000f00 */
[----:B------:R-:W-:Y:S05]  /*1c130*/  BRA `(.L_x_1924) ;  /* 0xffffd2c000007947 */ /* 0x000fea000383ffff */
.L_x_1871:
[----:B------:R-:W-:Y:S01]  /*1c140*/  IMAD.MOV.U32 R33, RZ, RZ, R4 ;  /* 0x000000ffff217224 */ /* 0x000fe200078e0004 */
[----:B------:R-:W-:Y:S01]  /*1c150*/  MOV R32, R0 ;  /* 0x0000000000207202 */ /* 0x000fe20000000f00 */
[----:B------:R-:W-:Y:S01]  /*1c160*/  IMAD.MOV.U32 R3, RZ, RZ, 0x1f ;  /* 0x0000001fff037424 */ /* 0x000fe200078e00ff */
[----:B------:R-:W-:-:S02]  /*1c170*/  MOV R2, 0x1c190 ;  /* 0x0001c19000027802 */ /* 0x000fc40000000f00 */
[----:B-12-4-:R-:W-:Y:S05]  /*1c180*/  CALL.REL.NOINC `($__internal_31_$__cuda_sm70_shflsync_idx_p) ;  /* 0x0000006000007944 */ /* 0x016fea0003c00000 */
[----:B------:R-:W-:Y:S01]  /*1c190*/  MOV R15, R34 ;  /* 0x00000022000f7202 */ /* 0x000fe20000000f00 */
[----:B------:R-:W-:Y:S05]  /*1c1a0*/  BRA `(.L_x_1870) ;  /* 0xffffd2b000007947 */ /* 0x000fea000383ffff */
        .weak           $__internal_30_$__cuda_sm70_shflsync_bfly_p
        .type           $__internal_30_$__cuda_sm70_shflsync_bfly_p,@function
        .size           $__internal_30_$__cuda_sm70_shflsync_bfly_p,($__internal_31_$__cuda_sm70_shflsync_idx_p - $__internal_30_$__cuda_sm70_shflsync_bfly_p)
$__internal_30_$__cuda_sm70_shflsync_bfly_p:
[----:B------:R-:W-:Y:S04]  /*1c1b0*/  WARPSYNC R224 ;  /* 0x000000e000007348 */ /* 0x000fe80003800000 */
[----:B------:R1:W2:Y:S02]  /*1c1c0*/  SHFL.BFLY PT, R22, R4, R3, R225 ;  /* 0x0c00000304167389 */ /* 0x0002a400000e00e1 */
[----:B-1----:R-:W-:-:S04]  /*1c1d0*/  MOV R3, 0x0 ;  /* 0x0000000000037802 */ /* 0x002fc80000000f00 */
[----:B--2---:R-:W-:Y:S05]  /*1c1e0*/  RET.REL.NODEC R2 `(_ZN7cutlass13device_kernelIN5flash19enable_sm80_to_sm89INS1_16FlashAttnFwdSm80INS1_25CollectiveMainloopFwdSm80ILi8ELi2ELb0EN4cute5tupleIJNS5_1CILi128EEENS7_ILi64EEENS7_ILi192EEEEEELi192ENS_6half_tEfNS_4arch4Sm80ELb0ELb0ELb1ELb1ELb1ELb1ELb1ELb1EEENS1_21CollectiveEpilogueFwdINS6_IJS8_SA_S9_EEENS6_IJNS7_ILi1EEESI_SI_EEESC_SE_Li256ELb1ELb1ELb1ELb0EEENS1_36VarlenDynamicPersistentTileSchedulerILi128ELi64ELi256ELi256ELb1ELb1ELb0ELb0ELb1ELb1EEEEEEEEEvNT_6ParamsE) ;  /* 0xfffe3e1002007950 */ /* 0x004fea0003c3ffff */
        .weak           $__internal_31_$__cuda_sm70_shflsync_idx_p
        .type           $__internal_31_$__cuda_sm70_shflsync_idx_p,@function
        .size           $__internal_31_$__cuda_sm70_shflsync_idx_p,($__internal_32_$__cuda_sm70_shflsync_up_p - $__internal_31_$__cuda_sm70_shflsync_idx_p)
$__internal_31_$__cuda_sm70_shflsync_idx_p:
[----:B------:R-:W-:-:S04]  /*1c1f0*/  MOV R34, 0xffffffff ;  /* 0xffffffff00227802 */ /* 0x000fc80000000f00 */
[----:B------:R-:W-:Y:S04]  /*1c200*/  WARPSYNC R34 ;  /* 0x0000002200007348 */ /* 0x000fe80003800000 */
[----:B------:R1:W2:Y:S02]  /*1c210*/  SHFL.IDX PT, R34, R33, R32, R3 ;  /* 0x0000002021227389 */ /* 0x0002a400000e0003 */
[----:B-1----:R-:W-:-:S04]  /*1c220*/  MOV R3, 0x0 ;  /* 0x0000000000037802 */ /* 0x002fc80000000f00 */
[----:B--2---:R-:W-:Y:S05]  /*1c230*/  RET.REL.NODEC R2 `(_ZN7cutlass13device_kernelIN5flash19enable_sm80_to_sm89INS1_16FlashAttnFwdSm80INS1_25CollectiveMainloopFwdSm80ILi8ELi2ELb0EN4cute5tupleIJNS5_1CILi128EEENS7_ILi64EEENS7_ILi192EEEEEELi192ENS_6half_tEfNS_4arch4Sm80ELb0ELb0ELb1ELb1ELb1ELb1ELb1ELb1EEENS1_21CollectiveEpilogueFwdINS6_IJS8_SA_S9_EEENS6_IJNS7_ILi1EEESI_SI_EEESC_SE_Li256ELb1ELb1ELb1ELb0EEENS1_36VarlenDynamicPersistentTileSchedulerILi128ELi64ELi256ELi256ELb1ELb1ELb0ELb0ELb1ELb1EEEEEEEEEvNT_6ParamsE) ;  /* 0xfffe3dc002007950 */ /* 0x004fea0003c3ffff */
        .weak           $__internal_32_$__cuda_sm70_shflsync_up_p
        .type           $__internal_32_$__cuda_sm70_shflsync_up_p,@function
        .size           $__internal_32_$__cuda_sm70_shflsync_up_p,($__internal_33_$__cuda_sm70_votesync_ballot - $__internal_32_$__cuda_sm70_shflsync_up_p)
$__internal_32_$__cuda_sm70_shflsync_up_p:
[----:B------:R-:W-:Y:S02]  /*1c240*/  MOV R4, RZ ;  /* 0x000000ff00047202 */ /* 0x000fe40000000f00 */
[----:B------:R-:W-:-:S04]  /*1c250*/  MOV R12, 0xffffffff ;  /* 0xffffffff000c7802 */ /* 0x000fc80000000f00 */
[----:B------:R-:W-:Y:S04]  /*1c260*/  WARPSYNC R12 ;  /* 0x0000000c00007348 */ /* 0x000fe80003800000 */
[----:B------:R1:W2:Y:S02]  /*1c270*/  SHFL.UP PT, R4, R0, R3, R4 ;  /* 0x0400000300047389 */ /* 0x0002a400000e0004 */
[----:B-1----:R-:W-:-:S04]  /*1c280*/  MOV R3, 0x0 ;  /* 0x0000000000037802 */ /* 0x002fc80000000f00 */
[----:B--2---:R-:W-:Y:S05]  /*1c290*/  RET.REL.NODEC R2 `(_ZN7cutlass13device_kernelIN5flash19enable_sm80_to_sm89INS1_16FlashAttnFwdSm80INS1_25CollectiveMainloopFwdSm80ILi8ELi2ELb0EN4cute5tupleIJNS5_1CILi128EEENS7_ILi64EEENS7_ILi192EEEEEELi192ENS_6half_tEfNS_4arch4Sm80ELb0ELb0ELb1ELb1ELb1ELb1ELb1ELb1EEENS1_21CollectiveEpilogueFwdINS6_IJS8_SA_S9_EEENS6_IJNS7_ILi1EEESI_SI_EEESC_SE_Li256ELb1ELb1ELb1ELb0EEENS1_36VarlenDynamicPersistentTileSchedulerILi128ELi64ELi256ELi256ELb1ELb1ELb0ELb0ELb1ELb1EEEEEEEEEvNT_6ParamsE) ;  /* 0xfffe3d6002007950 */ /* 0x004fea0003c3ffff */
        .weak           $__internal_33_$__cuda_sm70_votesync_ballot
        .type           $__internal_33_$__cuda_sm70_votesync_ballot,@function
        .size           $__internal_33_$__cuda_sm70_votesync_ballot,(.L_x_6211 - $__internal_33_$__cuda_sm70_votesync_ballot)
$__internal_33_$__cuda_sm70_votesync_ballot:
[----:B------:R-:W-:Y:S01]  /*1c2a0*/  ISETP.NE.U32.AND P0, PT, R0, 0x1, PT ;  /* 0x000000010000780c */ /* 0x000fe20003f05070 */
[----:B------:R-:W-:-:S04]  /*1c2b0*/  IMAD.MOV.U32 R3, RZ, RZ, -0x1 ;  /* 0xffffffffff037424 */ /* 0x000fc800078e00ff */
[----:B------:R-:W-:Y:S08]  /*1c2c0*/  WARPSYNC R3 ;  /* 0x0000000300007348 */ /* 0x000ff00003800000 */
[----:B------:R-:W-:-:S04]  /*1c2d0*/  VOTE.ANY R0, PT, !P0 ;  /* 0x0000000000007806 */ /* 0x000fc800040e0100 */
[----:B------:R-:W-:Y:S01]  /*1c2e0*/  LOP3.LUT R0, R0, R3, RZ, 0xc0, !PT ;  /* 0x0000000300007212 */ /* 0x000fe200078ec0ff */
[----:B------:R-:W-:-:S04]  /*1c2f0*/  IMAD.MOV.U32 R3, RZ, RZ, 0x0 ;  /* 0x00000000ff037424 */ /* 0x000fc800078e00ff */
[----:B------:R-:W-:Y:S05]  /*1c300*/  RET.REL.NODEC R2 `(_ZN7cutlass13device_kernelIN5flash19enable_sm80_to_sm89INS1_16FlashAttnFwdSm80INS1_25CollectiveMainloopFwdSm80ILi8ELi2ELb0EN4cute5tupleIJNS5_1CILi128EEENS7_ILi64EEENS7_ILi192EEEEEELi192ENS_6half_tEfNS_4arch4Sm80ELb0ELb0ELb1ELb1ELb1ELb1ELb1ELb1EEENS1_21CollectiveEpilogueFwdINS6_IJS8_SA_S9_EEENS6_IJNS7_ILi1EEESI_SI_EEESC_SE_Li256ELb1ELb1ELb1ELb0EEENS1_36VarlenDynamicPersistentTileSchedulerILi128ELi64ELi256ELi256ELb1ELb1ELb0ELb0ELb1ELb1EEEEEEEEEvNT_6ParamsE) ;  /* 0xfffe3cf002007950 */ /* 0x000fea0003c3ffff */
.L_x_1925:
        /* <DEDUP_REMOVED lines=15> */
.L_x_6211:


//--------------------- .text._ZN7cutlass13device_kernelIN5flash19enable_sm80_to_sm89INS1_16FlashAttnFwdSm80INS1_25CollectiveMainloopFwdSm80ILi8ELi2ELb0EN4cute5tupleIJNS5_1CILi128EEENS7_ILi64EEENS7_ILi192EEEEEELi192ENS_6half_tEfNS_4arch4Sm80ELb0ELb1ELb1ELb0ELb1ELb0ELb1ELb1EEENS1_21CollectiveEpilogueFwdINS6_IJS8_SA_S9_EEENS6_IJNS7_ILi1EEESI_SI_EEESC_SE_Li256ELb0ELb1ELb1ELb0EEENS1_19SingleTileSchedulerILb0ELb1ELb1ELi128EEEEEEEEEvNT_6ParamsE --------------------------
	.section	.text._ZN7cutlass13device_kernelIN5flash19enable_sm80_to_sm89INS1_16FlashAttnFwdSm80INS1_25CollectiveMainloopFwdSm80ILi8ELi2ELb0EN4cute5tupleIJNS5_1CILi128EEENS7_ILi64EEENS7_ILi192EEEEEELi192ENS_6half_tEfNS_4arch4Sm80ELb0ELb1ELb1ELb0ELb1ELb0ELb1ELb1EEENS1_21CollectiveEpilogueFwdINS6_IJS8_SA_S9_EEENS6_IJNS7_ILi1EEESI_SI_EEESC_SE_Li256ELb0ELb1ELb1ELb0EEENS1_19SingleTileSchedulerILb0ELb1ELb1ELi128EEEEEEEEEvNT_6ParamsE,"ax",@progbits
	.sectioninfo	@"SHI_REGISTERS=250"
	.align	128
.text._ZN7cutlass13device_kernelIN5flash19enable_sm80_to_sm89INS1_16FlashAttnFwdSm80INS1_25CollectiveMainloopFwdSm80ILi8ELi2ELb0EN4cute5tupleIJNS5_1CILi128EEENS7_ILi64EEENS7_ILi192EEEEEELi192ENS_6half_tEfNS_4arch4Sm80ELb0ELb1ELb1ELb0ELb1ELb0ELb1ELb1EEENS1_21CollectiveEpilogueFwdINS6_IJS8_SA_S9_EEENS6_IJNS7_ILi1EEESI_SI_EEESC_SE_Li256ELb0ELb1ELb1ELb0EEENS1_19SingleTileSchedulerILb0ELb1ELb1ELi128EEEEEEEEEvNT_6ParamsE:
        .type           _ZN7cutlass13device_kernelIN5flash19enable_sm80_to_sm89INS1_16FlashAttnFwdSm80INS1_25CollectiveMainloopFwdSm80ILi8ELi2ELb0EN4cute5tupleIJNS5_1CILi128EEENS7_ILi64EEENS7_ILi192EEEEEELi192ENS_6half_tEfNS_4arch4Sm80ELb0ELb1ELb1ELb0ELb1ELb0ELb1ELb1EEENS1_21CollectiveEpilogueFwdINS6_IJS8_SA_S9_EEENS6_IJNS7_ILi1EEESI_SI_EEESC_SE_Li256ELb0ELb1ELb1ELb0EEENS1_19SingleTileSchedulerILb0ELb1ELb1ELi128EEEEEEEEEvNT_6ParamsE,@function
        .size           _ZN7cutlass13device_kernelIN5flash19enable_sm80_to_sm89INS1_16FlashAttnFwdSm80INS1_25CollectiveMainloopFwdSm80ILi8ELi2ELb0EN4cute5tupleIJNS5_1CILi128EEENS7_ILi64EEENS7_ILi192EEEEEELi192ENS_6half_tEfNS_4arch4Sm80ELb0ELb1ELb1ELb0ELb1ELb0ELb1ELb1EEENS1_21CollectiveEpilogueFwdINS6_IJS8_SA_S9_EEENS6_IJNS7_ILi1EEESI_SI_EEESC_SE_Li256ELb0ELb1ELb1ELb0EEENS1_19SingleTileSchedulerILb0ELb1ELb1ELi128EEEEEEEEEvNT_6ParamsE,(.L_x_6216 - _ZN7cutlass13device_kernelIN5flash19enable_sm80_to_sm89INS1_16FlashAttnFwdSm80INS1_25CollectiveMainloopFwdSm80ILi8ELi2ELb0EN4cute5tupleIJNS5_1CILi128EEENS7_ILi64EEENS7_ILi192EEEEEELi192ENS_6half_tEfNS_4arch4Sm80ELb0ELb1ELb1ELb0ELb1ELb0ELb1ELb1EEENS1_21CollectiveEpilogueFwdINS6_IJS8_SA_S9_EEENS6_IJNS7_ILi1EEESI_SI_EEESC_SE_Li256ELb0ELb1ELb1ELb0EEENS1_19SingleTileSchedulerILb0ELb1ELb1ELi128EEEEEEEEEvNT_6ParamsE)
        .other          _ZN7cutlass13device_kernelIN5flash19enable_sm80_to_sm89INS1_16FlashAttnFwdSm80INS1_25CollectiveMainloopFwdSm80ILi8ELi2ELb0EN4cute5tupleIJNS5_1CILi128EEENS7_ILi64EEENS7_ILi192EEEEEELi192ENS_6half_tEfNS_4arch4Sm80ELb0ELb1ELb1ELb0ELb1ELb0ELb1ELb1EEENS1_21CollectiveEpilogueFwdINS6_IJS8_SA_S9_EEENS6_IJNS7_ILi1EEESI_SI_EEESC_SE_Li256ELb0ELb1ELb1ELb0EEENS1_19SingleTileSchedulerILb0ELb1ELb1ELi128EEEEEEEEEvNT_6ParamsE,@"STO_CUDA_ENTRY STV_DEFAULT"
_ZN7cutlass13device_kernelIN5flash19enable_sm80_to_sm89INS1_16FlashAttnFwdSm80INS1_25CollectiveMainloopFwdSm80ILi8ELi2ELb0EN4cute5tupleIJNS5_1CILi128EEENS7_ILi64EEENS7_ILi192EEEEEELi192ENS_6half_tEfNS_4arch4Sm80ELb0ELb1ELb1ELb0ELb1ELb0ELb1ELb1EEENS1_21CollectiveEpilogueFwdINS6_IJS8_SA_S9_EEENS6_IJNS7_ILi1EEESI_SI_EEESC_SE_Li256ELb0ELb1ELb1ELb0EEENS1_19SingleTileSchedulerILb0ELb1ELb1ELi128EEEEEEEEEvNT_6ParamsE:
        /* <DEDUP_REMOVED lines=17> */
.L_x_1926:
[----:B------:R-:W-:Y:S02]  /*0110*/  ULDC.64 UR4, c[0x0][0x550] ;  /* 0x0001540000047ab9 */ /* 0x000fe40000000a00 */
[----:B------:R-:W-:Y:S02]  /*0120*/  UISETP.NE.AND UP0, UPT, UR4, 0x1, UPT ;  /* 0x000000010400788c */ /* 0x000fe4000bf05270 */
[----:B------:R-:W-:-:S02]  /*0130*/  UIMAD.WIDE.U32 UR10, UR6, UR5, URZ ;  /* 0x00000005060a72a5 */ /* 0x000fc4000f8e003f */
[----:B------:R-:W-:Y:S02]  /*0140*/  ULDC UR4, c[0x0][0x558] ;  /* 0x0001560000047ab9 */ /* 0x000fe40000000800 */
[----:B------:R-:W-:-:S05]  /*0150*/  UMOV UR14, UR6 ;  /* 0x00000006000e7c82 */ /* 0x000fca0008000000 */
[----:B------:R-:W-:-:S03]  /*0160*/  @UP0 USHF.R.U32.HI UR14, URZ, UR4, UR11 ;  /* 0x000000043f0e0299 */ /* 0x000fc6000801160b */
.L_x_1927:
[----:B------:R-:W-:Y:S01]  /*0170*/  ISETP.LE.AND P0, PT, RZ, UR8, PT ;  /* 0x00000008ff007c0c */ /* 0x000fe2000bf03270 */
[----:B------:R-:W-:Y:S02]  /*0180*/  UIADD3 UR4, -UR14, URZ, URZ ;  /* 0x0000003f0e047290 */ /* 0x000fe4000fffe13f */
[----:B------:R-:W-:Y:S02]  /*0190*/  ULDC UR7, c[0x0][0x550] ;  /* 0x0001540000077ab9 */ /* 0x000fe40000000800 */
[----:B------:R-:W-:-:S08]  /*01a0*/  UIMAD UR7, UR4, UR7, UR6 ;  /* 0x00000007040772a4 */ /* 0x000fd0000f8e0206 */
[----:B------:R-:W-:Y:S05]  /*01b0*/  @!P0 EXIT ;  /* 0x000000000000894d */ /* 0x000fea0003800000 */
[----:B------:R-:W-:Y:S01]  /*01c0*/  ULDC.64 UR4, c[0x0][0x370] ;  /* 0x0000dc0000047ab9 */ /* 0x000fe20000000a00 */
[----:B------:R-:W-:Y:S01]  /*01d0*/  IMAD.MOV.U32 R202, RZ, RZ, RZ ;  /* 0x000000ffffca7224 */ /* 0x000fe200078e00ff */
[----:B------:R-:W-:Y:S02]  /*01e0*/  UISETP.NE.U32.AND UP0, UPT, URZ, UR4, UPT ;  /* 0x000000043f00728c */ /* 0x000fe4000bf05070 */
[----:B------:R-:W-:Y:S02]  /*01f0*/  ULDC.64 UR10, c[0x0][0x370] ;  /* 0x0000dc00000a7ab9 */ /* 0x000fe40000000a00 */
[----:B------:R-:W-:Y:S01]  /*0200*/  UISETP.NE.AND.EX UP0, UPT, URZ, UR5, UPT, UP0 ;  /* 0x000000053f00728c */ /* 0x000fe2000bf05300 */
[----:B------:R-:W1:Y:S01]  /*0210*/  S2UR UR6, SR_CTAID.X ;  /* 0x00000000000679c3 */ /* 0x000e620000002500 */
[----:B------:R-:W-:Y:S02]  /*0220*/  ULDC UR12, c[0x0][0x2ac] ;  /* 0x0000ab00000c7ab9 */ /* 0x000fe40000000800 */
[----:B------:R-:W-:-:S02]  /*0230*/  ULDC.64 UR20, c[0x0][0x118] ;  /* 0x0000460000147ab9 */ /* 0x000fc40000000a00 */
[----:B------:R-:W-:-:S05]  /*0240*/  PLOP3.LUT P0, PT, PT, PT, UP0, 0x80, 0x0 ;  /* 0x000000000000781c */ /* 0x000fca0003f0f008 */
[----:B------:R-:W-:Y:S02]  /*0250*/  @UP0 UMOV UR4, 0x4 ;  /* 0x0000000400040882 */ /* 0x000fe40000000000 */
[----:B------:R-:W-:-:S06]  /*0260*/  @UP0 UIMAD.WIDE UR4, UR8, UR4, UR10 ;  /* 0x00000004080402a5 */ /* 0x000fcc000f8e020a */
[----:B------:R-:W-:Y:S01]  /*0270*/  MOV R2, UR4 ;  /* 0x0000000400027c02 */ /* 0x000fe20008000f00 */
[----:B------:R-:W-:Y:S01]  /*0280*/  ULDC UR4, c[0x0][0x2c4] ;  /* 0x0000b10000047ab9 */ /* 0x000fe20000000800 */
[----:B------:R-:W-:Y:S01]  /*0290*/  IMAD.U32 R3, RZ, RZ, UR5 ;  /* 0x00000005ff037e24 */ /* 0x000fe2000f8e00ff */
[----:B------:R-:W-:Y:S02]  /*02a0*/  UISETP.NE.AND UP1, UPT, UR4, 0x1, UPT ;  /* 0x000000010400788c */ /* 0x000fe4000bf25270 */
[----:B-1----:R-:W-:Y:S02]  /*02b0*/  USHF.L.U32 UR24, UR6, 0x7, URZ ;  /* 0x0000000706187899 */ /* 0x002fe4000800063f */
[----:B------:R1:W5:Y:S01]  /*02c0*/  @P0 LDG.E R202, [R2.64] ;  /* 0x0000001402ca0981 */ /* 0x000362000c1e1900 */
[----:B------:R-:W-:Y:S02]  /*02d0*/  ULDC.64 UR4, c[0x0][0x2c8] ;  /* 0x0000b20000047ab9 */ /* 0x000fe40000000a00 */
[----:B------:R-:W-:-:S04]  /*02e0*/  UIADD3 UR9, UR24, 0x7f, URZ ;  /* 0x0000007f18097890 */ /* 0x000fc8000fffe03f */
[----:B------:R-:W-:-:S04]  /*02f0*/  @UP1 UIADD3 UR10, UR24, 0x7f, URZ ;  /* 0x0000007f180a1890 */ /* 0x000fc8000fffe03f */
[----:B------:R-:W-:-:S03]  /*0300*/  UIMAD.WIDE.U32 UR10, UR10, UR4, URZ ;  /* 0x000000040a0a72a5 */ /* 0x000fc6000f8e003f */
[----:B------:R-:W-:Y:S02]  /*0310*/  ULDC UR4, c[0x0][0x1d0] ;  /* 0x0000740000047ab9 */ /* 0x000fe40000000800 */
[----:B------:R-:W-:Y:S02]  /*0320*/  @UP1 USHF.R.U32.HI UR9, URZ, UR5, UR11 ;  /* 0x000000053f091299 */ /* 0x000fe4000801160b */
[----:B------:R-:W-:Y:S02]  /*0330*/  UIMAD UR12, UR12, UR4, URZ ;  /* 0x000000040c0c72a4 */ /* 0x000fe4000f8e023f */
[----:B------:R-:W-:Y:S02]  /*0340*/  UMOV UR10, 0x1 ;  /* 0x00000001000a7882 */ /* 0x000fe40000000000 */
[----:B------:R-:W-:Y:S02]  /*0350*/  ULDC.64 UR4, c[0x0][0x328] ;  /* 0x0000ca0000047ab9 */ /* 0x000fe40000000a00 */
[----:B------:R-:W-:-:S02]  /*0360*/  UISETP.LE.AND UP0, UPT, UR10, UR5, UPT ;  /* 0x000000050a00728c */ /* 0x000fc4000bf03270 */
[----:B------:R-:W-:Y:S02]  /*0370*/  ULDC UR11, c[0x0][0x168] ;  /* 0x00005a00000b7ab9 */ /* 0x000fe40000000800 */
[----:B------:R-:W-:Y:S02]  /*0380*/  UIADD3 UR11, UR12, -UR11, UR10 ;  /* 0x8000000b0c0b7290 */ /* 0x000fe4000fffe00a */
[----:B------:R-:W-:Y:S02]  /*0390*/  PLOP3.LUT P0, PT, PT, PT, UP0, 0x40, 0x0 ;  /* 0x000000000000781c */ /* 0x000fe40003f0e808 */
[----:B------:R-:W-:-:S04]  /*03a0*/  UIADD3 UR5, UR11, UR9, URZ ;  /* 0x000000090b057290 */ /* 0x000fc8000fffe03f */
[----:B------:R-:W-:-:S07]  /*03b0*/  UIADD3 UR9, UR5, UR4, URZ ;  /* 0x0000000405097290 */ /* 0x000fce000fffe03f */
[----:B------:R-:W-:Y:S05]  /*03c0*/  @P0 BRA `(.L_x_1928) ;  /* 0x0000016000000947 */ /* 0x000fea0003800000 */
[----:B-1----:R-:W-:Y:S01]  /*03d0*/  ISETP.LT.AND P0, PT, RZ, UR5, PT ;  /* 0x00000005ff007c0c */ /* 0x002fe2000bf01270 */
        /* <DEDUP_REMOVED lines=11> */
.L_x_1929:
[----:B------:R-:W-:Y:S02]  /*0490*/  ULDC UR4, c[0x0][0x32c] ;  /* 0x0000cb0000047ab9 */ /* 0x000fe40000000800 */
[----:B------:R-:W-:-:S03]  /*04a0*/  UISETP.NE.AND UP2, UPT, UR10, UR4, UPT ;  /* 0x000000040a00728c */ /* 0x000fc6000bf45270 */
[----:B------:R-:W-:Y:S02]  /*04b0*/  ULDC.64 UR4, c[0x0][0x330] ;  /* 0x0000cc0000047ab9 */ /* 0x000fe40000000a00 */
[----:B------:R-:W-:-:S07]  /*04c0*/  UIMAD.WIDE.U32 UR16, UR11, UR4, URZ ;  /* 0x000000040b1072a5 */ /* 0x000fce000f8e003f */
[----:B------:R-:W-:Y:S02]  /*04d0*/  @UP2 UMOV UR13, UR17 ;  /* 0x00000011000d2c82 */ /* 0x000fe40008000000 */
[----:B------:R-:W-:Y:S02]  /*04e0*/  @UP2 USHF.R.U32.HI UR11, URZ, UR5, UR13 ;  /* 0x000000053f0b2299 */ /* 0x000fe4000801160d */
.L_x_1930:
[----:B------:R-:W-:Y:S02]  /*04f0*/  ULDC UR4, c[0x0][0x32c] ;  /* 0x0000cb0000047ab9 */ /* 0x000fe40000000800 */
[----:B------:R-:W-:-:S04]  /*0500*/  UIMAD UR4, UR11, UR4, UR4 ;  /* 0x000000040b0472a4 */ /* 0x000fc8000f8e0204 */
[----:B------:R-:W-:-:S04]  /*0510*/  UISETP.LT.AND UP2, UPT, UR9, UR4, UPT ;  /* 0x000000040900728c */ /* 0x000fc8000bf41270 */
[----:B------:R-:W-:Y:S02]  /*0520*/  USEL UR9, UR9, UR4, UP2 ;  /* 0x0000000409097287 */ /* 0x000fe40009000000 */
.L_x_1928:
[----:B-1----:R-:W-:Y:S01]  /*0530*/  UIADD3 UR10, UR12, 0x3f, URZ ;  /* 0x0000003f0c0a7890 */ /* 0x002fe2000fffe03f */
        /* <DEDUP_REMOVED lines=33> */
.L_x_1932:
[----:B------:R-:W-:Y:S02]  /*0750*/  ULDC UR4, c[0x0][0x32c] ;  /* 0x0000cb0000047ab9 */ /* 0x000fe40000000800 */
[----:B------:R-:W-:-:S03]  /*0760*/  UISETP.NE.AND UP2, UPT, UR4, 0x1, UPT ;  /* 0x000000010400788c */ /* 0x000fc6000bf45270 */
[----:B------:R-:W-:Y:S02]  /*0770*/  ULDC.64 UR4, c[0x0][0x330] ;  /* 0x0000cc0000047ab9 */ /* 0x000fe40000000a00 */
[----:B------:R-:W-:-:S07]  /*0780*/  UIMAD.WIDE.U32 UR16, UR11, UR4, URZ ;  /* 0x000000040b1072a5 */ /* 0x000fce000f8e003f */
[----:B------:R-:W-:Y:S02]  /*0790*/  @UP2 UMOV UR13, UR17 ;  /* 0x00000011000d2c82 */ /* 0x000fe40008000000 */
[----:B------:R-:W-:Y:S02]  /*07a0*/  @UP2 USHF.R.U32.HI UR11, URZ, UR5, UR13 ;  /* 0x000000053f0b2299 */ /* 0x000fe4000801160d */
.L_x_1933:
[----:B------:R-:W-:Y:S02]  /*07b0*/  ULDC UR4, c[0x0][0x32c] ;  /* 0x0000cb0000047ab9 */ /* 0x000fe40000000800 */
[----:B------:R-:W-:-:S04]  /*07c0*/  UIMAD UR4, UR11, UR4, URZ ;  /* 0x000000040b0472a4 */ /* 0x000fc8000f8e023f */
[----:B------:R-:W-:-:S04]  /*07d0*/  UISETP.LT.AND UP2, UPT, UR10, UR4, UPT ;  /* 0x000000040a00728c */ /* 0x000fc8000bf41270 */
[----:B------:R-:W-:-:S04]  /*07e0*/  USEL UR10, UR10, UR4, !UP2 ;  /* 0x000000040a0a7287 */ /* 0x000fc8000d000000 */
.L_x_1931:
        /* <DEDUP_REMOVED lines=16> */
[-C--:B------:R-:W-:Y:S01]  /*08f0*/  IABS R2, R0.reuse ;  /* 0x0000000000027213 */ /* 0x080fe20000000000 */
[----:B------:R-:W-:Y:S01]  /*0900*/  UIADD3 UR17, -UR11, UR17, URZ ;  /* 0x000000110b117290 */ /* 0x000fe2000fffe13f */
[----:B------:R-:W-:Y:S02]  /*0910*/  IABS R0, R0 ;  /* 0x0000000000007213 */ /* 0x000fe40000000000 */
[----:B------:R1:W2:Y:S03]  /*0920*/  R2UR UR16, R2 ;  /* 0x00000000021073c2 */ /* 0x0002a600000e0000 */
[----:B------:R-:W-:Y:S01]  /*0930*/  IMAD.U32 R4, RZ, RZ, UR17 ;  /* 0x00000011ff047e24 */ /* 0x000fe2000f8e00ff */
[----:B------:R-:W-:Y:S01]  /*0940*/  ULOP3.LUT UR17, UR17, UR5, URZ, 0x3c, !UPT ;  /* 0x0000000511117292 */ /* 0x000fe2000f8e3c3f */
[----:B------:R-:W-:-:S04]  /*0950*/  IMAD.MOV R0, RZ, RZ, -R0 ;  /* 0x000000ffff007224 */ /* 0x000fc800078e0a00 */
[----:B------:R-:W3:Y:S01]  /*0960*/  R2UR UR10, R0 ;  /* 0x00000000000a73c2 */ /* 0x000ee200000e0000 */
[----:B-1----:R-:W-:Y:S01]  /*0970*/  IABS R2, R4 ;  /* 0x0000000400027213 */ /* 0x002fe20000000000 */
[----:B--2---:R-:W1:Y:S06]  /*0980*/  I2F.RP R5, UR16 ;  /* 0x0000001000057d06 */ /* 0x004e6c0008209400 */
[----:B------:R-:W2:Y:S02]  /*0990*/  R2UR UR13, R2 ;  /* 0x00000000020d73c2 */ /* 0x000ea400000e0000 */
[----:B-1----:R-:W1:Y:S02]  /*09a0*/  MUFU.RCP R3, R5 ;  /* 0x0000000500037308 */ /* 0x002e640000001000 */
[----:B-1----:R-:W-:-:S06]  /*09b0*/  IADD3 R3, R3, 0xffffffe, RZ ;  /* 0x0ffffffe03037810 */ /* 0x002fcc0007ffe0ff */
[----:B------:R-:W1:Y:S02]  /*09c0*/  F2I.FTZ.U32.TRUNC.NTZ R3, R3 ;  /* 0x0000000300037305 */ /* 0x000e64000021f000 */
[----:B-1----:R-:W1:Y:S02]  /*09d0*/  R2UR UR19, R3 ;  /* 0x00000000031373c2 */ /* 0x002e6400000e0000 */
[----:B-1----:R-:W-:-:S04]  /*09e0*/  UIADD3 UR4, URZ, -UR19, URZ ;  /* 0x800000133f047290 */ /* 0x002fc8000fffe03f */
[----:B------:R-:W-:-:S04]  /*09f0*/  UIMAD UR4, UR4, UR16, URZ ;  /* 0x00000010040472a4 */ /* 0x000fc8000f8e023f */
[----:B------:R-:W-:-:S04]  /*0a00*/  UIMAD.WIDE.U32 UR18, UR19, UR4, UR18 ;  /* 0x00000004131272a5 */ /* 0x000fc8000f8e0012 */
[----:B--2---:R-:W-:-:S04]  /*0a10*/  UIMAD.WIDE.U32 UR18, UR19, UR13, URZ ;  /* 0x0000000d131272a5 */ /* 0x004fc8000f8e003f */
[----:B---3--:R-:W-:-:S04]  /*0a20*/  UIMAD UR10, UR19, UR10, UR13 ;  /* 0x0000000a130a72a4 */ /* 0x008fc8000f8e020d */
        /* <DEDUP_REMOVED lines=10> */
.L_x_1934:
        /* <DEDUP_REMOVED lines=72> */
[----:B------:R1:W2:Y:S01]  /*0f50*/  @P2 LDG.E R4, [R4.64] ;  /* 0x0000001404042981 */ /* 0x0002a2000c1e1900 */
[-C--:B------:R-:W-:Y:S01]  /*0f60*/  LEA.HI R20, R94, R7.reuse, RZ, 0x3 ;  /* 0x000000075e147211 */ /* 0x080fe200078f18ff */
[----:B------:R-:W-:Y:S01]  /*0f70*/  UIMAD UR9, UR9, UR4, URZ ;  /* 0x00000004090972a4 */ /* 0x000fe2000f8e023f */
[----:B------:R-:W-:Y:S01]  /*0f80*/  PLOP3.LUT P0, PT, PT, PT, UP1, 0x80, 0x0 ;  /* 0x000000000000781c */ /* 0x000fe20003f0f018 */
[----:B------:R-:W-:Y:S01]  /*0f90*/  UIMAD.WIDE.U32 UR16, UR14, UR4, URZ ;  /* 0x000000040e1072a5 */ /* 0x000fe2000f8e003f */
[----:B------:R-:W-:Y:S01]  /*0fa0*/  LOP3.LUT R0, R20, 0xfffffff8, RZ, 0xc0, !PT ;  /* 0xfffffff814007812 */ /* 0x000fe200078ec0ff */
[----:B------:R-:W-:Y:S01]  /*0fb0*/  UIMAD UR9, UR14, UR5, UR9 ;  /* 0x000000050e0972a4 */ /* 0x000fe2000f8e0209 */
[----:B------:R-:W-:Y:S01]  /*0fc0*/  SHF.R.S32.HI R20, RZ, 0x3, R20 ;  /* 0x00000003ff147819 */ /* 0x000fe20000011414 */
[----:B------:R-:W-:Y:S01]  /*0fd0*/  USHF.R.S32.HI UR10, URZ, 0x1f, UR8 ;  /* 0x0000001f3f0a7899 */ /* 0x000fe20008011408 */
[-C--:B------:R-:W-:Y:S01]  /*0fe0*/  LEA.HI R21, R94, R7.reuse, RZ, 0x4 ;  /* 0x000000075e157211 */ /* 0x080fe200078f20ff */
        /* <DEDUP_REMOVED lines=10> */
[----:B------:R-:W-:Y:S01]  /*1090*/  IADD3 R2, R201, UR24, RZ ;  /* 0x00000018c9027c10 */ /* 0x000fe2000fffe0ff */
[----:B------:R-:W-:Y:S01]  /*10a0*/  ULDC UR4, c[0x0][0x168] ;  /* 0x00005a0000047ab9 */ /* 0x000fe20000000800 */
[----:B------:R-:W-:Y:S01]  /*10b0*/  IMAD.MOV.U32 R188, RZ, RZ, 0x10 ;  /* 0x00000010ffbc7424 */ /* 0x000fe200078e00ff */
[----:B------:R-:W-:Y:S01]  /*10c0*/  UIADD3 UR5, UR17, UR5, URZ ;  /* 0x0000000511057290 */ /* 0x000fe2000fffe03f */
[----:B------:R-:W-:Y:S01]  /*10d0*/  IMAD.U32 R9, RZ, RZ, UR17 ;  /* 0x00000011ff097e24 */ /* 0x000fe2000f8e00ff */
[----:B------:R-:W-:Y:S01]  /*10e0*/  LEA.HI R11, R94, R7, RZ, 0x6 ;  /* 0x000000075e0b7211 */ /* 0x000fe200078f30ff */
[----:B------:R-:W-:Y:S01]  /*10f0*/  @P1 IMAD.HI.U32 R0, R2, c[0x0][0x2c8], RZ ;  /* 0x0000b20002001a27 */ /* 0x000fe200078e00ff */
[----:B------:R-:W-:Y:S01]  /*1100*/  IADD3 R10, R207, 0x40, RZ ;  /* 0x00000040cf0a7810 */ /* 0x000fe20007ffe0ff */
[----:B------:R-:W-:Y:S01]  /*1110*/  BSSY B0, `(.L_x_1936) ;  /* 0x0000041000007945 */ /* 0x000fe20003800000 */
[----:B------:R-:W-:Y:S01]  /*1120*/  LOP3.LUT P1, RZ, R209, 0x4, RZ, 0xc0, !PT ;  /* 0x00000004d1ff7812 */ /* 0x000fe2000782c0ff */
[----:B------:R-:W-:Y:S01]  /*1130*/  IMAD.MOV.U32 R3, RZ, RZ, R2 ;  /* 0x000000ffff037224 */ /* 0x000fe200078e0002 */
[----:B------:R-:W-:Y:S01]  /*1140*/  @P0 SHF.R.U32.HI R3, RZ, c[0x0][0x2cc], R0 ;  /* 0x0000b300ff030a19 */ /* 0x000fe20000011600 */
[----:B------:R-:W-:Y:S01]  /*1150*/  IMAD.U32 R8, RZ, RZ, UR16 ;  /* 0x00000010ff087e24 */ /* 0x000fe2000f8e00ff */
[----:B------:R-:W-:Y:S01]  /*1160*/  ISETP.GE.AND P3, PT, R10, c[0x0][0x198], PT ;  /* 0x000066000a007a0c */ /* 0x000fe20003f66270 */
[----:B------:R-:W-:Y:S01]  /*1170*/  IMAD.U32 R9, RZ, RZ, UR5 ;  /* 0x00000005ff097e24 */ /* 0x000fe2000f8e00ff */
[--C-:B------:R-:W-:Y:S01]  /*1180*/  SHF.R.S32.HI R0, RZ, 0x1f, R3.reuse ;  /* 0x0000001fff007819 */ /* 0x100fe20000011403 */
[----:B-1----:R-:W-:Y:S01]  /*1190*/  IMAD.MOV R5, RZ, RZ, -R3 ;  /* 0x000000ffff057224 */ /* 0x002fe200078e0a03 */
[----:B------:R-:W-:Y:S01]  /*11a0*/  ULDC UR5, c[0x0][0x2c4] ;  /* 0x0000b10000057ab9 */ /* 0x000fe20000000800 */
[----:B------:R-:W-:Y:S01]  /*11b0*/  IMAD.WIDE.U32 R8, R3, c[0x0][0x1b0], R8 ;  /* 0x00006c0003087a25 */ /* 0x000fe200078e0008 */
[----:B------:R-:W-:-:S03]  /*11c0*/  UIMAD UR4, UR5, UR4, URZ ;  /* 0x00000004050472a4 */ /* 0x000fc6000f8e023f */
[----:B------:R-:W-:Y:S02]  /*11d0*/  IMAD R2, R5, c[0x0][0x2c4], R2 ;  /* 0x0000b10005027a24 */ /* 0x000fe400078e0202 */
[----:B------:R-:W-:Y:S02]  /*11e0*/  IMAD R0, R0, c[0x0][0x1b0], RZ ;  /* 0x00006c0000007a24 */ /* 0x000fe400078e02ff */
[----:B------:R-:W-:Y:S01]  /*11f0*/  IMAD.SHL.U32 R11, R11, 0x8, RZ ;  /* 0x000000080b0b7824 */ /* 0x000fe200078e00ff */
[----:B------:R-:W-:Y:S01]  /*1200*/  SHF.R.S32.HI R5, RZ, 0x1f, R2 ;  /* 0x0000001fff057819 */ /* 0x000fe20000011402 */
[----:B------:R-:W-:Y:S01]  /*1210*/  IMAD R3, R3, c[0x0][0x1b4], R0 ;  /* 0x00006d0003037a24 */ /* 0x000fe200078e0200 */
[----:B------:R-:W-:-:S03]  /*1220*/  LOP3.LUT R0, R21, 0xfffffff0, RZ, 0xc0, !PT ;  /* 0xfffffff015007812 */ /* 0x000fc600078ec0ff */
[----:B------:R-:W-:Y:S02]  /*1230*/  IMAD R5, R5, c[0x0][0x1a8], RZ ;  /* 0x00006a0005057a24 */ /* 0x000fe400078e02ff */
[----:B------:R-:W-:Y:S02]  /*1240*/  IMAD.IADD R9, R9, 0x1, R3 ;  /* 0x0000000109097824 */ /* 0x000fe400078e0203 */
[----:B------:R-:W-:Y:S02]  /*1250*/  IMAD.IADD R19, R7, 0x1, -R0 ;  /* 0x0000000107137824 */ /* 0x000fe400078e0a00 */
[C---:B------:R-:W-:Y:S02]  /*1260*/  IMAD R5, R2.reuse, c[0x0][0x1ac], R5 ;  /* 0x00006b0002057a24 */ /* 0x040fe400078e0205 */
[----:B------:R-:W-:Y:S01]  /*1270*/  IMAD.WIDE.U32 R2, R2, c[0x0][0x1a8], R8 ;  /* 0x00006a0002027a25 */ /* 0x000fe200078e0008 */
[----:B------:R-:W-:Y:S02]  /*1280*/  SHF.R.S32.HI R0, RZ, 0x1f, R19 ;  /* 0x0000001fff007819 */ /* 0x000fe40000011413 */
[----:B------:R-:W-:Y:S01]  /*1290*/  SHF.R.U32.HI R9, RZ, 0x3, R200 ;  /* 0x00000003ff097819 */ /* 0x000fe200000116c8 */
[----:B------:R-:W-:Y:S01]  /*12a0*/  IMAD.IADD R3, R3, 0x1, R5 ;  /* 0x0000000103037824 */ /* 0x000fe200078e0205 */
[----:B------:R-:W-:-:S02]  /*12b0*/  LEA R5, P0, R2, c[0x0][0x160], 0x1 ;  /* 0x0000580002057a11 */ /* 0x000fc400078008ff */
[----:B------:R-:W-:Y:S02]  /*12c0*/  LEA.HI R0, R0, R19, RZ, 0x3 ;  /* 0x0000001300007211 */ /* 0x000fe400078f18ff */
[----:B------:R-:W-:Y:S01]  /*12d0*/  LEA.HI.X R3, R2, c[0x0][0x164], R3, 0x1, P0 ;  /* 0x0000590002037a11 */ /* 0x000fe200000f0c03 */
[----:B------:R1:W3:Y:S01]  /*12e0*/  SHFL.IDX PT, R12, R5, RZ, 0x181f ;  /* 0x00181fff050c7589 */ /* 0x0002e200000e0000 */
[----:B------:R-:W-:Y:S02]  /*12f0*/  LOP3.LUT R2, R0, 0xfffffff8, RZ, 0xc0, !PT ;  /* 0xfffffff800027812 */ /* 0x000fe400078ec0ff */
[----:B------:R-:W-:Y:S01]  /*1300*/  LOP3.LUT P0, RZ, R209, 0x2, RZ, 0xc0, !PT ;  /* 0x00000002d1ff7812 */ /* 0x000fe2000780c0ff */
[----:B------:R1:W4:Y:S01]  /*1310*/  SHFL.IDX PT, R13, R3, RZ, 0x181f ;  /* 0x00181fff030d7589 */ /* 0x00032200000e0000 */
[----:B------:R-:W-:Y:S01]  /*1320*/  LOP3.LUT R200, R200, 0x38, R207, 0xf8, !PT ;  /* 0x00000038c8c87812 */ /* 0x000fe200078ef8cf */
[----:B------:R-:W-:Y:S01]  /*1330*/  IMAD.IADD R19, R19, 0x1, -R2 ;  /* 0x0000000113137824 */ /* 0x000fe200078e0a02 */
[----:B------:R-:W-:-:S02]  /*1340*/  IADD3 R2, R20, UR24, RZ ;  /* 0x0000001814027c10 */ /* 0x000fc4000fffe0ff */
[----:B------:R-:W-:Y:S02]  /*1350*/  LOP3.LUT R200, R200, R9, RZ, 0x3c, !PT ;  /* 0x00000009c8c87212 */ /* 0x000fe400078e3cff */
[----:B------:R-:W-:Y:S02]  /*1360*/  ISETP.GE.AND P5, PT, R2, UR4, PT ;  /* 0x0000000402007c0c */ /* 0x000fe4000bfa6270 */
[----:B------:R-:W-:Y:S02]  /*1370*/  IADD3 R9, R207, 0x80, RZ ;  /* 0x00000080cf097810 */ /* 0x000fe40007ffe0ff */
[----:B------:R-:W-:Y:S02]  /*1380*/  LOP3.LUT R200, R200, 0xfffffe00, R11, 0xf8, !PT ;  /* 0xfffffe00c8c87812 */ /* 0x000fe400078ef80b */
[----:B------:R-:W-:Y:S01]  /*1390*/  ISETP.GE.AND P4, PT, R9, c[0x0][0x198], PT ;  /* 0x0000660009007a0c */ /* 0x000fe20003f86270 */
[----:B--2---:R2:W1:Y:S02]  /*13a0*/  @P2 R2UR UR9, R4 ;  /* 0x00000000040923c2 */ /* 0x00446400000e0000 */
[----:B-1----:R-:W-:Y:S01]  /*13b0*/  @!UP2 UMOV UR9, UR8 ;  /* 0x000000080009ac82 */ /* 0x002fe20008000000 */
[----:B------:R-:W-:-:S02]  /*13c0*/  ISETP.GE.AND P2, PT, R207, c[0x0][0x198], PT ;  /* 0x00006600cf007a0c */ /* 0x000fc40003f46270 */
[----:B--2---:R-:W-:Y:S01]  /*13d0*/  P2R R4, PR, RZ, 0x1 ;  /* 0x00000001ff047803 */ /* 0x004fe20000000000 */
[----:B------:R-:W-:Y:S01]  /*13e0*/  IMAD.MOV.U32 R4, RZ, RZ, 0x20 ;  /* 0x00000020ff047424 */ /* 0x000fe200078e00ff */
[----:B------:R-:W-:-:S04]  /*13f0*/  LOP3.LUT P0, RZ, R19, 0x2, RZ, 0xc0, !PT ;  /* 0x0000000213ff7812 */ /* 0x000fc8000780c0ff */
[----:B------:R-:W-:Y:S02]  /*1400*/  SEL R188, R188, 0xfffffff0, !P0 ;  /* 0xfffffff0bcbc7807 */ /* 0x000fe40004000000 */
[----:B------:R-:W-:-:S04]  /*1410*/  LOP3.LUT P0, RZ, R19, 0x4, RZ, 0xc0, !PT ;  /* 0x0000000413ff7812 */ /* 0x000fc8000780c0ff */
[----:B------:R-:W-:Y:S01]  /*1420*/  SEL R4, R4, 0xffffffe0, !P0 ;  /* 0xffffffe004047807 */ /* 0x000fe20004000000 */
[----:B------:R-:W-:Y:S05]  /*1430*/  @P5 BRA `(.L_x_1937) ;  /* 0x000000e000005947 */ /* 0x000fea0003800000 */
[----:B---34-:R-:W-:Y:S01]  /*1440*/  SHF.R.S32.HI R11, RZ, 0x1f, R10 ;  /* 0x0000001fff0b7819 */ /* 0x018fe2000001140a */
[----:B------:R-:W-:Y:S01]  /*1450*/  IMAD.WIDE R14, R207, 0x2, R12 ;  /* 0x00000002cf0e7825 */ /* 0x000fe200078e020c */
        /* <DEDUP_REMOVED lines=12> */
.L_x_1937:
[----:B---34-:R-:W-:Y:S05]  /*1520*/  BSYNC B0 ;  /* 0x0000000000007941 */ /* 0x018fea0003800000 */
.L_x_1936:
[----:B------:R-:W-:Y:S01]  /*1530*/  IADD3 R6, R2, 0x20, RZ ;  /* 0x0000002002067810 */ /* 0x000fe20007ffe0ff */
[----:B-1----:R1:W2:Y:S01]  /*1540*/  SHFL.IDX PT, R13, R3, 0x1, 0x181f ;  /* 0x00381f00030d7f89 */ /* 0x0022a200000e0000 */
        /* <DEDUP_REMOVED lines=18> */
.L_x_1939:
[----:B------:R-:W-:Y:S05]  /*1670*/  BSYNC B0 ;  /* 0x0000000000007941 */ /* 0x000fea0003800000 */
.L_x_1938:
        /* <DEDUP_REMOVED lines=20> */
.L_x_1941:
[----:B------:R-:W-:Y:S05]  /*17c0*/  BSYNC B0 ;  /* 0x0000000000007941 */ /* 0x000fea0003800000 */
.L_x_1940:
[----:B---3--:R-:W-:Y:S01]  /*17d0*/  SHFL.IDX PT, R16, R5, 0x3, 0x181f ;  /* 0x00781f0005107f89 */ /* 0x008fe200000e0000 */
[----:B------:R-:W-:Y:S01]  /*17e0*/  IADD3 R2, R2, 0x60, RZ ;  /* 0x0000006002027810 */ /* 0x000fe20007ffe0ff */
[----:B------:R-:W-:Y:S01]  /*17f0*/  UIADD3 UR13, UR7, -0x1, URZ ;  /* 0xffffffff070d7890 */ /* 0x000fe2000fffe03f */
[----:B------:R-:W-:Y:S01]  /*1800*/  SHF.R.S32.HI R194, RZ, 0x1f, R9 ;  /* 0x0000001fffc27819 */ /* 0x000fe20000011409 */
[----:B------:R3:W1:Y:S01]  /*1810*/  SHFL.IDX PT, R17, R3, 0x3, 0x181f ;  /* 0x00781f0003117f89 */ /* 0x00066200000e0000 */
[----:B------:R-:W-:Y:S01]  /*1820*/  ISETP.GE.AND P0, PT, R2, UR4, PT ;  /* 0x0000000402007c0c */ /* 0x000fe2000bf06270 */
[----:B------:R-:W-:Y:S01]  /*1830*/  IMAD.MOV.U32 R195, RZ, RZ, c[0x0][0x2b8] ;  /* 0x0000ae00ffc37624 */ /* 0x000fe200078e00ff */
[----:B------:R-:W-:Y:S01]  /*1840*/  USHF.L.U32 UR25, UR13, 0x6, URZ ;  /* 0x000000060d197899 */ /* 0x000fe2000800063f */
[----:B------:R-:W-:Y:S01]  /*1850*/  LEA.HI R194, R194, R9, RZ, 0x3 ;  /* 0x00000009c2c27211 */ /* 0x000fe200078f18ff */
[----:B------:R-:W-:Y:S01]  /*1860*/  IMAD.SHL.U32 R133, R200, 0x2, RZ ;  /* 0x00000002c8857824 */ /* 0x000fe200078e00ff */
[----:B------:R-:W-:Y:S01]  /*1870*/  USHF.R.S32.HI UR8, URZ, 0x1f, UR9 ;  /* 0x0000001f3f087899 */ /* 0x000fe20008011409 */
[----:B------:R-:W-:Y:S01]  /*1880*/  ISETP.NE.AND P5, PT, R195, 0x1, PT ;  /* 0x00000001c300780c */ /* 0x000fe20003fa5270 */
[----:B------:R-:W-:Y:S01]  /*1890*/  ULDC.64 UR4, c[0x0][0x2b0] ;  /* 0x0000ac0000047ab9 */ /* 0x000fe20000000a00 */
[----:B------:R-:W-:Y:S01]  /*18a0*/  LOP3.LUT R194, R194, 0xfffffff8, RZ, 0xc0, !PT ;  /* 0xfffffff8c2c27812 */ /* 0x000fe200078ec0ff */
[----:B------:R-:W-:Y:S01]  /*18b0*/  UIMAD UR8, UR8, UR4, URZ ;  /* 0x00000004080872a4 */ /* 0x000fe2000f8e023f */
[----:B------:R-:W-:Y:S01]  /*18c0*/  IADD3 R199, R201, UR25, RZ ;  /* 0x00000019c9c77c10 */ /* 0x000fe2000fffe0ff */
[----:B------:R-:W-:Y:S01]  /*18d0*/  UIMAD.WIDE.U32 UR18, UR9, UR4, URZ ;  /* 0x00000004091272a5 */ /* 0x000fe2000f8e003f */
[----:B------:R-:W-:Y:S01]  /*18e0*/  P2R R2, PR, RZ, 0x20 ;  /* 0x00000020ff027803 */ /* 0x000fe20000000000 */
[----:B------:R-:W-:Y:S01]  /*18f0*/  UIMAD UR5, UR9, UR5, UR8 ;  /* 0x00000005090572a4 */ /* 0x000fe2000f8e0208 */
[----:B------:R-:W-:Y:S01]  /*1900*/  IMAD.MOV.U32 R198, RZ, RZ, RZ ;  /* 0x000000ffffc67224 */ /* 0x000fe200078e00ff */
[----:B------:R-:W-:-:S02]  /*1910*/  P2R R11, PR, RZ, 0x2 ;  /* 0x00000002ff0b7803 */ /* 0x000fc40000000000 */
[----:B------:R-:W-:Y:S01]  /*1920*/  UIADD3 UR10, UR19, UR5, URZ ;  /* 0x00000005130a7290 */ /* 0x000fe2000fffe03f */
[----:B-123--:R-:W-:Y:S01]  /*1930*/  SHF.R.S32.HI R3, RZ, 0x1f, R10 ;  /* 0x0000001fff037819 */ /* 0x00efe2000001140a */
[----:B----4-:R-:W-:Y:S01]  /*1940*/  @!P0 IMAD.WIDE R12, R207, 0x2, R16 ;  /* 0x00000002cf0c8825 */ /* 0x010fe200078e0210 */
[----:B------:R-:W-:Y:S02]  /*1950*/  USHF.R.S32.HI UR8, URZ, 0x1f, UR14 ;  /* 0x0000001f3f087899 */ /* 0x000fe4000801140e */
[----:B------:R-:W-:Y:S01]  /*1960*/  LEA.HI R192, R3, R10, RZ, 0x3 ;  /* 0x0000000a03c07211 */ /* 0x000fe200078f18ff */
[----:B------:R-:W-:Y:S01]  /*1970*/  ULDC.64 UR4, c[0x0][0x1e8] ;  /* 0x00007a0000047ab9 */ /* 0x000fe20000000a00 */
[----:B------:R-:W-:Y:S01]  /*1980*/  @!PT LDS RZ, [RZ] ;  /* 0x00000000fffff984 */ /* 0x000fe20000000800 */
[----:B------:R1:W-:Y:S01]  /*1990*/  @!P0 LDGSTS.E.BYPASS.LTC128B.128 [R133+0x1b100], [R12.64], !P2 ;  /* 0x1b1000000c858fae */ /* 0x0003e2000d101d54 */
[C---:B------:R-:W-:Y:S01]  /*19a0*/  ISETP.GE.AND P2, PT, R199.reuse, UR12, PT ;  /* 0x0000000cc7007c0c */ /* 0x040fe2000bf46270 */
[----:B-----5:R-:W-:Y:S01]  /*19b0*/  IMAD.IADD R199, R199, 0x1, R202 ;  /* 0x00000001c7c77824 */ /* 0x020fe200078e02ca */
[----:B------:R-:W-:-:S02]  /*19c0*/  LOP3.LUT R192, R192, 0xfffffff8, RZ, 0xc0, !PT ;  /* 0xfffffff8c0c07812 */ /* 0x000fc400078ec0ff */
[----:B------:R-:W-:Y:S01]  /*19d0*/  ISETP.GT.OR P2, PT, R201, 0x3f, P2 ;  /* 0x0000003fc900780c */ /* 0x000fe20001744670 */
[----:B------:R-:W-:-:S04]  /*19e0*/  @P5 IMAD.HI.U32 R3, R199, c[0x0][0x2bc], RZ ;  /* 0x0000af00c7035a27 */ /* 0x000fc800078e00ff */
[----:B------:R-:W-:-:S04]  /*19f0*/  @!P0 IMAD.WIDE R14, R192, 0x2, R16 ;  /* 0x00000002c00e8825 */ /* 0x000fc800078e0210 */
[----:B------:R-:W-:Y:S01]  /*1a00*/  @!P0 IMAD.WIDE R16, R194, 0x2, R16 ;  /* 0x00000002c2108825 */ /* 0x000fe200078e0210 */
[----:B------:R2:W-:Y:S03]  /*1a10*/  @!P0 LDGSTS.E.BYPASS.LTC128B.128 [R133+0x1f100], [R14.64], !P3 ;  /* 0x1f1000000e858fae */ /* 0x0005e6000d901d54 */
[----:B------:R-:W-:Y:S01]  /*1a20*/  IMAD.MOV.U32 R2, RZ, RZ, R199 ;  /* 0x000000ffff027224 */ /* 0x000fe200078e00c7 */
[----:B------:R3:W-:Y:S01]  /*1a30*/  @!P0 LDGSTS.E.BYPASS.LTC128B.128 [R133+0x23100], [R16.64], !P4 ;  /* 0x2310000010858fae */ /* 0x0007e2000e101d54 */
[----:B------:R-:W-:-:S03]  /*1a40*/  @P5 SHF.R.U32.HI R2, RZ, c[0x0][0x2c0], R3 ;  /* 0x0000b000ff025a19 */ /* 0x000fc60000011603 */
[----:B------:R-:W0:Y:S01]  /*1a50*/  LDGDEPBAR ;  /* 0x00000000000079af */ /* 0x000e220000000000 */
[----:B------:R-:W-:-:S04]  /*1a60*/  @!P2 IADD3 R6, P3, R2, UR18, RZ ;  /* 0x000000120206ac10 */ /* 0x000fc8000ff7e0ff */
[----:B------:R-:W-:Y:S02]  /*1a70*/  @!P2 LEA.HI.X.SX32 R3, R2, UR10, 0x1, P3 ;  /* 0x0000000a0203ac11 */ /* 0x000fe400098f0eff */
[----:B-1----:R-:W-:-:S04]  /*1a80*/  @!P2 LEA R12, P3, R6, c[0x0][0x2a0], 0x2 ;  /* 0x0000a800060caa11 */ /* 0x002fc800078610ff */
[----:B------:R-:W-:Y:S01]  /*1a90*/  @!P2 LEA.HI.X R13, R6, c[0x0][0x2a4], R3, 0x2, P3 ;  /* 0x0000a900060daa11 */ /* 0x000fe200018f1403 */
[----:B------:R-:W-:Y:S06]  /*1aa0*/  BAR.SYNC.DEFER_BLOCKING 0x0 ;  /* 0x0000000000007b1d */ /* 0x000fec0000010000 */
[----:B------:R-:W4:Y:S01]  /*1ab0*/  @!P2 LDG.E R198, [R12.64] ;  /* 0x000000140cc6a981 */ /* 0x000f22000c1e1900 */
[----:B------:R-:W-:Y:S01]  /*1ac0*/  IMAD.MOV R2, RZ, RZ, -R2 ;  /* 0x000000ffff027224 */ /* 0x000fe200078e0a02 */
[----:B------:R-:W-:Y:S01]  /*1ad0*/  UIMAD UR9, UR8, UR4, URZ ;  /* 0x00000004080972a4 */ /* 0x000fe2000f8e023f */
[----:B------:R-:W-:Y:S01]  /*1ae0*/  ISETP.GE.AND P5, PT, R207, c[0x0][0x1d4], PT ;  /* 0x00007500cf007a0c */ /* 0x000fe20003fa6270 */
[----:B------:R-:W-:Y:S01]  /*1af0*/  UIMAD.WIDE.U32 UR16, UR14, UR4, URZ ;  /* 0x000000040e1072a5 */ /* 0x000fe2000f8e003f */
[----:B------:R-:W-:Y:S01]  /*1b00*/  IMAD R199, R2, c[0x0][0x2b8], R199 ;  /* 0x0000ae0002c77a24 */ /* 0x000fe200078e02c7 */
[----:B------:R-:W-:Y:S01]  /*1b10*/  UIMAD UR9, UR14, UR5, UR9 ;  /* 0x000000050e0972a4 */ /* 0x000fe2000f8e0209 */
[----:B------:R-:W-:Y:S01]  /*1b20*/  ISETP.GE.AND P4, PT, R10, c[0x0][0x1d4], PT ;  /* 0x000075000a007a0c */ /* 0x000fe20003f86270 */
[----:B------:R-:W-:Y:S01]  /*1b30*/  UISETP.GT.AND UP2, UPT, UR13, UR11, UPT ;  /* 0x0000000b0d00728c */ /* 0x000fe2000bf44270 */
[----:B------:R-:W-:Y:S01]  /*1b40*/  IMAD.WIDE.U32 R22, R199, c[0x0][0x1e0], RZ ;  /* 0x00007800c7167a25 */ /* 0x000fe200078e00ff */
[----:B--2---:R-:W-:Y:S01]  /*1b50*/  SHF.R.S32.HI R14, RZ, 0x1f, R199 ;  /* 0x0000001fff0e7819 */ /* 0x004fe200000114c7 */
[----:B------:R-:W-:Y:S01]  /*1b60*/  UIADD3 UR9, UR17, UR9, URZ ;  /* 0x0000000911097290 */ /* 0x000fe2000fffe03f */
[----:B------:R-:W-:Y:S01]  /*1b70*/  ISETP.GE.AND P6, PT, R9, c[0x0][0x1d4], PT ;  /* 0x0000750009007a0c */ /* 0x000fe20003fc6270 */
[----:B---3--:R-:W-:Y:S01]  /*1b80*/  IMAD.MOV.U32 R16, RZ, RZ, R22 ;  /* 0x000000ffff107224 */ /* 0x008fe200078e0016 */
[----:B------:R-:W-:Y:S01]  /*1b90*/  ULDC.64 UR4, c[0x0][0x210] ;  /* 0x0000840000047ab9 */ /* 0x000fe20000000a00 */
[C---:B------:R-:W-:Y:S01]  /*1ba0*/  IMAD R2, R14.reuse, c[0x0][0x1e0], RZ ;  /* 0x000078000e027a24 */ /* 0x040fe200078e02ff */
[----:B------:R-:W-:Y:S01]  /*1bb0*/  UIMAD UR8, UR8, UR4, URZ ;  /* 0x00000004080872a4 */ /* 0x000fe2000f8e023f */
[----:B------:R-:W-:Y:S01]  /*1bc0*/  IMAD R14, R14, c[0x0][0x208], RZ ;  /* 0x000082000e0e7a24 */ /* 0x000fe200078e02ff */
[----:B------:R-:W-:Y:S01]  /*1bd0*/  UIMAD.WIDE.U32 UR22, UR14, UR4, URZ ;  /* 0x000000040e1672a5 */ /* 0x000fe2000f8e003f */
[C---:B------:R-:W-:Y:S01]  /*1be0*/  IMAD R2, R199.reuse, c[0x0][0x1e4], R2 ;  /* 0x00007900c7027a24 */ /* 0x040fe200078e0202 */
[----:B------:R-:W-:Y:S01]  /*1bf0*/  UIMAD UR8, UR14, UR5, UR8 ;  /* 0x000000050e0872a4 */ /* 0x000fe2000f8e0208 */
[----:B------:R-:W-:Y:S01]  /*1c00*/  IMAD R14, R199, c[0x0][0x20c], R14 ;  /* 0x00008300c70e7a24 */ /* 0x000fe200078e020e */
[----:B------:R-:W-:Y:S01]  /*1c10*/  ISETP.GE.AND P3, PT, R207, c[0x0][0x1d4], PT ;  /* 0x00007500cf007a0c */ /* 0x000fe20003f66270 */
[----:B------:R-:W-:Y:S01]  /*1c20*/  IMAD.IADD R17, R23, 0x1, R2 ;  /* 0x0000000117117824 */ /* 0x000fe200078e0202 */
[----:B------:R-:W-:Y:S01]  /*1c30*/  UIADD3 UR8, UR23, UR8, URZ ;  /* 0x0000000817087290 */ /* 0x000fe2000fffe03f */
[----:B------:R-:W-:Y:S01]  /*1c40*/  IMAD.WIDE.U32 R22, R199, c[0x0][0x208], RZ ;  /* 0x00008200c7167a25 */ /* 0x000fe200078e00ff */
[----:B------:R-:W-:-:S02]  /*1c50*/  LEA.HI R92, R94, R7, RZ, 0x5 ;  /* 0x000000075e5c7211 */ /* 0x000fc400078f28ff */
[----:B------:R-:W-:Y:S01]  /*1c60*/  SHF.R.S32.HI R132, RZ, 0x1f, R207 ;  /* 0x0000001fff847819 */ /* 0x000fe200000114cf */
[----:B------:R-:W-:Y:S01]  /*1c70*/  IMAD.IADD R15, R23, 0x1, R14 ;  /* 0x00000001170f7824 */ /* 0x000fe200078e020e */
[----:B------:R-:W-:Y:S01]  /*1c80*/  SEL R208, RZ, 0x10, P6 ;  /* 0x00000010ffd07807 */ /* 0x000fe20003000000 */
[----:B------:R-:W-:Y:S01]  /*1c90*/  IMAD.MOV.U32 R14, RZ, RZ, R22 ;  /* 0x000000ffff0e7224 */ /* 0x000fe200078e0016 */
[----:B------:R-:W-:Y:S02]  /*1ca0*/  IADD3 R196, R133, 0x100, RZ ;  /* 0x0000010085c47810 */ /* 0x000fe40007ffe0ff */
[----:B------:R-:W-:Y:S02]  /*1cb0*/  SHF.R.S32.HI R197, RZ, 0x1f, R194 ;  /* 0x0000001fffc57819 */ /* 0x000fe400000114c2 */
[----:B----4-:R-:W-:Y:S01]  /*1cc0*/  SHF.R.S32.HI R3, RZ, 0x1f, R198 ;  /* 0x0000001fff037819 */ /* 0x010fe200000114c6 */
[----:B------:R-:W-:-:S04]  /*1cd0*/  IMAD.WIDE.U32 R12, R198, c[0x0][0x1f0], R16 ;  /* 0x00007c00c60c7a25 */ /* 0x000fc800078e0010 */
[C---:B------:R-:W-:Y:S01]  /*1ce0*/  IMAD R5, R3.reuse, c[0x0][0x1f0], RZ ;  /* 0x00007c0003057a24 */ /* 0x040fe200078e02ff */
[----:B------:R-:W-:Y:S01]  /*1cf0*/  IADD3 R12, P0, R12, UR16, RZ ;  /* 0x000000100c0c7c10 */ /* 0x000fe2000ff1e0ff */
[----:B------:R-:W-:Y:S02]  /*1d00*/  IMAD R3, R3, c[0x0][0x218], RZ ;  /* 0x0000860003037a24 */ /* 0x000fe400078e02ff */
[C---:B------:R-:W-:Y:S02]  /*1d10*/  IMAD R2, R198.reuse, c[0x0][0x1f4], R5 ;  /* 0x00007d00c6027a24 */ /* 0x040fe400078e0205 */
[----:B------:R-:W-:-:S03]  /*1d20*/  IMAD.WIDE.U32 R14, R198, c[0x0][0x218], R14 ;  /* 0x00008600c60e7a25 */ /* 0x000fc600078e000e */
[----:B------:R-:W-:Y:S01]  /*1d30*/  IADD3.X R5, R13, UR9, R2, P0, !PT ;  /* 0x000000090d057c10 */ /* 0x000fe200087fe402 */
[----:B------:R-:W-:Y:S01]  /*1d40*/  IMAD R3, R198, c[0x0][0x21c], R3 ;  /* 0x00008700c6037a24 */ /* 0x000fe200078e0203 */
[----:B------:R-:W-:-:S04]  /*1d50*/  LEA R13, P0, R12, c[0x0][0x1c8], 0x1 ;  /* 0x000072000c0d7a11 */ /* 0x000fc800078008ff */
[----:B------:R-:W-:Y:S01]  /*1d60*/  LEA.HI.X R12, R12, c[0x0][0x1cc], R5, 0x1, P0 ;  /* 0x000073000c0c7a11 */ /* 0x000fe200000f0c05 */
[----:B------:R-:W-:Y:S01]  /*1d70*/  SHFL.IDX PT, R16, R13, RZ, 0x181f ;  /* 0x00181fff0d107589 */ /* 0x000fe200000e0000 */
[----:B------:R-:W-:-:S03]  /*1d80*/  IMAD.U32 R5, RZ, RZ, UR25 ;  /* 0x00000019ff057e24 */ /* 0x000fc6000f8e00ff */
[----:B------:R-:W1:Y:S02]  /*1d90*/  SHFL.IDX PT, R17, R12, RZ, 0x181f ;  /* 0x00181fff0c117589 */ /* 0x000e6400000e0000 */
[----:B------:R-:W-:Y:S02]  /*1da0*/  IADD3 R2, -R20, UR12, -R5 ;  /* 0x0000000c14027c10 */ /* 0x000fe4000fffe905 */
[----:B------:R-:W-:Y:S02]  /*1db0*/  SHFL.IDX PT, R28, R13, 0x1, 0x181f ;  /* 0x00381f000d1c7f89 */ /* 0x000fe400000e0000 */
[----:B------:R-:W-:Y:S02]  /*1dc0*/  ISETP.GE.AND P0, PT, R2, 0x1, PT ;  /* 0x000000010200780c */ /* 0x000fe40003f06270 */
[----:B------:R2:W3:Y:S11]  /*1dd0*/  SHFL.IDX PT, R29, R12, 0x1, 0x181f ;  /* 0x00381f000c1d7f89 */ /* 0x0004f600000e0000 */
[----:B-1----:R-:W-:-:S04]  /*1de0*/  @P0 IMAD.WIDE R24, R207, 0x2, R16 ;  /* 0x00000002cf180825 */ /* 0x002fc800078e0210 */
[--C-:B------:R-:W-:Y:S01]  /*1df0*/  @P0 IMAD.WIDE R22, R192, 0x2, R16.reuse ;  /* 0x00000002c0160825 */ /* 0x100fe200078e0210 */
[----:B------:R1:W-:Y:S03]  /*1e00*/  @P0 LDGSTS.E.BYPASS.LTC128B.128 [R133+0xc100], [R24.64], !P5 ;  /* 0x0c10000018850fae */ /* 0x0003e6000e901d54 */
[----:B------:R-:W-:Y:S01]  /*1e10*/  @P0 IMAD.WIDE R16, R194, 0x2, R16 ;  /* 0x00000002c2100825 */ /* 0x000fe200078e0210 */
[----:B------:R4:W-:Y:S03]  /*1e20*/  @P0 LDGSTS.E.BYPASS.LTC128B.128 [R133+0xe100], [R22.64], !P4 ;  /* 0x0e10000016850fae */ /* 0x0009e6000e101d54 */
[----:B--2---:R-:W-:Y:S01]  /*1e30*/  IMAD.WIDE R12, R207, 0x2, RZ ;  /* 0x00000002cf0c7825 */ /* 0x004fe200078e02ff */
[----:B------:R2:W-:Y:S01]  /*1e40*/  @P0 LDGSTS.E.BYPASS.LTC128B.128 [R133+0x10100], [R16.64], !P6 ;  /* 0x1010000010850fae */ /* 0x0005e2000f101d54 */
[----:B------:R-:W-:-:S04]  /*1e50*/  IADD3 R5, P0, R14, UR22, RZ ;  /* 0x000000160e057c10 */ /* 0x000fc8000ff1e0ff */
[----:B------:R-:W-:Y:S02]  /*1e60*/  IADD3.X R14, R15, UR8, R3, P0, !PT ;  /* 0x000000080f0e7c10 */ /* 0x000fe400087fe403 */
[----:B------:R-:W-:-:S04]  /*1e70*/  LEA R15, P0, R5, c[0x0][0x1f8], 0x1 ;  /* 0x00007e00050f7a11 */ /* 0x000fc800078008ff */
[----:B------:R-:W-:Y:S01]  /*1e80*/  LEA.HI.X R14, R5, c[0x0][0x1fc], R14, 0x1, P0 ;  /* 0x00007f00050e7a11 */ /* 0x000fe200000f0c0e */
[----:B------:R-:W2:Y:S01]  /*1e90*/  SHFL.IDX PT, R6, R15, RZ, 0x181f ;  /* 0x00181fff0f067589 */ /* 0x000ea200000e0000 */
[----:B------:R-:W-:-:S03]  /*1ea0*/  ISETP.GT.AND P0, PT, R2, 0x20, PT ;  /* 0x000000200200780c */ /* 0x000fc60003f04270 */
[----:B------:R-:W2:Y:S01]  /*1eb0*/  SHFL.IDX PT, R8, R14, RZ, 0x181f ;  /* 0x00181fff0e087589 */ /* 0x000ea200000e0000 */
[----:B-1----:R-:W-:-:S03]  /*1ec0*/  IMAD.WIDE R24, R192, 0x2, RZ ;  /* 0x00000002c0187825 */ /* 0x002fc600078e02ff */
[----:B------:R-:W1:Y:S01]  /*1ed0*/  SHFL.IDX PT, R3, R15, 0x1, 0x181f ;  /* 0x00381f000f037f89 */ /* 0x000e6200000e0000 */
[----:B----4-:R-:W-:-:S03]  /*1ee0*/  IMAD.WIDE R22, R194, 0x2, RZ ;  /* 0x00000002c2167825 */ /* 0x010fc600078e02ff */
[----:B------:R4:W1:Y:S02]  /*1ef0*/  SHFL.IDX PT, R5, R14, 0x1, 0x181f ;  /* 0x00381f000e057f89 */ /* 0x00086400000e0000 */
[----:B---3--:R-:W-:-:S04]  /*1f00*/  @P0 IMAD.WIDE R26, R207, 0x2, R28 ;  /* 0x00000002cf1a0825 */ /* 0x008fc800078e021c */
[--C-:B------:R-:W-:Y:S01]  /*1f10*/  @P0 IMAD.WIDE R30, R192, 0x2, R28.reuse ;  /* 0x00000002c01e0825 */ /* 0x100fe200078e021c */
[----:B------:R3:W-:Y:S03]  /*1f20*/  @P0 LDGSTS.E.BYPASS.LTC128B.128 [R133+0xd100], [R26.64], !P5 ;  /* 0x0d1000001a850fae */ /* 0x0007e6000e901d54 */
[----:B------:R-:W-:Y:S01]  /*1f30*/  @P0 IMAD.WIDE R28, R194, 0x2, R28 ;  /* 0x00000002c21c0825 */ /* 0x000fe200078e021c */
[----:B------:R3:W-:Y:S04]  /*1f40*/  @P0 LDGSTS.E.BYPASS.LTC128B.128 [R133+0xf100], [R30.64], !P4 ;  /* 0x0f1000001e850fae */ /* 0x0007e8000e101d54 */
[----:B------:R3:W-:Y:S01]  /*1f50*/  @P0 LDGSTS.E.BYPASS.LTC128B.128 [R133+0x11100], [R28.64], !P6 ;  /* 0x111000001c850fae */ /* 0x0007e2000f101d54 */
[----:B--2---:R-:W-:-:S03]  /*1f60*/  IADD3 R16, P0, R6, R12, RZ ;  /* 0x0000000c06107210 */ /* 0x004fc60007f1e0ff */
[----:B------:R-:W0:Y:S02]  /*1f70*/  LDGDEPBAR ;  /* 0x00000000000079af */ /* 0x000e240000000000 */
[----:B------:R-:W-:Y:S01]  /*1f80*/  IMAD.X R17, R8, 0x1, R13, P0 ;  /* 0x0000000108117824 */ /* 0x000fe200000e060d */
[----:B----4-:R-:W-:-:S05]  /*1f90*/  IADD3 R14, P0, R6, R24, RZ ;  /* 0x00000018060e7210 */ /* 0x010fca0007f1e0ff */
[----:B------:R-:W-:Y:S01]  /*1fa0*/  IMAD.X R15, R8, 0x1, R25, P0 ;  /* 0x00000001080f7824 */ /* 0x000fe200000e0619 */
[----:B-1----:R-:W-:-:S05]  /*1fb0*/  IADD3 R12, P0, R12, R3, RZ ;  /* 0x000000030c0c7210 */ /* 0x002fca0007f1e0ff */
[----:B------:R-:W-:Y:S01]  /*1fc0*/  IMAD.X R13, R13, 0x1, R5, P0 ;  /* 0x000000010d0d7824 */ /* 0x000fe200000e0605 */
[----:B---3--:R-:W-:Y:S02]  /*1fd0*/  IADD3 R26, P0, R6, R22, RZ ;  /* 0x00000016061a7210 */ /* 0x008fe40007f1e0ff */
[----:B------:R-:W-:-:S03]  /*1fe0*/  SHF.R.S32.HI R6, RZ, 0x5, R92 ;  /* 0x00000005ff067819 */ /* 0x000fc6000001145c */
[----:B------:R-:W-:Y:S01]  /*1ff0*/  IMAD.X R27, R8, 0x1, R23, P0 ;  /* 0x00000001081b7824 */ /* 0x000fe200000e0617 */
[----:B------:R-:W-:-:S05]  /*2000*/  IADD3 R24, P0, R24, R3, RZ ;  /* 0x0000000318187210 */ /* 0x000fca0007f1e0ff */
[----:B------:R-:W-:Y:S01]  /*2010*/  IMAD.X R25, R25, 0x1, R5, P0 ;  /* 0x0000000119197824 */ /* 0x000fe200000e0605 */
[----:B------:R-:W-:Y:S02]  /*2020*/  IADD3 R22, P0, R22, R3, RZ ;  /* 0x0000000316167210 */ /* 0x000fe40007f1e0ff */
[----:B------:R-:W-:-:S03]  /*2030*/  SHF.R.S32.HI R3, RZ, 0x1f, R192 ;  /* 0x0000001fff037819 */ /* 0x000fc600000114c0 */
[----:B------:R-:W-:Y:S01]  /*2040*/  IMAD.X R23, R23, 0x1, R5, P0 ;  /* 0x0000000117177824 */ /* 0x000fe200000e0605 */
[C---:B------:R-:W-:Y:S02]  /*2050*/  ISETP.LT.OR P0, PT, R2.reuse, 0x1, P3 ;  /* 0x000000010200780c */ /* 0x040fe40001f01670 */
[----:B------:R-:W-:-:S11]  /*2060*/  ISETP.LT.OR P3, PT, R2, 0x21, P3 ;  /* 0x000000210200780c */ /* 0x000fd60001f61670 */
[----:B------:R1:W-:Y:S01]  /*2070*/  LDGSTS.E.BYPASS.LTC128B.128 [R133+0x100], [R16.64], !P0 ;  /* 0x0010000010857fae */ /* 0x0003e2000c101d54 */
[----:B------:R-:W-:-:S04]  /*2080*/  ISETP.GE.AND P0, PT, R10, c[0x0][0x1d4], PT ;  /* 0x000075000a007a0c */ /* 0x000fc80003f06270 */
[C---:B------:R-:W-:Y:S02]  /*2090*/  ISETP.LT.OR P2, PT, R2.reuse, 0x1, P0 ;  /* 0x000000010200780c */ /* 0x040fe40000741670 */
[----:B------:R-:W-:-:S11]  /*20a0*/  ISETP.LT.OR P0, PT, R2, 0x21, P0 ;  /* 0x000000210200780c */ /* 0x000fd60000701670 */
[----:B------:R1:W-:Y:S01]  /*20b0*/  LDGSTS.E.BYPASS.LTC128B.128 [R133+0x2100], [R14.64], !P2 ;  /* 0x021000000e857fae */ /* 0x0003e2000d101d54 */
[----:B------:R-:W-:-:S04]  /*20c0*/  ISETP.GE.AND P2, PT, R9, c[0x0][0x1d4], PT ;  /* 0x0000750009007a0c */ /* 0x000fc80003f46270 */
[----:B------:R-:W-:-:S13]  /*20d0*/  ISETP.LT.OR P1, PT, R2, 0x1, P2 ;  /* 0x000000010200780c */ /* 0x000fda0001721670 */
[----:B------:R1:W-:Y:S01]  /*20e0*/  LDGSTS.E.BYPASS.LTC128B.128 [R133+0x4100], [R26.64], !P1 ;  /* 0x041000001a857fae */ /* 0x0003e2000c901d54 */
[----:B------:R-:W-:-:S03]  /*20f0*/  ISETP.NE.AND P1, PT, R11, RZ, PT ;  /* 0x000000ff0b00720c */ /* 0x000fc60003f25270 */
[----:B------:R1:W-:Y:S01]  /*2100*/  LDGSTS.E.BYPASS.LTC128B.128 [R133+0x1100], [R12.64], !P3 ;  /* 0x011000000c857fae */ /* 0x0003e2000d901d54 */
[----:B------:R-:W-:-:S03]  /*2110*/  ISETP.GT.AND P3, PT, R201, 0x3f, PT ;  /* 0x0000003fc900780c */ /* 0x000fc60003f64270 */
[----:B------:R1:W-:Y:S01]  /*2120*/  LDGSTS.E.BYPASS.LTC128B.128 [R133+0x3100], [R24.64], !P0 ;  /* 0x0310000018857fae */ /* 0x0003e2000c101d54 */
[----:B------:R-:W-:-:S13]  /*2130*/  ISETP.LT.OR P0, PT, R2, 0x21, P2 ;  /* 0x000000210200780c */ /* 0x000fda0001701670 */
[----:B------:R1:W-:Y:S01]  /*2140*/  LDGSTS.E.BYPASS.LTC128B.128 [R133+0x5100], [R22.64], !P0 ;  /* 0x0510000016857fae */ /* 0x0003e2000c101d54 */
[----:B------:R-:W-:-:S03]  /*2150*/  PLOP3.LUT P0, PT, PT, PT, UP2, 0x40, 0x0 ;  /* 0x000000000000781c */ /* 0x000fc60003f0e828 */
[----:B------:R-:W0:Y:S10]  /*2160*/  LDGDEPBAR ;  /* 0x00000000000079af */ /* 0x000e340000000000 */
[----:B------:R-:W-:Y:S05]  /*2170*/  @P0 BRA `(.L_x_1942) ;  /* 0x0000042000000947 */ /* 0x000fea0003800000 */
[----:B------:R-:W-:Y:S01]  /*2180*/  ISETP.NE.AND P2, PT, R195, 0x1, PT ;  /* 0x00000001c300780c */ /* 0x000fe20003f45270 */
[----:B------:R-:W-:Y:S01]  /*2190*/  IMAD.MOV.U32 R198, RZ, RZ, RZ ;  /* 0x000000ffffc67224 */ /* 0x000fe200078e00ff */
[----:B------:R-:W-:-:S04]  /*21a0*/  IADD3 R199, R201, UR25, R202 ;  /* 0x00000019c9c77c10 */ /* 0x000fc8000fffe0ca */
[----:B------:R-:W-:-:S05]  /*21b0*/  IADD3 R199, R199, -0x40, RZ ;  /* 0xffffffc0c7c77810 */ /* 0x000fca0007ffe0ff */
[----:B------:R-:W-:Y:S02]  /*21c0*/  IMAD.MOV.U32 R2, RZ, RZ, R199 ;  /* 0x000000ffff027224 */ /* 0x000fe400078e00c7 */
[----:B------:R-:W-:-:S05]  /*21d0*/  @P2 IMAD.HI.U32 R5, R199, c[0x0][0x2bc], RZ ;  /* 0x0000af00c7052a27 */ /* 0x000fca00078e00ff */
[----:B------:R-:W-:-:S04]  /*21e0*/  @P2 SHF.R.U32.HI R2, RZ, c[0x0][0x2c0], R5 ;  /* 0x0000b000ff022a19 */ /* 0x000fc80000011605 */
[----:B------:R-:W-:-:S04]  /*21f0*/  @!P3 IADD3 R10, P0, R2, UR18, RZ ;  /* 0x00000012020abc10 */ /* 0x000fc8000ff1e0ff */
[----:B------:R-:W-:Y:S02]  /*2200*/  @!P3 LEA.HI.X.SX32 R5, R2, UR10, 0x1, P0 ;  /* 0x0000000a0205bc11 */ /* 0x000fe400080f0eff */
[----:B------:R-:W-:-:S04]  /*2210*/  @!P3 LEA R8, P0, R10, c[0x0][0x2a0], 0x2 ;  /* 0x0000a8000a08ba11 */ /* 0x000fc800078010ff */
[----:B------:R-:W-:-:S05]  /*2220*/  @!P3 LEA.HI.X R9, R10, c[0x0][0x2a4], R5, 0x2, P0 ;  /* 0x0000a9000a09ba11 */ /* 0x000fca00000f1405 */
[----:B------:R-:W2:Y:S01]  /*2230*/  @!P3 LDG.E R198, [R8.64] ;  /* 0x0000001408c6b981 */ /* 0x000ea2000c1e1900 */
[----:B------:R-:W-:Y:S01]  /*2240*/  IMAD.MOV R2, RZ, RZ, -R2 ;  /* 0x000000ffff027224 */ /* 0x000fe200078e0a02 */
[C---:B-1----:R-:W-:Y:S01]  /*2250*/  SHF.L.U64.HI R13, R207.reuse, 0x1, R132 ;  /* 0x00000001cf0d7819 */ /* 0x042fe20000010284 */
[----:B------:R-:W-:Y:S01]  /*2260*/  IMAD.SHL.U32 R12, R207, 0x2, RZ ;  /* 0x00000002cf0c7824 */ /* 0x000fe200078e00ff */
        /* <DEDUP_REMOVED lines=8> */
[----:B--2---:R-:W-:-:S03]  /*22f0*/  SHF.R.S32.HI R5, RZ, 0x1f, R198 ;  /* 0x0000001fff057819 */ /* 0x004fc600000114c6 */
[----:B------:R-:W-:Y:S01]  /*2300*/  IMAD.WIDE.U32 R8, R198, c[0x0][0x1f0], R10 ;  /* 0x00007c00c6087a25 */ /* 0x000fe200078e000a */
[----:B------:R-:W-:Y:S02]  /*2310*/  SEL R11, RZ, 0x10, P5 ;  /* 0x00000010ff0b7807 */ /* 0x000fe40002800000 */
[----:B------:R-:W-:Y:S01]  /*2320*/  SHF.L.U64.HI R10, R192, 0x1, R3 ;  /* 0x00000001c00a7819 */ /* 0x000fe20000010203 */
[----:B------:R-:W-:Y:S01]  /*2330*/  IMAD R5, R5, c[0x0][0x1f0], RZ ;  /* 0x00007c0005057a24 */ /* 0x000fe200078e02ff */
[----:B------:R-:W-:Y:S02]  /*2340*/  IADD3 R14, P0, R8, UR16, RZ ;  /* 0x00000010080e7c10 */ /* 0x000fe4000ff1e0ff */
[----:B------:R-:W-:Y:S01]  /*2350*/  IADD3 R25, -R11, 0x10, RZ ;  /* 0x000000100b197810 */ /* 0x000fe20007ffe1ff */
[----:B------:R-:W-:Y:S01]  /*2360*/  IMAD R2, R198, c[0x0][0x1f4], R5 ;  /* 0x00007d00c6027a24 */ /* 0x000fe200078e0205 */
[----:B------:R-:W-:Y:S02]  /*2370*/  SEL R8, RZ, 0x10, P4 ;  /* 0x00000010ff087807 */ /* 0x000fe40002000000 */
[----:B------:R-:W-:-:S02]  /*2380*/  LOP3.LUT R25, R25, 0xf, RZ, 0xc0, !PT ;  /* 0x0000000f19197812 */ /* 0x000fc400078ec0ff */
[----:B------:R-:W-:Y:S01]  /*2390*/  IADD3.X R9, R9, UR9, R2, P0, !PT ;  /* 0x0000000909097c10 */ /* 0x000fe200087fe402 */
[----:B------:R-:W-:Y:S01]  /*23a0*/  IMAD.SHL.U32 R2, R194, 0x2, RZ ;  /* 0x00000002c2027824 */ /* 0x000fe200078e00ff */
[----:B------:R-:W-:Y:S02]  /*23b0*/  LEA R15, P0, R14, c[0x0][0x1c8], 0x1 ;  /* 0x000072000e0f7a11 */ /* 0x000fe400078008ff */
[----:B------:R-:W-:Y:S02]  /*23c0*/  IADD3 R22, -R8, 0x10, RZ ;  /* 0x0000001008167810 */ /* 0x000fe40007ffe1ff */
[----:B------:R-:W-:Y:S01]  /*23d0*/  LEA.HI.X R14, R14, c[0x0][0x1cc], R9, 0x1, P0 ;  /* 0x000073000e0e7a11 */ /* 0x000fe200000f0c09 */
[----:B------:R-:W1:Y:S01]  /*23e0*/  SHFL.IDX PT, R16, R15, 0x1, 0x181f ;  /* 0x00381f000f107f89 */ /* 0x000e6200000e0000 */
[----:B------:R-:W-:Y:S01]  /*23f0*/  IMAD.SHL.U32 R9, R192, 0x2, RZ ;  /* 0x00000002c0097824 */ /* 0x000fe200078e00ff */
[----:B------:R-:W-:Y:S02]  /*2400*/  LOP3.LUT R22, R22, 0xf, RZ, 0xc0, !PT ;  /* 0x0000000f16167812 */ /* 0x000fe400078ec0ff */
[----:B------:R-:W2:Y:S01]  /*2410*/  SHFL.IDX PT, R18, R14, 0x1, 0x181f ;  /* 0x00381f000e127f89 */ /* 0x000ea200000e0000 */
[----:B------:R-:W-:-:S03]  /*2420*/  SHF.L.U64.HI R5, R194, 0x1, R197 ;  /* 0x00000001c2057819 */ /* 0x000fc600000102c5 */
[----:B------:R-:W3:Y:S04]  /*2430*/  SHFL.IDX PT, R15, R15, RZ, 0x181f ;  /* 0x00181fff0f0f7589 */ /* 0x000ee800000e0000 */
[----:B------:R-:W4:Y:S01]  /*2440*/  SHFL.IDX PT, R14, R14, RZ, 0x181f ;  /* 0x00181fff0e0e7589 */ /* 0x000f2200000e0000 */
[----:B-1----:R-:W-:-:S04]  /*2450*/  IADD3 R24, P2, P0, R25, R16, R12 ;  /* 0x0000001019187210 */ /* 0x002fc8000785e00c */
[----:B--2---:R-:W-:Y:S02]  /*2460*/  IADD3.X R25, RZ, R18, R13, P2, P0 ;  /* 0x00000012ff197210 */ /* 0x004fe400017e040d */
[----:B------:R-:W-:-:S04]  /*2470*/  IADD3 R22, P2, P0, R22, R16, R9 ;  /* 0x0000001016167210 */ /* 0x000fc8000785e009 */
[----:B------:R-:W-:Y:S02]  /*2480*/  IADD3.X R23, RZ, R18, R10, P2, P0 ;  /* 0x00000012ff177210 */ /* 0x000fe400017e040a */
[----:B------:R-:W-:-:S04]  /*2490*/  IADD3 R16, P2, P0, R17, R16, R2 ;  /* 0x0000001011107210 */ /* 0x000fc8000785e002 */
[----:B------:R-:W-:Y:S02]  /*24a0*/  IADD3.X R17, RZ, R18, R5, P2, P0 ;  /* 0x00000012ff117210 */ /* 0x000fe400017e0405 */
[----:B---3--:R-:W-:-:S05]  /*24b0*/  IADD3 R12, P0, R15, R12, RZ ;  /* 0x0000000c0f0c7210 */ /* 0x008fca0007f1e0ff */
[----:B----4-:R-:W-:Y:S01]  /*24c0*/  IMAD.X R13, R14, 0x1, R13, P0 ;  /* 0x000000010e0d7824 */ /* 0x010fe200000e060d */
        /* <DEDUP_REMOVED lines=13> */
.L_x_1942:
[----:B------:R-:W0:Y:S01]  /*25a0*/  LDGDEPBAR ;  /* 0x00000000000079af */ /* 0x000e220000000000 */
[----:B------:R-:W-:Y:S01]  /*25b0*/  SHF.R.S32.HI R2, RZ, 0x4, R21 ;  /* 0x00000004ff027819 */ /* 0x000fe20000011415 */
[C---:B------:R-:W-:Y:S01]  /*25c0*/  IMAD.SHL.U32 R5, R209.reuse, 0x40, RZ ;  /* 0x00000040d1057824 */ /* 0x040fe200078e00ff */
[----:B------:R-:W-:Y:S01]  /*25d0*/  LOP3.LUT P0, RZ, R209, 0x2, RZ, 0xc0, !PT ;  /* 0x00000002d1ff7812 */ /* 0x000fe2000780c0ff */
[----:B------:R-:W-:Y:S01]  /*25e0*/  IMAD.SHL.U32 R20, R20, 0x8, RZ ;  /* 0x0000000814147824 */ /* 0x000fe200078e00ff */
[----:B------:R-:W-:Y:S01]  /*25f0*/  LEA.HI R21, R21, R2, RZ, 0x1 ;  /* 0x0000000215157211 */ /* 0x000fe200078f08ff */
[----:B------:R-:W-:Y:S01]  /*2600*/  IMAD.SHL.U32 R19, R19, 0x40, RZ ;  /* 0x0000004013137824 */ /* 0x000fe200078e00ff */
[----:B------:R-:W-:Y:S01]  /*2610*/  LOP3.LUT R5, R5, 0x1c0, RZ, 0xc0, !PT ;  /* 0x000001c005057812 */ /* 0x000fe200078ec0ff */
[----:B------:R-:W-:Y:S01]  /*2620*/  IMAD.MOV.U32 R186, RZ, RZ, 0x20 ;  /* 0x00000020ffba7424 */ /* 0x000fe200078e00ff */
[----:B------:R-:W-:Y:S01]  /*2630*/  LOP3.LUT R21, R21, 0xfffffffe, RZ, 0xc0, !PT ;  /* 0xfffffffe15157812 */ /* 0x000fe200078ec0ff */
[----:B------:R-:W-:Y:S01]  /*2640*/  IMAD.SHL.U32 R188, R188, 0x2, RZ ;  /* 0x00000002bcbc7824 */ /* 0x000fe200078e00ff */
[----:B------:R-:W-:-:S02]  /*2650*/  LOP3.LUT R20, R5, 0x8, R20, 0xf8, !PT ;  /* 0x0000000805147812 */ /* 0x000fc400078ef814 */
[----:B------:R-:W-:Y:S01]  /*2660*/  SHF.R.U32.HI R5, RZ, 0x3, R5 ;  /* 0x00000003ff057819 */ /* 0x000fe20000011605 */
[----:B------:R-:W-:Y:S01]  /*2670*/  IMAD.IADD R21, R2, 0x1, -R21 ;  /* 0x0000000102157824 */ /* 0x000fe200078e0a15 */
[----:B------:R-:W-:Y:S02]  /*2680*/  LOP3.LUT R19, R19, 0x1c0, RZ, 0xc0, !PT ;  /* 0x000001c013137812 */ /* 0x000fe400078ec0ff */
[----:B------:R-:W-:Y:S01]  /*2690*/  LOP3.LUT R20, R20, R5, RZ, 0x3c, !PT ;  /* 0x0000000514147212 */ /* 0x000fe200078e3cff */
[C---:B------:R-:W-:Y:S01]  /*26a0*/  IMAD.SHL.U32 R2, R21.reuse, 0x8, RZ ;  /* 0x0000000815027824 */ /* 0x040fe200078e00ff */
[----:B------:R-:W-:Y:S01]  /*26b0*/  SEL R186, R186, 0xffffffe0, !P0 ;  /* 0xffffffe0baba7807 */ /* 0x000fe20004000000 */
[----:B------:R-:W-:Y:S01]  /*26c0*/  IMAD.SHL.U32 R5, R0, 0x40, RZ ;  /* 0x0000004000057824 */ /* 0x000fe200078e00ff */
[----:B------:R-:W-:Y:S01]  /*26d0*/  PLOP3.LUT P0, PT, PT, PT, UP2, 0x40, 0x0 ;  /* 0x000000000000781c */ /* 0x000fe20003f0e828 */
[----:B------:R-:W-:Y:S01]  /*26e0*/  IMAD R189, R21, 0x200, R20 ;  /* 0x0000020015bd7824 */ /* 0x000fe200078e0214 */
[----:B------:R-:W-:Y:S01]  /*26f0*/  LOP3.LUT R2, R19, 0x8, R2, 0xf8, !PT ;  /* 0x0000000813027812 */ /* 0x000fe200078ef802 */
[----:B------:R-:W-:-:S04]  /*2700*/  DEPBAR.LE SB0, 0x3 ;  /* 0x000080c00000791a */ /* 0x000fc80000000000 */
[----:B------:R-:W-:-:S04]  /*2710*/  DEPBAR.LE SB0, 0x2 ;  /* 0x000080800000791a */ /* 0x000fc80000000000 */
[----:B------:R-:W-:Y:S01]  /*2720*/  SHF.R.U32.HI R19, RZ, 0x3, R19 ;  /* 0x00000003ff137819 */ /* 0x000fe20000011613 */
[----:B------:R-:W-:Y:S01]  /*2730*/  IMAD.SHL.U32 R189, R189, 0x2, RZ ;  /* 0x00000002bdbd7824 */ /* 0x000fe200078e00ff */
[----:B------:R-:W-:Y:S01]  /*2740*/  LOP3.LUT R5, R5, 0xfffffe00, RZ, 0xc0, !PT ;  /* 0xfffffe0005057812 */ /* 0x000fe200078ec0ff */
[----:B------:R-:W-:Y:S01]  /*2750*/  BAR.SYNC.DEFER_BLOCKING 0x0 ;  /* 0x0000000000007b1d */ /* 0x000fe20000010000 */
[----:B------:R-:W-:Y:S01]  /*2760*/  LOP3.LUT R2, R2, R19, RZ, 0x3c, !PT ;  /* 0x0000001302027212 */ /* 0x000fe200078e3cff */
[----:B------:R-:W-:Y:S02]  /*2770*/  IMAD.IADD R96, R189, 0x1, R186 ;  /* 0x00000001bd607824 */ /* 0x000fe400078e02ba */
[----:B------:R-:W-:-:S04]  /*2780*/  IMAD R9, R6, 0x400, R5 ;  /* 0x0000040006097824 */ /* 0x000fc800078e0205 */
[----:B------:R-:W-:-:S04]  /*2790*/  IMAD.IADD R0, R2, 0x1, R9 ;  /* 0x0000000102007824 */ /* 0x000fc800078e0209 */
[C---:B------:R-:W-:Y:S01]  /*27a0*/  IMAD.SHL.U32 R8, R0.reuse, 0x2, RZ ;  /* 0x0000000200087824 */ /* 0x040fe200078e00ff */
[----:B------:R-:W-:-:S05]  /*27b0*/  LEA R191, R0, 0x18100, 0x1 ;  /* 0x0001810000bf7811 */ /* 0x000fca00078e08ff */
[----:B------:R-:W-:Y:S01]  /*27c0*/  IMAD.IADD R187, R191, 0x1, R188 ;  /* 0x00000001bfbb7824 */ /* 0x000fe200078e02bc */
[----:B------:R2:W3:Y:S04]  /*27d0*/  LDSM.16.M88.4 R56, [R189+0xc100] ;  /* 0x00c10000bd38783b */ /* 0x0004e80000000200 */
[----:B-1----:R2:W1:Y:S04]  /*27e0*/  LDSM.16.M88.4 R24, [R189+0xc900] ;  /* 0x00c90000bd18783b */ /* 0x0024680000000200 */
        /* <DEDUP_REMOVED lines=8> */
[----:B------:R-:W-:Y:S05]  /*2870*/  @P0 BRA `(.L_x_1943) ;  /* 0x0000034000000947 */ /* 0x000fea0003800000 */
[----:B------:R-:W-:Y:S01]  /*2880*/  SHF.R.S32.HI R0, RZ, 0x1f, R199 ;  /* 0x0000001fff007819 */ /* 0x000fe200000114c7 */
[----:B------:R-:W-:Y:S01]  /*2890*/  IMAD.WIDE.U32 R16, R199, c[0x0][0x208], RZ ;  /* 0x00008200c7107a25 */ /* 0x000fe200078e00ff */
[----:B------:R-:W-:-:S02]  /*28a0*/  SHF.R.S32.HI R19, RZ, 0x1f, R198 ;  /* 0x0000001fff137819 */ /* 0x000fc400000114c6 */
[----:B------:R-:W-:Y:S01]  /*28b0*/  SEL R20, RZ, 0x10, P5 ;  /* 0x00000010ff147807 */ /* 0x000fe20002800000 */
[----:B------:R-:W-:Y:S01]  /*28c0*/  IMAD R0, R0, c[0x0][0x208], RZ ;  /* 0x0000820000007a24 */ /* 0x000fe200078e02ff */
[----:B------:R-:W-:Y:S01]  /*28d0*/  SHF.L.U64.HI R22, R207, 0x1, R132 ;  /* 0x00000001cf167819 */ /* 0x000fe20000010284 */
[----:B------:R-:W-:Y:S01]  /*28e0*/  IMAD R19, R19, c[0x0][0x218], RZ ;  /* 0x0000860013137a24 */ /* 0x000fe200078e02ff */
[----:B------:R-:W-:Y:S01]  /*28f0*/  IADD3 R38, -R20, 0x10, RZ ;  /* 0x0000001014267810 */ /* 0x000fe20007ffe1ff */
[----:B------:R-:W-:Y:S01]  /*2900*/  IMAD R0, R199, c[0x0][0x20c], R0 ;  /* 0x00008300c7007a24 */ /* 0x000fe200078e0200 */
[----:B------:R-:W-:Y:S01]  /*2910*/  IADD3 R29, -R208, 0x10, RZ ;  /* 0x00000010d01d7810 */ /* 0x000fe20007ffe1ff */
[----:B------:R-:W-:Y:S01]  /*2920*/  IMAD.SHL.U32 R21, R207, 0x2, RZ ;  /* 0x00000002cf157824 */ /* 0x000fe200078e00ff */
[----:B------:R-:W-:Y:S01]  /*2930*/  LOP3.LUT R38, R38, 0xf, RZ, 0xc0, !PT ;  /* 0x0000000f26267812 */ /* 0x000fe200078ec0ff */
[----:B------:R-:W-:Y:S01]  /*2940*/  IMAD.IADD R17, R17, 0x1, R0 ;  /* 0x0000000111117824 */ /* 0x000fe200078e0200 */
[----:B------:R-:W-:Y:S01]  /*2950*/  LOP3.LUT R29, R29, 0xf, RZ, 0xc0, !PT ;  /* 0x0000000f1d1d7812 */ /* 0x000fe200078ec0ff */
[----:B------:R-:W-:Y:S01]  /*2960*/  IMAD R0, R198, c[0x0][0x21c], R19 ;  /* 0x00008700c6007a24 */ /* 0x000fe200078e0213 */
[----:B------:R-:W-:Y:S01]  /*2970*/  SHF.L.U64.HI R19, R192, 0x1, R3 ;  /* 0x00000001c0137819 */ /* 0x000fe20000010203 */
[----:B------:R-:W-:-:S04]  /*2980*/  IMAD.WIDE.U32 R16, R198, c[0x0][0x218], R16 ;  /* 0x00008600c6107a25 */ /* 0x000fc800078e0010 */
[----:B------:R-:W-:Y:S01]  /*2990*/  IMAD.SHL.U32 R18, R192, 0x2, RZ ;  /* 0x00000002c0127824 */ /* 0x000fe200078e00ff */
[----:B------:R-:W-:Y:S02]  /*29a0*/  IADD3 R23, P0, R16, UR22, RZ ;  /* 0x0000001610177c10 */ /* 0x000fe4000ff1e0ff */
[C---:B------:R-:W-:Y:S02]  /*29b0*/  SHF.L.U64.HI R16, R194.reuse, 0x1, R197 ;  /* 0x00000001c2107819 */ /* 0x040fe400000102c5 */
[----:B------:R-:W-:Y:S02]  /*29c0*/  IADD3.X R0, R17, UR8, R0, P0, !PT ;  /* 0x0000000811007c10 */ /* 0x000fe400087fe400 */
[C---:B------:R-:W-:Y:S02]  /*29d0*/  LEA R28, P0, R23.reuse, c[0x0][0x1f8], 0x1 ;  /* 0x00007e00171c7a11 */ /* 0x040fe400078008ff */
[----:B------:R-:W-:Y:S02]  /*29e0*/  SEL R17, RZ, 0x10, P4 ;  /* 0x00000010ff117807 */ /* 0x000fe40002000000 */
[----:B------:R-:W-:Y:S01]  /*29f0*/  LEA.HI.X R23, R23, c[0x0][0x1fc], R0, 0x1, P0 ;  /* 0x00007f0017177a11 */ /* 0x000fe200000f0c00 */
[----:B------:R-:W5:Y:S01]  /*2a00*/  SHFL.IDX PT, R30, R28, 0x1, 0x181f ;  /* 0x00381f001c1e7f89 */ /* 0x000f6200000e0000 */
[----:B------:R-:W-:Y:S01]  /*2a10*/  IADD3 R37, -R17, 0x10, RZ ;  /* 0x0000001011257810 */ /* 0x000fe20007ffe1ff */
[----:B------:R-:W-:-:S02]  /*2a20*/  IMAD.SHL.U32 R0, R194, 0x2, RZ ;  /* 0x00000002c2007824 */ /* 0x000fc400078e00ff */
[----:B------:R-:W2:Y:S01]  /*2a30*/  SHFL.IDX PT, R31, R23, 0x1, 0x181f ;  /* 0x00381f00171f7f89 */ /* 0x000ea200000e0000 */
[----:B------:R-:W-:-:S03]  /*2a40*/  LOP3.LUT R37, R37, 0xf, RZ, 0xc0, !PT ;  /* 0x0000000f25257812 */ /* 0x000fc600078ec0ff */
[----:B------:R-:W-:Y:S01]  /*2a50*/  SHFL.IDX PT, R23, R23, RZ, 0x181f ;  /* 0x00181fff17177589 */ /* 0x000fe200000e0000 */
[----:B-----5:R-:W-:-:S04]  /*2a60*/  IADD3 R38, P2, P0, R38, R30, R21 ;  /* 0x0000001e26267210 */ /* 0x020fc8000785e015 */
[----:B--2---:R-:W-:Y:S02]  /*2a70*/  IADD3.X R39, RZ, R31, R22, P2, P0 ;  /* 0x0000001fff277210 */ /* 0x004fe400017e0416 */
[----:B------:R-:W-:-:S04]  /*2a80*/  IADD3 R36, P2, P0, R37, R30, R18 ;  /* 0x0000001e25247210 */ /* 0x000fc8000785e012 */
[-C--:B------:R-:W-:Y:S02]  /*2a90*/  IADD3.X R37, RZ, R31.reuse, R19, P2, P0 ;  /* 0x0000001fff257210 */ /* 0x080fe400017e0413 */
[----:B------:R-:W-:Y:S02]  /*2aa0*/  IADD3 R30, P2, P0, R29, R30, R0 ;  /* 0x0000001e1d1e7210 */ /* 0x000fe4000785e000 */
[----:B------:R-:W2:Y:S02]  /*2ab0*/  SHFL.IDX PT, R29, R28, RZ, 0x181f ;  /* 0x00181fff1c1d7589 */ /* 0x000ea400000e0000 */
[----:B------:R-:W-:Y:S02]  /*2ac0*/  IADD3.X R31, RZ, R31, R16, P2, P0 ;  /* 0x0000001fff1f7210 */ /* 0x000fe400017e0410 */
[----:B--2---:R-:W-:-:S05]  /*2ad0*/  IADD3 R44, P0, R29, R21, RZ ;  /* 0x000000151d2c7210 */ /* 0x004fca0007f1e0ff */
        /* <DEDUP_REMOVED lines=14> */
.L_x_1943:
[----:B------:R-:W-:Y:S01]  /*2bc0*/  IMAD.MOV.U32 R0, RZ, RZ, 0x40 ;  /* 0x00000040ff007424 */ /* 0x000fe200078e00ff */
[C---:B-123--:R-:W-:Y:S01]  /*2bd0*/  HMMA.16816.F32 R16, R8.reuse, R56, RZ ;  /* 0x000000380810723c */ /* 0x04efe200000018ff */
[C---:B------:R-:W-:Y:S01]  /*2be0*/  IMAD R185, R4.reuse, 0x2, R191 ;  /* 0x0000000204b97824 */ /* 0x040fe200078e02bf */
[----:B------:R-:W-:Y:S01]  /*2bf0*/  LDSM.16.M88.4 R76, [R191+0x8000] ;  /* 0x00800000bf4c783b */ /* 0x000fe20000000200 */
[----:B------:R-:W-:Y:S01]  /*2c00*/  IMAD R184, R4, 0x2, R187 ;  /* 0x0000000204b87824 */ /* 0x000fe200078e02bb */
[----:B------:R-:W-:Y:S01]  /*2c10*/  SEL R193, R0, 0xffffffc0, !P1 ;  /* 0xffffffc000c17807 */ /* 0x000fe20004800000 */
[----:B------:R-:W-:Y:S01]  /*2c20*/  UIADD3 UR26, UR12, 0x1, -UR25 ;  /* 0x000000010c1a7890 */ /* 0x000fe2000fffe819 */
[----:B------:R-:W-:Y:S01]  /*2c30*/  LDSM.16.M88.4 R36, [R185] ;  /* 0x00000000b924783b */ /* 0x000fe20000000200 */
[----:B------:R-:W-:Y:S01]  /*2c40*/  PLOP3.LUT P0, PT, PT, PT, UP1, 0x80, 0x0 ;  /* 0x000000000000781c */ /* 0x000fe20003f0f018 */
[C---:B------:R-:W-:Y:S01]  /*2c50*/  HMMA.16816.F32 R28, R8.reuse, R24, RZ ;  /* 0x00000018081c723c */ /* 0x040fe200000018ff */
[----:B------:R-:W-:Y:S01]  /*2c60*/  IADD3 R93, R189, R193, RZ ;  /* 0x000000c1bd5d7210 */ /* 0x000fe20007ffe0ff */
[----:B------:R-:W-:Y:S01]  /*2c70*/  IMAD.IADD R0, R193, 0x1, R96 ;  /* 0x00000001c1007824 */ /* 0x000fe200078e0260 */
[----:B------:R-:W-:Y:S01]  /*2c80*/  LDSM.16.M88.4 R80, [R189+0x11900] ;  /* 0x01190000bd50783b */ /* 0x000fe20000000200 */
[----:B------:R-:W-:Y:S01]  /*2c90*/  ULDC UR13, c[0x0][0x324] ;  /* 0x0000c900000d7ab9 */ /* 0x000fe20000000800 */
[----:B------:R-:W-:Y:S01]  /*2ca0*/  IMAD.IADD R135, R5, 0x1, R2 ;  /* 0x0000000105877824 */ /* 0x000fe200078e0202 */
[----:B------:R-:W-:Y:S01]  /*2cb0*/  ULDC UR5, c[0x0][0x2ac] ;  /* 0x0000ab0000057ab9 */ /* 0x000fe20000000800 */
[----:B------:R-:W1:Y:S01]  /*2cc0*/  LDSM.16.M88.4 R20, [R93+0xc100] ;  /* 0x00c100005d14783b */ /* 0x000e620000000200 */
[----:B----4-:R-:W-:Y:S01]  /*2cd0*/  HMMA.16816.F32 R52, R8, R48, RZ ;  /* 0x000000300834723c */ /* 0x010fe200000018ff */
[----:B------:R-:W-:-:S02]  /*2ce0*/  ULDC UR4, c[0x0][0x1d0] ;  /* 0x0000740000047ab9 */ /* 0x000fc40000000800 */
[----:B------:R-:W-:Y:S01]  /*2cf0*/  LDSM.16.M88.4 R68, [R93+0xd900] ;  /* 0x00d900005d44783b */ /* 0x000fe20000000200 */
[----:B------:R-:W-:Y:S02]  /*2d00*/  UIMAD UR4, UR5, UR4, -UR25 ;  /* 0x00000004050472a4 */ /* 0x000fe4000f8e0a19 */
[----:B------:R-:W-:Y:S01]  /*2d10*/  ULOP3.LUT UR13, URZ, UR13, URZ, 0x33, !UPT ;  /* 0x0000000d3f0d7292 */ /* 0x000fe2000f8e333f */
[----:B------:R-:W-:Y:S01]  /*2d20*/  LDSM.16.M88.4 R88, [R96+0x10100] ;  /* 0x010100006058783b */ /* 0x000fe20000000200 */
[C---:B------:R-:W-:Y:S03]  /*2d30*/  HMMA.16816.F32 R56, R8.reuse, R58, RZ ;  /* 0x0000003a0838723c */ /* 0x040fe600000018ff */
[----:B------:R-:W-:Y:S04]  /*2d40*/  LDSM.16.M88.4 R84, [R93+0x10100] ;  /* 0x010100005d54783b */ /* 0x000fe80000000200 */
[----:B------:R-:W0:Y:S01]  /*2d50*/  LDGDEPBAR ;  /* 0x00000000000079af */ /* 0x000e220000000000 */
[C---:B------:R-:W-:Y:S08]  /*2d60*/  HMMA.16816.F32 R24, R8.reuse, R26, RZ ;  /* 0x0000001a0818723c */ /* 0x040ff000000018ff */
[C---:B------:R-:W-:Y:S08]  /*2d70*/  HMMA.16816.F32 R48, R8.reuse, R50, RZ ;  /* 0x000000320830723c */ /* 0x040ff000000018ff */
[C---:B------:R-:W-:Y:S08]  /*2d80*/  HMMA.16816.F32 R44, R8.reuse, R12, RZ ;  /* 0x0000000c082c723c */ /* 0x040ff000000018ff */
[----:B------:R-:W-:Y:S01]  /*2d90*/  HMMA.16816.F32 R8, R8, R14, RZ ;  /* 0x0000000e0808723c */ /* 0x000fe200000018ff */
[----:B------:R-:W2:Y:S07]  /*2da0*/  LDSM.16.M88.4 R12, [R93+0xc900] ;  /* 0x00c900005d0c783b */ /* 0x000eae0000000200 */
        /* <DEDUP_REMOVED lines=11> */
[----:B------:R-:W3:Y:S04]  /*2e60*/  LDSM.16.M88.4 R8, [R93+0xd100] ;  /* 0x00d100005d08783b */ /* 0x000ee80000000200 */
[----:B------:R-:W4:Y:S03]  /*2e70*/  LDSM.16.M88.4 R32, [R184] ;  /* 0x00000000b820783b */ /* 0x000f260000000200 */
[C---:B-1----:R-:W-:Y:S08]  /*2e80*/  HMMA.16816.F32 R16, R36.reuse, R20, R16 ;  /* 0x000000142410723c */ /* 0x042ff00000001810 */
[C---:B------:R-:W-:Y:S01]  /*2e90*/  HMMA.16816.F32 R56, R36.reuse, R22, R56 ;  /* 0x000000162438723c */ /* 0x040fe20000001838 */
[----:B------:R-:W1:Y:S07]  /*2ea0*/  LDSM.16.M88.4 R20, [R0+0xc900] ;  /* 0x00c900000014783b */ /* 0x000e6e0000000200 */
[C---:B--2---:R-:W-:Y:S08]  /*2eb0*/  HMMA.16816.F32 R28, R36.reuse, R12, R28 ;  /* 0x0000000c241c723c */ /* 0x044ff0000000181c */
[C---:B------:R-:W-:Y:S01]  /*2ec0*/  HMMA.16816.F32 R24, R36.reuse, R14, R24 ;  /* 0x0000000e2418723c */ /* 0x040fe20000001818 */
[----:B------:R-:W-:Y:S07]  /*2ed0*/  LDSM.16.M88.4 R12, [R191+0x4000] ;  /* 0x00400000bf0c783b */ /* 0x000fee0000000200 */
[C---:B------:R-:W-:Y:S08]  /*2ee0*/  HMMA.16816.F32 R44, R36.reuse, R68, R44 ;  /* 0x00000044242c723c */ /* 0x040ff0000000182c */
[C---:B---3--:R-:W-:Y:S08]  /*2ef0*/  HMMA.16816.F32 R52, R36.reuse, R8, R52 ;  /* 0x000000082434723c */ /* 0x048ff00000001834 */
[C---:B------:R-:W-:Y:S01]  /*2f00*/  HMMA.16816.F32 R48, R36.reuse, R10, R48 ;  /* 0x0000000a2430723c */ /* 0x040fe20000001830 */
[----:B------:R-:W2:Y:S07]  /*2f10*/  LDSM.16.M88.4 R8, [R189+0xe100] ;  /* 0x00e10000bd08783b */ /* 0x000eae0000000200 */
[----:B------:R-:W-:Y:S01]  /*2f20*/  HMMA.16816.F32 R72, R36, R70, R72 ;  /* 0x000000462448723c */ /* 0x000fe20000001848 */
[----:B------:R-:W3:Y:S04]  /*2f30*/  LDSM.16.M88.4 R36, [R189+0xe900] ;  /* 0x00e90000bd24783b */ /* 0x000ee80000000200 */
[----:B------:R-:W-:Y:S03]  /*2f40*/  LDSM.16.M88.4 R68, [R187+0x8000] ;  /* 0x00800000bb44783b */ /* 0x000fe60000000200 */
[C---:B----4-:R-:W-:Y:S08]  /*2f50*/  HMMA.16816.F32 R16, R32.reuse, R40, R16 ;  /* 0x000000282010723c */ /* 0x050ff00000001810 */
[C---:B------:R-:W-:Y:S01]  /*2f60*/  HMMA.16816.F32 R56, R32.reuse, R42, R56 ;  /* 0x0000002a2038723c */ /* 0x040fe20000001838 */
[----:B------:R-:W4:Y:S07]  /*2f70*/  LDSM.16.M88.4 R40, [R189+0xf100] ;  /* 0x00f10000bd28783b */ /* 0x000f2e0000000200 */
[C---:B-1----:R-:W-:Y:S08]  /*2f80*/  HMMA.16816.F32 R28, R32.reuse, R20, R28 ;  /* 0x00000014201c723c */ /* 0x042ff0000000181c */
[C---:B------:R-:W-:Y:S01]  /*2f90*/  HMMA.16816.F32 R24, R32.reuse, R22, R24 ;  /* 0x000000162018723c */ /* 0x040fe20000001818 */
[----:B------:R-:W1:Y:S07]  /*2fa0*/  LDSM.16.M88.4 R20, [R189+0xf900] ;  /* 0x00f90000bd14783b */ /* 0x000e6e0000000200 */
[C---:B------:R-:W-:Y:S08]  /*2fb0*/  HMMA.16816.F32 R52, R32.reuse, R64, R52 ;  /* 0x000000402034723c */ /* 0x040ff00000001834 */
[C---:B------:R-:W-:Y:S01]  /*2fc0*/  HMMA.16816.F32 R48, R32.reuse, R66, R48 ;  /* 0x000000422030723c */ /* 0x040fe20000001830 */
[----:B------:R-:W-:Y:S07]  /*2fd0*/  LDSM.16.M88.4 R64, [R96+0x11100] ;  /* 0x011100006040783b */ /* 0x000fee0000000200 */
[C---:B------:R-:W-:Y:S08]  /*2fe0*/  HMMA.16816.F32 R44, R32.reuse, R60, R44 ;  /* 0x0000003c202c723c */ /* 0x040ff0000000182c */
[----:B------:R-:W-:Y:S01]  /*2ff0*/  HMMA.16816.F32 R72, R32, R62, R72 ;  /* 0x0000003e2048723c */ /* 0x000fe20000001848 */
[----:B------:R-:W-:Y:S04]  /*3000*/  LDSM.16.M88.4 R32, [R187+0x4000] ;  /* 0x00400000bb20783b */ /* 0x000fe80000000200 */
[----:B------:R-:W-:Y:S03]  /*3010*/  LDSM.16.M88.4 R60, [R96+0xe900] ;  /* 0x00e90000603c783b */ /* 0x000fe60000000200 */
[C---:B--2---:R-:W-:Y:S08]  /*3020*/  HMMA.16816.F32 R16, R12.reuse, R8, R16 ;  /* 0x000000080c10723c */ /* 0x044ff00000001810 */
[C---:B------:R-:W-:Y:S01]  /*3030*/  HMMA.16816.F32 R56, R12.reuse, R10, R56 ;  /* 0x0000000a0c38723c */ /* 0x040fe20000001838 */
[----:B------:R-:W2:Y:S07]  /*3040*/  LDSM.16.M88.4 R8, [R96+0xe100] ;  /* 0x00e100006008783b */ /* 0x000eae0000000200 */
[C---:B---3--:R-:W-:Y:S08]  /*3050*/  HMMA.16816.F32 R28, R12.reuse, R36, R28 ;  /* 0x000000240c1c723c */ /* 0x048ff0000000181c */
[C---:B------:R-:W-:Y:S01]  /*3060*/  HMMA.16816.F32 R24, R12.reuse, R38, R24 ;  /* 0x000000260c18723c */ /* 0x040fe20000001818 */
[----:B------:R-:W3:Y:S07]  /*3070*/  LDSM.16.M88.4 R36, [R96+0xf100] ;  /* 0x00f100006024783b */ /* 0x000eee0000000200 */
[C---:B----4-:R-:W-:Y:S08]  /*3080*/  HMMA.16816.F32 R52, R12.reuse, R40, R52 ;  /* 0x000000280c34723c */ /* 0x050ff00000001834 */
[C---:B------:R-:W-:Y:S01]  /*3090*/  HMMA.16816.F32 R48, R12.reuse, R42, R48 ;  /* 0x0000002a0c30723c */ /* 0x040fe20000001830 */
[----:B------:R-:W4:Y:S07]  /*30a0*/  LDSM.16.M88.4 R40, [R96+0xf900] ;  /* 0x00f900006028783b */ /* 0x000f2e0000000200 */
[C---:B-1----:R-:W-:Y:S08]  /*30b0*/  HMMA.16816.F32 R44, R12.reuse, R20, R44 ;  /* 0x000000140c2c723c */ /* 0x042ff0000000182c */
[----:B------:R-:W-:Y:S01]  /*30c0*/  HMMA.16816.F32 R72, R12, R22, R72 ;  /* 0x000000160c48723c */ /* 0x000fe20000001848 */
[----:B------:R-:W-:Y:S04]  /*30d0*/  LDSM.16.M88.4 R20, [R185+0x4000] ;  /* 0x00400000b914783b */ /* 0x000fe80000000200 */
[----:B------:R-:W1:Y:S03]  /*30e0*/  LDSM.16.M88.4 R12, [R93+0xe100] ;  /* 0x00e100005d0c783b */ /* 0x000e660000000200 */
[C---:B--2---:R-:W-:Y:S08]  /*30f0*/  HMMA.16816.F32 R16, R32.reuse, R8, R16 ;  /* 0x000000082010723c */ /* 0x044ff00000001810 */
[C---:B------:R-:W-:Y:S01]  /*3100*/  HMMA.16816.F32 R56, R32.reuse, R10, R56 ;  /* 0x0000000a2038723c */ /* 0x040fe20000001838 */
[----:B------:R-:W2:Y:S07]  /*3110*/  LDSM.16.M88.4 R8, [R93+0xe900] ;  /* 0x00e900005d08783b */ /* 0x000eae0000000200 */
[C---:B------:R-:W-:Y:S08]  /*3120*/  HMMA.16816.F32 R28, R32.reuse, R60, R28 ;  /* 0x0000003c201c723c */ /* 0x040ff0000000181c */
[C---:B------:R-:W-:Y:S01]  /*3130*/  HMMA.16816.F32 R24, R32.reuse, R62, R24 ;  /* 0x0000003e2018723c */ /* 0x040fe20000001818 */
[----:B------:R-:W5:Y:S07]  /*3140*/  LDSM.16.M88.4 R60, [R93+0xf100] ;  /* 0x00f100005d3c783b */ /* 0x000f6e0000000200 */
[C---:B---3--:R-:W-:Y:S08]  /*3150*/  HMMA.16816.F32 R52, R32.reuse, R36, R52 ;  /* 0x000000242034723c */ /* 0x048ff00000001834 */
[C---:B------:R-:W-:Y:S01]  /*3160*/  HMMA.16816.F32 R48, R32.reuse, R38, R48 ;  /* 0x000000262030723c */ /* 0x040fe20000001830 */
[----:B------:R-:W3:Y:S07]  /*3170*/  LDSM.16.M88.4 R36, [R93+0xf900] ;  /* 0x00f900005d24783b */ /* 0x000eee0000000200 */
[C---:B----4-:R-:W-:Y:S08]  /*3180*/  HMMA.16816.F32 R44, R32.reuse, R40, R44 ;  /* 0x00000028202c723c */ /* 0x050ff0000000182c */
[----:B------:R-:W-:Y:S01]  /*3190*/  HMMA.16816.F32 R72, R32, R42, R72 ;  /* 0x0000002a2048723c */ /* 0x000fe20000001848 */
[----:B------:R-:W-:Y:S04]  /*31a0*/  LDSM.16.M88.4 R32, [R184+0x4000] ;  /* 0x00400000b820783b */ /* 0x000fe80000000200 */
[----:B------:R-:W-:Y:S03]  /*31b0*/  LDSM.16.M88.4 R40, [R0+0xf100] ;  /* 0x00f100000028783b */ /* 0x000fe60000000200 */
[C---:B-1----:R-:W-:Y:S08]  /*31c0*/  HMMA.16816.F32 R16, R20.reuse, R12, R16 ;  /* 0x0000000c1410723c */ /* 0x042ff00000001810 */
[C---:B------:R-:W-:Y:S01]  /*31d0*/  HMMA.16816.F32 R56, R20.reuse, R14, R56 ;  /* 0x0000000e1438723c */ /* 0x040fe20000001838 */
[----:B------:R-:W1:Y:S07]  /*31e0*/  LDSM.16.M88.4 R12, [R0+0xe100] ;  /* 0x00e10000000c783b */ /* 0x000e6e0000000200 */
[C---:B--2---:R-:W-:Y:S08]  /*31f0*/  HMMA.16816.F32 R28, R20.reuse, R8, R28 ;  /* 0x00000008141c723c */ /* 0x044ff0000000181c */
[C---:B------:R-:W-:Y:S01]  /*3200*/  HMMA.16816.F32 R24, R20.reuse, R10, R24 ;  /* 0x0000000a1418723c */ /* 0x040fe20000001818 */
[----:B------:R-:W2:Y:S07]  /*3210*/  LDSM.16.M88.4 R8, [R0+0xe900] ;  /* 0x00e900000008783b */ /* 0x000eae0000000200 */
[C---:B-----5:R-:W-:Y:S08]  /*3220*/  HMMA.16816.F32 R52, R20.reuse, R60, R52 ;  /* 0x0000003c1434723c */ /* 0x060ff00000001834 */
[C---:B------:R-:W-:Y:S01]  /*3230*/  HMMA.16816.F32 R48, R20.reuse, R62, R48 ;  /* 0x0000003e1430723c */ /* 0x040fe20000001830 */
[----:B------:R-:W-:Y:S07]  /*3240*/  LDSM.16.M88.4 R60, [R96+0x11900] ;  /* 0x01190000603c783b */ /* 0x000fee0000000200 */
[C---:B---3--:R-:W-:Y:S08]  /*3250*/  HMMA.16816.F32 R44, R20.reuse, R36, R44 ;  /* 0x00000024142c723c */ /* 0x048ff0000000182c */
[----:B------:R-:W-:Y:S01]  /*3260*/  HMMA.16816.F32 R72, R20, R38, R72 ;  /* 0x000000261448723c */ /* 0x000fe20000001848 */
[----:B------:R-:W3:Y:S04]  /*3270*/  LDSM.16.M88.4 R20, [R189+0x10100] ;  /* 0x01010000bd14783b */ /* 0x000ee80000000200 */
[----:B------:R-:W-:Y:S03]  /*3280*/  LDSM.16.M88.4 R36, [R0+0xf900] ;  /* 0x00f900000024783b */ /* 0x000fe60000000200 */
[C---:B-1----:R-:W-:Y:S08]  /*3290*/  HMMA.16816.F32 R16, R32.reuse, R12, R16 ;  /* 0x0000000c2010723c */ /* 0x042ff00000001810 */
[C---:B------:R-:W-:Y:S01]  /*32a0*/  HMMA.16816.F32 R56, R32.reuse, R14, R56 ;  /* 0x0000000e2038723c */ /* 0x040fe20000001838 */
[----:B------:R-:W1:Y:S07]  /*32b0*/  LDSM.16.M88.4 R12, [R189+0x10900] ;  /* 0x01090000bd0c783b */ /* 0x000e6e0000000200 */
[C---:B--2---:R-:W-:Y:S08]  /*32c0*/  HMMA.16816.F32 R28, R32.reuse, R8, R28 ;  /* 0x00000008201c723c */ /* 0x044ff0000000181c */
[C---:B------:R-:W-:Y:S01]  /*32d0*/  HMMA.16816.F32 R24, R32.reuse, R10, R24 ;  /* 0x0000000a2018723c */ /* 0x040fe20000001818 */
[----:B------:R-:W2:Y:S07]  /*32e0*/  LDSM.16.M88.4 R8, [R189+0x11100] ;  /* 0x01110000bd08783b */ /* 0x000eae0000000200 */
[----:B------:R-:W-:Y:S08]  /*32f0*/  HMMA.16816.F32 R52, R32, R40, R52 ;  /* 0x000000282034723c */ /* 0x000ff00000001834 */
[C---:B---3--:R-:W-:Y:S08]  /*3300*/  HMMA.16816.F32 R16, R76.reuse, R20, R16 ;  /* 0x000000144c10723c */ /* 0x048ff00000001810 */
[----:B------:R-:W-:Y:S01]  /*3310*/  HMMA.16816.F32 R56, R76, R22, R56 ;  /* 0x000000164c38723c */ /* 0x000fe20000001838 */
[----:B------:R-:W3:Y:S07]  /*3320*/  LDSM.16.M88.4 R20, [R96+0x10900] ;  /* 0x010900006014783b */ /* 0x000eee0000000200 */
[----:B------:R-:W-:Y:S01]  /*3330*/  HMMA.16816.F32 R48, R32, R42, R48 ;  /* 0x0000002a2030723c */ /* 0x000fe20000001830 */
[----:B------:R-:W-:Y:S07]  /*3340*/  LDSM.16.M88.4 R40, [R185+0x8000] ;  /* 0x00800000b928783b */ /* 0x000fee0000000200 */
[C---:B-1----:R-:W-:Y:S08]  /*3350*/  HMMA.16816.F32 R28, R76.reuse, R12, R28 ;  /* 0x0000000c4c1c723c */ /* 0x042ff0000000181c */
[----:B------:R-:W-:Y:S01]  /*3360*/  HMMA.16816.F32 R24, R76, R14, R24 ;  /* 0x0000000e4c18723c */ /* 0x000fe20000001818 */
[----:B------:R-:W-:Y:S07]  /*3370*/  LDSM.16.M88.4 R12, [R0+0x10100] ;  /* 0x01010000000c783b */ /* 0x000fee0000000200 */
[C---:B------:R-:W-:Y:S08]  /*3380*/  HMMA.16816.F32 R44, R32.reuse, R36, R44 ;  /* 0x00000024202c723c */ /* 0x040ff0000000182c */
[----:B------:R-:W-:Y:S01]  /*3390*/  HMMA.16816.F32 R72, R32, R38, R72 ;  /* 0x000000262048723c */ /* 0x000fe20000001848 */
[----:B------:R-:W1:Y:S04]  /*33a0*/  LDSM.16.M88.4 R36, [R93+0x10900] ;  /* 0x010900005d24783b */ /* 0x000e680000000200 */
[----:B------:R-:W-:Y:S03]  /*33b0*/  LDSM.16.M88.4 R32, [R93+0x11100] ;  /* 0x011100005d20783b */ /* 0x000fe60000000200 */
[C---:B--2---:R-:W-:Y:S08]  /*33c0*/  HMMA.16816.F32 R52, R76.reuse, R8, R52 ;  /* 0x000000084c34723c */ /* 0x044ff00000001834 */
[----:B------:R-:W-:Y:S01]  /*33d0*/  HMMA.16816.F32 R48, R76, R10, R48 ;  /* 0x0000000a4c30723c */ /* 0x000fe20000001830 */
[----:B------:R-:W-:Y:S07]  /*33e0*/  LDSM.16.M88.4 R8, [R184+0x8000] ;  /* 0x00800000b808783b */ /* 0x000fee0000000200 */
[C---:B---3--:R-:W-:Y:S08]  /*33f0*/  HMMA.16816.F32 R28, R68.reuse, R20, R28 ;  /* 0x00000014441c723c */ /* 0x048ff0000000181c */
[----:B------:R-:W-:Y:S01]  /*3400*/  HMMA.16816.F32 R24, R68, R22, R24 ;  /* 0x000000164418723c */ /* 0x000fe20000001818 */
[----:B------:R-:W2:Y:S07]  /*3410*/  LDSM.16.M88.4 R20, [R0+0x10900] ;  /* 0x010900000014783b */ /* 0x000eae0000000200 */
[----:B------:R-:W-:Y:S08]  /*3420*/  HMMA.16816.F32 R44, R76, R80, R44 ;  /* 0x000000504c2c723c */ /* 0x000ff0000000182c */
[C---:B------:R-:W-:Y:S08]  /*3430*/  HMMA.16816.F32 R52, R68.reuse, R64, R52 ;  /* 0x000000404434723c */ /* 0x040ff00000001834 */
[----:B------:R-:W-:Y:S01]  /*3440*/  HMMA.16816.F32 R48, R68, R66, R48 ;  /* 0x000000424430723c */ /* 0x000fe20000001830 */
[----:B------:R-:W3:Y:S07]  /*3450*/  LDSM.16.M88.4 R64, [R93+0x11900] ;  /* 0x011900005d40783b */ /* 0x000eee0000000200 */
[C---:B-1----:R-:W-:Y:S08]  /*3460*/  HMMA.16816.F32 R28, R40.reuse, R36, R28 ;  /* 0x00000024281c723c */ /* 0x042ff0000000181c */
[----:B------:R-:W-:Y:S01]  /*3470*/  HMMA.16816.F32 R24, R40, R38, R24 ;  /* 0x000000262818723c */ /* 0x000fe20000001818 */
[----:B------:R-:W-:Y:S07]  /*3480*/  LDSM.16.M88.4 R36, [R0+0x11100] ;  /* 0x011100000024783b */ /* 0x000fee0000000200 */
[----:B------:R-:W-:Y:S08]  /*3490*/  HMMA.16816.F32 R16, R68, R88, R16 ;  /* 0x000000584410723c */ /* 0x000ff00000001810 */
[----:B------:R-:W-:Y:S08]  /*34a0*/  HMMA.16816.F32 R72, R76, R82, R72 ;  /* 0x000000524c48723c */ /* 0x000ff00000001848 */
[----:B------:R-:W-:Y:S08]  /*34b0*/  HMMA.16816.F32 R44, R68, R60, R44 ;  /* 0x0000003c442c723c */ /* 0x000ff0000000182c */
[C---:B--2---:R-:W-:Y:S08]  /*34c0*/  HMMA.16816.F32 R28, R8.reuse, R20, R28 ;  /* 0x00000014081c723c */ /* 0x044ff0000000181c */
[----:B------:R-:W-:Y:S01]  /*34d0*/  HMMA.16816.F32 R24, R8, R22, R24 ;  /* 0x000000160818723c */ /* 0x000fe20000001818 */
[----:B------:R1:W2:Y:S07]  /*34e0*/  LDSM.16.M88.4 R20, [R0+0x11900] ;  /* 0x011900000014783b */ /* 0x0002ae0000000200 */
[----:B------:R-:W-:Y:S08]  /*34f0*/  HMMA.16816.F32 R16, R40, R84, R16 ;  /* 0x000000542810723c */ /* 0x000ff00000001810 */
[----:B------:R-:W-:Y:S08]  /*3500*/  HMMA.16816.F32 R72, R68, R62, R72 ;  /* 0x0000003e4448723c */ /* 0x000ff00000001848 */
[----:B---3--:R-:W-:Y:S01]  /*3510*/  HMMA.16816.F32 R44, R40, R64, R44 ;  /* 0x00000040282c723c */ /* 0x008fe2000000182c */
[----:B-1----:R-:W-:Y:S01]  /*3520*/  FMUL.FTZ R0, R24, c[0x0][0x320] ;  /* 0x0000c80018007a20 */ /* 0x002fe20000410000 */
[----:B------:R-:W-:-:S04]  /*3530*/  LEA.HI R24, R94, R7, RZ, 0x2 ;  /* 0x000000075e187211 */ /* 0x000fc800078f10ff */
[----:B------:R-:W-:Y:S01]  /*3540*/  LOP3.LUT R24, R24, 0xfffffffc, RZ, 0xc0, !PT ;  /* 0xfffffffc18187812 */ /* 0x000fe200078ec0ff */
[----:B------:R-:W1:Y:S01]  /*3550*/  MUFU.TANH R0, R0 ;  /* 0x0000000000007308 */ /* 0x000e620000002400 */
[----:B------:R-:W-:Y:S08]  /*3560*/  HMMA.16816.F32 R16, R8, R12, R16 ;  /* 0x0000000c0810723c */ /* 0x000ff00000001810 */
[----:B------:R-:W-:Y:S08]  /*3570*/  HMMA.16816.F32 R56, R68, R90, R56 ;  /* 0x0000005a4438723c */ /* 0x000ff00000001838 */
[----:B------:R-:W-:Y:S08]  /*3580*/  HMMA.16816.F32 R72, R40, R66, R72 ;  /* 0x000000422848723c */ /* 0x000ff00000001848 */
[----:B--2---:R-:W-:Y:S01]  /*3590*/  HMMA.16816.F32 R44, R8, R20, R44 ;  /* 0x00000014082c723c */ /* 0x004fe2000000182c */
[----:B------:R-:W-:-:S02]  /*35a0*/  FMUL.FTZ R13, R18, c[0x0][0x320] ;  /* 0x0000c800120d7a20 */ /* 0x000fc40000410000 */
[----:B------:R-:W-:Y:S02]  /*35b0*/  FMUL.FTZ R18, R25, c[0x0][0x320] ;  /* 0x0000c80019127a20 */ /* 0x000fe40000410000 */
[----:B------:R-:W-:Y:S02]  /*35c0*/  FMUL.FTZ R12, R16, c[0x0][0x320] ;  /* 0x0000c800100c7a20 */ /* 0x000fe40000410000 */
[----:B------:R-:W-:Y:S01]  /*35d0*/  SHF.R.S32.HI R21, RZ, 0x1f, R6 ;  /* 0x0000001fff157819 */ /* 0x000fe20000011406 */
[----:B------:R-:W-:Y:S01]  /*35e0*/  HMMA.16816.F32 R56, R40, R86, R56 ;  /* 0x000000562838723c */ /* 0x000fe20000001838 */
[----:B------:R-:W-:Y:S01]  /*35f0*/  LOP3.LUT R20, R92, 0xffffffe0, RZ, 0xc0, !PT ;  /* 0xffffffe05c147812 */ /* 0x000fe200078ec0ff */
[----:B------:R-:W-:Y:S01]  /*3600*/  FMUL.FTZ R16, R17, c[0x0][0x320] ;  /* 0x0000c80011107a20 */ /* 0x000fe20000410000 */
[-C--:B------:R-:W-:Y:S01]  /*3610*/  LEA.HI R21, R21, R6.reuse, RZ, 0x3 ;  /* 0x0000000615157211 */ /* 0x080fe200078f18ff */
[----:B------:R-:W-:Y:S01]  /*3620*/  FMUL.FTZ R17, R29, c[0x0][0x320] ;  /* 0x0000c8001d117a20 */ /* 0x000fe20000410000 */
[----:B------:R-:W-:Y:S01]  /*3630*/  IADD3 R20, -R20, R7, RZ ;  /* 0x0000000714147210 */ /* 0x000fe20007ffe1ff */
[----:B------:R-:W-:Y:S01]  /*3640*/  IMAD.IADD R7, R7, 0x1, -R24 ;  /* 0x0000000107077824 */ /* 0x000fe200078e0a18 */
[----:B------:R-:W-:Y:S01]  /*3650*/  LOP3.LUT R21, R21, 0xffffff8, RZ, 0xc0, !PT ;  /* 0x0ffffff815157812 */ /* 0x000fe200078ec0ff */
[----:B------:R-:W-:Y:S01]  /*3660*/  HMMA.16816.F32 R72, R8, R22, R72 ;  /* 0x000000160848723c */ /* 0x000fe20000001848 */
[----:B------:R-:W-:Y:S01]  /*3670*/  SHF.R.S32.HI R25, RZ, 0x1f, R20 ;  /* 0x0000001fff197819 */ /* 0x000fe20000011414 */
[----:B------:R-:W2:Y:S01]  /*3680*/  MUFU.TANH R12, R12 ;  /* 0x0000000c000c7308 */ /* 0x000ea20000002400 */
[----:B------:R-:W-:-:S02]  /*3690*/  IADD3 R21, -R21, R6, RZ ;  /* 0x0000000615157210 */ /* 0x000fc40007ffe1ff */
[----:B------:R-:W-:Y:S02]  /*36a0*/  LEA.HI R6, R25, R20, RZ, 0x2 ;  /* 0x0000001419067211 */ /* 0x000fe400078f10ff */
[----:B------:R-:W-:Y:S01]  /*36b0*/  LEA.HI R23, R7, R7, RZ, 0x1 ;  /* 0x0000000707177211 */ /* 0x000fe200078f08ff */
[C---:B------:R-:W-:Y:S01]  /*36c0*/  HMMA.16816.F32 R52, R40.reuse, R32, R52 ;  /* 0x000000202834723c */ /* 0x040fe20000001834 */
[----:B------:R-:W-:Y:S01]  /*36d0*/  LEA.HI.SX32 R22, R6, UR24, 0x1e ;  /* 0x0000001806167c11 */ /* 0x000fe2000f8ff2ff */
[----:B------:R-:W-:Y:S01]  /*36e0*/  FMUL.FTZ R44, R44, c[0x0][0x320] ;  /* 0x0000c8002c2c7a20 */ /* 0x000fe20000410000 */
[----:B------:R-:W-:Y:S01]  /*36f0*/  LOP3.LUT R24, R23, 0x1ffffffe, RZ, 0xc0, !PT ;  /* 0x1ffffffe17187812 */ /* 0x000fe200078ec0ff */
[----:B------:R-:W-:Y:S01]  /*3700*/  FMUL.FTZ R45, R45, c[0x0][0x320] ;  /* 0x0000c8002d2d7a20 */ /* 0x000fe20000410000 */
[----:B------:R-:W3:Y:S01]  /*3710*/  MUFU.TANH R16, R16 ;  /* 0x0000001000107308 */ /* 0x000ee20000002400 */
[----:B------:R-:W-:Y:S01]  /*3720*/  IMAD R21, R21, 0x10, R22 ;  /* 0x0000001015157824 */ /* 0x000fe200078e0216 */
[----:B------:R-:W-:Y:S01]  /*3730*/  IADD3 R24, R7, -R24, RZ ;  /* 0x8000001807187210 */ /* 0x000fe20007ffe0ff */
[----:B------:R-:W-:Y:S04]  /*3740*/  HMMA.16816.F32 R48, R40, R34, R48 ;  /* 0x000000222830723c */ /* 0x000fe80000001830 */
[----:B------:R-:W-:Y:S01]  /*3750*/  IMAD R203, R24, 0x8, R21 ;  /* 0x0000000818cb7824 */ /* 0x000fe200078e0215 */
[----:B------:R-:W4:Y:S03]  /*3760*/  MUFU.TANH R13, R13 ;  /* 0x0000000d000d7308 */ /* 0x000f260000002400 */
[----:B------:R-:W-:Y:S01]  /*3770*/  @P0 IMAD.HI.U32 R7, R203, c[0x0][0x2c8], RZ ;  /* 0x0000b200cb070a27 */ /* 0x000fe200078e00ff */
[----:B------:R-:W-:Y:S01]  /*3780*/  PLOP3.LUT P0, PT, PT, PT, UP1, 0x80, 0x0 ;  /* 0x000000000000781c */ /* 0x000fe20003f0f018 */
[----:B------:R-:W-:Y:S02]  /*3790*/  HMMA.16816.F32 R56, R8, R14, R56 ;  /* 0x0000000e0838723c */ /* 0x000fe40000001838 */
[----:B------:R-:W-:Y:S01]  /*37a0*/  FMUL.FTZ R72, R72, c[0x0][0x320] ;  /* 0x0000c80048487a20 */ /* 0x000fe20000410000 */
[----:B------:R-:W1:Y:S01]  /*37b0*/  MUFU.TANH R17, R17 ;  /* 0x0000001100117308 */ /* 0x000e620000002400 */
[----:B------:R-:W-:-:S04]  /*37c0*/  FMUL.FTZ R73, R73, c[0x0][0x320] ;  /* 0x0000c80049497a20 */ /* 0x000fc80000410000 */
[C---:B------:R-:W-:Y:S03]  /*37d0*/  HMMA.16816.F32 R52, R8.reuse, R36, R52 ;  /* 0x000000240834723c */ /* 0x040fe60000001834 */
[----:B------:R-:W1:Y:S05]  /*37e0*/  MUFU.TANH R18, R18 ;  /* 0x0000001200127308 */ /* 0x000e6a0000002400 */
[----:B------:R-:W-:Y:S03]  /*37f0*/  HMMA.16816.F32 R48, R8, R38, R48 ;  /* 0x000000260830723c */ /* 0x000fe60000001830 */
[----:B------:R1:W1:Y:S04]  /*3800*/  MUFU.TANH R175, R44 ;  /* 0x0000002c00af7308 */ /* 0x0002680000002400 */
[----:B------:R-:W-:Y:S01]  /*3810*/  MOV R8, R203 ;  /* 0x000000cb00087202 */ /* 0x000fe20000000f00 */
[----:B------:R-:W-:Y:S01]  /*3820*/  FMUL.FTZ R11, R28, c[0x0][0x320] ;  /* 0x0000c8001c0b7a20 */ /* 0x000fe20000410000 */
[----:B------:R-:W-:Y:S01]  /*3830*/  @P0 SHF.R.U32.HI R8, RZ, c[0x0][0x2cc], R7 ;  /* 0x0000b300ff080a19 */ /* 0x000fe20000011607 */
[----:B------:R-:W-:Y:S01]  /*3840*/  FMUL.FTZ R15, R57, c[0x0][0x320] ;  /* 0x0000c800390f7a20 */ /* 0x000fe20000410000 */
[----:B------:R-:W-:Y:S01]  /*3850*/  LOP3.LUT R9, R6, 0x7ffffffc, RZ, 0xc0, !PT ;  /* 0x7ffffffc06097812 */ /* 0x000fe200078ec0ff */
[----:B------:R-:W-:Y:S01]  /*3860*/  FMUL.FTZ R21, R56, c[0x0][0x320] ;  /* 0x0000c80038157a20 */ /* 0x000fe20000410000 */
[----:B------:R-:W-:Y:S01]  /*3870*/  PLOP3.LUT P0, PT, PT, PT, UP0, 0x40, 0x0 ;  /* 0x000000000000781c */ /* 0x000fe20003f0e808 */
[----:B------:R-:W5:Y:S01]  /*3880*/  SHFL.IDX PT, R7, R8, RZ, 0x1c1f ;  /* 0x001c1fff08077589 */ /* 0x000f6200000e0000 */
[----:B------:R1:W1:Y:S01]  /*3890*/  MUFU.TANH R173, R45 ;  /* 0x0000002d00ad7308 */ /* 0x0002620000002400 */
[----:B------:R-:W-:Y:S01]  /*38a0*/  IMAD.IADD R204, R20, 0x1, -R9 ;  /* 0x0000000114cc7824 */ /* 0x000fe200078e0a09 */
[----:B------:R-:W-:Y:S01]  /*38b0*/  MOV R9, UR26 ;  /* 0x0000001a00097c02 */ /* 0x000fe20008000f00 */
[----:B------:R-:W-:-:S02]  /*38c0*/  FMUL.FTZ R52, R52, c[0x0][0x320] ;  /* 0x0000c80034347a20 */ /* 0x000fc40000410000 */
[----:B------:R-:W-:Y:S02]  /*38d0*/  IMAD.SHL.U32 R204, R204, 0x2, RZ ;  /* 0x00000002cccc7824 */ /* 0x000fe400078e00ff */
[----:B------:R-:W-:Y:S01]  /*38e0*/  FMUL.FTZ R53, R53, c[0x0][0x320] ;  /* 0x0000c80035357a20 */ /* 0x000fe20000410000 */
[----:B------:R1:W1:Y:S01]  /*38f0*/  MUFU.TANH R161, R52 ;  /* 0x0000003400a17308 */ /* 0x0002620000002400 */
[----:B------:R-:W-:Y:S01]  /*3900*/  FMUL.FTZ R48, R48, c[0x0][0x320] ;  /* 0x0000c80030307a20 */ /* 0x000fe20000410000 */
[----:B------:R-:W-:Y:S01]  /*3910*/  IADD3 R14, R9, -c[0x0][0x168], -R204 ;  /* 0x80005a00090e7a10 */ /* 0x000fe20007ffe8cc */
[----:B------:R-:W-:Y:S01]  /*3920*/  FMUL.FTZ R49, R49, c[0x0][0x320] ;  /* 0x0000c80031317a20 */ /* 0x000fe20000410000 */
[----:B------:R-:W-:Y:S02]  /*3930*/  IADD3 R10, -R204, UR4, RZ ;  /* 0x00000004cc0a7c10 */ /* 0x000fe4000fffe1ff */
[C---:B------:R-:W-:Y:S02]  /*3940*/  IADD3 R20, R14.reuse, c[0x0][0x328], RZ ;  /* 0x0000ca000e147a10 */ /* 0x040fe40007ffe0ff */
[----:B------:R1:W1:Y:S01]  /*3950*/  MUFU.TANH R171, R53 ;  /* 0x0000003500ab7308 */ /* 0x0002620000002400 */
[----:B------:R-:W-:-:S02]  /*3960*/  IADD3 R14, R14, UR13, RZ ;  /* 0x0000000d0e0e7c10 */ /* 0x000fc4000fffe0ff */
[----:B-----5:R-:W-:-:S05]  /*3970*/  IADD3 R9, R20, R7, RZ ;  /* 0x0000000714097210 */ /* 0x020fca0007ffe0ff */
[----:B------:R1:W1:Y:S01]  /*3980*/  MUFU.TANH R167, R48 ;  /* 0x0000003000a77308 */ /* 0x0002620000002400 */
[----:B------:R-:W-:Y:S02]  /*3990*/  IADD3 R2, R14, R7, RZ ;  /* 0x000000070e027210 */ /* 0x000fe40007ffe0ff */
[----:B------:R-:W-:-:S05]  /*39a0*/  IMNMX R22, R9, R10, PT ;  /* 0x0000000a09167217 */ /* 0x000fca0003800200 */
[----:B------:R1:W1:Y:S08]  /*39b0*/  MUFU.TANH R163, R49 ;  /* 0x0000003100a37308 */ /* 0x0002700000002400 */
[----:B------:R1:W1:Y:S08]  /*39c0*/  MUFU.TANH R143, R72 ;  /* 0x00000048008f7308 */ /* 0x0002700000002400 */
[----:B------:R1:W1:Y:S08]  /*39d0*/  MUFU.TANH R141, R73 ;  /* 0x00000049008d7308 */ /* 0x0002700000002400 */
[----:B------:R-:W1:Y:S08]  /*39e0*/  MUFU.TANH R11, R11 ;  /* 0x0000000b000b7308 */ /* 0x000e700000002400 */
[----:B------:R-:W1:Y:S08]  /*39f0*/  MUFU.TANH R15, R15 ;  /* 0x0000000f000f7308 */ /* 0x000e700000002400 */
[----:B------:R-:W1:Y:S01]  /*3a00*/  MUFU.TANH R21, R21 ;  /* 0x0000001500157308 */ /* 0x000e620000002400 */
[----:B------:R-:W-:Y:S05]  /*3a10*/  @P0 BRA `(.L_x_1944) ;  /* 0x0000017000000947 */ /* 0x000fea0003800000 */
[----:B--234-:R-:W-:Y:S01]  /*3a20*/  IMAD.U32 R6, RZ, RZ, UR12 ;  /* 0x0000000cff067e24 */ /* 0x01cfe2000f8e00ff */
        /* <DEDUP_REMOVED lines=11> */
.L_x_1946:
[----:B------:R-:W-:-:S04]  /*3ae0*/  MOV R5, c[0x0][0x32c] ;  /* 0x0000cb0000057a02 */ /* 0x000fc80000000f00 */
[----:B------:R-:W-:-:S13]  /*3af0*/  ISETP.NE.AND P0, PT, R5, 0x1, PT ;  /* 0x000000010500780c */ /* 0x000fda0003f05270 */
[----:B------:R-:W-:-:S05]  /*3b00*/  @P0 IMAD.HI.U32 R5, R6, c[0x0][0x330], RZ ;  /* 0x0000cc0006050a27 */ /* 0x000fca00078e00ff */
[----:B------:R-:W-:Y:S02]  /*3b10*/  @P0 SHF.R.U32.HI R6, RZ, c[0x0][0x334], R5 ;  /* 0x0000cd00ff060a19 */ /* 0x000fe40000011605 */
.L_x_1947:
[----:B------:R-:W-:Y:S05]  /*3b20*/  BSYNC B0 ;  /* 0x0000000000007941 */ /* 0x000fea0003800000 */
.L_x_1945:
[----:B------:R-:W-:-:S04]  /*3b30*/  IMAD.MOV.U32 R5, RZ, RZ, c[0x0][0x32c] ;  /* 0x0000cb00ff057624 */ /* 0x000fc800078e00ff */
[----:B------:R-:W-:-:S04]  /*3b40*/  IMAD R5, R6, R5, -UR25 ;  /* 0x8000001906057e24 */ /* 0x000fc8000f8e0205 */
[----:B------:R-:W-:-:S05]  /*3b50*/  IMAD.IADD R7, R5, 0x1, -R204 ;  /* 0x0000000105077824 */ /* 0x000fca00078e0acc */
[----:B------:R-:W-:Y:S02]  /*3b60*/  IADD3 R5, R7, c[0x0][0x32c], RZ ;  /* 0x0000cb0007057a10 */ /* 0x000fe40007ffe0ff */
[----:B------:R-:W-:Y:S02]  /*3b70*/  IMNMX R2, R2, R7, !PT ;  /* 0x0000000702027217 */ /* 0x000fe40007800200 */
[----:B------:R-:W-:Y:S02]  /*3b80*/  IMNMX R22, R22, R5, PT ;  /* 0x0000000516167217 */ /* 0x000fe40003800200 */
.L_x_1944:
[----:B--234-:R-:W-:Y:S01]  /*3b90*/  ISETP.LT.AND P1, PT, RZ, UR7, PT ;  /* 0x00000007ff007c0c */ /* 0x01cfe2000bf21270 */
[----:B------:R-:W2:Y:S01]  /*3ba0*/  SHFL.IDX PT, R25, R8, 0x1, 0x1c1f ;  /* 0x003c1f0008197f89 */ /* 0x000ea200000e0000 */
[----:B------:R-:W-:Y:S02]  /*3bb0*/  FMUL.FTZ R59, R59, c[0x0][0x320] ;  /* 0x0000c8003b3b7a20 */ /* 0x000fe40000410000 */
[----:B------:R-:W-:Y:S01]  /*3bc0*/  ISETP.GT.AND P0, PT, R2, RZ, P1 ;  /* 0x000000ff0200720c */ /* 0x000fe20000f04270 */
[----:B------:R-:W-:Y:S01]  /*3bd0*/  FMUL.FTZ R50, R50, c[0x0][0x320] ;  /* 0x0000c80032327a20 */ /* 0x000fe20000410000 */
[----:B------:R3:W4:Y:S01]  /*3be0*/  MUFU.TANH R152, R59 ;  /* 0x0000003b00987308 */ /* 0x0007220000002400 */
[----:B------:R-:W-:Y:S01]  /*3bf0*/  FMUL.FTZ R51, R51, c[0x0][0x320] ;  /* 0x0000c80033337a20 */ /* 0x000fe20000410000 */
[----:B------:R-:W-:Y:S01]  /*3c00*/  ISETP.LT.OR P0, PT, R22, 0x1, P0 ;  /* 0x000000011600780c */ /* 0x000fe20000701670 */
[----:B------:R-:W-:-:S02]  /*3c10*/  FMUL.FTZ R46, R46, c[0x0][0x320] ;  /* 0x0000c8002e2e7a20 */ /* 0x000fc40000410000 */
[----:B------:R-:W-:Y:S01]  /*3c20*/  FMUL.FTZ R47, R47, c[0x0][0x320] ;  /* 0x0000c8002f2f7a20 */ /* 0x000fe20000410000 */
[----:B------:R-:W-:Y:S01]  /*3c30*/  FSEL R6, R12, -INF , !P0 ;  /* 0xff8000000c067808 */ /* 0x000fe20004000000 */
[----:B------:R-:W-:Y:S01]  /*3c40*/  FMUL.FTZ R12, R31, c[0x0][0x320] ;  /* 0x0000c8001f0c7a20 */ /* 0x000fe20000410000 */
[----:B------:R-:W-:Y:S01]  /*3c50*/  ISETP.GT.AND P0, PT, R2, 0x1, P1 ;  /* 0x000000010200780c */ /* 0x000fe20000f04270 */
[----:B------:R-:W-:Y:S01]  /*3c60*/  FMUL.FTZ R74, R74, c[0x0][0x320] ;  /* 0x0000c8004a4a7a20 */ /* 0x000fe20000410000 */
[----:B------:R3:W1:Y:S01]  /*3c70*/  MUFU.TANH R170, R50 ;  /* 0x0000003200aa7308 */ /* 0x0006620000002400 */
[----:B------:R-:W-:Y:S01]  /*3c80*/  FMUL.FTZ R75, R75, c[0x0][0x320] ;  /* 0x0000c8004b4b7a20 */ /* 0x000fe20000410000 */
[----:B------:R-:W-:Y:S01]  /*3c90*/  ISETP.LT.OR P0, PT, R22, 0x2, P0 ;  /* 0x000000021600780c */ /* 0x000fe20000701670 */
[----:B------:R-:W-:Y:S02]  /*3ca0*/  FMUL.FTZ R54, R54, c[0x0][0x320] ;  /* 0x0000c80036367a20 */ /* 0x000fe40000410000 */
[----:B------:R-:W-:Y:S01]  /*3cb0*/  FMUL.FTZ R55, R55, c[0x0][0x320] ;  /* 0x0000c80037377a20 */ /* 0x000fe20000410000 */
[----:B------:R-:W-:Y:S01]  /*3cc0*/  FSEL R23, R16, -INF , !P0 ;  /* 0xff80000010177808 */ /* 0x000fe20004000000 */
[----:B------:R-:W-:Y:S01]  /*3cd0*/  FMUL.FTZ R16, R58, c[0x0][0x320] ;  /* 0x0000c8003a107a20 */ /* 0x000fe20000410000 */
[----:B------:R-:W-:Y:S01]  /*3ce0*/  ISETP.GT.AND P0, PT, R2, 0x8, P1 ;  /* 0x000000080200780c */ /* 0x000fe20000f04270 */
[----:B------:R3:W1:Y:S03]  /*3cf0*/  MUFU.TANH R176, R51 ;  /* 0x0000003300b07308 */ /* 0x0006660000002400 */
[----:B------:R-:W-:-:S04]  /*3d00*/  ISETP.LT.OR P0, PT, R22, 0x9, P0 ;  /* 0x000000091600780c */ /* 0x000fc80000701670 */
[----:B-1----:R-:W-:Y:S01]  /*3d10*/  FSEL R21, R21, -INF , !P0 ;  /* 0xff80000015157808 */ /* 0x002fe20004000000 */
        /* <DEDUP_REMOVED lines=12> */
[----:B------:R-:W-:Y:S01]  /*3de0*/  FSEL R9, R17, -INF , !P0 ;  /* 0xff80000011097808 */ /* 0x000fe20004000000 */
[----:B--2---:R-:W-:Y:S01]  /*3df0*/  IMAD.IADD R17, R20, 0x1, R25 ;  /* 0x0000000114117824 */ /* 0x004fe200078e0219 */
[----:B------:R-:W-:Y:S01]  /*3e00*/  ISETP.GT.AND P0, PT, R2, 0x18, P1 ;  /* 0x000000180200780c */ /* 0x000fe20000f04270 */
[----:B------:R3:W2:Y:S03]  /*3e10*/  MUFU.TANH R166, R75 ;  /* 0x0000004b00a67308 */ /* 0x0006a60000002400 */
[----:B------:R-:W-:Y:S02]  /*3e20*/  ISETP.LT.OR P0, PT, R22, 0x19, P0 ;  /* 0x000000191600780c */ /* 0x000fe40000701670 */
[----:B------:R-:W-:Y:S02]  /*3e30*/  IMNMX R17, R17, R10, PT ;  /* 0x0000000a11117217 */ /* 0x000fe40003800200 */
[----:B------:R-:W-:Y:S01]  /*3e40*/  FSEL R7, R0, -INF , !P0 ;  /* 0xff80000000077808 */ /* 0x000fe20004000000 */
[----:B------:R-:W-:Y:S01]  /*3e50*/  FMUL.FTZ R0, R27, c[0x0][0x320] ;  /* 0x0000c8001b007a20 */ /* 0x000fe20000410000 */
[----:B------:R-:W-:Y:S01]  /*3e60*/  ISETP.GT.AND P0, PT, R2, 0x19, P1 ;  /* 0x000000190200780c */ /* 0x000fe20000f04270 */
[----:B------:R3:W1:Y:S03]  /*3e70*/  MUFU.TANH R178, R54 ;  /* 0x0000003600b27308 */ /* 0x0006660000002400 */
[----:B------:R-:W-:-:S04]  /*3e80*/  ISETP.LT.OR P0, PT, R22, 0x1a, P0 ;  /* 0x0000001a1600780c */ /* 0x000fc80000701670 */
[----:B------:R-:W-:Y:S01]  /*3e90*/  FSEL R5, R18, -INF , !P0 ;  /* 0xff80000012057808 */ /* 0x000fe20004000000 */
[----:B------:R-:W-:Y:S01]  /*3ea0*/  FMUL.FTZ R18, R19, c[0x0][0x320] ;  /* 0x0000c80013127a20 */ /* 0x000fe20000410000 */
[----:B------:R-:W-:Y:S01]  /*3eb0*/  ISETP.GT.AND P0, PT, R2, 0x20, P1 ;  /* 0x000000200200780c */ /* 0x000fe20000f04270 */
[----:B------:R-:W1:Y:S01]  /*3ec0*/  MUFU.TANH R0, R0 ;  /* 0x0000000000007308 */ /* 0x000e620000002400 */
[----:B------:R-:W-:Y:S02]  /*3ed0*/  IMAD.IADD R19, R14, 0x1, R25 ;  /* 0x000000010e137824 */ /* 0x000fe400078e0219 */
[----:B------:R-:W-:-:S04]  /*3ee0*/  ISETP.LT.OR P0, PT, R22, 0x21, P0 ;  /* 0x000000211600780c */ /* 0x000fc80000701670 */
[----:B------:R-:W-:Y:S01]  /*3ef0*/  FSEL R161, R161, -INF , !P0 ;  /* 0xff800000a1a17808 */ /* 0x000fe20004000000 */
[----:B------:R3:W1:Y:S01]  /*3f00*/  MUFU.TANH R168, R55 ;  /* 0x0000003700a87308 */ /* 0x0006620000002400 */
[----:B------:R-:W-:-:S04]  /*3f10*/  ISETP.GT.AND P0, PT, R2, 0x21, P1 ;  /* 0x000000210200780c */ /* 0x000fc80000f04270 */
[----:B------:R-:W-:-:S03]  /*3f20*/  ISETP.LT.OR P0, PT, R22, 0x22, P0 ;  /* 0x000000221600780c */ /* 0x000fc60000701670 */
[----:B------:R-:W1:Y:S01]  /*3f30*/  MUFU.TANH R18, R18 ;  /* 0x0000001200127308 */ /* 0x000e620000002400 */
[----:B------:R-:W-:Y:S02]  /*3f40*/  FSEL R171, R171, -INF , !P0 ;  /* 0xff800000abab7808 */ /* 0x000fe40004000000 */
[----:B------:R-:W-:-:S04]  /*3f50*/  ISETP.GT.AND P0, PT, R2, 0x28, P1 ;  /* 0x000000280200780c */ /* 0x000fc80000f04270 */
[----:B------:R-:W-:Y:S01]  /*3f60*/  ISETP.LT.OR P0, PT, R22, 0x29, P0 ;  /* 0x000000291600780c */ /* 0x000fe20000701670 */
[----:B------:R-:W1:Y:S03]  /*3f70*/  MUFU.TANH R16, R16 ;  /* 0x0000001000107308 */ /* 0x000e660000002400 */
        /* <DEDUP_REMOVED lines=14> */
[----:B------:R-:W-:-:S03]  /*4060*/  FMUL.FTZ R2, R26, c[0x0][0x320] ;  /* 0x0000c8001a027a20 */ /* 0x000fc60000410000 */
[----:B------:R-:W-:Y:S01]  /*4070*/  ISETP.LT.OR P0, PT, R22, 0x3a, P0 ;  /* 0x0000003a1600780c */ /* 0x000fe20000701670 */
[----:B------:R-:W-:Y:S02]  /*4080*/  FMUL.FTZ R22, R30, c[0x0][0x320] ;  /* 0x0000c8001e167a20 */ /* 0x000fe40000410000 */
[----:B------:R-:W1:Y:S01]  /*4090*/  MUFU.TANH R2, R2 ;  /* 0x0000000200027308 */ /* 0x000e620000002400 */
[----:B------:R-:W-:Y:S02]  /*40a0*/  FSEL R141, R141, -INF , !P0 ;  /* 0xff8000008d8d7808 */ /* 0x000fe40004000000 */
[----:B------:R-:W-:-:S05]  /*40b0*/  PLOP3.LUT P0, PT, PT, PT, UP0, 0x40, 0x0 ;  /* 0x000000000000781c */ /* 0x000fca0003f0e808 */
[----:B------:R-:W1:Y:S08]  /*40c0*/  MUFU.TANH R22, R22 ;  /* 0x0000001600167308 */ /* 0x000e700000002400 */
        /* <DEDUP_REMOVED lines=13> */
.L_x_1950:
[----:B------:R-:W-:-:S04]  /*41a0*/  MOV R8, c[0x0][0x32c] ;  /* 0x0000cb0000087a02 */ /* 0x000fc80000000f00 */
[----:B------:R-:W-:-:S13]  /*41b0*/  ISETP.NE.AND P0, PT, R8, 0x1, PT ;  /* 0x000000010800780c */ /* 0x000fda0003f05270 */
[----:B------:R-:W-:-:S05]  /*41c0*/  @P0 IMAD.HI.U32 R8, R25, c[0x0][0x330], RZ ;  /* 0x0000cc0019080a27 */ /* 0x000fca00078e00ff */
[----:B------:R-:W-:Y:S02]  /*41d0*/  @P0 SHF.R.U32.HI R25, RZ, c[0x0][0x334], R8 ;  /* 0x0000cd00ff190a19 */ /* 0x000fe40000011608 */
.L_x_1951:
[----:B------:R-:W-:Y:S05]  /*41e0*/  BSYNC B0 ;  /* 0x0000000000007941 */ /* 0x000fea0003800000 */
.L_x_1949:
[----:B------:R-:W-:-:S04]  /*41f0*/  IMAD.MOV.U32 R8, RZ, RZ, c[0x0][0x32c] ;  /* 0x0000cb00ff087624 */ /* 0x000fc800078e00ff */
[----:B------:R-:W-:-:S04]  /*4200*/  IMAD R25, R25, R8, -UR25 ;  /* 0x8000001919197e24 */ /* 0x000fc8000f8e0208 */
[----:B------:R-:W-:-:S05]  /*4210*/  IMAD.IADD R10, R25, 0x1, -R204 ;  /* 0x00000001190a7824 */ /* 0x000fca00078e0acc */
[----:B------:R-:W-:Y:S02]  /*4220*/  IADD3 R8, R10, c[0x0][0x32c], RZ ;  /* 0x0000cb000a087a10 */ /* 0x000fe40007ffe0ff */
[----:B------:R-:W-:Y:S02]  /*4230*/  IMNMX R19, R19, R10, !PT ;  /* 0x0000000a13137217 */ /* 0x000fe40007800200 */
[----:B------:R-:W-:Y:S02]  /*4240*/  IMNMX R17, R17, R8, PT ;  /* 0x0000000811117217 */ /* 0x000fe40003800200 */
.L_x_1948:
[----:B--234-:R-:W-:Y:S01]  /*4250*/  ISETP.GT.AND P0, PT, R19, 0x1, P1 ;  /* 0x000000011300780c */ /* 0x01cfe20000f04270 */
[----:B------:R-:W-:-:S04]  /*4260*/  DEPBAR.LE SB0, 0x2 ;  /* 0x000080800000791a */ /* 0x000fc80000000000 */
[----:B------:R-:W-:Y:S01]  /*4270*/  BAR.SYNC.DEFER_BLOCKING 0x0 ;  /* 0x0000000000007b1d */ /* 0x000fe20000010000 */
[----:B------:R-:W-:Y:S01]  /*4280*/  ISETP.LT.OR P0, PT, R17, 0x2, P0 ;  /* 0x000000021100780c */ /* 0x000fe20000701670 */
[----:B------:R-:W-:Y:S01]  /*4290*/  IMAD.SHL.U32 R135, R135, 0x2, RZ ;  /* 0x0000000287877824 */ /* 0x000fe200078e00ff */
[----:B------:R-:W-:Y:S02]  /*42a0*/  UIADD3 UR4, UR7, -0x3, URZ ;  /* 0xfffffffd07047890 */ /* 0x000fe4000fffe03f */
[----:B-1----:R-:W-:Y:S01]  /*42b0*/  FSEL R18, R18, -INF , !P0 ;  /* 0xff80000012127808 */ /* 0x002fe20004000000 */
[--C-:B------:R-:W-:Y:S01]  /*42c0*/  IMAD R134, R4, 0x2, R135.reuse ;  /* 0x0000000204867824 */ /* 0x100fe200078e0287 */
[----:B------:R-:W-:Y:S01]  /*42d0*/  ISETP.GT.AND P0, PT, R19, 0x8, P1 ;  /* 0x000000081300780c */ /* 0x000fe20000f04270 */
[C---:B------:R-:W-:Y:S01]  /*42e0*/  IMAD.IADD R169, R188.reuse, 0x1, R135 ;  /* 0x00000001bca97824 */ /* 0x040fe200078e0287 */
[----:B------:R-:W-:Y:S01]  /*42f0*/  UISETP.GE.AND UP2, UPT, UR4, UR11, UPT ;  /* 0x0000000b0400728c */ /* 0x000fe2000bf46270 */
[----:B------:R-:W-:Y:S01]  /*4300*/  IMAD.IADD R160, R188, 0x1, R134 ;  /* 0x00000001bca07824 */ /* 0x000fe200078e0286 */
[----:B------:R-:W-:Y:S01]  /*4310*/  ISETP.LT.OR P0, PT, R17, 0x9, P0 ;  /* 0x000000091100780c */ /* 0x000fe20000701670 */
[----:B------:R-:W-:-:S03]  /*4320*/  IMAD R4, R4, 0x2, R169 ;  /* 0x0000000204047824 */ /* 0x000fc600078e02a9 */
[----:B------:R-:W-:Y:S02]  /*4330*/  FSEL R16, R16, -INF , !P0 ;  /* 0xff80000010107808 */ /* 0x000fe40004000000 */
[----:B------:R-:W-:-:S04]  /*4340*/  ISETP.GT.AND P0, PT, R19, 0x9, P1 ;  /* 0x000000091300780c */ /* 0x000fc80000f04270 */
[----:B------:R-:W-:Y:S01]  /*4350*/  ISETP.LT.OR P0, PT, R17, 0xa, P0 ;  /* 0x0000000a1100780c */ /* 0x000fe20000701670 */
[----:B------:R-:W-:Y:S03]  /*4360*/  LDSM.16.MT88.4 R40, [R135+0x2100] ;  /* 0x002100008728783b */ /* 0x000fe60000004200 */
[----:B------:R-:W-:Y:S02]  /*4370*/  FSEL R152, R152, -INF , !P0 ;  /* 0xff80000098987808 */ /* 0x000fe40004000000 */
[----:B------:R-:W-:Y:S01]  /*4380*/  ISETP.GT.AND P0, PT, R19, 0x10, P1 ;  /* 0x000000101300780c */ /* 0x000fe20000f04270 */
[----:B------:R-:W-:Y:S03]  /*4390*/  LDSM.16.MT88.4 R56, [R134+0x2100] ;  /* 0x002100008638783b */ /* 0x000fe60000004200 */
[----:B------:R-:W-:Y:S01]  /*43a0*/  ISETP.LT.OR P0, PT, R17, 0x11, P0 ;  /* 0x000000111100780c */ /* 0x000fe20000701670 */
[----:B------:R-:W-:Y:S03]  /*43b0*/  LDSM.16.MT88.4 R124, [R135+0x100] ;  /* 0x00010000877c783b */ /* 0x000fe60000004200 */
[----:B------:R-:W-:Y:S01]  /*43c0*/  FSEL R14, R22, -INF , !P0 ;  /* 0xff800000160e7808 */ /* 0x000fe20004000000 */
[----:B------:R-:W-:Y:S01]  /*43d0*/  LDSM.16.MT88.4 R116, [R169+0x100] ;  /* 0x00010000a974783b */ /* 0x000fe20000004200 */
[----:B------:R-:W-:-:S03]  /*43e0*/  ISETP.GT.AND P0, PT, R19, 0x11, P1 ;  /* 0x000000111300780c */ /* 0x000fc60000f04270 */
[----:B------:R-:W-:Y:S01]  /*43f0*/  LDSM.16.MT88.4 R108, [R134+0x100] ;  /* 0x00010000866c783b */ /* 0x000fe20000004200 */
[----:B------:R-:W-:-:S03]  /*4400*/  ISETP.LT.OR P0, PT, R17, 0x12, P0 ;  /* 0x000000121100780c */ /* 0x000fc60000701670 */
[----:B------:R-:W-:Y:S01]  /*4410*/  LDSM.16.MT88.4 R100, [R4+0x100] ;  /* 0x000100000464783b */ /* 0x000fe20000004200 */
        /* <DEDUP_REMOVED lines=13> */
[----:B------:R-:W-:Y:S01]  /*44f0*/  LDSM.16.MT88.4 R136, [R169+0x900] ;  /* 0x00090000a988783b */ /* 0x000fe20000004200 */
[----:B------:R-:W-:Y:S02]  /*4500*/  FMNMX.FTZ R0, R6, R23, !PT ;  /* 0x0000001706007209 */ /* 0x000fe40007810000 */
[----:B------:R-:W-:Y:S01]  /*4510*/  ISETP.LT.OR P0, PT, R17, 0x21, P0 ;  /* 0x000000211100780c */ /* 0x000fe20000701670 */
[----:B------:R-:W-:Y:S01]  /*4520*/  LDSM.16.MT88.4 R32, [R134+0x900] ;  /* 0x000900008620783b */ /* 0x000fe20000004200 */
[----:B------:R-:W-:Y:S02]  /*4530*/  FMNMX.FTZ R0, R21, R0, !PT ;  /* 0x0000000015007209 */ /* 0x000fe40007810000 */
[----:B------:R-:W-:Y:S01]  /*4540*/  FSEL R178, R178, -INF , !P0 ;  /* 0xff800000b2b27808 */ /* 0x000fe20004000000 */
[----:B------:R-:W-:Y:S01]  /*4550*/  LDSM.16.MT88.4 R28, [R160+0x900] ;  /* 0x00090000a01c783b */ /* 0x000fe20000004200 */
[----:B------:R-:W-:-:S02]  /*4560*/  ISETP.GT.AND P0, PT, R19, 0x21, P1 ;  /* 0x000000211300780c */ /* 0x000fc40000f04270 */
[----:B------:R-:W-:Y:S02]  /*4570*/  FMNMX.FTZ R0, R15, R0, !PT ;  /* 0x000000000f007209 */ /* 0x000fe40007810000 */
[----:B------:R-:W-:Y:S02]  /*4580*/  ISETP.LT.OR P0, PT, R17, 0x22, P0 ;  /* 0x000000221100780c */ /* 0x000fe40000701670 */
[----:B------:R-:W-:Y:S02]  /*4590*/  FMNMX.FTZ R0, R11, R0, !PT ;  /* 0x000000000b007209 */ /* 0x000fe40007810000 */
[----:B------:R-:W-:Y:S02]  /*45a0*/  FSEL R168, R168, -INF , !P0 ;  /* 0xff800000a8a87808 */ /* 0x000fe40004000000 */
[----:B------:R-:W-:Y:S02]  /*45b0*/  ISETP.GT.AND P0, PT, R19, 0x28, P1 ;  /* 0x000000281300780c */ /* 0x000fe40000f04270 */
[----:B------:R-:W-:-:S02]  /*45c0*/  FMNMX.FTZ R0, R9, R0, !PT ;  /* 0x0000000009007209 */ /* 0x000fc40007810000 */
[----:B------:R-:W-:Y:S02]  /*45d0*/  ISETP.LT.OR P0, PT, R17, 0x29, P0 ;  /* 0x000000291100780c */ /* 0x000fe40000701670 */
[----:B------:R-:W-:Y:S02]  /*45e0*/  FMNMX.FTZ R0, R7, R0, !PT ;  /* 0x0000000007007209 */ /* 0x000fe40007810000 */
[----:B------:R-:W-:Y:S02]  /*45f0*/  FSEL R170, R170, -INF , !P0 ;  /* 0xff800000aaaa7808 */ /* 0x000fe40004000000 */
[----:B------:R-:W-:Y:S02]  /*4600*/  ISETP.GT.AND P0, PT, R19, 0x29, P1 ;  /* 0x000000291300780c */ /* 0x000fe40000f04270 */
[----:B------:R-:W-:Y:S02]  /*4610*/  FMNMX.FTZ R0, R5, R0, !PT ;  /* 0x0000000005007209 */ /* 0x000fe40007810000 */
[----:B------:R-:W-:-:S02]  /*4620*/  ISETP.LT.OR P0, PT, R17, 0x2a, P0 ;  /* 0x0000002a1100780c */ /* 0x000fc40000701670 */
[----:B------:R-:W-:Y:S02]  /*4630*/  FMNMX.FTZ R0, R161, R0, !PT ;  /* 0x00000000a1007209 */ /* 0x000fe40007810000 */
[----:B------:R-:W-:Y:S02]  /*4640*/  FSEL R176, R176, -INF , !P0 ;  /* 0xff800000b0b07808 */ /* 0x000fe40004000000 */
[----:B------:R-:W-:Y:S02]  /*4650*/  ISETP.GT.AND P0, PT, R19, 0x30, P1 ;  /* 0x000000301300780c */ /* 0x000fe40000f04270 */
[----:B------:R-:W-:Y:S02]  /*4660*/  FMNMX.FTZ R0, R171, R0, !PT ;  /* 0x00000000ab007209 */ /* 0x000fe40007810000 */
[----:B------:R-:W-:Y:S02]  /*4670*/  ISETP.LT.OR P0, PT, R17, 0x31, P0 ;  /* 0x000000311100780c */ /* 0x000fe40000701670 */
[----:B------:R-:W-:-:S02]  /*4680*/  FMNMX.FTZ R0, R167, R0, !PT ;  /* 0x00000000a7007209 */ /* 0x000fc40007810000 */
[----:B------:R-:W-:Y:S02]  /*4690*/  FSEL R172, R172, -INF , !P0 ;  /* 0xff800000acac7808 */ /* 0x000fe40004000000 */
[----:B------:R-:W-:Y:S02]  /*46a0*/  ISETP.GT.AND P0, PT, R19, 0x31, P1 ;  /* 0x000000311300780c */ /* 0x000fe40000f04270 */
[----:B------:R-:W-:Y:S02]  /*46b0*/  FMNMX.FTZ R0, R163, R0, !PT ;  /* 0x00000000a3007209 */ /* 0x000fe40007810000 */
[----:B------:R-:W-:Y:S02]  /*46c0*/  ISETP.LT.OR P0, PT, R17, 0x32, P0 ;  /* 0x000000321100780c */ /* 0x000fe40000701670 */
[----:B------:R-:W-:Y:S02]  /*46d0*/  FMNMX.FTZ R0, R175, R0, !PT ;  /* 0x00000000af007209 */ /* 0x000fe40007810000 */
[----:B------:R-:W-:-:S02]  /*46e0*/  FSEL R142, R142, -INF , !P0 ;  /* 0xff8000008e8e7808 */ /* 0x000fc40004000000 */
[----:B------:R-:W-:Y:S02]  /*46f0*/  ISETP.GT.AND P0, PT, R19, 0x38, P1 ;  /* 0x000000381300780c */ /* 0x000fe40000f04270 */
[----:B------:R-:W-:Y:S02]  /*4700*/  FMNMX.FTZ R0, R173, R0, !PT ;  /* 0x00000000ad007209 */ /* 0x000fe40007810000 */
[----:B------:R-:W-:Y:S02]  /*4710*/  ISETP.LT.OR P0, PT, R17, 0x39, P0 ;  /* 0x000000391100780c */ /* 0x000fe40000701670 */
[----:B------:R-:W-:Y:S02]  /*4720*/  FMNMX.FTZ R0, R143, R0, !PT ;  /* 0x000000008f007209 */ /* 0x000fe40007810000 */
[----:B------:R-:W-:Y:S02]  /*4730*/  FSEL R140, R140, -INF , !P0 ;  /* 0xff8000008c8c7808 */ /* 0x000fe40004000000 */
[----:B------:R-:W-:-:S02]  /*4740*/  ISETP.GT.AND P0, PT, R19, RZ, P1 ;  /* 0x000000ff1300720c */ /* 0x000fc40000f04270 */
[----:B------:R-:W-:Y:S02]  /*4750*/  FMNMX.FTZ R25, R141, R0, !PT ;  /* 0x000000008d197209 */ /* 0x000fe40007810000 */
[----:B------:R-:W-:-:S03]  /*4760*/  ISETP.LT.OR P0, PT, R17, 0x1, P0 ;  /* 0x000000011100780c */ /* 0x000fc60000701670 */
[----:B------:R-:W1:Y:S01]  /*4770*/  SHFL.BFLY PT, R0, R25, 0x2, 0x1f ;  /* 0x0c401f0019007f89 */ /* 0x000e6200000e0000 */
[----:B------:R-:W-:Y:S02]  /*4780*/  FSEL R13, R13, -INF , !P0 ;  /* 0xff8000000d0d7808 */ /* 0x000fe40004000000 */
[----:B------:R-:W-:Y:S02]  /*4790*/  ISETP.GT.AND P0, PT, R19, 0x39, P1 ;  /* 0x000000391300780c */ /* 0x000fe40000f04270 */
[----:B------:R-:W-:Y:S02]  /*47a0*/  FMNMX.FTZ R27, R13, R18, !PT ;  /* 0x000000120d1b7209 */ /* 0x000fe40007810000 */
[----:B------:R-:W-:Y:S02]  /*47b0*/  ISETP.LT.OR P0, PT, R17, 0x3a, P0 ;  /* 0x0000003a1100780c */ /* 0x000fe40000701670 */
[----:B------:R-:W-:Y:S02]  /*47c0*/  FMNMX.FTZ R27, R16, R27, !PT ;  /* 0x0000001b101b7209 */ /* 0x000fe40007810000 */
[----:B------:R-:W-:-:S02]  /*47d0*/  FSEL R166, R166, -INF , !P0 ;  /* 0xff800000a6a67808 */ /* 0x000fc40004000000 */
[----:B------:R-:W-:-:S04]  /*47e0*/  FMNMX.FTZ R27, R152, R27, !PT ;  /* 0x0000001b981b7209 */ /* 0x000fc80007810000 */
        /* <DEDUP_REMOVED lines=9> */
[----:B------:R-:W-:Y:S02]  /*4880*/  FMNMX.FTZ R17, R142, R27, !PT ;  /* 0x0000001b8e117209 */ /* 0x000fe40007810000 */
[----:B-1----:R-:W-:Y:S02]  /*4890*/  FMNMX.FTZ R27, R25, R0, !PT ;  /* 0x00000000191b7209 */ /* 0x002fe40007810000 */
[----:B------:R-:W-:-:S03]  /*48a0*/  FMNMX.FTZ R17, R140, R17, !PT ;  /* 0x000000118c117209 */ /* 0x000fc60007810000 */
[----:B------:R-:W1:Y:S01]  /*48b0*/  SHFL.BFLY PT, R2, R27, 0x1, 0x1f ;  /* 0x0c201f001b027f89 */ /* 0x000e6200000e0000 */
[----:B------:R-:W-:-:S05]  /*48c0*/  FMNMX.FTZ R19, R166, R17, !PT ;  /* 0x00000011a6137209 */ /* 0x000fca0007810000 */
[----:B------:R-:W2:Y:S01]  /*48d0*/  SHFL.BFLY PT, R0, R19, 0x2, 0x1f ;  /* 0x0c401f0013007f89 */ /* 0x000ea200000e0000 */
[----:B-1----:R-:W-:-:S03]  /*48e0*/  FMNMX.FTZ R2, R27, R2, !PT ;  /* 0x000000021b027209 */ /* 0x002fc60007810000 */
[----:B------:R-:W-:Y:S01]  /*48f0*/  LDSM.16.MT88.4 R24, [R169+0x2900] ;  /* 0x00290000a918783b */ /* 0x000fe20000004200 */
[C---:B------:R-:W-:Y:S01]  /*4900*/  FSETP.NEU.FTZ.AND P0, PT, R2.reuse, -INF , PT ;  /* 0xff8000000200780b */ /* 0x040fe20003f1d000 */
[----:B------:R-:W-:Y:S01]  /*4910*/  FMUL.FTZ R174, R2, c[0x0][0x2d0] ;  /* 0x0000b40002ae7a20 */ /* 0x000fe20000410000 */
[----:B--2---:R-:W-:-:S04]  /*4920*/  FMNMX.FTZ R17, R19, R0, !PT ;  /* 0x0000000013117209 */ /* 0x004fc80007810000 */
[----:B------:R-:W-:Y:S01]  /*4930*/  FSEL R174, R174, RZ, P0 ;  /* 0x000000ffaeae7208 */ /* 0x000fe20000000000 */
[----:B------:R-:W1:Y:S04]  /*4940*/  SHFL.BFLY PT, R0, R17, 0x1, 0x1f ;  /* 0x0c201f0011007f89 */ /* 0x000e6800000e0000 */
[--C-:B------:R-:W-:Y:S02]  /*4950*/  FFMA.FTZ R156, R6, c[0x0][0x2d0], -R174.reuse ;  /* 0x0000b400069c7a23 */ /* 0x100fe400000108ae */
[--C-:B------:R-:W-:Y:S02]  /*4960*/  FFMA.FTZ R155, R23, c[0x0][0x2d0], -R174.reuse ;  /* 0x0000b400179b7a23 */ /* 0x100fe400000108ae */
[--C-:B------:R-:W-:Y:S02]  /*4970*/  FFMA.FTZ R153, R21, c[0x0][0x2d0], -R174.reuse ;  /* 0x0000b40015997a23 */ /* 0x100fe400000108ae */
[--C-:B------:R-:W-:Y:S01]  /*4980*/  FFMA.FTZ R150, R15, c[0x0][0x2d0], -R174.reuse ;  /* 0x0000b4000f967a23 */ /* 0x100fe200000108ae */
[----:B------:R-:W-:Y:S01]  /*4990*/  MUFU.EX2 R156, R156 ;  /* 0x0000009c009c7308 */ /* 0x000fe20000000800 */
[--C-:B------:R-:W-:Y:S01]  /*49a0*/  FFMA.FTZ R148, R7, c[0x0][0x2d0], -R174.reuse ;  /* 0x0000b40007947a23 */ /* 0x100fe200000108ae */
[----:B------:R-:W-:Y:S01]  /*49b0*/  LDSM.16.MT88.4 R20, [R135+0x900] ;  /* 0x000900008714783b */ /* 0x000fe20000004200 */
[----:B------:R-:W-:-:S02]  /*49c0*/  FFMA.FTZ R145, R5, c[0x0][0x2d0], -R174 ;  /* 0x0000b40005917a23 */ /* 0x000fc400000108ae */
[--C-:B------:R-:W-:Y:S01]  /*49d0*/  FFMA.FTZ R154, R11, c[0x0][0x2d0], -R174.reuse ;  /* 0x0000b4000b9a7a23 */ /* 0x100fe200000108ae */
[----:B------:R-:W2:Y:S01]  /*49e0*/  LDSM.16.MT88.4 R4, [R4+0x4100] ;  /* 0x004100000404783b */ /* 0x000ea20000004200 */
[--C-:B------:R-:W-:Y:S01]  /*49f0*/  FFMA.FTZ R149, R9, c[0x0][0x2d0], -R174.reuse ;  /* 0x0000b40009957a23 */ /* 0x100fe200000108ae */
[----:B------:R-:W3:Y:S01]  /*4a00*/  MUFU.EX2 R155, R155 ;  /* 0x0000009b009b7308 */ /* 0x000ee20000000800 */
[--C-:B------:R-:W-:Y:S02]  /*4a10*/  FFMA.FTZ R164, R171, c[0x0][0x2d0], -R174.reuse ;  /* 0x0000b400aba47a23 */ /* 0x100fe400000108ae */
[--C-:B------:R-:W-:Y:S01]  /*4a20*/  FFMA.FTZ R162, R167, c[0x0][0x2d0], -R174.reuse ;  /* 0x0000b400a7a27a23 */ /* 0x100fe200000108ae */
[----:B-1----:R-:W-:Y:S01]  /*4a30*/  FMNMX.FTZ R0, R17, R0, !PT ;  /* 0x0000000011007209 */ /* 0x002fe20007810000 */
[----:B------:R-:W-:-:S03]  /*4a40*/  FFMA.FTZ R161, R161, c[0x0][0x2d0], -R174 ;  /* 0x0000b400a1a17a23 */ /* 0x000fc600000108ae */
[----:B------:R-:W-:Y:S01]  /*4a50*/  MUFU.EX2 R153, R153 ;  /* 0x0000009900997308 */ /* 0x000fe20000000800 */
[C---:B------:R-:W-:Y:S01]  /*4a60*/  FSETP.NEU.FTZ.AND P0, PT, R0.reuse, -INF , PT ;  /* 0xff8000000000780b */ /* 0x040fe20003f1d000 */
[----:B------:R-:W-:Y:S02]  /*4a70*/  FMUL.FTZ R165, R0, c[0x0][0x2d0] ;  /* 0x0000b40000a57a20 */ /* 0x000fe40000410000 */
[--C-:B------:R-:W-:Y:S02]  /*4a80*/  FFMA.FTZ R163, R163, c[0x0][0x2d0], -R174.reuse ;  /* 0x0000b400a3a37a23 */ /* 0x100fe400000108ae */
[----:B------:R-:W-:Y:S01]  /*4a90*/  FFMA.FTZ R175, R175, c[0x0][0x2d0], -R174 ;  /* 0x0000b400afaf7a23 */ /* 0x000fe200000108ae */
[----:B------:R-:W-:Y:S01]  /*4aa0*/  FSEL R165, R165, RZ, P0 ;  /* 0x000000ffa5a57208 */ /* 0x000fe20000000000 */
[----:B------:R-:W1:Y:S01]  /*4ab0*/  MUFU.EX2 R150, R150 ;  /* 0x0000009600967308 */ /* 0x000e620000000800 */
[----:B---3--:R-:W-:Y:S01]  /*4ac0*/  F2FP.PACK_AB R96, R155, R156 ;  /* 0x0000009c9b60723e */ /* 0x008fe200000000ff */
[----:B------:R-:W-:Y:S01]  /*4ad0*/  FADD.FTZ R156, R156, R155 ;  /* 0x0000009b9c9c7221 */ /* 0x000fe20000010000 */
[----:B------:R-:W-:Y:S01]  /*4ae0*/  PLOP3.LUT P0, PT, PT, PT, UP2, 0x40, 0x0 ;  /* 0x000000000000781c */ /* 0x000fe20003f0e828 */
[----:B------:R-:W-:-:S02]  /*4af0*/  FFMA.FTZ R158, R13, c[0x0][0x2d0], -R165 ;  /* 0x0000b4000d9e7a23 */ /* 0x000fc400000108a5 */
[--C-:B------:R-:W-:Y:S02]  /*4b00*/  FFMA.FTZ R157, R18, c[0x0][0x2d0], -R165.reuse ;  /* 0x0000b400129d7a23 */ /* 0x100fe400000108a5 */
[--C-:B------:R-:W-:Y:S01]  /*4b10*/  FFMA.FTZ R159, R16, c[0x0][0x2d0], -R165.reuse ;  /* 0x0000b400109f7a23 */ /* 0x100fe200000108a5 */
[----:B------:R-:W-:Y:S01]  /*4b20*/  MUFU.EX2 R154, R154 ;  /* 0x0000009a009a7308 */ /* 0x000fe20000000800 */
[--C-:B------:R-:W-:Y:S01]  /*4b30*/  FFMA.FTZ R152, R152, c[0x0][0x2d0], -R165.reuse ;  /* 0x0000b40098987a23 */ /* 0x100fe200000108a5 */
[----:B------:R-:W-:Y:S01]  /*4b40*/  LDSM.16.MT88.4 R16, [R134+0x2900] ;  /* 0x002900008610783b */ /* 0x000fe20000004200 */
[--C-:B------:R-:W-:Y:S02]  /*4b50*/  FFMA.FTZ R147, R10, c[0x0][0x2d0], -R165.reuse ;  /* 0x0000b4000a937a23 */ /* 0x100fe400000108a5 */
[--C-:B------:R-:W-:Y:S02]  /*4b60*/  FFMA.FTZ R144, R8, c[0x0][0x2d0], -R165.reuse ;  /* 0x0000b40008907a23 */ /* 0x100fe400000108a5 */
[----:B------:R-:W3:Y:S01]  /*4b70*/  LDSM.16.MT88.4 R8, [R135+0x2900] ;  /* 0x002900008708783b */ /* 0x000ee20000004200 */
[----:B------:R-:W-:Y:S01]  /*4b80*/  MUFU.EX2 R158, R158 ;  /* 0x0000009e009e7308 */ /* 0x000fe20000000800 */
[----:B-1----:R-:W-:Y:S01]  /*4b90*/  F2FP.PACK_AB R98, R150, R153 ;  /* 0x000000999662723e */ /* 0x002fe200000000ff */
[----:B------:R-:W-:-:S02]  /*4ba0*/  FFMA.FTZ R151, R14, c[0x0][0x2d0], -R165 ;  /* 0x0000b4000e977a23 */ /* 0x000fc400000108a5 */
[--C-:B------:R-:W-:Y:S02]  /*4bb0*/  FFMA.FTZ R146, R12, c[0x0][0x2d0], -R165.reuse ;  /* 0x0000b4000c927a23 */ /* 0x100fe400000108a5 */
[----:B------:R-:W1:Y:S01]  /*4bc0*/  LDSM.16.MT88.4 R12, [R160+0x2900] ;  /* 0x00290000a00c783b */ /* 0x000e620000004200 */
[--C-:B------:R-:W-:Y:S01]  /*4bd0*/  FFMA.FTZ R167, R178, c[0x0][0x2d0], -R165.reuse ;  /* 0x0000b400b2a77a23 */ /* 0x100fe200000108a5 */
[----:B------:R-:W4:Y:S01]  /*4be0*/  MUFU.EX2 R157, R157 ;  /* 0x0000009d009d7308 */ /* 0x000f220000000800 */
[--C-:B------:R-:W-:Y:S02]  /*4bf0*/  FFMA.FTZ R168, R168, c[0x0][0x2d0], -R165.reuse ;  /* 0x0000b400a8a87a23 */ /* 0x100fe400000108a5 */
[--C-:B------:R-:W-:Y:S02]  /*4c00*/  FFMA.FTZ R170, R170, c[0x0][0x2d0], -R165.reuse ;  /* 0x0000b400aaaa7a23 */ /* 0x100fe400000108a5 */
[----:B------:R-:W-:Y:S02]  /*4c10*/  FFMA.FTZ R171, R176, c[0x0][0x2d0], -R165 ;  /* 0x0000b400b0ab7a23 */ /* 0x000fe400000108a5 */
[--C-:B------:R-:W-:Y:S01]  /*4c20*/  FFMA.FTZ R176, R173, c[0x0][0x2d0], -R174.reuse ;  /* 0x0000b400adb07a23 */ /* 0x100fe200000108ae */
[----:B------:R-:W-:Y:S01]  /*4c30*/  MUFU.EX2 R159, R159 ;  /* 0x0000009f009f7308 */ /* 0x000fe20000000800 */
[----:B------:R-:W-:-:S02]  /*4c40*/  FFMA.FTZ R173, R143, c[0x0][0x2d0], -R174 ;  /* 0x0000b4008fad7a23 */ /* 0x000fc400000108ae */
[--C-:B------:R-:W-:Y:S02]  /*4c50*/  FFMA.FTZ R172, R172, c[0x0][0x2d0], -R165.reuse ;  /* 0x0000b400acac7a23 */ /* 0x100fe400000108a5 */
[--C-:B------:R-:W-:Y:S02]  /*4c60*/  FFMA.FTZ R177, R142, c[0x0][0x2d0], -R165.reuse ;  /* 0x0000b4008eb17a23 */ /* 0x100fe400000108a5 */
[--C-:B------:R-:W-:Y:S01]  /*4c70*/  FFMA.FTZ R178, R140, c[0x0][0x2d0], -R165.reuse ;  /* 0x0000b4008cb27a23 */ /* 0x100fe200000108a5 */
[----:B------:R-:W5:Y:S01]  /*4c80*/  MUFU.EX2 R152, R152 ;  /* 0x0000009800987308 */ /* 0x000f620000000800 */
[----:B----4-:R-:W-:Y:S01]  /*4c90*/  F2FP.PACK_AB R97, R157, R158 ;  /* 0x0000009e9d61723e */ /* 0x010fe200000000ff */
[----:B------:R-:W-:Y:S02]  /*4ca0*/  FFMA.FTZ R174, R141, c[0x0][0x2d0], -R174 ;  /* 0x0000b4008dae7a23 */ /* 0x000fe400000108ae */
[----:B------:R-:W-:Y:S01]  /*4cb0*/  FFMA.FTZ R165, R166, c[0x0][0x2d0], -R165 ;  /* 0x0000b400a6a57a23 */ /* 0x000fe200000108a5 */
[----:B------:R-:W-:Y:S01]  /*4cc0*/  LDSM.16.MT88.4 R140, [R169+0x3900] ;  /* 0x00390000a98c783b */ /* 0x000fe20000004200 */
[----:B------:R-:W-:-:S02]  /*4cd0*/  FADD.FTZ R158, R158, R157 ;  /* 0x0000009d9e9e7221 */ /* 0x000fc40000010000 */
[----:B------:R-:W4:Y:S01]  /*4ce0*/  MUFU.EX2 R149, R149 ;  /* 0x0000009500957308 */ /* 0x000f220000000800 */
[----:B------:R-:W-:-:S04]  /*4cf0*/  FADD.FTZ R153, R153, R156 ;  /* 0x0000009c99997221 */ /* 0x000fc80000010000 */
[----:B------:R-:W-:Y:S01]  /*4d00*/  FADD.FTZ R153, R150, R153 ;  /* 0x0000009996997221 */ /* 0x000fe20000010000 */
[----:B-----5:R-:W-:Y:S02]  /*4d10*/  F2FP.PACK_AB R99, R152, R159 ;  /* 0x0000009f9863723e */ /* 0x020fe400000000ff */
[----:B------:R-:W-:Y:S01]  /*4d20*/  MUFU.EX2 R148, R148 ;  /* 0x0000009400947308 */ /* 0x000fe20000000800 */
[----:B------:R-:W-:-:S04]  /*4d30*/  FADD.FTZ R159, R159, R158 ;  /* 0x0000009e9f9f7221 */ /* 0x000fc80000010000 */
[----:B------:R-:W-:Y:S01]  /*4d40*/  FADD.FTZ R152, R152, R159 ;  /* 0x0000009f98987221 */ /* 0x000fe20000010000 */
        /* <DEDUP_REMOVED lines=42> */
[C---:B------:R-:W-:Y:S08]  /*4ff0*/  HMMA.16816.F32 R88, R96.reuse, R90, RZ ;  /* 0x0000005a6058723c */ /* 0x040ff000000018ff */
[C---:B--2---:R-:W-:Y:S07]  /*5000*/  HMMA.16816.F32 R92, R96.reuse, R4, RZ ;  /* 0x00000004605c723c */ /* 0x044fee00000018ff */
[----:B----4-:R-:W-:Y:S01]  /*5010*/  F2FP.PACK_AB R4, R149, R154 ;  /* 0x0000009a9504723e */ /* 0x010fe200000000ff */
[----:B------:R-:W-:Y:S01]  /*5020*/  HMMA.16816.F32 R96, R96, R6, RZ ;  /* 0x000000066060723c */ /* 0x000fe200000018ff */
[----:B-----5:R-:W-:Y:S01]  /*5030*/  F2FP.PACK_AB R5, R146, R151 ;  /* 0x000000979205723e */ /* 0x020fe200000000ff */
        /* <DEDUP_REMOVED lines=103> */
[----:B---3--:R-:W-:Y:S01]  /*56b0*/  HMMA.16816.F32 R120, R4, R12, R120 ;  /* 0x0000000c0478723c */ /* 0x008fe20000001878 */
[----:B------:R-:W-:-:S02]  /*56c0*/  FADD.FTZ R178, R178, R177 ;  /* 0x000000b1b2b27221 */ /* 0x000fc40000010000 */
[----:B------:R-:W-:Y:S02]  /*56d0*/  FADD.FTZ R205, R174, R173 ;  /* 0x000000adaecd7221 */ /* 0x000fe40000010000 */
[----:B------:R-:W-:-:S03]  /*56e0*/  FADD.FTZ R206, R165, R178 ;  /* 0x000000b2a5ce7221 */ /* 0x000fc60000010000 */
        /* <DEDUP_REMOVED lines=25> */
[----:B------:R-:W-:Y:S01]  /*5880*/  HMMA.16816.F32 R96, R4, R18, R96 ;  /* 0x000000120460723c */ /* 0x000fe20000001860 */
[----:B------:R-:W-:Y:S07]  /*5890*/  @P0 BRA `(.L_x_1952) ;  /* 0x0000043000000947 */ /* 0x000fee0003800000 */
        /* <DEDUP_REMOVED lines=13> */
[C---:B------:R-:W-:Y:S01]  /*5970*/  SHF.L.U64.HI R11, R207.reuse, 0x1, R132 ;  /* 0x00000001cf0b7819 */ /* 0x040fe20000010284 */
        /* <DEDUP_REMOVED lines=8> */
[----:B------:R-:W-:Y:S02]  /*5a00*/  IMAD.IADD R9, R5, 0x1, R8 ;  /* 0x0000000105097824 */ /* 0x000fe400078e0208 */
[----:B------:R-:W-:Y:S02]  /*5a10*/  IMAD.MOV.U32 R8, RZ, RZ, R4 ;  /* 0x000000ffff087224 */ /* 0x000fe400078e0004 */
[----:B------:R-:W-:Y:S01]  /*5a20*/  IMAD.SHL.U32 R4, R194, 0x2, RZ ;  /* 0x00000002c2047824 */ /* 0x000fe200078e00ff */
[----:B--2---:R-:W-:Y:S01]  /*5a30*/  SHF.R.S32.HI R5, RZ, 0x1f, R198 ;  /* 0x0000001fff057819 */ /* 0x004fe200000114c6 */
[----:B------:R-:W-:Y:S01]  /*5a40*/  IMAD.WIDE.U32 R6, R198, c[0x0][0x1f0], R8 ;  /* 0x00007c00c6067a25 */ /* 0x000fe200078e0008 */
[----:B------:R-:W-:Y:S02]  /*5a50*/  SEL R9, RZ, 0x10, P5 ;  /* 0x00000010ff097807 */ /* 0x000fe40002800000 */
[----:B------:R-:W-:Y:S01]  /*5a60*/  SHF.L.U64.HI R8, R192, 0x1, R3 ;  /* 0x00000001c0087819 */ /* 0x000fe20000010203 */
[----:B------:R-:W-:Y:S01]  /*5a70*/  IMAD R5, R5, c[0x0][0x1f0], RZ ;  /* 0x00007c0005057a24 */ /* 0x000fe200078e02ff */
[----:B------:R-:W-:-:S03]  /*5a80*/  IADD3 R21, -R9, 0x10, RZ ;  /* 0x0000001009157810 */ /* 0x000fc60007ffe1ff */
[----:B------:R-:W-:Y:S01]  /*5a90*/  IMAD R12, R198, c[0x0][0x1f4], R5 ;  /* 0x00007d00c60c7a24 */ /* 0x000fe200078e0205 */
[----:B------:R-:W-:Y:S02]  /*5aa0*/  IADD3 R5, P0, R6, UR16, RZ ;  /* 0x0000001006057c10 */ /* 0x000fe4000ff1e0ff */
[----:B------:R-:W-:Y:S02]  /*5ab0*/  SEL R6, RZ, 0x10, P4 ;  /* 0x00000010ff067807 */ /* 0x000fe40002000000 */
[----:B------:R-:W-:Y:S01]  /*5ac0*/  IADD3.X R12, R7, UR9, R12, P0, !PT ;  /* 0x00000009070c7c10 */ /* 0x000fe200087fe40c */
[----:B------:R-:W-:Y:S01]  /*5ad0*/  IMAD.SHL.U32 R7, R192, 0x2, RZ ;  /* 0x00000002c0077824 */ /* 0x000fe200078e00ff */
[----:B------:R-:W-:Y:S02]  /*5ae0*/  LEA R13, P0, R5, c[0x0][0x1c8], 0x1 ;  /* 0x00007200050d7a11 */ /* 0x000fe400078008ff */
[----:B------:R-:W-:Y:S02]  /*5af0*/  LOP3.LUT R21, R21, 0xf, RZ, 0xc0, !PT ;  /* 0x0000000f15157812 */ /* 0x000fe400078ec0ff */
[----:B------:R-:W-:Y:S01]  /*5b00*/  LEA.HI.X R12, R5, c[0x0][0x1cc], R12, 0x1, P0 ;  /* 0x00007300050c7a11 */ /* 0x000fe200000f0c0c */
[----:B------:R-:W1:Y:S01]  /*5b10*/  SHFL.IDX PT, R14, R13, 0x1, 0x181f ;  /* 0x00381f000d0e7f89 */ /* 0x000e6200000e0000 */
[----:B------:R-:W-:-:S02]  /*5b20*/  IADD3 R18, -R6, 0x10, RZ ;  /* 0x0000001006127810 */ /* 0x000fc40007ffe1ff */
[----:B------:R-:W-:Y:S01]  /*5b30*/  SHF.L.U64.HI R5, R194, 0x1, R197 ;  /* 0x00000001c2057819 */ /* 0x000fe200000102c5 */
[----:B------:R-:W2:Y:S01]  /*5b40*/  SHFL.IDX PT, R16, R12, 0x1, 0x181f ;  /* 0x00381f000c107f89 */ /* 0x000ea200000e0000 */
[----:B------:R-:W-:-:S03]  /*5b50*/  LOP3.LUT R18, R18, 0xf, RZ, 0xc0, !PT ;  /* 0x0000000f12127812 */ /* 0x000fc600078ec0ff */
        /* <DEDUP_REMOVED lines=23> */
.L_x_1952:
[----:B------:R-:W-:Y:S01]  /*5cd0*/  ULDC.64 UR4, c[0x0][0x2c8] ;  /* 0x0000b20000047ab9 */ /* 0x000fe20000000a00 */
[----:B------:R-:W-:Y:S01]  /*5ce0*/  PLOP3.LUT P0, PT, PT, PT, UP0, 0x40, 0x0 ;  /* 0x000000000000781c */ /* 0x000fe20003f0e808 */
[----:B------:R-:W-:Y:S01]  /*5cf0*/  UIMAD.WIDE.U32 UR26, UR24, UR4, URZ ;  /* 0x00000004181a72a5 */ /* 0x000fe2000f8e003f */
[----:B------:R-:W0:Y:S01]  /*5d00*/  LDGDEPBAR ;  /* 0x00000000000079af */ /* 0x000e220000000000 */
[----:B------:R-:W-:-:S05]  /*5d10*/  UIADD3 UR7, UR7, -0x2, URZ ;  /* 0xfffffffe07077890 */ /* 0x000fca000fffe03f */
[----:B------:R-:W-:Y:S01]  /*5d20*/  @UP1 UMOV UR25, UR27 ;  /* 0x0000001b00191c82 */ /* 0x000fe20008000000 */
[----:B------:R-:W-:Y:S01]  /*5d30*/  MOV R210, UR7 ;  /* 0x0000000700d27c02 */ /* 0x000fe20008000f00 */
[----:B------:R-:W-:-:S04]  /*5d40*/  @UP1 USHF.R.U32.HI UR24, URZ, UR5, UR25 ;  /* 0x000000053f181299 */ /* 0x000fc80008011619 */
[----:B------:R-:W-:-:S03]  /*5d50*/  UIADD3 UR4, UR15, UR24, URZ ;  /* 0x000000180f047290 */ /* 0x000fc6000fffe03f */
[----:B------:R-:W-:Y:S02]  /*5d60*/  ULDC UR15, c[0x0][0x328] ;  /* 0x0000ca00000f7ab9 */ /* 0x000fe40000000800 */
[----:B------:R-:W-:Y:S01]  /*5d70*/  UIADD3 UR15, UR4, UR15, URZ ;  /* 0x0000000f040f7290 */ /* 0x000fe2000fffe03f */
[----:B------:R-:W-:Y:S05]  /*5d80*/  @P0 BRA `(.L_x_1953) ;  /* 0x0000015000000947 */ /* 0x000fea0003800000 */
[----:B------:R-:W-:Y:S01]  /*5d90*/  ISETP.LT.AND P0, PT, RZ, UR4, PT ;  /* 0x00000004ff007c0c */ /* 0x000fe2000bf01270 */
[----:B------:R-:W-:Y:S02]  /*5da0*/  UIADD3 UR24, UR4, -0x1, URZ ;  /* 0xffffffff04187890 */ /* 0x000fe4000fffe03f */
[----:B------:R-:W-:-:S10]  /*5db0*/  ULDC UR7, c[0x0][0x32c] ;  /* 0x0000cb0000077ab9 */ /* 0x000fd40000000800 */
[----:B------:R-:W-:Y:S05]  /*5dc0*/  @P0 BRA `(.L_x_1954) ;  /* 0x0000008000000947 */ /* 0x000fea0003800000 */
[----:B------:R-:W-:Y:S02]  /*5dd0*/  UISETP.NE.AND UP2, UPT, UR7, 0x1, UPT ;  /* 0x000000010700788c */ /* 0x000fe4000bf45270 */
[----:B------:R-:W-:-:S03]  /*5de0*/  UIADD3 UR24, -UR4, URZ, URZ ;  /* 0x0000003f04187290 */ /* 0x000fc6000fffe13f */
[----:B------:R-:W-:Y:S02]  /*5df0*/  ULDC.64 UR4, c[0x0][0x330] ;  /* 0x0000cc0000047ab9 */ /* 0x000fe40000000a00 */
[----:B------:R-:W-:-:S07]  /*5e00*/  UIMAD.WIDE.U32 UR26, UR24, UR4, URZ ;  /* 0x00000004181a72a5 */ /* 0x000fce000f8e003f */
[----:B------:R-:W-:Y:S02]  /*5e10*/  @UP2 UMOV UR25, UR27 ;  /* 0x0000001b00192c82 */ /* 0x000fe40008000000 */
[----:B------:R-:W-:-:S04]  /*5e20*/  @UP2 USHF.R.U32.HI UR24, URZ, UR5, UR25 ;  /* 0x000000053f182299 */ /* 0x000fc80008011619 */
[----:B------:R-:W-:Y:S01]  /*5e30*/  ULOP3.LUT UR24, URZ, UR24, URZ, 0x33, !UPT ;  /* 0x000000183f187292 */ /* 0x000fe2000f8e333f */
[----:B------:R-:W-:Y:S05]  /*5e40*/  BRA `(.L_x_1955) ;  /* 0x0000005000007947 */ /* 0x000fea0003800000 */
.L_x_1954:
[----:B------:R-:W-:Y:S02]  /*5e50*/  UISETP.NE.AND UP2, UPT, UR7, 0x1, UPT ;  /* 0x000000010700788c */ /* 0x000fe4000bf45270 */
[----:B------:R-:W-:Y:S02]  /*5e60*/  ULDC.64 UR4, c[0x0][0x330] ;  /* 0x0000cc0000047ab9 */ /* 0x000fe40000000a00 */
[----:B------:R-:W-:-:S07]  /*5e70*/  UIMAD.WIDE.U32 UR26, UR24, UR4, URZ ;  /* 0x00000004181a72a5 */ /* 0x000fce000f8e003f */
[----:B------:R-:W-:Y:S02]  /*5e80*/  @UP2 UMOV UR25, UR27 ;  /* 0x0000001b00192c82 */ /* 0x000fe40008000000 */
[----:B------:R-:W-:Y:S02]  /*5e90*/  @UP2 USHF.R.U32.HI UR24, URZ, UR5, UR25 ;  /* 0x000000053f182299 */ /* 0x000fe40008011619 */
.L_x_1955:
[----:B------:R-:W-:Y:S02]  /*5ea0*/  ULDC UR4, c[0x0][0x32c] ;  /* 0x0000cb0000047ab9 */ /* 0x000fe40000000800 */
[----:B------:R-:W-:-:S04]  /*5eb0*/  UIMAD UR4, UR24, UR7, UR4 ;  /* 0x00000007180472a4 */ /* 0x000fc8000f8e0204 */
[----:B------:R-:W-:-:S04]  /*5ec0*/  UISETP.LT.AND UP2, UPT, UR15, UR4, UPT ;  /* 0x000000040f00728c */ /* 0x000fc8000bf41270 */
[----:B------:R-:W-:-:S04]  /*5ed0*/  USEL UR15, UR15, UR4, UP2 ;  /* 0x000000040f0f7287 */ /* 0x000fc80009000000 */
.L_x_1953:
[----:B------:R-:W-:Y:S02]  /*5ee0*/  USHF.R.S32.HI UR4, URZ, 0x1f, UR15 ;  /* 0x0000001f3f047899 */ /* 0x000fe4000801140f */
[----:B------:R-:W-:Y:S02]  /*5ef0*/  UMOV UR5, 0x1 ;  /* 0x0000000100057882 */ /* 0x000fe40000000000 */
[----:B------:R-:W-:-:S03]  /*5f00*/  ULEA.HI UR4, UR4, UR15, URZ, 0x6 ;  /* 0x0000000f04047291 */ /* 0x000fc6000f8f303f */
[----:B------:R-:W-:Y:S02]  /*5f10*/  UMOV UR15, URZ ;  /* 0x0000003f000f7c82 */ /* 0x000fe40008000000 */
[----:B------:R-:W-:-:S04]  /*5f20*/  USHF.R.S32.HI UR7, URZ, 0x6, UR4 ;  /* 0x000000063f077899 */ /* 0x000fc80008011404 */
[----:B------:R-:W-:-:S04]  /*5f30*/  UISETP.LT.AND UP2, UPT, UR11, UR7, UPT ;  /* 0x000000070b00728c */ /* 0x000fc8000bf41270 */
[----:B------:R-:W-:-:S06]  /*5f40*/  USEL UR7, UR11, UR7, !UP2 ;  /* 0x000000070b077287 */ /* 0x000fcc000d000000 */
[----:B------:R-:W-:-:S13]  /*5f50*/  ISETP.GE.AND P0, PT, R210, UR7, PT ;  /* 0x00000007d2007c0c */ /* 0x000fda000bf06270 */
[----:B------:R-:W-:Y:S05]  /*5f60*/  @!P0 BRA `(.L_x_1956) ;  /* 0x00003bd000008947 */ /* 0x000fea0003800000 */
[----:B------:R-:W-:Y:S01]  /*5f70*/  IMAD.MOV.U32 R186, RZ, RZ, 0x20 ;  /* 0x00000020ffba7424 */ /* 0x000fe200078e00ff */
[----:B------:R-:W-:Y:S01]  /*5f80*/  LOP3.LUT P1, RZ, R209, 0x2, RZ, 0xc0, !PT ;  /* 0x00000002d1ff7812 */ /* 0x000fe2000782c0ff */
[C---:B------:R-:W-:Y:S01]  /*5f90*/  IMAD.SHL.U32 R215, R207.reuse, 0x2, RZ ;  /* 0x00000002cfd77824 */ /* 0x040fe200078e00ff */
[----:B------:R-:W-:Y:S01]  /*5fa0*/  SHF.L.U64.HI R216, R207, 0x1, R132 ;  /* 0x00000001cfd87819 */ /* 0x000fe20000010284 */
[----:B------:R-:W-:Y:S01]  /*5fb0*/  IMAD.MOV.U32 R132, RZ, RZ, R2 ;  /* 0x000000ffff847224 */ /* 0x000fe200078e0002 */
[C---:B------:R-:W-:Y:S01]  /*5fc0*/  SHF.L.U64.HI R213, R192.reuse, 0x1, R3 ;  /* 0x00000001c0d57819 */ /* 0x040fe20000010203 */
[----:B------:R-:W-:Y:S01]  /*5fd0*/  IMAD.MOV.U32 R3, RZ, RZ, R0 ;  /* 0x000000ffff037224 */ /* 0x000fe200078e0000 */
[----:B------:R-:W-:Y:S01]  /*5fe0*/  SEL R214, RZ, 0x10, P5 ;  /* 0x00000010ffd67807 */ /* 0x000fe20002800000 */
[----:B------:R-:W-:Y:S01]  /*5ff0*/  IMAD.SHL.U32 R212, R192, 0x2, RZ ;  /* 0x00000002c0d47824 */ /* 0x000fe200078e00ff */
[----:B------:R-:W-:Y:S01]  /*6000*/  SEL R211, RZ, 0x10, P4 ;  /* 0x00000010ffd37807 */ /* 0x000fe20002000000 */
[----:B------:R-:W-:Y:S01]  /*6010*/  UMOV UR15, URZ ;  /* 0x0000003f000f7c82 */ /* 0x000fe20008000000 */
[----:B------:R-:W-:Y:S01]  /*6020*/  SEL R186, R186, 0xffffffe0, !P1 ;  /* 0xffffffe0baba7807 */ /* 0x000fe20004800000 */
[----:B------:R-:W-:-:S02]  /*6030*/  UMOV UR5, 0x1 ;  /* 0x0000000100057882 */ /* 0x000fc40000000000 */
.L_x_1967:
[----:B------:R-:W-:Y:S04]  /*6040*/  DEPBAR.LE SB0, 0x2 ;  /* 0x000080800000791a */ /* 0x000fe80000000000 */
[----:B------:R-:W-:Y:S01]  /*6050*/  BAR.SYNC.DEFER_BLOCKING 0x0 ;  /* 0x0000000000007b1d */ /* 0x000fe20000010000 */
[----:B------:R-:W-:Y:S01]  /*6060*/  UIMAD UR4, UR5, 0x6000, URZ ;  /* 0x00006000050478a4 */ /* 0x000fe2000f8e023f */
[----:B------:R-:W-:Y:S05]  /*6070*/  ISETP.LE.AND P0, PT, R210, UR11, PT ;  /* 0x0000000bd2007c0c */ /* 0x000fea000bf03270 */
[----:B-1----:R-:W-:Y:S05]  /*6080*/  IADD3 R133, R189, UR4, RZ ;  /* 0x00000004bd857c10 */ /* 0x002fea000fffe0ff */
[----:B------:R-:W-:Y:S01]  /*6090*/  IMAD.IADD R190, R186, 0x1, R133 ;  /* 0x00000001babe7824 */ /* 0x000fe200078e0285 */
[----:B------:R1:W2:Y:S04]  /*60a0*/  LDSM.16.M88.4 R136, [R191] ;  /* 0x00000000bf88783b */ /* 0x0002a80000000200 */
[----:B------:R1:W3:Y:S04]  /*60b0*/  LDSM.16.M88.4 R140, [R189+UR4+0xc100] ;  /* 0x00c10004bd8c783b */ /* 0x0002e80008000200 */
[----:B------:R1:W4:Y:S04]  /*60c0*/  LDSM.16.M88.4 R144, [R189+UR4+0xc900] ;  /* 0x00c90004bd90783b */ /* 0x0003280008000200 */
        /* <DEDUP_REMOVED lines=18> */
[----:B------:R-:W-:Y:S01]  /*61f0*/  IMAD R5, R198, c[0x0][0x21c], R5 ;  /* 0x00008700c6057a24 */ /* 0x000fe200078e0205 */
[----:B------:R-:W-:Y:S01]  /*6200*/  IADD3 R11, -R208, 0x10, RZ ;  /* 0x00000010d00b7810 */ /* 0x000fe20007ffe1ff */
[----:B------:R-:W-:Y:S03]  /*6210*/  IMAD.IADD R7, R7, 0x1, R9 ;  /* 0x0000000107077824 */ /* 0x000fe600078e0209 */
[----:B------:R-:W-:Y:S01]  /*6220*/  LOP3.LUT R11, R11, 0xf, RZ, 0xc0, !PT ;  /* 0x0000000f0b0b7812 */ /* 0x000fe200078ec0ff */
[----:B------:R-:W-:Y:S05]  /*6230*/  IMAD.WIDE.U32 R6, R198, c[0x0][0x218], R6 ;  /* 0x00008600c6067a25 */ /* 0x000fea00078e0006 */
[----:B------:R-:W-:Y:S04]  /*6240*/  IADD3 R0, P0, R6, UR22, RZ ;  /* 0x0000001606007c10 */ /* 0x000fe8000ff1e0ff */
[----:B------:R-:W-:Y:S02]  /*6250*/  IADD3.X R5, R7, UR8, R5, P0, !PT ;  /* 0x0000000807057c10 */ /* 0x000fe400087fe405 */
[C---:B------:R-:W-:Y:S04]  /*6260*/  LEA R4, P0, R0.reuse, c[0x0][0x1f8], 0x1 ;  /* 0x00007e0000047a11 */ /* 0x040fe800078008ff */
[----:B------:R-:W-:Y:S01]  /*6270*/  LEA.HI.X R2, R0, c[0x0][0x1fc], R5, 0x1, P0 ;  /* 0x00007f0000027a11 */ /* 0x000fe200000f0c05 */
[----:B------:R-:W5:Y:S01]  /*6280*/  SHFL.IDX PT, R10, R4, 0x1, 0x181f ;  /* 0x00381f00040a7f89 */ /* 0x000f6200000e0000 */
[----:B------:R-:W-:Y:S03]  /*6290*/  IMAD.SHL.U32 R0, R194, 0x2, RZ ;  /* 0x00000002c2007824 */ /* 0x000fe600078e00ff */
[----:B------:R-:W4:Y:S04]  /*62a0*/  SHFL.IDX PT, R5, R2, 0x1, 0x181f ;  /* 0x00381f0002057f89 */ /* 0x000f2800000e0000 */
[----:B------:R3:W-:Y:S04]  /*62b0*/  SHFL.IDX PT, R9, R2, RZ, 0x181f ;  /* 0x00181fff02097589 */ /* 0x0007e800000e0000 */
[----:B------:R-:W2:Y:S01]  /*62c0*/  SHFL.IDX PT, R7, R4, RZ, 0x181f ;  /* 0x00181fff04077589 */ /* 0x000ea200000e0000 */
[-C--:B-----5:R-:W-:Y:S04]  /*62d0*/  IADD3 R14, P1, P0, R14, R10.reuse, R215 ;  /* 0x0000000a0e0e7210 */ /* 0x0a0fe8000783e0d7 */
[-C--:B----4-:R-:W-:Y:S02]  /*62e0*/  IADD3.X R15, RZ, R5.reuse, R216, P1, P0 ;  /* 0x00000005ff0f7210 */ /* 0x090fe40000fe04d8 */
[-C--:B------:R-:W-:Y:S02]  /*62f0*/  IADD3 R12, P1, P0, R13, R10.reuse, R212 ;  /* 0x0000000a0d0c7210 */ /* 0x080fe4000783e0d4 */
[----:B---3--:R-:W-:Y:S02]  /*6300*/  SHF.L.U64.HI R2, R194, 0x1, R197 ;  /* 0x00000001c2027819 */ /* 0x008fe400000102c5 */
[-CC-:B------:R-:W-:Y:S02]  /*6310*/  IADD3.X R13, RZ, R5.reuse, R213.reuse, P1, P0 ;  /* 0x00000005ff0d7210 */ /* 0x180fe40000fe04d5 */
[----:B------:R-:W-:Y:S04]  /*6320*/  IADD3 R10, P1, P0, R11, R10, R0 ;  /* 0x0000000a0b0a7210 */ /* 0x000fe8000783e000 */
[----:B------:R-:W-:Y:S01]  /*6330*/  IADD3.X R11, RZ, R5, R2, P1, P0 ;  /* 0x00000005ff0b7210 */ /* 0x000fe20000fe0402 */
[----:B------:R-:W-:Y:S01]  /*6340*/  IMAD.U32 R5, RZ, RZ, UR15 ;  /* 0x0000000fff057e24 */ /* 0x000fe2000f8e00ff */
[C---:B--2---:R-:W-:Y:S02]  /*6350*/  IADD3 R18, P1, R7.reuse, R215, RZ ;  /* 0x000000d707127210 */ /* 0x044fe40007f3e0ff */
[----:B------:R-:W-:Y:S03]  /*6360*/  IADD3 R16, P0, R7, R212, RZ ;  /* 0x000000d407107210 */ /* 0x000fe60007f1e0ff */
[C---:B------:R-:W-:Y:S01]  /*6370*/  IMAD.X R19, R9.reuse, 0x1, R216, P1 ;  /* 0x0000000109137824 */ /* 0x040fe200008e06d8 */
[----:B------:R-:W-:Y:S01]  /*6380*/  ISETP.NE.U32.AND P1, PT, R214, RZ, PT ;  /* 0x000000ffd600720c */ /* 0x000fe20003f25070 */
[----:B------:R-:W-:Y:S01]  /*6390*/  IMAD.X R17, R9, 0x1, R213, P0 ;  /* 0x0000000109117824 */ /* 0x000fe200000e06d5 */
[----:B------:R-:W-:Y:S01]  /*63a0*/  IADD3 R8, P0, R7, R0, RZ ;  /* 0x0000000007087210 */ /* 0x000fe20007f1e0ff */
[----:B------:R-:W-:Y:S04]  /*63b0*/  IMAD R7, R5, 0x6000, R196 ;  /* 0x0000600005077824 */ /* 0x000fe800078e02c4 */
[----:B------:R-:W-:Y:S01]  /*63c0*/  IMAD.X R9, R9, 0x1, R2, P0 ;  /* 0x0000000109097824 */ /* 0x000fe200000e0602 */
[----:B------:R2:W-:Y:S01]  /*63d0*/  LDGSTS.E.BYPASS.LTC128B.128 [R7], [R18.64], !P5 ;  /* 0x0000000012077fae */ /* 0x0005e2000e901d54 */
[----:B------:R-:W-:Y:S03]  /*63e0*/  ISETP.NE.U32.AND P0, PT, R208, RZ, PT ;  /* 0x000000ffd000720c */ /* 0x000fe60003f05070 */
[----:B------:R2:W-:Y:S04]  /*63f0*/  LDGSTS.E.BYPASS.LTC128B.128 [R7+0x2000], [R16.64], !P4 ;  /* 0x0200000010077fae */ /* 0x0005e8000e101d54 */
[----:B------:R2:W-:Y:S04]  /*6400*/  LDGSTS.E.BYPASS.LTC128B.128 [R7+0x4000], [R8.64], !P6 ;  /* 0x0400000008077fae */ /* 0x0005e8000f101d54 */
[----:B------:R2:W-:Y:S01]  /*6410*/  LDGSTS.E.BYPASS.LTC128B.128.ZFILL [R7+0x1000], [R14.64], P1 ;  /* 0x010000000e077fae */ /* 0x0005e20008941d54 */
[----:B------:R-:W-:Y:S11]  /*6420*/  ISETP.NE.U32.AND P1, PT, R211, RZ, PT ;  /* 0x000000ffd300720c */ /* 0x000ff60003f25070 */
[----:B------:R-:W-:Y:S02]  /*6430*/  @!UPT UIADD3 URZ, URZ, URZ, URZ ;  /* 0x0000003f3f3ff290 */ /* 0x000fe4000fffe03f */
[----:B------:R2:W-:Y:S04]  /*6440*/  LDGSTS.E.BYPASS.LTC128B.128.ZFILL [R7+0x3000], [R12.64], P1 ;  /* 0x030000000c077fae */ /* 0x0005e80008941d54 */
[----:B------:R2:W-:Y:S02]  /*6450*/  LDGSTS.E.BYPASS.LTC128B.128.ZFILL [R7+0x5000], [R10.64], P0 ;  /* 0x050000000a077fae */ /* 0x0005e40008141d54 */
.L_x_1957:
[C---:B--23--:R-:W-:Y:S01]  /*6460*/  HMMA.16816.F32 R4, R136.reuse, R140, RZ ;  /* 0x0000008c8804723c */ /* 0x04cfe200000018ff */
[----:B------:R-:W-:Y:S01]  /*6470*/  LDSM.16.M88.4 R180, [R189+UR4+0x10100] ;  /* 0x01010004bdb4783b */ /* 0x000fe20008000200 */
[----:B------:R-:W-:Y:S01]  /*6480*/  PLOP3.LUT P1, PT, PT, PT, UP1, 0x80, 0x0 ;  /* 0x000000000000781c */ /* 0x000fe20003f2f018 */
[----:B------:R-:W-:Y:S01]  /*6490*/  UIADD3 UR24, UR15, 0x1, URZ ;  /* 0x000000010f187890 */ /* 0x000fe2000fffe03f */
[CC--:B------:R-:W-:Y:S01]  /*64a0*/  IADD3 R0, R193.reuse, R133.reuse, RZ ;  /* 0x00000085c1007210 */ /* 0x0c0fe20007ffe0ff */
[----:B------:R-:W-:Y:S01]  /*64b0*/  UISETP.GE.AND UP2, UPT, UR15, 0x1, UPT ;  /* 0x000000010f00788c */ /* 0x000fe2000bf46270 */
[----:B------:R-:W-:Y:S02]  /*64c0*/  IADD3 R2, R193, R190, RZ ;  /* 0x000000bec1027210 */ /* 0x000fe40007ffe0ff */
[C---:B------:R-:W-:Y:S01]  /*64d0*/  HMMA.16816.F32 R8, R136.reuse, R142, RZ ;  /* 0x0000008e8808723c */ /* 0x040fe200000018ff */
[----:B------:R-:W-:Y:S01]  /*64e0*/  LDSM.16.M88.4 R140, [R185] ;  /* 0x00000000b98c783b */ /* 0x000fe20000000200 */
[----:B------:R-:W-:Y:S01]  /*64f0*/  PLOP3.LUT P0, PT, PT, PT, UP1, 0x80, 0x0 ;  /* 0x000000000000781c */ /* 0x000fe20003f0f018 */
[----:B------:R-:W-:Y:S01]  /*6500*/  USEL UR15, UR24, URZ, !UP2 ;  /* 0x0000003f180f7287 */ /* 0x000fe2000d000000 */
[----:B------:R-:W-:Y:S02]  /*6510*/  IADD3 R133, R186, R133, R193 ;  /* 0x00000085ba857210 */ /* 0x000fe40007ffe0c1 */
[----:B------:R-:W-:Y:S02]  /*6520*/  MOV R245, R203 ;  /* 0x000000cb00f57202 */ /* 0x000fe40000000f00 */
[C---:B----4-:R-:W-:Y:S01]  /*6530*/  HMMA.16816.F32 R12, R136.reuse, R144, RZ ;  /* 0x00000090880c723c */ /* 0x050fe200000018ff */
[----:B------:R-:W-:Y:S03]  /*6540*/  LDSM.16.M88.4 R176, [R0+0xe100] ;  /* 0x00e1000000b0783b */ /* 0x000fe60000000200 */
[----:B------:R-:W-:Y:S04]  /*6550*/  MOV R240, c[0x0][0x2ac] ;  /* 0x0000ab0000f07a02 */ /* 0x000fe80000000f00 */
[C---:B------:R-:W-:Y:S01]  /*6560*/  HMMA.16816.F32 R16, R136.reuse, R146, RZ ;  /* 0x000000928810723c */ /* 0x040fe200000018ff */
[----:B------:R-:W2:Y:S07]  /*6570*/  LDSM.16.M88.4 R144, [R0+0xc100] ;  /* 0x00c100000090783b */ /* 0x000eae0000000200 */
[C---:B-1----:R-:W-:Y:S01]  /*6580*/  HMMA.16816.F32 R20, R136.reuse, R148, RZ ;  /* 0x000000948814723c */ /* 0x042fe200000018ff */
[----:B------:R-:W0:Y:S07]  /*6590*/  LDGDEPBAR ;  /* 0x00000000000079af */ /* 0x000e2e0000000000 */
[C---:B------:R-:W-:Y:S01]  /*65a0*/  HMMA.16816.F32 R24, R136.reuse, R150, RZ ;  /* 0x000000968818723c */ /* 0x040fe200000018ff */
[----:B------:R-:W-:Y:S07]  /*65b0*/  LDSM.16.M88.4 R148, [R0+0xd100] ;  /* 0x00d100000094783b */ /* 0x000fee0000000200 */
[C---:B------:R-:W-:Y:S08]  /*65c0*/  HMMA.16816.F32 R28, R136.reuse, R152, RZ ;  /* 0x00000098881c723c */ /* 0x040ff000000018ff */
[----:B------:R-:W-:Y:S01]  /*65d0*/  HMMA.16816.F32 R32, R136, R154, RZ ;  /* 0x0000009a8820723c */ /* 0x000fe200000018ff */
[----:B------:R-:W1:Y:S07]  /*65e0*/  LDSM.16.M88.4 R136, [R0+0xc900] ;  /* 0x00c900000088783b */ /* 0x000e6e0000000200 */
[C---:B------:R-:W-:Y:S01]  /*65f0*/  HMMA.16816.F32 R4, R156.reuse, R160, R4 ;  /* 0x000000a09c04723c */ /* 0x040fe20000001804 */
[----:B------:R-:W3:Y:S07]  /*6600*/  LDSM.16.M88.4 R152, [R0+0xd900] ;  /* 0x00d900000098783b */ /* 0x000eee0000000200 */
[C---:B------:R-:W-:Y:S01]  /*6610*/  HMMA.16816.F32 R8, R156.reuse, R162, R8 ;  /* 0x000000a29c08723c */ /* 0x040fe20000001808 */
[----:B------:R-:W-:Y:S07]  /*6620*/  LDSM.16.M88.4 R160, [R184] ;  /* 0x00000000b8a0783b */ /* 0x000fee0000000200 */
[C---:B------:R-:W-:Y:S08]  /*6630*/  HMMA.16816.F32 R12, R156.reuse, R164, R12 ;  /* 0x000000a49c0c723c */ /* 0x040ff0000000180c */
[C---:B------:R-:W-:Y:S01]  /*6640*/  HMMA.16816.F32 R16, R156.reuse, R166, R16 ;  /* 0x000000a69c10723c */ /* 0x040fe20000001810 */
[----:B------:R-:W4:Y:S07]  /*6650*/  LDSM.16.M88.4 R164, [R2+0xc100] ;  /* 0x00c1000002a4783b */ /* 0x000f2e0000000200 */
[C---:B------:R-:W-:Y:S08]  /*6660*/  HMMA.16816.F32 R20, R156.reuse, R168, R20 ;  /* 0x000000a89c14723c */ /* 0x040ff00000001814 */
[C---:B------:R-:W-:Y:S01]  /*6670*/  HMMA.16816.F32 R24, R156.reuse, R170, R24 ;  /* 0x000000aa9c18723c */ /* 0x040fe20000001818 */
[----:B------:R-:W-:Y:S07]  /*6680*/  LDSM.16.M88.4 R168, [R190+0xe100] ;  /* 0x00e10000bea8783b */ /* 0x000fee0000000200 */
[C---:B------:R-:W-:Y:S08]  /*6690*/  HMMA.16816.F32 R28, R156.reuse, R172, R28 ;  /* 0x000000ac9c1c723c */ /* 0x040ff0000000181c */
[----:B------:R-:W-:Y:S01]  /*66a0*/  HMMA.16816.F32 R32, R156, R174, R32 ;  /* 0x000000ae9c20723c */ /* 0x000fe20000001820 */
[----:B------:R-:W5:Y:S07]  /*66b0*/  LDSM.16.M88.4 R156, [R2+0xc900] ;  /* 0x00c90000029c783b */ /* 0x000f6e0000000200 */
[C---:B--2---:R-:W-:Y:S01]  /*66c0*/  HMMA.16816.F32 R4, R140.reuse, R144, R4 ;  /* 0x000000908c04723c */ /* 0x044fe20000001804 */
[----:B------:R-:W-:Y:S07]  /*66d0*/  LDSM.16.M88.4 R172, [R190+0xe900] ;  /* 0x00e90000beac783b */ /* 0x000fee0000000200 */
[C---:B------:R-:W-:Y:S01]  /*66e0*/  HMMA.16816.F32 R8, R140.reuse, R146, R8 ;  /* 0x000000928c08723c */ /* 0x040fe20000001808 */
[----:B------:R-:W2:Y:S07]  /*66f0*/  LDSM.16.M88.4 R144, [R2+0xd100] ;  /* 0x00d100000290783b */ /* 0x000eae0000000200 */
[C---:B-1----:R-:W-:Y:S08]  /*6700*/  HMMA.16816.F32 R12, R140.reuse, R136, R12 ;  /* 0x000000888c0c723c */ /* 0x042ff0000000180c */
[C---:B------:R-:W-:Y:S01]  /*6710*/  HMMA.16816.F32 R16, R140.reuse, R138, R16 ;  /* 0x0000008a8c10723c */ /* 0x040fe20000001810 */
[----:B------:R-:W1:Y:S07]  /*6720*/  LDSM.16.M88.4 R136, [R2+0xd900] ;  /* 0x00d900000288783b */ /* 0x000e6e0000000200 */
[C---:B------:R-:W-:Y:S08]  /*6730*/  HMMA.16816.F32 R20, R140.reuse, R148, R20 ;  /* 0x000000948c14723c */ /* 0x040ff00000001814 */
[C---:B------:R-:W-:Y:S01]  /*6740*/  HMMA.16816.F32 R24, R140.reuse, R150, R24 ;  /* 0x000000968c18723c */ /* 0x040fe20000001818 */
[----:B------:R-:W-:Y:S07]  /*6750*/  LDSM.16.M88.4 R148, [R189+UR4+0xe100] ;  /* 0x00e10004bd94783b */ /* 0x000fee0008000200 */
[C---:B---3--:R-:W-:Y:S08]  /*6760*/  HMMA.16816.F32 R28, R140.reuse, R152, R28 ;  /* 0x000000988c1c723c */ /* 0x048ff0000000181c */
[----:B------:R-:W-:Y:S01]  /*6770*/  HMMA.16816.F32 R32, R140, R154, R32 ;  /* 0x0000009a8c20723c */ /* 0x000fe20000001820 */
[----:B------:R-:W3:Y:S07]  /*6780*/  LDSM.16.M88.4 R140, [R191+0x4000] ;  /* 0x00400000bf8c783b */ /* 0x000eee0000000200 */
[C---:B----4-:R-:W-:Y:S01]  /*6790*/  HMMA.16816.F32 R4, R160.reuse, R164, R4 ;  /* 0x000000a4a004723c */ /* 0x050fe20000001804 */
[----:B------:R-:W4:Y:S07]  /*67a0*/  LDSM.16.M88.4 R152, [R189+UR4+0xe900] ;  /* 0x00e90004bd98783b */ /* 0x000f2e0008000200 */
[C---:B------:R-:W-:Y:S01]  /*67b0*/  HMMA.16816.F32 R8, R160.reuse, R166, R8 ;  /* 0x000000a6a008723c */ /* 0x040fe20000001808 */
[----:B------:R-:W-:Y:S07]  /*67c0*/  LDSM.16.M88.4 R164, [R189+UR4+0xf900] ;  /* 0x00f90004bda4783b */ /* 0x000fee0008000200 */
[C---:B-----5:R-:W-:Y:S08]  /*67d0*/  HMMA.16816.F32 R12, R160.reuse, R156, R12 ;  /* 0x0000009ca00c723c */ /* 0x060ff0000000180c */
[C---:B------:R-:W-:Y:S01]  /*67e0*/  HMMA.16816.F32 R16, R160.reuse, R158, R16 ;  /* 0x0000009ea010723c */ /* 0x040fe20000001810 */
[----:B------:R-:W5:Y:S07]  /*67f0*/  LDSM.16.M88.4 R156, [R189+UR4+0xf100] ;  /* 0x00f10004bd9c783b */ /* 0x000f6e0008000200 */
[C---:B--2---:R-:W-:Y:S08]  /*6800*/  HMMA.16816.F32 R20, R160.reuse, R144, R20 ;  /* 0x00000090a014723c */ /* 0x044ff00000001814 */
[C---:B------:R-:W-:Y:S01]  /*6810*/  HMMA.16816.F32 R24, R160.reuse, R146, R24 ;  /* 0x00000092a018723c */ /* 0x040fe20000001818 */
[----:B------:R-:W2:Y:S07]  /*6820*/  LDSM.16.M88.4 R144, [R187+0x4000] ;  /* 0x00400000bb90783b */ /* 0x000eae0000000200 */
[C---:B-1----:R-:W-:Y:S08]  /*6830*/  HMMA.16816.F32 R28, R160.reuse, R136, R28 ;  /* 0x00000088a01c723c */ /* 0x042ff0000000181c */
[----:B------:R-:W-:Y:S01]  /*6840*/  HMMA.16816.F32 R32, R160, R138, R32 ;  /* 0x0000008aa020723c */ /* 0x000fe20000001820 */
[----:B------:R-:W1:Y:S07]  /*6850*/  LDSM.16.M88.4 R136, [R190+0xf100] ;  /* 0x00f10000be88783b */ /* 0x000e6e0000000200 */
[C---:B---3--:R-:W-:Y:S01]  /*6860*/  HMMA.16816.F32 R4, R140.reuse, R148, R4 ;  /* 0x000000948c04723c */ /* 0x048fe20000001804 */
[----:B------:R-:W-:Y:S07]  /*6870*/  LDSM.16.M88.4 R160, [R185+0x4000] ;  /* 0x00400000b9a0783b */ /* 0x000fee0000000200 */
[C---:B------:R-:W-:Y:S01]  /*6880*/  HMMA.16816.F32 R8, R140.reuse, R150, R8 ;  /* 0x000000968c08723c */ /* 0x040fe20000001808 */
[----:B------:R-:W3:Y:S07]  /*6890*/  LDSM.16.M88.4 R148, [R190+0xf900] ;  /* 0x00f90000be94783b */ /* 0x000eee0000000200 */
[C---:B----4-:R-:W-:Y:S08]  /*68a0*/  HMMA.16816.F32 R12, R140.reuse, R152, R12 ;  /* 0x000000988c0c723c */ /* 0x050ff0000000180c */
[C---:B------:R-:W-:Y:S01]  /*68b0*/  HMMA.16816.F32 R16, R140.reuse, R154, R16 ;  /* 0x0000009a8c10723c */ /* 0x040fe20000001810 */
[----:B------:R-:W-:Y:S07]  /*68c0*/  LDSM.16.M88.4 R152, [R0+0xf100] ;  /* 0x00f100000098783b */ /* 0x000fee0000000200 */
[C---:B-----5:R-:W-:Y:S08]  /*68d0*/  HMMA.16816.F32 R20, R140.reuse, R156, R20 ;  /* 0x0000009c8c14723c */ /* 0x060ff00000001814 */
[C---:B------:R-:W-:Y:S01]  /*68e0*/  HMMA.16816.F32 R24, R140.reuse, R158, R24 ;  /* 0x0000009e8c18723c */ /* 0x040fe20000001818 */
[----:B------:R-:W-:Y:S07]  /*68f0*/  LDSM.16.M88.4 R156, [R0+0xf900] ;  /* 0x00f90000009c783b */ /* 0x000fee0000000200 */
[C---:B------:R-:W-:Y:S08]  /*6900*/  HMMA.16816.F32 R28, R140.reuse, R164, R28 ;  /* 0x000000a48c1c723c */ /* 0x040ff0000000181c */
[----:B------:R-:W-:Y:S01]  /*6910*/  HMMA.16816.F32 R32, R140, R166, R32 ;  /* 0x000000a68c20723c */ /* 0x000fe20000001820 */
[----:B------:R-:W4:Y:S07]  /*6920*/  LDSM.16.M88.4 R140, [R0+0xe900] ;  /* 0x00e90000008c783b */ /* 0x000f2e0000000200 */
[C---:B--2---:R-:W-:Y:S01]  /*6930*/  HMMA.16816.F32 R4, R144.reuse, R168, R4 ;  /* 0x000000a89004723c */ /* 0x044fe20000001804 */
[----:B------:R-:W-:Y:S07]  /*6940*/  LDSM.16.M88.4 R164, [R184+0x4000] ;  /* 0x00400000b8a4783b */ /* 0x000fee0000000200 */
[C---:B------:R-:W-:Y:S01]  /*6950*/  HMMA.16816.F32 R8, R144.reuse, R170, R8 ;  /* 0x000000aa9008723c */ /* 0x040fe20000001808 */
[----:B------:R-:W2:Y:S07]  /*6960*/  LDSM.16.M88.4 R168, [R2+0xe100] ;  /* 0x00e1000002a8783b */ /* 0x000eae0000000200 */
[C---:B------:R-:W-:Y:S08]  /*6970*/  HMMA.16816.F32 R12, R144.reuse, R172, R12 ;  /* 0x000000ac900c723c */ /* 0x040ff0000000180c */
[C---:B------:R-:W-:Y:S01]  /*6980*/  HMMA.16816.F32 R16, R144.reuse, R174, R16 ;  /* 0x000000ae9010723c */ /* 0x040fe20000001810 */
[----:B------:R-:W-:Y:S07]  /*6990*/  LDSM.16.M88.4 R172, [R191+0x8000] ;  /* 0x00800000bfac783b */ /* 0x000fee0000000200 */
[C---:B-1----:R-:W-:Y:S08]  /*69a0*/  HMMA.16816.F32 R20, R144.reuse, R136, R20 ;  /* 0x000000889014723c */ /* 0x042ff00000001814 */
[C---:B------:R-:W-:Y:S01]  /*69b0*/  HMMA.16816.F32 R24, R144.reuse, R138, R24 ;  /* 0x0000008a9018723c */ /* 0x040fe20000001818 */
[----:B------:R-:W1:Y:S07]  /*69c0*/  LDSM.16.M88.4 R136, [R133+0xe900] ;  /* 0x00e900008588783b */ /* 0x000e6e0000000200 */
[C---:B---3--:R-:W-:Y:S08]  /*69d0*/  HMMA.16816.F32 R28, R144.reuse, R148, R28 ;  /* 0x00000094901c723c */ /* 0x048ff0000000181c */
[----:B------:R-:W-:Y:S01]  /*69e0*/  HMMA.16816.F32 R32, R144, R150, R32 ;  /* 0x000000969020723c */ /* 0x000fe20000001820 */
[----:B------:R-:W3:Y:S07]  /*69f0*/  LDSM.16.M88.4 R144, [R133+0xf100] ;  /* 0x00f100008590783b */ /* 0x000eee0000000200 */
[C---:B------:R-:W-:Y:S01]  /*6a00*/  HMMA.16816.F32 R4, R160.reuse, R176, R4 ;  /* 0x000000b0a004723c */ /* 0x040fe20000001804 */
[----:B------:R-:W5:Y:S07]  /*6a10*/  LDSM.16.M88.4 R148, [R133+0xf900] ;  /* 0x00f900008594783b */ /* 0x000f6e0000000200 */
[C---:B------:R-:W-:Y:S01]  /*6a20*/  HMMA.16816.F32 R8, R160.reuse, R178, R8 ;  /* 0x000000b2a008723c */ /* 0x040fe20000001808 */
[----:B------:R-:W-:Y:S07]  /*6a30*/  LDSM.16.M88.4 R176, [R190+0x10100] ;  /* 0x01010000beb0783b */ /* 0x000fee0000000200 */
[C---:B----4-:R-:W-:Y:S08]  /*6a40*/  HMMA.16816.F32 R12, R160.reuse, R140, R12 ;  /* 0x0000008ca00c723c */ /* 0x050ff0000000180c */
[C---:B------:R-:W-:Y:S01]  /*6a50*/  HMMA.16816.F32 R16, R160.reuse, R142, R16 ;  /* 0x0000008ea010723c */ /* 0x040fe20000001810 */
[----:B------:R-:W4:Y:S07]  /*6a60*/  LDSM.16.M88.4 R140, [R189+UR4+0x10900] ;  /* 0x01090004bd8c783b */ /* 0x000f2e0008000200 */
[C---:B------:R-:W-:Y:S08]  /*6a70*/  HMMA.16816.F32 R20, R160.reuse, R152, R20 ;  /* 0x00000098a014723c */ /* 0x040ff00000001814 */
[C---:B------:R-:W-:Y:S01]  /*6a80*/  HMMA.16816.F32 R24, R160.reuse, R154, R24 ;  /* 0x0000009aa018723c */ /* 0x040fe20000001818 */
[----:B------:R-:W3:Y:S07]  /*6a90*/  LDSM.16.M88.4 R152, [R189+UR4+0x11100] ;  /* 0x01110004bd98783b */ /* 0x000eee0008000200 */
[C---:B------:R-:W-:Y:S08]  /*6aa0*/  HMMA.16816.F32 R28, R160.reuse, R156, R28 ;  /* 0x0000009ca01c723c */ /* 0x040ff0000000181c */
[----:B------:R-:W-:Y:S01]  /*6ab0*/  HMMA.16816.F32 R32, R160, R158, R32 ;  /* 0x0000009ea020723c */ /* 0x000fe20000001820 */
[----:B------:R-:W4:Y:S07]  /*6ac0*/  LDSM.16.M88.4 R156, [R189+UR4+0x11900] ;  /* 0x01190004bd9c783b */ /* 0x000f2e0008000200 */
[C---:B--2---:R-:W-:Y:S01]  /*6ad0*/  HMMA.16816.F32 R4, R164.reuse, R168, R4 ;  /* 0x000000a8a404723c */ /* 0x044fe20000001804 */
[----:B------:R-:W2:Y:S07]  /*6ae0*/  LDSM.16.M88.4 R160, [R187+0x8000] ;  /* 0x00800000bba0783b */ /* 0x000eae0000000200 */
[C---:B------:R-:W-:Y:S01]  /*6af0*/  HMMA.16816.F32 R8, R164.reuse, R170, R8 ;  /* 0x000000aaa408723c */ /* 0x040fe20000001808 */
[----:B------:R-:W-:Y:S07]  /*6b00*/  LDSM.16.M88.4 R168, [R0+0x10100] ;  /* 0x0101000000a8783b */ /* 0x000fee0000000200 */
[C---:B-1----:R-:W-:Y:S08]  /*6b10*/  HMMA.16816.F32 R12, R164.reuse, R136, R12 ;  /* 0x00000088a40c723c */ /* 0x042ff0000000180c */
[C---:B------:R-:W-:Y:S01]  /*6b20*/  HMMA.16816.F32 R16, R164.reuse, R138, R16 ;  /* 0x0000008aa410723c */ /* 0x040fe20000001810 */
[----:B------:R-:W1:Y:S07]  /*6b30*/  LDSM.16.M88.4 R136, [R190+0x10900] ;  /* 0x01090000be88783b */ /* 0x000e6e0000000200 */
[C---:B---3--:R-:W-:Y:S08]  /*6b40*/  HMMA.16816.F32 R20, R164.reuse, R144, R20 ;  /* 0x00000090a414723c */ /* 0x048ff00000001814 */
[C---:B------:R-:W-:Y:S01]  /*6b50*/  HMMA.16816.F32 R24, R164.reuse, R146, R24 ;  /* 0x00000092a418723c */ /* 0x040fe20000001818 */
[----:B------:R-:W3:Y:S07]  /*6b60*/  LDSM.16.M88.4 R144, [R190+0x11100] ;  /* 0x01110000be90783b */ /* 0x000eee0000000200 */
[C---:B-----5:R-:W-:Y:S08]  /*6b70*/  HMMA.16816.F32 R28, R164.reuse, R148, R28 ;  /* 0x00000094a41c723c */ /* 0x060ff0000000181c */
[----:B------:R-:W-:Y:S01]  /*6b80*/  HMMA.16816.F32 R32, R164, R150, R32 ;  /* 0x00000096a420723c */ /* 0x000fe20000001820 */
[----:B------:R-:W5:Y:S07]  /*6b90*/  LDSM.16.M88.4 R148, [R190+0x11900] ;  /* 0x01190000be94783b */ /* 0x000f6e0000000200 */
[C---:B------:R-:W-:Y:S01]  /*6ba0*/  HMMA.16816.F32 R4, R172.reuse, R180, R4 ;  /* 0x000000b4ac04723c */ /* 0x040fe20000001804 */
[----:B------:R-:W1:Y:S07]  /*6bb0*/  LDSM.16.M88.4 R164, [R185+0x8000] ;  /* 0x00800000b9a4783b */ /* 0x000e6e0000000200 */
        /* <DEDUP_REMOVED lines=10> */
[----:B------:R-:W4:Y:S07]  /*6c60*/  LDSM.16.M88.4 R156, [R0+0x11900] ;  /* 0x01190000009c783b */ /* 0x000f2e0000000200 */
[C---:B--2---:R-:W-:Y:S01]  /*6c70*/  HMMA.16816.F32 R4, R160.reuse, R176, R4 ;  /* 0x000000b0a004723c */ /* 0x044fe20000001804 */
[----:B------:R-:W2:Y:S07]  /*6c80*/  LDSM.16.M88.4 R172, [R184+0x8000] ;  /* 0x00800000b8ac783b */ /* 0x000eae0000000200 */
[C---:B------:R-:W-:Y:S08]  /*6c90*/  HMMA.16816.F32 R8, R160.reuse, R178, R8 ;  /* 0x000000b2a008723c */ /* 0x040ff00000001808 */
[C---:B-1----:R-:W-:Y:S08]  /*6ca0*/  HMMA.16816.F32 R12, R160.reuse, R136, R12 ;  /* 0x00000088a00c723c */ /* 0x042ff0000000180c */
[C---:B------:R-:W-:Y:S01]  /*6cb0*/  HMMA.16816.F32 R16, R160.reuse, R138, R16 ;  /* 0x0000008aa010723c */ /* 0x040fe20000001810 */
[----:B------:R-:W1:Y:S07]  /*6cc0*/  LDSM.16.M88.4 R136, [R133+0x10900] ;  /* 0x010900008588783b */ /* 0x000e6e0000000200 */
[C---:B---3--:R-:W-:Y:S08]  /*6cd0*/  HMMA.16816.F32 R20, R160.reuse, R144, R20 ;  /* 0x00000090a014723c */ /* 0x048ff00000001814 */
[C---:B------:R-:W-:Y:S08]  /*6ce0*/  HMMA.16816.F32 R24, R160.reuse, R146, R24 ;  /* 0x00000092a018723c */ /* 0x040ff00000001818 */
[C---:B-----5:R-:W-:Y:S08]  /*6cf0*/  HMMA.16816.F32 R28, R160.reuse, R148, R28 ;  /* 0x00000094a01c723c */ /* 0x060ff0000000181c */
[----:B------:R-:W-:Y:S08]  /*6d00*/  HMMA.16816.F32 R32, R160, R150, R32 ;  /* 0x00000096a020723c */ /* 0x000ff00000001820 */
[C---:B------:R-:W-:Y:S08]  /*6d10*/  HMMA.16816.F32 R4, R164.reuse, R168, R4 ;  /* 0x000000a8a404723c */ /* 0x040ff00000001804 */
[C---:B------:R-:W-:Y:S08]  /*6d20*/  HMMA.16816.F32 R8, R164.reuse, R170, R8 ;  /* 0x000000aaa408723c */ /* 0x040ff00000001808 */
[C---:B----4-:R-:W-:Y:S08]  /*6d30*/  HMMA.16816.F32 R12, R164.reuse, R140, R12 ;  /* 0x0000008ca40c723c */ /* 0x050ff0000000180c */
[C---:B------:R-:W-:Y:S01]  /*6d40*/  HMMA.16816.F32 R16, R164.reuse, R142, R16 ;  /* 0x0000008ea410723c */ /* 0x040fe20000001810 */
[----:B------:R-:W3:Y:S07]  /*6d50*/  LDSM.16.M88.4 R140, [R133+0x11100] ;  /* 0x01110000858c783b */ /* 0x000eee0000000200 */
        /* <DEDUP_REMOVED lines=8> */
[----:B------:R-:W1:Y:S03]  /*6de0*/  LDSM.16.M88.4 R136, [R133+0x11900] ;  /* 0x011900008588783b */ /* 0x000e660000000200 */
[----:B------:R-:W-:Y:S02]  /*6df0*/  FMUL.FTZ R179, R4, c[0x0][0x320] ;  /* 0x0000c80004b37a20 */ /* 0x000fe40000410000 */
[----:B------:R-:W-:Y:S02]  /*6e00*/  FMUL.FTZ R181, R5, c[0x0][0x320] ;  /* 0x0000c80005b57a20 */ /* 0x000fe40000410000 */
[C---:B---3--:R-:W-:Y:S02]  /*6e10*/  HMMA.16816.F32 R20, R172.reuse, R140, R20 ;  /* 0x0000008cac14723c */ /* 0x048fe40000001814 */
[----:B------:R-:W2:Y:S02]  /*6e20*/  MUFU.TANH R179, R179 ;  /* 0x000000b300b37308 */ /* 0x000ea40000002400 */
[----:B------:R-:W-:Y:S02]  /*6e30*/  FMUL.FTZ R176, R6, c[0x0][0x320] ;  /* 0x0000c80006b07a20 */ /* 0x000fe40000410000 */
[----:B------:R-:W-:Y:S02]  /*6e40*/  FMUL.FTZ R177, R7, c[0x0][0x320] ;  /* 0x0000c80007b17a20 */ /* 0x000fe40000410000 */
[C---:B------:R-:W-:Y:S04]  /*6e50*/  HMMA.16816.F32 R24, R172.reuse, R142, R24 ;  /* 0x0000008eac18723c */ /* 0x040fe80000001818 */
[----:B------:R-:W3:Y:S01]  /*6e60*/  MUFU.TANH R181, R181 ;  /* 0x000000b500b57308 */ /* 0x000ee20000002400 */
[----:B------:R-:W-:Y:S02]  /*6e70*/  FMUL.FTZ R182, R8, c[0x0][0x320] ;  /* 0x0000c80008b67a20 */ /* 0x000fe40000410000 */
[----:B------:R-:W-:Y:S02]  /*6e80*/  FMUL.FTZ R218, R9, c[0x0][0x320] ;  /* 0x0000c80009da7a20 */ /* 0x000fe40000410000 */
[----:B------:R-:W-:Y:S03]  /*6e90*/  FMUL.FTZ R178, R10, c[0x0][0x320] ;  /* 0x0000c8000ab27a20 */ /* 0x000fe60000410000 */
[----:B------:R-:W-:Y:S02]  /*6ea0*/  FMUL.FTZ R180, R11, c[0x0][0x320] ;  /* 0x0000c8000bb47a20 */ /* 0x000fe40000410000 */
[----:B------:R-:W4:Y:S01]  /*6eb0*/  MUFU.TANH R176, R176 ;  /* 0x000000b000b07308 */ /* 0x000f220000002400 */
[----:B------:R-:W-:Y:S02]  /*6ec0*/  FMUL.FTZ R222, R12, c[0x0][0x320] ;  /* 0x0000c8000cde7a20 */ /* 0x000fe40000410000 */
[----:B------:R-:W-:Y:S02]  /*6ed0*/  FMUL.FTZ R221, R13, c[0x0][0x320] ;  /* 0x0000c8000ddd7a20 */ /* 0x000fe40000410000 */
[----:B------:R-:W-:Y:S02]  /*6ee0*/  FMUL.FTZ R217, R14, c[0x0][0x320] ;  /* 0x0000c8000ed97a20 */ /* 0x000fe40000410000 */
[----:B------:R-:W-:Y:S02]  /*6ef0*/  FMUL.FTZ R183, R15, c[0x0][0x320] ;  /* 0x0000c8000fb77a20 */ /* 0x000fe40000410000 */
[----:B------:R-:W-:Y:S01]  /*6f00*/  FMUL.FTZ R225, R16, c[0x0][0x320] ;  /* 0x0000c80010e17a20 */ /* 0x000fe20000410000 */
[----:B------:R-:W2:Y:S01]  /*6f10*/  MUFU.TANH R177, R177 ;  /* 0x000000b100b17308 */ /* 0x000ea20000002400 */
[C---:B-1----:R-:W-:Y:S03]  /*6f20*/  HMMA.16816.F32 R28, R172.reuse, R136, R28 ;  /* 0x00000088ac1c723c */ /* 0x042fe6000000181c */
[----:B------:R-:W-:Y:S02]  /*6f30*/  FMUL.FTZ R226, R17, c[0x0][0x320] ;  /* 0x0000c80011e27a20 */ /* 0x000fe40000410000 */
[----:B------:R-:W-:Y:S02]  /*6f40*/  FMUL.FTZ R220, R18, c[0x0][0x320] ;  /* 0x0000c80012dc7a20 */ /* 0x000fe40000410000 */
[----:B------:R-:W-:Y:S01]  /*6f50*/  FMUL.FTZ R219, R19, c[0x0][0x320] ;  /* 0x0000c80013db7a20 */ /* 0x000fe20000410000 */
[----:B------:R-:W-:Y:S01]  /*6f60*/  HMMA.16816.F32 R32, R172, R138, R32 ;  /* 0x0000008aac20723c */ /* 0x000fe20000001820 */
[----:B------:R-:W1:Y:S03]  /*6f70*/  MUFU.TANH R182, R182 ;  /* 0x000000b600b67308 */ /* 0x000e660000002400 */
[----:B------:R-:W-:Y:S02]  /*6f80*/  FMUL.FTZ R230, R20, c[0x0][0x320] ;  /* 0x0000c80014e67a20 */ /* 0x000fe40000410000 */
[----:B------:R-:W-:Y:S02]  /*6f90*/  FMUL.FTZ R229, R21, c[0x0][0x320] ;  /* 0x0000c80015e57a20 */ /* 0x000fe40000410000 */
[----:B------:R-:W-:Y:S03]  /*6fa0*/  @P1 IMAD.HI.U32 R175, R203, c[0x0][0x2c8], RZ ;  /* 0x0000b200cbaf1a27 */ /* 0x000fe600078e00ff */
[----:B------:R-:W1:Y:S01]  /*6fb0*/  MUFU.TANH R218, R218 ;  /* 0x000000da00da7308 */ /* 0x000e620000002400 */
[----:B------:R-:W-:Y:S01]  /*6fc0*/  FMUL.FTZ R224, R22, c[0x0][0x320] ;  /* 0x0000c80016e07a20 */ /* 0x000fe20000410000 */
[----:B------:R-:W-:Y:S01]  /*6fd0*/  @P0 SHF.R.U32.HI R245, RZ, c[0x0][0x2cc], R175 ;  /* 0x0000b300fff50a19 */ /* 0x000fe200000116af */
[----:B------:R-:W-:Y:S01]  /*6fe0*/  FMUL.FTZ R223, R23, c[0x0][0x320] ;  /* 0x0000c80017df7a20 */ /* 0x000fe20000410000 */
[----:B------:R-:W-:Y:S01]  /*6ff0*/  SHF.L.U32 R175, R210, 0x6, RZ ;  /* 0x00000006d2af7819 */ /* 0x000fe200000006ff */
[----:B------:R-:W-:Y:S01]  /*7000*/  FMUL.FTZ R232, R24, c[0x0][0x320] ;  /* 0x0000c80018e87a20 */ /* 0x000fe20000410000 */
[----:B------:R-:W-:Y:S01]  /*7010*/  PLOP3.LUT P0, PT, PT, PT, UP0, 0x40, 0x0 ;  /* 0x000000000000781c */ /* 0x000fe20003f0e808 */
[----:B------:R-:W5:Y:S01]  /*7020*/  SHFL.IDX PT, R247, R245, RZ, 0x1c1f ;  /* 0x001c1ffff5f77589 */ /* 0x000f6200000e0000 */
[----:B------:R-:W-:Y:S01]  /*7030*/  FMUL.FTZ R231, R25, c[0x0][0x320] ;  /* 0x0000c80019e77a20 */ /* 0x000fe20000410000 */
[----:B------:R-:W-:Y:S01]  /*7040*/  IADD3 R241, -R204, 0x1, -R175 ;  /* 0x00000001ccf17810 */ /* 0x000fe20007ffe9af */
        /* <DEDUP_REMOVED lines=13> */
[----:B------:R-:W-:Y:S05]  /*7120*/  IMAD R241, R240, c[0x0][0x1d0], R241 ;  /* 0x00007400f0f17a24 */ /* 0x000fea00078e02f1 */
[----:B------:R-:W-:Y:S04]  /*7130*/  IADD3 R241, R241, -c[0x0][0x168], RZ ;  /* 0x80005a00f1f17a10 */ /* 0x000fe80007ffe0ff */
[----:B------:R-:W1:Y:S01]  /*7140*/  MUFU.TANH R221, R221 ;  /* 0x000000dd00dd7308 */ /* 0x000e620000002400 */
[C---:B------:R-:W-:Y:S02]  /*7150*/  IADD3 R242, R241.reuse, c[0x0][0x328], RZ ;  /* 0x0000ca00f1f27a10 */ /* 0x040fe40007ffe0ff */
[----:B------:R-:W-:Y:S02]  /*7160*/  IADD3 R241, R241, UR13, RZ ;  /* 0x0000000df1f17c10 */ /* 0x000fe4000fffe0ff */
[-C--:B-----5:R-:W-:Y:S02]  /*7170*/  IADD3 R244, R242, R247.reuse, RZ ;  /* 0x000000f7f2f47210 */ /* 0x0a0fe40007ffe0ff */
[----:B------:R-:W-:Y:S03]  /*7180*/  IADD3 R243, R241, R247, RZ ;  /* 0x000000f7f1f37210 */ /* 0x000fe60007ffe0ff */
        /* <DEDUP_REMOVED lines=23> */
[----:B--234-:R-:W-:Y:S01]  /*7300*/  IMAD R247, R240, c[0x0][0x1d0], R247 ;  /* 0x00007400f0f77a24 */ /* 0x01cfe200078e02f7 */
[----:B------:R-:W-:Y:S04]  /*7310*/  BSSY B0, `(.L_x_1959) ;  /* 0x0000012000007945 */ /* 0x000fe80003800000 */
        /* <DEDUP_REMOVED lines=12> */
.L_x_1960:
[----:B------:R-:W-:Y:S04]  /*73e0*/  MOV R0, 0x1 ;  /* 0x0000000100007802 */ /* 0x000fe80000000f00 */
[----:B------:R-:W-:Y:S11]  /*73f0*/  ISETP.NE.AND P0, PT, R0, c[0x0][0x32c], PT ;  /* 0x0000cb0000007a0c */ /* 0x000ff60003f05270 */
[----:B------:R-:W-:Y:S02]  /*7400*/  @!UPT UIADD3 URZ, URZ, URZ, URZ ;  /* 0x0000003f3f3ff290 */ /* 0x000fe4000fffe03f */
[----:B------:R-:W-:Y:S05]  /*7410*/  @P0 IMAD.HI.U32 R0, R2, c[0x0][0x330], RZ ;  /* 0x0000cc0002000a27 */ /* 0x000fea00078e00ff */
[----:B------:R-:W-:Y:S02]  /*7420*/  @P0 SHF.R.U32.HI R2, RZ, c[0x0][0x334], R0 ;  /* 0x0000cd00ff020a19 */ /* 0x000fe40000011600 */
.L_x_1961:
[----:B------:R-:W-:Y:S05]  /*7430*/  BSYNC B0 ;  /* 0x0000000000007941 */ /* 0x000fea0003800000 */
.L_x_1959:
[----:B------:R-:W-:Y:S04]  /*7440*/  IMAD R5, R2, c[0x0][0x32c], -R175 ;  /* 0x0000cb0002057a24 */ /* 0x000fe800078e0aaf */
[----:B------:R-:W-:Y:S05]  /*7450*/  IMAD.IADD R0, R5, 0x1, -R204 ;  /* 0x0000000105007824 */ /* 0x000fea00078e0acc */
[----:B------:R-:W-:Y:S02]  /*7460*/  IADD3 R5, R0, c[0x0][0x32c], RZ ;  /* 0x0000cb0000057a10 */ /* 0x000fe40007ffe0ff */
[----:B------:R-:W-:Y:S02]  /*7470*/  IMNMX R243, R243, R0, !PT ;  /* 0x00000000f3f37217 */ /* 0x000fe40007800200 */
[----:B------:R-:W-:Y:S02]  /*7480*/  IMNMX R244, R244, R5, PT ;  /* 0x00000005f4f47217 */ /* 0x000fe40003800200 */
.L_x_1958:
[----:B--234-:R-:W-:Y:S01]  /*7490*/  ISETP.GT.AND P2, PT, R210, -0x1, PT ;  /* 0xffffffffd200780c */ /* 0x01cfe20003f44270 */
[----:B------:R-:W2:Y:S03]  /*74a0*/  SHFL.IDX PT, R9, R245, 0x1, 0x1c1f ;  /* 0x003c1f00f5097f89 */ /* 0x000ea600000e0000 */
[----:B------:R-:W-:Y:S04]  /*74b0*/  ISETP.GT.AND P0, PT, R243, RZ, P2 ;  /* 0x000000fff300720c */ /* 0x000fe80001704270 */
[C---:B------:R-:W-:Y:S04]  /*74c0*/  ISETP.LT.OR P0, PT, R244.reuse, 0x1, P0 ;  /* 0x00000001f400780c */ /* 0x040fe80000701670 */
[----:B------:R-:W-:Y:S02]  /*74d0*/  FSEL R179, R179, -INF , !P0 ;  /* 0xff800000b3b37808 */ /* 0x000fe40004000000 */
[----:B------:R-:W-:Y:S04]  /*74e0*/  ISETP.GT.AND P0, PT, R243, 0x1, P2 ;  /* 0x00000001f300780c */ /* 0x000fe80001704270 */
[----:B------:R-:W-:Y:S04]  /*74f0*/  ISETP.LT.OR P0, PT, R244, 0x2, P0 ;  /* 0x00000002f400780c */ /* 0x000fe80000701670 */
[----:B------:R-:W-:Y:S02]  /*7500*/  FSEL R181, R181, -INF , !P0 ;  /* 0xff800000b5b57808 */ /* 0x000fe40004000000 */
[----:B------:R-:W-:Y:S01]  /*7510*/  ISETP.GT.AND P0, PT, R243, 0x8, P2 ;  /* 0x00000008f300780c */ /* 0x000fe20001704270 */
[--C-:B--2---:R-:W-:Y:S02]  /*7520*/  IMAD.IADD R242, R242, 0x1, R9.reuse ;  /* 0x00000001f2f27824 */ /* 0x104fe400078e0209 */
[----:B------:R-:W-:Y:S01]  /*7530*/  IMAD.IADD R241, R241, 0x1, R9 ;  /* 0x00000001f1f17824 */ /* 0x000fe200078e0209 */
[----:B------:R-:W-:Y:S04]  /*7540*/  ISETP.LT.OR P0, PT, R244, 0x9, P0 ;  /* 0x00000009f400780c */ /* 0x000fe80000701670 */
[----:B-1----:R-:W-:Y:S02]  /*7550*/  FSEL R5, R182, -INF , !P0 ;  /* 0xff800000b6057808 */ /* 0x002fe40004000000 */
[C---:B------:R-:W-:Y:S04]  /*7560*/  ISETP.GT.AND P0, PT, R243.reuse, 0x9, P2 ;  /* 0x00000009f300780c */ /* 0x040fe80001704270 */
[----:B------:R-:W-:Y:S04]  /*7570*/  ISETP.LT.OR P0, PT, R244, 0xa, P0 ;  /* 0x0000000af400780c */ /* 0x000fe80000701670 */
[----:B------:R-:W-:Y:S02]  /*7580*/  FSEL R7, R218, -INF , !P0 ;  /* 0xff800000da077808 */ /* 0x000fe40004000000 */
[C---:B------:R-:W-:Y:S04]  /*7590*/  ISETP.GT.AND P0, PT, R243.reuse, 0x10, P2 ;  /* 0x00000010f300780c */ /* 0x040fe80001704270 */
[----:B------:R-:W-:Y:S04]  /*75a0*/  ISETP.LT.OR P0, PT, R244, 0x11, P0 ;  /* 0x00000011f400780c */ /* 0x000fe80000701670 */
[----:B------:R-:W-:Y:S02]  /*75b0*/  FSEL R173, R222, -INF , !P0 ;  /* 0xff800000dead7808 */ /* 0x000fe40004000000 */
[----:B------:R-:W-:Y:S04]  /*75c0*/  ISETP.GT.AND P0, PT, R243, 0x11, P2 ;  /* 0x00000011f300780c */ /* 0x000fe80001704270 */
[C---:B------:R-:W-:Y:S04]  /*75d0*/  ISETP.LT.OR P0, PT, R244.reuse, 0x12, P0 ;  /* 0x00000012f400780c */ /* 0x040fe80000701670 */
[----:B------:R-:W-:Y:S02]  /*75e0*/  FSEL R163, R221, -INF , !P0 ;  /* 0xff800000dda37808 */ /* 0x000fe40004000000 */
[----:B------:R-:W-:Y:S04]  /*75f0*/  ISETP.GT.AND P0, PT, R243, 0x18, P2 ;  /* 0x00000018f300780c */ /* 0x000fe80001704270 */
[C---:B------:R-:W-:Y:S04]  /*7600*/  ISETP.LT.OR P0, PT, R244.reuse, 0x19, P0 ;  /* 0x00000019f400780c */ /* 0x040fe80000701670 */
[----:B------:R-:W-:Y:S02]  /*7610*/  FSEL R143, R225, -INF , !P0 ;  /* 0xff800000e18f7808 */ /* 0x000fe40004000000 */
        /* <DEDUP_REMOVED lines=25> */
[----:B------:R-:W-:Y:S04]  /*77b0*/  ISETP.LT.OR P0, PT, R244, 0x3a, P0 ;  /* 0x0000003af400780c */ /* 0x000fe80000701670 */
[----:B------:R-:W-:Y:S02]  /*77c0*/  FSEL R147, R238, -INF , !P0 ;  /* 0xff800000ee937808 */ /* 0x000fe40004000000 */
[----:B------:R-:W-:Y:S11]  /*77d0*/  PLOP3.LUT P0, PT, PT, PT, UP0, 0x40, 0x0 ;  /* 0x000000000000781c */ /* 0x000ff60003f0e808 */
[----:B------:R-:W-:Y:S02]  /*77e0*/  @!UPT UIADD3 URZ, URZ, URZ, URZ ;  /* 0x0000003f3f3ff290 */ /* 0x000fe4000fffe03f */
[----:B------:R-:W-:-:S05]  /*77f0*/  @P0 BRA `(.L_x_1962) ;  /* 0x0000019000000947 */ /* 0x000fca0003800000 */
[----:B------:R-:W-:Y:S01]  /*7800*/  IMAD R9, R240, c[0x0][0x1d0], R9 ;  /* 0x00007400f0097a24 */ /* 0x000fe200078e0209 */
        /* <DEDUP_REMOVED lines=13> */
.L_x_1964:
[----:B------:R-:W-:Y:S04]  /*78e0*/  MOV R0, 0x1 ;  /* 0x0000000100007802 */ /* 0x000fe80000000f00 */
[----:B------:R-:W-:Y:S11]  /*78f0*/  ISETP.NE.AND P0, PT, R0, c[0x0][0x32c], PT ;  /* 0x0000cb0000007a0c */ /* 0x000ff60003f05270 */
[----:B------:R-:W-:Y:S02]  /*7900*/  @!UPT UIADD3 URZ, URZ, URZ, URZ ;  /* 0x0000003f3f3ff290 */ /* 0x000fe4000fffe03f */
[----:B------:R-:W-:Y:S05]  /*7910*/  @P0 IMAD.HI.U32 R0, R2, c[0x0][0x330], RZ ;  /* 0x0000cc0002000a27 */ /* 0x000fea00078e00ff */
[----:B------:R-:W-:Y:S02]  /*7920*/  @P0 SHF.R.U32.HI R2, RZ, c[0x0][0x334], R0 ;  /* 0x0000cd00ff020a19 */ /* 0x000fe40000011600 */
.L_x_1965:
[----:B------:R-:W-:Y:S05]  /*7930*/  BSYNC B0 ;  /* 0x0000000000007941 */ /* 0x000fea0003800000 */
.L_x_1963:
[----:B------:R-:W-:Y:S04]  /*7940*/  IMAD R9, R2, c[0x0][0x32c], -R175 ;  /* 0x0000cb0002097a24 */ /* 0x000fe800078e0aaf */
[----:B------:R-:W-:Y:S05]  /*7950*/  IMAD.IADD R0, R9, 0x1, -R204 ;  /* 0x0000000109007824 */ /* 0x000fea00078e0acc */
[----:B------:R-:W-:Y:S02]  /*7960*/  IADD3 R9, R0, c[0x0][0x32c], RZ ;  /* 0x0000cb0000097a10 */ /* 0x000fe40007ffe0ff */
[----:B------:R-:W-:Y:S02]  /*7970*/  IMNMX R241, R241, R0, !PT ;  /* 0x00000000f1f17217 */ /* 0x000fe40007800200 */
[----:B------:R-:W-:Y:S02]  /*7980*/  IMNMX R242, R242, R9, PT ;  /* 0x00000009f2f27217 */ /* 0x000fe40003800200 */
.L_x_1962:
[----:B------:R-:W-:Y:S01]  /*7990*/  ISETP.GT.AND P0, PT, R241, RZ, P2 ;  /* 0x000000fff100720c */ /* 0x000fe20001704270 */
[----:B------:R-:W-:Y:S04]  /*79a0*/  DEPBAR.LE SB0, 0x2 ;  /* 0x000080800000791a */ /* 0x000fe80000000000 */
[----:B------:R-:W-:Y:S01]  /*79b0*/  BAR.SYNC.DEFER_BLOCKING 0x0 ;  /* 0x0000000000007b1d */ /* 0x000fe20000010000 */
[----:B------:R-:W-:Y:S02]  /*79c0*/  ISETP.LT.OR P0, PT, R242, 0x1, P0 ;  /* 0x00000001f200780c */ /* 0x000fe40000701670 */
[----:B------:R-:W-:Y:S02]  /*79d0*/  FMNMX.FTZ R0, R179, R132, !PT ;  /* 0x00000084b3007209 */ /* 0x000fe40007810000 */
[----:B------:R-:W-:Y:S02]  /*79e0*/  FSEL R176, R176, -INF , !P0 ;  /* 0xff800000b0b07808 */ /* 0x000fe40004000000 */
[----:B------:R-:W-:Y:S02]  /*79f0*/  ISETP.GT.AND P0, PT, R241, 0x1, P2 ;  /* 0x00000001f100780c */ /* 0x000fe40001704270 */
[----:B------:R-:W-:Y:S02]  /*7a00*/  FMNMX.FTZ R0, R181, R0, !PT ;  /* 0x00000000b5007209 */ /* 0x000fe40007810000 */
[C---:B------:R-:W-:Y:S02]  /*7a10*/  ISETP.LT.OR P0, PT, R242.reuse, 0x2, P0 ;  /* 0x00000002f200780c */ /* 0x040fe40000701670 */
[----:B------:R-:W-:Y:S02]  /*7a20*/  FMNMX.FTZ R0, R5, R0, !PT ;  /* 0x0000000005007209 */ /* 0x000fe40007810000 */
[----:B------:R-:W-:Y:S02]  /*7a30*/  FSEL R8, R177, -INF , !P0 ;  /* 0xff800000b1087808 */ /* 0x000fe40004000000 */
[----:B------:R-:W-:Y:S02]  /*7a40*/  ISETP.GT.AND P0, PT, R241, 0x8, P2 ;  /* 0x00000008f100780c */ /* 0x000fe40001704270 */
[----:B------:R-:W-:Y:S02]  /*7a50*/  FMNMX.FTZ R0, R7, R0, !PT ;  /* 0x0000000007007209 */ /* 0x000fe40007810000 */
[----:B------:R-:W-:Y:S02]  /*7a60*/  ISETP.LT.OR P0, PT, R242, 0x9, P0 ;  /* 0x00000009f200780c */ /* 0x000fe40000701670 */
[----:B------:R-:W-:Y:S01]  /*7a70*/  FMNMX.FTZ R0, R173, R0, !PT ;  /* 0x00000000ad007209 */ /* 0x000fe20007810000 */
[----:B------:R-:W-:Y:S01]  /*7a80*/  LDSM.16.MT88.4 R28, [R134+UR4+0x100] ;  /* 0x00010004861c783b */ /* 0x000fe20008004200 */
[----:B------:R-:W-:Y:S02]  /*7a90*/  FSEL R6, R178, -INF , !P0 ;  /* 0xff800000b2067808 */ /* 0x000fe40004000000 */
[----:B------:R-:W-:Y:S02]  /*7aa0*/  ISETP.GT.AND P0, PT, R241, 0x9, P2 ;  /* 0x00000009f100780c */ /* 0x000fe40001704270 */
[----:B------:R-:W-:Y:S02]  /*7ab0*/  FMNMX.FTZ R0, R163, R0, !PT ;  /* 0x00000000a3007209 */ /* 0x000fe40007810000 */
[----:B------:R-:W-:Y:S02]  /*7ac0*/  ISETP.LT.OR P0, PT, R242, 0xa, P0 ;  /* 0x0000000af200780c */ /* 0x000fe40000701670 */
[----:B------:R-:W-:Y:S02]  /*7ad0*/  FMNMX.FTZ R0, R143, R0, !PT ;  /* 0x000000008f007209 */ /* 0x000fe40007810000 */
        /* <DEDUP_REMOVED lines=41> */
[----:B------:R-:W-:Y:S02]  /*7d70*/  FMNMX.FTZ R11, R160, R11, !PT ;  /* 0x0000000ba00b7209 */ /* 0x000fe40007810000 */
[----:B------:R-:W-:Y:S02]  /*7d80*/  ISETP.GT.AND P0, PT, R241, 0x30, P2 ;  /* 0x00000030f100780c */ /* 0x000fe40001704270 */
[----:B------:R-:W-:Y:S02]  /*7d90*/  FMNMX.FTZ R0, R147, R2, !PT ;  /* 0x0000000293007209 */ /* 0x000fe40007810000 */
[----:B------:R-:W-:Y:S02]  /*7da0*/  FMNMX.FTZ R11, R158, R11, !PT ;  /* 0x0000000b9e0b7209 */ /* 0x000fe40007810000 */
[----:B------:R-:W-:Y:S01]  /*7db0*/  ISETP.LT.OR P0, PT, R242, 0x31, P0 ;  /* 0x00000031f200780c */ /* 0x000fe20000701670 */
[----:B------:R-:W1:Y:S01]  /*7dc0*/  SHFL.BFLY PT, R9, R0, 0x2, 0x1f ;  /* 0x0c401f0000097f89 */ /* 0x000e6200000e0000 */
[----:B------:R-:W-:Y:S02]  /*7dd0*/  FMNMX.FTZ R11, R156, R11, !PT ;  /* 0x0000000b9c0b7209 */ /* 0x000fe40007810000 */
[----:B------:R-:W-:Y:S02]  /*7de0*/  FSEL R150, R233, -INF , !P0 ;  /* 0xff800000e9967808 */ /* 0x000fe40004000000 */
[C---:B------:R-:W-:Y:S02]  /*7df0*/  ISETP.GT.AND P0, PT, R241.reuse, 0x31, P2 ;  /* 0x00000031f100780c */ /* 0x040fe40001704270 */
[----:B------:R-:W-:Y:S02]  /*7e00*/  FMNMX.FTZ R11, R154, R11, !PT ;  /* 0x0000000b9a0b7209 */ /* 0x000fe40007810000 */
[----:B------:R-:W-:Y:S02]  /*7e10*/  ISETP.LT.OR P0, PT, R242, 0x32, P0 ;  /* 0x00000032f200780c */ /* 0x000fe40000701670 */
[C---:B------:R-:W-:Y:S02]  /*7e20*/  ISETP.GT.AND P1, PT, R241.reuse, 0x38, P2 ;  /* 0x00000038f100780c */ /* 0x040fe40001724270 */
[----:B------:R-:W-:Y:S02]  /*7e30*/  FSEL R148, R174, -INF , !P0 ;  /* 0xff800000ae947808 */ /* 0x000fe40004000000 */
[----:B------:R-:W-:Y:S02]  /*7e40*/  FMNMX.FTZ R11, R150, R11, !PT ;  /* 0x0000000b960b7209 */ /* 0x000fe40007810000 */
[----:B------:R-:W-:Y:S02]  /*7e50*/  ISETP.LT.OR P1, PT, R242, 0x39, P1 ;  /* 0x00000039f200780c */ /* 0x000fe40000f21670 */
[----:B------:R-:W-:Y:S02]  /*7e60*/  ISETP.GT.AND P0, PT, R241, 0x39, P2 ;  /* 0x00000039f100780c */ /* 0x000fe40001704270 */
[----:B------:R-:W-:Y:S02]  /*7e70*/  FSEL R146, R235, -INF , !P1 ;  /* 0xff800000eb927808 */ /* 0x000fe40004800000 */
[----:B------:R-:W-:Y:S02]  /*7e80*/  FMNMX.FTZ R11, R148, R11, !PT ;  /* 0x0000000b940b7209 */ /* 0x000fe40007810000 */
[----:B------:R-:W-:Y:S02]  /*7e90*/  ISETP.LT.OR P0, PT, R242, 0x3a, P0 ;  /* 0x0000003af200780c */ /* 0x000fe40000701670 */
[----:B------:R-:W-:Y:S02]  /*7ea0*/  FMNMX.FTZ R15, R146, R11, !PT ;  /* 0x0000000b920f7209 */ /* 0x000fe40007810000 */
[----:B------:R-:W-:Y:S02]  /*7eb0*/  FSEL R144, R234, -INF , !P0 ;  /* 0xff800000ea907808 */ /* 0x000fe40004000000 */
[----:B-1----:R-:W-:Y:S02]  /*7ec0*/  FMNMX.FTZ R4, R0, R9, !PT ;  /* 0x0000000900047209 */ /* 0x002fe40007810000 */
[----:B------:R-:W-:Y:S02]  /*7ed0*/  FMNMX.FTZ R13, R144, R15, !PT ;  /* 0x0000000f900d7209 */ /* 0x000fe40007810000 */
[----:B------:R-:W-:Y:S01]  /*7ee0*/  IADD3 R17, R134, UR4, RZ ;  /* 0x0000000486117c10 */ /* 0x000fe2000fffe0ff */
[----:B------:R-:W1:Y:S03]  /*7ef0*/  SHFL.BFLY PT, R11, R4, 0x1, 0x1f ;  /* 0x0c201f00040b7f89 */ /* 0x000e6600000e0000 */
[----:B------:R-:W-:Y:S05]  /*7f00*/  IADD3 R164, R188, R17, RZ ;  /* 0x00000011bca47210 */ /* 0x000fea0007ffe0ff */
[----:B------:R-:W2:Y:S01]  /*7f10*/  SHFL.BFLY PT, R0, R13, 0x2, 0x1f ;  /* 0x0c401f000d007f89 */ /* 0x000ea200000e0000 */
[----:B-1----:R-:W-:Y:S04]  /*7f20*/  FMNMX.FTZ R2, R4, R11, !PT ;  /* 0x0000000b04027209 */ /* 0x002fe80007810000 */
[C---:B------:R-:W-:Y:S01]  /*7f30*/  FSETP.NEU.FTZ.AND P0, PT, R2.reuse, -INF , PT ;  /* 0xff8000000200780b */ /* 0x040fe20003f1d000 */
[----:B------:R-:W-:Y:S01]  /*7f40*/  FMUL.FTZ R152, R2, c[0x0][0x2d0] ;  /* 0x0000b40002987a20 */ /* 0x000fe20000410000 */
[----:B--2---:R-:W-:Y:S04]  /*7f50*/  FMNMX.FTZ R9, R13, R0, !PT ;  /* 0x000000000d097209 */ /* 0x004fe80007810000 */
[----:B------:R-:W-:Y:S01]  /*7f60*/  FSEL R152, R152, RZ, P0 ;  /* 0x000000ff98987208 */ /* 0x000fe20000000000 */
[----:B------:R-:W-:Y:S04]  /*7f70*/  LDSM.16.MT88.4 R12, [R135+UR4+0x100] ;  /* 0x00010004870c783b */ /* 0x000fe80008004200 */
[--C-:B------:R-:W-:Y:S01]  /*7f80*/  FFMA.FTZ R165, R5, c[0x0][0x2d0], -R152.reuse ;  /* 0x0000b40005a57a23 */ /* 0x100fe20000010898 */
[----:B------:R-:W-:Y:S01]  /*7f90*/  FSEL R5, R2, RZ, P0 ;  /* 0x000000ff02057208 */ /* 0x000fe20000000000 */
[--C-:B------:R-:W-:Y:S02]  /*7fa0*/  FFMA.FTZ R167, R179, c[0x0][0x2d0], -R152.reuse ;  /* 0x0000b400b3a77a23 */ /* 0x100fe40000010898 */
[----:B------:R-:W1:Y:S01]  /*7fb0*/  SHFL.BFLY PT, R0, R9, 0x1, 0x1f ;  /* 0x0c201f0009007f89 */ /* 0x000e6200000e0000 */
[----:B------:R-:W-:Y:S01]  /*7fc0*/  FFMA.FTZ R166, R181, c[0x0][0x2d0], -R152 ;  /* 0x0000b400b5a67a23 */ /* 0x000fe20000010898 */
[----:B------:R-:W-:Y:S01]  /*7fd0*/  MUFU.EX2 R165, R165 ;  /* 0x000000a500a57308 */ /* 0x000fe20000000800 */
[----:B------:R-:W-:Y:S01]  /*7fe0*/  FADD.FTZ R4, -R5, R132 ;  /* 0x0000008405047221 */ /* 0x000fe20000010100 */
[----:B------:R-:W-:Y:S01]  /*7ff0*/  IADD3 R5, R135, UR4, RZ ;  /* 0x0000000487057c10 */ /* 0x000fe2000fffe0ff */
[--C-:B------:R-:W-:Y:S02]  /*8000*/  FFMA.FTZ R168, R7, c[0x0][0x2d0], -R152.reuse ;  /* 0x0000b40007a87a23 */ /* 0x100fe40000010898 */
[----:B------:R-:W-:Y:S01]  /*8010*/  FMUL.FTZ R132, R4, c[0x0][0x2d0] ;  /* 0x0000b40004847a20 */ /* 0x000fe20000410000 */
[----:B------:R-:W-:Y:S01]  /*8020*/  IADD3 R133, R188, R5, RZ ;  /* 0x00000005bc857210 */ /* 0x000fe20007ffe0ff */
[--C-:B------:R-:W-:Y:S02]  /*8030*/  FFMA.FTZ R174, R163, c[0x0][0x2d0], -R152.reuse ;  /* 0x0000b400a3ae7a23 */ /* 0x100fe40000010898 */
[--C-:B------:R-:W-:Y:S01]  /*8040*/  FFMA.FTZ R177, R141, c[0x0][0x2d0], -R152.reuse ;  /* 0x0000b4008db17a23 */ /* 0x100fe20000010898 */
[----:B------:R-:W-:Y:S01]  /*8050*/  MUFU.EX2 R167, R167 ;  /* 0x000000a700a77308 */ /* 0x000fe20000000800 */
[----:B------:R-:W2:Y:S01]  /*8060*/  LDSM.16.MT88.4 R20, [R133+0x100] ;  /* 0x000100008514783b */ /* 0x000ea20000004200 */
[--C-:B------:R-:W-:Y:S02]  /*8070*/  FFMA.FTZ R182, R161, c[0x0][0x2d0], -R152.reuse ;  /* 0x0000b400a1b67a23 */ /* 0x100fe40000010898 */
[--C-:B------:R-:W-:Y:S02]  /*8080*/  FFMA.FTZ R183, R159, c[0x0][0x2d0], -R152.reuse ;  /* 0x0000b4009fb77a23 */ /* 0x100fe40000010898 */
[--C-:B------:R-:W-:Y:S02]  /*8090*/  FFMA.FTZ R190, R157, c[0x0][0x2d0], -R152.reuse ;  /* 0x0000b4009dbe7a23 */ /* 0x100fe40000010898 */
[--C-:B------:R-:W-:Y:S02]  /*80a0*/  FFMA.FTZ R217, R155, c[0x0][0x2d0], -R152.reuse ;  /* 0x0000b4009bd97a23 */ /* 0x100fe40000010898 */
[----:B------:R-:W3:Y:S01]  /*80b0*/  MUFU.EX2 R132, R132 ;  /* 0x0000008400847308 */ /* 0x000ee20000000800 */
[--C-:B------:R-:W-:Y:S01]  /*80c0*/  FFMA.FTZ R222, R153, c[0x0][0x2d0], -R152.reuse ;  /* 0x0000b40099de7a23 */ /* 0x100fe20000010898 */
[----:B-1----:R-:W-:Y:S01]  /*80d0*/  FMNMX.FTZ R0, R9, R0, !PT ;  /* 0x0000000009007209 */ /* 0x002fe20007810000 */
[--C-:B------:R-:W-:Y:S02]  /*80e0*/  FFMA.FTZ R223, R151, c[0x0][0x2d0], -R152.reuse ;  /* 0x0000b40097df7a23 */ /* 0x100fe40000010898 */
[--C-:B------:R-:W-:Y:S01]  /*80f0*/  FFMA.FTZ R224, R149, c[0x0][0x2d0], -R152.reuse ;  /* 0x0000b40095e07a23 */ /* 0x100fe20000010898 */
[C---:B------:R-:W-:Y:S01]  /*8100*/  FSETP.NEU.FTZ.AND P0, PT, R0.reuse, -INF , PT ;  /* 0xff8000000000780b */ /* 0x040fe20003f1d000 */
[C---:B------:R-:W-:Y:S02]  /*8110*/  FMUL.FTZ R145, R0.reuse, c[0x0][0x2d0] ;  /* 0x0000b40000917a20 */ /* 0x040fe40000410000 */
[--C-:B------:R-:W-:Y:S01]  /*8120*/  FFMA.FTZ R173, R173, c[0x0][0x2d0], -R152.reuse ;  /* 0x0000b400adad7a23 */ /* 0x100fe20000010898 */
[----:B------:R-:W-:Y:S01]  /*8130*/  FSEL R4, R0, RZ, P0 ;  /* 0x000000ff00047208 */ /* 0x000fe20000000000 */
[----:B------:R-:W1:Y:S01]  /*8140*/  MUFU.EX2 R166, R166 ;  /* 0x000000a600a67308 */ /* 0x000e620000000800 */
[----:B------:R-:W-:Y:S03]  /*8150*/  FSEL R145, R145, RZ, P0 ;  /* 0x000000ff91917208 */ /* 0x000fe60000000000 */
[----:B------:R-:W-:Y:S02]  /*8160*/  FADD.FTZ R4, -R4, R3 ;  /* 0x0000000304047221 */ /* 0x000fe40000010100 */
[--C-:B------:R-:W-:Y:S02]  /*8170*/  FFMA.FTZ R171, R176, c[0x0][0x2d0], -R145.reuse ;  /* 0x0000b400b0ab7a23 */ /* 0x100fe40000010891 */
[--C-:B------:R-:W-:Y:S02]  /*8180*/  FFMA.FTZ R170, R8, c[0x0][0x2d0], -R145.reuse ;  /* 0x0000b40008aa7a23 */ /* 0x100fe40000010891 */
[--C-:B------:R-:W-:Y:S01]  /*8190*/  FFMA.FTZ R169, R6, c[0x0][0x2d0], -R145.reuse ;  /* 0x0000b40006a97a23 */ /* 0x100fe20000010891 */
[----:B------:R-:W4:Y:S01]  /*81a0*/  MUFU.EX2 R168, R168 ;  /* 0x000000a800a87308 */ /* 0x000f220000000800 */
[--C-:B------:R-:W-:Y:S02]  /*81b0*/  FFMA.FTZ R172, R180, c[0x0][0x2d0], -R145.reuse ;  /* 0x0000b400b4ac7a23 */ /* 0x100fe40000010891 */
[----:B------:R-:W-:Y:S02]  /*81c0*/  FMUL.FTZ R3, R4, c[0x0][0x2d0] ;  /* 0x0000b40004037a20 */ /* 0x000fe40000410000 */
[C---:B---3--:R-:W-:Y:S02]  /*81d0*/  FMUL.FTZ R4, R132.reuse, R128 ;  /* 0x0000008084047220 */ /* 0x048fe40000410000 */
[C---:B------:R-:W-:Y:S02]  /*81e0*/  FMUL.FTZ R5, R132.reuse, R129 ;  /* 0x0000008184057220 */ /* 0x040fe40000410000 */
[C---:B------:R-:W-:Y:S01]  /*81f0*/  FMUL.FTZ R8, R132.reuse, R124 ;  /* 0x0000007c84087220 */ /* 0x040fe20000410000 */
[----:B------:R-:W3:Y:S01]  /*8200*/  MUFU.EX2 R3, R3 ;  /* 0x0000000300037308 */ /* 0x000ee20000000800 */
[----:B------:R-:W-:Y:S01]  /*8210*/  FMUL.FTZ R9, R132, R125 ;  /* 0x0000007d84097220 */ /* 0x000fe20000410000 */
[----:B-1----:R-:W-:Y:S01]  /*8220*/  F2FP.PACK_AB R136, R166, R167 ;  /* 0x000000a7a688723e */ /* 0x002fe200000000ff */
[C---:B------:R-:W-:Y:S02]  /*8230*/  FMUL.FTZ R16, R132.reuse, R116 ;  /* 0x0000007484107220 */ /* 0x040fe40000410000 */
[C---:B------:R-:W-:Y:S02]  /*8240*/  FMUL.FTZ R17, R132.reuse, R117 ;  /* 0x0000007584117220 */ /* 0x040fe40000410000 */
[C---:B------:R-:W-:Y:S03]  /*8250*/  FMUL.FTZ R24, R132.reuse, R108 ;  /* 0x0000006c84187220 */ /* 0x040fe60000410000 */
[----:B------:R-:W-:Y:S01]  /*8260*/  MUFU.EX2 R171, R171 ;  /* 0x000000ab00ab7308 */ /* 0x000fe20000000800 */
[C---:B------:R-:W-:Y:S02]  /*8270*/  FMUL.FTZ R25, R132.reuse, R109 ;  /* 0x0000006d84197220 */ /* 0x040fe40000410000 */
[----:B------:R-:W-:Y:S01]  /*8280*/  FMUL.FTZ R32, R132, R100 ;  /* 0x0000006484207220 */ /* 0x000fe20000410000 */
[----:B----4-:R-:W-:Y:S01]  /*8290*/  F2FP.PACK_AB R138, R168, R165 ;  /* 0x000000a5a88a723e */ /* 0x010fe200000000ff */
[----:B------:R-:W-:Y:S02]  /*82a0*/  FMUL.FTZ R33, R132, R101 ;  /* 0x0000006584217220 */ /* 0x000fe40000410000 */
[--C-:B------:R-:W-:Y:S02]  /*82b0*/  FFMA.FTZ R176, R143, c[0x0][0x2d0], -R152.reuse ;  /* 0x0000b4008fb07a23 */ /* 0x100fe40000010898 */
[--C-:B------:R-:W-:Y:S01]  /*82c0*/  FFMA.FTZ R180, R142, c[0x0][0x2d0], -R145.reuse ;  /* 0x0000b4008eb47a23 */ /* 0x100fe20000010891 */
[----:B------:R-:W1:Y:S01]  /*82d0*/  MUFU.EX2 R170, R170 ;  /* 0x000000aa00aa7308 */ /* 0x000e620000000800 */
[--C-:B------:R-:W-:Y:S02]  /*82e0*/  FFMA.FTZ R181, R140, c[0x0][0x2d0], -R145.reuse ;  /* 0x0000b4008cb57a23 */ /* 0x100fe40000010891 */
[----:B------:R-:W-:Y:S01]  /*82f0*/  LDSM.16.MT88.4 R140, [R134+UR4+0x2900] ;  /* 0x00290004868c783b */ /* 0x000fe20008004200 */
[C---:B---3--:R-:W-:Y:S02]  /*8300*/  FMUL.FTZ R6, R3.reuse, R130 ;  /* 0x0000008203067220 */ /* 0x048fe40000410000 */
[C---:B------:R-:W-:Y:S02]  /*8310*/  FMUL.FTZ R7, R3.reuse, R131 ;  /* 0x0000008303077220 */ /* 0x040fe40000410000 */
[C---:B------:R-:W-:Y:S02]  /*8320*/  FMUL.FTZ R10, R3.reuse, R126 ;  /* 0x0000007e030a7220 */ /* 0x040fe40000410000 */
[----:B------:R-:W-:Y:S01]  /*8330*/  MUFU.EX2 R169, R169 ;  /* 0x000000a900a97308 */ /* 0x000fe20000000800 */
[C---:B------:R-:W-:Y:S01]  /*8340*/  FMUL.FTZ R11, R3.reuse, R127 ;  /* 0x0000007f030b7220 */ /* 0x040fe20000410000 */
[----:B------:R-:W-:Y:S01]  /*8350*/  LDSM.16.MT88.4 R128, [R133+0x2900] ;  /* 0x002900008580783b */ /* 0x000fe20000004200 */
[C---:B------:R-:W-:Y:S02]  /*8360*/  FMUL.FTZ R18, R3.reuse, R118 ;  /* 0x0000007603127220 */ /* 0x040fe40000410000 */
[C---:B------:R-:W-:Y:S02]  /*8370*/  FMUL.FTZ R19, R3.reuse, R119 ;  /* 0x0000007703137220 */ /* 0x040fe40000410000 */
[C---:B------:R-:W-:Y:S02]  /*8380*/  FMUL.FTZ R26, R3.reuse, R110 ;  /* 0x0000006e031a7220 */ /* 0x040fe40000410000 */
[C---:B------:R-:W-:Y:S01]  /*8390*/  FMUL.FTZ R27, R3.reuse, R111 ;  /* 0x0000006f031b7220 */ /* 0x040fe20000410000 */
[----:B------:R-:W3:Y:S01]  /*83a0*/  MUFU.EX2 R172, R172 ;  /* 0x000000ac00ac7308 */ /* 0x000ee20000000800 */
[----:B------:R-:W-:Y:S01]  /*83b0*/  LDSM.16.MT88.4 R108, [R164+0x2100] ;  /* 0x00210000a46c783b */ /* 0x000fe20000004200 */
[C---:B------:R-:W-:Y:S01]  /*83c0*/  FMUL.FTZ R34, R3.reuse, R102 ;  /* 0x0000006603227220 */ /* 0x040fe20000410000 */
[----:B-1----:R-:W-:Y:S01]  /*83d0*/  F2FP.PACK_AB R137, R170, R171 ;  /* 0x000000abaa89723e */ /* 0x002fe200000000ff */
[----:B------:R-:W-:Y:S02]  /*83e0*/  FMUL.FTZ R35, R3, R103 ;  /* 0x0000006703237220 */ /* 0x000fe40000410000 */
[--C-:B------:R-:W-:Y:S03]  /*83f0*/  FFMA.FTZ R218, R160, c[0x0][0x2d0], -R145.reuse ;  /* 0x0000b400a0da7a23 */ /* 0x100fe60000010891 */
[----:B------:R-:W-:Y:S01]  /*8400*/  LDSM.16.MT88.4 R100, [R134+UR4+0x2100] ;  /* 0x002100048664783b */ /* 0x000fe20008004200 */
[--C-:B------:R-:W-:Y:S01]  /*8410*/  FFMA.FTZ R219, R158, c[0x0][0x2d0], -R145.reuse ;  /* 0x0000b4009edb7a23 */ /* 0x100fe20000010891 */
[----:B------:R-:W-:Y:S01]  /*8420*/  MUFU.EX2 R173, R173 ;  /* 0x000000ad00ad7308 */ /* 0x000fe20000000800 */
[--C-:B------:R-:W-:Y:S02]  /*8430*/  FFMA.FTZ R220, R156, c[0x0][0x2d0], -R145.reuse ;  /* 0x0000b4009cdc7a23 */ /* 0x100fe40000010891 */
[--C-:B------:R-:W-:Y:S02]  /*8440*/  FFMA.FTZ R221, R154, c[0x0][0x2d0], -R145.reuse ;  /* 0x0000b4009add7a23 */ /* 0x100fe40000010891 */
[--C-:B------:R-:W-:Y:S01]  /*8450*/  FFMA.FTZ R226, R150, c[0x0][0x2d0], -R145.reuse ;  /* 0x0000b40096e27a23 */ /* 0x100fe20000010891 */
[----:B------:R-:W-:Y:S01]  /*8460*/  LDSM.16.MT88.4 R116, [R134+UR4+0x900] ;  /* 0x000900048674783b */ /* 0x000fe20008004200 */
[--C-:B------:R-:W-:Y:S02]  /*8470*/  FFMA.FTZ R227, R148, c[0x0][0x2d0], -R145.reuse ;  /* 0x0000b40094e37a23 */ /* 0x100fe40000010891 */
[--C-:B------:R-:W-:Y:S01]  /*8480*/  FFMA.FTZ R228, R146, c[0x0][0x2d0], -R145.reuse ;  /* 0x0000b40092e47a23 */ /* 0x100fe20000010891 */
[----:B------:R-:W1:Y:S01]  /*8490*/  MUFU.EX2 R174, R174 ;  /* 0x000000ae00ae7308 */ /* 0x000e620000000800 */
[----:B------:R-:W-:Y:S01]  /*84a0*/  FFMA.FTZ R152, R147, c[0x0][0x2d0], -R152 ;  /* 0x0000b40093987a23 */ /* 0x000fe20000010898 */
[----:B---3--:R-:W-:Y:S02]  /*84b0*/  F2FP.PACK_AB R139, R172, R169 ;  /* 0x000000a9ac8b723e */ /* 0x008fe400000000ff */
[----:B------:R-:W-:Y:S01]  /*84c0*/  LDSM.16.MT88.4 R124, [R135+UR4+0x2900] ;  /* 0x00290004877c783b */ /* 0x000fe20008004200 */
[C---:B------:R-:W-:Y:S02]  /*84d0*/  FMUL.FTZ R36, R132.reuse, R36 ;  /* 0x0000002484247220 */ /* 0x040fe40000410000 */
[C---:B------:R-:W-:Y:S02]  /*84e0*/  FMUL.FTZ R37, R132.reuse, R37 ;  /* 0x0000002584257220 */ /* 0x040fe40000410000 */
[C---:B------:R-:W-:Y:S01]  /*84f0*/  FMUL.FTZ R38, R3.reuse, R38 ;  /* 0x0000002603267220 */ /* 0x040fe20000410000 */
[C---:B------:R-:W-:Y:S01]  /*8500*/  HMMA.16816.F32 R4, R136.reuse, R12, R4 ;  /* 0x0000000c8804723c */ /* 0x040fe20000001804 */
[----:B------:R3:W-:Y:S01]  /*8510*/  MUFU.EX2 R225, R152 ;  /* 0x0000009800e17308 */ /* 0x0007e20000000800 */
[----:B------:R-:W-:Y:S03]  /*8520*/  LDSM.16.MT88.4 R148, [R133+0x3900] ;  /* 0x003900008594783b */ /* 0x000fe60000004200 */
[C---:B------:R-:W-:Y:S02]  /*8530*/  FMUL.FTZ R39, R3.reuse, R39 ;  /* 0x0000002703277220 */ /* 0x040fe40000410000 */
[C---:B------:R-:W-:Y:S01]  /*8540*/  FMUL.FTZ R12, R132.reuse, R120 ;  /* 0x00000078840c7220 */ /* 0x040fe20000410000 */
[C---:B------:R-:W-:Y:S02]  /*8550*/  HMMA.16816.F32 R8, R136.reuse, R14, R8 ;  /* 0x0000000e8808723c */ /* 0x040fe40000001808 */
[----:B------:R-:W-:Y:S01]  /*8560*/  LDSM.16.MT88.4 R156, [R164+0x3900] ;  /* 0x00390000a49c783b */ /* 0x000fe20000004200 */
[----:B------:R-:W-:Y:S01]  /*8570*/  MUFU.EX2 R176, R176 ;  /* 0x000000b000b07308 */ /* 0x000fe20000000800 */
[C---:B------:R-:W-:Y:S02]  /*8580*/  FMUL.FTZ R13, R132.reuse, R121 ;  /* 0x00000079840d7220 */ /* 0x040fe40000410000 */
[C---:B------:R-:W-:Y:S02]  /*8590*/  FMUL.FTZ R40, R132.reuse, R40 ;  /* 0x0000002884287220 */ /* 0x040fe40000410000 */
[C---:B------:R-:W-:Y:S04]  /*85a0*/  FMUL.FTZ R14, R3.reuse, R122 ;  /* 0x0000007a030e7220 */ /* 0x040fe80000410000 */
[C---:B------:R-:W-:Y:S01]  /*85b0*/  FMUL.FTZ R15, R3.reuse, R123 ;  /* 0x0000007b030f7220 */ /* 0x040fe20000410000 */
[----:B------:R-:W4:Y:S01]  /*85c0*/  MUFU.EX2 R177, R177 ;  /* 0x000000b100b17308 */ /* 0x000f220000000800 */
[----:B------:R-:W5:Y:S01]  /*85d0*/  LDSM.16.MT88.4 R120, [R164+0x100] ;  /* 0x00010000a478783b */ /* 0x000f620000004200 */
[C---:B------:R-:W-:Y:S02]  /*85e0*/  FMUL.FTZ R41, R132.reuse, R41 ;  /* 0x0000002984297220 */ /* 0x040fe40000410000 */
[C---:B------:R-:W-:Y:S02]  /*85f0*/  FMUL.FTZ R42, R3.reuse, R42 ;  /* 0x0000002a032a7220 */ /* 0x040fe40000410000 */
[C---:B--2---:R-:W-:Y:S03]  /*8600*/  HMMA.16816.F32 R12, R136.reuse, R20, R12 ;  /* 0x00000014880c723c */ /* 0x044fe6000000180c */
[----:B---3--:R-:W-:Y:S01]  /*8610*/  LDSM.16.MT88.4 R152, [R134+UR4+0x3900] ;  /* 0x003900048698783b */ /* 0x008fe20008004200 */
[C---:B------:R-:W-:Y:S01]  /*8620*/  FMUL.FTZ R43, R3.reuse, R43 ;  /* 0x0000002b032b7220 */ /* 0x040fe20000410000 */
[----:B------:R-:W-:Y:S01]  /*8630*/  MUFU.EX2 R180, R180 ;  /* 0x000000b400b47308 */ /* 0x000fe20000000800 */
[C---:B------:R-:W-:Y:S02]  /*8640*/  FMUL.FTZ R44, R132.reuse, R44 ;  /* 0x0000002c842c7220 */ /* 0x040fe40000410000 */
[C---:B------:R-:W-:Y:S04]  /*8650*/  HMMA.16816.F32 R16, R136.reuse, R22, R16 ;  /* 0x000000168810723c */ /* 0x040fe80000001810 */
[C---:B------:R-:W-:Y:S02]  /*8660*/  FMUL.FTZ R20, R132.reuse, R112 ;  /* 0x0000007084147220 */ /* 0x040fe40000410000 */
[C---:B------:R-:W-:Y:S01]  /*8670*/  FMUL.FTZ R21, R132.reuse, R113 ;  /* 0x0000007184157220 */ /* 0x040fe20000410000 */
[----:B------:R-:W2:Y:S01]  /*8680*/  MUFU.EX2 R181, R181 ;  /* 0x000000b500b57308 */ /* 0x000ea20000000800 */
[C---:B------:R-:W-:Y:S04]  /*8690*/  FMUL.FTZ R22, R3.reuse, R114 ;  /* 0x0000007203167220 */ /* 0x040fe80000410000 */
[C---:B------:R-:W-:Y:S02]  /*86a0*/  FMUL.FTZ R23, R3.reuse, R115 ;  /* 0x0000007303177220 */ /* 0x040fe40000410000 */
[----:B------:R-:W3:Y:S01]  /*86b0*/  LDSM.16.MT88.4 R112, [R135+UR4+0x2100] ;  /* 0x002100048770783b */ /* 0x000ee20008004200 */
[C---:B------:R-:W-:Y:S02]  /*86c0*/  FMUL.FTZ R45, R132.reuse, R45 ;  /* 0x0000002d842d7220 */ /* 0x040fe40000410000 */
[C---:B------:R-:W-:Y:S01]  /*86d0*/  FMUL.FTZ R46, R3.reuse, R46 ;  /* 0x0000002e032e7220 */ /* 0x040fe20000410000 */
[----:B------:R-:W-:Y:S01]  /*86e0*/  MUFU.EX2 R182, R182 ;  /* 0x000000b600b67308 */ /* 0x000fe20000000800 */
        /* <DEDUP_REMOVED lines=9> */
[----:B------:R-:W-:Y:S01]  /*8780*/  MUFU.EX2 R190, R190 ;  /* 0x000000be00be7308 */ /* 0x000fe20000000800 */
[C---:B------:R-:W-:Y:S02]  /*8790*/  FMUL.FTZ R31, R3.reuse, R107 ;  /* 0x0000006b031f7220 */ /* 0x040fe40000410000 */
[----:B------:R-:W1:Y:S01]  /*87a0*/  LDSM.16.MT88.4 R104, [R133+0x2100] ;  /* 0x002100008568783b */ /* 0x000e620000004200 */
[C---:B------:R-:W-:Y:S02]  /*87b0*/  FMUL.FTZ R50, R3.reuse, R50 ;  /* 0x0000003203327220 */ /* 0x040fe40000410000 */
[C---:B------:R-:W-:Y:S02]  /*87c0*/  FMUL.FTZ R51, R3.reuse, R51 ;  /* 0x0000003303337220 */ /* 0x040fe40000410000 */
[C---:B-----5:R-:W-:Y:S02]  /*87d0*/  HMMA.16816.F32 R28, R136.reuse, R120, R28 ;  /* 0x00000078881c723c */ /* 0x060fe4000000181c */
[----:B------:R-:W-:Y:S01]  /*87e0*/  MUFU.EX2 R217, R217 ;  /* 0x000000d900d97308 */ /* 0x000fe20000000800 */
[C---:B------:R-:W-:Y:S02]  /*87f0*/  FMUL.FTZ R52, R132.reuse, R52 ;  /* 0x0000003484347220 */ /* 0x040fe40000410000 */
[C---:B------:R-:W-:Y:S02]  /*8800*/  FMUL.FTZ R53, R132.reuse, R53 ;  /* 0x0000003584357220 */ /* 0x040fe40000410000 */
[C---:B------:R-:W-:Y:S01]  /*8810*/  FMUL.FTZ R54, R3.reuse, R54 ;  /* 0x0000003603367220 */ /* 0x040fe20000410000 */
[C---:B------:R-:W-:Y:S01]  /*8820*/  HMMA.16816.F32 R32, R136.reuse, R122, R32 ;  /* 0x0000007a8820723c */ /* 0x040fe20000001820 */
[----:B------:R-:W-:Y:S03]  /*8830*/  LDSM.16.MT88.4 R120, [R164+0x900] ;  /* 0x00090000a478783b */ /* 0x000fe60000004200 */
[C---:B------:R-:W-:Y:S01]  /*8840*/  FMUL.FTZ R55, R3.reuse, R55 ;  /* 0x0000003703377220 */ /* 0x040fe20000410000 */
[----:B------:R-:W-:Y:S01]  /*8850*/  MUFU.EX2 R218, R218 ;  /* 0x000000da00da7308 */ /* 0x000fe20000000800 */
[C---:B------:R-:W-:Y:S02]  /*8860*/  FMUL.FTZ R56, R132.reuse, R56 ;  /* 0x0000003884387220 */ /* 0x040fe40000410000 */
[C---:B---3--:R-:W-:Y:S04]  /*8870*/  HMMA.16816.F32 R36, R136.reuse, R112, R36 ;  /* 0x000000708824723c */ /* 0x048fe80000001824 */
[C---:B------:R-:W-:Y:S02]  /*8880*/  FMUL.FTZ R57, R132.reuse, R57 ;  /* 0x0000003984397220 */ /* 0x040fe40000410000 */
[C---:B------:R-:W-:Y:S01]  /*8890*/  FMUL.FTZ R58, R3.reuse, R58 ;  /* 0x0000003a033a7220 */ /* 0x040fe20000410000 */
[----:B------:R-:W-:Y:S01]  /*88a0*/  MUFU.EX2 R219, R219 ;  /* 0x000000db00db7308 */ /* 0x000fe20000000800 */
[C---:B------:R-:W-:Y:S01]  /*88b0*/  HMMA.16816.F32 R40, R136.reuse, R114, R40 ;  /* 0x000000728828723c */ /* 0x040fe20000001828 */
[----:B------:R-:W-:Y:S03]  /*88c0*/  LDSM.16.MT88.4 R112, [R135+UR4+0x900] ;  /* 0x000900048770783b */ /* 0x000fe60008004200 */
[C---:B------:R-:W-:Y:S02]  /*88d0*/  FMUL.FTZ R59, R3.reuse, R59 ;  /* 0x0000003b033b7220 */ /* 0x040fe40000410000 */
[C---:B------:R-:W-:Y:S02]  /*88e0*/  FMUL.FTZ R60, R132.reuse, R60 ;  /* 0x0000003c843c7220 */ /* 0x040fe40000410000 */
[C---:B------:R-:W-:Y:S01]  /*88f0*/  FMUL.FTZ R61, R132.reuse, R61 ;  /* 0x0000003d843d7220 */ /* 0x040fe20000410000 */
[----:B------:R-:W-:Y:S01]  /*8900*/  MUFU.EX2 R220, R220 ;  /* 0x000000dc00dc7308 */ /* 0x000fe20000000800 */
[C---:B-1----:R-:W-:Y:S03]  /*8910*/  HMMA.16816.F32 R44, R136.reuse, R104, R44 ;  /* 0x00000068882c723c */ /* 0x042fe6000000182c */
[C---:B------:R-:W-:Y:S02]  /*8920*/  FMUL.FTZ R62, R3.reuse, R62 ;  /* 0x0000003e033e7220 */ /* 0x040fe40000410000 */
[C---:B------:R-:W-:Y:S02]  /*8930*/  FMUL.FTZ R63, R3.reuse, R63 ;  /* 0x0000003f033f7220 */ /* 0x040fe40000410000 */
[C---:B------:R-:W-:Y:S01]  /*8940*/  FMUL.FTZ R64, R132.reuse, R64 ;  /* 0x0000004084407220 */ /* 0x040fe20000410000 */
[C---:B------:R-:W-:Y:S01]  /*8950*/  HMMA.16816.F32 R48, R136.reuse, R106, R48 ;  /* 0x0000006a8830723c */ /* 0x040fe20000001830 */
[----:B------:R-:W1:Y:S01]  /*8960*/  LDSM.16.MT88.4 R104, [R135+UR4+0x4100] ;  /* 0x004100048768783b */ /* 0x000e620008004200 */
[----:B------:R-:W-:Y:S02]  /*8970*/  MUFU.EX2 R221, R221 ;  /* 0x000000dd00dd7308 */ /* 0x000fe40000000800 */
[C---:B------:R-:W-:Y:S02]  /*8980*/  FMUL.FTZ R65, R132.reuse, R65 ;  /* 0x0000004184417220 */ /* 0x040fe40000410000 */
[C---:B------:R-:W-:Y:S02]  /*8990*/  FMUL.FTZ R66, R3.reuse, R66 ;  /* 0x0000004203427220 */ /* 0x040fe40000410000 */
[C---:B------:R-:W-:Y:S04]  /*89a0*/  HMMA.16816.F32 R52, R136.reuse, R100, R52 ;  /* 0x000000648834723c */ /* 0x040fe80000001834 */
[C---:B------:R-:W-:Y:S01]  /*89b0*/  FMUL.FTZ R67, R3.reuse, R67 ;  /* 0x0000004303437220 */ /* 0x040fe20000410000 */
[----:B------:R-:W-:Y:S01]  /*89c0*/  MUFU.EX2 R222, R222 ;  /* 0x000000de00de7308 */ /* 0x000fe20000000800 */
[C---:B------:R-:W-:Y:S02]  /*89d0*/  FMUL.FTZ R68, R132.reuse, R68 ;  /* 0x0000004484447220 */ /* 0x040fe40000410000 */
[C---:B------:R-:W-:Y:S01]  /*89e0*/  HMMA.16816.F32 R56, R136.reuse, R102, R56 ;  /* 0x000000668838723c */ /* 0x040fe20000001838 */
[----:B------:R-:W3:Y:S03]  /*89f0*/  LDSM.16.MT88.4 R100, [R133+0x4100] ;  /* 0x004100008564783b */ /* 0x000ee60000004200 */
[C---:B------:R-:W-:Y:S02]  /*8a00*/  FMUL.FTZ R69, R132.reuse, R69 ;  /* 0x0000004584457220 */ /* 0x040fe40000410000 */
[C---:B------:R-:W-:Y:S01]  /*8a10*/  FMUL.FTZ R70, R3.reuse, R70 ;  /* 0x0000004603467220 */ /* 0x040fe20000410000 */
[----:B------:R-:W-:Y:S01]  /*8a20*/  MUFU.EX2 R223, R223 ;  /* 0x000000df00df7308 */ /* 0x000fe20000000800 */
[C---:B------:R-:W-:Y:S04]  /*8a30*/  HMMA.16816.F32 R60, R136.reuse, R108, R60 ;  /* 0x0000006c883c723c */ /* 0x040fe8000000183c */
[C---:B------:R-:W-:Y:S02]  /*8a40*/  FMUL.FTZ R71, R3.reuse, R71 ;  /* 0x0000004703477220 */ /* 0x040fe40000410000 */
[C---:B------:R-:W-:Y:S02]  /*8a50*/  FMUL.FTZ R72, R132.reuse, R72 ;  /* 0x0000004884487220 */ /* 0x040fe40000410000 */
[C---:B------:R-:W-:Y:S01]  /*8a60*/  HMMA.16816.F32 R64, R136.reuse, R110, R64 ;  /* 0x0000006e8840723c */ /* 0x040fe20000001840 */
[----:B------:R-:W5:Y:S01]  /*8a70*/  LDSM.16.MT88.4 R108, [R134+UR4+0x4100] ;  /* 0x00410004866c783b */ /* 0x000f620008004200 */
[----:B------:R-:W-:Y:S02]  /*8a80*/  MUFU.EX2 R224, R224 ;  /* 0x000000e000e07308 */ /* 0x000fe40000000800 */
[C---:B------:R-:W-:Y:S02]  /*8a90*/  FMUL.FTZ R73, R132.reuse, R73 ;  /* 0x0000004984497220 */ /* 0x040fe40000410000 */
[C---:B------:R-:W-:Y:S02]  /*8aa0*/  FMUL.FTZ R74, R3.reuse, R74 ;  /* 0x0000004a034a7220 */ /* 0x040fe40000410000 */
[C---:B------:R-:W-:Y:S01]  /*8ab0*/  FMUL.FTZ R75, R3.reuse, R75 ;  /* 0x0000004b034b7220 */ /* 0x040fe20000410000 */
[C---:B-1----:R-:W-:Y:S03]  /*8ac0*/  HMMA.16816.F32 R68, R136.reuse, R104, R68 ;  /* 0x000000688844723c */ /* 0x042fe60000001844 */
[C---:B------:R-:W-:Y:S01]  /*8ad0*/  FMUL.FTZ R84, R132.reuse, R84 ;  /* 0x0000005484547220 */ /* 0x040fe20000410000 */
[----:B------:R-:W-:Y:S01]  /*8ae0*/  MUFU.EX2 R226, R226 ;  /* 0x000000e200e27308 */ /* 0x000fe20000000800 */
[C---:B------:R-:W-:Y:S02]  /*8af0*/  FMUL.FTZ R85, R132.reuse, R85 ;  /* 0x0000005584557220 */ /* 0x040fe40000410000 */
[C---:B------:R-:W-:Y:S01]  /*8b00*/  FMUL.FTZ R86, R3.reuse, R86 ;  /* 0x0000005603567220 */ /* 0x040fe20000410000 */
[C---:B------:R-:W-:Y:S01]  /*8b10*/  HMMA.16816.F32 R72, R136.reuse, R106, R72 ;  /* 0x0000006a8848723c */ /* 0x040fe20000001848 */
[----:B------:R-:W1:Y:S03]  /*8b20*/  LDSM.16.MT88.4 R104, [R164+0x4100] ;  /* 0x00410000a468783b */ /* 0x000e660000004200 */
[C---:B------:R-:W-:Y:S02]  /*8b30*/  FMUL.FTZ R76, R132.reuse, R76 ;  /* 0x0000004c844c7220 */ /* 0x040fe40000410000 */
[----:B------:R-:W-:Y:S01]  /*8b40*/  FMUL.FTZ R77, R132, R77 ;  /* 0x0000004d844d7220 */ /* 0x000fe20000410000 */
[----:B------:R-:W-:Y:S01]  /*8b50*/  MUFU.EX2 R227, R227 ;  /* 0x000000e300e37308 */ /* 0x000fe20000000800 */
[C---:B------:R-:W-:Y:S04]  /*8b60*/  FMUL.FTZ R78, R3.reuse, R78 ;  /* 0x0000004e034e7220 */ /* 0x040fe80000410000 */
[C---:B------:R-:W-:Y:S02]  /*8b70*/  FMUL.FTZ R79, R3.reuse, R79 ;  /* 0x0000004f034f7220 */ /* 0x040fe40000410000 */
[C---:B------:R-:W-:Y:S02]  /*8b80*/  FMUL.FTZ R87, R3.reuse, R87 ;  /* 0x0000005703577220 */ /* 0x040fe40000410000 */
[--C-:B------:R-:W-:Y:S01]  /*8b90*/  FFMA.FTZ R179, R178, c[0x0][0x2d0], -R145.reuse ;  /* 0x0000b400b2b37a23 */ /* 0x100fe20000010891 */
[----:B------:R-:W-:Y:S01]  /*8ba0*/  MUFU.EX2 R228, R228 ;  /* 0x000000e400e47308 */ /* 0x000fe20000000800 */
[--C-:B------:R-:W-:Y:S01]  /*8bb0*/  FFMA.FTZ R178, R162, c[0x0][0x2d0], -R145.reuse ;  /* 0x0000b400a2b27a23 */ /* 0x100fe20000010891 */
[C---:B---3--:R-:W-:Y:S01]  /*8bc0*/  HMMA.16816.F32 R76, R136.reuse, R100, R76 ;  /* 0x00000064884c723c */ /* 0x048fe2000000184c */
[----:B------:R-:W-:Y:S02]  /*8bd0*/  LDSM.16.MT88.4 R160, [R135+UR4+0x5900] ;  /* 0x0059000487a0783b */ /* 0x000fe40008004200 */
[C---:B------:R-:W-:Y:S02]  /*8be0*/  FMUL.FTZ R80, R132.reuse, R80 ;  /* 0x0000005084507220 */ /* 0x040fe40000410000 */
[----:B------:R-:W-:Y:S02]  /*8bf0*/  FMUL.FTZ R81, R132, R81 ;  /* 0x0000005184517220 */ /* 0x000fe40000410000 */
[C---:B------:R-:W-:Y:S01]  /*8c00*/  FMUL.FTZ R82, R3.reuse, R82 ;  /* 0x0000005203527220 */ /* 0x040fe20000410000 */
[----:B------:R-:W-:Y:S01]  /*8c10*/  MUFU.EX2 R179, R179 ;  /* 0x000000b300b37308 */ /* 0x000fe20000000800 */
[C---:B------:R-:W-:Y:S03]  /*8c20*/  FMUL.FTZ R83, R3.reuse, R83 ;  /* 0x0000005303537220 */ /* 0x040fe60000410000 */
[----:B------:R-:W-:Y:S01]  /*8c30*/  FFMA.FTZ R145, R144, c[0x0][0x2d0], -R145 ;  /* 0x0000b40090917a23 */ /* 0x000fe20000010891 */
[----:B------:R-:W-:Y:S01]  /*8c40*/  F2FP.PACK_AB R100, R174, R173 ;  /* 0x000000adae64723e */ /* 0x000fe200000000ff */
[C---:B------:R-:W-:Y:S02]  /*8c50*/  FMUL.FTZ R88, R132.reuse, R88 ;  /* 0x0000005884587220 */ /* 0x040fe40000410000 */
[C---:B------:R-:W-:Y:S02]  /*8c60*/  HMMA.16816.F32 R80, R136.reuse, R102, R80 ;  /* 0x000000668850723c */ /* 0x040fe40000001850 */
[----:B------:R3:W-:Y:S01]  /*8c70*/  MUFU.EX2 R229, R145 ;  /* 0x0000009100e57308 */ /* 0x0007e20000000800 */
[C---:B------:R-:W-:Y:S02]  /*8c80*/  FMUL.FTZ R89, R132.reuse, R89 ;  /* 0x0000005984597220 */ /* 0x040fe40000410000 */
[C---:B------:R-:W-:Y:S02]  /*8c90*/  FMUL.FTZ R90, R3.reuse, R90 ;  /* 0x0000005a035a7220 */ /* 0x040fe40000410000 */
[----:B------:R-:W-:Y:S01]  /*8ca0*/  FMUL.FTZ R91, R3, R91 ;  /* 0x0000005b035b7220 */ /* 0x000fe20000410000 */
[C---:B-----5:R-:W-:Y:S04]  /*8cb0*/  HMMA.16816.F32 R84, R136.reuse, R108, R84 ;  /* 0x0000006c8854723c */ /* 0x060fe80000001854 */
[----:B------:R-:W5:Y:S01]  /*8cc0*/  MUFU.EX2 R178, R178 ;  /* 0x000000b200b27308 */ /* 0x000f620000000800 */
[C---:B------:R-:W-:Y:S01]  /*8cd0*/  FMUL.FTZ R92, R132.reuse, R92 ;  /* 0x0000005c845c7220 */ /* 0x040fe20000410000 */
[----:B----4-:R-:W-:Y:S01]  /*8ce0*/  F2FP.PACK_AB R102, R177, R176 ;  /* 0x000000b0b166723e */ /* 0x010fe200000000ff */
[C---:B------:R-:W-:Y:S01]  /*8cf0*/  FMUL.FTZ R93, R132.reuse, R93 ;  /* 0x0000005d845d7220 */ /* 0x040fe20000410000 */
[C---:B------:R-:W-:Y:S01]  /*8d00*/  HMMA.16816.F32 R88, R136.reuse, R110, R88 ;  /* 0x0000006e8858723c */ /* 0x040fe20000001858 */
[----:B------:R-:W4:Y:S03]  /*8d10*/  LDSM.16.MT88.4 R108, [R133+0x900] ;  /* 0x00090000856c783b */ /* 0x000f260000004200 */
[----:B------:R-:W-:Y:S01]  /*8d20*/  FMUL.FTZ R94, R3, R94 ;  /* 0x0000005e035e7220 */ /* 0x000fe20000410000 */
[----:B--2---:R-:W-:Y:S01]  /*8d30*/  F2FP.PACK_AB R103, R181, R180 ;  /* 0x000000b4b567723e */ /* 0x004fe200000000ff */
[C---:B------:R-:W-:Y:S02]  /*8d40*/  FMUL.FTZ R95, R3.reuse, R95 ;  /* 0x0000005f035f7220 */ /* 0x040fe40000410000 */
[C---:B------:R-:W-:Y:S01]  /*8d50*/  FMUL.FTZ R96, R132.reuse, R96 ;  /* 0x0000006084607220 */ /* 0x040fe20000410000 */
[----:B---3--:R-:W-:Y:S03]  /*8d60*/  LDSM.16.MT88.4 R144, [R135+UR4+0x3900] ;  /* 0x003900048790783b */ /* 0x008fe60008004200 */
[----:B------:R-:W-:Y:S01]  /*8d70*/  FMUL.FTZ R97, R132, R97 ;  /* 0x0000006184617220 */ /* 0x000fe20000410000 */
[C---:B-1----:R-:W-:Y:S03]  /*8d80*/  HMMA.16816.F32 R92, R136.reuse, R104, R92 ;  /* 0x00000068885c723c */ /* 0x042fe6000000185c */
[C---:B------:R-:W-:Y:S02]  /*8d90*/  FMUL.FTZ R98, R3.reuse, R98 ;  /* 0x0000006203627220 */ /* 0x040fe40000410000 */
[C---:B------:R-:W-:Y:S01]  /*8da0*/  FMUL.FTZ R99, R3.reuse, R99 ;  /* 0x0000006303637220 */ /* 0x040fe20000410000 */
[----:B-----5:R-:W-:Y:S01]  /*8db0*/  F2FP.PACK_AB R101, R178, R179 ;  /* 0x000000b3b265723e */ /* 0x020fe200000000ff */
[----:B------:R-:W-:Y:S05]  /*8dc0*/  FFMA.FTZ R167, R132, R205, R167 ;  /* 0x000000cd84a77223 */ /* 0x000fea00000100a7 */
[----:B------:R-:W-:Y:S01]  /*8dd0*/  HMMA.16816.F32 R96, R136, R106, R96 ;  /* 0x0000006a8860723c */ /* 0x000fe20000001860 */
[----:B------:R-:W1:Y:S02]  /*8de0*/  LDSM.16.MT88.4 R104, [R164+0x2900] ;  /* 0x00290000a468783b */ /* 0x000e640000004200 */
[----:B------:R-:W-:Y:S02]  /*8df0*/  FFMA.FTZ R171, R3, R206, R171 ;  /* 0x000000ce03ab7223 */ /* 0x000fe400000100ab */
[----:B------:R-:W-:Y:S02]  /*8e00*/  FADD.FTZ R166, R166, R167 ;  /* 0x000000a7a6a67221 */ /* 0x000fe40000010000 */
[----:B------:R-:W-:Y:S01]  /*8e10*/  F2FP.PACK_AB R136, R223, R222 ;  /* 0x000000dedf88723e */ /* 0x000fe200000000ff */
[C---:B------:R-:W-:Y:S05]  /*8e20*/  HMMA.16816.F32 R4, R100.reuse, R112, R4 ;  /* 0x000000706404723c */ /* 0x040fea0000001804 */
[----:B------:R-:W-:Y:S01]  /*8e30*/  F2FP.PACK_AB R138, R225, R224 ;  /* 0x000000e0e18a723e */ /* 0x000fe200000000ff */
[----:B------:R-:W-:Y:S01]  /*8e40*/  FADD.FTZ R170, R170, R171 ;  /* 0x000000abaaaa7221 */ /* 0x000fe20000010000 */
[----:B------:R-:W-:Y:S01]  /*8e50*/  F2FP.PACK_AB R137, R227, R226 ;  /* 0x000000e2e389723e */ /* 0x000fe200000000ff */
[C---:B------:R-:W-:Y:S01]  /*8e60*/  HMMA.16816.F32 R8, R100.reuse, R114, R8 ;  /* 0x000000726408723c */ /* 0x040fe20000001808 */
[----:B------:R-:W-:Y:S03]  /*8e70*/  LDSM.16.MT88.4 R112, [R133+0x4900] ;  /* 0x004900008570783b */ /* 0x000fe60000004200 */
[----:B------:R-:W-:Y:S01]  /*8e80*/  F2FP.PACK_AB R139, R229, R228 ;  /* 0x000000e4e58b723e */ /* 0x000fe200000000ff */
[----:B------:R-:W-:Y:S02]  /*8e90*/  FADD.FTZ R165, R165, R166 ;  /* 0x000000a6a5a57221 */ /* 0x000fe40000010000 */
[----:B------:R-:W-:Y:S01]  /*8ea0*/  FADD.FTZ R169, R169, R170 ;  /* 0x000000aaa9a97221 */ /* 0x000fe20000010000 */
[C---:B----4-:R-:W-:Y:S04]  /*8eb0*/  HMMA.16816.F32 R12, R100.reuse, R108, R12 ;  /* 0x0000006c640c723c */ /* 0x050fe8000000180c */
[----:B------:R-:W-:Y:S02]  /*8ec0*/  FADD.FTZ R168, R168, R165 ;  /* 0x000000a5a8a87221 */ /* 0x000fe40000010000 */
[----:B------:R-:W-:Y:S02]  /*8ed0*/  FADD.FTZ R172, R172, R169 ;  /* 0x000000a9acac7221 */ /* 0x000fe40000010000 */
[C---:B------:R-:W-:Y:S01]  /*8ee0*/  HMMA.16816.F32 R16, R100.reuse, R110, R16 ;  /* 0x0000006e6410723c */ /* 0x040fe20000001810 */
[----:B------:R-:W2:Y:S03]  /*8ef0*/  LDSM.16.MT88.4 R108, [R135+UR4+0x4900] ;  /* 0x00490004876c783b */ /* 0x000ea60008004200 */
[----:B------:R-:W-:Y:S02]  /*8f00*/  FADD.FTZ R3, R173, R168 ;  /* 0x000000a8ad037221 */ /* 0x000fe40000010000 */
[----:B------:R-:W-:Y:S02]  /*8f10*/  FADD.FTZ R179, R179, R172 ;  /* 0x000000acb3b37221 */ /* 0x000fe40000010000 */
[C---:B------:R-:W-:Y:S04]  /*8f20*/  HMMA.16816.F32 R20, R100.reuse, R116, R20 ;  /* 0x000000746414723c */ /* 0x040fe80000001814 */
[----:B------:R-:W-:Y:S02]  /*8f30*/  FADD.FTZ R3, R174, R3 ;  /* 0x00000003ae037221 */ /* 0x000fe40000010000 */
[----:B------:R-:W-:Y:S02]  /*8f40*/  FADD.FTZ R179, R178, R179 ;  /* 0x000000b3b2b37221 */ /* 0x000fe40000010000 */
[C---:B------:R-:W-:Y:S01]  /*8f50*/  HMMA.16816.F32 R24, R100.reuse, R118, R24 ;  /* 0x000000766418723c */ /* 0x040fe20000001818 */
[----:B------:R-:W-:Y:S03]  /*8f60*/  LDSM.16.MT88.4 R116, [R164+0x4900] ;  /* 0x00490000a474783b */ /* 0x000fe60000004200 */
[----:B------:R-:W-:Y:S01]  /*8f70*/  FADD.FTZ R176, R176, R3 ;  /* 0x00000003b0b07221 */ /* 0x000fe20000010000 */
[----:B------:R-:W-:Y:S01]  /*8f80*/  IADD3 R3, R210, -0x2, RZ ;  /* 0xfffffffed2037810 */ /* 0x000fe20007ffe0ff */
[----:B------:R-:W-:Y:S02]  /*8f90*/  FADD.FTZ R180, R180, R179 ;  /* 0x000000b3b4b47221 */ /* 0x000fe40000010000 */
[C---:B------:R-:W-:Y:S03]  /*8fa0*/  HMMA.16816.F32 R28, R100.reuse, R120, R28 ;  /* 0x00000078641c723c */ /* 0x040fe6000000181c */
[----:B------:R-:W-:Y:S01]  /*8fb0*/  ISETP.GE.AND P0, PT, R3, UR11, PT ;  /* 0x0000000b03007c0c */ /* 0x000fe2000bf06270 */
[----:B------:R-:W-:Y:S02]  /*8fc0*/  FADD.FTZ R177, R177, R176 ;  /* 0x000000b0b1b17221 */ /* 0x000fe40000010000 */
[----:B------:R-:W-:Y:S02]  /*8fd0*/  FADD.FTZ R181, R181, R180 ;  /* 0x000000b4b5b57221 */ /* 0x000fe40000010000 */
[C---:B------:R-:W-:Y:S01]  /*8fe0*/  HMMA.16816.F32 R32, R100.reuse, R122, R32 ;  /* 0x0000007a6420723c */ /* 0x040fe20000001820 */
[----:B------:R-:W-:Y:S07]  /*8ff0*/  LDSM.16.MT88.4 R120, [R133+0x1100] ;  /* 0x001100008578783b */ /* 0x000fee0000004200 */
[C---:B------:R-:W-:Y:S08]  /*9000*/  HMMA.16816.F32 R36, R100.reuse, R124, R36 ;  /* 0x0000007c6424723c */ /* 0x040ff00000001824 */
[C---:B------:R-:W-:Y:S01]  /*9010*/  HMMA.16816.F32 R40, R100.reuse, R126, R40 ;  /* 0x0000007e6428723c */ /* 0x040fe20000001828 */
[----:B------:R-:W-:Y:S07]  /*9020*/  LDSM.16.MT88.4 R124, [R164+0x1100] ;  /* 0x00110000a47c783b */ /* 0x000fee0000004200 */
[C---:B------:R-:W-:Y:S08]  /*9030*/  HMMA.16816.F32 R44, R100.reuse, R128, R44 ;  /* 0x00000080642c723c */ /* 0x040ff0000000182c */
[C---:B------:R-:W-:Y:S08]  /*9040*/  HMMA.16816.F32 R48, R100.reuse, R130, R48 ;  /* 0x000000826430723c */ /* 0x040ff00000001830 */
[C---:B------:R-:W-:Y:S08]  /*9050*/  HMMA.16816.F32 R52, R100.reuse, R140, R52 ;  /* 0x0000008c6434723c */ /* 0x040ff00000001834 */
[C---:B------:R-:W-:Y:S01]  /*9060*/  HMMA.16816.F32 R56, R100.reuse, R142, R56 ;  /* 0x0000008e6438723c */ /* 0x040fe20000001838 */
[----:B------:R-:W-:Y:S07]  /*9070*/  LDSM.16.MT88.4 R140, [R164+0x1900] ;  /* 0x00190000a48c783b */ /* 0x000fee0000004200 */
[C---:B-1----:R-:W-:Y:S08]  /*9080*/  HMMA.16816.F32 R60, R100.reuse, R104, R60 ;  /* 0x00000068643c723c */ /* 0x042ff0000000183c */
[C---:B------:R-:W-:Y:S01]  /*9090*/  HMMA.16816.F32 R64, R100.reuse, R106, R64 ;  /* 0x0000006a6440723c */ /* 0x040fe20000001840 */
[----:B------:R-:W1:Y:S07]  /*90a0*/  LDSM.16.MT88.4 R104, [R134+UR4+0x4900] ;  /* 0x004900048668783b */ /* 0x000e6e0008004200 */
[C---:B--2---:R-:W-:Y:S08]  /*90b0*/  HMMA.16816.F32 R68, R100.reuse, R108, R68 ;  /* 0x0000006c6444723c */ /* 0x044ff00000001844 */
[C---:B------:R-:W-:Y:S01]  /*90c0*/  HMMA.16816.F32 R72, R100.reuse, R110, R72 ;  /* 0x0000006e6448723c */ /* 0x040fe20000001848 */
[----:B------:R-:W2:Y:S07]  /*90d0*/  LDSM.16.MT88.4 R108, [R135+UR4+0x1100] ;  /* 0x00110004876c783b */ /* 0x000eae0008004200 */
[C---:B------:R-:W-:Y:S08]  /*90e0*/  HMMA.16816.F32 R76, R100.reuse, R112, R76 ;  /* 0x00000070644c723c */ /* 0x040ff0000000184c */
[C---:B------:R-:W-:Y:S01]  /*90f0*/  HMMA.16816.F32 R80, R100.reuse, R114, R80 ;  /* 0x000000726450723c */ /* 0x040fe20000001850 */
[----:B------:R-:W3:Y:S07]  /*9100*/  LDSM.16.MT88.4 R112, [R134+UR4+0x1100] ;  /* 0x001100048670783b */ /* 0x000eee0008004200 */
[C---:B-1----:R-:W-:Y:S08]  /*9110*/  HMMA.16816.F32 R84, R100.reuse, R104, R84 ;  /* 0x000000686454723c */ /* 0x042ff00000001854 */
[C---:B------:R-:W-:Y:S01]  /*9120*/  HMMA.16816.F32 R88, R100.reuse, R106, R88 ;  /* 0x0000006a6458723c */ /* 0x040fe20000001858 */
[----:B------:R-:W1:Y:S07]  /*9130*/  LDSM.16.MT88.4 R104, [R135+UR4+0x3100] ;  /* 0x003100048768783b */ /* 0x000e6e0008004200 */
[C---:B------:R-:W-:Y:S08]  /*9140*/  HMMA.16816.F32 R92, R100.reuse, R116, R92 ;  /* 0x00000074645c723c */ /* 0x040ff0000000185c */
[----:B------:R-:W-:Y:S01]  /*9150*/  HMMA.16816.F32 R96, R100, R118, R96 ;  /* 0x000000766460723c */ /* 0x000fe20000001860 */
[----:B------:R-:W4:Y:S06]  /*9160*/  LDSM.16.MT88.4 R116, [R133+0x3100] ;  /* 0x003100008574783b */ /* 0x000f2c0000004200 */
        /* <DEDUP_REMOVED lines=14> */
[----:B------:R-:W2:Y:S03]  /*9250*/  LDSM.16.MT88.4 R108, [R134+UR4+0x3100] ;  /* 0x00310004866c783b */ /* 0x000ea60008004200 */
[----:B------:R-:W-:Y:S02]  /*9260*/  FADD.FTZ R222, R222, R217 ;  /* 0x000000d9dede7221 */ /* 0x000fe40000010000 */
[----:B------:R-:W-:Y:S02]  /*9270*/  FADD.FTZ R226, R226, R221 ;  /* 0x000000dde2e27221 */ /* 0x000fe40000010000 */
[C---:B------:R-:W-:Y:S04]  /*9280*/  HMMA.16816.F32 R12, R100.reuse, R120, R12 ;  /* 0x00000078640c723c */ /* 0x040fe8000000180c */
[----:B------:R-:W-:Y:S02]  /*9290*/  FADD.FTZ R223, R223, R222 ;  /* 0x000000dedfdf7221 */ /* 0x000fe40000010000 */
[----:B------:R-:W-:Y:S02]  /*92a0*/  FADD.FTZ R227, R227, R226 ;  /* 0x000000e2e3e37221 */ /* 0x000fe40000010000 */
[C---:B------:R-:W-:Y:S04]  /*92b0*/  HMMA.16816.F32 R16, R100.reuse, R122, R16 ;  /* 0x0000007a6410723c */ /* 0x040fe80000001810 */
[----:B------:R-:W-:Y:S02]  /*92c0*/  FADD.FTZ R224, R224, R223 ;  /* 0x000000dfe0e07221 */ /* 0x000fe40000010000 */
[----:B------:R-:W-:Y:S02]  /*92d0*/  FADD.FTZ R206, R228, R227 ;  /* 0x000000e3e4ce7221 */ /* 0x000fe40000010000 */
[C---:B---3--:R-:W-:Y:S04]  /*92e0*/  HMMA.16816.F32 R20, R100.reuse, R112, R20 ;  /* 0x000000706414723c */ /* 0x048fe80000001814 */
[----:B------:R-:W-:Y:S02]  /*92f0*/  FADD.FTZ R205, R225, R224 ;  /* 0x000000e0e1cd7221 */ /* 0x000fe40000010000 */
[----:B------:R-:W-:Y:S02]  /*9300*/  FADD.FTZ R206, R229, R206 ;  /* 0x000000cee5ce7221 */ /* 0x000fe40000010000 */
[C---:B------:R-:W-:Y:S01]  /*9310*/  HMMA.16816.F32 R24, R100.reuse, R114, R24 ;  /* 0x000000726418723c */ /* 0x040fe20000001818 */
[----:B------:R-:W3:Y:S07]  /*9320*/  LDSM.16.MT88.4 R112, [R164+0x3100] ;  /* 0x00310000a470783b */ /* 0x000eee0000004200 */
[C---:B------:R-:W-:Y:S08]  /*9330*/  HMMA.16816.F32 R28, R100.reuse, R124, R28 ;  /* 0x0000007c641c723c */ /* 0x040ff0000000181c */
[C---:B------:R-:W-:Y:S01]  /*9340*/  HMMA.16816.F32 R32, R100.reuse, R126, R32 ;  /* 0x0000007e6420723c */ /* 0x040fe20000001820 */
[----:B------:R-:W-:Y:S07]  /*9350*/  LDSM.16.MT88.4 R124, [R135+UR4+0x1900] ;  /* 0x00190004877c783b */ /* 0x000fee0008004200 */
[C---:B-1----:R-:W-:Y:S08]  /*9360*/  HMMA.16816.F32 R36, R100.reuse, R104, R36 ;  /* 0x000000686424723c */ /* 0x042ff00000001824 */
[C---:B------:R-:W-:Y:S01]  /*9370*/  HMMA.16816.F32 R40, R100.reuse, R106, R40 ;  /* 0x0000006a6428723c */ /* 0x040fe20000001828 */
[----:B------:R-:W1:Y:S07]  /*9380*/  LDSM.16.MT88.4 R104, [R135+UR4+0x5100] ;  /* 0x005100048768783b */ /* 0x000e6e0008004200 */
[C---:B----4-:R-:W-:Y:S08]  /*9390*/  HMMA.16816.F32 R44, R100.reuse, R116, R44 ;  /* 0x00000074642c723c */ /* 0x050ff0000000182c */
[C---:B------:R-:W-:Y:S01]  /*93a0*/  HMMA.16816.F32 R48, R100.reuse, R118, R48 ;  /* 0x000000766430723c */ /* 0x040fe20000001830 */
[----:B------:R-:W4:Y:S07]  /*93b0*/  LDSM.16.MT88.4 R116, [R133+0x5100] ;  /* 0x005100008574783b */ /* 0x000f2e0000004200 */
[C---:B--2---:R-:W-:Y:S08]  /*93c0*/  HMMA.16816.F32 R52, R100.reuse, R108, R52 ;  /* 0x0000006c6434723c */ /* 0x044ff00000001834 */
[C---:B------:R-:W-:Y:S01]  /*93d0*/  HMMA.16816.F32 R56, R100.reuse, R110, R56 ;  /* 0x0000006e6438723c */ /* 0x040fe20000001838 */
[----:B------:R-:W2:Y:S07]  /*93e0*/  LDSM.16.MT88.4 R108, [R134+UR4+0x5100] ;  /* 0x00510004866c783b */ /* 0x000eae0008004200 */
[C---:B---3--:R-:W-:Y:S08]  /*93f0*/  HMMA.16816.F32 R60, R100.reuse, R112, R60 ;  /* 0x00000070643c723c */ /* 0x048ff0000000183c */
[C---:B------:R-:W-:Y:S01]  /*9400*/  HMMA.16816.F32 R64, R100.reuse, R114, R64 ;  /* 0x000000726440723c */ /* 0x040fe20000001840 */
[----:B------:R-:W3:Y:S07]  /*9410*/  LDSM.16.MT88.4 R112, [R164+0x5100] ;  /* 0x00510000a470783b */ /* 0x000eee0000004200 */
[C---:B-1----:R-:W-:Y:S08]  /*9420*/  HMMA.16816.F32 R68, R100.reuse, R104, R68 ;  /* 0x000000686444723c */ /* 0x042ff00000001844 */
[C---:B------:R-:W-:Y:S01]  /*9430*/  HMMA.16816.F32 R72, R100.reuse, R106, R72 ;  /* 0x0000006a6448723c */ /* 0x040fe20000001848 */
[----:B------:R-:W-:Y:S07]  /*9440*/  LDSM.16.MT88.4 R104, [R134+UR4+0x1900] ;  /* 0x001900048668783b */ /* 0x000fee0008004200 */
[C---:B----4-:R-:W-:Y:S08]  /*9450*/  HMMA.16816.F32 R76, R100.reuse, R116, R76 ;  /* 0x00000074644c723c */ /* 0x050ff0000000184c */
[C---:B------:R-:W-:Y:S01]  /*9460*/  HMMA.16816.F32 R80, R100.reuse, R118, R80 ;  /* 0x000000766450723c */ /* 0x040fe20000001850 */
[----:B------:R-:W1:Y:S07]  /*9470*/  LDSM.16.MT88.4 R116, [R133+0x1900] ;  /* 0x001900008574783b */ /* 0x000e6e0000004200 */
[C---:B--2---:R-:W-:Y:S08]  /*9480*/  HMMA.16816.F32 R84, R100.reuse, R108, R84 ;  /* 0x0000006c6454723c */ /* 0x044ff00000001854 */
[C---:B------:R-:W-:Y:S08]  /*9490*/  HMMA.16816.F32 R88, R100.reuse, R110, R88 ;  /* 0x0000006e6458723c */ /* 0x040ff00000001858 */
[C---:B---3--:R-:W-:Y:S08]  /*94a0*/  HMMA.16816.F32 R92, R100.reuse, R112, R92 ;  /* 0x00000070645c723c */ /* 0x048ff0000000185c */
[----:B------:R-:W-:Y:S08]  /*94b0*/  HMMA.16816.F32 R96, R100, R114, R96 ;  /* 0x000000726460723c */ /* 0x000ff00000001860 */
[C---:B------:R-:W-:Y:S01]  /*94c0*/  HMMA.16816.F32 R128, R136.reuse, R124, R4 ;  /* 0x0000007c8880723c */ /* 0x040fe20000001804 */
[----:B------:R-:W2:Y:S07]  /*94d0*/  LDSM.16.MT88.4 R4, [R133+0x5900] ;  /* 0x005900008504783b */ /* 0x000eae0000004200 */
[C---:B------:R-:W-:Y:S01]  /*94e0*/  HMMA.16816.F32 R124, R136.reuse, R126, R8 ;  /* 0x0000007e887c723c */ /* 0x040fe20000001808 */
[----:B------:R-:W3:Y:S07]  /*94f0*/  LDSM.16.MT88.4 R8, [R134+UR4+0x5900] ;  /* 0x005900048608783b */ /* 0x000eee0008004200 */
        /* <DEDUP_REMOVED lines=17> */
[C---:B--2---:R-:W-:Y:S08]  /*9610*/  HMMA.16816.F32 R76, R136.reuse, R4, R76 ;  /* 0x00000004884c723c */ /* 0x044ff0000000184c */
[C---:B------:R-:W-:Y:S08]  /*9620*/  HMMA.16816.F32 R80, R136.reuse, R6, R80 ;  /* 0x000000068850723c */ /* 0x040ff00000001850 */
[C---:B---3--:R-:W-:Y:S08]  /*9630*/  HMMA.16816.F32 R84, R136.reuse, R8, R84 ;  /* 0x000000088854723c */ /* 0x048ff00000001854 */
[C---:B------:R-:W-:Y:S08]  /*9640*/  HMMA.16816.F32 R88, R136.reuse, R10, R88 ;  /* 0x0000000a8858723c */ /* 0x040ff00000001858 */
[C---:B-1----:R-:W-:Y:S08]  /*9650*/  HMMA.16816.F32 R92, R136.reuse, R12, R92 ;  /* 0x0000000c885c723c */ /* 0x042ff0000000185c */
[----:B------:R-:W-:Y:S01]  /*9660*/  HMMA.16816.F32 R96, R136, R14, R96 ;  /* 0x0000000e8860723c */ /* 0x000fe20000001860 */
[----:B------:R-:W-:-:S07]  /*9670*/  @!P0 BRA `(.L_x_1966) ;  /* 0x0000040000008947 */ /* 0x000fce0003800000 */
[----:B------:R-:W-:Y:S01]  /*9680*/  ISETP.NE.AND P2, PT, R195, 0x1, PT ;  /* 0x00000001c300780c */ /* 0x000fe20003f45270 */
[----:B------:R-:W-:Y:S01]  /*9690*/  IMAD.MOV.U32 R198, RZ, RZ, RZ ;  /* 0x000000ffffc67224 */ /* 0x000fe200078e00ff */
[----:B------:R-:W-:Y:S02]  /*96a0*/  IADD3 R199, R201, R175, R202 ;  /* 0x000000afc9c77210 */ /* 0x000fe40007ffe0ca */
[----:B------:R-:W-:Y:S02]  /*96b0*/  IADD3 R12, -R214, 0x10, RZ ;  /* 0x00000010d60c7810 */ /* 0x000fe40007ffe1ff */
[----:B------:R-:W-:Y:S02]  /*96c0*/  IADD3 R199, R199, -0x80, RZ ;  /* 0xffffff80c7c77810 */ /* 0x000fe40007ffe0ff */
[----:B------:R-:W-:Y:S02]  /*96d0*/  LOP3.LUT R12, R12, 0xf, RZ, 0xc0, !PT ;  /* 0x0000000f0c0c7812 */ /* 0x000fe400078ec0ff */
[----:B------:R-:W-:Y:S01]  /*96e0*/  IADD3 R11, -R211, 0x10, RZ ;  /* 0x00000010d30b7810 */ /* 0x000fe20007ffe1ff */
[----:B------:R-:W-:Y:S02]  /*96f0*/  IMAD.MOV.U32 R3, RZ, RZ, R199 ;  /* 0x000000ffff037224 */ /* 0x000fe400078e00c7 */
[----:B------:R-:W-:Y:S01]  /*9700*/  @P2 IMAD.HI.U32 R6, R199, c[0x0][0x2bc], RZ ;  /* 0x0000af00c7062a27 */ /* 0x000fe200078e00ff */
[----:B------:R-:W-:Y:S04]  /*9710*/  LOP3.LUT R11, R11, 0xf, RZ, 0xc0, !PT ;  /* 0x0000000f0b0b7812 */ /* 0x000fe800078ec0ff */
[----:B------:R-:W-:Y:S04]  /*9720*/  @P2 SHF.R.U32.HI R3, RZ, c[0x0][0x2c0], R6 ;  /* 0x0000b000ff032a19 */ /* 0x000fe80000011606 */
[C---:B------:R-:W-:Y:S04]  /*9730*/  @!P3 IADD3 R7, P0, R3.reuse, UR18, RZ ;  /* 0x000000120307bc10 */ /* 0x040fe8000ff1e0ff */
[----:B------:R-:W-:Y:S02]  /*9740*/  @!P3 LEA.HI.X.SX32 R6, R3, UR10, 0x1, P0 ;  /* 0x0000000a0306bc11 */ /* 0x000fe400080f0eff */
[C---:B------:R-:W-:Y:S04]  /*9750*/  @!P3 LEA R4, P0, R7.reuse, c[0x0][0x2a0], 0x2 ;  /* 0x0000a8000704ba11 */ /* 0x040fe800078010ff */
[----:B------:R-:W-:Y:S01]  /*9760*/  @!P3 LEA.HI.X R5, R7, c[0x0][0x2a4], R6, 0x2, P0 ;  /* 0x0000a9000705ba11 */ /* 0x000fe200000f1406 */
[----:B------:R-:W-:Y:S04]  /*9770*/  IMAD.MOV R6, RZ, RZ, -R3 ;  /* 0x000000ffff067224 */ /* 0x000fe800078e0a03 */
[----:B------:R-:W2:Y:S01]  /*9780*/  @!P3 LDG.E R198, [R4.64] ;  /* 0x0000001404c6b981 */ /* 0x000ea2000c1e1900 */
[----:B------:R-:W-:Y:S04]  /*9790*/  IMAD R199, R6, c[0x0][0x2b8], R199 ;  /* 0x0000ae0006c77a24 */ /* 0x000fe800078e02c7 */
        /* <DEDUP_REMOVED lines=11> */
[C---:B------:R-:W-:Y:S02]  /*9850*/  LEA R5, P0, R7.reuse, c[0x0][0x1c8], 0x1 ;  /* 0x0000720007057a11 */ /* 0x040fe400078008ff */
        /* <DEDUP_REMOVED lines=8> */
[----:B-1----:R-:W-:Y:S04]  /*98e0*/  IADD3 R12, P1, P0, R12, R8, R215 ;  /* 0x000000080c0c7210 */ /* 0x002fe8000783e0d7 */
[----:B--2---:R-:W-:Y:S02]  /*98f0*/  IADD3.X R13, RZ, R14, R216, P1, P0 ;  /* 0x0000000eff0d7210 */ /* 0x004fe40000fe04d8 */
[----:B------:R-:W-:Y:S02]  /*9900*/  IADD3 R10, P1, P0, R11, R8, R212 ;  /* 0x000000080b0a7210 */ /* 0x000fe4000783e0d4 */
[----:B---3--:R-:W-:Y:S02]  /*9910*/  SHF.L.U64.HI R5, R194, 0x1, R197 ;  /* 0x00000001c2057819 */ /* 0x008fe400000102c5 */
[----:B------:R-:W-:Y:S01]  /*9920*/  IADD3.X R11, RZ, R14, R213, P1, P0 ;  /* 0x0000000eff0b7210 */ /* 0x000fe20000fe04d5 */
[----:B-----5:R-:W-:Y:S01]  /*9930*/  IMAD.U32 R3, RZ, RZ, UR15 ;  /* 0x0000000fff037e24 */ /* 0x020fe2000f8e00ff */
[----:B------:R-:W-:Y:S03]  /*9940*/  IADD3 R8, P1, P0, R9, R8, R4 ;  /* 0x0000000809087210 */ /* 0x000fe6000783e004 */
[----:B------:R-:W-:Y:S01]  /*9950*/  IMAD R3, R3, 0x3000, R200 ;  /* 0x0000300003037824 */ /* 0x000fe200078e02c8 */
[----:B------:R-:W-:Y:S02]  /*9960*/  IADD3.X R9, RZ, R14, R5, P1, P0 ;  /* 0x0000000eff097210 */ /* 0x000fe40000fe0405 */
[C---:B----4-:R-:W-:Y:S02]  /*9970*/  IADD3 R16, P1, R7.reuse, R215, RZ ;  /* 0x000000d707107210 */ /* 0x050fe40007f3e0ff */
[C---:B------:R-:W-:Y:S03]  /*9980*/  IADD3 R14, P0, R7.reuse, R212, RZ ;  /* 0x000000d4070e7210 */ /* 0x040fe60007f1e0ff */
[----:B------:R-:W-:Y:S01]  /*9990*/  IMAD.X R17, R6, 0x1, R216, P1 ;  /* 0x0000000106117824 */ /* 0x000fe200008e06d8 */
[----:B------:R-:W-:Y:S01]  /*99a0*/  ISETP.NE.U32.AND P1, PT, R214, RZ, PT ;  /* 0x000000ffd600720c */ /* 0x000fe20003f25070 */
[C---:B------:R-:W-:Y:S01]  /*99b0*/  IMAD.X R15, R6.reuse, 0x1, R213, P0 ;  /* 0x00000001060f7824 */ /* 0x040fe200000e06d5 */
[----:B------:R-:W-:Y:S01]  /*99c0*/  IADD3 R4, P0, R7, R4, RZ ;  /* 0x0000000407047210 */ /* 0x000fe20007f1e0ff */
[----:B------:R-:W-:Y:S04]  /*99d0*/  IMAD.SHL.U32 R7, R3, 0x2, RZ ;  /* 0x0000000203077824 */ /* 0x000fe800078e00ff */
[----:B------:R-:W-:Y:S01]  /*99e0*/  IMAD.X R5, R6, 0x1, R5, P0 ;  /* 0x0000000106057824 */ /* 0x000fe200000e0605 */
[----:B------:R1:W-:Y:S01]  /*99f0*/  LDGSTS.E.BYPASS.LTC128B.128 [R7+0xc100], [R16.64], !P5 ;  /* 0x0c10000010077fae */ /* 0x0003e2000e901d54 */
        /* <DEDUP_REMOVED lines=8> */
.L_x_1966:
[----:B------:R-:W-:Y:S01]  /*9a80*/  UISETP.GE.AND UP3, UPT, UR5, 0x1, UPT ;  /* 0x000000010500788c */ /* 0x000fe2000bf66270 */
[----:B------:R2:W3:Y:S01]  /*9a90*/  R2UR UR4, R210 ;  /* 0x00000000d20473c2 */ /* 0x0004e200000e0000 */
[----:B------:R-:W0:Y:S01]  /*9aa0*/  LDGDEPBAR ;  /* 0x00000000000079af */ /* 0x000e220000000000 */
[----:B------:R-:W-:Y:S02]  /*9ab0*/  IMAD.MOV.U32 R3, RZ, RZ, R0 ;  /* 0x000000ffff037224 */ /* 0x000fe400078e0000 */
[----:B------:R-:W-:Y:S01]  /*9ac0*/  IMAD.MOV.U32 R132, RZ, RZ, R2 ;  /* 0x000000ffff847224 */ /* 0x000fe200078e0002 */
[----:B--2---:R-:W-:Y:S01]  /*9ad0*/  IADD3 R210, R210, -0x1, RZ ;  /* 0xffffffffd2d27810 */ /* 0x004fe20007ffe0ff */
[----:B---3--:R-:W-:Y:S02]  /*9ae0*/  UISETP.GT.AND UP2, UPT, UR4, UR7, UPT ;  /* 0x000000070400728c */ /* 0x008fe4000bf44270 */
[----:B------:R-:W-:Y:S04]  /*9af0*/  UIADD3 UR4, UR5, 0x1, URZ ;  /* 0x0000000105047890 */ /* 0x000fe8000fffe03f */
[----:B------:R-:W-:Y:S01]  /*9b00*/  USEL UR5, UR4, URZ, !UP3 ;  /* 0x0000003f04057287 */ /* 0x000fe2000d800000 */
[----:B------:R-:W-:Y:S11]  /*9b10*/  PLOP3.LUT P0, PT, PT, PT, UP2, 0x80, 0x0 ;  /* 0x000000000000781c */ /* 0x000ff60003f0f028 */
[----:B------:R-:W-:Y:S02]  /*9b20*/  @!UPT UIADD3 URZ, URZ, URZ, URZ ;  /* 0x0000003f3f3ff290 */ /* 0x000fe4000fffe03f */
[----:B------:R-:W-:-:S05]  /*9b30*/  @P0 BRA `(.L_x_1967) ;  /* 0xffffc50000000947 */ /* 0x000fca000383ffff */
.L_x_1956:
[----:B------:R-:W-:Y:S01]  /*9b40*/  IMAD.MOV.U32 R3, RZ, RZ, 0x1 ;  /* 0x00000001ff037424 */ /* 0x000fe200078e00ff */
[----:B------:R-:W-:Y:S01]  /*9b50*/  ULEA UR4, UR6, 0x7f, 0x7 ;  /* 0x0000007f06047891 */ /* 0x000fe2000f8e383f */
[----:B------:R-:W-:Y:S01]  /*9b60*/  PLOP3.LUT P0, PT, PT, PT, UP0, 0x40, 0x0 ;  /* 0x000000000000781c */ /* 0x000fe20003f0e808 */
[----:B-1----:R-:W-:Y:S01]  /*9b70*/  IMAD.MOV.U32 R4, RZ, RZ, c[0x0][0x2ac] ;  /* 0x0000ab00ff047624 */ /* 0x002fe200078e00ff */
[----:B------:R-:W-:Y:S01]  /*9b80*/  ULDC.64 UR6, c[0x0][0x2c8] ;  /* 0x0000b20000067ab9 */ /* 0x000fe20000000a00 */
[----:B------:R-:W-:Y:S01]  /*9b90*/  IADD3 R5, R3, -c[0x0][0x168], RZ ;  /* 0x80005a0003057a10 */ /* 0x000fe20007ffe0ff */
[----:B------:R-:W-:-:S04]  /*9ba0*/  UIMAD.WIDE.U32 UR24, UR4, UR6, URZ ;  /* 0x00000006041872a5 */ /* 0x000fc8000f8e003f */
[----:B------:R-:W-:Y:S01]  /*9bb0*/  @UP1 USHF.R.U32.HI UR4, URZ, UR7, UR25 ;  /* 0x000000073f041299 */ /* 0x000fe20008011619 */
[----:B------:R-:W-:-:S05]  /*9bc0*/  IMAD R4, R4, c[0x0][0x1d0], R5 ;  /* 0x0000740004047a24 */ /* 0x000fca00078e0205 */
[----:B------:R-:W-:-:S04]  /*9bd0*/  IADD3 R4, R4, UR4, RZ ;  /* 0x0000000404047c10 */ /* 0x000fc8000fffe0ff */
[----:B------:R-:W-:Y:S01]  /*9be0*/  IADD3 R5, R4, -c[0x0][0x324], RZ ;  /* 0x8000c90004057a10 */ /* 0x000fe20007ffe0ff */
[----:B------:R-:W-:Y:S05]  /*9bf0*/  @P0 BRA `(.L_x_1968) ;  /* 0x000000d000000947 */ /* 0x000fea0003800000 */
[----:B------:R-:W-:-:S13]  /*9c00*/  ISETP.GT.AND P0, PT, R4, -0x1, PT ;  /* 0xffffffff0400780c */ /* 0x000fda0003f04270 */
[----:B------:R-:W-:Y:S05]  /*9c10*/  @P0 BRA `(.L_x_1969) ;  /* 0x0000006000000947 */ /* 0x000fea0003800000 */
[----:B------:R-:W-:Y:S02]  /*9c20*/  ISETP.NE.AND P0, PT, R3, c[0x0][0x32c], PT ;  /* 0x0000cb0003007a0c */ /* 0x000fe40003f05270 */
[----:B------:R-:W-:-:S11]  /*9c30*/  LOP3.LUT R4, RZ, R4, RZ, 0x33, !PT ;  /* 0x00000004ff047212 */ /* 0x000fd600078e33ff */
[----:B------:R-:W-:-:S05]  /*9c40*/  @P0 IMAD.HI.U32 R3, R4, c[0x0][0x330], RZ ;  /* 0x0000cc0004030a27 */ /* 0x000fca00078e00ff */
[----:B------:R-:W-:-:S04]  /*9c50*/  @P0 SHF.R.U32.HI R4, RZ, c[0x0][0x334], R3 ;  /* 0x0000cd00ff040a19 */ /* 0x000fc80000011603 */
[----:B------:R-:W-:Y:S01]  /*9c60*/  LOP3.LUT R4, RZ, R4, RZ, 0x33, !PT ;  /* 0x00000004ff047212 */ /* 0x000fe200078e33ff */
[----:B------:R-:W-:Y:S05]  /*9c70*/  BRA `(.L_x_1970) ;  /* 0x0000003000007947 */ /* 0x000fea0003800000 */
.L_x_1969:
[----:B------:R-:W-:-:S13]  /*9c80*/  ISETP.NE.AND P0, PT, R3, c[0x0][0x32c], PT ;  /* 0x0000cb0003007a0c */ /* 0x000fda0003f05270 */
[----:B------:R-:W-:-:S05]  /*9c90*/  @P0 IMAD.HI.U32 R3, R4, c[0x0][0x330], RZ ;  /* 0x0000cc0004030a27 */ /* 0x000fca00078e00ff */
[----:B------:R-:W-:-:S05]  /*9ca0*/  @P0 SHF.R.U32.HI R4, RZ, c[0x0][0x334], R3 ;  /* 0x0000cd00ff040a19 */ /* 0x000fca0000011603 */
.L_x_1970:
[----:B------:R-:W-:-:S05]  /*9cb0*/  IMAD R4, R4, c[0x0][0x32c], RZ ;  /* 0x0000cb0004047a24 */ /* 0x000fca00078e02ff */
[----:B------:R-:W-:-:S04]  /*9cc0*/  IMNMX R5, R5, R4, !PT ;  /* 0x0000000405057217 */ /* 0x000fc80007800200 */
.L_x_1968:
[----:B------:R-:W-:-:S04]  /*9cd0*/  IADD3 R4, R5, 0x3f, RZ ;  /* 0x0000003f05047810 */ /* 0x000fc80007ffe0ff */
[----:B------:R-:W-:-:S04]  /*9ce0*/  SHF.R.S32.HI R3, RZ, 0x1f, R4 ;  /* 0x0000001fff037819 */ /* 0x000fc80000011404 */
[----:B------:R-:W-:-:S04]  /*9cf0*/  LEA.HI R3, R3, R4, RZ, 0x6 ;  /* 0x0000000403037211 */ /* 0x000fc800078f30ff */
[----:B------:R-:W-:-:S04]  /*9d00*/  SHF.R.S32.HI R217, RZ, 0x6, R3 ;  /* 0x00000006ffd97819 */ /* 0x000fc80000011403 */
[----:B------:R-:W-:-:S04]  /*9d10*/  IMNMX R217, R217, UR11, !PT ;  /* 0x0000000bd9d97c17 */ /* 0x000fc8000f800200 */
[----:B------:R-:W-:-:S13]  /*9d20*/  ISETP.GE.AND P0, PT, R210, R217, PT ;  /* 0x000000d9d200720c */ /* 0x000fda0003f06270 */
[----:B------:R-:W-:Y:S05]  /*9d30*/  @!P0 BRA `(.L_x_1971) ;  /* 0x000030a000008947 */ /* 0x000fea0003800000 */
[----:B------:R-:W-:Y:S01]  /*9d40*/  IMAD.MOV.U32 R186, RZ, RZ, 0x20 ;  /* 0x00000020ffba7424 */ /* 0x000fe200078e00ff */
[----:B------:R-:W-:Y:S01]  /*9d50*/  LOP3.LUT P0, RZ, R209, 0x2, RZ, 0xc0, !PT ;  /* 0x00000002d1ff7812 */ /* 0x000fe2000780c0ff */
[----:B------:R-:W-:Y:S01]  /*9d60*/  IMAD.MOV.U32 R3, RZ, RZ, R0 ;  /* 0x000000ffff037224 */ /* 0x000fe200078e0000 */
[----:B------:R-:W-:Y:S01]  /*9d70*/  SHF.R.S32.HI R216, RZ, 0x1f, R207 ;  /* 0x0000001fffd87819 */ /* 0x000fe200000114cf */
[----:B------:R-:W-:Y:S01]  /*9d80*/  IMAD.MOV.U32 R133, RZ, RZ, R2 ;  /* 0x000000ffff857224 */ /* 0x000fe200078e0002 */
[----:B------:R-:W-:Y:S01]  /*9d90*/  SHF.R.S32.HI R213, RZ, 0x1f, R192 ;  /* 0x0000001fffd57819 */ /* 0x000fe200000114c0 */
[C---:B------:R-:W-:Y:S01]  /*9da0*/  IMAD.SHL.U32 R215, R207.reuse, 0x2, RZ ;  /* 0x00000002cfd77824 */ /* 0x040fe200078e00ff */
[----:B------:R-:W-:Y:S01]  /*9db0*/  SEL R214, RZ, 0x10, P5 ;  /* 0x00000010ffd67807 */ /* 0x000fe20002800000 */
[----:B------:R-:W-:Y:S01]  /*9dc0*/  IMAD.SHL.U32 R212, R192, 0x2, RZ ;  /* 0x00000002c0d47824 */ /* 0x000fe200078e00ff */
[----:B------:R-:W-:Y:S02]  /*9dd0*/  SEL R211, RZ, 0x10, P4 ;  /* 0x00000010ffd37807 */ /* 0x000fe40002000000 */
[----:B------:R-:W-:-:S02]  /*9de0*/  SHF.L.U64.HI R216, R207, 0x1, R216 ;  /* 0x00000001cfd87819 */ /* 0x000fc400000102d8 */
[----:B------:R-:W-:Y:S02]  /*9df0*/  SHF.L.U64.HI R213, R192, 0x1, R213 ;  /* 0x00000001c0d57819 */ /* 0x000fe400000102d5 */
[----:B------:R-:W-:Y:S02]  /*9e00*/  SEL R186, R186, 0xffffffe0, !P0 ;  /* 0xffffffe0baba7807 */ /* 0x000fe40004000000 */
.L_x_1974:
[----:B------:R-:W-:Y:S04]  /*9e10*/  DEPBAR.LE SB0, 0x2 ;  /* 0x000080800000791a */ /* 0x000fe80000000000 */
[----:B------:R-:W-:Y:S01]  /*9e20*/  BAR.SYNC.DEFER_BLOCKING 0x0 ;  /* 0x0000000000007b1d */ /* 0x000fe20000010000 */
[----:B------:R-:W-:Y:S01]  /*9e30*/  UIMAD UR4, UR5, 0x6000, URZ ;  /* 0x00006000050478a4 */ /* 0x000fe2000f8e023f */
[----:B------:R-:W-:Y:S05]  /*9e40*/  ISETP.LE.AND P0, PT, R210, UR11, PT ;  /* 0x0000000bd2007c0c */ /* 0x000fea000bf03270 */
[----:B------:R-:W-:Y:S05]  /*9e50*/  IADD3 R180, R189, UR4, RZ ;  /* 0x00000004bdb47c10 */ /* 0x000fea000fffe0ff */
[----:B------:R-:W-:Y:S01]  /*9e60*/  IMAD.IADD R132, R186, 0x1, R180 ;  /* 0x00000001ba847824 */ /* 0x000fe200078e02b4 */
[----:B-1----:R1:W2:Y:S04]  /*9e70*/  LDSM.16.M88.4 R136, [R191] ;  /* 0x00000000bf88783b */ /* 0x0022a80000000200 */
        /* <DEDUP_REMOVED lines=59> */
.L_x_1972:
[C---:B--23--:R-:W-:Y:S01]  /*a230*/  HMMA.16816.F32 R4, R136.reuse, R140, RZ ;  /* 0x0000008c8804723c */ /* 0x04cfe200000018ff */
[----:B------:R-:W-:Y:S01]  /*a240*/  LDSM.16.M88.4 R172, [R132+0xe900] ;  /* 0x00e9000084ac783b */ /* 0x000fe20000000200 */
[----:B------:R-:W-:Y:S02]  /*a250*/  UIADD3 UR6, UR15, 0x1, URZ ;  /* 0x000000010f067890 */ /* 0x000fe4000fffe03f */
[C---:B------:R-:W-:Y:S01]  /*a260*/  IADD3 R0, R193.reuse, R180, RZ ;  /* 0x000000b4c1007210 */ /* 0x040fe20007ffe0ff */
[----:B------:R-:W-:Y:S01]  /*a270*/  UISETP.GE.AND UP2, UPT, UR15, 0x1, UPT ;  /* 0x000000010f00788c */ /* 0x000fe2000bf46270 */
[----:B------:R-:W-:Y:S02]  /*a280*/  IADD3 R2, R193, R132, RZ ;  /* 0x00000084c1027210 */ /* 0x000fe40007ffe0ff */
[C---:B------:R-:W-:Y:S01]  /*a290*/  HMMA.16816.F32 R8, R136.reuse, R142, RZ ;  /* 0x0000008e8808723c */ /* 0x040fe200000018ff */
[----:B------:R-:W-:Y:S01]  /*a2a0*/  LDSM.16.M88.4 R140, [R185] ;  /* 0x00000000b98c783b */ /* 0x000fe20000000200 */
[----:B------:R-:W-:Y:S02]  /*a2b0*/  USEL UR15, UR6, URZ, !UP2 ;  /* 0x0000003f060f7287 */ /* 0x000fe4000d000000 */
[----:B------:R-:W-:Y:S04]  /*a2c0*/  IADD3 R190, R186, R180, R193 ;  /* 0x000000b4babe7210 */ /* 0x000fe80007ffe0c1 */
[C---:B----4-:R-:W-:Y:S01]  /*a2d0*/  HMMA.16816.F32 R12, R136.reuse, R16, RZ ;  /* 0x00000010880c723c */ /* 0x050fe200000018ff */
[----:B------:R-:W2:Y:S07]  /*a2e0*/  LDSM.16.M88.4 R164, [R0+0xc100] ;  /* 0x00c1000000a4783b */ /* 0x000eae0000000200 */
[C---:B------:R-:W-:Y:S01]  /*a2f0*/  HMMA.16816.F32 R16, R136.reuse, R18, RZ ;  /* 0x000000128810723c */ /* 0x040fe200000018ff */
[----:B------:R-:W-:Y:S07]  /*a300*/  LDSM.16.M88.4 R168, [R2+0xc100] ;  /* 0x00c1000002a8783b */ /* 0x000fee0000000200 */
[C---:B-1----:R-:W-:Y:S01]  /*a310*/  HMMA.16816.F32 R20, R136.reuse, R24, RZ ;  /* 0x000000188814723c */ /* 0x042fe200000018ff */
[----:B------:R-:W-:Y:S07]  /*a320*/  LDSM.16.M88.4 R176, [R0+0xe100] ;  /* 0x00e1000000b0783b */ /* 0x000fee0000000200 */
[C---:B------:R-:W-:Y:S01]  /*a330*/  HMMA.16816.F32 R24, R136.reuse, R26, RZ ;  /* 0x0000001a8818723c */ /* 0x040fe200000018ff */
[----:B------:R-:W-:Y:S07]  /*a340*/  LDSM.16.M88.4 R180, [R189+UR4+0x10100] ;  /* 0x01010004bdb4783b */ /* 0x000fee0008000200 */
[C---:B------:R-:W-:Y:S01]  /*a350*/  HMMA.16816.F32 R28, R136.reuse, R32, RZ ;  /* 0x00000020881c723c */ /* 0x040fe200000018ff */
[----:B------:R-:W0:Y:S07]  /*a360*/  LDGDEPBAR ;  /* 0x00000000000079af */ /* 0x000e2e0000000000 */
[----:B------:R-:W-:Y:S01]  /*a370*/  HMMA.16816.F32 R32, R136, R34, RZ ;  /* 0x000000228820723c */ /* 0x000fe200000018ff */
[----:B------:R-:W1:Y:S07]  /*a380*/  LDSM.16.M88.4 R136, [R0+0xc900] ;  /* 0x00c900000088783b */ /* 0x000e6e0000000200 */
[C---:B------:R-:W-:Y:S08]  /*a390*/  HMMA.16816.F32 R4, R144.reuse, R148, R4 ;  /* 0x000000949004723c */ /* 0x040ff00000001804 */
[C---:B------:R-:W-:Y:S01]  /*a3a0*/  HMMA.16816.F32 R8, R144.reuse, R150, R8 ;  /* 0x000000969008723c */ /* 0x040fe20000001808 */
[----:B------:R-:W3:Y:S07]  /*a3b0*/  LDSM.16.M88.4 R148, [R0+0xd100] ;  /* 0x00d100000094783b */ /* 0x000eee0000000200 */
[C---:B------:R-:W-:Y:S08]  /*a3c0*/  HMMA.16816.F32 R12, R144.reuse, R152, R12 ;  /* 0x00000098900c723c */ /* 0x040ff0000000180c */
[C---:B------:R-:W-:Y:S01]  /*a3d0*/  HMMA.16816.F32 R16, R144.reuse, R154, R16 ;  /* 0x0000009a9010723c */ /* 0x040fe20000001810 */
[----:B------:R-:W4:Y:S07]  /*a3e0*/  LDSM.16.M88.4 R152, [R0+0xd900] ;  /* 0x00d900000098783b */ /* 0x000f2e0000000200 */
[C---:B------:R-:W-:Y:S08]  /*a3f0*/  HMMA.16816.F32 R20, R144.reuse, R156, R20 ;  /* 0x0000009c9014723c */ /* 0x040ff00000001814 */
[C---:B------:R-:W-:Y:S01]  /*a400*/  HMMA.16816.F32 R24, R144.reuse, R158, R24 ;  /* 0x0000009e9018723c */ /* 0x040fe20000001818 */
[----:B------:R-:W5:Y:S07]  /*a410*/  LDSM.16.M88.4 R156, [R184] ;  /* 0x00000000b89c783b */ /* 0x000f6e0000000200 */
[C---:B------:R-:W-:Y:S08]  /*a420*/  HMMA.16816.F32 R28, R144.reuse, R160, R28 ;  /* 0x000000a0901c723c */ /* 0x040ff0000000181c */
[----:B------:R-:W-:Y:S01]  /*a430*/  HMMA.16816.F32 R32, R144, R162, R32 ;  /* 0x000000a29020723c */ /* 0x000fe20000001820 */
[----:B------:R-:W4:Y:S07]  /*a440*/  LDSM.16.M88.4 R144, [R2+0xc900] ;  /* 0x00c900000290783b */ /* 0x000f2e0000000200 */
[C---:B--2---:R-:W-:Y:S01]  /*a450*/  HMMA.16816.F32 R4, R140.reuse, R164, R4 ;  /* 0x000000a48c04723c */ /* 0x044fe20000001804 */
[----:B------:R-:W2:Y:S07]  /*a460*/  LDSM.16.M88.4 R160, [R2+0xd100] ;  /* 0x00d1000002a0783b */ /* 0x000eae0000000200 */
[C---:B------:R-:W-:Y:S01]  /*a470*/  HMMA.16816.F32 R8, R140.reuse, R166, R8 ;  /* 0x000000a68c08723c */ /* 0x040fe20000001808 */
[----:B------:R-:W-:Y:S07]  /*a480*/  LDSM.16.M88.4 R164, [R189+UR4+0xf900] ;  /* 0x00f90004bda4783b */ /* 0x000fee0008000200 */
[C---:B-1----:R-:W-:Y:S08]  /*a490*/  HMMA.16816.F32 R12, R140.reuse, R136, R12 ;  /* 0x000000888c0c723c */ /* 0x042ff0000000180c */
[C---:B------:R-:W-:Y:S01]  /*a4a0*/  HMMA.16816.F32 R16, R140.reuse, R138, R16 ;  /* 0x0000008a8c10723c */ /* 0x040fe20000001810 */
[----:B------:R-:W1:Y:S07]  /*a4b0*/  LDSM.16.M88.4 R136, [R2+0xd900] ;  /* 0x00d900000288783b */ /* 0x000e6e0000000200 */
[C---:B---3--:R-:W-:Y:S08]  /*a4c0*/  HMMA.16816.F32 R20, R140.reuse, R148, R20 ;  /* 0x000000948c14723c */ /* 0x048ff00000001814 */
[C---:B------:R-:W-:Y:S01]  /*a4d0*/  HMMA.16816.F32 R24, R140.reuse, R150, R24 ;  /* 0x000000968c18723c */ /* 0x040fe20000001818 */
[----:B------:R-:W-:Y:S07]  /*a4e0*/  LDSM.16.M88.4 R148, [R189+UR4+0xe100] ;  /* 0x00e10004bd94783b */ /* 0x000fee0008000200 */
[C---:B----4-:R-:W-:Y:S08]  /*a4f0*/  HMMA.16816.F32 R28, R140.reuse, R152, R28 ;  /* 0x000000988c1c723c */ /* 0x050ff0000000181c */
[----:B------:R-:W-:Y:S01]  /*a500*/  HMMA.16816.F32 R32, R140, R154, R32 ;  /* 0x0000009a8c20723c */ /* 0x000fe20000001820 */
[----:B------:R-:W3:Y:S07]  /*a510*/  LDSM.16.M88.4 R140, [R191+0x4000] ;  /* 0x00400000bf8c783b */ /* 0x000eee0000000200 */
[C---:B-----5:R-:W-:Y:S01]  /*a520*/  HMMA.16816.F32 R4, R156.reuse, R168, R4 ;  /* 0x000000a89c04723c */ /* 0x060fe20000001804 */
[----:B------:R-:W4:Y:S07]  /*a530*/  LDSM.16.M88.4 R152, [R189+UR4+0xe900] ;  /* 0x00e90004bd98783b */ /* 0x000f2e0008000200 */
[C---:B------:R-:W-:Y:S01]  /*a540*/  HMMA.16816.F32 R8, R156.reuse, R170, R8 ;  /* 0x000000aa9c08723c */ /* 0x040fe20000001808 */
[----:B------:R-:W-:Y:S07]  /*a550*/  LDSM.16.M88.4 R168, [R132+0xe100] ;  /* 0x00e1000084a8783b */ /* 0x000fee0000000200 */
[C---:B------:R-:W-:Y:S08]  /*a560*/  HMMA.16816.F32 R12, R156.reuse, R144, R12 ;  /* 0x000000909c0c723c */ /* 0x040ff0000000180c */
        /* <DEDUP_REMOVED lines=95> */
[C---:B------:R-:W-:Y:S04]  /*ab60*/  HMMA.16816.F32 R16, R172.reuse, R138, R16 ;  /* 0x0000008aac10723c */ /* 0x040fe80000001810 */
[----:B------:R-:W-:Y:S02]  /*ab70*/  FMUL.FTZ R165, R4, c[0x0][0x320] ;  /* 0x0000c80004a57a20 */ /* 0x000fe40000410000 */
[----:B------:R-:W-:Y:S02]  /*ab80*/  FMUL.FTZ R145, R5, c[0x0][0x320] ;  /* 0x0000c80005917a20 */ /* 0x000fe40000410000 */
[C---:B---3--:R-:W-:Y:S02]  /*ab90*/  HMMA.16816.F32 R20, R172.reuse, R140, R20 ;  /* 0x0000008cac14723c */ /* 0x048fe40000001814 */
[----:B------:R-:W1:Y:S02]  /*aba0*/  MUFU.TANH R165, R165 ;  /* 0x000000a500a57308 */ /* 0x000e640000002400 */
[----:B------:R-:W-:Y:S02]  /*abb0*/  FMUL.FTZ R9, R9, c[0x0][0x320] ;  /* 0x0000c80009097a20 */ /* 0x000fe40000410000 */
[----:B------:R-:W-:Y:S02]  /*abc0*/  FMUL.FTZ R10, R10, c[0x0][0x320] ;  /* 0x0000c8000a0a7a20 */ /* 0x000fe40000410000 */
[C---:B------:R-:W-:Y:S04]  /*abd0*/  HMMA.16816.F32 R24, R172.reuse, R142, R24 ;  /* 0x0000008eac18723c */ /* 0x040fe80000001818 */
[----:B------:R-:W-:Y:S01]  /*abe0*/  FMUL.FTZ R11, R11, c[0x0][0x320] ;  /* 0x0000c8000b0b7a20 */ /* 0x000fe20000410000 */
[----:B------:R-:W-:Y:S01]  /*abf0*/  MUFU.TANH R169, R9 ;  /* 0x0000000900a97308 */ /* 0x000fe20000002400 */
[----:B------:R-:W-:Y:S02]  /*ac00*/  FMUL.FTZ R167, R8, c[0x0][0x320] ;  /* 0x0000c80008a77a20 */ /* 0x000fe40000410000 */
[----:B------:R-:W-:Y:S04]  /*ac10*/  FMUL.FTZ R166, R6, c[0x0][0x320] ;  /* 0x0000c80006a67a20 */ /* 0x000fe80000410000 */
[----:B------:R-:W-:Y:S02]  /*ac20*/  FMUL.FTZ R13, R13, c[0x0][0x320] ;  /* 0x0000c8000d0d7a20 */ /* 0x000fe40000410000 */
[----:B------:R-:W-:Y:S01]  /*ac30*/  FMUL.FTZ R164, R7, c[0x0][0x320] ;  /* 0x0000c80007a47a20 */ /* 0x000fe20000410000 */
[----:B------:R-:W-:Y:S01]  /*ac40*/  MUFU.TANH R218, R10 ;  /* 0x0000000a00da7308 */ /* 0x000fe20000002400 */
[----:B------:R-:W-:Y:S02]  /*ac50*/  FMUL.FTZ R181, R12, c[0x0][0x320] ;  /* 0x0000c8000cb57a20 */ /* 0x000fe40000410000 */
[----:B------:R-:W-:Y:S01]  /*ac60*/  FMUL.FTZ R14, R14, c[0x0][0x320] ;  /* 0x0000c8000e0e7a20 */ /* 0x000fe20000410000 */
[----:B-1----:R-:W-:Y:S01]  /*ac70*/  FMNMX.FTZ R0, R165, R133, !PT ;  /* 0x00000085a5007209 */ /* 0x002fe20007810000 */
[----:B------:R-:W-:Y:S02]  /*ac80*/  FMUL.FTZ R15, R15, c[0x0][0x320] ;  /* 0x0000c8000f0f7a20 */ /* 0x000fe40000410000 */
[----:B------:R-:W-:Y:S02]  /*ac90*/  FMUL.FTZ R16, R16, c[0x0][0x320] ;  /* 0x0000c80010107a20 */ /* 0x000fe40000410000 */
[----:B------:R-:W-:Y:S01]  /*aca0*/  FMUL.FTZ R17, R17, c[0x0][0x320] ;  /* 0x0000c80011117a20 */ /* 0x000fe20000410000 */
[----:B------:R1:W-:Y:S01]  /*acb0*/  MUFU.TANH R182, R11 ;  /* 0x0000000b00b67308 */ /* 0x0003e20000002400 */
[----:B------:R-:W-:Y:S02]  /*acc0*/  FMUL.FTZ R18, R18, c[0x0][0x320] ;  /* 0x0000c80012127a20 */ /* 0x000fe40000410000 */
[----:B------:R-:W-:Y:S02]  /*acd0*/  FMUL.FTZ R20, R20, c[0x0][0x320] ;  /* 0x0000c80014147a20 */ /* 0x000fe40000410000 */
[----:B------:R-:W-:Y:S02]  /*ace0*/  FMUL.FTZ R19, R19, c[0x0][0x320] ;  /* 0x0000c80013137a20 */ /* 0x000fe40000410000 */
[----:B------:R-:W-:Y:S02]  /*acf0*/  FMUL.FTZ R21, R21, c[0x0][0x320] ;  /* 0x0000c80015157a20 */ /* 0x000fe40000410000 */
[----:B------:R-:W-:Y:S01]  /*ad00*/  FMUL.FTZ R22, R22, c[0x0][0x320] ;  /* 0x0000c80016167a20 */ /* 0x000fe20000410000 */
[----:B------:R-:W2:Y:S01]  /*ad10*/  MUFU.TANH R145, R145 ;  /* 0x0000009100917308 */ /* 0x000ea20000002400 */
[----:B------:R-:W-:Y:S02]  /*ad20*/  FMUL.FTZ R23, R23, c[0x0][0x320] ;  /* 0x0000c80017177a20 */ /* 0x000fe40000410000 */
[----:B------:R-:W-:Y:S02]  /*ad30*/  FMUL.FTZ R24, R24, c[0x0][0x320] ;  /* 0x0000c80018187a20 */ /* 0x000fe40000410000 */
[----:B------:R-:W-:Y:S02]  /*ad40*/  FMUL.FTZ R25, R25, c[0x0][0x320] ;  /* 0x0000c80019197a20 */ /* 0x000fe40000410000 */
[----:B------:R-:W-:Y:S02]  /*ad50*/  FMUL.FTZ R26, R26, c[0x0][0x320] ;  /* 0x0000c8001a1a7a20 */ /* 0x000fe40000410000 */
[----:B------:R-:W-:Y:S01]  /*ad60*/  FMUL.FTZ R27, R27, c[0x0][0x320] ;  /* 0x0000c8001b1b7a20 */ /* 0x000fe20000410000 */
[----:B------:R-:W3:Y:S01]  /*ad70*/  MUFU.TANH R166, R166 ;  /* 0x000000a600a67308 */ /* 0x000ee20000002400 */
[----:B-1----:R-:W1:Y:S01]  /*ad80*/  LDSM.16.M88.4 R8, [R190+0x11900] ;  /* 0x01190000be08783b */ /* 0x002e620000000200 */
[----:B------:R-:W-:Y:S08]  /*ad90*/  DEPBAR.LE SB0, 0x2 ;  /* 0x000080800000791a */ /* 0x000ff00000000000 */
[----:B------:R3:W-:Y:S01]  /*ada0*/  MUFU.TANH R179, R13 ;  /* 0x0000000d00b37308 */ /* 0x0007e20000002400 */
[----:B------:R-:W-:Y:S01]  /*adb0*/  BAR.SYNC.DEFER_BLOCKING 0x0 ;  /* 0x0000000000007b1d */ /* 0x000fe20000010000 */
[----:B--2---:R-:W-:Y:S02]  /*adc0*/  FMNMX.FTZ R0, R145, R0, !PT ;  /* 0x0000000091007209 */ /* 0x004fe40007810000 */
[----:B---3--:R-:W-:Y:S05]  /*add0*/  FMNMX.FTZ R13, R166, R3, !PT ;  /* 0x00000003a60d7209 */ /* 0x008fea0007810000 */
[----:B------:R-:W-:Y:S01]  /*ade0*/  LDSM.16.MT88.4 R140, [R134+UR4+0x2900] ;  /* 0x00290004868c783b */ /* 0x000fe20008004200 */
[----:B------:R-:W2:Y:S01]  /*adf0*/  MUFU.TANH R164, R164 ;  /* 0x000000a400a47308 */ /* 0x000ea20000002400 */
[C---:B-1----:R-:W-:Y:S09]  /*ae00*/  HMMA.16816.F32 R28, R172.reuse, R8, R28 ;  /* 0x00000008ac1c723c */ /* 0x042ff2000000181c */
[----:B------:R-:W1:Y:S01]  /*ae10*/  MUFU.TANH R167, R167 ;  /* 0x000000a700a77308 */ /* 0x000e620000002400 */
[----:B------:R-:W-:Y:S09]  /*ae20*/  HMMA.16816.F32 R32, R172, R10, R32 ;  /* 0x0000000aac20723c */ /* 0x000ff20000001820 */
[----:B------:R-:W3:Y:S03]  /*ae30*/  MUFU.TANH R181, R181 ;  /* 0x000000b500b57308 */ /* 0x000ee60000002400 */
[----:B--2---:R-:W-:Y:S04]  /*ae40*/  FMNMX.FTZ R13, R164, R13, !PT ;  /* 0x0000000da40d7209 */ /* 0x004fe80007810000 */
[----:B------:R-:W-:Y:S03]  /*ae50*/  FMNMX.FTZ R13, R218, R13, !PT ;  /* 0x0000000dda0d7209 */ /* 0x000fe60007810000 */
[----:B------:R-:W2:Y:S01]  /*ae60*/  MUFU.TANH R178, R14 ;  /* 0x0000000e00b27308 */ /* 0x000ea20000002400 */
[----:B------:R-:W-:Y:S01]  /*ae70*/  FMUL.FTZ R28, R28, c[0x0][0x320] ;  /* 0x0000c8001c1c7a20 */ /* 0x000fe20000410000 */
[----:B------:R-:W-:Y:S01]  /*ae80*/  FMNMX.FTZ R13, R182, R13, !PT ;  /* 0x0000000db60d7209 */ /* 0x000fe20007810000 */
[----:B------:R-:W-:Y:S01]  /*ae90*/  FMUL.FTZ R29, R29, c[0x0][0x320] ;  /* 0x0000c8001d1d7a20 */ /* 0x000fe20000410000 */
[----:B-1----:R-:W-:Y:S01]  /*aea0*/  FMNMX.FTZ R0, R167, R0, !PT ;  /* 0x00000000a7007209 */ /* 0x002fe20007810000 */
[----:B------:R-:W-:Y:S02]  /*aeb0*/  FMUL.FTZ R30, R30, c[0x0][0x320] ;  /* 0x0000c8001e1e7a20 */ /* 0x000fe40000410000 */
[----:B------:R-:W-:Y:S01]  /*aec0*/  FMUL.FTZ R31, R31, c[0x0][0x320] ;  /* 0x0000c8001f1f7a20 */ /* 0x000fe20000410000 */
[----:B------:R-:W-:Y:S01]  /*aed0*/  FMNMX.FTZ R0, R169, R0, !PT ;  /* 0x00000000a9007209 */ /* 0x000fe20007810000 */
[----:B------:R-:W-:Y:S01]  /*aee0*/  FMUL.FTZ R32, R32, c[0x0][0x320] ;  /* 0x0000c80020207a20 */ /* 0x000fe20000410000 */
[----:B------:R-:W1:Y:S01]  /*aef0*/  MUFU.TANH R176, R15 ;  /* 0x0000000f00b07308 */ /* 0x000e620000002400 */
[----:B------:R-:W-:Y:S02]  /*af00*/  FMUL.FTZ R33, R33, c[0x0][0x320] ;  /* 0x0000c80021217a20 */ /* 0x000fe40000410000 */
[----:B------:R-:W-:Y:S01]  /*af10*/  FMUL.FTZ R34, R34, c[0x0][0x320] ;  /* 0x0000c80022227a20 */ /* 0x000fe20000410000 */
[----:B---3--:R-:W-:Y:S01]  /*af20*/  FMNMX.FTZ R0, R181, R0, !PT ;  /* 0x00000000b5007209 */ /* 0x008fe20007810000 */
[----:B------:R-:W-:Y:S03]  /*af30*/  FMUL.FTZ R35, R35, c[0x0][0x320] ;  /* 0x0000c80023237a20 */ /* 0x000fe60000410000 */
[----:B------:R-:W-:Y:S02]  /*af40*/  FMNMX.FTZ R0, R179, R0, !PT ;  /* 0x00000000b3007209 */ /* 0x000fe40007810000 */
[----:B------:R-:W3:Y:S01]  /*af50*/  MUFU.TANH R177, R16 ;  /* 0x0000001000b17308 */ /* 0x000ee20000002400 */
[----:B--2---:R-:W-:Y:S09]  /*af60*/  FMNMX.FTZ R13, R178, R13, !PT ;  /* 0x0000000db20d7209 */ /* 0x004ff20007810000 */
[----:B------:R-:W2:Y:S01]  /*af70*/  MUFU.TANH R163, R17 ;  /* 0x0000001100a37308 */ /* 0x000ea20000002400 */
[----:B-1----:R-:W-:Y:S09]  /*af80*/  FMNMX.FTZ R13, R176, R13, !PT ;  /* 0x0000000db00d7209 */ /* 0x002ff20007810000 */
[----:B------:R-:W1:Y:S01]  /*af90*/  MUFU.TANH R180, R18 ;  /* 0x0000001200b47308 */ /* 0x000e620000002400 */
[----:B---3--:R-:W-:Y:S09]  /*afa0*/  FMNMX.FTZ R0, R177, R0, !PT ;  /* 0x00000000b1007209 */ /* 0x008ff20007810000 */
[----:B------:R-:W3:Y:S01]  /*afb0*/  MUFU.TANH R162, R19 ;  /* 0x0000001300a27308 */ /* 0x000ee20000002400 */
[----:B--2---:R-:W-:Y:S02]  /*afc0*/  FMNMX.FTZ R0, R163, R0, !PT ;  /* 0x00000000a3007209 */ /* 0x004fe40007810000 */
[----:B------:R-:W-:Y:S07]  /*afd0*/  IADD3 R17, R134, UR4, RZ ;  /* 0x0000000486117c10 */ /* 0x000fee000fffe0ff */
        /* <DEDUP_REMOVED lines=27> */
[----:B---3--:R-:W-:Y:S01]  /*b190*/  FMNMX.FTZ R13, R150, R13, !PT ;  /* 0x0000000d960d7209 */ /* 0x008fe20007810000 */
[----:B------:R-:W-:Y:S08]  /*b1a0*/  LDSM.16.MT88.4 R28, [R134+UR4+0x100] ;  /* 0x00010004861c783b */ /* 0x000ff00008004200 */
        /* <DEDUP_REMOVED lines=11> */
[----:B------:R-:W-:Y:S01]  /*b260*/  LDSM.16.MT88.4 R12, [R135+UR4+0x100] ;  /* 0x00010004870c783b */ /* 0x000fe20008004200 */
[----:B-1----:R-:W-:Y:S07]  /*b270*/  FMNMX.FTZ R2, R11, R2, !PT ;  /* 0x000000020b027209 */ /* 0x002fee0007810000 */
[----:B------:R-:W1:Y:S01]  /*b280*/  SHFL.BFLY PT, R0, R9, 0x1, 0x1f ;  /* 0x0c201f0009007f89 */ /* 0x000e6200000e0000 */
[C---:B------:R-:W-:Y:S02]  /*b290*/  FADD.FTZ R4, -R2.reuse, R133 ;  /* 0x0000008502047221 */ /* 0x040fe40000010100 */
[----:B------:R-:W-:Y:S02]  /*b2a0*/  FMUL.FTZ R148, R2, c[0x0][0x2d0] ;  /* 0x0000b40002947a20 */ /* 0x000fe40000410000 */
[----:B------:R-:W-:Y:S02]  /*b2b0*/  FMUL.FTZ R132, R4, c[0x0][0x2d0] ;  /* 0x0000b40004847a20 */ /* 0x000fe40000410000 */
[--C-:B------:R-:W-:Y:S02]  /*b2c0*/  FFMA.FTZ R171, R145, c[0x0][0x2d0], -R148.reuse ;  /* 0x0000b40091ab7a23 */ /* 0x100fe40000010894 */
[--C-:B------:R-:W-:Y:S02]  /*b2d0*/  FFMA.FTZ R172, R165, c[0x0][0x2d0], -R148.reuse ;  /* 0x0000b400a5ac7a23 */ /* 0x100fe40000010894 */
[--C-:B------:R-:W-:Y:S01]  /*b2e0*/  FFMA.FTZ R170, R167, c[0x0][0x2d0], -R148.reuse ;  /* 0x0000b400a7aa7a23 */ /* 0x100fe20000010894 */
[----:B------:R-:W2:Y:S01]  /*b2f0*/  MUFU.EX2 R132, R132 ;  /* 0x0000008400847308 */ /* 0x000ea20000000800 */
[--C-:B------:R-:W-:Y:S02]  /*b300*/  FFMA.FTZ R169, R169, c[0x0][0x2d0], -R148.reuse ;  /* 0x0000b400a9a97a23 */ /* 0x100fe40000010894 */
[--C-:B------:R-:W-:Y:S02]  /*b310*/  FFMA.FTZ R219, R155, c[0x0][0x2d0], -R148.reuse ;  /* 0x0000b4009bdb7a23 */ /* 0x100fe40000010894 */
[--C-:B------:R-:W-:Y:S02]  /*b320*/  FFMA.FTZ R222, R153, c[0x0][0x2d0], -R148.reuse ;  /* 0x0000b40099de7a23 */ /* 0x100fe40000010894 */
[--C-:B------:R-:W-:Y:S01]  /*b330*/  FFMA.FTZ R223, R151, c[0x0][0x2d0], -R148.reuse ;  /* 0x0000b40097df7a23 */ /* 0x100fe20000010894 */
[----:B-1----:R-:W-:Y:S02]  /*b340*/  FMNMX.FTZ R0, R9, R0, !PT ;  /* 0x0000000009007209 */ /* 0x002fe40007810000 */
[----:B------:R-:W-:Y:S01]  /*b350*/  MUFU.EX2 R172, R172 ;  /* 0x000000ac00ac7308 */ /* 0x000fe20000000800 */
[----:B------:R-:W-:Y:S01]  /*b360*/  IADD3 R9, R135, UR4, RZ ;  /* 0x0000000487097c10 */ /* 0x000fe2000fffe0ff */
[--C-:B------:R-:W-:Y:S02]  /*b370*/  FFMA.FTZ R226, R149, c[0x0][0x2d0], -R148.reuse ;  /* 0x0000b40095e27a23 */ /* 0x100fe40000010894 */
[----:B------:R-:W-:Y:S01]  /*b380*/  FMUL.FTZ R145, R0, c[0x0][0x2d0] ;  /* 0x0000b40000917a20 */ /* 0x000fe20000410000 */
[----:B------:R-:W-:Y:S01]  /*b390*/  IADD3 R133, R188, R9, RZ ;  /* 0x00000009bc857210 */ /* 0x000fe20007ffe0ff */
[----:B------:R-:W-:Y:S02]  /*b3a0*/  FADD.FTZ R4, -R0, R3 ;  /* 0x0000000300047221 */ /* 0x000fe40000010100 */
[--C-:B------:R-:W-:Y:S02]  /*b3b0*/  FFMA.FTZ R168, R166, c[0x0][0x2d0], -R145.reuse ;  /* 0x0000b400a6a87a23 */ /* 0x100fe40000010891 */
[--C-:B------:R-:W-:Y:S01]  /*b3c0*/  FFMA.FTZ R167, R164, c[0x0][0x2d0], -R145.reuse ;  /* 0x0000b400a4a77a23 */ /* 0x100fe20000010891 */
[----:B------:R-:W1:Y:S01]  /*b3d0*/  MUFU.EX2 R171, R171 ;  /* 0x000000ab00ab7308 */ /* 0x000e620000000800 */
[--C-:B------:R-:W-:Y:S01]  /*b3e0*/  FFMA.FTZ R166, R218, c[0x0][0x2d0], -R145.reuse ;  /* 0x0000b400daa67a23 */ /* 0x100fe20000010891 */
[----:B------:R-:W3:Y:S01]  /*b3f0*/  LDSM.16.MT88.4 R20, [R133+0x100] ;  /* 0x000100008514783b */ /* 0x000ee20000004200 */
[--C-:B------:R-:W-:Y:S01]  /*b400*/  FFMA.FTZ R165, R182, c[0x0][0x2d0], -R145.reuse ;  /* 0x0000b400b6a57a23 */ /* 0x100fe20000010891 */
[----:B------:R-:W-:Y:S01]  /*b410*/  IADD3 R164, R188, R17, RZ ;  /* 0x00000011bca47210 */ /* 0x000fe20007ffe0ff */
[----:B------:R-:W-:Y:S02]  /*b420*/  FMUL.FTZ R3, R4, c[0x0][0x2d0] ;  /* 0x0000b40004037a20 */ /* 0x000fe40000410000 */
[C---:B--2---:R-:W-:Y:S02]  /*b430*/  FMUL.FTZ R4, R132.reuse, R128 ;  /* 0x0000008084047220 */ /* 0x044fe40000410000 */
[C---:B------:R-:W-:Y:S01]  /*b440*/  FMUL.FTZ R5, R132.reuse, R129 ;  /* 0x0000008184057220 */ /* 0x040fe20000410000 */
[----:B------:R-:W-:Y:S01]  /*b450*/  MUFU.EX2 R170, R170 ;  /* 0x000000aa00aa7308 */ /* 0x000fe20000000800 */
[C---:B------:R-:W-:Y:S01]  /*b460*/  FMUL.FTZ R8, R132.reuse, R124 ;  /* 0x0000007c84087220 */ /* 0x040fe20000410000 */
[----:B------:R-:W-:Y:S01]  /*b470*/  LDSM.16.MT88.4 R136, [R133+0x2900] ;  /* 0x002900008588783b */ /* 0x000fe20000004200 */
[C---:B------:R-:W-:Y:S02]  /*b480*/  FMUL.FTZ R9, R132.reuse, R125 ;  /* 0x0000007d84097220 */ /* 0x040fe40000410000 */
[C---:B------:R-:W-:Y:S02]  /*b490*/  FMUL.FTZ R16, R132.reuse, R116 ;  /* 0x0000007484107220 */ /* 0x040fe40000410000 */
[C---:B------:R-:W-:Y:S02]  /*b4a0*/  FMUL.FTZ R17, R132.reuse, R117 ;  /* 0x0000007584117220 */ /* 0x040fe40000410000 */
[C---:B------:R-:W-:Y:S01]  /*b4b0*/  FMUL.FTZ R24, R132.reuse, R108 ;  /* 0x0000006c84187220 */ /* 0x040fe20000410000 */
[----:B------:R-:W2:Y:S01]  /*b4c0*/  MUFU.EX2 R3, R3 ;  /* 0x0000000300037308 */ /* 0x000ea20000000800 */
[C---:B------:R-:W-:Y:S02]  /*b4d0*/  FMUL.FTZ R25, R132.reuse, R109 ;  /* 0x0000006d84197220 */ /* 0x040fe40000410000 */
[C---:B------:R-:W-:Y:S01]  /*b4e0*/  FMUL.FTZ R32, R132.reuse, R100 ;  /* 0x0000006484207220 */ /* 0x040fe20000410000 */
[----:B-1----:R-:W-:Y:S01]  /*b4f0*/  F2FP.PACK_AB R128, R171, R172 ;  /* 0x000000acab80723e */ /* 0x002fe200000000ff */
[----:B------:R-:W-:Y:S02]  /*b500*/  FMUL.FTZ R33, R132, R101 ;  /* 0x0000006584217220 */ /* 0x000fe40000410000 */
[--C-:B------:R-:W-:Y:S02]  /*b510*/  FFMA.FTZ R182, R159, c[0x0][0x2d0], -R148.reuse ;  /* 0x0000b4009fb67a23 */ /* 0x100fe40000010894 */
[--C-:B------:R-:W-:Y:S01]  /*b520*/  FFMA.FTZ R183, R160, c[0x0][0x2d0], -R145.reuse ;  /* 0x0000b400a0b77a23 */ /* 0x100fe20000010891 */
[----:B------:R-:W1:Y:S01]  /*b530*/  MUFU.EX2 R169, R169 ;  /* 0x000000a900a97308 */ /* 0x000e620000000800 */
[--C-:B------:R-:W-:Y:S02]  /*b540*/  FFMA.FTZ R190, R158, c[0x0][0x2d0], -R145.reuse ;  /* 0x0000b4009ebe7a23 */ /* 0x100fe40000010891 */
[--C-:B------:R-:W-:Y:S02]  /*b550*/  FFMA.FTZ R218, R157, c[0x0][0x2d0], -R148.reuse ;  /* 0x0000b4009dda7a23 */ /* 0x100fe40000010894 */
[--C-:B------:R-:W-:Y:S02]  /*b560*/  FFMA.FTZ R220, R156, c[0x0][0x2d0], -R145.reuse ;  /* 0x0000b4009cdc7a23 */ /* 0x100fe40000010891 */
[----:B------:R-:W-:Y:S01]  /*b570*/  LDSM.16.MT88.4 R156, [R164+0x3900] ;  /* 0x00390000a49c783b */ /* 0x000fe20000004200 */
[--C-:B------:R-:W-:Y:S02]  /*b580*/  FFMA.FTZ R221, R154, c[0x0][0x2d0], -R145.reuse ;  /* 0x0000b4009add7a23 */ /* 0x100fe40000010891 */
[----:B------:R-:W-:Y:S01]  /*b590*/  MUFU.EX2 R168, R168 ;  /* 0x000000a800a87308 */ /* 0x000fe20000000800 */
[--C-:B------:R-:W-:Y:S02]  /*b5a0*/  FFMA.FTZ R224, R152, c[0x0][0x2d0], -R145.reuse ;  /* 0x0000b40098e07a23 */ /* 0x100fe40000010891 */
[--C-:B------:R-:W-:Y:S02]  /*b5b0*/  FFMA.FTZ R225, R150, c[0x0][0x2d0], -R145.reuse ;  /* 0x0000b40096e17a23 */ /* 0x100fe40000010891 */
[C---:B--2---:R-:W-:Y:S01]  /*b5c0*/  FMUL.FTZ R6, R3.reuse, R130 ;  /* 0x0000008203067220 */ /* 0x044fe20000410000 */
[----:B------:R-:W-:Y:S01]  /*b5d0*/  LDSM.16.MT88.4 R152, [R134+UR4+0x3900] ;  /* 0x003900048698783b */ /* 0x000fe20008004200 */
[C---:B------:R-:W-:Y:S02]  /*b5e0*/  FMUL.FTZ R7, R3.reuse, R131 ;  /* 0x0000008303077220 */ /* 0x040fe40000410000 */
[C---:B------:R-:W-:Y:S01]  /*b5f0*/  FMUL.FTZ R10, R3.reuse, R126 ;  /* 0x0000007e030a7220 */ /* 0x040fe20000410000 */
[----:B------:R-:W2:Y:S01]  /*b600*/  MUFU.EX2 R167, R167 ;  /* 0x000000a700a77308 */ /* 0x000ea20000000800 */
[C---:B------:R-:W-:Y:S02]  /*b610*/  FMUL.FTZ R11, R3.reuse, R127 ;  /* 0x0000007f030b7220 */ /* 0x040fe40000410000 */
[----:B------:R-:W-:Y:S01]  /*b620*/  FMUL.FTZ R18, R3, R118 ;  /* 0x0000007603127220 */ /* 0x000fe20000410000 */
[----:B-1----:R-:W-:Y:S01]  /*b630*/  F2FP.PACK_AB R130, R169, R170 ;  /* 0x000000aaa982723e */ /* 0x002fe200000000ff */
[C---:B------:R-:W-:Y:S01]  /*b640*/  FMUL.FTZ R19, R3.reuse, R119 ;  /* 0x0000007703137220 */ /* 0x040fe20000410000 */
[----:B------:R-:W-:Y:S01]  /*b650*/  LDSM.16.MT88.4 R124, [R135+UR4+0x2900] ;  /* 0x00290004877c783b */ /* 0x000fe20008004200 */
[C---:B------:R-:W-:Y:S02]  /*b660*/  FMUL.FTZ R26, R3.reuse, R110 ;  /* 0x0000006e031a7220 */ /* 0x040fe40000410000 */
[C---:B------:R-:W-:Y:S01]  /*b670*/  FMUL.FTZ R27, R3.reuse, R111 ;  /* 0x0000006f031b7220 */ /* 0x040fe20000410000 */
[----:B------:R-:W-:Y:S01]  /*b680*/  MUFU.EX2 R166, R166 ;  /* 0x000000a600a67308 */ /* 0x000fe20000000800 */
[C---:B------:R-:W-:Y:S02]  /*b690*/  FMUL.FTZ R34, R3.reuse, R102 ;  /* 0x0000006603227220 */ /* 0x040fe40000410000 */
[C---:B------:R-:W-:Y:S01]  /*b6a0*/  FMUL.FTZ R35, R3.reuse, R103 ;  /* 0x0000006703237220 */ /* 0x040fe20000410000 */
[----:B------:R-:W-:Y:S01]  /*b6b0*/  LDSM.16.MT88.4 R108, [R164+0x2100] ;  /* 0x00210000a46c783b */ /* 0x000fe20000004200 */
[--C-:B------:R-:W-:Y:S02]  /*b6c0*/  FFMA.FTZ R228, R146, c[0x0][0x2d0], -R145.reuse ;  /* 0x0000b40092e47a23 */ /* 0x100fe40000010891 */
[C---:B------:R-:W-:Y:S02]  /*b6d0*/  FMUL.FTZ R36, R132.reuse, R36 ;  /* 0x0000002484247220 */ /* 0x040fe40000410000 */
[C---:B------:R-:W-:Y:S01]  /*b6e0*/  FMUL.FTZ R37, R132.reuse, R37 ;  /* 0x0000002584257220 */ /* 0x040fe20000410000 */
[----:B------:R-:W1:Y:S01]  /*b6f0*/  MUFU.EX2 R165, R165 ;  /* 0x000000a500a57308 */ /* 0x000e620000000800 */
[C---:B------:R-:W-:Y:S01]  /*b700*/  FMUL.FTZ R38, R3.reuse, R38 ;  /* 0x0000002603267220 */ /* 0x040fe20000410000 */
[----:B------:R-:W-:Y:S01]  /*b710*/  LDSM.16.MT88.4 R100, [R134+UR4+0x2100] ;  /* 0x002100048664783b */ /* 0x000fe20008004200 */
[----:B------:R-:W-:Y:S01]  /*b720*/  FMUL.FTZ R39, R3, R39 ;  /* 0x0000002703277220 */ /* 0x000fe20000410000 */
[----:B--2---:R-:W-:Y:S01]  /*b730*/  F2FP.PACK_AB R129, R167, R168 ;  /* 0x000000a8a781723e */ /* 0x004fe200000000ff */
[C---:B------:R-:W-:Y:S02]  /*b740*/  FMUL.FTZ R40, R132.reuse, R40 ;  /* 0x0000002884287220 */ /* 0x040fe40000410000 */
[C---:B------:R-:W-:Y:S02]  /*b750*/  FMUL.FTZ R41, R132.reuse, R41 ;  /* 0x0000002984297220 */ /* 0x040fe40000410000 */
[C---:B------:R-:W-:Y:S01]  /*b760*/  FMUL.FTZ R42, R3.reuse, R42 ;  /* 0x0000002a032a7220 */ /* 0x040fe20000410000 */
[----:B------:R-:W-:Y:S01]  /*b770*/  LDSM.16.MT88.4 R116, [R134+UR4+0x900] ;  /* 0x000900048674783b */ /* 0x000fe20008004200 */
[C---:B------:R-:W-:Y:S01]  /*b780*/  FMUL.FTZ R43, R3.reuse, R43 ;  /* 0x0000002b032b7220 */ /* 0x040fe20000410000 */
[----:B------:R-:W-:Y:S01]  /*b790*/  MUFU.EX2 R182, R182 ;  /* 0x000000b600b67308 */ /* 0x000fe20000000800 */
[C---:B------:R-:W-:Y:S02]  /*b7a0*/  FMUL.FTZ R44, R132.reuse, R44 ;  /* 0x0000002c842c7220 */ /* 0x040fe40000410000 */
[C---:B------:R-:W-:Y:S02]  /*b7b0*/  FMUL.FTZ R45, R132.reuse, R45 ;  /* 0x0000002d842d7220 */ /* 0x040fe40000410000 */
[C---:B------:R-:W-:Y:S02]  /*b7c0*/  FMUL.FTZ R46, R3.reuse, R46 ;  /* 0x0000002e032e7220 */ /* 0x040fe40000410000 */
[----:B------:R-:W-:Y:S02]  /*b7d0*/  FMUL.FTZ R47, R3, R47 ;  /* 0x0000002f032f7220 */ /* 0x000fe40000410000 */
[C---:B------:R-:W-:Y:S01]  /*b7e0*/  FMUL.FTZ R48, R132.reuse, R48 ;  /* 0x0000003084307220 */ /* 0x040fe20000410000 */
[----:B------:R-:W-:Y:S01]  /*b7f0*/  MUFU.EX2 R183, R183 ;  /* 0x000000b700b77308 */ /* 0x000fe20000000800 */
[C---:B------:R-:W-:Y:S01]  /*b800*/  FMUL.FTZ R49, R132.reuse, R49 ;  /* 0x0000003184317220 */ /* 0x040fe20000410000 */
[----:B-1----:R-:W-:Y:S01]  /*b810*/  F2FP.PACK_AB R131, R165, R166 ;  /* 0x000000a6a583723e */ /* 0x002fe200000000ff */
[C---:B------:R-:W-:Y:S02]  /*b820*/  FMUL.FTZ R50, R3.reuse, R50 ;  /* 0x0000003203327220 */ /* 0x040fe40000410000 */
[C---:B------:R-:W-:Y:S02]  /*b830*/  FMUL.FTZ R51, R3.reuse, R51 ;  /* 0x0000003303337220 */ /* 0x040fe40000410000 */
[C---:B------:R-:W-:Y:S02]  /*b840*/  FMUL.FTZ R52, R132.reuse, R52 ;  /* 0x0000003484347220 */ /* 0x040fe40000410000 */
[C---:B------:R-:W-:Y:S01]  /*b850*/  HMMA.16816.F32 R4, R128.reuse, R12, R4 ;  /* 0x0000000c8004723c */ /* 0x040fe20000001804 */
[----:B------:R-:W-:Y:S04]  /*b860*/  MUFU.EX2 R190, R190 ;  /* 0x000000be00be7308 */ /* 0x000fe80000000800 */
[C---:B------:R-:W-:Y:S02]  /*b870*/  FMUL.FTZ R53, R132.reuse, R53 ;  /* 0x0000003584357220 */ /* 0x040fe40000410000 */
[C---:B------:R-:W-:Y:S01]  /*b880*/  FMUL.FTZ R12, R132.reuse, R120 ;  /* 0x00000078840c7220 */ /* 0x040fe20000410000 */
[C---:B------:R-:W-:Y:S03]  /*b890*/  HMMA.16816.F32 R8, R128.reuse, R14, R8 ;  /* 0x0000000e8008723c */ /* 0x040fe60000001808 */
[----:B------:R-:W-:Y:S01]  /*b8a0*/  MUFU.EX2 R218, R218 ;  /* 0x000000da00da7308 */ /* 0x000fe20000000800 */
[C---:B------:R-:W-:Y:S02]  /*b8b0*/  FMUL.FTZ R13, R132.reuse, R121 ;  /* 0x00000079840d7220 */ /* 0x040fe40000410000 */
[C---:B------:R-:W-:Y:S02]  /*b8c0*/  FMUL.FTZ R54, R3.reuse, R54 ;  /* 0x0000003603367220 */ /* 0x040fe40000410000 */
[C---:B------:R-:W-:Y:S04]  /*b8d0*/  FMUL.FTZ R14, R3.reuse, R122 ;  /* 0x0000007a030e7220 */ /* 0x040fe80000410000 */
[C---:B------:R-:W-:Y:S01]  /*b8e0*/  FMUL.FTZ R15, R3.reuse, R123 ;  /* 0x0000007b030f7220 */ /* 0x040fe20000410000 */
[----:B------:R-:W-:Y:S01]  /*b8f0*/  MUFU.EX2 R219, R219 ;  /* 0x000000db00db7308 */ /* 0x000fe20000000800 */
[----:B------:R-:W1:Y:S01]  /*b900*/  LDSM.16.MT88.4 R120, [R164+0x100] ;  /* 0x00010000a478783b */ /* 0x000e620000004200 */
[C---:B------:R-:W-:Y:S02]  /*b910*/  FMUL.FTZ R55, R3.reuse, R55 ;  /* 0x0000003703377220 */ /* 0x040fe40000410000 */
[C---:B------:R-:W-:Y:S02]  /*b920*/  FMUL.FTZ R56, R132.reuse, R56 ;  /* 0x0000003884387220 */ /* 0x040fe40000410000 */
[C---:B---3--:R-:W-:Y:S03]  /*b930*/  HMMA.16816.F32 R12, R128.reuse, R20, R12 ;  /* 0x00000014800c723c */ /* 0x048fe6000000180c */
[C---:B------:R-:W-:Y:S01]  /*b940*/  FMUL.FTZ R57, R132.reuse, R57 ;  /* 0x0000003984397220 */ /* 0x040fe20000410000 */
[----:B------:R-:W-:Y:S01]  /*b950*/  MUFU.EX2 R220, R220 ;  /* 0x000000dc00dc7308 */ /* 0x000fe20000000800 */
[C---:B------:R-:W-:Y:S02]  /*b960*/  FMUL.FTZ R58, R3.reuse, R58 ;  /* 0x0000003a033a7220 */ /* 0x040fe40000410000 */
[C---:B------:R-:W-:Y:S01]  /*b970*/  FMUL.FTZ R20, R132.reuse, R112 ;  /* 0x0000007084147220 */ /* 0x040fe20000410000 */
[C---:B------:R-:W-:Y:S04]  /*b980*/  HMMA.16816.F32 R16, R128.reuse, R22, R16 ;  /* 0x000000168010723c */ /* 0x040fe80000001810 */
[C---:B------:R-:W-:Y:S02]  /*b990*/  FMUL.FTZ R21, R132.reuse, R113 ;  /* 0x0000007184157220 */ /* 0x040fe40000410000 */
[C---:B------:R-:W-:Y:S01]  /*b9a0*/  FMUL.FTZ R59, R3.reuse, R59 ;  /* 0x0000003b033b7220 */ /* 0x040fe20000410000 */
[----:B------:R-:W-:Y:S01]  /*b9b0*/  MUFU.EX2 R221, R221 ;  /* 0x000000dd00dd7308 */ /* 0x000fe20000000800 */
[C---:B------:R-:W-:Y:S04]  /*b9c0*/  FMUL.FTZ R22, R3.reuse, R114 ;  /* 0x0000007203167220 */ /* 0x040fe80000410000 */
[C---:B------:R-:W-:Y:S02]  /*b9d0*/  FMUL.FTZ R23, R3.reuse, R115 ;  /* 0x0000007303177220 */ /* 0x040fe40000410000 */
[----:B------:R-:W2:Y:S01]  /*b9e0*/  LDSM.16.MT88.4 R112, [R135+UR4+0x2100] ;  /* 0x002100048770783b */ /* 0x000ea20008004200 */
        /* <DEDUP_REMOVED lines=14> */
[----:B------:R-:W3:Y:S01]  /*bad0*/  LDSM.16.MT88.4 R104, [R133+0x2100] ;  /* 0x002100008568783b */ /* 0x000ee20000004200 */
[C---:B------:R-:W-:Y:S02]  /*bae0*/  FMUL.FTZ R65, R132.reuse, R65 ;  /* 0x0000004184417220 */ /* 0x040fe40000410000 */
[C---:B------:R-:W-:Y:S02]  /*baf0*/  FMUL.FTZ R66, R3.reuse, R66 ;  /* 0x0000004203427220 */ /* 0x040fe40000410000 */
[C---:B-1----:R-:W-:Y:S02]  /*bb00*/  HMMA.16816.F32 R28, R128.reuse, R120, R28 ;  /* 0x00000078801c723c */ /* 0x042fe4000000181c */
        /* <DEDUP_REMOVED lines=9> */
[C---:B--2---:R-:W-:Y:S04]  /*bba0*/  HMMA.16816.F32 R36, R128.reuse, R112, R36 ;  /* 0x000000708024723c */ /* 0x044fe80000001824 */
        /* <DEDUP_REMOVED lines=8> */
[C---:B---3--:R-:W-:Y:S03]  /*bc30*/  HMMA.16816.F32 R44, R128.reuse, R104, R44 ;  /* 0x00000068802c723c */ /* 0x048fe6000000182c */
[----:B------:R-:W-:Y:S02]  /*bc40*/  FMUL.FTZ R85, R132, R85 ;  /* 0x0000005584557220 */ /* 0x000fe40000410000 */
[C---:B------:R-:W-:Y:S02]  /*bc50*/  FMUL.FTZ R86, R3.reuse, R86 ;  /* 0x0000005603567220 */ /* 0x040fe40000410000 */
[----:B------:R-:W-:Y:S01]  /*bc60*/  FMUL.FTZ R87, R3, R87 ;  /* 0x0000005703577220 */ /* 0x000fe20000410000 */
[C---:B------:R-:W-:Y:S01]  /*bc70*/  HMMA.16816.F32 R48, R128.reuse, R106, R48 ;  /* 0x0000006a8030723c */ /* 0x040fe20000001830 */
[----:B------:R-:W1:Y:S03]  /*bc80*/  LDSM.16.MT88.4 R104, [R135+UR4+0x4100] ;  /* 0x004100048768783b */ /* 0x000e660008004200 */
[--C-:B------:R-:W-:Y:S02]  /*bc90*/  FFMA.FTZ R173, R181, c[0x0][0x2d0], -R148.reuse ;  /* 0x0000b400b5ad7a23 */ /* 0x100fe40000010894 */
[--C-:B------:R-:W-:Y:S02]  /*bca0*/  FFMA.FTZ R181, R161, c[0x0][0x2d0], -R148.reuse ;  /* 0x0000b400a1b57a23 */ /* 0x100fe40000010894 */
[C---:B------:R-:W-:Y:S02]  /*bcb0*/  HMMA.16816.F32 R52, R128.reuse, R100, R52 ;  /* 0x000000648034723c */ /* 0x040fe40000001834 */
[----:B------:R-:W-:Y:S02]  /*bcc0*/  MUFU.EX2 R173, R173 ;  /* 0x000000ad00ad7308 */ /* 0x000fe40000000800 */
[--C-:B------:R-:W-:Y:S02]  /*bcd0*/  FFMA.FTZ R174, R179, c[0x0][0x2d0], -R148.reuse ;  /* 0x0000b400b3ae7a23 */ /* 0x100fe40000010894 */
[--C-:B------:R-:W-:Y:S02]  /*bce0*/  FFMA.FTZ R175, R178, c[0x0][0x2d0], -R145.reuse ;  /* 0x0000b400b2af7a23 */ /* 0x100fe40000010891 */
[C---:B------:R-:W-:Y:S01]  /*bcf0*/  HMMA.16816.F32 R56, R128.reuse, R102, R56 ;  /* 0x000000668038723c */ /* 0x040fe20000001838 */
[----:B------:R-:W2:Y:S03]  /*bd00*/  LDSM.16.MT88.4 R100, [R133+0x4100] ;  /* 0x004100008564783b */ /* 0x000ea60000004200 */
[--C-:B------:R-:W-:Y:S01]  /*bd10*/  FFMA.FTZ R178, R163, c[0x0][0x2d0], -R148.reuse ;  /* 0x0000b400a3b27a23 */ /* 0x100fe20000010894 */
[----:B------:R-:W3:Y:S01]  /*bd20*/  MUFU.EX2 R174, R174 ;  /* 0x000000ae00ae7308 */ /* 0x000ee20000000800 */
[--C-:B------:R-:W-:Y:S02]  /*bd30*/  FFMA.FTZ R176, R176, c[0x0][0x2d0], -R145.reuse ;  /* 0x0000b400b0b07a23 */ /* 0x100fe40000010891 */
[C---:B------:R-:W-:Y:S04]  /*bd40*/  HMMA.16816.F32 R60, R128.reuse, R108, R60 ;  /* 0x0000006c803c723c */ /* 0x040fe8000000183c */
[--C-:B------:R-:W-:Y:S02]  /*bd50*/  FFMA.FTZ R177, R177, c[0x0][0x2d0], -R148.reuse ;  /* 0x0000b400b1b17a23 */ /* 0x100fe40000010894 */
[----:B------:R-:W-:Y:S01]  /*bd60*/  FFMA.FTZ R148, R147, c[0x0][0x2d0], -R148 ;  /* 0x0000b40093947a23 */ /* 0x000fe20000010894 */
[----:B------:R-:W-:Y:S01]  /*bd70*/  MUFU.EX2 R175, R175 ;  /* 0x000000af00af7308 */ /* 0x000fe20000000800 */
[C---:B------:R-:W-:Y:S01]  /*bd80*/  HMMA.16816.F32 R64, R128.reuse, R110, R64 ;  /* 0x0000006e8040723c */ /* 0x040fe20000001840 */
[----:B------:R-:W4:Y:S03]  /*bd90*/  LDSM.16.MT88.4 R108, [R134+UR4+0x4100] ;  /* 0x00410004866c783b */ /* 0x000f260008004200 */
[--C-:B------:R-:W-:Y:S02]  /*bda0*/  FFMA.FTZ R179, R180, c[0x0][0x2d0], -R145.reuse ;  /* 0x0000b400b4b37a23 */ /* 0x100fe40000010891 */
[--C-:B------:R-:W-:Y:S02]  /*bdb0*/  FFMA.FTZ R180, R162, c[0x0][0x2d0], -R145.reuse ;  /* 0x0000b400a2b47a23 */ /* 0x100fe40000010891 */
[----:B------:R-:W-:Y:S01]  /*bdc0*/  FFMA.FTZ R145, R144, c[0x0][0x2d0], -R145 ;  /* 0x0000b40090917a23 */ /* 0x000fe20000010891 */
[C---:B-1----:R-:W-:Y:S01]  /*bdd0*/  HMMA.16816.F32 R68, R128.reuse, R104, R68 ;  /* 0x000000688044723c */ /* 0x042fe20000001844 */
[----:B------:R-:W-:Y:S01]  /*bde0*/  LDSM.16.MT88.4 R160, [R135+UR4+0x5900] ;  /* 0x0059000487a0783b */ /* 0x000fe20008004200 */
[----:B------:R1:W-:Y:S01]  /*bdf0*/  MUFU.EX2 R227, R148 ;  /* 0x0000009400e37308 */ /* 0x0003e20000000800 */
[C---:B------:R-:W-:Y:S02]  /*be00*/  FMUL.FTZ R88, R132.reuse, R88 ;  /* 0x0000005884587220 */ /* 0x040fe40000410000 */
[C---:B------:R-:W-:Y:S02]  /*be10*/  FMUL.FTZ R89, R132.reuse, R89 ;  /* 0x0000005984597220 */ /* 0x040fe40000410000 */
[C---:B------:R-:W-:Y:S01]  /*be20*/  FMUL.FTZ R90, R3.reuse, R90 ;  /* 0x0000005a035a7220 */ /* 0x040fe20000410000 */
[C---:B------:R-:W-:Y:S01]  /*be30*/  HMMA.16816.F32 R72, R128.reuse, R106, R72 ;  /* 0x0000006a8048723c */ /* 0x040fe20000001848 */
[----:B------:R-:W5:Y:S03]  /*be40*/  LDSM.16.MT88.4 R104, [R164+0x4100] ;  /* 0x00410000a468783b */ /* 0x000f660000004200 */
[C---:B------:R-:W-:Y:S01]  /*be50*/  FMUL.FTZ R76, R132.reuse, R76 ;  /* 0x0000004c844c7220 */ /* 0x040fe20000410000 */
[----:B------:R-:W4:Y:S01]  /*be60*/  MUFU.EX2 R176, R176 ;  /* 0x000000b000b07308 */ /* 0x000f220000000800 */
[C---:B------:R-:W-:Y:S02]  /*be70*/  FMUL.FTZ R77, R132.reuse, R77 ;  /* 0x0000004d844d7220 */ /* 0x040fe40000410000 */
[C---:B------:R-:W-:Y:S04]  /*be80*/  FMUL.FTZ R78, R3.reuse, R78 ;  /* 0x0000004e034e7220 */ /* 0x040fe80000410000 */
[C---:B------:R-:W-:Y:S02]  /*be90*/  FMUL.FTZ R79, R3.reuse, R79 ;  /* 0x0000004f034f7220 */ /* 0x040fe40000410000 */
[C---:B------:R-:W-:Y:S01]  /*bea0*/  FMUL.FTZ R91, R3.reuse, R91 ;  /* 0x0000005b035b7220 */ /* 0x040fe20000410000 */
[----:B------:R5:W-:Y:S01]  /*beb0*/  MUFU.EX2 R229, R145 ;  /* 0x0000009100e57308 */ /* 0x000be20000000800 */
[C---:B------:R-:W-:Y:S01]  /*bec0*/  FMUL.FTZ R92, R132.reuse, R92 ;  /* 0x0000005c845c7220 */ /* 0x040fe20000410000 */
[----:B-1----:R-:W-:Y:S02]  /*bed0*/  LDSM.16.MT88.4 R148, [R133+0x3900] ;  /* 0x003900008594783b */ /* 0x002fe40000004200 */
[C---:B--2---:R-:W-:Y:S03]  /*bee0*/  HMMA.16816.F32 R76, R128.reuse, R100, R76 ;  /* 0x00000064804c723c */ /* 0x044fe6000000184c */
[C---:B------:R-:W-:Y:S02]  /*bef0*/  FMUL.FTZ R80, R132.reuse, R80 ;  /* 0x0000005084507220 */ /* 0x040fe40000410000 */
[----:B------:R-:W-:Y:S01]  /*bf00*/  FMUL.FTZ R81, R132, R81 ;  /* 0x0000005184517220 */ /* 0x000fe20000410000 */
[----:B------:R-:W-:Y:S01]  /*bf10*/  MUFU.EX2 R177, R177 ;  /* 0x000000b100b17308 */ /* 0x000fe20000000800 */
[C---:B------:R-:W-:Y:S01]  /*bf20*/  FMUL.FTZ R82, R3.reuse, R82 ;  /* 0x0000005203527220 */ /* 0x040fe20000410000 */
[----:B---3--:R-:W-:Y:S01]  /*bf30*/  F2FP.PACK_AB R100, R174, R173 ;  /* 0x000000adae64723e */ /* 0x008fe200000000ff */
[C---:B------:R-:W-:Y:S03]  /*bf40*/  FMUL.FTZ R83, R3.reuse, R83 ;  /* 0x0000005303537220 */ /* 0x040fe60000410000 */
[----:B------:R-:W-:Y:S01]  /*bf50*/  FMUL.FTZ R93, R132, R93 ;  /* 0x0000005d845d7220 */ /* 0x000fe20000410000 */
[----:B----4-:R-:W-:Y:S01]  /*bf60*/  F2FP.PACK_AB R101, R176, R175 ;  /* 0x000000afb065723e */ /* 0x010fe200000000ff */
[C---:B------:R-:W-:Y:S02]  /*bf70*/  FMUL.FTZ R94, R3.reuse, R94 ;  /* 0x0000005e035e7220 */ /* 0x040fe40000410000 */
[C---:B------:R-:W-:Y:S01]  /*bf80*/  HMMA.16816.F32 R80, R128.reuse, R102, R80 ;  /* 0x000000668050723c */ /* 0x040fe20000001850 */
[----:B------:R-:W1:Y:S02]  /*bf90*/  MUFU.EX2 R178, R178 ;  /* 0x000000b200b27308 */ /* 0x000e640000000800 */
[C---:B------:R-:W-:Y:S01]  /*bfa0*/  FMUL.FTZ R95, R3.reuse, R95 ;  /* 0x0000005f035f7220 */ /* 0x040fe20000410000 */
[----:B-----5:R-:W-:Y:S01]  /*bfb0*/  LDSM.16.MT88.4 R144, [R135+UR4+0x3900] ;  /* 0x003900048790783b */ /* 0x020fe20008004200 */
[C---:B------:R-:W-:Y:S02]  /*bfc0*/  FMUL.FTZ R96, R132.reuse, R96 ;  /* 0x0000006084607220 */ /* 0x040fe40000410000 */
[C---:B------:R-:W-:Y:S01]  /*bfd0*/  FMUL.FTZ R97, R132.reuse, R97 ;  /* 0x0000006184617220 */ /* 0x040fe20000410000 */
[C---:B------:R-:W-:Y:S03]  /*bfe0*/  HMMA.16816.F32 R84, R128.reuse, R108, R84 ;  /* 0x0000006c8054723c */ /* 0x040fe60000001854 */
[----:B------:R-:W-:Y:S01]  /*bff0*/  MUFU.EX2 R179, R179 ;  /* 0x000000b300b37308 */ /* 0x000fe20000000800 */
[C---:B------:R-:W-:Y:S02]  /*c000*/  FMUL.FTZ R98, R3.reuse, R98 ;  /* 0x0000006203627220 */ /* 0x040fe40000410000 */
[C---:B------:R-:W-:Y:S02]  /*c010*/  FMUL.FTZ R99, R3.reuse, R99 ;  /* 0x0000006303637220 */ /* 0x040fe40000410000 */
[C---:B------:R-:W-:Y:S01]  /*c020*/  HMMA.16816.F32 R88, R128.reuse, R110, R88 ;  /* 0x0000006e8058723c */ /* 0x040fe20000001858 */
[----:B------:R-:W2:Y:S03]  /*c030*/  LDSM.16.MT88.4 R108, [R133+0x900] ;  /* 0x00090000856c783b */ /* 0x000ea60000004200 */
[----:B------:R-:W-:Y:S01]  /*c040*/  FFMA.FTZ R172, R132, R205, R172 ;  /* 0x000000cd84ac7223 */ /* 0x000fe200000100ac */
[----:B------:R-:W3:Y:S01]  /*c050*/  MUFU.EX2 R180, R180 ;  /* 0x000000b400b47308 */ /* 0x000ee20000000800 */
[----:B------:R-:W-:Y:S02]  /*c060*/  FFMA.FTZ R168, R3, R206, R168 ;  /* 0x000000ce03a87223 */ /* 0x000fe400000100a8 */
[C---:B------:R-:W-:Y:S04]  /*c070*/  HMMA.16816.F32 R92, R128.reuse, R104, R92 ;  /* 0x00000068805c723c */ /* 0x040fe8000000185c */
[----:B-1----:R-:W-:Y:S01]  /*c080*/  F2FP.PACK_AB R102, R178, R177 ;  /* 0x000000b1b266723e */ /* 0x002fe200000000ff */
[----:B------:R-:W-:Y:S02]  /*c090*/  FADD.FTZ R171, R171, R172 ;  /* 0x000000acabab7221 */ /* 0x000fe40000010000 */
[----:B------:R-:W1:Y:S01]  /*c0a0*/  MUFU.EX2 R181, R181 ;  /* 0x000000b500b57308 */ /* 0x000e620000000800 */
[----:B------:R-:W-:Y:S01]  /*c0b0*/  HMMA.16816.F32 R96, R128, R106, R96 ;  /* 0x0000006a8060723c */ /* 0x000fe20000001860 */
[----:B------:R-:W4:Y:S03]  /*c0c0*/  LDSM.16.MT88.4 R104, [R164+0x2900] ;  /* 0x00290000a468783b */ /* 0x000f260000004200 */
[----:B------:R-:W-:Y:S01]  /*c0d0*/  FADD.FTZ R167, R167, R168 ;  /* 0x000000a8a7a77221 */ /* 0x000fe20000010000 */
[----:B---3--:R-:W-:Y:S07]  /*c0e0*/  F2FP.PACK_AB R103, R180, R179 ;  /* 0x000000b3b467723e */ /* 0x008fee00000000ff */
[C---:B------:R-:W-:Y:S08]  /*c0f0*/  HMMA.16816.F32 R4, R100.reuse, R112, R4 ;  /* 0x000000706404723c */ /* 0x040ff00000001804 */
[C---:B------:R-:W-:Y:S01]  /*c100*/  HMMA.16816.F32 R8, R100.reuse, R114, R8 ;  /* 0x000000726408723c */ /* 0x040fe20000001808 */
[----:B------:R-:W-:Y:S07]  /*c110*/  LDSM.16.MT88.4 R112, [R133+0x4900] ;  /* 0x004900008570783b */ /* 0x000fee0000004200 */
[C---:B--2---:R-:W-:Y:S08]  /*c120*/  HMMA.16816.F32 R12, R100.reuse, R108, R12 ;  /* 0x0000006c640c723c */ /* 0x044ff0000000180c */
[C---:B------:R-:W-:Y:S01]  /*c130*/  HMMA.16816.F32 R16, R100.reuse, R110, R16 ;  /* 0x0000006e6410723c */ /* 0x040fe20000001810 */
[----:B------:R-:W2:Y:S07]  /*c140*/  LDSM.16.MT88.4 R108, [R135+UR4+0x4900] ;  /* 0x00490004876c783b */ /* 0x000eae0008004200 */
        /* <DEDUP_REMOVED lines=13> */
[----:B------:R-:W-:Y:S01]  /*c220*/  F2FP.PACK_AB R138, R227, R226 ;  /* 0x000000e2e38a723e */ /* 0x000fe200000000ff */
[C---:B------:R-:W-:Y:S04]  /*c230*/  HMMA.16816.F32 R52, R100.reuse, R140, R52 ;  /* 0x0000008c6434723c */ /* 0x040fe80000001834 */
[----:B------:R-:W-:Y:S04]  /*c240*/  F2FP.PACK_AB R139, R229, R228 ;  /* 0x000000e4e58b723e */ /* 0x000fe800000000ff */
[C---:B------:R-:W-:Y:S01]  /*c250*/  HMMA.16816.F32 R56, R100.reuse, R142, R56 ;  /* 0x0000008e6438723c */ /* 0x040fe20000001838 */
[----:B------:R-:W-:Y:S07]  /*c260*/  LDSM.16.MT88.4 R140, [R164+0x1900] ;  /* 0x00190000a48c783b */ /* 0x000fee0000004200 */
[C---:B----4-:R-:W-:Y:S08]  /*c270*/  HMMA.16816.F32 R60, R100.reuse, R104, R60 ;  /* 0x00000068643c723c */ /* 0x050ff0000000183c */
[C---:B------:R-:W-:Y:S01]  /*c280*/  HMMA.16816.F32 R64, R100.reuse, R106, R64 ;  /* 0x0000006a6440723c */ /* 0x040fe20000001840 */
[----:B------:R-:W3:Y:S07]  /*c290*/  LDSM.16.MT88.4 R104, [R134+UR4+0x4900] ;  /* 0x004900048668783b */ /* 0x000eee0008004200 */
[C---:B--2---:R-:W-:Y:S08]  /*c2a0*/  HMMA.16816.F32 R68, R100.reuse, R108, R68 ;  /* 0x0000006c6444723c */ /* 0x044ff00000001844 */
[C---:B------:R-:W-:Y:S01]  /*c2b0*/  HMMA.16816.F32 R72, R100.reuse, R110, R72 ;  /* 0x0000006e6448723c */ /* 0x040fe20000001848 */
[----:B------:R-:W2:Y:S07]  /*c2c0*/  LDSM.16.MT88.4 R108, [R135+UR4+0x1100] ;  /* 0x00110004876c783b */ /* 0x000eae0008004200 */
[C---:B------:R-:W-:Y:S08]  /*c2d0*/  HMMA.16816.F32 R76, R100.reuse, R112, R76 ;  /* 0x00000070644c723c */ /* 0x040ff0000000184c */
[C---:B------:R-:W-:Y:S01]  /*c2e0*/  HMMA.16816.F32 R80, R100.reuse, R114, R80 ;  /* 0x000000726450723c */ /* 0x040fe20000001850 */
[----:B------:R-:W4:Y:S07]  /*c2f0*/  LDSM.16.MT88.4 R112, [R134+UR4+0x1100] ;  /* 0x001100048670783b */ /* 0x000f2e0008004200 */
[C---:B---3--:R-:W-:Y:S08]  /*c300*/  HMMA.16816.F32 R84, R100.reuse, R104, R84 ;  /* 0x000000686454723c */ /* 0x048ff00000001854 */
[C---:B------:R-:W-:Y:S01]  /*c310*/  HMMA.16816.F32 R88, R100.reuse, R106, R88 ;  /* 0x0000006a6458723c */ /* 0x040fe20000001858 */
[----:B------:R-:W3:Y:S07]  /*c320*/  LDSM.16.MT88.4 R104, [R135+UR4+0x3100] ;  /* 0x003100048768783b */ /* 0x000eee0008004200 */
[C---:B------:R-:W-:Y:S08]  /*c330*/  HMMA.16816.F32 R92, R100.reuse, R116, R92 ;  /* 0x00000074645c723c */ /* 0x040ff0000000185c */
[----:B------:R-:W-:Y:S01]  /*c340*/  HMMA.16816.F32 R96, R100, R118, R96 ;  /* 0x000000766460723c */ /* 0x000fe20000001860 */
[----:B------:R-:W5:Y:S06]  /*c350*/  LDSM.16.MT88.4 R116, [R133+0x3100] ;  /* 0x003100008574783b */ /* 0x000f6c0000004200 */
[----:B-1----:R-:W-:Y:S02]  /*c360*/  F2FP.PACK_AB R100, R182, R181 ;  /* 0x000000b5b664723e */ /* 0x002fe400000000ff */
[----:B------:R-:W-:Y:S03]  /*c370*/  F2FP.PACK_AB R101, R190, R183 ;  /* 0x000000b7be65723e */ /* 0x000fe600000000ff */
[----:B------:R-:W-:Y:S02]  /*c380*/  F2FP.PACK_AB R102, R219, R218 ;  /* 0x000000dadb66723e */ /* 0x000fe400000000ff */
[----:B------:R-:W-:Y:S07]  /*c390*/  F2FP.PACK_AB R103, R221, R220 ;  /* 0x000000dcdd67723e */ /* 0x000fee00000000ff */
[C---:B--2---:R-:W-:Y:S08]  /*c3a0*/  HMMA.16816.F32 R4, R100.reuse, R108, R4 ;  /* 0x0000006c6404723c */ /* 0x044ff00000001804 */
[C---:B------:R-:W-:Y:S01]  /*c3b0*/  HMMA.16816.F32 R8, R100.reuse, R110, R8 ;  /* 0x0000006e6408723c */ /* 0x040fe20000001808 */
[----:B------:R-:W1:Y:S07]  /*c3c0*/  LDSM.16.MT88.4 R108, [R134+UR4+0x3100] ;  /* 0x00310004866c783b */ /* 0x000e6e0008004200 */
[C---:B------:R-:W-:Y:S08]  /*c3d0*/  HMMA.16816.F32 R12, R100.reuse, R120, R12 ;  /* 0x00000078640c723c */ /* 0x040ff0000000180c */
[C---:B------:R-:W-:Y:S08]  /*c3e0*/  HMMA.16816.F32 R16, R100.reuse, R122, R16 ;  /* 0x0000007a6410723c */ /* 0x040ff00000001810 */
[C---:B----4-:R-:W-:Y:S08]  /*c3f0*/  HMMA.16816.F32 R20, R100.reuse, R112, R20 ;  /* 0x000000706414723c */ /* 0x050ff00000001814 */
[C---:B------:R-:W-:Y:S01]  /*c400*/  HMMA.16816.F32 R24, R100.reuse, R114, R24 ;  /* 0x000000726418723c */ /* 0x040fe20000001818 */
[----:B------:R-:W2:Y:S07]  /*c410*/  LDSM.16.MT88.4 R112, [R164+0x3100] ;  /* 0x00310000a470783b */ /* 0x000eae0000004200 */
[C---:B------:R-:W-:Y:S08]  /*c420*/  HMMA.16816.F32 R28, R100.reuse, R124, R28 ;  /* 0x0000007c641c723c */ /* 0x040ff0000000181c */
[C---:B------:R-:W-:Y:S01]  /*c430*/  HMMA.16816.F32 R32, R100.reuse, R126, R32 ;  /* 0x0000007e6420723c */ /* 0x040fe20000001820 */
[----:B------:R-:W-:Y:S07]  /*c440*/  LDSM.16.MT88.4 R124, [R135+UR4+0x1900] ;  /* 0x00190004877c783b */ /* 0x000fee0008004200 */
[C---:B---3--:R-:W-:Y:S08]  /*c450*/  HMMA.16816.F32 R36, R100.reuse, R104, R36 ;  /* 0x000000686424723c */ /* 0x048ff00000001824 */
[C---:B------:R-:W-:Y:S01]  /*c460*/  HMMA.16816.F32 R40, R100.reuse, R106, R40 ;  /* 0x0000006a6428723c */ /* 0x040fe20000001828 */
[----:B------:R-:W3:Y:S07]  /*c470*/  LDSM.16.MT88.4 R104, [R135+UR4+0x5100] ;  /* 0x005100048768783b */ /* 0x000eee0008004200 */
[C---:B-----5:R-:W-:Y:S08]  /*c480*/  HMMA.16816.F32 R44, R100.reuse, R116, R44 ;  /* 0x00000074642c723c */ /* 0x060ff0000000182c */
[C---:B------:R-:W-:Y:S01]  /*c490*/  HMMA.16816.F32 R48, R100.reuse, R118, R48 ;  /* 0x000000766430723c */ /* 0x040fe20000001830 */
[----:B------:R-:W4:Y:S07]  /*c4a0*/  LDSM.16.MT88.4 R116, [R133+0x5100] ;  /* 0x005100008574783b */ /* 0x000f2e0000004200 */
[C---:B-1----:R-:W-:Y:S08]  /*c4b0*/  HMMA.16816.F32 R52, R100.reuse, R108, R52 ;  /* 0x0000006c6434723c */ /* 0x042ff00000001834 */
[C---:B------:R-:W-:Y:S01]  /*c4c0*/  HMMA.16816.F32 R56, R100.reuse, R110, R56 ;  /* 0x0000006e6438723c */ /* 0x040fe20000001838 */
[----:B------:R-:W1:Y:S07]  /*c4d0*/  LDSM.16.MT88.4 R108, [R134+UR4+0x5100] ;  /* 0x00510004866c783b */ /* 0x000e6e0008004200 */
[C---:B--2---:R-:W-:Y:S08]  /*c4e0*/  HMMA.16816.F32 R60, R100.reuse, R112, R60 ;  /* 0x00000070643c723c */ /* 0x044ff0000000183c */
[C---:B------:R-:W-:Y:S01]  /*c4f0*/  HMMA.16816.F32 R64, R100.reuse, R114, R64 ;  /* 0x000000726440723c */ /* 0x040fe20000001840 */
[----:B------:R-:W2:Y:S07]  /*c500*/  LDSM.16.MT88.4 R112, [R164+0x5100] ;  /* 0x00510000a470783b */ /* 0x000eae0000004200 */
[C---:B---3--:R-:W-:Y:S08]  /*c510*/  HMMA.16816.F32 R68, R100.reuse, R104, R68 ;  /* 0x000000686444723c */ /* 0x048ff00000001844 */
[C---:B------:R-:W-:Y:S01]  /*c520*/  HMMA.16816.F32 R72, R100.reuse, R106, R72 ;  /* 0x0000006a6448723c */ /* 0x040fe20000001848 */
[----:B------:R-:W-:Y:S07]  /*c530*/  LDSM.16.MT88.4 R104, [R134+UR4+0x1900] ;  /* 0x001900048668783b */ /* 0x000fee0008004200 */
[C---:B----4-:R-:W-:Y:S08]  /*c540*/  HMMA.16816.F32 R76, R100.reuse, R116, R76 ;  /* 0x00000074644c723c */ /* 0x050ff0000000184c */
[C---:B------:R-:W-:Y:S01]  /*c550*/  HMMA.16816.F32 R80, R100.reuse, R118, R80 ;  /* 0x000000766450723c */ /* 0x040fe20000001850 */
[----:B------:R-:W3:Y:S07]  /*c560*/  LDSM.16.MT88.4 R116, [R133+0x1900] ;  /* 0x001900008574783b */ /* 0x000eee0000004200 */
[C---:B-1----:R-:W-:Y:S08]  /*c570*/  HMMA.16816.F32 R84, R100.reuse, R108, R84 ;  /* 0x0000006c6454723c */ /* 0x042ff00000001854 */
[C---:B------:R-:W-:Y:S08]  /*c580*/  HMMA.16816.F32 R88, R100.reuse, R110, R88 ;  /* 0x0000006e6458723c */ /* 0x040ff00000001858 */
[C---:B--2---:R-:W-:Y:S08]  /*c590*/  HMMA.16816.F32 R92, R100.reuse, R112, R92 ;  /* 0x00000070645c723c */ /* 0x044ff0000000185c */
[----:B------:R-:W-:Y:S08]  /*c5a0*/  HMMA.16816.F32 R96, R100, R114, R96 ;  /* 0x000000726460723c */ /* 0x000ff00000001860 */
[C---:B------:R-:W-:Y:S08]  /*c5b0*/  HMMA.16816.F32 R128, R136.reuse, R124, R4 ;  /* 0x0000007c8880723c */ /* 0x040ff00000001804 */
[C---:B------:R-:W-:Y:S01]  /*c5c0*/  HMMA.16816.F32 R124, R136.reuse, R126, R8 ;  /* 0x0000007e887c723c */ /* 0x040fe20000001808 */
[----:B------:R-:W1:Y:S07]  /*c5d0*/  LDSM.16.MT88.4 R8, [R133+0x5900] ;  /* 0x005900008508783b */ /* 0x000e6e0000004200 */
[C---:B---3--:R-:W-:Y:S01]  /*c5e0*/  HMMA.16816.F32 R120, R136.reuse, R116, R12 ;  /* 0x000000748878723c */ /* 0x048fe2000000180c */
[----:B------:R-:W2:Y:S07]  /*c5f0*/  LDSM.16.MT88.4 R12, [R134+UR4+0x5900] ;  /* 0x00590004860c783b */ /* 0x000eae0008004200 */
[C---:B------:R-:W-:Y:S01]  /*c600*/  HMMA.16816.F32 R116, R136.reuse, R118, R16 ;  /* 0x000000768874723c */ /* 0x040fe20000001810 */
[----:B------:R-:W3:Y:S07]  /*c610*/  LDSM.16.MT88.4 R16, [R164+0x5900] ;  /* 0x00590000a410783b */ /* 0x000eee0000004200 */
[C---:B------:R-:W-:Y:S07]  /*c620*/  HMMA.16816.F32 R112, R136.reuse, R104, R20 ;  /* 0x000000688870723c */ /* 0x040fee0000001814 */
[----:B------:R-:W-:Y:S01]  /*c630*/  FADD.FTZ R20, R166, R167 ;  /* 0x000000a7a6147221 */ /* 0x000fe20000010000 */
        /* <DEDUP_REMOVED lines=21> */
[----:B------:R-:W-:Y:S02]  /*c790*/  FADD.FTZ R8, R169, R8 ;  /* 0x00000008a9087221 */ /* 0x000fe40000010000 */
[----:B------:R-:W-:Y:S02]  /*c7a0*/  FADD.FTZ R9, R183, R180 ;  /* 0x000000b4b7097221 */ /* 0x000fe40000010000 */
[----:B------:R-:W-:Y:S01]  /*c7b0*/  FADD.FTZ R173, R173, R8 ;  /* 0x00000008adad7221 */ /* 0x000fe20000010000 */
[C---:B--2---:R-:W-:Y:S03]  /*c7c0*/  HMMA.16816.F32 R84, R136.reuse, R12, R84 ;  /* 0x0000000c8854723c */ /* 0x044fe60000001854 */
[----:B------:R-:W-:Y:S02]  /*c7d0*/  FADD.FTZ R174, R174, R173 ;  /* 0x000000adaeae7221 */ /* 0x000fe40000010000 */
[----:B------:R-:W-:Y:S02]  /*c7e0*/  FADD.FTZ R9, R190, R9 ;  /* 0x00000009be097221 */ /* 0x000fe40000010000 */
[----:B------:R-:W-:Y:S01]  /*c7f0*/  FADD.FTZ R177, R177, R174 ;  /* 0x000000aeb1b17221 */ /* 0x000fe20000010000 */
[C---:B------:R-:W-:Y:S04]  /*c800*/  HMMA.16816.F32 R88, R136.reuse, R14, R88 ;  /* 0x0000000e8858723c */ /* 0x040fe80000001858 */
[----:B------:R-:W-:Y:S02]  /*c810*/  FADD.FTZ R178, R178, R177 ;  /* 0x000000b1b2b27221 */ /* 0x000fe40000010000 */
[----:B------:R-:W-:Y:S02]  /*c820*/  FADD.FTZ R220, R220, R9 ;  /* 0x00000009dcdc7221 */ /* 0x000fe40000010000 */
[----:B------:R-:W-:Y:S01]  /*c830*/  FADD.FTZ R3, R181, R178 ;  /* 0x000000b2b5037221 */ /* 0x000fe20000010000 */
[C---:B---3--:R-:W-:Y:S03]  /*c840*/  HMMA.16816.F32 R92, R136.reuse, R16, R92 ;  /* 0x00000010885c723c */ /* 0x048fe6000000185c */
[----:B------:R-:W-:Y:S02]  /*c850*/  FADD.FTZ R3, R182, R3 ;  /* 0x00000003b6037221 */ /* 0x000fe40000010000 */
[----:B------:R-:W-:Y:S02]  /*c860*/  FADD.FTZ R221, R221, R220 ;  /* 0x000000dcdddd7221 */ /* 0x000fe40000010000 */
[----:B------:R-:W-:Y:S01]  /*c870*/  FADD.FTZ R218, R218, R3 ;  /* 0x00000003dada7221 */ /* 0x000fe20000010000 */
[----:B------:R-:W-:Y:S01]  /*c880*/  IADD3 R3, R210, -0x2, RZ ;  /* 0xfffffffed2037810 */ /* 0x000fe20007ffe0ff */
[----:B------:R-:W-:Y:S01]  /*c890*/  FADD.FTZ R224, R224, R221 ;  /* 0x000000dde0e07221 */ /* 0x000fe20000010000 */
[----:B------:R-:W-:Y:S03]  /*c8a0*/  HMMA.16816.F32 R96, R136, R18, R96 ;  /* 0x000000128860723c */ /* 0x000fe60000001860 */
[----:B------:R-:W-:Y:S01]  /*c8b0*/  FADD.FTZ R219, R219, R218 ;  /* 0x000000dadbdb7221 */ /* 0x000fe20000010000 */
[----:B------:R-:W-:Y:S01]  /*c8c0*/  ISETP.GE.AND P0, PT, R3, UR11, PT ;  /* 0x0000000b03007c0c */ /* 0x000fe2000bf06270 */
[----:B------:R-:W-:Y:S02]  /*c8d0*/  FADD.FTZ R225, R225, R224 ;  /* 0x000000e0e1e17221 */ /* 0x000fe40000010000 */
[----:B------:R-:W-:Y:S02]  /*c8e0*/  FADD.FTZ R222, R222, R219 ;  /* 0x000000dbdede7221 */ /* 0x000fe40000010000 */
[----:B------:R-:W-:Y:S03]  /*c8f0*/  FADD.FTZ R206, R228, R225 ;  /* 0x000000e1e4ce7221 */ /* 0x000fe60000010000 */
[----:B------:R-:W-:Y:S02]  /*c900*/  FADD.FTZ R223, R223, R222 ;  /* 0x000000dedfdf7221 */ /* 0x000fe40000010000 */
[----:B------:R-:W-:Y:S02]  /*c910*/  FADD.FTZ R206, R229, R206 ;  /* 0x000000cee5ce7221 */ /* 0x000fe40000010000 */
[----:B------:R-:W-:Y:S04]  /*c920*/  FADD.FTZ R226, R226, R223 ;  /* 0x000000dfe2e27221 */ /* 0x000fe80000010000 */
[----:B------:R-:W-:Y:S01]  /*c930*/  FADD.FTZ R205, R227, R226 ;  /* 0x000000e2e3cd7221 */ /* 0x000fe20000010000 */
[----:B------:R-:W-:-:S05]  /*c940*/  @!P0 BRA `(.L_x_1973) ;  /* 0x0000040000008947 */ /* 0x000fca0003800000 */
[----:B------:R-:W-:Y:S01]  /*c950*/  ISETP.NE.AND P1, PT, R195, 0x1, PT ;  /* 0x00000001c300780c */ /* 0x000fe20003f25270 */
[----:B------:R-:W-:Y:S01]  /*c960*/  IMAD R6, R210, 0x40, R202 ;  /* 0x00000040d2067824 */ /* 0x000fe200078e02ca */
[----:B------:R-:W-:Y:S01]  /*c970*/  IADD3 R12, -R214, 0x10, RZ ;  /* 0x00000010d60c7810 */ /* 0x000fe20007ffe1ff */
[----:B------:R-:W-:Y:S01]  /*c980*/  IMAD.MOV.U32 R198, RZ, RZ, RZ ;  /* 0x000000ffffc67224 */ /* 0x000fe200078e00ff */
[----:B------:R-:W-:Y:S02]  /*c990*/  IADD3 R11, -R211, 0x10, RZ ;  /* 0x00000010d30b7810 */ /* 0x000fe40007ffe1ff */
[----:B------:R-:W-:Y:S02]  /*c9a0*/  IADD3 R199, R6, -0x80, R201 ;  /* 0xffffff8006c77810 */ /* 0x000fe40007ffe0c9 */
[----:B------:R-:W-:Y:S02]  /*c9b0*/  LOP3.LUT R12, R12, 0xf, RZ, 0xc0, !PT ;  /* 0x0000000f0c0c7812 */ /* 0x000fe400078ec0ff */
[----:B------:R-:W-:Y:S01]  /*c9c0*/  LOP3.LUT R11, R11, 0xf, RZ, 0xc0, !PT ;  /* 0x0000000f0b0b7812 */ /* 0x000fe200078ec0ff */
[----:B------:R-:W-:Y:S02]  /*c9d0*/  IMAD.MOV.U32 R3, RZ, RZ, R199 ;  /* 0x000000ffff037224 */ /* 0x000fe400078e00c7 */
[----:B------:R-:W-:Y:S05]  /*c9e0*/  @P1 IMAD.HI.U32 R6, R199, c[0x0][0x2bc], RZ ;  /* 0x0000af00c7061a27 */ /* 0x000fea00078e00ff */
        /* <DEDUP_REMOVED lines=54> */
.L_x_1973:
[----:B------:R-:W-:Y:S01]  /*cd50*/  UIADD3 UR4, UR5, 0x1, URZ ;  /* 0x0000000105047890 */ /* 0x000fe2000fffe03f */
[----:B------:R-:W0:Y:S01]  /*cd60*/  LDGDEPBAR ;  /* 0x00000000000079af */ /* 0x000e220000000000 */
[----:B------:R-:W-:Y:S01]  /*cd70*/  UISETP.GE.AND UP2, UPT, UR5, 0x1, UPT ;  /* 0x000000010500788c */ /* 0x000fe2000bf46270 */
[C---:B------:R-:W-:Y:S01]  /*cd80*/  ISETP.GT.AND P0, PT, R210.reuse, R217, PT ;  /* 0x000000d9d200720c */ /* 0x040fe20003f04270 */
[----:B------:R-:W-:Y:S01]  /*cd90*/  IMAD.MOV.U32 R3, RZ, RZ, R0 ;  /* 0x000000ffff037224 */ /* 0x000fe200078e0000 */
[----:B------:R-:W-:Y:S01]  /*cda0*/  IADD3 R210, R210, -0x1, RZ ;  /* 0xffffffffd2d27810 */ /* 0x000fe20007ffe0ff */
[----:B------:R-:W-:Y:S01]  /*cdb0*/  USEL UR5, UR4, URZ, !UP2 ;  /* 0x0000003f04057287 */ /* 0x000fe2000d000000 */
[----:B------:R-:W-:Y:S09]  /*cdc0*/  IMAD.MOV.U32 R133, RZ, RZ, R2 ;  /* 0x000000ffff857224 */ /* 0x000ff200078e0002 */
[----:B------:R-:W-:-:S05]  /*cdd0*/  @P0 BRA `(.L_x_1974) ;  /* 0xffffd03000000947 */ /* 0x000fca000383ffff */
.L_x_1971:
[----:B------:R-:W-:-:S13]  /*cde0*/  ISETP.GE.AND P0, PT, R210, UR11, PT ;  /* 0x0000000bd2007c0c */ /* 0x000fda000bf06270 */
[----:B------:R-:W-:Y:S05]  /*cdf0*/  @!P0 BRA `(.L_x_1975) ;  /* 0x00003a6000008947 */ /* 0x000fea0003800000 */
[----:B------:R-:W-:Y:S01]  /*ce00*/  IMAD.MOV.U32 R3, RZ, RZ, R0 ;  /* 0x000000ffff037224 */ /* 0x000fe200078e0000 */
[----:B------:R-:W-:Y:S01]  /*ce10*/  SHF.R.S32.HI R0, RZ, 0x1f, R207 ;  /* 0x0000001fff007819 */ /* 0x000fe200000114cf */
[----:B------:R-:W-:Y:S01]  /*ce20*/  IMAD.MOV.U32 R190, RZ, RZ, 0x40 ;  /* 0x00000040ffbe7424 */ /* 0x000fe200078e00ff */
[----:B------:R-:W-:Y:S01]  /*ce30*/  LOP3.LUT P0, RZ, R209, 0x4, RZ, 0xc0, !PT ;  /* 0x00000004d1ff7812 */ /* 0x000fe2000780c0ff */
[C---:B------:R-:W-:Y:S01]  /*ce40*/  IMAD.SHL.U32 R208, R207.reuse, 0x2, RZ ;  /* 0x00000002cfd07824 */ /* 0x040fe200078e00ff */
[----:B-1----:R-:W-:Y:S01]  /*ce50*/  SHF.R.S32.HI R5, RZ, 0x1f, R192 ;  /* 0x0000001fff057819 */ /* 0x002fe200000114c0 */
[----:B------:R-:W-:Y:S01]  /*ce60*/  IMAD.MOV.U32 R132, RZ, RZ, R2 ;  /* 0x000000ffff847224 */ /* 0x000fe200078e0002 */
[----:B------:R-:W-:Y:S01]  /*ce70*/  SHF.L.U64.HI R193, R207, 0x1, R0 ;  /* 0x00000001cfc17819 */ /* 0x000fe20000010200 */
[C---:B------:R-:W-:Y:S01]  /*ce80*/  IMAD.SHL.U32 R209, R192.reuse, 0x2, RZ ;  /* 0x00000002c0d17824 */ /* 0x040fe200078e00ff */
[----:B------:R-:W-:Y:S02]  /*ce90*/  SHF.L.U64.HI R207, R192, 0x1, R5 ;  /* 0x00000001c0cf7819 */ /* 0x000fe40000010205 */
[----:B------:R-:W-:-:S02]  /*cea0*/  SEL R190, R190, 0xffffffc0, !P0 ;  /* 0xffffffc0bebe7807 */ /* 0x000fc40004000000 */
.L_x_1986:
        /* <DEDUP_REMOVED lines=31> */
[----:B------:R-:W5:Y:S01]  /*d0a0*/  SHFL.IDX PT, R9, R21, RZ, 0x181f ;  /* 0x00181fff15097589 */ /* 0x000f6200000e0000 */
[----:B------:R-:W-:Y:S02]  /*d0b0*/  IMAD.U32 R5, RZ, RZ, UR15 ;  /* 0x0000000fff057e24 */ /* 0x000fe4000f8e00ff */
[----:B------:R-:W-:Y:S01]  /*d0c0*/  IMAD.SHL.U32 R0, R194, 0x2, RZ ;  /* 0x00000002c2007824 */ /* 0x000fe200078e00ff */
[----:B------:R-:W4:Y:S01]  /*d0d0*/  SHFL.IDX PT, R6, R20, RZ, 0x181f ;  /* 0x00181fff14067589 */ /* 0x000f2200000e0000 */
[----:B------:R-:W-:Y:S03]  /*d0e0*/  IMAD R5, R5, 0x6000, R196 ;  /* 0x0000600005057824 */ /* 0x000fe600078e02c4 */
[----:B------:R-:W3:Y:S04]  /*d0f0*/  SHFL.IDX PT, R7, R21, 0x1, 0x181f ;  /* 0x00381f0015077f89 */ /* 0x000ee800000e0000 */
[----:B------:R-:W2:Y:S01]  /*d100*/  SHFL.IDX PT, R4, R20, 0x1, 0x181f ;  /* 0x00381f0014047f89 */ /* 0x000ea200000e0000 */
[C---:B-----5:R-:W-:Y:S02]  /*d110*/  IADD3 R10, P0, R9.reuse, R208, RZ ;  /* 0x000000d0090a7210 */ /* 0x060fe40007f1e0ff */
[C---:B------:R-:W-:Y:S02]  /*d120*/  IADD3 R8, P2, R9.reuse, R209, RZ ;  /* 0x000000d109087210 */ /* 0x040fe40007f5e0ff */
[C---:B----4-:R-:W-:Y:S02]  /*d130*/  IADD3.X R11, R6.reuse, R193, RZ, P0, !PT ;  /* 0x000000c1060b7210 */ /* 0x050fe400007fe4ff */
[-C--:B------:R-:W-:Y:S01]  /*d140*/  IADD3 R12, P1, R9, R0.reuse, RZ ;  /* 0x00000000090c7210 */ /* 0x080fe20007f3e0ff */
[C---:B------:R-:W-:Y:S01]  /*d150*/  IMAD.X R9, R6.reuse, 0x1, R207, P2 ;  /* 0x0000000106097824 */ /* 0x040fe200010e06cf */
[C---:B---3--:R-:W-:Y:S01]  /*d160*/  IADD3 R14, P0, R7.reuse, R0, RZ ;  /* 0x00000000070e7210 */ /* 0x048fe20007f1e0ff */
[----:B------:R3:W-:Y:S02]  /*d170*/  LDGSTS.E.BYPASS.LTC128B.128 [R5], [R10.64], !P5 ;  /* 0x000000000a057fae */ /* 0x0007e4000e901d54 */
[----:B------:R-:W-:Y:S01]  /*d180*/  IMAD.X R13, R6, 0x1, R2, P1 ;  /* 0x00000001060d7824 */ /* 0x000fe200008e0602 */
[C---:B------:R-:W-:Y:S01]  /*d190*/  IADD3 R6, P1, R7.reuse, R208, RZ ;  /* 0x000000d007067210 */ /* 0x040fe20007f3e0ff */
[----:B------:R3:W-:Y:S01]  /*d1a0*/  LDGSTS.E.BYPASS.LTC128B.128 [R5+0x2000], [R8.64], !P4 ;  /* 0x0200000008057fae */ /* 0x0007e2000e101d54 */
[C---:B--2---:R-:W-:Y:S02]  /*d1b0*/  IADD3.X R15, R4.reuse, R2, RZ, P0, !PT ;  /* 0x00000002040f7210 */ /* 0x044fe400007fe4ff */
[----:B------:R-:W-:Y:S01]  /*d1c0*/  IADD3 R20, P0, R7, R209, RZ ;  /* 0x000000d107147210 */ /* 0x000fe20007f1e0ff */
[----:B------:R3:W-:Y:S01]  /*d1d0*/  LDGSTS.E.BYPASS.LTC128B.128 [R5+0x4000], [R12.64], !P6 ;  /* 0x040000000c057fae */ /* 0x0007e2000f101d54 */
[C---:B------:R-:W-:Y:S02]  /*d1e0*/  IMAD.X R7, R4.reuse, 0x1, R193, P1 ;  /* 0x0000000104077824 */ /* 0x040fe400008e06c1 */
[----:B------:R-:W-:Y:S03]  /*d1f0*/  IADD3.X R21, R4, R207, RZ, P0, !PT ;  /* 0x000000cf04157210 */ /* 0x000fe600007fe4ff */
[----:B------:R3:W-:Y:S04]  /*d200*/  LDGSTS.E.BYPASS.LTC128B.128 [R5+0x1000], [R6.64], !P5 ;  /* 0x0100000006057fae */ /* 0x0007e8000e901d54 */
[----:B------:R3:W-:Y:S04]  /*d210*/  LDGSTS.E.BYPASS.LTC128B.128 [R5+0x3000], [R20.64], !P4 ;  /* 0x0300000014057fae */ /* 0x0007e8000e101d54 */
[----:B------:R3:W-:Y:S02]  /*d220*/  LDGSTS.E.BYPASS.LTC128B.128 [R5+0x5000], [R14.64], !P6 ;  /* 0x050000000e057fae */ /* 0x0007e4000f101d54 */
.L_x_1976:
[C---:B--23--:R-:W-:Y:S01]  /*d230*/  HMMA.16816.F32 R4, R136.reuse, R140, RZ ;  /* 0x0000008c8804723c */ /* 0x04cfe200000018ff */
[----:B------:R-:W-:Y:S01]  /*d240*/  LDSM.16.M88.4 R172, [R133+0xf900] ;  /* 0x00f9000085ac783b */ /* 0x000fe20000000200 */
[----:B------:R-:W-:Y:S01]  /*d250*/  PLOP3.LUT P1, PT, PT, PT, UP1, 0x80, 0x0 ;  /* 0x000000000000781c */ /* 0x000fe20003f2f018 */
[----:B------:R-:W-:Y:S01]  /*d260*/  UIADD3 UR6, UR15, 0x1, URZ ;  /* 0x000000010f067890 */ /* 0x000fe2000fffe03f */
[C---:B------:R-:W-:Y:S01]  /*d270*/  IADD3 R0, R190.reuse, R165, RZ ;  /* 0x000000a5be007210 */ /* 0x040fe20007ffe0ff */
[----:B------:R-:W-:Y:S01]  /*d280*/  UISETP.GE.AND UP2, UPT, UR15, 0x1, UPT ;  /* 0x000000010f00788c */ /* 0x000fe2000bf46270 */
[C---:B------:R-:W-:Y:S02]  /*d290*/  IADD3 R2, R190.reuse, R133, RZ ;  /* 0x00000085be027210 */ /* 0x040fe40007ffe0ff */
[C---:B------:R-:W-:Y:S01]  /*d2a0*/  HMMA.16816.F32 R8, R136.reuse, R142, RZ ;  /* 0x0000008e8808723c */ /* 0x040fe200000018ff */
[----:B------:R-:W-:Y:S01]  /*d2b0*/  LDSM.16.M88.4 R140, [R0+0xc100] ;  /* 0x00c10000008c783b */ /* 0x000fe20000000200 */
[----:B------:R-:W-:Y:S01]  /*d2c0*/  PLOP3.LUT P0, PT, PT, PT, UP1, 0x80, 0x0 ;  /* 0x000000000000781c */ /* 0x000fe20003f0f018 */
[----:B------:R-:W-:Y:S05]  /*d2d0*/  USEL UR15, UR6, URZ, !UP2 ;  /* 0x0000003f060f7287 */ /* 0x000fea000d000000 */
[C---:B----4-:R-:W-:Y:S01]  /*d2e0*/  HMMA.16816.F32 R12, R136.reuse, R16, RZ ;  /* 0x00000010880c723c */ /* 0x050fe200000018ff */
[----:B------:R-:W-:Y:S07]  /*d2f0*/  LDSM.16.M88.4 R164, [R0+0xc900] ;  /* 0x00c9000000a4783b */ /* 0x000fee0000000200 */
        /* <DEDUP_REMOVED lines=9> */
[----:B------:R-:W1:Y:S07]  /*d390*/  LDSM.16.M88.4 R136, [R185] ;  /* 0x00000000b988783b */ /* 0x000e6e0000000200 */
[C---:B------:R-:W-:Y:S08]  /*d3a0*/  HMMA.16816.F32 R4, R144.reuse, R148, R4 ;  /* 0x000000949004723c */ /* 0x040ff00000001804 */
[C---:B------:R-:W-:Y:S01]  /*d3b0*/  HMMA.16816.F32 R8, R144.reuse, R150, R8 ;  /* 0x000000969008723c */ /* 0x040fe20000001808 */
[----:B------:R-:W2:Y:S07]  /*d3c0*/  LDSM.16.M88.4 R148, [R0+0xd100] ;  /* 0x00d100000094783b */ /* 0x000eae0000000200 */
[C---:B------:R-:W-:Y:S08]  /*d3d0*/  HMMA.16816.F32 R12, R144.reuse, R152, R12 ;  /* 0x00000098900c723c */ /* 0x040ff0000000180c */
[C---:B------:R-:W-:Y:S01]  /*d3e0*/  HMMA.16816.F32 R16, R144.reuse, R154, R16 ;  /* 0x0000009a9010723c */ /* 0x040fe20000001810 */
[----:B------:R-:W3:Y:S07]  /*d3f0*/  LDSM.16.M88.4 R152, [R0+0xd900] ;  /* 0x00d900000098783b */ /* 0x000eee0000000200 */
[C---:B------:R-:W-:Y:S08]  /*d400*/  HMMA.16816.F32 R20, R144.reuse, R156, R20 ;  /* 0x0000009c9014723c */ /* 0x040ff00000001814 */
[C---:B------:R-:W-:Y:S01]  /*d410*/  HMMA.16816.F32 R24, R144.reuse, R158, R24 ;  /* 0x0000009e9018723c */ /* 0x040fe20000001818 */
[----:B------:R-:W4:Y:S07]  /*d420*/  LDSM.16.M88.4 R156, [R184] ;  /* 0x00000000b89c783b */ /* 0x000f2e0000000200 */
[C---:B------:R-:W-:Y:S08]  /*d430*/  HMMA.16816.F32 R28, R144.reuse, R160, R28 ;  /* 0x000000a0901c723c */ /* 0x040ff0000000181c */
[----:B------:R-:W-:Y:S01]  /*d440*/  HMMA.16816.F32 R32, R144, R162, R32 ;  /* 0x000000a29020723c */ /* 0x000fe20000001820 */
[----:B------:R-:W-:Y:S07]  /*d450*/  LDSM.16.M88.4 R144, [R2+0xd100] ;  /* 0x00d100000290783b */ /* 0x000fee0000000200 */
[C---:B-1----:R-:W-:Y:S01]  /*d460*/  HMMA.16816.F32 R4, R136.reuse, R140, R4 ;  /* 0x0000008c8804723c */ /* 0x042fe20000001804 */
[----:B------:R-:W-:Y:S07]  /*d470*/  LDSM.16.M88.4 R160, [R2+0xd900] ;  /* 0x00d9000002a0783b */ /* 0x000fee0000000200 */
[C---:B------:R-:W-:Y:S01]  /*d480*/  HMMA.16816.F32 R8, R136.reuse, R142, R8 ;  /* 0x0000008e8808723c */ /* 0x040fe20000001808 */
[----:B------:R-:W1:Y:S07]  /*d490*/  LDSM.16.M88.4 R140, [R2+0xc900] ;  /* 0x00c90000028c783b */ /* 0x000e6e0000000200 */
[C---:B------:R-:W-:Y:S08]  /*d4a0*/  HMMA.16816.F32 R12, R136.reuse, R164, R12 ;  /* 0x000000a4880c723c */ /* 0x040ff0000000180c */
[C---:B------:R-:W-:Y:S01]  /*d4b0*/  HMMA.16816.F32 R16, R136.reuse, R166, R16 ;  /* 0x000000a68810723c */ /* 0x040fe20000001810 */
[----:B------:R-:W-:Y:S07]  /*d4c0*/  LDSM.16.M88.4 R164, [R189+UR4+0xe100] ;  /* 0x00e10004bda4783b */ /* 0x000fee0008000200 */
[C---:B--2---:R-:W-:Y:S08]  /*d4d0*/  HMMA.16816.F32 R20, R136.reuse, R148, R20 ;  /* 0x000000948814723c */ /* 0x044ff00000001814 */
[C---:B------:R-:W-:Y:S01]  /*d4e0*/  HMMA.16816.F32 R24, R136.reuse, R150, R24 ;  /* 0x000000968818723c */ /* 0x040fe20000001818 */
[----:B------:R-:W2:Y:S07]  /*d4f0*/  LDSM.16.M88.4 R148, [R191+0x4000] ;  /* 0x00400000bf94783b */ /* 0x000eae0000000200 */
[C---:B---3--:R-:W-:Y:S08]  /*d500*/  HMMA.16816.F32 R28, R136.reuse, R152, R28 ;  /* 0x00000098881c723c */ /* 0x048ff0000000181c */
[----:B------:R-:W-:Y:S01]  /*d510*/  HMMA.16816.F32 R32, R136, R154, R32 ;  /* 0x0000009a8820723c */ /* 0x000fe20000001820 */
[----:B------:R-:W3:Y:S07]  /*d520*/  LDSM.16.M88.4 R136, [R189+UR4+0xe900] ;  /* 0x00e90004bd88783b */ /* 0x000eee0008000200 */
[C---:B----4-:R-:W-:Y:S01]  /*d530*/  HMMA.16816.F32 R4, R156.reuse, R168, R4 ;  /* 0x000000a89c04723c */ /* 0x050fe20000001804 */
[----:B------:R-:W4:Y:S07]  /*d540*/  LDSM.16.M88.4 R152, [R189+UR4+0xf100] ;  /* 0x00f10004bd98783b */ /* 0x000f2e0008000200 */
[C---:B------:R-:W-:Y:S01]  /*d550*/  HMMA.16816.F32 R8, R156.reuse, R170, R8 ;  /* 0x000000aa9c08723c */ /* 0x040fe20000001808 */
[----:B------:R-:W5:Y:S07]  /*d560*/  LDSM.16.M88.4 R168, [R189+UR4+0xf900] ;  /* 0x00f90004bda8783b */ /* 0x000f6e0008000200 */
[C---:B-1----:R-:W-:Y:S08]  /*d570*/  HMMA.16816.F32 R12, R156.reuse, R140, R12 ;  /* 0x0000008c9c0c723c */ /* 0x042ff0000000180c */
[C---:B------:R-:W-:Y:S01]  /*d580*/  HMMA.16816.F32 R16, R156.reuse, R142, R16 ;  /* 0x0000008e9c10723c */ /* 0x040fe20000001810 */
[----:B------:R-:W-:Y:S07]  /*d590*/  LDSM.16.M88.4 R140, [R187+0x4000] ;  /* 0x00400000bb8c783b */ /* 0x000fee0000000200 */
[C---:B------:R-:W-:Y:S08]  /*d5a0*/  HMMA.16816.F32 R20, R156.reuse, R144, R20 ;  /* 0x000000909c14723c */ /* 0x040ff00000001814 */
[C---:B------:R-:W-:Y:S01]  /*d5b0*/  HMMA.16816.F32 R24, R156.reuse, R146, R24 ;  /* 0x000000929c18723c */ /* 0x040fe20000001818 */
[----:B------:R-:W1:Y:S07]  /*d5c0*/  LDSM.16.M88.4 R144, [R133+0xe100] ;  /* 0x00e100008590783b */ /* 0x000e6e0000000200 */
[C---:B------:R-:W-:Y:S08]  /*d5d0*/  HMMA.16816.F32 R28, R156.reuse, R160, R28 ;  /* 0x000000a09c1c723c */ /* 0x040ff0000000181c */
[----:B------:R-:W-:Y:S01]  /*d5e0*/  HMMA.16816.F32 R32, R156, R162, R32 ;  /* 0x000000a29c20723c */ /* 0x000fe20000001820 */
[----:B------:R-:W1:Y:S07]  /*d5f0*/  LDSM.16.M88.4 R156, [R133+0xe900] ;  /* 0x00e90000859c783b */ /* 0x000e6e0000000200 */
[C---:B--2---:R-:W-:Y:S01]  /*d600*/  HMMA.16816.F32 R4, R148.reuse, R164, R4 ;  /* 0x000000a49404723c */ /* 0x044fe20000001804 */
[----:B------:R-:W2:Y:S07]  /*d610*/  LDSM.16.M88.4 R160, [R133+0xf100] ;  /* 0x00f1000085a0783b */ /* 0x000eae0000000200 */
[C---:B------:R-:W-:Y:S01]  /*d620*/  HMMA.16816.F32 R8, R148.reuse, R166, R8 ;  /* 0x000000a69408723c */ /* 0x040fe20000001808 */
[----:B------:R-:W-:Y:S07]  /*d630*/  LDSM.16.M88.4 R164, [R2+0xe100] ;  /* 0x00e1000002a4783b */ /* 0x000fee0000000200 */
[C---:B---3--:R-:W-:Y:S08]  /*d640*/  HMMA.16816.F32 R12, R148.reuse, R136, R12 ;  /* 0x00000088940c723c */ /* 0x048ff0000000180c */
[C---:B------:R-:W-:Y:S01]  /*d650*/  HMMA.16816.F32 R16, R148.reuse, R138, R16 ;  /* 0x0000008a9410723c */ /* 0x040fe20000001810 */
[----:B------:R-:W-:Y:S07]  /*d660*/  LDSM.16.M88.4 R136, [R185+0x4000] ;  /* 0x00400000b988783b */ /* 0x000fee0000000200 */
[C---:B----4-:R-:W-:Y:S08]  /*d670*/  HMMA.16816.F32 R20, R148.reuse, R152, R20 ;  /* 0x000000989414723c */ /* 0x050ff00000001814 */
[C---:B------:R-:W-:Y:S01]  /*d680*/  HMMA.16816.F32 R24, R148.reuse, R154, R24 ;  /* 0x0000009a9418723c */ /* 0x040fe20000001818 */
[----:B------:R-:W3:Y:S07]  /*d690*/  LDSM.16.M88.4 R152, [R0+0xe100] ;  /* 0x00e100000098783b */ /* 0x000eee0000000200 */
[C---:B-----5:R-:W-:Y:S08]  /*d6a0*/  HMMA.16816.F32 R28, R148.reuse, R168, R28 ;  /* 0x000000a8941c723c */ /* 0x060ff0000000181c */
[----:B------:R-:W-:Y:S01]  /*d6b0*/  HMMA.16816.F32 R32, R148, R170, R32 ;  /* 0x000000aa9420723c */ /* 0x000fe20000001820 */
[----:B------:R-:W-:Y:S07]  /*d6c0*/  LDSM.16.M88.4 R148, [R0+0xf100] ;  /* 0x00f100000094783b */ /* 0x000fee0000000200 */
[C---:B-1----:R-:W-:Y:S08]  /*d6d0*/  HMMA.16816.F32 R4, R140.reuse, R144, R4 ;  /* 0x000000908c04723c */ /* 0x042ff00000001804 */
[C---:B------:R-:W-:Y:S01]  /*d6e0*/  HMMA.16816.F32 R8, R140.reuse, R146, R8 ;  /* 0x000000928c08723c */ /* 0x040fe20000001808 */
[----:B------:R-:W1:Y:S07]  /*d6f0*/  LDSM.16.M88.4 R144, [R0+0xe900] ;  /* 0x00e900000090783b */ /* 0x000e6e0000000200 */
[C---:B------:R-:W-:Y:S08]  /*d700*/  HMMA.16816.F32 R12, R140.reuse, R156, R12 ;  /* 0x0000009c8c0c723c */ /* 0x040ff0000000180c */
[C---:B------:R-:W-:Y:S01]  /*d710*/  HMMA.16816.F32 R16, R140.reuse, R158, R16 ;  /* 0x0000009e8c10723c */ /* 0x040fe20000001810 */
[----:B------:R-:W4:Y:S07]  /*d720*/  LDSM.16.M88.4 R156, [R0+0xf900] ;  /* 0x00f90000009c783b */ /* 0x000f2e0000000200 */
[C---:B--2---:R-:W-:Y:S08]  /*d730*/  HMMA.16816.F32 R20, R140.reuse, R160, R20 ;  /* 0x000000a08c14723c */ /* 0x044ff00000001814 */
[C---:B------:R-:W-:Y:S01]  /*d740*/  HMMA.16816.F32 R24, R140.reuse, R162, R24 ;  /* 0x000000a28c18723c */ /* 0x040fe20000001818 */
[----:B------:R-:W2:Y:S07]  /*d750*/  LDSM.16.M88.4 R160, [R184+0x4000] ;  /* 0x00400000b8a0783b */ /* 0x000eae0000000200 */
[C---:B------:R-:W-:Y:S08]  /*d760*/  HMMA.16816.F32 R28, R140.reuse, R172, R28 ;  /* 0x000000ac8c1c723c */ /* 0x040ff0000000181c */
[----:B------:R-:W-:Y:S07]  /*d770*/  HMMA.16816.F32 R32, R140, R174, R32 ;  /* 0x000000ae8c20723c */ /* 0x000fee0000001820 */
[----:B------:R-:W-:Y:S01]  /*d780*/  IADD3 R141, R190, UR4, R189 ;  /* 0x00000004be8d7c10 */ /* 0x000fe2000fffe0bd */
[C---:B---3--:R-:W-:Y:S05]  /*d790*/  HMMA.16816.F32 R4, R136.reuse, R152, R4 ;  /* 0x000000988804723c */ /* 0x048fea0000001804 */
[----:B------:R-:W-:Y:S03]  /*d7a0*/  IADD3 R192, R186, R141, RZ ;  /* 0x0000008dbac07210 */ /* 0x000fe60007ffe0ff */
[C---:B------:R-:W-:Y:S01]  /*d7b0*/  HMMA.16816.F32 R8, R136.reuse, R154, R8 ;  /* 0x0000009a8808723c */ /* 0x040fe20000001808 */
[----:B------:R-:W-:Y:S07]  /*d7c0*/  LDSM.16.M88.4 R152, [R187+0x8000] ;  /* 0x00800000bb98783b */ /* 0x000fee0000000200 */
[C---:B-1----:R-:W-:Y:S01]  /*d7d0*/  HMMA.16816.F32 R12, R136.reuse, R144, R12 ;  /* 0x00000090880c723c */ /* 0x042fe2000000180c */
[----:B------:R-:W1:Y:S07]  /*d7e0*/  LDSM.16.M88.4 R140, [R192+0xe900] ;  /* 0x00e90000c08c783b */ /* 0x000e6e0000000200 */
[C---:B------:R-:W-:Y:S01]  /*d7f0*/  HMMA.16816.F32 R16, R136.reuse, R146, R16 ;  /* 0x000000928810723c */ /* 0x040fe20000001810 */
[----:B------:R-:W3:Y:S07]  /*d800*/  LDSM.16.M88.4 R168, [R192+0xf100] ;  /* 0x00f10000c0a8783b */ /* 0x000eee0000000200 */
[C---:B------:R-:W-:Y:S01]  /*d810*/  HMMA.16816.F32 R20, R136.reuse, R148, R20 ;  /* 0x000000948814723c */ /* 0x040fe20000001814 */
[----:B------:R-:W5:Y:S07]  /*d820*/  LDSM.16.M88.4 R172, [R192+0xf900] ;  /* 0x00f90000c0ac783b */ /* 0x000f6e0000000200 */
[C---:B------:R-:W-:Y:S01]  /*d830*/  HMMA.16816.F32 R24, R136.reuse, R150, R24 ;  /* 0x000000968818723c */ /* 0x040fe20000001818 */
[----:B------:R-:W-:Y:S07]  /*d840*/  LDSM.16.M88.4 R144, [R189+UR4+0x11100] ;  /* 0x01110004bd90783b */ /* 0x000fee0008000200 */
[C---:B----4-:R-:W-:Y:S01]  /*d850*/  HMMA.16816.F32 R28, R136.reuse, R156, R28 ;  /* 0x0000009c881c723c */ /* 0x050fe2000000181c */
[----:B------:R-:W-:Y:S07]  /*d860*/  LDSM.16.M88.4 R148, [R189+UR4+0x11900] ;  /* 0x01190004bd94783b */ /* 0x000fee0008000200 */
        /* <DEDUP_REMOVED lines=11> */
[----:B------:R-:W-:Y:S07]  /*d920*/  LDSM.16.M88.4 R168, [R185+0x8000] ;  /* 0x00800000b9a8783b */ /* 0x000fee0000000200 */
[C---:B-----5:R-:W-:Y:S08]  /*d930*/  HMMA.16816.F32 R28, R160.reuse, R172, R28 ;  /* 0x000000aca01c723c */ /* 0x060ff0000000181c */
        /* <DEDUP_REMOVED lines=20> */
[----:B------:R-:W-:Y:S07]  /*da80*/  LDSM.16.M88.4 R140, [R192+0x11100] ;  /* 0x01110000c08c783b */ /* 0x000fee0000000200 */
[C---:B---3--:R-:W-:Y:S08]  /*da90*/  HMMA.16816.F32 R20, R152.reuse, R160, R20 ;  /* 0x000000a09814723c */ /* 0x048ff00000001814 */
[C---:B------:R-:W-:Y:S08]  /*daa0*/  HMMA.16816.F32 R24, R152.reuse, R162, R24 ;  /* 0x000000a29818723c */ /* 0x040ff00000001818 */
[C---:B------:R-:W-:Y:S07]  /*dab0*/  HMMA.16816.F32 R28, R152.reuse, R164, R28 ;  /* 0x000000a4981c723c */ /* 0x040fee000000181c */
[----:B------:R-:W-:Y:S01]  /*dac0*/  SHF.L.U32 R165, R210, 0x6, RZ ;  /* 0x00000006d2a57819 */ /* 0x000fe200000006ff */
[----:B------:R-:W-:Y:S08]  /*dad0*/  HMMA.16816.F32 R32, R152, R166, R32 ;  /* 0x000000a69820723c */ /* 0x000ff00000001820 */
[C---:B-----5:R-:W-:Y:S08]  /*dae0*/  HMMA.16816.F32 R4, R168.reuse, R172, R4 ;  /* 0x000000aca804723c */ /* 0x060ff00000001804 */
[C---:B------:R-:W-:Y:S08]  /*daf0*/  HMMA.16816.F32 R8, R168.reuse, R174, R8 ;  /* 0x000000aea808723c */ /* 0x040ff00000001808 */
[C---:B----4-:R-:W-:Y:S08]  /*db00*/  HMMA.16816.F32 R12, R168.reuse, R136, R12 ;  /* 0x00000088a80c723c */ /* 0x050ff0000000180c */
[C---:B------:R-:W-:Y:S01]  /*db10*/  HMMA.16816.F32 R16, R168.reuse, R138, R16 ;  /* 0x0000008aa810723c */ /* 0x040fe20000001810 */
[----:B------:R-:W1:Y:S07]  /*db20*/  LDSM.16.M88.4 R136, [R192+0x10900] ;  /* 0x01090000c088783b */ /* 0x000e6e0000000200 */
        /* <DEDUP_REMOVED lines=10> */
[----:B------:R-:W-:Y:S01]  /*dbd0*/  FMUL.FTZ R9, R9, c[0x0][0x320] ;  /* 0x0000c80009097a20 */ /* 0x000fe20000410000 */
[C---:B------:R-:W-:Y:S01]  /*dbe0*/  HMMA.16816.F32 R20, R176.reuse, R140, R20 ;  /* 0x0000008cb014723c */ /* 0x040fe20000001814 */
        /* <DEDUP_REMOVED lines=25> */
[----:B------:R-:W-:Y:S05]  /*dd80*/  FMUL.FTZ R27, R27, c[0x0][0x320] ;  /* 0x0000c8001b1b7a20 */ /* 0x000fea0000410000 */
[----:B------:R1:W1:Y:S01]  /*dd90*/  MUFU.TANH R163, R13 ;  /* 0x0000000d00a37308 */ /* 0x0002620000002400 */
[----:B----4-:R-:W4:Y:S09]  /*dda0*/  LDSM.16.M88.4 R8, [R192+0x11900] ;  /* 0x01190000c008783b */ /* 0x010f320000000200 */
[----:B------:R2:W2:Y:S01]  /*ddb0*/  MUFU.TANH R161, R20 ;  /* 0x0000001400a17308 */ /* 0x0004a20000002400 */
[----:B-----5:R-:W-:Y:S09]  /*ddc0*/  MOV R23, R203 ;  /* 0x000000cb00177202 */ /* 0x020ff20000000f00 */
[----:B------:R-:W3:Y:S01]  /*ddd0*/  MUFU.TANH R159, R21 ;  /* 0x00000015009f7308 */ /* 0x000ee20000002400 */
[----:B-1----:R-:W-:Y:S01]  /*dde0*/  FMUL.FTZ R13, R19, c[0x0][0x320] ;  /* 0x0000c800130d7a20 */ /* 0x002fe20000410000 */
[----:B------:R-:W-:Y:S08]  /*ddf0*/  MOV R19, UR12 ;  /* 0x0000000c00137c02 */ /* 0x000ff00008000f00 */
[----:B------:R1:W1:Y:S01]  /*de00*/  MUFU.TANH R160, R22 ;  /* 0x0000001600a07308 */ /* 0x0002620000002400 */
[----:B--2---:R-:W-:Y:S04]  /*de10*/  IADD3 R20, -R204, 0x1, -R165 ;  /* 0x00000001cc147810 */ /* 0x004fe80007ffe9a5 */
[----:B------:R-:W-:Y:S05]  /*de20*/  IADD3 R19, R20, -c[0x0][0x168], R19 ;  /* 0x80005a0014137a10 */ /* 0x000fea0007ffe013 */
[----:B------:R-:W2:Y:S01]  /*de30*/  MUFU.TANH R146, R146 ;  /* 0x0000009200927308 */ /* 0x000ea20000002400 */
[C---:B------:R-:W-:Y:S01]  /*de40*/  IADD3 R20, R19.reuse, c[0x0][0x328], RZ ;  /* 0x0000ca0013147a10 */ /* 0x040fe20007ffe0ff */
[C---:B----4-:R-:W-:Y:S03]  /*de50*/  HMMA.16816.F32 R28, R176.reuse, R8, R28 ;  /* 0x00000008b01c723c */ /* 0x050fe6000000181c */
[----:B------:R-:W-:Y:S05]  /*de60*/  IADD3 R19, R19, UR13, RZ ;  /* 0x0000000d13137c10 */ /* 0x000fea000fffe0ff */
[----:B------:R-:W4:Y:S01]  /*de70*/  MUFU.TANH R0, R0 ;  /* 0x0000000000007308 */ /* 0x000f220000002400 */
[----:B------:R-:W-:Y:S01]  /*de80*/  @P1 IMAD.HI.U32 R9, R203, c[0x0][0x2c8], RZ ;  /* 0x0000b200cb091a27 */ /* 0x000fe200078e00ff */
[----:B------:R-:W-:Y:S04]  /*de90*/  HMMA.16816.F32 R32, R176, R10, R32 ;  /* 0x0000000ab020723c */ /* 0x000fe80000001820 */
[----:B------:R-:W-:Y:S02]  /*dea0*/  @P0 SHF.R.U32.HI R23, RZ, c[0x0][0x2cc], R9 ;  /* 0x0000b300ff170a19 */ /* 0x000fe40000011609 */
[----:B------:R-:W-:Y:S02]  /*deb0*/  PLOP3.LUT P0, PT, PT, PT, UP0, 0x40, 0x0 ;  /* 0x000000000000781c */ /* 0x000fe40003f0e808 */
[----:B------:R-:W1:Y:S01]  /*dec0*/  MUFU.TANH R2, R2 ;  /* 0x0000000200027308 */ /* 0x000e620000002400 */
[----:B------:R-:W1:Y:S05]  /*ded0*/  SHFL.IDX PT, R9, R23, RZ, 0x1c1f ;  /* 0x001c1fff17097589 */ /* 0x000e6a00000e0000 */
[----:B------:R-:W-:Y:S04]  /*dee0*/  FMUL.FTZ R8, R31, c[0x0][0x320] ;  /* 0x0000c8001f087a20 */ /* 0x000fe80000410000 */
[----:B------:R-:W2:Y:S01]  /*def0*/  MUFU.TANH R147, R147 ;  /* 0x0000009300937308 */ /* 0x000ea20000002400 */
[----:B------:R-:W-:Y:S02]  /*df00*/  FMUL.FTZ R28, R28, c[0x0][0x320] ;  /* 0x0000c8001c1c7a20 */ /* 0x000fe40000410000 */
[----:B------:R-:W-:Y:S02]  /*df10*/  FMUL.FTZ R29, R29, c[0x0][0x320] ;  /* 0x0000c8001d1d7a20 */ /* 0x000fe40000410000 */
[----:B------:R-:W-:Y:S02]  /*df20*/  FMUL.FTZ R30, R30, c[0x0][0x320] ;  /* 0x0000c8001e1e7a20 */ /* 0x000fe40000410000 */
[----:B------:R-:W-:Y:S02]  /*df30*/  FMUL.FTZ R10, R33, c[0x0][0x320] ;  /* 0x0000c800210a7a20 */ /* 0x000fe40000410000 */
[----:B------:R-:W-:Y:S01]  /*df40*/  FMUL.FTZ R18, R34, c[0x0][0x320] ;  /* 0x0000c80022127a20 */ /* 0x000fe20000410000 */
[----:B------:R-:W2:Y:S01]  /*df50*/  MUFU.TANH R175, R175 ;  /* 0x000000af00af7308 */ /* 0x000ea20000002400 */
[----:B------:R-:W-:Y:S02]  /*df60*/  FMUL.FTZ R17, R35, c[0x0][0x320] ;  /* 0x0000c80023117a20 */ /* 0x000fe40000410000 */
[----:B------:R-:W-:Y:S01]  /*df70*/  FMUL.FTZ R32, R32, c[0x0][0x320] ;  /* 0x0000c80020207a20 */ /* 0x000fe20000410000 */
[-C--:B-1----:R-:W-:Y:S02]  /*df80*/  IADD3 R22, R20, R9.reuse, RZ ;  /* 0x0000000914167210 */ /* 0x082fe40007ffe0ff */
[----:B------:R-:W-:Y:S04]  /*df90*/  IADD3 R21, R19, R9, RZ ;  /* 0x0000000913157210 */ /* 0x000fe80007ffe0ff */
[----:B------:R-:W1:Y:S10]  /*dfa0*/  MUFU.TANH R12, R12 ;  /* 0x0000000c000c7308 */ /* 0x000e740000002400 */
[----:B------:R-:W1:Y:S10]  /*dfb0*/  MUFU.TANH R162, R162 ;  /* 0x000000a200a27308 */ /* 0x000e740000002400 */
[----:B------:R-:W1:Y:S10]  /*dfc0*/  MUFU.TANH R15, R15 ;  /* 0x0000000f000f7308 */ /* 0x000e740000002400 */
[----:B------:R-:W1:Y:S10]  /*dfd0*/  MUFU.TANH R16, R16 ;  /* 0x0000001000107308 */ /* 0x000e740000002400 */
[----:B------:R-:W1:Y:S10]  /*dfe0*/  MUFU.TANH R14, R14 ;  /* 0x0000000e000e7308 */ /* 0x000e740000002400 */
[----:B------:R-:W1:Y:S10]  /*dff0*/  MUFU.TANH R13, R13 ;  /* 0x0000000d000d7308 */ /* 0x000e740000002400 */
[----:B------:R1:W1:Y:S10]  /*e000*/  MUFU.TANH R157, R24 ;  /* 0x00000018009d7308 */ /* 0x0002740000002400 */
[----:B------:R1:W1:Y:S10]  /*e010*/  MUFU.TANH R155, R25 ;  /* 0x00000019009b7308 */ /* 0x0002740000002400 */
[----:B------:R1:W1:Y:S10]  /*e020*/  MUFU.TANH R156, R26 ;  /* 0x0000001a009c7308 */ /* 0x0002740000002400 */
[----:B------:R1:W1:Y:S10]  /*e030*/  MUFU.TANH R154, R27 ;  /* 0x0000001b009a7308 */ /* 0x0002740000002400 */
[----:B------:R1:W1:Y:S10]  /*e040*/  MUFU.TANH R153, R28 ;  /* 0x0000001c00997308 */ /* 0x0002740000002400 */
[----:B------:R1:W1:Y:S10]  /*e050*/  MUFU.TANH R151, R29 ;  /* 0x0000001d00977308 */ /* 0x0002740000002400 */
[----:B------:R1:W1:Y:S10]  /*e060*/  MUFU.TANH R150, R30 ;  /* 0x0000001e00967308 */ /* 0x0002740000002400 */
[----:B------:R-:W1:Y:S10]  /*e070*/  MUFU.TANH R8, R8 ;  /* 0x0000000800087308 */ /* 0x000e740000002400 */
[----:B------:R1:W1:Y:S10]  /*e080*/  MUFU.TANH R149, R32 ;  /* 0x0000002000957308 */ /* 0x0002740000002400 */
[----:B------:R-:W1:Y:S10]  /*e090*/  MUFU.TANH R10, R10 ;  /* 0x0000000a000a7308 */ /* 0x000e740000002400 */
[----:B------:R-:W1:Y:S10]  /*e0a0*/  MUFU.TANH R18, R18 ;  /* 0x0000001200127308 */ /* 0x000e740000002400 */
[----:B------:R-:W1:Y:S01]  /*e0b0*/  MUFU.TANH R17, R17 ;  /* 0x0000001100117308 */ /* 0x000e620000002400 */
[----:B------:R-:W-:-:S05]  /*e0c0*/  @P0 BRA `(.L_x_1977) ;  /* 0x000001a000000947 */ /* 0x000fca0003800000 */
[----:B--234-:R-:W-:Y:S01]  /*e0d0*/  MOV R4, c[0x0][0x2ac] ;  /* 0x0000ab0000047a02 */ /* 0x01cfe20000000f00 */
        /* <DEDUP_REMOVED lines=14> */
.L_x_1979:
[----:B------:R-:W-:Y:S04]  /*e1c0*/  MOV R4, 0x1 ;  /* 0x0000000100047802 */ /* 0x000fe80000000f00 */
[----:B------:R-:W-:Y:S11]  /*e1d0*/  ISETP.NE.AND P0, PT, R4, c[0x0][0x32c], PT ;  /* 0x0000cb0004007a0c */ /* 0x000ff60003f05270 */
[----:B------:R-:W-:Y:S02]  /*e1e0*/  @!UPT UIADD3 URZ, URZ, URZ, URZ ;  /* 0x0000003f3f3ff290 */ /* 0x000fe4000fffe03f */
[----:B------:R-:W-:Y:S05]  /*e1f0*/  @P0 IMAD.HI.U32 R4, R6, c[0x0][0x330], RZ ;  /* 0x0000cc0006040a27 */ /* 0x000fea00078e00ff */
[----:B------:R-:W-:Y:S02]  /*e200*/  @P0 SHF.R.U32.HI R6, RZ, c[0x0][0x334], R4 ;  /* 0x0000cd00ff060a19 */ /* 0x000fe40000011604 */
.L_x_1980:
[----:B------:R-:W-:Y:S05]  /*e210*/  BSYNC B0 ;  /* 0x0000000000007941 */ /* 0x000fea0003800000 */
.L_x_1978:
[----:B------:R-:W-:Y:S04]  /*e220*/  IMAD R5, R6, c[0x0][0x32c], -R165 ;  /* 0x0000cb0006057a24 */ /* 0x000fe800078e0aa5 */
[----:B------:R-:W-:Y:S05]  /*e230*/  IMAD.IADD R4, R5, 0x1, -R204 ;  /* 0x0000000105047824 */ /* 0x000fea00078e0acc */
[----:B------:R-:W-:Y:S02]  /*e240*/  IADD3 R5, R4, c[0x0][0x32c], RZ ;  /* 0x0000cb0004057a10 */ /* 0x000fe40007ffe0ff */
[----:B------:R-:W-:Y:S02]  /*e250*/  IMNMX R21, R21, R4, !PT ;  /* 0x0000000415157217 */ /* 0x000fe40007800200 */
[----:B------:R-:W-:Y:S02]  /*e260*/  IMNMX R22, R22, R5, PT ;  /* 0x0000000516167217 */ /* 0x000fe40003800200 */
.L_x_1977:
[----:B--234-:R-:W-:Y:S01]  /*e270*/  ISETP.GT.AND P2, PT, R210, -0x1, PT ;  /* 0xffffffffd200780c */ /* 0x01cfe20003f44270 */
[----:B------:R-:W2:Y:S03]  /*e280*/  SHFL.IDX PT, R6, R23, 0x1, 0x1c1f ;  /* 0x003c1f0017067f89 */ /* 0x000ea600000e0000 */
[C---:B------:R-:W-:Y:S04]  /*e290*/  ISETP.GT.AND P0, PT, R21.reuse, RZ, P2 ;  /* 0x000000ff1500720c */ /* 0x040fe80001704270 */
[----:B------:R-:W-:Y:S04]  /*e2a0*/  ISETP.LT.OR P0, PT, R22, 0x1, P0 ;  /* 0x000000011600780c */ /* 0x000fe80000701670 */
[----:B------:R-:W-:Y:S02]  /*e2b0*/  FSEL R11, R144, -INF , !P0 ;  /* 0xff800000900b7808 */ /* 0x000fe40004000000 */
[C---:B------:R-:W-:Y:S04]  /*e2c0*/  ISETP.GT.AND P0, PT, R21.reuse, 0x1, P2 ;  /* 0x000000011500780c */ /* 0x040fe80001704270 */
[----:B------:R-:W-:Y:S04]  /*e2d0*/  ISETP.LT.OR P0, PT, R22, 0x2, P0 ;  /* 0x000000021600780c */ /* 0x000fe80000701670 */
[----:B------:R-:W-:Y:S02]  /*e2e0*/  FSEL R9, R146, -INF , !P0 ;  /* 0xff80000092097808 */ /* 0x000fe40004000000 */
[----:B------:R-:W-:Y:S01]  /*e2f0*/  ISETP.GT.AND P0, PT, R21, 0x8, P2 ;  /* 0x000000081500780c */ /* 0x000fe20001704270 */
[--C-:B--2---:R-:W-:Y:S02]  /*e300*/  IMAD.IADD R4, R20, 0x1, R6.reuse ;  /* 0x0000000114047824 */ /* 0x104fe400078e0206 */
[----:B------:R-:W-:Y:S01]  /*e310*/  IMAD.IADD R19, R19, 0x1, R6 ;  /* 0x0000000113137824 */ /* 0x000fe200078e0206 */
        /* <DEDUP_REMOVED lines=11> */
[----:B------:R-:W-:Y:S04]  /*e3d0*/  ISETP.GT.AND P0, PT, R21, 0x18, P2 ;  /* 0x000000181500780c */ /* 0x000fe80001704270 */
[C---:B------:R-:W-:Y:S04]  /*e3e0*/  ISETP.LT.OR P0, PT, R22.reuse, 0x19, P0 ;  /* 0x000000191600780c */ /* 0x040fe80000701670 */
[----:B-1----:R-:W-:Y:S02]  /*e3f0*/  FSEL R143, R15, -INF , !P0 ;  /* 0xff8000000f8f7808 */ /* 0x002fe40004000000 */
        /* <DEDUP_REMOVED lines=45> */
.L_x_1983:
[----:B------:R-:W-:Y:S04]  /*e6d0*/  MOV R6, 0x1 ;  /* 0x0000000100067802 */ /* 0x000fe80000000f00 */
[----:B------:R-:W-:Y:S11]  /*e6e0*/  ISETP.NE.AND P0, PT, R6, c[0x0][0x32c], PT ;  /* 0x0000cb0006007a0c */ /* 0x000ff60003f05270 */
[----:B------:R-:W-:Y:S02]  /*e6f0*/  @!UPT UIADD3 URZ, URZ, URZ, URZ ;  /* 0x0000003f3f3ff290 */ /* 0x000fe4000fffe03f */
[----:B------:R-:W-:Y:S05]  /*e700*/  @P0 IMAD.HI.U32 R6, R10, c[0x0][0x330], RZ ;  /* 0x0000cc000a060a27 */ /* 0x000fea00078e00ff */
[----:B------:R-:W-:Y:S02]  /*e710*/  @P0 SHF.R.U32.HI R10, RZ, c[0x0][0x334], R6 ;  /* 0x0000cd00ff0a0a19 */ /* 0x000fe40000011606 */
.L_x_1984:
[----:B------:R-:W-:Y:S05]  /*e720*/  BSYNC B0 ;  /* 0x0000000000007941 */ /* 0x000fea0003800000 */
.L_x_1982:
[----:B------:R-:W-:Y:S04]  /*e730*/  IMAD R15, R10, c[0x0][0x32c], -R165 ;  /* 0x0000cb000a0f7a24 */ /* 0x000fe800078e0aa5 */
[----:B------:R-:W-:Y:S05]  /*e740*/  IMAD.IADD R6, R15, 0x1, -R204 ;  /* 0x000000010f067824 */ /* 0x000fea00078e0acc */
[----:B------:R-:W-:Y:S02]  /*e750*/  IADD3 R15, R6, c[0x0][0x32c], RZ ;  /* 0x0000cb00060f7a10 */ /* 0x000fe40007ffe0ff */
[----:B------:R-:W-:Y:S02]  /*e760*/  IMNMX R19, R19, R6, !PT ;  /* 0x0000000613137217 */ /* 0x000fe40007800200 */
[----:B------:R-:W-:Y:S02]  /*e770*/  IMNMX R4, R4, R15, PT ;  /* 0x0000000f04047217 */ /* 0x000fe40003800200 */
.L_x_1981:
[C---:B------:R-:W-:Y:S01]  /*e780*/  ISETP.GT.AND P0, PT, R19.reuse, RZ, P2 ;  /* 0x000000ff1300720c */ /* 0x040fe20001704270 */
[----:B------:R-:W-:Y:S04]  /*e790*/  DEPBAR.LE SB0, 0x2 ;  /* 0x000080800000791a */ /* 0x000fe80000000000 */
[----:B------:R-:W-:Y:S01]  /*e7a0*/  BAR.SYNC.DEFER_BLOCKING 0x0 ;  /* 0x0000000000007b1d */ /* 0x000fe20000010000 */
[----:B------:R-:W-:Y:S02]  /*e7b0*/  ISETP.LT.OR P0, PT, R4, 0x1, P0 ;  /* 0x000000010400780c */ /* 0x000fe40000701670 */
[C---:B------:R-:W-:Y:S02]  /*e7c0*/  ISETP.GT.AND P1, PT, R19.reuse, 0x38, P2 ;  /* 0x000000381300780c */ /* 0x040fe40001724270 */
        /* <DEDUP_REMOVED lines=8> */
[C---:B------:R-:W-:Y:S02]  /*e850*/  ISETP.LT.OR P0, PT, R4.reuse, 0x9, P0 ;  /* 0x000000090400780c */ /* 0x040fe40000701670 */
[----:B------:R-:W-:Y:S01]  /*e860*/  FMNMX.FTZ R0, R7, R0, !PT ;  /* 0x0000000007007209 */ /* 0x000fe20007810000 */
[----:B------:R-:W-:Y:S01]  /*e870*/  LDSM.16.MT88.4 R28, [R134+UR4+0x100] ;  /* 0x00010004861c783b */ /* 0x000fe20008004200 */
        /* <DEDUP_REMOVED lines=58> */
[----:B------:R-:W-:Y:S02]  /*ec20*/  FMNMX.FTZ R15, R150, R15, !PT ;  /* 0x0000000f960f7209 */ /* 0x000fe40007810000 */
[----:B------:R-:W-:Y:S02]  /*ec30*/  FSEL R148, R8, -INF , !P0 ;  /* 0xff80000008947808 */ /* 0x000fe40004000000 */
[----:B------:R-:W-:Y:S02]  /*ec40*/  ISETP.GT.AND P0, PT, R19, 0x39, P2 ;  /* 0x000000391300780c */ /* 0x000fe40001704270 */
[----:B------:R-:W-:Y:S02]  /*ec50*/  ISETP.LT.OR P1, PT, R4, 0x39, P1 ;  /* 0x000000390400780c */ /* 0x000fe40000f21670 */
[----:B------:R-:W-:Y:S02]  /*ec60*/  FMNMX.FTZ R15, R148, R15, !PT ;  /* 0x0000000f940f7209 */ /* 0x000fe40007810000 */
[----:B------:R-:W-:Y:S02]  /*ec70*/  FSEL R146, R18, -INF , !P1 ;  /* 0xff80000012927808 */ /* 0x000fe40004800000 */
[----:B------:R-:W-:Y:S02]  /*ec80*/  ISETP.LT.OR P0, PT, R4, 0x3a, P0 ;  /* 0x0000003a0400780c */ /* 0x000fe40000701670 */
[----:B------:R-:W-:Y:S02]  /*ec90*/  FMNMX.FTZ R19, R146, R15, !PT ;  /* 0x0000000f92137209 */ /* 0x000fe40007810000 */
[----:B------:R-:W-:Y:S02]  /*eca0*/  FSEL R144, R17, -INF , !P0 ;  /* 0xff80000011907808 */ /* 0x000fe40004000000 */
[----:B-1----:R-:W-:Y:S02]  /*ecb0*/  FMNMX.FTZ R4, R0, R13, !PT ;  /* 0x0000000d00047209 */ /* 0x002fe40007810000 */
[----:B------:R-:W-:Y:S03]  /*ecc0*/  FMNMX.FTZ R17, R144, R19, !PT ;  /* 0x0000001390117209 */ /* 0x000fe60007810000 */
[----:B------:R-:W1:Y:S08]  /*ecd0*/  SHFL.BFLY PT, R15, R4, 0x1, 0x1f ;  /* 0x0c201f00040f7f89 */ /* 0x000e7000000e0000 */
[----:B------:R-:W2:Y:S01]  /*ece0*/  SHFL.BFLY PT, R0, R17, 0x2, 0x1f ;  /* 0x0c401f0011007f89 */ /* 0x000ea200000e0000 */
[----:B-1----:R-:W-:Y:S04]  /*ecf0*/  FMNMX.FTZ R2, R4, R15, !PT ;  /* 0x0000000f04027209 */ /* 0x002fe80007810000 */
[C---:B------:R-:W-:Y:S01]  /*ed00*/  FSETP.NEU.FTZ.AND P0, PT, R2.reuse, -INF , PT ;  /* 0xff8000000200780b */ /* 0x040fe20003f1d000 */
[----:B------:R-:W-:Y:S01]  /*ed10*/  FMUL.FTZ R152, R2, c[0x0][0x2d0] ;  /* 0x0000b40002987a20 */ /* 0x000fe20000410000 */
[----:B--2---:R-:W-:Y:S04]  /*ed20*/  FMNMX.FTZ R13, R17, R0, !PT ;  /* 0x00000000110d7209 */ /* 0x004fe80007810000 */
[----:B------:R-:W-:Y:S02]  /*ed30*/  FSEL R152, R152, RZ, P0 ;  /* 0x000000ff98987208 */ /* 0x000fe40000000000 */
[----:B------:R-:W-:Y:S01]  /*ed40*/  IADD3 R17, R134, UR4, RZ ;  /* 0x0000000486117c10 */ /* 0x000fe2000fffe0ff */
[----:B------:R-:W1:Y:S02]  /*ed50*/  SHFL.BFLY PT, R0, R13, 0x1, 0x1f ;  /* 0x0c201f000d007f89 */ /* 0x000e6400000e0000 */
[--C-:B------:R-:W-:Y:S01]  /*ed60*/  FFMA.FTZ R166, R5, c[0x0][0x2d0], -R152.reuse ;  /* 0x0000b40005a67a23 */ /* 0x100fe20000010898 */
[----:B------:R-:W-:Y:S01]  /*ed70*/  FSEL R5, R2, RZ, P0 ;  /* 0x000000ff02057208 */ /* 0x000fe20000000000 */
[--C-:B------:R-:W-:Y:S01]  /*ed80*/  FFMA.FTZ R168, R11, c[0x0][0x2d0], -R152.reuse ;  /* 0x0000b4000ba87a23 */ /* 0x100fe20000010898 */
[----:B------:R-:W-:Y:S01]  /*ed90*/  IADD3 R164, R188, R17, RZ ;  /* 0x00000011bca47210 */ /* 0x000fe20007ffe0ff */
[----:B------:R-:W-:Y:S02]  /*eda0*/  FFMA.FTZ R167, R9, c[0x0][0x2d0], -R152 ;  /* 0x0000b40009a77a23 */ /* 0x000fe40000010898 */
[----:B------:R-:W-:Y:S01]  /*edb0*/  FADD.FTZ R4, -R5, R132 ;  /* 0x0000008405047221 */ /* 0x000fe20000010100 */
[----:B------:R-:W-:Y:S01]  /*edc0*/  MUFU.EX2 R166, R166 ;  /* 0x000000a600a67308 */ /* 0x000fe20000000800 */
[--C-:B------:R-:W-:Y:S01]  /*edd0*/  FFMA.FTZ R169, R7, c[0x0][0x2d0], -R152.reuse ;  /* 0x0000b40007a97a23 */ /* 0x100fe20000010898 */
[----:B------:R-:W-:Y:S01]  /*ede0*/  IADD3 R5, R135, UR4, RZ ;  /* 0x0000000487057c10 */ /* 0x000fe2000fffe0ff */
[----:B------:R-:W-:Y:S02]  /*edf0*/  FMUL.FTZ R132, R4, c[0x0][0x2d0] ;  /* 0x0000b40004847a20 */ /* 0x000fe40000410000 */
[--C-:B------:R-:W-:Y:S01]  /*ee00*/  FFMA.FTZ R176, R143, c[0x0][0x2d0], -R152.reuse ;  /* 0x0000b4008fb07a23 */ /* 0x100fe20000010898 */
[----:B------:R-:W-:Y:S01]  /*ee10*/  IADD3 R133, R188, R5, RZ ;  /* 0x00000005bc857210 */ /* 0x000fe20007ffe0ff */
[--C-:B------:R-:W-:Y:S02]  /*ee20*/  FFMA.FTZ R177, R141, c[0x0][0x2d0], -R152.reuse ;  /* 0x0000b4008db17a23 */ /* 0x100fe40000010898 */
[--C-:B------:R-:W-:Y:S01]  /*ee30*/  FFMA.FTZ R182, R161, c[0x0][0x2d0], -R152.reuse ;  /* 0x0000b400a1b67a23 */ /* 0x100fe20000010898 */
[----:B------:R-:W2:Y:S01]  /*ee40*/  MUFU.EX2 R132, R132 ;  /* 0x0000008400847308 */ /* 0x000ea20000000800 */
[--C-:B------:R-:W-:Y:S02]  /*ee50*/  FFMA.FTZ R183, R159, c[0x0][0x2d0], -R152.reuse ;  /* 0x0000b4009fb77a23 */ /* 0x100fe40000010898 */
[--C-:B------:R-:W-:Y:S01]  /*ee60*/  FFMA.FTZ R192, R157, c[0x0][0x2d0], -R152.reuse ;  /* 0x0000b4009dc07a23 */ /* 0x100fe20000010898 */
[----:B-1----:R-:W-:Y:S01]  /*ee70*/  FMNMX.FTZ R0, R13, R0, !PT ;  /* 0x000000000d007209 */ /* 0x002fe20007810000 */
[--C-:B------:R-:W-:Y:S01]  /*ee80*/  FFMA.FTZ R211, R155, c[0x0][0x2d0], -R152.reuse ;  /* 0x0000b4009bd37a23 */ /* 0x100fe20000010898 */
[----:B------:R-:W1:Y:S01]  /*ee90*/  LDSM.16.MT88.4 R12, [R135+UR4+0x100] ;  /* 0x00010004870c783b */ /* 0x000e620008004200 */
[--C-:B------:R-:W-:Y:S01]  /*eea0*/  FFMA.FTZ R216, R153, c[0x0][0x2d0], -R152.reuse ;  /* 0x0000b40099d87a23 */ /* 0x100fe20000010898 */
[C---:B------:R-:W-:Y:S01]  /*eeb0*/  FSETP.NEU.FTZ.AND P0, PT, R0.reuse, -INF , PT ;  /* 0xff8000000000780b */ /* 0x040fe20003f1d000 */
[C---:B------:R-:W-:Y:S01]  /*eec0*/  FMUL.FTZ R145, R0.reuse, c[0x0][0x2d0] ;  /* 0x0000b40000917a20 */ /* 0x040fe20000410000 */
[----:B------:R-:W-:Y:S01]  /*eed0*/  MUFU.EX2 R168, R168 ;  /* 0x000000a800a87308 */ /* 0x000fe20000000800 */
[--C-:B------:R-:W-:Y:S01]  /*eee0*/  FFMA.FTZ R217, R151, c[0x0][0x2d0], -R152.reuse ;  /* 0x0000b40097d97a23 */ /* 0x100fe20000010898 */
[----:B------:R-:W-:Y:S01]  /*eef0*/  FSEL R4, R0, RZ, P0 ;  /* 0x000000ff00047208 */ /* 0x000fe20000000000 */
[--C-:B------:R-:W-:Y:S01]  /*ef00*/  FFMA.FTZ R218, R149, c[0x0][0x2d0], -R152.reuse ;  /* 0x0000b40095da7a23 */ /* 0x100fe20000010898 */
[----:B------:R-:W-:Y:S01]  /*ef10*/  FSEL R145, R145, RZ, P0 ;  /* 0x000000ff91917208 */ /* 0x000fe20000000000 */
[--C-:B------:R-:W-:Y:S02]  /*ef20*/  FFMA.FTZ R174, R175, c[0x0][0x2d0], -R152.reuse ;  /* 0x0000b400afae7a23 */ /* 0x100fe40000010898 */
[----:B------:R-:W-:Y:S02]  /*ef30*/  FADD.FTZ R4, -R4, R3 ;  /* 0x0000000304047221 */ /* 0x000fe40000010100 */
[--C-:B------:R-:W-:Y:S01]  /*ef40*/  FFMA.FTZ R172, R20, c[0x0][0x2d0], -R145.reuse ;  /* 0x0000b40014ac7a23 */ /* 0x100fe20000010891 */
[----:B------:R-:W3:Y:S01]  /*ef50*/  MUFU.EX2 R167, R167 ;  /* 0x000000a700a77308 */ /* 0x000ee20000000800 */
[--C-:B------:R-:W-:Y:S01]  /*ef60*/  FFMA.FTZ R171, R16, c[0x0][0x2d0], -R145.reuse ;  /* 0x0000b40010ab7a23 */ /* 0x100fe20000010891 */
[----:B------:R-:W4:Y:S01]  /*ef70*/  LDSM.16.MT88.4 R20, [R133+0x100] ;  /* 0x000100008514783b */ /* 0x000f220000004200 */
[--C-:B------:R-:W-:Y:S02]  /*ef80*/  FFMA.FTZ R170, R10, c[0x0][0x2d0], -R145.reuse ;  /* 0x0000b4000aaa7a23 */ /* 0x100fe40000010891 */
[--C-:B------:R-:W-:Y:S02]  /*ef90*/  FFMA.FTZ R173, R6, c[0x0][0x2d0], -R145.reuse ;  /* 0x0000b40006ad7a23 */ /* 0x100fe40000010891 */
[----:B------:R-:W-:Y:S02]  /*efa0*/  FMUL.FTZ R3, R4, c[0x0][0x2d0] ;  /* 0x0000b40004037a20 */ /* 0x000fe40000410000 */
[C---:B--2---:R-:W-:Y:S01]  /*efb0*/  FMUL.FTZ R4, R132.reuse, R128 ;  /* 0x0000008084047220 */ /* 0x044fe20000410000 */
[----:B------:R-:W2:Y:S01]  /*efc0*/  MUFU.EX2 R169, R169 ;  /* 0x000000a900a97308 */ /* 0x000ea20000000800 */
[C---:B------:R-:W-:Y:S02]  /*efd0*/  FMUL.FTZ R5, R132.reuse, R129 ;  /* 0x0000008184057220 */ /* 0x040fe40000410000 */
[C---:B------:R-:W-:Y:S02]  /*efe0*/  FMUL.FTZ R8, R132.reuse, R124 ;  /* 0x0000007c84087220 */ /* 0x040fe40000410000 */
[C---:B------:R-:W-:Y:S02]  /*eff0*/  FMUL.FTZ R9, R132.reuse, R125 ;  /* 0x0000007d84097220 */ /* 0x040fe40000410000 */
[C---:B------:R-:W-:Y:S02]  /*f000*/  FMUL.FTZ R16, R132.reuse, R116 ;  /* 0x0000007484107220 */ /* 0x040fe40000410000 */
[C---:B------:R-:W-:Y:S01]  /*f010*/  FMUL.FTZ R17, R132.reuse, R117 ;  /* 0x0000007584117220 */ /* 0x040fe20000410000 */
[----:B------:R-:W5:Y:S01]  /*f020*/  MUFU.EX2 R3, R3 ;  /* 0x0000000300037308 */ /* 0x000f620000000800 */
[C---:B------:R-:W-:Y:S02]  /*f030*/  FMUL.FTZ R24, R132.reuse, R108 ;  /* 0x0000006c84187220 */ /* 0x040fe40000410000 */
[C---:B------:R-:W-:Y:S01]  /*f040*/  FMUL.FTZ R25, R132.reuse, R109 ;  /* 0x0000006d84197220 */ /* 0x040fe20000410000 */
[----:B---3--:R-:W-:Y:S01]  /*f050*/  F2FP.PACK_AB R136, R167, R168 ;  /* 0x000000a8a788723e */ /* 0x008fe200000000ff */
[C---:B------:R-:W-:Y:S02]  /*f060*/  FMUL.FTZ R32, R132.reuse, R100 ;  /* 0x0000006484207220 */ /* 0x040fe40000410000 */
[----:B------:R-:W-:Y:S02]  /*f070*/  FMUL.FTZ R33, R132, R101 ;  /* 0x0000006584217220 */ /* 0x000fe40000410000 */
[--C-:B------:R-:W-:Y:S01]  /*f080*/  FFMA.FTZ R175, R163, c[0x0][0x2d0], -R152.reuse ;  /* 0x0000b400a3af7a23 */ /* 0x100fe20000010898 */
[----:B------:R-:W-:Y:S01]  /*f090*/  MUFU.EX2 R172, R172 ;  /* 0x000000ac00ac7308 */ /* 0x000fe20000000800 */
[--C-:B------:R-:W-:Y:S02]  /*f0a0*/  FFMA.FTZ R180, R142, c[0x0][0x2d0], -R145.reuse ;  /* 0x0000b4008eb47a23 */ /* 0x100fe40000010891 */
[--C-:B------:R-:W-:Y:S01]  /*f0b0*/  FFMA.FTZ R181, R140, c[0x0][0x2d0], -R145.reuse ;  /* 0x0000b4008cb57a23 */ /* 0x100fe20000010891 */
[----:B--2---:R-:W-:Y:S01]  /*f0c0*/  F2FP.PACK_AB R138, R169, R166 ;  /* 0x000000a6a98a723e */ /* 0x004fe200000000ff */
[----:B------:R-:W-:Y:S01]  /*f0d0*/  LDSM.16.MT88.4 R140, [R134+UR4+0x2900] ;  /* 0x00290004868c783b */ /* 0x000fe20008004200 */
[--C-:B------:R-:W-:Y:S02]  /*f0e0*/  FFMA.FTZ R212, R160, c[0x0][0x2d0], -R145.reuse ;  /* 0x0000b400a0d47a23 */ /* 0x100fe40000010891 */
[--C-:B------:R-:W-:Y:S02]  /*f0f0*/  FFMA.FTZ R213, R158, c[0x0][0x2d0], -R145.reuse ;  /* 0x0000b4009ed57a23 */ /* 0x100fe40000010891 */
[----:B------:R-:W2:Y:S01]  /*f100*/  MUFU.EX2 R171, R171 ;  /* 0x000000ab00ab7308 */ /* 0x000ea20000000800 */
[--C-:B------:R-:W-:Y:S02]  /*f110*/  FFMA.FTZ R214, R156, c[0x0][0x2d0], -R145.reuse ;  /* 0x0000b4009cd67a23 */ /* 0x100fe40000010891 */
[----:B------:R-:W-:Y:S01]  /*f120*/  LDSM.16.MT88.4 R156, [R164+0x3900] ;  /* 0x00390000a49c783b */ /* 0x000fe20000004200 */
[C---:B-----5:R-:W-:Y:S02]  /*f130*/  FMUL.FTZ R6, R3.reuse, R130 ;  /* 0x0000008203067220 */ /* 0x060fe40000410000 */
        /* <DEDUP_REMOVED lines=11> */
[----:B------:R-:W-:Y:S01]  /*f1f0*/  FMUL.FTZ R34, R3, R102 ;  /* 0x0000006603227220 */ /* 0x000fe20000410000 */
[----:B--2---:R-:W-:Y:S01]  /*f200*/  F2FP.PACK_AB R137, R171, R172 ;  /* 0x000000acab89723e */ /* 0x004fe200000000ff */
[----:B------:R-:W-:Y:S02]  /*f210*/  FMUL.FTZ R35, R3, R103 ;  /* 0x0000006703237220 */ /* 0x000fe40000410000 */
[--C-:B------:R-:W-:Y:S03]  /*f220*/  FFMA.FTZ R215, R154, c[0x0][0x2d0], -R145.reuse ;  /* 0x0000b4009ad77a23 */ /* 0x100fe60000010891 */
[----:B------:R-:W-:Y:S01]  /*f230*/  LDSM.16.MT88.4 R100, [R134+UR4+0x2100] ;  /* 0x002100048664783b */ /* 0x000fe20008004200 */
[--C-:B------:R-:W-:Y:S01]  /*f240*/  FFMA.FTZ R220, R150, c[0x0][0x2d0], -R145.reuse ;  /* 0x0000b40096dc7a23 */ /* 0x100fe20000010891 */
[----:B------:R-:W-:Y:S01]  /*f250*/  MUFU.EX2 R174, R174 ;  /* 0x000000ae00ae7308 */ /* 0x000fe20000000800 */
[--C-:B------:R-:W-:Y:S02]  /*f260*/  FFMA.FTZ R221, R148, c[0x0][0x2d0], -R145.reuse ;  /* 0x0000b40094dd7a23 */ /* 0x100fe40000010891 */
[--C-:B------:R-:W-:Y:S02]  /*f270*/  FFMA.FTZ R222, R146, c[0x0][0x2d0], -R145.reuse ;  /* 0x0000b40092de7a23 */ /* 0x100fe40000010891 */
[----:B------:R-:W-:Y:S01]  /*f280*/  FFMA.FTZ R152, R147, c[0x0][0x2d0], -R152 ;  /* 0x0000b40093987a23 */ /* 0x000fe20000010898 */
[----:B------:R-:W-:Y:S01]  /*f290*/  LDSM.16.MT88.4 R116, [R134+UR4+0x900] ;  /* 0x000900048674783b */ /* 0x000fe20008004200 */
[C---:B------:R-:W-:Y:S02]  /*f2a0*/  FMUL.FTZ R36, R132.reuse, R36 ;  /* 0x0000002484247220 */ /* 0x040fe40000410000 */
[C---:B------:R-:W-:Y:S01]  /*f2b0*/  FMUL.FTZ R37, R132.reuse, R37 ;  /* 0x0000002584257220 */ /* 0x040fe20000410000 */
[----:B------:R2:W-:Y:S01]  /*f2c0*/  MUFU.EX2 R219, R152 ;  /* 0x0000009800db7308 */ /* 0x0005e20000000800 */
[----:B------:R-:W-:Y:S01]  /*f2d0*/  FMUL.FTZ R38, R3, R38 ;  /* 0x0000002603267220 */ /* 0x000fe20000410000 */
[----:B---3--:R-:W-:Y:S02]  /*f2e0*/  F2FP.PACK_AB R139, R173, R170 ;  /* 0x000000aaad8b723e */ /* 0x008fe400000000ff */
[----:B------:R-:W-:Y:S01]  /*f2f0*/  LDSM.16.MT88.4 R124, [R135+UR4+0x2900] ;  /* 0x00290004877c783b */ /* 0x000fe20008004200 */
[C---:B------:R-:W-:Y:S02]  /*f300*/  FMUL.FTZ R39, R3.reuse, R39 ;  /* 0x0000002703277220 */ /* 0x040fe40000410000 */
[C---:B------:R-:W-:Y:S02]  /*f310*/  FMUL.FTZ R40, R132.reuse, R40 ;  /* 0x0000002884287220 */ /* 0x040fe40000410000 */
[C---:B------:R-:W-:Y:S01]  /*f320*/  FMUL.FTZ R41, R132.reuse, R41 ;  /* 0x0000002984297220 */ /* 0x040fe20000410000 */
[C---:B-1----:R-:W-:Y:S01]  /*f330*/  HMMA.16816.F32 R4, R136.reuse, R12, R4 ;  /* 0x0000000c8804723c */ /* 0x042fe20000001804 */
[----:B------:R-:W1:Y:S01]  /*f340*/  MUFU.EX2 R175, R175 ;  /* 0x000000af00af7308 */ /* 0x000e620000000800 */
[----:B------:R-:W-:Y:S03]  /*f350*/  LDSM.16.MT88.4 R148, [R133+0x3900] ;  /* 0x003900008594783b */ /* 0x000fe60000004200 */
[C---:B------:R-:W-:Y:S02]  /*f360*/  FMUL.FTZ R42, R3.reuse, R42 ;  /* 0x0000002a032a7220 */ /* 0x040fe40000410000 */
[C---:B------:R-:W-:Y:S01]  /*f370*/  FMUL.FTZ R12, R132.reuse, R120 ;  /* 0x00000078840c7220 */ /* 0x040fe20000410000 */
[C---:B------:R-:W-:Y:S03]  /*f380*/  HMMA.16816.F32 R8, R136.reuse, R14, R8 ;  /* 0x0000000e8808723c */ /* 0x040fe60000001808 */
[----:B------:R-:W-:Y:S01]  /*f390*/  MUFU.EX2 R176, R176 ;  /* 0x000000b000b07308 */ /* 0x000fe20000000800 */
[C---:B------:R-:W-:Y:S01]  /*f3a0*/  FMUL.FTZ R13, R132.reuse, R121 ;  /* 0x00000079840d7220 */ /* 0x040fe20000410000 */
[----:B--2---:R-:W-:Y:S02]  /*f3b0*/  LDSM.16.MT88.4 R152, [R134+UR4+0x3900] ;  /* 0x003900048698783b */ /* 0x004fe40008004200 */
[C---:B------:R-:W-:Y:S02]  /*f3c0*/  FMUL.FTZ R14, R3.reuse, R122 ;  /* 0x0000007a030e7220 */ /* 0x040fe40000410000 */
[C---:B------:R-:W-:Y:S03]  /*f3d0*/  FMUL.FTZ R15, R3.reuse, R123 ;  /* 0x0000007b030f7220 */ /* 0x040fe60000410000 */
[C---:B------:R-:W-:Y:S01]  /*f3e0*/  FMUL.FTZ R43, R3.reuse, R43 ;  /* 0x0000002b032b7220 */ /* 0x040fe20000410000 */
[----:B------:R-:W2:Y:S01]  /*f3f0*/  MUFU.EX2 R177, R177 ;  /* 0x000000b100b17308 */ /* 0x000ea20000000800 */
[----:B------:R-:W3:Y:S01]  /*f400*/  LDSM.16.MT88.4 R120, [R164+0x100] ;  /* 0x00010000a478783b */ /* 0x000ee20000004200 */
[C---:B------:R-:W-:Y:S01]  /*f410*/  FMUL.FTZ R44, R132.reuse, R44 ;  /* 0x0000002c842c7220 */ /* 0x040fe20000410000 */
[C---:B----4-:R-:W-:Y:S03]  /*f420*/  HMMA.16816.F32 R12, R136.reuse, R20, R12 ;  /* 0x00000014880c723c */ /* 0x050fe6000000180c */
        /* <DEDUP_REMOVED lines=10> */
[----:B------:R-:W4:Y:S01]  /*f4d0*/  LDSM.16.MT88.4 R112, [R135+UR4+0x2100] ;  /* 0x002100048770783b */ /* 0x000f220008004200 */
        /* <DEDUP_REMOVED lines=9> */
[----:B------:R-:W-:Y:S01]  /*f570*/  MUFU.EX2 R183, R183 ;  /* 0x000000b700b77308 */ /* 0x000fe20000000800 */
[C---:B------:R-:W-:Y:S02]  /*f580*/  FMUL.FTZ R52, R132.reuse, R52 ;  /* 0x0000003484347220 */ /* 0x040fe40000410000 */
[C---:B------:R-:W-:Y:S04]  /*f590*/  FMUL.FTZ R30, R3.reuse, R106 ;  /* 0x0000006a031e7220 */ /* 0x040fe80000410000 */
[C---:B------:R-:W-:Y:S02]  /*f5a0*/  FMUL.FTZ R31, R3.reuse, R107 ;  /* 0x0000006b031f7220 */ /* 0x040fe40000410000 */
[----:B------:R-:W5:Y:S01]  /*f5b0*/  LDSM.16.MT88.4 R104, [R133+0x2100] ;  /* 0x002100008568783b */ /* 0x000f620000004200 */
        /* <DEDUP_REMOVED lines=12> */
[C---:B----4-:R-:W-:Y:S04]  /*f680*/  HMMA.16816.F32 R36, R136.reuse, R112, R36 ;  /* 0x000000708824723c */ /* 0x050fe80000001824 */
[C---:B------:R-:W-:Y:S01]  /*f690*/  FMUL.FTZ R60, R132.reuse, R60 ;  /* 0x0000003c843c7220 */ /* 0x040fe20000410000 */
[----:B------:R-:W-:Y:S01]  /*f6a0*/  MUFU.EX2 R212, R212 ;  /* 0x000000d400d47308 */ /* 0x000fe20000000800 */
[C---:B------:R-:W-:Y:S02]  /*f6b0*/  FMUL.FTZ R61, R132.reuse, R61 ;  /* 0x0000003d843d7220 */ /* 0x040fe40000410000 */
[C---:B------:R-:W-:Y:S01]  /*f6c0*/  HMMA.16816.F32 R40, R136.reuse, R114, R40 ;  /* 0x000000728828723c */ /* 0x040fe20000001828 */
[----:B------:R-:W-:Y:S03]  /*f6d0*/  LDSM.16.MT88.4 R112, [R135+UR4+0x900] ;  /* 0x000900048770783b */ /* 0x000fe60008004200 */
[C---:B------:R-:W-:Y:S02]  /*f6e0*/  FMUL.FTZ R62, R3.reuse, R62 ;  /* 0x0000003e033e7220 */ /* 0x040fe40000410000 */
[C---:B------:R-:W-:Y:S01]  /*f6f0*/  FMUL.FTZ R63, R3.reuse, R63 ;  /* 0x0000003f033f7220 */ /* 0x040fe20000410000 */
[----:B------:R-:W-:Y:S01]  /*f700*/  MUFU.EX2 R213, R213 ;  /* 0x000000d500d57308 */ /* 0x000fe20000000800 */
[C---:B------:R-:W-:Y:S01]  /*f710*/  FMUL.FTZ R64, R132.reuse, R64 ;  /* 0x0000004084407220 */ /* 0x040fe20000410000 */
[C---:B-----5:R-:W-:Y:S03]  /*f720*/  HMMA.16816.F32 R44, R136.reuse, R104, R44 ;  /* 0x00000068882c723c */ /* 0x060fe6000000182c */
[C---:B------:R-:W-:Y:S02]  /*f730*/  FMUL.FTZ R65, R132.reuse, R65 ;  /* 0x0000004184417220 */ /* 0x040fe40000410000 */
[C---:B------:R-:W-:Y:S03]  /*f740*/  FMUL.FTZ R66, R3.reuse, R66 ;  /* 0x0000004203427220 */ /* 0x040fe60000410000 */
[----:B------:R-:W-:Y:S01]  /*f750*/  MUFU.EX2 R214, R214 ;  /* 0x000000d600d67308 */ /* 0x000fe20000000800 */
[C---:B------:R-:W-:Y:S01]  /*f760*/  FMUL.FTZ R67, R3.reuse, R67 ;  /* 0x0000004303437220 */ /* 0x040fe20000410000 */
[C---:B------:R-:W-:Y:S01]  /*f770*/  HMMA.16816.F32 R48, R136.reuse, R106, R48 ;  /* 0x0000006a8830723c */ /* 0x040fe20000001830 */
[----:B------:R-:W3:Y:S02]  /*f780*/  LDSM.16.MT88.4 R104, [R135+UR4+0x4100] ;  /* 0x004100048768783b */ /* 0x000ee40008004200 */
[C---:B------:R-:W-:Y:S02]  /*f790*/  FMUL.FTZ R68, R132.reuse, R68 ;  /* 0x0000004484447220 */ /* 0x040fe40000410000 */
[C---:B------:R-:W-:Y:S03]  /*f7a0*/  FMUL.FTZ R69, R132.reuse, R69 ;  /* 0x0000004584457220 */ /* 0x040fe60000410000 */
[C---:B------:R-:W-:Y:S01]  /*f7b0*/  HMMA.16816.F32 R52, R136.reuse, R100, R52 ;  /* 0x000000648834723c */ /* 0x040fe20000001834 */
[----:B------:R-:W-:Y:S03]  /*f7c0*/  MUFU.EX2 R215, R215 ;  /* 0x000000d700d77308 */ /* 0x000fe60000000800 */
[C---:B------:R-:W-:Y:S02]  /*f7d0*/  FMUL.FTZ R70, R3.reuse, R70 ;  /* 0x0000004603467220 */ /* 0x040fe40000410000 */
[C---:B------:R-:W-:Y:S02]  /*f7e0*/  FMUL.FTZ R71, R3.reuse, R71 ;  /* 0x0000004703477220 */ /* 0x040fe40000410000 */
[C---:B------:R-:W-:Y:S01]  /*f7f0*/  HMMA.16816.F32 R56, R136.reuse, R102, R56 ;  /* 0x000000668838723c */ /* 0x040fe20000001838 */
[----:B------:R-:W4:Y:S02]  /*f800*/  LDSM.16.MT88.4 R100, [R133+0x4100] ;  /* 0x004100008564783b */ /* 0x000f240000004200 */
[----:B------:R-:W-:Y:S01]  /*f810*/  MUFU.EX2 R216, R216 ;  /* 0x000000d800d87308 */ /* 0x000fe20000000800 */
[C---:B------:R-:W-:Y:S02]  /*f820*/  FMUL.FTZ R72, R132.reuse, R72 ;  /* 0x0000004884487220 */ /* 0x040fe40000410000 */
[C---:B------:R-:W-:Y:S02]  /*f830*/  FMUL.FTZ R73, R132.reuse, R73 ;  /* 0x0000004984497220 */ /* 0x040fe40000410000 */
[C---:B------:R-:W-:Y:S04]  /*f840*/  HMMA.16816.F32 R60, R136.reuse, R108, R60 ;  /* 0x0000006c883c723c */ /* 0x040fe8000000183c */
[C---:B------:R-:W-:Y:S01]  /*f850*/  FMUL.FTZ R74, R3.reuse, R74 ;  /* 0x0000004a034a7220 */ /* 0x040fe20000410000 */
[----:B------:R-:W-:Y:S01]  /*f860*/  MUFU.EX2 R217, R217 ;  /* 0x000000d900d97308 */ /* 0x000fe20000000800 */
[C---:B------:R-:W-:Y:S02]  /*f870*/  FMUL.FTZ R75, R3.reuse, R75 ;  /* 0x0000004b034b7220 */ /* 0x040fe40000410000 */
[C---:B------:R-:W-:Y:S01]  /*f880*/  HMMA.16816.F32 R64, R136.reuse, R110, R64 ;  /* 0x0000006e8840723c */ /* 0x040fe20000001840 */
[----:B------:R-:W5:Y:S03]  /*f890*/  LDSM.16.MT88.4 R108, [R134+UR4+0x4100] ;  /* 0x00410004866c783b */ /* 0x000f660008004200 */
[C---:B------:R-:W-:Y:S02]  /*f8a0*/  FMUL.FTZ R84, R132.reuse, R84 ;  /* 0x0000005484547220 */ /* 0x040fe40000410000 */
[----:B------:R-:W-:Y:S01]  /*f8b0*/  FMUL.FTZ R85, R132, R85 ;  /* 0x0000005584557220 */ /* 0x000fe20000410000 */
[----:B------:R-:W-:Y:S01]  /*f8c0*/  MUFU.EX2 R218, R218 ;  /* 0x000000da00da7308 */ /* 0x000fe20000000800 */
[C---:B------:R-:W-:Y:S01]  /*f8d0*/  FMUL.FTZ R86, R3.reuse, R86 ;  /* 0x0000005603567220 */ /* 0x040fe20000410000 */
[C---:B---3--:R-:W-:Y:S03]  /*f8e0*/  HMMA.16816.F32 R68, R136.reuse, R104, R68 ;  /* 0x000000688844723c */ /* 0x048fe60000001844 */
[C---:B------:R-:W-:Y:S02]  /*f8f0*/  FMUL.FTZ R87, R3.reuse, R87 ;  /* 0x0000005703577220 */ /* 0x040fe40000410000 */
[--C-:B------:R-:W-:Y:S02]  /*f900*/  FFMA.FTZ R179, R178, c[0x0][0x2d0], -R145.reuse ;  /* 0x0000b400b2b37a23 */ /* 0x100fe40000010891 */
[--C-:B------:R-:W-:Y:S01]  /*f910*/  FFMA.FTZ R178, R162, c[0x0][0x2d0], -R145.reuse ;  /* 0x0000b400a2b27a23 */ /* 0x100fe20000010891 */
[C---:B------:R-:W-:Y:S01]  /*f920*/  HMMA.16816.F32 R72, R136.reuse, R106, R72 ;  /* 0x0000006a8848723c */ /* 0x040fe20000001848 */
[----:B------:R-:W3:Y:S01]  /*f930*/  LDSM.16.MT88.4 R104, [R164+0x4100] ;  /* 0x00410000a468783b */ /* 0x000ee20000004200 */
[----:B------:R-:W-:Y:S02]  /*f940*/  MUFU.EX2 R220, R220 ;  /* 0x000000dc00dc7308 */ /* 0x000fe40000000800 */
[C---:B------:R-:W-:Y:S02]  /*f950*/  FMUL.FTZ R76, R132.reuse, R76 ;  /* 0x0000004c844c7220 */ /* 0x040fe40000410000 */
[----:B------:R-:W-:Y:S02]  /*f960*/  FMUL.FTZ R77, R132, R77 ;  /* 0x0000004d844d7220 */ /* 0x000fe40000410000 */
[C---:B------:R-:W-:Y:S01]  /*f970*/  FMUL.FTZ R78, R3.reuse, R78 ;  /* 0x0000004e034e7220 */ /* 0x040fe20000410000 */
[----:B------:R-:W-:Y:S03]  /*f980*/  LDSM.16.MT88.4 R160, [R135+UR4+0x5900] ;  /* 0x0059000487a0783b */ /* 0x000fe60008004200 */
[C---:B------:R-:W-:Y:S01]  /*f990*/  FMUL.FTZ R79, R3.reuse, R79 ;  /* 0x0000004f034f7220 */ /* 0x040fe20000410000 */
[----:B------:R-:W-:Y:S01]  /*f9a0*/  MUFU.EX2 R179, R179 ;  /* 0x000000b300b37308 */ /* 0x000fe20000000800 */
[----:B------:R-:W-:Y:S02]  /*f9b0*/  FFMA.FTZ R145, R144, c[0x0][0x2d0], -R145 ;  /* 0x0000b40090917a23 */ /* 0x000fe40000010891 */
[C---:B------:R-:W-:Y:S02]  /*f9c0*/  FMUL.FTZ R88, R132.reuse, R88 ;  /* 0x0000005884587220 */ /* 0x040fe40000410000 */
[C---:B------:R-:W-:Y:S01]  /*f9d0*/  FMUL.FTZ R89, R132.reuse, R89 ;  /* 0x0000005984597220 */ /* 0x040fe20000410000 */
[C---:B----4-:R-:W-:Y:S03]  /*f9e0*/  HMMA.16816.F32 R76, R136.reuse, R100, R76 ;  /* 0x00000064884c723c */ /* 0x050fe6000000184c */
[C---:B------:R-:W-:Y:S01]  /*f9f0*/  FMUL.FTZ R80, R132.reuse, R80 ;  /* 0x0000005084507220 */ /* 0x040fe20000410000 */
[----:B------:R-:W4:Y:S01]  /*fa00*/  MUFU.EX2 R178, R178 ;  /* 0x000000b200b27308 */ /* 0x000f220000000800 */
[C---:B------:R-:W-:Y:S02]  /*fa10*/  FMUL.FTZ R81, R132.reuse, R81 ;  /* 0x0000005184517220 */ /* 0x040fe40000410000 */
[----:B------:R-:W-:Y:S01]  /*fa20*/  FMUL.FTZ R82, R3, R82 ;  /* 0x0000005203527220 */ /* 0x000fe20000410000 */
[----:B-1----:R-:W-:Y:S01]  /*fa30*/  F2FP.PACK_AB R100, R175, R174 ;  /* 0x000000aeaf64723e */ /* 0x002fe200000000ff */
[C---:B------:R-:W-:Y:S03]  /*fa40*/  FMUL.FTZ R83, R3.reuse, R83 ;  /* 0x0000005303537220 */ /* 0x040fe60000410000 */
[C---:B------:R-:W-:Y:S02]  /*fa50*/  FMUL.FTZ R90, R3.reuse, R90 ;  /* 0x0000005a035a7220 */ /* 0x040fe40000410000 */
[----:B------:R1:W-:Y:S01]  /*fa60*/  MUFU.EX2 R223, R145 ;  /* 0x0000009100df7308 */ /* 0x0003e20000000800 */
[C---:B------:R-:W-:Y:S01]  /*fa70*/  FMUL.FTZ R91, R3.reuse, R91 ;  /* 0x0000005b035b7220 */ /* 0x040fe20000410000 */
[C---:B------:R-:W-:Y:S03]  /*fa80*/  HMMA.16816.F32 R80, R136.reuse, R102, R80 ;  /* 0x000000668850723c */ /* 0x040fe60000001850 */
[C---:B------:R-:W-:Y:S02]  /*fa90*/  FMUL.FTZ R92, R132.reuse, R92 ;  /* 0x0000005c845c7220 */ /* 0x040fe40000410000 */
[C---:B------:R-:W-:Y:S02]  /*faa0*/  FMUL.FTZ R93, R132.reuse, R93 ;  /* 0x0000005d845d7220 */ /* 0x040fe40000410000 */
[C---:B------:R-:W-:Y:S01]  /*fab0*/  FMUL.FTZ R94, R3.reuse, R94 ;  /* 0x0000005e035e7220 */ /* 0x040fe20000410000 */
[C---:B-----5:R-:W-:Y:S01]  /*fac0*/  HMMA.16816.F32 R84, R136.reuse, R108, R84 ;  /* 0x0000006c8854723c */ /* 0x060fe20000001854 */
[----:B------:R-:W5:Y:S03]  /*fad0*/  MUFU.EX2 R221, R221 ;  /* 0x000000dd00dd7308 */ /* 0x000f660000000800 */
[----:B------:R-:W-:Y:S01]  /*fae0*/  FMUL.FTZ R95, R3, R95 ;  /* 0x0000005f035f7220 */ /* 0x000fe20000410000 */
[----:B--2---:R-:W-:Y:S01]  /*faf0*/  F2FP.PACK_AB R102, R177, R176 ;  /* 0x000000b0b166723e */ /* 0x004fe200000000ff */
[----:B------:R-:W-:Y:S01]  /*fb00*/  FMUL.FTZ R96, R132, R96 ;  /* 0x0000006084607220 */ /* 0x000fe20000410000 */
[----:B----4-:R-:W-:Y:S01]  /*fb10*/  F2FP.PACK_AB R101, R178, R179 ;  /* 0x000000b3b265723e */ /* 0x010fe200000000ff */
[C---:B------:R-:W-:Y:S01]  /*fb20*/  HMMA.16816.F32 R88, R136.reuse, R110, R88 ;  /* 0x0000006e8858723c */ /* 0x040fe20000001858 */
[----:B------:R-:W2:Y:S02]  /*fb30*/  LDSM.16.MT88.4 R108, [R133+0x900] ;  /* 0x00090000856c783b */ /* 0x000ea40000004200 */
[----:B------:R-:W4:Y:S01]  /*fb40*/  MUFU.EX2 R222, R222 ;  /* 0x000000de00de7308 */ /* 0x000f220000000800 */
[C---:B------:R-:W-:Y:S01]  /*fb50*/  FMUL.FTZ R97, R132.reuse, R97 ;  /* 0x0000006184617220 */ /* 0x040fe20000410000 */
[----:B------:R-:W-:Y:S01]  /*fb60*/  F2FP.PACK_AB R103, R181, R180 ;  /* 0x000000b4b567723e */ /* 0x000fe200000000ff */
[C---:B------:R-:W-:Y:S02]  /*fb70*/  FMUL.FTZ R98, R3.reuse, R98 ;  /* 0x0000006203627220 */ /* 0x040fe40000410000 */
[C---:B---3--:R-:W-:Y:S01]  /*fb80*/  HMMA.16816.F32 R92, R136.reuse, R104, R92 ;  /* 0x00000068885c723c */ /* 0x048fe2000000185c */
[----:B-1----:R-:W-:Y:S03]  /*fb90*/  LDSM.16.MT88.4 R144, [R135+UR4+0x3900] ;  /* 0x003900048790783b */ /* 0x002fe60008004200 */
[C---:B------:R-:W-:Y:S02]  /*fba0*/  FMUL.FTZ R99, R3.reuse, R99 ;  /* 0x0000006303637220 */ /* 0x040fe40000410000 */
[----:B------:R-:W-:Y:S02]  /*fbb0*/  FFMA.FTZ R168, R132, R205, R168 ;  /* 0x000000cd84a87223 */ /* 0x000fe400000100a8 */
[----:B------:R-:W-:Y:S01]  /*fbc0*/  FFMA.FTZ R172, R3, R206, R172 ;  /* 0x000000ce03ac7223 */ /* 0x000fe200000100ac */
[----:B------:R-:W-:Y:S02]  /*fbd0*/  IADD3 R3, R210, -0x2, RZ ;  /* 0xfffffffed2037810 */ /* 0x000fe40007ffe0ff */
[----:B------:R-:W-:Y:S01]  /*fbe0*/  HMMA.16816.F32 R96, R136, R106, R96 ;  /* 0x0000006a8860723c */ /* 0x000fe20000001860 */
[----:B------:R-:W1:Y:S02]  /*fbf0*/  LDSM.16.MT88.4 R104, [R164+0x2900] ;  /* 0x00290000a468783b */ /* 0x000e640000004200 */
[----:B------:R-:W-:Y:S01]  /*fc00*/  FADD.FTZ R167, R167, R168 ;  /* 0x000000a8a7a77221 */ /* 0x000fe20000010000 */
[----:B------:R-:W-:Y:S01]  /*fc10*/  ISETP.GE.AND P0, PT, R3, UR11, PT ;  /* 0x0000000b03007c0c */ /* 0x000fe2000bf06270 */
[----:B------:R-:W-:Y:S02]  /*fc20*/  FADD.FTZ R171, R171, R172 ;  /* 0x000000acabab7221 */ /* 0x000fe40000010000 */
[----:B------:R-:W-:Y:S01]  /*fc30*/  F2FP.PACK_AB R136, R217, R216 ;  /* 0x000000d8d988723e */ /* 0x000fe200000000ff */
[C---:B------:R-:W-:Y:S05]  /*fc40*/  HMMA.16816.F32 R4, R100.reuse, R112, R4 ;  /* 0x000000706404723c */ /* 0x040fea0000001804 */
[----:B------:R-:W-:Y:S01]  /*fc50*/  F2FP.PACK_AB R138, R219, R218 ;  /* 0x000000dadb8a723e */ /* 0x000fe200000000ff */
[----:B------:R-:W-:Y:S01]  /*fc60*/  FADD.FTZ R166, R166, R167 ;  /* 0x000000a7a6a67221 */ /* 0x000fe20000010000 */
[----:B-----5:R-:W-:Y:S01]  /*fc70*/  F2FP.PACK_AB R137, R221, R220 ;  /* 0x000000dcdd89723e */ /* 0x020fe200000000ff */
[C---:B------:R-:W-:Y:S01]  /*fc80*/  HMMA.16816.F32 R8, R100.reuse, R114, R8 ;  /* 0x000000726408723c */ /* 0x040fe20000001808 */
[----:B------:R-:W-:Y:S03]  /*fc90*/  LDSM.16.MT88.4 R112, [R133+0x4900] ;  /* 0x004900008570783b */ /* 0x000fe60000004200 */
[----:B----4-:R-:W-:Y:S01]  /*fca0*/  F2FP.PACK_AB R139, R223, R222 ;  /* 0x000000dedf8b723e */ /* 0x010fe200000000ff */
[----:B------:R-:W-:Y:S02]  /*fcb0*/  FADD.FTZ R170, R170, R171 ;  /* 0x000000abaaaa7221 */ /* 0x000fe40000010000 */
[----:B------:R-:W-:Y:S01]  /*fcc0*/  FADD.FTZ R169, R169, R166 ;  /* 0x000000a6a9a97221 */ /* 0x000fe20000010000 */
[C---:B--2---:R-:W-:Y:S04]  /*fcd0*/  HMMA.16816.F32 R12, R100.reuse, R108, R12 ;  /* 0x0000006c640c723c */ /* 0x044fe8000000180c */
        /* <DEDUP_REMOVED lines=121> */
[----:B------:R-:W-:Y:S01]  /*10470*/  IMAD.MOV.U32 R198, RZ, RZ, RZ ;  /* 0x000000ffffc67224 */ /* 0x000fe200078e00ff */
[----:B------:R-:W-:Y:S02]  /*10480*/  ISETP.NE.AND P2, PT, R195, 0x1, PT ;  /* 0x00000001c300780c */ /* 0x000fe40003f45270 */
[----:B------:R-:W-:Y:S04]  /*10490*/  IADD3 R199, R201, R165, R202 ;  /* 0x000000a5c9c77210 */ /* 0x000fe80007ffe0ca */
[----:B------:R-:W-:Y:S05]  /*104a0*/  IADD3 R199, R199, -0x80, RZ ;  /* 0xffffff80c7c77810 */ /* 0x000fea0007ffe0ff */
        /* <DEDUP_REMOVED lines=8> */
[----:B------:R1:W2:Y:S01]  /*10530*/  @!P3 LDG.E R198, [R4.64] ;  /* 0x0000001404c6b981 */ /* 0x0002a2000c1e1900 */
[----:B------:R-:W-:Y:S05]  /*10540*/  IMAD R199, R6, c[0x0][0x2b8], R199 ;  /* 0x0000ae0006c77a24 */ /* 0x000fea00078e02c7 */
[----:B------:R-:W-:Y:S05]  /*10550*/  SHF.R.S32.HI R3, RZ, 0x1f, R199 ;  /* 0x0000001fff037819 */ /* 0x000fea00000114c7 */
        /* <DEDUP_REMOVED lines=10> */
[----:B------:R-:W-:Y:S02]  /*10600*/  LEA R17, P0, R4, c[0x0][0x1c8], 0x1 ;  /* 0x0000720004117a11 */ /* 0x000fe400078008ff */
[----:B------:R-:W-:Y:S02]  /*10610*/  SHF.L.U64.HI R5, R194, 0x1, R197 ;  /* 0x00000001c2057819 */ /* 0x000fe400000102c5 */
[----:B------:R-:W-:Y:S01]  /*10620*/  LEA.HI.X R16, R4, c[0x0][0x1cc], R3, 0x1, P0 ;  /* 0x0000730004107a11 */ /* 0x000fe200000f0c03 */
[----:B------:R-:W1:Y:S01]  /*10630*/  SHFL.IDX PT, R9, R17, RZ, 0x181f ;  /* 0x00181fff11097589 */ /* 0x000e6200000e0000 */
[----:B------:R-:W-:Y:S02]  /*10640*/  IMAD.SHL.U32 R4, R194, 0x2, RZ ;  /* 0x00000002c2047824 */ /* 0x000fe400078e00ff */
[----:B------:R-:W-:Y:S01]  /*10650*/  IMAD.U32 R3, RZ, RZ, UR15 ;  /* 0x0000000fff037e24 */ /* 0x000fe2000f8e00ff */
[----:B------:R-:W2:Y:S03]  /*10660*/  SHFL.IDX PT, R8, R16, RZ, 0x181f ;  /* 0x00181fff10087589 */ /* 0x000ea600000e0000 */
[----:B------:R-:W-:Y:S01]  /*10670*/  IMAD R3, R3, 0x3000, R200 ;  /* 0x0000300003037824 */ /* 0x000fe200078e02c8 */
[----:B------:R-:W3:Y:S04]  /*10680*/  SHFL.IDX PT, R7, R17, 0x1, 0x181f ;  /* 0x00381f0011077f89 */ /* 0x000ee800000e0000 */
[----:B------:R4:W5:Y:S01]  /*10690*/  SHFL.IDX PT, R6, R16, 0x1, 0x181f ;  /* 0x00381f0010067f89 */ /* 0x00096200000e0000 */
[C---:B-1----:R-:W-:Y:S02]  /*106a0*/  IADD3 R12, P0, R9.reuse, R208, RZ ;  /* 0x000000d0090c7210 */ /* 0x042fe40007f1e0ff */
[C---:B------:R-:W-:Y:S02]  /*106b0*/  IADD3 R10, P2, R9.reuse, R209, RZ ;  /* 0x000000d1090a7210 */ /* 0x040fe40007f5e0ff */
[C---:B--2---:R-:W-:Y:S02]  /*106c0*/  IADD3.X R13, R8.reuse, R193, RZ, P0, !PT ;  /* 0x000000c1080d7210 */ /* 0x044fe400007fe4ff */
[-C--:B------:R-:W-:Y:S01]  /*106d0*/  IADD3 R14, P1, R9, R4.reuse, RZ ;  /* 0x00000004090e7210 */ /* 0x080fe20007f3e0ff */
[----:B------:R-:W-:Y:S01]  /*106e0*/  IMAD.SHL.U32 R9, R3, 0x2, RZ ;  /* 0x0000000203097824 */ /* 0x000fe200078e00ff */
[C---:B---3--:R-:W-:Y:S01]  /*106f0*/  IADD3 R4, P0, R7.reuse, R4, RZ ;  /* 0x0000000407047210 */ /* 0x048fe20007f1e0ff */
[C---:B------:R-:W-:Y:S02]  /*10700*/  IMAD.X R11, R8.reuse, 0x1, R207, P2 ;  /* 0x00000001080b7824 */ /* 0x040fe400010e06cf */
[----:B------:R-:W-:Y:S01]  /*10710*/  IMAD.X R15, R8, 0x1, R5, P1 ;  /* 0x00000001080f7824 */ /* 0x000fe200008e0605 */
[----:B------:R1:W-:Y:S01]  /*10720*/  LDGSTS.E.BYPASS.LTC128B.128 [R9+0xc100], [R12.64], !P5 ;  /* 0x0c1000000c097fae */ /* 0x0003e2000e901d54 */
[C---:B----4-:R-:W-:Y:S02]  /*10730*/  IADD3 R16, P1, R7.reuse, R208, RZ ;  /* 0x000000d007107210 */ /* 0x050fe40007f3e0ff */
[C---:B-----5:R-:W-:Y:S01]  /*10740*/  IADD3.X R5, R6.reuse, R5, RZ, P0, !PT ;  /* 0x0000000506057210 */ /* 0x060fe200007fe4ff */
[----:B------:R1:W-:Y:S01]  /*10750*/  LDGSTS.E.BYPASS.LTC128B.128 [R9+0xe100], [R10.64], !P4 ;  /* 0x0e1000000a097fae */ /* 0x0003e2000e101d54 */
[----:B------:R-:W-:Y:S01]  /*10760*/  IADD3 R18, P0, R7, R209, RZ ;  /* 0x000000d107127210 */ /* 0x000fe20007f1e0ff */
[C---:B------:R-:W-:Y:S02]  /*10770*/  IMAD.X R17, R6.reuse, 0x1, R193, P1 ;  /* 0x0000000106117824 */ /* 0x040fe400008e06c1 */
[----:B------:R1:W-:Y:S02]  /*10780*/  LDGSTS.E.BYPASS.LTC128B.128 [R9+0x10100], [R14.64], !P6 ;  /* 0x101000000e097fae */ /* 0x0003e4000f101d54 */
[----:B------:R-:W-:Y:S02]  /*10790*/  IMAD.X R19, R6, 0x1, R207, P0 ;  /* 0x0000000106137824 */ /* 0x000fe400000e06cf */
[----:B------:R1:W-:Y:S04]  /*107a0*/  LDGSTS.E.BYPASS.LTC128B.128 [R9+0xd100], [R16.64], !P5 ;  /* 0x0d10000010097fae */ /* 0x0003e8000e901d54 */
[----:B------:R1:W-:Y:S04]  /*107b0*/  LDGSTS.E.BYPASS.LTC128B.128 [R9+0xf100], [R18.64], !P4 ;  /* 0x0f10000012097fae */ /* 0x0003e8000e101d54 */
[----:B------:R1:W-:Y:S02]  /*107c0*/  LDGSTS.E.BYPASS.LTC128B.128 [R9+0x11100], [R4.64], !P6 ;  /* 0x1110000004097fae */ /* 0x0003e4000f101d54 */
.L_x_1985:
[----:B------:R-:W-:Y:S01]  /*107d0*/  UIADD3 UR4, UR5, 0x1, URZ ;  /* 0x0000000105047890 */ /* 0x000fe2000fffe03f */
[----:B------:R-:W0:Y:S01]  /*107e0*/  LDGDEPBAR ;  /* 0x00000000000079af */ /* 0x000e220000000000 */
[----:B------:R-:W-:Y:S01]  /*107f0*/  UISETP.GE.AND UP2, UPT, UR5, 0x1, UPT ;  /* 0x000000010500788c */ /* 0x000fe2000bf46270 */
[C---:B------:R-:W-:Y:S01]  /*10800*/  ISETP.LE.AND P0, PT, R210.reuse, UR11, PT ;  /* 0x0000000bd2007c0c */ /* 0x040fe2000bf03270 */
[----:B------:R-:W-:Y:S01]  /*10810*/  IMAD.MOV.U32 R3, RZ, RZ, R0 ;  /* 0x000000ffff037224 */ /* 0x000fe200078e0000 */
[----:B------:R-:W-:Y:S01]  /*10820*/  IADD3 R210, R210, -0x1, RZ ;  /* 0xffffffffd2d27810 */ /* 0x000fe20007ffe0ff */
[----:B------:R-:W-:Y:S01]  /*10830*/  USEL UR5, UR4, URZ, !UP2 ;  /* 0x0000003f04057287 */ /* 0x000fe2000d000000 */
[----:B------:R-:W-:Y:S09]  /*10840*/  IMAD.MOV.U32 R132, RZ, RZ, R2 ;  /* 0x000000ffff847224 */ /* 0x000ff200078e0002 */
[----:B------:R-:W-:-:S05]  /*10850*/  @!P0 BRA `(.L_x_1986) ;  /* 0xffffc65000008947 */ /* 0x000fca000383ffff */
.L_x_1975:
[----:B-1----:R-:W1:Y:S01]  /*10860*/  SHFL.BFLY PT, R8, R205, 0x2, 0x1f ;  /* 0x0c401f00cd087f89 */ /* 0x002e6200000e0000 */
        /* <DEDUP_REMOVED lines=14> */
[----:B------:R-:W-:-:S03]  /*10950*/  @P0 MOV R10, 0x3f317218 ;  /* 0x3f317218000a0802 */ /* 0x000fc60000000f00 */
[----:B------:R-:W-:Y:S02]  /*10960*/  @P1 FMUL.FTZ R8, R8, c[0x0][0x2d0] ;  /* 0x0000b40008081a20 */ /* 0x000fe40000410000 */
[----:B------:R-:W2:Y:S08]  /*10970*/  @P0 MUFU.LG2 R7, R4 ;  /* 0x0000000400070308 */ /* 0x000eb00000000c00 */
[----:B------:R-:W3:Y:S01]  /*10980*/  @P1 MUFU.LG2 R5, R5 ;  /* 0x0000000500051308 */ /* 0x000ee20000000c00 */
[----:B-1----:R-:W-:-:S02]  /*10990*/  FMUL.FTZ R128, R6, R128 ;  /* 0x0000008006807220 */ /* 0x002fc40000410000 */
[C---:B------:R-:W-:Y:S02]  /*109a0*/  FMUL.FTZ R129, R6.reuse, R129 ;  /* 0x0000008106817220 */ /* 0x040fe40000410000 */
[C---:B------:R-:W-:Y:S02]  /*109b0*/  FMUL.FTZ R124, R6.reuse, R124 ;  /* 0x0000007c067c7220 */ /* 0x040fe40000410000 */
[----:B------:R-:W-:Y:S01]  /*109c0*/  FMUL.FTZ R125, R6, R125 ;  /* 0x0000007d067d7220 */ /* 0x000fe20000410000 */
[----:B------:R1:W4:Y:S01]  /*109d0*/  @P0 MUFU.RCP R3, R4 ;  /* 0x0000000400030308 */ /* 0x0003220000001000 */
[----:B--2---:R-:W-:Y:S02]  /*109e0*/  @P0 FMUL.FTZ R9, R7, 0.69314718246459960938 ;  /* 0x3f31721807090820 */ /* 0x004fe40000410000 */
[----:B------:R-:W-:Y:S02]  /*109f0*/  @P0 FMUL.FTZ R7, R10, c[0x0][0x2d0] ;  /* 0x0000b4000a070a20 */ /* 0x000fe40000410000 */
[----:B------:R-:W-:-:S02]  /*10a00*/  FMUL.FTZ R120, R6, R120 ;  /* 0x0000007806787220 */ /* 0x000fc40000410000 */
        /* <DEDUP_REMOVED lines=96> */
.L_x_1935:
[----:B------:R-:W-:Y:S05]  /*11010*/  @P2 BRA `(.L_x_1987) ;  /* 0x0000198000002947 */ /* 0x000fea0003800000 */
[----:B------:R-:W1:Y:S01]  /*11020*/  S2R R2, SR_TID.X ;  /* 0x0000000000027919 */ /* 0x000e620000002100 */
[----:B------:R-:W-:Y:S01]  /*11030*/  IMAD R7, RZ, RZ, -UR14 ;  /* 0x8000000eff077e24 */ /* 0x000fe2000f8e02ff */
[----:B------:R-:W-:Y:S01]  /*11040*/  USHF.R.S32.HI UR6, URZ, 0x1f, UR14 ;  /* 0x0000001f3f067899 */ /* 0x000fe2000801140e */
[----:B------:R-:W-:Y:S01]  /*11050*/  IMAD.MOV.U32 R11, RZ, RZ, c[0x0][0x4e8] ;  /* 0x00013a00ff0b7624 */ /* 0x000fe200078e00ff */
[----:B------:R-:W2:Y:S01]  /*11060*/  S2R R0, SR_CTAID.Y ;  /* 0x0000000000007919 */ /* 0x000ea20000002600 */
[----:B------:R-:W-:Y:S01]  /*11070*/  ULDC.64 UR4, c[0x0][0x4d0] ;  /* 0x0001340000047ab9 */ /* 0x000fe20000000a00 */
[----:B------:R-:W-:Y:S01]  /*11080*/  BSSY B0, `(.L_x_1988) ;  /* 0x00000fe000007945 */ /* 0x000fe20003800000 */
[----:B------:R-:W-:Y:S01]  /*11090*/  UIMAD UR7, UR6, UR4, URZ ;  /* 0x00000004060772a4 */ /* 0x000fe2000f8e023f */
[----:B------:R-:W3:Y:S01]  /*110a0*/  S2R R9, SR_CTAID.Z ;  /* 0x0000000000097919 */ /* 0x000ee20000002700 */
[----:B------:R-:W-:Y:S01]  /*110b0*/  UIMAD.WIDE.U32 UR8, UR14, UR4, URZ ;  /* 0x000000040e0872a5 */ /* 0x000fe2000f8e003f */
[C---:B------:R-:W-:Y:S01]  /*110c0*/  ISETP.NE.AND P1, PT, R11.reuse, 0x1, PT ;  /* 0x000000010b00780c */ /* 0x040fe20003f25270 */
[----:B------:R-:W-:Y:S01]  /*110d0*/  UIMAD UR7, UR14, UR5, UR7 ;  /* 0x000000050e0772a4 */ /* 0x000fe2000f8e0207 */
[----:B------:R-:W4:Y:S01]  /*110e0*/  S2R R10, SR_CTAID.X ;  /* 0x00000000000a7919 */ /* 0x000f220000002500 */
[----:B------:R-:W-:Y:S01]  /*110f0*/  IMAD R11, R11, c[0x0][0x388], RZ ;  /* 0x0000e2000b0b7a24 */ /* 0x000fe200078e02ff */
        /* <DEDUP_REMOVED lines=8> */
[----:B------:R-:W-:Y:S01]  /*11180*/  IMAD.U32 R15, RZ, RZ, UR11 ;  /* 0x0000000bff0f7e24 */ /* 0x000fe2000f8e00ff */
[----:B-1----:R-:W-:Y:S01]  /*11190*/  SHF.R.S32.HI R3, RZ, 0x1f, R2 ;  /* 0x0000001fff037819 */ /* 0x002fe20000011402 */
[----:B------:R-:W-:Y:S01]  /*111a0*/  UIADD3 UR4, UR11, UR4, URZ ;  /* 0x000000040b047290 */ /* 0x000fe2000fffe03f */
[----:B------:R-:W-:Y:S02]  /*111b0*/  IMAD.U32 R17, RZ, RZ, UR7 ;  /* 0x00000007ff117e24 */ /* 0x000fe4000f8e00ff */
[----:B--2---:R-:W-:Y:S01]  /*111c0*/  IMAD R7, R7, c[0x0][0x550], R0 ;  /* 0x0001540007077a24 */ /* 0x004fe200078e0200 */
[----:B------:R-:W-:-:S02]  /*111d0*/  LEA.HI R0, R3, R2, RZ, 0x5 ;  /* 0x0000000203007211 */ /* 0x000fc400078f28ff */
[----:B------:R-:W-:Y:S01]  /*111e0*/  LEA.HI R3, R3, R2, RZ, 0x2 ;  /* 0x0000000203037211 */ /* 0x000fe200078f10ff */
[----:B------:R-:W-:Y:S01]  /*111f0*/  IMAD.U32 R15, RZ, RZ, UR4 ;  /* 0x00000004ff0f7e24 */ /* 0x000fe2000f8e00ff */
[----:B------:R-:W-:Y:S01]  /*11200*/  LOP3.LUT R5, R0, 0xffffffe0, RZ, 0xc0, !PT ;  /* 0xffffffe000057812 */ /* 0x000fe200078ec0ff */
[----:B---3--:R-:W-:Y:S01]  /*11210*/  IMAD.WIDE.U32 R16, R9, c[0x0][0x4d8], R16 ;  /* 0x0001360009107a25 */ /* 0x008fe200078e0010 */
[--C-:B------:R-:W-:Y:S02]  /*11220*/  SHF.R.S32.HI R13, RZ, 0x5, R0.reuse ;  /* 0x00000005ff0d7819 */ /* 0x100fe40000011400 */
[----:B------:R-:W-:Y:S01]  /*11230*/  SHF.R.S32.HI R0, RZ, 0x1f, R0 ;  /* 0x0000001fff007819 */ /* 0x000fe20000011400 */
[----:B------:R-:W-:Y:S01]  /*11240*/  IMAD.IADD R5, R2, 0x1, -R5 ;  /* 0x0000000102057824 */ /* 0x000fe200078e0a05 */
[----:B------:R-:W-:Y:S01]  /*11250*/  LOP3.LUT R3, R3, 0xfffffffc, RZ, 0xc0, !PT ;  /* 0xfffffffc03037812 */ /* 0x000fe200078ec0ff */
[----:B------:R-:W-:Y:S01]  /*11260*/  IMAD.WIDE.U32 R14, R9, c[0x0][0x440], R14 ;  /* 0x00011000090e7a25 */ /* 0x000fe200078e000e */
[----:B------:R-:W-:-:S02]  /*11270*/  LEA.HI R0, R0, R13, RZ, 0x3 ;  /* 0x0000000d00007211 */ /* 0x000fc400078f18ff */
[----:B------:R-:W-:Y:S02]  /*11280*/  IADD3 R3, -R3, R2, RZ ;  /* 0x0000000203037210 */ /* 0x000fe40007ffe1ff */
[----:B------:R-:W-:Y:S02]  /*11290*/  LOP3.LUT R0, R0, 0xffffff8, RZ, 0xc0, !PT ;  /* 0x0ffffff800007812 */ /* 0x000fe400078ec0ff */
[----:B------:R-:W-:Y:S02]  /*112a0*/  SHF.R.S32.HI R2, RZ, 0x1f, R5 ;  /* 0x0000001fff027819 */ /* 0x000fe40000011405 */
[----:B------:R-:W-:Y:S01]  /*112b0*/  SHF.R.S32.HI R8, RZ, 0x1f, R9 ;  /* 0x0000001fff087819 */ /* 0x000fe20000011409 */
[----:B------:R-:W-:Y:S01]  /*112c0*/  IMAD.IADD R13, R13, 0x1, -R0 ;  /* 0x000000010d0d7824 */ /* 0x000fe200078e0a00 */
[----:B------:R-:W-:Y:S02]  /*112d0*/  LEA.HI R0, R3, R3, RZ, 0x1 ;  /* 0x0000000303007211 */ /* 0x000fe400078f08ff */
[----:B------:R-:W-:-:S02]  /*112e0*/  LEA.HI R2, R2, R5, RZ, 0x2 ;  /* 0x0000000502027211 */ /* 0x000fc400078f10ff */
[----:B------:R-:W-:Y:S02]  /*112f0*/  LOP3.LUT R0, R0, 0x1ffffffe, RZ, 0xc0, !PT ;  /* 0x1ffffffe00007812 */ /* 0x000fe400078ec0ff */
[----:B------:R-:W-:Y:S02]  /*11300*/  SHF.R.S32.HI R12, RZ, 0x2, R2 ;  /* 0x00000002ff0c7819 */ /* 0x000fe40000011402 */
[----:B------:R-:W-:Y:S02]  /*11310*/  IADD3 R0, R3, -R0, RZ ;  /* 0x8000000003007210 */ /* 0x000fe40007ffe0ff */
[----:B------:R-:W-:Y:S01]  /*11320*/  LOP3.LUT R2, R2, 0x7ffffffc, RZ, 0xc0, !PT ;  /* 0x7ffffffc02027812 */ /* 0x000fe200078ec0ff */
[----:B------:R-:W-:Y:S02]  /*11330*/  IMAD R13, R13, 0x10, R12 ;  /* 0x000000100d0d7824 */ /* 0x000fe400078e020c */
[----:B------:R-:W-:Y:S02]  /*11340*/  IMAD R12, R8, c[0x0][0x4d8], RZ ;  /* 0x00013600080c7a24 */ /* 0x000fe400078e02ff */
[----:B------:R-:W-:Y:S01]  /*11350*/  IMAD R3, R0, 0x8, R13 ;  /* 0x0000000800037824 */ /* 0x000fe200078e020d */
[----:B------:R-:W-:Y:S01]  /*11360*/  SHF.R.S32.HI R0, RZ, 0x1f, R7 ;  /* 0x0000001fff007819 */ /* 0x000fe20000011407 */
[----:B------:R-:W-:-:S02]  /*11370*/  IMAD R8, R8, c[0x0][0x440], RZ ;  /* 0x0001100008087a24 */ /* 0x000fc400078e02ff */
[C---:B------:R-:W-:Y:S01]  /*11380*/  IMAD R12, R9.reuse, c[0x0][0x4dc], R12 ;  /* 0x00013700090c7a24 */ /* 0x040fe200078e020c */
[C---:B----4-:R-:W-:Y:S01]  /*11390*/  LEA R3, R10.reuse, R3, 0x7 ;  /* 0x000000030a037211 */ /* 0x050fe200078e38ff */
        /* <DEDUP_REMOVED lines=8> */
[----:B------:R-:W-:Y:S02]  /*11420*/  IMAD R0, R0, c[0x0][0x448], RZ ;  /* 0x0001120000007a24 */ /* 0x000fe400078e02ff */
[C---:B------:R-:W-:Y:S02]  /*11430*/  IMAD R12, R7.reuse, c[0x0][0x4e4], R12 ;  /* 0x00013900070c7a24 */ /* 0x040fe400078e020c */
[C---:B------:R-:W-:Y:S02]  /*11440*/  IMAD R8, R7.reuse, c[0x0][0x44c], R0 ;  /* 0x0001130007087a24 */ /* 0x040fe400078e0200 */
[----:B------:R-:W-:Y:S02]  /*11450*/  IMAD.MOV R0, RZ, RZ, -R9 ;  /* 0x000000ffff007224 */ /* 0x000fe400078e0a09 */
[----:B------:R-:W-:-:S04]  /*11460*/  IMAD.WIDE.U32 R14, R7, c[0x0][0x448], R14 ;  /* 0x00011200070e7a25 */ /* 0x000fc800078e000e */
[----:B------:R-:W-:Y:S01]  /*11470*/  IMAD.WIDE.U32 R18, R7, c[0x0][0x4e0], R16 ;  /* 0x0001380007127a25 */ /* 0x000fe200078e0010 */
[----:B------:R-:W-:Y:S02]  /*11480*/  IADD3 R21, R15, R8, RZ ;  /* 0x000000080f157210 */ /* 0x000fe40007ffe0ff */
[----:B------:R-:W-:Y:S01]  /*11490*/  SHF.R.S32.HI R15, RZ, 0x1f, R9 ;  /* 0x0000001fff0f7819 */ /* 0x000fe20000011409 */
[----:B------:R-:W-:Y:S01]  /*114a0*/  @P1 IMAD.HI.U32 R7, R3, c[0x0][0x4ec], RZ ;  /* 0x00013b0003071a27 */ /* 0x000fe200078e00ff */
[----:B------:R-:W-:Y:S01]  /*114b0*/  BAR.SYNC.DEFER_BLOCKING 0x1, 0x100 ;  /* 0x0044000000007b1d */ /* 0x000fe20000010000 */
[----:B------:R-:W-:Y:S02]  /*114c0*/  IADD3 R8, P0, R9, R18, RZ ;  /* 0x0000001209087210 */ /* 0x000fe40007f1e0ff */
[--C-:B------:R-:W-:Y:S02]  /*114d0*/  IMAD R0, R0, c[0x0][0x4e8], R3.reuse ;  /* 0x00013a0000007a24 */ /* 0x100fe400078e0203 */
[----:B------:R-:W-:Y:S01]  /*114e0*/  IMAD.MOV.U32 R16, RZ, RZ, R3 ;  /* 0x000000ffff107224 */ /* 0x000fe200078e0003 */
[----:B------:R-:W-:Y:S01]  /*114f0*/  @P1 SHF.R.U32.HI R16, RZ, c[0x0][0x4f0], R7 ;  /* 0x00013c00ff101a19 */ /* 0x000fe20000011607 */
[----:B------:R-:W-:Y:S01]  /*11500*/  IMAD.MOV.U32 R20, RZ, RZ, R14 ;  /* 0x000000ffff147224 */ /* 0x000fe200078e000e */
[----:B------:R-:W-:Y:S01]  /*11510*/  SHF.R.S32.HI R7, RZ, 0x1f, R0 ;  /* 0x0000001fff077819 */ /* 0x000fe20000011400 */
[----:B------:R-:W-:Y:S01]  /*11520*/  IMAD.IADD R2, R5, 0x1, -R2 ;  /* 0x0000000105027824 */ /* 0x000fe200078e0a02 */
[----:B------:R-:W-:Y:S01]  /*11530*/  IADD3.X R9, R15, R19, R12, P0, !PT ;  /* 0x000000130f097210 */ /* 0x000fe200007fe40c */
[C---:B------:R-:W-:Y:S01]  /*11540*/  IMAD.WIDE.U32 R20, R16.reuse, c[0x0][0x430], R20 ;  /* 0x00010c0010147a25 */ /* 0x040fe200078e0014 */
[----:B------:R-:W-:-:S02]  /*11550*/  IADD3 R12, -R16, RZ, RZ ;  /* 0x000000ff100c7210 */ /* 0x000fc40007ffe1ff */
[----:B------:R-:W-:Y:S01]  /*11560*/  SHF.R.S32.HI R14, RZ, 0x1f, R16 ;  /* 0x0000001fff0e7819 */ /* 0x000fe20000011410 */
[----:B------:R-:W-:Y:S02]  /*11570*/  IMAD R7, R7, c[0x0][0x4c8], RZ ;  /* 0x0001320007077a24 */ /* 0x000fe400078e02ff */
[----:B------:R-:W-:-:S04]  /*11580*/  IMAD.WIDE.U32 R8, R0, c[0x0][0x4c8], R8 ;  /* 0x0001320000087a25 */ /* 0x000fc800078e0008 */
[----:B------:R-:W-:Y:S01]  /*11590*/  IMAD R7, R0, c[0x0][0x4cc], R7 ;  /* 0x0001330000077a24 */ /* 0x000fe200078e0207 */
[----:B------:R-:W-:Y:S01]  /*115a0*/  LEA R0, P0, R8, c[0x0][0x4a8], 0x2 ;  /* 0x00012a0008007a11 */ /* 0x000fe200078010ff */
[----:B------:R-:W-:Y:S02]  /*115b0*/  IMAD R12, R12, c[0x0][0x4e8], R3 ;  /* 0x00013a000c0c7a24 */ /* 0x000fe400078e0203 */
[----:B------:R-:W-:Y:S02]  /*115c0*/  IMAD.IADD R7, R9, 0x1, R7 ;  /* 0x0000000109077824 */ /* 0x000fe400078e0207 */
[----:B------:R-:W-:Y:S01]  /*115d0*/  IMAD R3, R14, c[0x0][0x430], RZ ;  /* 0x00010c000e037a24 */ /* 0x000fe200078e02ff */
[----:B------:R-:W-:Y:S01]  /*115e0*/  SHF.R.S32.HI R9, RZ, 0x1f, R12 ;  /* 0x0000001fff097819 */ /* 0x000fe2000001140c */
[----:B------:R-:W-:Y:S01]  /*115f0*/  SHFL.IDX PT, R14, R0, RZ, 0x1c1f ;  /* 0x001c1fff000e7589 */ /* 0x000fe200000e0000 */
[----:B------:R-:W-:Y:S01]  /*11600*/  LEA.HI.X R7, R8, c[0x0][0x4ac], R7, 0x2, P0 ;  /* 0x00012b0008077a11 */ /* 0x000fe200000f1407 */
[----:B------:R-:W-:Y:S01]  /*11610*/  IMAD R3, R16, c[0x0][0x434], R3 ;  /* 0x00010d0010037a24 */ /* 0x000fe200078e0203 */
[----:B------:R-:W-:Y:S01]  /*11620*/  LOP3.LUT P0, RZ, R5, 0x3, RZ, 0xc0, !PT ;  /* 0x0000000305ff7812 */ /* 0x000fe2000780c0ff */
[----:B------:R-:W-:Y:S01]  /*11630*/  SHFL.IDX PT, R16, R0, 0x1, 0x1c1f ;  /* 0x003c1f0000107f89 */ /* 0x000fe200000e0000 */
[----:B------:R-:W-:-:S02]  /*11640*/  IMAD R9, R9, c[0x0][0x428], RZ ;  /* 0x00010a0009097a24 */ /* 0x000fc400078e02ff */
[----:B------:R-:W-:Y:S01]  /*11650*/  IMAD.IADD R21, R21, 0x1, R3 ;  /* 0x0000000115157824 */ /* 0x000fe200078e0203 */
[----:B------:R-:W1:Y:S01]  /*11660*/  SHFL.IDX PT, R15, R7, RZ, 0x1c1f ;  /* 0x001c1fff070f7589 */ /* 0x000e6200000e0000 */
[----:B------:R-:W-:Y:S01]  /*11670*/  IADD3 R3, R10, 0x8, RZ ;  /* 0x000000080a037810 */ /* 0x000fe20007ffe0ff */
[----:B------:R-:W-:Y:S01]  /*11680*/  IMAD R9, R12, c[0x0][0x42c], R9 ;  /* 0x00010b000c097a24 */ /* 0x000fe200078e0209 */
[-C--:B------:R-:W-:Y:S01]  /*11690*/  ISETP.GE.OR P2, PT, R10, R11.reuse, P0 ;  /* 0x0000000b0a00720c */ /* 0x080fe20000746670 */
[----:B------:R2:W3:Y:S01]  /*116a0*/  SHFL.IDX PT, R17, R7, 0x1, 0x1c1f ;  /* 0x003c1f0007117f89 */ /* 0x0004e200000e0000 */
[----:B------:R-:W-:Y:S01]  /*116b0*/  ISETP.GE.OR P0, PT, R3, R11, P0 ;  /* 0x0000000b0300720c */ /* 0x000fe20000706670 */
[----:B------:R-:W-:-:S05]  /*116c0*/  IMAD.WIDE.U32 R12, R12, c[0x0][0x428], R20 ;  /* 0x00010a000c0c7a25 */ /* 0x000fca00078e0014 */
[----:B------:R-:W-:Y:S02]  /*116d0*/  IADD3 R9, R13, R9, RZ ;  /* 0x000000090d097210 */ /* 0x000fe40007ffe0ff */
[----:B------:R-:W-:-:S04]  /*116e0*/  LEA R8, P1, R12, c[0x0][0x400], 0x2 ;  /* 0x000100000c087a11 */ /* 0x000fc800078210ff */
[----:B------:R-:W-:Y:S02]  /*116f0*/  LEA.HI.X R9, R12, c[0x0][0x404], R9, 0x2, P1 ;  /* 0x000101000c097a11 */ /* 0x000fe400008f1409 */
[----:B------:R-:W-:Y:S01]  /*11700*/  ISETP.GE.AND P1, PT, R3, R11, PT ;  /* 0x0000000b0300720c */ /* 0x000fe20003f26270 */
[----:B------:R4:W4:Y:S01]  /*11710*/  SHFL.IDX PT, R12, R8, RZ, 0x1c1f ;  /* 0x001c1fff080c7589 */ /* 0x00092200000e0000 */
[----:B------:R-:W-:-:S03]  /*11720*/  SHF.L.U32 R3, R2, 0x1, RZ ;  /* 0x0000000102037819 */ /* 0x000fc600000006ff */
[----:B-1----:R1:W-:Y:S01]  /*11730*/  @!P2 ST.E [R14.64], R4 ;  /* 0x000000040e00a985 */ /* 0x0023e2000c101914 */
[----:B--2---:R-:W-:-:S03]  /*11740*/  P2R R7, PR, RZ, 0x2 ;  /* 0x00000002ff077803 */ /* 0x004fc60000000000 */
[----:B---3--:R1:W-:Y:S01]  /*11750*/  @!P0 ST.E [R16.64], R6 ;  /* 0x0000000610008985 */ /* 0x0083e2000c101914 */
[----:B------:R-:W-:-:S03]  /*11760*/  ISETP.GE.AND P0, PT, R10, R11, PT ;  /* 0x0000000b0a00720c */ /* 0x000fc60003f06270 */
[----:B------:R1:W2:Y:S10]  /*11770*/  SHFL.IDX PT, R13, R9, RZ, 0x1c1f ;  /* 0x001c1fff090d7589 */ /* 0x0002b400000e0000 */
[----:B------:R-:W-:Y:S05]  /*11780*/  @P0 BRA `(.L_x_1989) ;  /* 0x000008d000000947 */ /* 0x000fea0003800000 */
[C---:B-1----:R-:W-:Y:S02]  /*11790*/  IADD3 R6, R3.reuse, 0x8, RZ ;  /* 0x0000000803067810 */ /* 0x042fe40007ffe0ff */
[----:B------:R-:W-:-:S02]  /*117a0*/  IADD3 R5, R3, 0x10, RZ ;  /* 0x0000001003057810 */ /* 0x000fc40007ffe0ff */
[----:B------:R-:W-:Y:S02]  /*117b0*/  IADD3 R4, R3, 0x18, RZ ;  /* 0x0000001803047810 */ /* 0x000fe40007ffe0ff */
[----:B------:R-:W-:Y:S02]  /*117c0*/  ISETP.GE.AND P3, PT, R6, c[0x0][0x3c8], PT ;  /* 0x0000f20006007a0c */ /* 0x000fe40003f66270 */
[----:B------:R-:W-:Y:S02]  /*117d0*/  ISETP.GE.AND P2, PT, R5, c[0x0][0x3c8], PT ;  /* 0x0000f20005007a0c */ /* 0x000fe40003f46270 */
[----:B------:R-:W-:Y:S02]  /*117e0*/  ISETP.GE.AND P1, PT, R4, c[0x0][0x3c8], PT ;  /* 0x0000f20004007a0c */ /* 0x000fe40003f26270 */
[C---:B------:R-:W-:Y:S02]  /*117f0*/  ISETP.GE.AND P4, PT, R3.reuse, c[0x0][0x3c8], PT ;  /* 0x0000f20003007a0c */ /* 0x040fe40003f86270 */
[----:B------:R-:W-:-:S02]  /*11800*/  IADD3 R2, R3, 0x20, RZ ;  /* 0x0000002003027810 */ /* 0x000fc40007ffe0ff */
[----:B------:R-:W-:Y:S02]  /*11810*/  IADD3 R0, R3, 0x28, RZ ;  /* 0x0000002803007810 */ /* 0x000fe40007ffe0ff */
[----:B------:R-:W-:Y:S02]  /*11820*/  ISETP.GE.AND P0, PT, R2, c[0x0][0x3c8], PT ;  /* 0x0000f20002007a0c */ /* 0x000fe40003f06270 */
[----:B------:R-:W-:Y:S02]  /*11830*/  ISETP.GE.AND P5, PT, R0, c[0x0][0x3c8], PT ;  /* 0x0000f20000007a0c */ /* 0x000fe40003fa6270 */
[----:B------:R-:W-:Y:S02]  /*11840*/  @!P3 LEA.HI R6, R6, R6, RZ, 0x1 ;  /* 0x000000060606b211 */ /* 0x000fe400078f08ff */
[----:B------:R-:W-:Y:S01]  /*11850*/  @!P2 LEA.HI R5, R5, R5, RZ, 0x1 ;  /* 0x000000050505a211 */ /* 0x000fe200078f08ff */
[----:B--2-4-:R-:W-:Y:S01]  /*11860*/  @!P4 IMAD.WIDE R10, R3, 0x4, R12 ;  /* 0x00000004030ac825 */ /* 0x014fe200078e020c */
[----:B------:R-:W-:-:S02]  /*11870*/  @!P1 LEA.HI R4, R4, R4, RZ, 0x1 ;  /* 0x0000000404049211 */ /* 0x000fc400078f08ff */
[----:B------:R-:W-:Y:S02]  /*11880*/  @!P3 LOP3.LUT R15, R6, 0xfffffffe, RZ, 0xc0, !PT ;  /* 0xfffffffe060fb812 */ /* 0x000fe400078ec0ff */
[----:B------:R-:W-:Y:S01]  /*11890*/  @!P2 LOP3.LUT R5, R5, 0xfffffffe, RZ, 0xc0, !PT ;  /* 0xfffffffe0505a812 */ /* 0x000fe200078ec0ff */
[----:B------:R1:W-:Y:S01]  /*118a0*/  @!P4 ST.E.64 [R10.64], R128 ;  /* 0x000000800a00c985 */ /* 0x0003e2000c101b14 */
[----:B------:R-:W-:Y:S02]  /*118b0*/  @!P1 LOP3.LUT R17, R4, 0xfffffffe, RZ, 0xc0, !PT ;  /* 0xfffffffe04119812 */ /* 0x000fe400078ec0ff */
[----:B------:R-:W-:Y:S01]  /*118c0*/  IADD3 R14, R3, 0x30, RZ ;  /* 0x00000030030e7810 */ /* 0x000fe20007ffe0ff */
[--C-:B------:R-:W-:Y:S01]  /*118d0*/  @!P2 IMAD.WIDE R4, R5, 0x4, R12.reuse ;  /* 0x000000040504a825 */ /* 0x100fe200078e020c */
[----:B------:R-:W-:Y:S02]  /*118e0*/  @!P0 LEA.HI R2, R2, R2, RZ, 0x1 ;  /* 0x0000000202028211 */ /* 0x000fe400078f08ff */
[----:B------:R-:W-:Y:S01]  /*118f0*/  ISETP.GE.AND P4, PT, R14, c[0x0][0x3c8], PT ;  /* 0x0000f2000e007a0c */ /* 0x000fe20003f86270 */
[----:B------:R-:W-:Y:S01]  /*11900*/  @!P1 IMAD.WIDE R16, R17, 0x4, R12 ;  /* 0x0000000411109825 */ /* 0x000fe200078e020c */
[----:B------:R-:W-:-:S02]  /*11910*/  @!P0 LOP3.LUT R19, R2, 0xfffffffe, RZ, 0xc0, !PT ;  /* 0xfffffffe02138812 */ /* 0x000fc400078ec0ff */
[C---:B------:R-:W-:Y:S02]  /*11920*/  IADD3 R20, R3.reuse, 0x38, RZ ;  /* 0x0000003803147810 */ /* 0x040fe40007ffe0ff */
[----:B------:R-:W-:Y:S01]  /*11930*/  IADD3 R6, R3, 0x48, RZ ;  /* 0x0000004803067810 */ /* 0x000fe20007ffe0ff */
[----:B------:R-:W-:Y:S01]  /*11940*/  @!P0 IMAD.WIDE R18, R19, 0x4, R12 ;  /* 0x0000000413128825 */ /* 0x000fe200078e020c */
[----:B------:R-:W-:Y:S02]  /*11950*/  @!P5 LEA.HI R0, R0, R0, RZ, 0x1 ;  /* 0x000000000000d211 */ /* 0x000fe400078f08ff */
[----:B------:R-:W-:-:S03]  /*11960*/  IADD3 R2, R3, 0x50, RZ ;  /* 0x0000005003027810 */ /* 0x000fc60007ffe0ff */
[----:B------:R-:W-:Y:S01]  /*11970*/  @!P4 LEA.HI R14, R14, R14, RZ, 0x1 ;  /* 0x0000000e0e0ec211 */ /* 0x000fe200078f08ff */
[----:B-1----:R-:W-:Y:S01]  /*11980*/  @!P3 IMAD.WIDE R10, R15, 0x4, R12 ;  /* 0x000000040f0ab825 */ /* 0x002fe200078e020c */
[----:B------:R-:W-:-:S04]  /*11990*/  IADD3 R15, R3, 0x40, RZ ;  /* 0x00000040030f7810 */ /* 0x000fc80007ffe0ff */
[----:B------:R1:W-:Y:S01]  /*119a0*/  @!P3 ST.E.64 [R10.64], R124 ;  /* 0x0000007c0a00b985 */ /* 0x0003e2000c101b14 */
[----:B------:R-:W-:-:S03]  /*119b0*/  ISETP.GE.AND P3, PT, R20, c[0x0][0x3c8], PT ;  /* 0x0000f20014007a0c */ /* 0x000fc60003f66270 */
[----:B------:R2:W-:Y:S01]  /*119c0*/  @!P2 ST.E.64 [R4.64], R120 ;  /* 0x000000780400a985 */ /* 0x0005e2000c101b14 */
[----:B------:R-:W-:-:S03]  /*119d0*/  ISETP.GE.AND P2, PT, R15, c[0x0][0x3c8], PT ;  /* 0x0000f2000f007a0c */ /* 0x000fc60003f46270 */
[----:B------:R3:W-:Y:S01]  /*119e0*/  @!P1 ST.E.64 [R16.64], R116 ;  /* 0x0000007410009985 */ /* 0x0007e2000c101b14 */
        /* <DEDUP_REMOVED lines=9> */
[----:B------:R-:W-:Y:S01]  /*11a80*/  @!P2 IMAD.WIDE R14, R15, 0x4, R12 ;  /* 0x000000040f0ea825 */ /* 0x000fe200078e020c */
[----:B--2---:R-:W-:-:S03]  /*11a90*/  @!P5 LOP3.LUT R5, R0, 0xfffffffe, RZ, 0xc0, !PT ;  /* 0xfffffffe0005d812 */ /* 0x004fc600078ec0ff */
[--C-:B------:R-:W-:Y:S01]  /*11aa0*/  @!P4 IMAD.WIDE R10, R11, 0x4, R12.reuse ;  /* 0x000000040b0ac825 */ /* 0x100fe200078e020c */
[----:B------:R-:W-:Y:S02]  /*11ab0*/  IADD3 R0, R3, 0x58, RZ ;  /* 0x0000005803007810 */ /* 0x000fe40007ffe0ff */
[----:B---3--:R-:W-:Y:S01]  /*11ac0*/  @!P3 LOP3.LUT R17, R20, 0xfffffffe, RZ, 0xc0, !PT ;  /* 0xfffffffe1411b812 */ /* 0x008fe200078ec0ff */
[----:B------:R-:W-:Y:S01]  /*11ad0*/  @!P5 IMAD.WIDE R4, R5, 0x4, R12 ;  /* 0x000000040504d825 */ /* 0x000fe200078e020c */
[----:B------:R-:W-:Y:S02]  /*11ae0*/  IADD3 R20, R3, 0x80, RZ ;  /* 0x0000008003147810 */ /* 0x000fe40007ffe0ff */
[----:B----4-:R-:W-:Y:S02]  /*11af0*/  @!P1 LOP3.LUT R19, R6, 0xfffffffe, RZ, 0xc0, !PT ;  /* 0xfffffffe06139812 */ /* 0x010fe400078ec0ff */
[----:B------:R1:W-:Y:S01]  /*11b00*/  @!P5 ST.E.64 [R4.64], R108 ;  /* 0x0000006c0400d985 */ /* 0x0003e2000c101b14 */
[----:B------:R-:W-:-:S02]  /*11b10*/  ISETP.GE.AND P5, PT, R0, c[0x0][0x3c8], PT ;  /* 0x0000f20000007a0c */ /* 0x000fc40003fa6270 */
[C---:B------:R-:W-:Y:S01]  /*11b20*/  IADD3 R6, R3.reuse, 0x60, RZ ;  /* 0x0000006003067810 */ /* 0x040fe20007ffe0ff */
[----:B------:R2:W-:Y:S01]  /*11b30*/  @!P4 ST.E.64 [R10.64], R104 ;  /* 0x000000680a00c985 */ /* 0x0005e2000c101b14 */
[----:B------:R-:W-:Y:S02]  /*11b40*/  IADD3 R18, R3, 0x70, RZ ;  /* 0x0000007003127810 */ /* 0x000fe40007ffe0ff */
[----:B------:R-:W-:-:S07]  /*11b50*/  ISETP.GE.AND P6, PT, R6, c[0x0][0x3c8], PT ;  /* 0x0000f20006007a0c */ /* 0x000fce0003fc6270 */
[----:B------:R-:W-:-:S04]  /*11b60*/  @!P5 LEA.HI R0, R0, R0, RZ, 0x1 ;  /* 0x000000000000d211 */ /* 0x000fc800078f08ff */
[----:B------:R-:W-:Y:S02]  /*11b70*/  @!P5 LOP3.LUT R21, R0, 0xfffffffe, RZ, 0xc0, !PT ;  /* 0xfffffffe0015d812 */ /* 0x000fe400078ec0ff */
[C---:B------:R-:W-:Y:S02]  /*11b80*/  IADD3 R0, R3.reuse, 0x88, RZ ;  /* 0x0000008803007810 */ /* 0x040fe40007ffe0ff */
[----:B------:R-:W-:Y:S02]  /*11b90*/  @!P6 LEA.HI R6, R6, R6, RZ, 0x1 ;  /* 0x000000060606e211 */ /* 0x000fe400078f08ff */
[----:B-1----:R-:W-:Y:S02]  /*11ba0*/  @!P0 LOP3.LUT R5, R2, 0xfffffffe, RZ, 0xc0, !PT ;  /* 0xfffffffe02058812 */ /* 0x002fe400078ec0ff */
[----:B------:R-:W-:Y:S01]  /*11bb0*/  IADD3 R2, R3, 0x78, RZ ;  /* 0x0000007803027810 */ /* 0x000fe20007ffe0ff */
[----:B--2---:R-:W-:-:S04]  /*11bc0*/  @!P3 IMAD.WIDE R10, R17, 0x4, R12 ;  /* 0x00000004110ab825 */ /* 0x004fc800078e020c */
[--C-:B------:R-:W-:Y:S01]  /*11bd0*/  @!P1 IMAD.WIDE R16, R19, 0x4, R12.reuse ;  /* 0x0000000413109825 */ /* 0x100fe200078e020c */
[----:B------:R-:W-:Y:S01]  /*11be0*/  IADD3 R19, R3, 0x68, RZ ;  /* 0x0000006803137810 */ /* 0x000fe20007ffe0ff */
[----:B------:R1:W-:Y:S01]  /*11bf0*/  @!P3 ST.E.64 [R10.64], R100 ;  /* 0x000000640a00b985 */ /* 0x0003e2000c101b14 */
[----:B------:R-:W-:Y:S01]  /*11c00*/  ISETP.GE.AND P3, PT, R18, c[0x0][0x3c8], PT ;  /* 0x0000f20012007a0c */ /* 0x000fe20003f66270 */
[----:B------:R-:W-:Y:S01]  /*11c10*/  @!P0 IMAD.WIDE R4, R5, 0x4, R12 ;  /* 0x0000000405048825 */ /* 0x000fe200078e020c */
[----:B------:R-:W-:Y:S01]  /*11c20*/  ISETP.GE.AND P4, PT, R19, c[0x0][0x3c8], PT ;  /* 0x0000f20013007a0c */ /* 0x000fe20003f86270 */
[----:B------:R2:W-:Y:S01]  /*11c30*/  @!P2 ST.E.64 [R14.64], R36 ;  /* 0x000000240e00a985 */ /* 0x0005e2000c101b14 */
[----:B------:R-:W-:-:S03]  /*11c40*/  ISETP.GE.AND P2, PT, R2, c[0x0][0x3c8], PT ;  /* 0x0000f20002007a0c */ /* 0x000fc60003f46270 */
[----:B------:R3:W-:Y:S01]  /*11c50*/  @!P1 ST.E.64 [R16.64], R40 ;  /* 0x0000002810009985 */ /* 0x0007e2000c101b14 */
[----:B------:R-:W-:-:S03]  /*11c60*/  ISETP.GE.AND P1, PT, R20, c[0x0][0x3c8], PT ;  /* 0x0000f20014007a0c */ /* 0x000fc60003f26270 */
[----:B------:R4:W-:Y:S01]  /*11c70*/  @!P0 ST.E.64 [R4.64], R44 ;  /* 0x0000002c04008985 */ /* 0x0009e2000c101b14 */
[----:B------:R-:W-:Y:S02]  /*11c80*/  ISETP.GE.AND P0, PT, R0, c[0x0][0x3c8], PT ;  /* 0x0000f20000007a0c */ /* 0x000fe40003f06270 */
[----:B------:R-:W-:Y:S02]  /*11c90*/  @!P3 LEA.HI R18, R18, R18, RZ, 0x1 ;  /* 0x000000121212b211 */ /* 0x000fe400078f08ff */
[----:B------:R-:W-:Y:S02]  /*11ca0*/  @!P4 LEA.HI R19, R19, R19, RZ, 0x1 ;  /* 0x000000131313c211 */ /* 0x000fe400078f08ff */
[----:B------:R-:W-:Y:S02]  /*11cb0*/  @!P2 LEA.HI R2, R2, R2, RZ, 0x1 ;  /* 0x000000020202a211 */ /* 0x000fe400078f08ff */
[----:B------:R-:W-:Y:S02]  /*11cc0*/  @!P4 LOP3.LUT R19, R19, 0xfffffffe, RZ, 0xc0, !PT ;  /* 0xfffffffe1313c812 */ /* 0x000fe400078ec0ff */
[----:B------:R-:W-:-:S03]  /*11cd0*/  @!P1 LEA.HI R20, R20, R20, RZ, 0x1 ;  /* 0x0000001414149211 */ /* 0x000fc600078f08ff */
[----:B------:R-:W-:Y:S01]  /*11ce0*/  @!P0 LEA.HI R0, R0, R0, RZ, 0x1 ;  /* 0x0000000000008211 */ /* 0x000fe200078f08ff */
[--C-:B-1----:R-:W-:Y:S01]  /*11cf0*/  @!P5 IMAD.WIDE R10, R21, 0x4, R12.reuse ;  /* 0x00000004150ad825 */ /* 0x102fe200078e020c */
[----:B------:R-:W-:Y:S02]  /*11d00*/  IADD3 R21, R3, 0xa0, RZ ;  /* 0x000000a003157810 */ /* 0x000fe40007ffe0ff */
[----:B--2---:R-:W-:Y:S02]  /*11d10*/  @!P3 LOP3.LUT R15, R18, 0xfffffffe, RZ, 0xc0, !PT ;  /* 0xfffffffe120fb812 */ /* 0x004fe400078ec0ff */
[----:B------:R1:W-:Y:S01]  /*11d20*/  @!P5 ST.E.64 [R10.64], R48 ;  /* 0x000000300a00d985 */ /* 0x0003e2000c101b14 */
[----:B------:R-:W-:Y:S01]  /*11d30*/  @!P4 IMAD.WIDE R18, R19, 0x4, R12 ;  /* 0x000000041312c825 */ /* 0x000fe200078e020c */
[----:B---3--:R-:W-:-:S03]  /*11d40*/  @!P1 LOP3.LUT R17, R20, 0xfffffffe, RZ, 0xc0, !PT ;  /* 0xfffffffe14119812 */ /* 0x008fc600078ec0ff */
[--C-:B------:R-:W-:Y:S01]  /*11d50*/  @!P3 IMAD.WIDE R14, R15, 0x4, R12.reuse ;  /* 0x000000040f0eb825 */ /* 0x100fe200078e020c */
[----:B------:R-:W-:Y:S02]  /*11d60*/  IADD3 R20, R3, 0xa8, RZ ;  /* 0x000000a803147810 */ /* 0x000fe40007ffe0ff */
[----:B----4-:R-:W-:Y:S01]  /*11d70*/  @!P6 LOP3.LUT R5, R6, 0xfffffffe, RZ, 0xc0, !PT ;  /* 0xfffffffe0605e812 */ /* 0x010fe200078ec0ff */
[----:B------:R-:W-:Y:S01]  /*11d80*/  @!P1 IMAD.WIDE R16, R17, 0x4, R12 ;  /* 0x0000000411109825 */ /* 0x000fe200078e020c */
[----:B------:R-:W-:-:S03]  /*11d90*/  IADD3 R6, R3, 0xb8, RZ ;  /* 0x000000b803067810 */ /* 0x000fc60007ffe0ff */
[----:B------:R-:W-:-:S05]  /*11da0*/  @!P6 IMAD.WIDE R4, R5, 0x4, R12 ;  /* 0x000000040504e825 */ /* 0x000fca00078e020c */
[----:B------:R2:W-:Y:S04]  /*11db0*/  @!P6 ST.E.64 [R4.64], R52 ;  /* 0x000000340400e985 */ /* 0x0005e8000c101b14 */
[----:B------:R3:W-:Y:S04]  /*11dc0*/  @!P4 ST.E.64 [R18.64], R56 ;  /* 0x000000381200c985 */ /* 0x0007e8000c101b14 */
[----:B------:R-:W-:Y:S01]  /*11dd0*/  @!P3 ST.E.64 [R14.64], R60 ;  /* 0x0000003c0e00b985 */ /* 0x000fe2000c101b14 */
[----:B------:R-:W-:Y:S02]  /*11de0*/  ISETP.GE.AND P3, PT, R21, c[0x0][0x3c8], PT ;  /* 0x0000f20015007a0c */ /* 0x000fe40003f66270 */
[----:B-1----:R-:W-:-:S02]  /*11df0*/  @!P2 LOP3.LUT R11, R2, 0xfffffffe, RZ, 0xc0, !PT ;  /* 0xfffffffe020ba812 */ /* 0x002fc400078ec0ff */
[----:B------:R-:W-:-:S03]  /*11e00*/  IADD3 R2, R3, 0x98, RZ ;  /* 0x0000009803027810 */ /* 0x000fc60007ffe0ff */
[----:B------:R-:W-:Y:S01]  /*11e10*/  @!P2 IMAD.WIDE R10, R11, 0x4, R12 ;  /* 0x000000040b0aa825 */ /* 0x000fe200078e020c */
[----:B------:R-:W-:-:S04]  /*11e20*/  ISETP.GE.AND P4, PT, R2, c[0x0][0x3c8], PT ;  /* 0x0000f20002007a0c */ /* 0x000fc80003f86270 */
[----:B------:R1:W-:Y:S01]  /*11e30*/  @!P2 ST.E.64 [R10.64], R64 ;  /* 0x000000400a00a985 */ /* 0x0003e2000c101b14 */
[----:B------:R-:W-:Y:S02]  /*11e40*/  ISETP.GE.AND P2, PT, R20, c[0x0][0x3c8], PT ;  /* 0x0000f20014007a0c */ /* 0x000fe40003f46270 */
[----:B------:R-:W-:Y:S01]  /*11e50*/  @!P3 LEA.HI R21, R21, R21, RZ, 0x1 ;  /* 0x000000151515b211 */ /* 0x000fe200078f08ff */
[----:B------:R4:W-:Y:S03]  /*11e60*/  @!P1 ST.E.64 [R16.64], R68 ;  /* 0x0000004410009985 */ /* 0x0009e6000c101b14 */
[----:B------:R-:W-:Y:S02]  /*11e70*/  @!P3 LOP3.LUT R21, R21, 0xfffffffe, RZ, 0xc0, !PT ;  /* 0xfffffffe1515b812 */ /* 0x000fe400078ec0ff */
[----:B--2---:R-:W-:Y:S02]  /*11e80*/  @!P0 LOP3.LUT R5, R0, 0xfffffffe, RZ, 0xc0, !PT ;  /* 0xfffffffe00058812 */ /* 0x004fe400078ec0ff */
[----:B------:R-:W-:-:S02]  /*11e90*/  IADD3 R0, R3, 0x90, RZ ;  /* 0x0000009003007810 */ /* 0x000fc40007ffe0ff */
[----:B---3--:R-:W-:Y:S01]  /*11ea0*/  IADD3 R18, R3, 0xb0, RZ ;  /* 0x000000b003127810 */ /* 0x008fe20007ffe0ff */
[----:B------:R-:W-:Y:S01]  /*11eb0*/  @!P0 IMAD.WIDE R4, R5, 0x4, R12 ;  /* 0x0000000405048825 */ /* 0x000fe200078e020c */
[----:B------:R-:W-:Y:S02]  /*11ec0*/  ISETP.GE.AND P5, PT, R0, c[0x0][0x3c8], PT ;  /* 0x0000f20000007a0c */ /* 0x000fe40003fa6270 */
[----:B------:R-:W-:Y:S02]  /*11ed0*/  ISETP.GE.AND P1, PT, R18, c[0x0][0x3c8], PT ;  /* 0x0000f20012007a0c */ /* 0x000fe40003f26270 */
[----:B------:R2:W-:Y:S01]  /*11ee0*/  @!P0 ST.E.64 [R4.64], R72 ;  /* 0x0000004804008985 */ /* 0x0005e2000c101b14 */
[----:B------:R-:W-:Y:S02]  /*11ef0*/  ISETP.GE.AND P0, PT, R6, c[0x0][0x3c8], PT ;  /* 0x0000f20006007a0c */ /* 0x000fe40003f06270 */
[----:B------:R-:W-:Y:S02]  /*11f00*/  @!P4 LEA.HI R2, R2, R2, RZ, 0x1 ;  /* 0x000000020202c211 */ /* 0x000fe400078f08ff */
[----:B------:R-:W-:-:S04]  /*11f10*/  @!P2 LEA.HI R20, R20, R20, RZ, 0x1 ;  /* 0x000000141414a211 */ /* 0x000fc800078f08ff */
[----:B------:R-:W-:Y:S02]  /*11f20*/  @!P5 LEA.HI R0, R0, R0, RZ, 0x1 ;  /* 0x000000000000d211 */ /* 0x000fe400078f08ff */
[----:B------:R-:W-:Y:S02]  /*11f30*/  @!P1 LEA.HI R18, R18, R18, RZ, 0x1 ;  /* 0x0000001212129211 */ /* 0x000fe400078f08ff */
[----:B-1----:R-:W-:Y:S02]  /*11f40*/  @!P4 LOP3.LUT R11, R2, 0xfffffffe, RZ, 0xc0, !PT ;  /* 0xfffffffe020bc812 */ /* 0x002fe400078ec0ff */
[----:B------:R-:W-:Y:S02]  /*11f50*/  @!P0 LEA.HI R6, R6, R6, RZ, 0x1 ;  /* 0x0000000606068211 */ /* 0x000fe400078f08ff */
[----:B------:R-:W-:Y:S01]  /*11f60*/  @!P2 LOP3.LUT R15, R20, 0xfffffffe, RZ, 0xc0, !PT ;  /* 0xfffffffe140fa812 */ /* 0x000fe200078ec0ff */
[----:B------:R-:W-:Y:S01]  /*11f70*/  @!P4 IMAD.WIDE R10, R11, 0x4, R12 ;  /* 0x000000040b0ac825 */ /* 0x000fe200078e020c */
[----:B----4-:R-:W-:-:S02]  /*11f80*/  @!P1 LOP3.LUT R17, R18, 0xfffffffe, RZ, 0xc0, !PT ;  /* 0xfffffffe12119812 */ /* 0x010fc400078ec0ff */
[----:B------:R-:W-:Y:S01]  /*11f90*/  @!P0 LOP3.LUT R19, R6, 0xfffffffe, RZ, 0xc0, !PT ;  /* 0xfffffffe06138812 */ /* 0x000fe200078ec0ff */
[----:B------:R-:W-:-:S04]  /*11fa0*/  @!P3 IMAD.WIDE R20, R21, 0x4, R12 ;  /* 0x000000041514b825 */ /* 0x000fc800078e020c */
[----:B------:R-:W-:Y:S01]  /*11fb0*/  @!P2 IMAD.WIDE R14, R15, 0x4, R12 ;  /* 0x000000040f0ea825 */ /* 0x000fe200078e020c */
[----:B--2---:R-:W-:-:S03]  /*11fc0*/  @!P5 LOP3.LUT R5, R0, 0xfffffffe, RZ, 0xc0, !PT ;  /* 0xfffffffe0005d812 */ /* 0x004fc600078ec0ff */
        /* <DEDUP_REMOVED lines=9> */
.L_x_1989:
[----:B------:R-:W-:Y:S05]  /*12060*/  BSYNC B0 ;  /* 0x0000000000007941 */ /* 0x000fea0003800000 */
.L_x_1988:
[----:B------:R-:W-:Y:S01]  /*12070*/  ISETP.NE.AND P0, PT, R7, RZ, PT ;  /* 0x000000ff0700720c */ /* 0x000fe20003f05270 */
[----:B-1----:R1:W3:Y:S04]  /*12080*/  SHFL.IDX PT, R5, R9, 0x1, 0x1c1f ;  /* 0x003c1f0009057f89 */ /* 0x0022e800000e0000 */
        /* <DEDUP_REMOVED lines=10> */
[C---:B--234-:R-:W-:Y:S01]  /*12130*/  @!P1 IMAD.WIDE R12, R3.reuse, 0x4, R4 ;  /* 0x00000004030c9825 */ /* 0x05cfe200078e0204 */
[----:B-1----:R-:W-:-:S02]  /*12140*/  IADD3 R9, R3, 0x28, RZ ;  /* 0x0000002803097810 */ /* 0x002fc40007ffe0ff */
        /* <DEDUP_REMOVED lines=21> */
[----:B------:R-:W-:Y:S01]  /*122a0*/  @!P1 LEA.HI R7, R7, R7, RZ, 0x1 ;  /* 0x0000000707079211 */ /* 0x000fe200078f08ff */
[--C-:B------:R-:W-:Y:S01]  /*122b0*/  @!P5 IMAD.WIDE R12, R13, 0x4, R4.reuse ;  /* 0x000000040d0cd825 */ /* 0x100fe200078e0204 */
[----:B------:R-:W-:Y:S02]  /*122c0*/  IADD3 R0, R3, 0x50, RZ ;  /* 0x0000005003007810 */ /* 0x000fe40007ffe0ff */
        /* <DEDUP_REMOVED lines=8> */
[C---:B------:R-:W-:Y:S01]  /*12350*/  IADD3 R20, R3.reuse, 0x58, RZ ;  /* 0x0000005803147810 */ /* 0x040fe20007ffe0ff */
        /* <DEDUP_REMOVED lines=10> */
[----:B------:R-:W-:Y:S02]  /*12400*/  @!P4 LEA.HI R20, R20, R20, RZ, 0x1 ;  /* 0x000000141414c211 */ /* 0x000fe400078f08ff */
[----:B-1----:R-:W-:Y:S01]  /*12410*/  @!P2 LOP3.LUT R15, R8, 0xfffffffe, RZ, 0xc0, !PT ;  /* 0xfffffffe080fa812 */ /* 0x002fe200078ec0ff */
[----:B------:R-:W-:Y:S01]  /*12420*/  @!P3 IMAD.WIDE R8, R9, 0x4, R4 ;  /* 0x000000040908b825 */ /* 0x000fe200078e0204 */
        /* <DEDUP_REMOVED lines=8> */
[----:B------:R4:W-:Y:S01]  /*124b0*/  @!P1 ST.E.64 [R6.64], R102 ;  /* 0x0000006606009985 */ /* 0x0009e2000c101b14 */
[----:B------:R-:W-:-:S02]  /*124c0*/  ISETP.GE.AND P1, PT, R17, c[0x0][0x3c8], PT ;  /* 0x0000f20011007a0c */ /* 0x000fc40003f26270 */
[----:B---3--:R-:W-:Y:S01]  /*124d0*/  @!P4 LOP3.LUT R11, R20, 0xfffffffe, RZ, 0xc0, !PT ;  /* 0xfffffffe140bc812 */ /* 0x008fe200078ec0ff */
[----:B------:R3:W-:Y:S01]  /*124e0*/  @!P0 ST.E.64 [R12.64], R38 ;  /* 0x000000260c008985 */ /* 0x0007e2000c101b14 */
[----:B------:R-:W-:Y:S02]  /*124f0*/  ISETP.GE.AND P0, PT, R16, c[0x0][0x3c8], PT ;  /* 0x0000f20010007a0c */ /* 0x000fe40003f06270 */
[----:B------:R-:W-:Y:S01]  /*12500*/  @!P3 LEA.HI R19, R19, R19, RZ, 0x1 ;  /* 0x000000131313b211 */ /* 0x000fe200078f08ff */
[----:B------:R-:W-:Y:S01]  /*12510*/  @!P4 IMAD.WIDE R10, R11, 0x4, R4 ;  /* 0x000000040b0ac825 */ /* 0x000fe200078e0204 */
[----:B------:R-:W-:Y:S02]  /*12520*/  IADD3 R20, R3, 0x90, RZ ;  /* 0x0000009003147810 */ /* 0x000fe40007ffe0ff */
[----:B------:R-:W-:Y:S02]  /*12530*/  @!P2 LEA.HI R18, R18, R18, RZ, 0x1 ;  /* 0x000000121212a211 */ /* 0x000fe400078f08ff */
[----:B------:R-:W-:-:S02]  /*12540*/  @!P3 LOP3.LUT R19, R19, 0xfffffffe, RZ, 0xc0, !PT ;  /* 0xfffffffe1313b812 */ /* 0x000fc400078ec0ff */
[----:B------:R-:W-:-:S03]  /*12550*/  @!P1 LEA.HI R17, R17, R17, RZ, 0x1 ;  /* 0x0000001111119211 */ /* 0x000fc600078f08ff */
[----:B------:R-:W-:Y:S02]  /*12560*/  @!P0 LEA.HI R16, R16, R16, RZ, 0x1 ;  /* 0x0000001010108211 */ /* 0x000fe400078f08ff */
[----:B------:R-:W-:Y:S02]  /*12570*/  @!P1 LOP3.LUT R17, R17, 0xfffffffe, RZ, 0xc0, !PT ;  /* 0xfffffffe11119812 */ /* 0x000fe400078ec0ff */
[----:B-1----:R-:W-:Y:S02]  /*12580*/  @!P5 LOP3.LUT R9, R0, 0xfffffffe, RZ, 0xc0, !PT ;  /* 0xfffffffe0009d812 */ /* 0x002fe400078ec0ff */
[----:B------:R-:W-:Y:S01]  /*12590*/  IADD3 R0, R3, 0x88, RZ ;  /* 0x0000008803007810 */ /* 0x000fe20007ffe0ff */
[--C-:B--2---:R-:W-:Y:S01]  /*125a0*/  @!P1 IMAD.WIDE R14, R17, 0x4, R4.reuse ;  /* 0x00000004110e9825 */ /* 0x104fe200078e0204 */
[----:B------:R-:W-:Y:S02]  /*125b0*/  IADD3 R17, R3, 0xa8, RZ ;  /* 0x000000a803117810 */ /* 0x000fe40007ffe0ff */
[----:B----4-:R-:W-:Y:S01]  /*125c0*/  @!P6 LOP3.LUT R7, R2, 0xfffffffe, RZ, 0xc0, !PT ;  /* 0xfffffffe0207e812 */ /* 0x010fe200078ec0ff */
[----:B------:R-:W-:Y:S01]  /*125d0*/  @!P5 IMAD.WIDE R8, R9, 0x4, R4 ;  /* 0x000000040908d825 */ /* 0x000fe200078e0204 */
[----:B------:R-:W-:-:S03]  /*125e0*/  IADD3 R2, R3, 0x80, RZ ;  /* 0x0000008003027810 */ /* 0x000fc60007ffe0ff */
[----:B------:R-:W-:-:S04]  /*125f0*/  @!P6 IMAD.WIDE R6, R7, 0x4, R4 ;  /* 0x000000040706e825 */ /* 0x000fc800078e0204 */
[----:B---3--:R-:W-:Y:S01]  /*12600*/  @!P3 IMAD.WIDE R12, R19, 0x4, R4 ;  /* 0x00000004130cb825 */ /* 0x008fe200078e0204 */
[----:B------:R1:W-:Y:S01]  /*12610*/  @!P6 ST.E.64 [R6.64], R42 ;  /* 0x0000002a0600e985 */ /* 0x0003e2000c101b14 */
[----:B------:R-:W-:Y:S02]  /*12620*/  ISETP.GE.AND P6, PT, R2, c[0x0][0x3c8], PT ;  /* 0x0000f20002007a0c */ /* 0x000fe40003fc6270 */
[----:B------:R-:W-:Y:S01]  /*12630*/  IADD3 R19, R3, 0x98, RZ ;  /* 0x0000009803137810 */ /* 0x000fe20007ffe0ff */
        /* <DEDUP_REMOVED lines=28> */
[----:B------:R-:W-:Y:S02]  /*12800*/  @!P0 LEA.HI R16, R16, R16, RZ, 0x1 ;  /* 0x0000001010108211 */ /* 0x000fe400078f08ff */
[----:B------:R-:W-:Y:S01]  /*12810*/  @!P1 LOP3.LUT R17, R17, 0xfffffffe, RZ, 0xc0, !PT ;  /* 0xfffffffe11119812 */ /* 0x000fe200078ec0ff */
[----:B------:R-:W-:Y:S01]  /*12820*/  @!P2 IMAD.WIDE R12, R13, 0x4, R4 ;  /* 0x000000040d0ca825 */ /* 0x000fe200078e0204 */
[----:B-1----:R-:W-:-:S03]  /*12830*/  @!P6 LOP3.LUT R7, R2, 0xfffffffe, RZ, 0xc0, !PT ;  /* 0xfffffffe0207e812 */ /* 0x002fc600078ec0ff */
[----:B--2---:R-:W-:Y:S01]  /*12840*/  @!P1 IMAD.WIDE R14, R17, 0x4, R4 ;  /* 0x00000004110e9825 */ /* 0x004fe200078e0204 */
[----:B---3--:R-:W-:-:S03]  /*12850*/  @!P5 LOP3.LUT R9, R0, 0xfffffffe, RZ, 0xc0, !PT ;  /* 0xfffffffe0009d812 */ /* 0x008fc600078ec0ff */
[----:B------:R-:W-:-:S04]  /*12860*/  @!P6 IMAD.WIDE R6, R7, 0x4, R4 ;  /* 0x000000040706e825 */ /* 0x000fc800078e0204 */
[--C-:B------:R-:W-:Y:S01]  /*12870*/  @!P5 IMAD.WIDE R8, R9, 0x4, R4.reuse ;  /* 0x000000040908d825 */ /* 0x100fe200078e0204 */
[----:B------:R1:W-:Y:S04]  /*12880*/  @!P6 ST.E.64 [R6.64], R70 ;  /* 0x000000460600e985 */ /* 0x0003e8000c101b14 */
[----:B------:R2:W-:Y:S01]  /*12890*/  @!P5 ST.E.64 [R8.64], R74 ;  /* 0x0000004a0800d985 */ /* 0x0005e2000c101b14 */
[----:B-1----:R-:W-:Y:S01]  /*128a0*/  @!P0 LOP3.LUT R7, R16, 0xfffffffe, RZ, 0xc0, !PT ;  /* 0xfffffffe10078812 */ /* 0x002fe200078ec0ff */
[----:B--2---:R-:W-:-:S04]  /*128b0*/  @!P4 IMAD.WIDE R8, R11, 0x4, R4 ;  /* 0x000000040b08c825 */ /* 0x004fc800078e0204 */
[--C-:B------:R-:W-:Y:S01]  /*128c0*/  @!P3 IMAD.WIDE R10, R19, 0x4, R4.reuse ;  /* 0x00000004130ab825 */ /* 0x100fe200078e0204 */
[----:B------:R1:W-:Y:S03]  /*128d0*/  @!P4 ST.E.64 [R8.64], R78 ;  /* 0x0000004e0800c985 */ /* 0x0003e6000c101b14 */
[----:B------:R-:W-:Y:S01]  /*128e0*/  @!P0 IMAD.WIDE R6, R7, 0x4, R4 ;  /* 0x0000000407068825 */ /* 0x000fe200078e0204 */
[----:B------:R1:W-:Y:S04]  /*128f0*/  @!P3 ST.E.64 [R10.64], R82 ;  /* 0x000000520a00b985 */ /* 0x0003e8000c101b14 */
[----:B------:R1:W-:Y:S04]  /*12900*/  @!P2 ST.E.64 [R12.64], R86 ;  /* 0x000000560c00a985 */ /* 0x0003e8000c101b14 */
[----:B------:R1:W-:Y:S04]  /*12910*/  @!P1 ST.E.64 [R14.64], R90 ;  /* 0x0000005a0e009985 */ /* 0x0003e8000c101b14 */
[----:B------:R1:W-:Y:S01]  /*12920*/  @!P0 ST.E.64 [R6.64], R94 ;  /* 0x0000005e06008985 */ /* 0x0003e2000c101b14 */
[----:B------:R-:W-:-:S13]  /*12930*/  ISETP.GE.AND P0, PT, R3, c[0x0][0x3c8], PT ;  /* 0x0000f20003007a0c */ /* 0x000fda0003f06270 */
[----:B------:R-:W-:Y:S05]  /*12940*/  @P0 EXIT ;  /* 0x000000000000094d */ /* 0x000fea0003800000 */
[----:B------:R-:W-:-:S04]  /*12950*/  LEA.HI R3, R3, R3, RZ, 0x1 ;  /* 0x0000000303037211 */ /* 0x000fc800078f08ff */
[----:B------:R-:W-:-:S05]  /*12960*/  LOP3.LUT R3, R3, 0xfffffffe, RZ, 0xc0, !PT ;  /* 0xfffffffe03037812 */ /* 0x000fca00078ec0ff */
[----:B------:R-:W-:-:S05]  /*12970*/  IMAD.WIDE R4, R3, 0x4, R4 ;  /* 0x0000000403047825 */ /* 0x000fca00078e0204 */
[----:B------:R-:W-:Y:S01]  /*12980*/  ST.E.64 [R4.64], R98 ;  /* 0x0000006204007985 */ /* 0x000fe2000c101b14 */
[----:B------:R-:W-:Y:S05]  /*12990*/  EXIT ;  /* 0x000000000000794d */ /* 0x000fea0003800000 */
.L_x_1987:
        /* <DEDUP_REMOVED lines=13> */
[----:B------:R-:W2:Y:S01]  /*12a70*/  S2R R3, SR_CTAID.Y ;  /* 0x0000000000037919 */ /* 0x000ea20000002600 */
        /* <DEDUP_REMOVED lines=15> */
[----:B--2---:R-:W-:Y:S02]  /*12b70*/  IMAD R2, R2, c[0x0][0x550], R3 ;  /* 0x0001540002027a24 */ /* 0x004fe400078e0203 */
        /* <DEDUP_REMOVED lines=20> */
.L_x_1990:
        /* <DEDUP_REMOVED lines=12> */
.L_x_6216:


//--------------------- .text._ZN7cutlass13device_kernelIN5flash19enable_sm80_to_sm89INS1_16FlashAttnFwdSm80INS1_25CollectiveMainloopFwdSm80ILi8ELi2ELb0EN4cute5tupleIJNS5_1CILi128EEENS7_ILi64EEENS7_ILi192EEEEEELi192ENS_6half_tEfNS_4arch4Sm80ELb0ELb1ELb1ELb1ELb1ELb0ELb1ELb1EEENS1_21CollectiveEpilogueFwdINS6_IJS8_SA_S9_EEENS6_IJNS7_ILi1EEESI_SI_EEESC_SE_Li256ELb1ELb1ELb1ELb0EEENS1_36VarlenDynamicPersistentTileSchedulerILi128ELi64ELi256ELi256ELb1ELb1ELb0ELb1ELb0ELb1EEEEEEEEEvNT_6ParamsE --------------------------
	.section	.text._ZN7cutlass13device_kernelIN5flash19enable_sm80_to_sm89INS1_16FlashAttnFwdSm80INS1_25CollectiveMainloopFwdSm80ILi8ELi2ELb0EN4cute5tupleIJNS5_1CILi128EEENS7_ILi64EEENS7_ILi192EEEEEELi192ENS_6half_tEfNS_4arch4Sm80ELb0ELb1ELb1ELb1ELb1ELb0ELb1ELb1EEENS1_21CollectiveEpilogueFwdINS6_IJS8_SA_S9_EEENS6_IJNS7_ILi1EEESI_SI_EEESC_SE_Li256ELb1ELb1ELb1ELb0EEENS1_36VarlenDynamicPersistentTileSchedulerILi128ELi64ELi256ELi256ELb1ELb1ELb0ELb1ELb0ELb1EEEEEEEEEvNT_6ParamsE,"ax",@progbits
	.sectioninfo	@"SHI_REGISTERS=255"
	.align	128
.text._ZN7cutlass13device_kernelIN5flash19enable_sm80_to_sm89INS1_16FlashAttnFwdSm80INS1_25CollectiveMainloopFwdSm80ILi8ELi2ELb0EN4cute5tupleIJNS5_1CILi128EEENS7_ILi64EEENS7_ILi192EEEEEELi192ENS_6half_tEfNS_4arch4Sm80ELb0ELb1ELb1ELb1ELb1ELb0ELb1ELb1EEENS1_21CollectiveEpilogueFwdINS6_IJS8_SA_S9_EEENS6_IJNS7_ILi1EEESI_SI_EEESC_SE_Li256ELb1ELb1ELb1ELb0EEENS1_36VarlenDynamicPersistentTileSchedulerILi128ELi64ELi256ELi256ELb1ELb1ELb0ELb1ELb0ELb1EEEEEEEEEvNT_6ParamsE:
        .type           _ZN7cutlass13device_kernelIN5flash19enable_sm80_to_sm89INS1_16FlashAttnFwdSm80INS1_25CollectiveMainloopFwdSm80ILi8ELi2ELb0EN4cute5tupleIJNS5_1CILi128EEENS7_ILi64EEENS7_ILi192EEEEEELi192ENS_6half_tEfNS_4arch4Sm80ELb0ELb1ELb1ELb1ELb1ELb0ELb1ELb1EEENS1_21CollectiveEpilogueFwdINS6_IJS8_SA_S9_EEENS6_IJNS7_ILi1EEESI_SI_EEESC_SE_Li256ELb1ELb1ELb1ELb0EEENS1_36VarlenDynamicPersistentTileSchedulerILi128ELi64ELi256ELi256ELb1ELb1ELb0ELb1ELb0ELb1EEEEEEEEEvNT_6ParamsE,@function
        .size           _ZN7cutlass13device_kernelIN5flash19enable_sm80_to_sm89INS1_16FlashAttnFwdSm80INS1_25CollectiveMainloopFwdSm80ILi8ELi2ELb0EN4cute5tupleIJNS5_1CILi128EEENS7_ILi64EEENS7_ILi192EEEEEELi192ENS_6half_tEfNS_4arch4Sm80ELb0ELb1ELb1ELb1ELb1ELb0ELb1ELb1EEENS1_21CollectiveEpilogueFwdINS6_IJS8_SA_S9_EEENS6_IJNS7_ILi1EEESI_SI_EEESC_SE_Li256ELb1ELb1ELb1ELb0EEENS1_36VarlenDynamicPersistentTileSchedulerILi128ELi64ELi256ELi256ELb1ELb1ELb0ELb1ELb0ELb1EEEEEEEEEvNT_6ParamsE,(.L_x_6217 - _ZN7cutlass13device_kernelIN5flash19enable_sm80_to_sm89INS1_16FlashAttnFwdSm80INS1_25CollectiveMainloopFwdSm80ILi8ELi2ELb0EN4cute5tupleIJNS5_1CILi128EEENS7_ILi64EEENS7_ILi192EEEEEELi192ENS_6half_tEfNS_4arch4Sm80ELb0ELb1ELb1ELb1ELb1ELb0ELb1ELb1EEENS1_21CollectiveEpilogueFwdINS6_IJS8_SA_S9_EEENS6_IJNS7_ILi1EEESI_SI_EEESC_SE_Li256ELb1ELb1ELb1ELb0EEENS1_36VarlenDynamicPersistentTileSchedulerILi128ELi64ELi256ELi256ELb1ELb1ELb0ELb1ELb0ELb1EEEEEEEEEvNT_6ParamsE)
        .other          _ZN7cutlass13device_kernelIN5flash19enable_sm80_to_sm89INS1_16FlashAttnFwdSm80INS1_25CollectiveMainloopFwdSm80ILi8ELi2ELb0EN4cute5tupleIJNS5_1CILi128EEENS7_ILi64EEENS7_ILi192EEEEEELi192ENS_6half_tEfNS_4arch4Sm80ELb0ELb1ELb1ELb1ELb1ELb0ELb1ELb1EEENS1_21CollectiveEpilogueFwdINS6_IJS8_SA_S9_EEENS6_IJNS7_ILi1EEESI_SI_EEESC_SE_Li256ELb1ELb1ELb1ELb0EEENS1_36VarlenDynamicPersistentTileSchedulerILi128ELi64ELi256ELi256ELb1ELb1ELb0ELb1ELb0ELb1EEEEEEEEEvNT_6ParamsE,@"STO_CUDA_ENTRY STV_DEFAULT"
_ZN7cutlass13device_kernelIN5flash19enable_sm80_to_sm89INS1_16FlashAttnFwdSm80INS1_25CollectiveMainloopFwdSm80ILi8ELi2ELb0EN4cute5tupleIJNS5_1CILi128EEENS7_ILi64EEENS7_ILi192EEEEEELi192ENS_6half_tEfNS_4arch4Sm80ELb0ELb1ELb1ELb1ELb1ELb0ELb1ELb1EEENS1_21CollectiveEpilogueFwdINS6_IJS8_SA_S9_EEENS6_IJNS7_ILi1EEESI_SI_EEESC_SE_Li256ELb1ELb1ELb1ELb0EEENS1_36VarlenDynamicPersistentTileSchedulerILi128ELi64ELi256ELi256ELb1ELb1ELb0ELb1ELb0ELb1EEEEEEEEEvNT_6ParamsE:
        /* <DEDUP_REMOVED lines=52> */
.L_x_1996:
        /* <DEDUP_REMOVED lines=16> */
.L_x_2170:
        /* <DEDUP_REMOVED lines=16> */
.L_x_2171:
[----:B---3--:R-:W-:-:S05]  /*0540*/  IMAD R0, R0, c[0x0][0x538], RZ ;  /* 0x00014e0000007a24 */ /* 0x008fca00078e02ff */
[----:B------:R-:W-:-:S04]  /*0550*/  IADD3 R6, R0, R6, RZ ;  /* 0x0000000600067210 */ /* 0x000fc80007ffe0ff */
[----:B------:R-:W-:-:S13]  /*0560*/  ISETP.GT.AND P0, PT, R6, UR4, PT ;  /* 0x0000000406007c0c */ /* 0x000fda000bf04270 */
[----:B-12---:R-:W-:Y:S05]  /*0570*/  @!P0 BRA `(.L_x_1996) ;  /* 0xfffffdc000008947 */ /* 0x006fea000383ffff */
.L_x_1992:
[----:B------:R-:W-:-:S05]  /*0580*/  IADD3 R10, -R0, R6, RZ ;  /* 0x00000006000a7210 */ /* 0x000fca0007ffe1ff */
[----:B------:R-:W-:-:S05]  /*0590*/  IMAD R0, R4, c[0x0][0x538], R10 ;  /* 0x00014e0004007a24 */ /* 0x000fca00078e020a */
[----:B------:R-:W-:Y:S01]  /*05a0*/  ISETP.GT.AND P0, PT, R0, UR4, PT ;  /* 0x0000000400007c0c */ /* 0x000fe2000bf04270 */
[----:B------:R-:W-:-:S12]  /*05b0*/  BRA.DIV ~URZ, `(.L_x_1997) ;  /* 0x000170f27f007947 */ /* 0x000fd8000b800000 */
[----:B------:R-:W-:-:S04]  /*05c0*/  VOTE.ANY R6, PT, !P0 ;  /* 0x0000000000067806 */ /* 0x000fc800040e0100 */
.L_x_2172:
[----:B------:R-:W1:Y:S02]  /*05d0*/  POPC R0, R6 ;  /* 0x0000000600007309 */ /* 0x000e640000000000 */
[----:B-12---:R-:W-:Y:S01]  /*05e0*/  IADD3 R211, R0, R7, RZ ;  /* 0x0000000700d37210 */ /* 0x006fe20007ffe0ff */
[----:B------:R-:W-:Y:S05]  /*05f0*/  BRA.DIV ~URZ, `(.L_x_1998) ;  /* 0x000171027f007947 */ /* 0x000fea000b800000 */
[----:B------:R1:W2:Y:S01]  /*0600*/  SHFL.IDX PT, R12, R9, R0, 0x1f ;  /* 0x00001f00090c7589 */ /* 0x0002a200000e0000 */
[----:B------:R-:W-:-:S03]  /*0610*/  MOV R5, RZ ;  /* 0x000000ff00057202 */ /* 0x000fc60000000f00 */
[----:B------:R1:W3:Y:S04]  /*0620*/  SHFL.IDX PT, R9, R8, R0, 0x1f ;  /* 0x00001f0008097589 */ /* 0x0002e800000e0000 */
.L_x_2173:
[----:B------:R-:W-:Y:S01]  /*0630*/  ISETP.NE.AND P0, PT, R6, RZ, PT ;  /* 0x000000ff0600720c */ /* 0x000fe20003f05270 */
[----:B------:R-:W-:-:S12]  /*0640*/  BSSY B0, `(.L_x_1999) ;  /* 0x0000005000007945 */ /* 0x000fd80003800000 */
[----:B------:R-:W-:Y:S05]  /*0650*/  @!P0 BRA `(.L_x_2000) ;  /* 0x0000003000008947 */ /* 0x000fea0003800000 */
[----:B-1----:R-:W-:Y:S01]  /*0660*/  IADD3 R0, R0, -0x1, RZ ;  /* 0xffffffff00007810 */ /* 0x002fe20007ffe0ff */
[----:B------:R-:W-:Y:S05]  /*0670*/  BRA.DIV ~URZ, `(.L_x_2001) ;  /* 0x000171627f007947 */ /* 0x000fea000b800000 */
[----:B------:R1:W4:Y:S02]  /*0680*/  SHFL.IDX PT, R5, R4, R0, 0x1f ;  /* 0x00001f0004057589 */ /* 0x00032400000e0000 */
.L_x_2000:
[----:B------:R-:W-:Y:S05]  /*0690*/  BSYNC B0 ;  /* 0x0000000000007941 */ /* 0x000fea0003800000 */
.L_x_1999:
        /* <DEDUP_REMOVED lines=67> */
.L_x_2003:
        /* <DEDUP_REMOVED lines=68> */
.L_x_2004:
[----:B------:R-:W-:Y:S05]  /*0f10*/  BSYNC B0 ;  /* 0x0000000000007941 */ /* 0x000fea0003800000 */
.L_x_2002:
[----:B------:R-:W-:-:S04]  /*0f20*/  LOP3.LUT R0, RZ, R0, RZ, 0x33, !PT ;  /* 0x00000000ff007212 */ /* 0x000fc800078e33ff */
[----:B------:R-:W-:Y:S01]  /*0f30*/  IADD3 R209, R0, R12, RZ ;  /* 0x0000000c00d17210 */ /* 0x000fe20007ffe0ff */
[----:B------:R-:W-:Y:S05]  /*0f40*/  BRA `(.L_x_2005) ;  /* 0x0000004000007947 */ /* 0x000fea0003800000 */
.L_x_1993:
[----:B--2---:R-:W-:Y:S01]  /*0f50*/  IMAD.MOV.U32 R209, RZ, RZ, RZ ;  /* 0x000000ffffd17224 */ /* 0x004fe200078e00ff */
[----:B------:R-:W-:Y:S01]  /*0f60*/  MOV R210, RZ ;  /* 0x000000ff00d27202 */ /* 0x000fe20000000f00 */
[----:B------:R-:W-:Y:S01]  /*0f70*/  IMAD.U32 R208, RZ, RZ, UR4 ;  /* 0x00000004ffd07e24 */ /* 0x000fe2000f8e00ff */
[----:B------:R-:W-:Y:S02]  /*0f80*/  MOV R211, c[0x0][0x53c] ;  /* 0x00014f0000d37a02 */ /* 0x000fe40000000f00 */
.L_x_2005:
[----:B------:R-:W-:Y:S01]  /*0f90*/  ISETP.NE.AND P0, PT, R13, RZ, PT ;  /* 0x000000ff0d00720c */ /* 0x000fe20003f05270 */
[----:B------:R-:W-:-:S12]  /*0fa0*/  WARPSYNC 0xffffffff ;  /* 0xffffffff00007948 */ /* 0x000fd80003800000 */
[----:B------:R1:W-:Y:S04]  /*0fb0*/  @!P0 STS.128 [0x24100], R208 ;  /* 0x024100d0ff008388 */ /* 0x0003e80000000c00 */
[----:B------:R-:W-:Y:S06]  /*0fc0*/  BAR.ARV 0x5, 0x100 ;  /* 0x0144000000007b1d */ /* 0x000fec0000002000 */
.L_x_1991:
        /* <DEDUP_REMOVED lines=14> */
[--C-:B------:R-:W-:Y:S01]  /*10b0*/  SHF.R.S32.HI R7, RZ, 0x2, R13.reuse ;  /* 0x00000002ff077819 */ /* 0x100fe2000001140d */
[----:B------:R-:W-:Y:S01]  /*10c0*/  IMAD.SHL.U32 R4, R205, 0x40, RZ ;  /* 0x00000040cd047824 */ /* 0x000fe200078e00ff */
[----:B------:R-:W-:Y:S01]  /*10d0*/  LEA.HI R6, R9, R15, RZ, 0x5 ;  /* 0x0000000f09067211 */ /* 0x000fe200078f28ff */
[----:B------:R-:W-:Y:S01]  /*10e0*/  IMAD.IADD R14, R3, 0x1, -R0 ;  /* 0x00000001030e7824 */ /* 0x000fe200078e0a00 */
[----:B------:R-:W-:Y:S02]  /*10f0*/  LOP3.LUT R0, R2, 0xfffffff0, RZ, 0xc0, !PT ;  /* 0xfffffff002007812 */ /* 0x000fe400078ec0ff */
        /* <DEDUP_REMOVED lines=9> */
[----:B------:R-:W-:Y:S01]  /*1190*/  LOP3.LUT R2, R4, 0x1c0, RZ, 0xc0, !PT ;  /* 0x000001c004027812 */ /* 0x000fe200078ec0ff */
[----:B------:R-:W-:Y:S01]  /*11a0*/  IMAD.SHL.U32 R9, R9, 0x8, RZ ;  /* 0x0000000809097824 */ /* 0x000fe200078e00ff */
[----:B------:R-:W-:Y:S01]  /*11b0*/  LEA.HI R10, R5, R0, RZ, 0x3 ;  /* 0x00000000050a7211 */ /* 0x000fe200078f18ff */
[----:B------:R-:W-:Y:S01]  /*11c0*/  IMAD.IADD R7, R7, 0x1, -R3 ;  /* 0x0000000107077824 */ /* 0x000fe200078e0a03 */
[----:B------:R-:W-:-:S02]  /*11d0*/  SHF.R.U32.HI R4, RZ, 0x3, R2 ;  /* 0x00000003ff047819 */ /* 0x000fc40000011602 */
[----:B------:R-:W-:Y:S02]  /*11e0*/  LOP3.LUT R2, R2, 0x38, R177, 0xf8, !PT ;  /* 0x0000003802027812 */ /* 0x000fe400078ef8b1 */
[----:B------:R-:W-:Y:S02]  /*11f0*/  LOP3.LUT R3, R10, 0xfffffff8, RZ, 0xc0, !PT ;  /* 0xfffffff80a037812 */ /* 0x000fe400078ec0ff */
[----:B------:R-:W-:Y:S02]  /*1200*/  LOP3.LUT R11, R2, R4, RZ, 0x3c, !PT ;  /* 0x00000004020b7212 */ /* 0x000fe400078e3cff */
[--C-:B------:R-:W-:Y:S01]  /*1210*/  SHF.R.S32.HI R4, RZ, 0x1f, R6.reuse ;  /* 0x0000001fff047819 */ /* 0x100fe20000011406 */
[----:B------:R-:W-:Y:S01]  /*1220*/  IMAD.IADD R2, R0, 0x1, -R3 ;  /* 0x0000000100027824 */ /* 0x000fe200078e0a03 */
[----:B------:R-:W-:Y:S02]  /*1230*/  LOP3.LUT R3, R6, 0xffffffe0, RZ, 0xc0, !PT ;  /* 0xffffffe006037812 */ /* 0x000fe400078ec0ff */
[----:B------:R-:W-:-:S02]  /*1240*/  SHF.R.S32.HI R0, RZ, 0x5, R6 ;  /* 0x00000005ff007819 */ /* 0x000fc40000011406 */
[----:B------:R-:W-:Y:S01]  /*1250*/  LOP3.LUT R5, R7, 0x1, RZ, 0xc0, !PT ;  /* 0x0000000107057812 */ /* 0x000fe200078ec0ff */
[----:B------:R-:W-:Y:S01]  /*1260*/  IMAD.IADD R16, R15, 0x1, -R3 ;  /* 0x000000010f107824 */ /* 0x000fe200078e0a03 */
[----:B------:R-:W-:Y:S01]  /*1270*/  LEA.HI R4, R4, R0, RZ, 0x3 ;  /* 0x0000000004047211 */ /* 0x000fe200078f18ff */
[----:B------:R-:W-:Y:S01]  /*1280*/  IMAD.SHL.U32 R3, R187, 0x40, RZ ;  /* 0x00000040bb037824 */ /* 0x000fe200078e00ff */
[----:B------:R-:W-:Y:S02]  /*1290*/  ISETP.NE.U32.AND P3, PT, R5, 0x1, PT ;  /* 0x000000010500780c */ /* 0x000fe40003f65070 */
[----:B------:R-:W-:Y:S02]  /*12a0*/  SHF.R.S32.HI R12, RZ, 0x1f, R16 ;  /* 0x0000001fff0c7819 */ /* 0x000fe40000011410 */
[----:B------:R-:W-:Y:S02]  /*12b0*/  LOP3.LUT R3, R3, 0x1c0, RZ, 0xc0, !PT ;  /* 0x000001c003037812 */ /* 0x000fe400078ec0ff */
[----:B------:R-:W-:-:S02]  /*12c0*/  LOP3.LUT R4, R4, 0xffffff8, RZ, 0xc0, !PT ;  /* 0x0ffffff804047812 */ /* 0x000fc400078ec0ff */
[----:B------:R-:W-:Y:S02]  /*12d0*/  LOP3.LUT R8, R3, 0x8, R8, 0xf8, !PT ;  /* 0x0000000803087812 */ /* 0x000fe400078ef808 */
[----:B------:R-:W-:Y:S01]  /*12e0*/  SHF.R.U32.HI R6, RZ, 0x3, R3 ;  /* 0x00000003ff067819 */ /* 0x000fe20000011603 */
[----:B------:R-:W-:Y:S01]  /*12f0*/  IMAD.IADD R5, R0, 0x1, -R4 ;  /* 0x0000000100057824 */ /* 0x000fe200078e0a04 */
[----:B------:R-:W-:Y:S02]  /*1300*/  LEA.HI R12, R12, R16, RZ, 0x2 ;  /* 0x000000100c0c7211 */ /* 0x000fe400078f10ff */
[----:B------:R-:W-:Y:S02]  /*1310*/  LOP3.LUT R3, R13, 0xfffffffc, RZ, 0xc0, !PT ;  /* 0xfffffffc0d037812 */ /* 0x000fe400078ec0ff */
[----:B------:R-:W-:Y:S02]  /*1320*/  SHF.R.S32.HI R4, RZ, 0x2, R12 ;  /* 0x00000002ff047819 */ /* 0x000fe4000001140c */
[----:B------:R-:W-:Y:S01]  /*1330*/  LOP3.LUT R13, R8, R6, RZ, 0x3c, !PT ;  /* 0x00000006080d7212 */ /* 0x000fe200078e3cff */
[----:B------:R-:W-:Y:S01]  /*1340*/  IMAD.IADD R3, R15, 0x1, -R3 ;  /* 0x000000010f037824 */ /* 0x000fe200078e0a03 */
[C---:B------:R-:W-:Y:S01]  /*1350*/  LOP3.LUT P0, RZ, R2.reuse, 0x2, RZ, 0xc0, !PT ;  /* 0x0000000202ff7812 */ /* 0x040fe2000780c0ff */
[----:B------:R-:W-:Y:S01]  /*1360*/  IMAD R15, R5, 0x10, R4 ;  /* 0x00000010050f7824 */ /* 0x000fe200078e0204 */
[----:B------:R-:W-:Y:S01]  /*1370*/  LOP3.LUT P4, RZ, R2, 0x4, RZ, 0xc0, !PT ;  /* 0x0000000402ff7812 */ /* 0x000fe2000788c0ff */
[----:B------:R-:W-:Y:S01]  /*1380*/  IMAD.SHL.U32 R5, R7, 0x40, RZ ;  /* 0x0000004007057824 */ /* 0x000fe200078e00ff */
[----:B------:R-:W-:Y:S01]  /*1390*/  LEA.HI R4, R3, R3, RZ, 0x1 ;  /* 0x0000000303047211 */ /* 0x000fe200078f08ff */
[----:B------:R-:W-:Y:S01]  /*13a0*/  IMAD.SHL.U32 R8, R0, 0x400, RZ ;  /* 0x0000040000087824 */ /* 0x000fe200078e00ff */
[----:B------:R-:W-:Y:S01]  /*13b0*/  LOP3.LUT R11, R11, 0x7ffffe00, R9, 0xf8, !PT ;  /* 0x7ffffe000b0b7812 */ /* 0x000fe200078ef809 */
[----:B------:R-:W-:Y:S01]  /*13c0*/  IMAD.SHL.U32 R0, R2, 0x40, RZ ;  /* 0x0000004002007824 */ /* 0x000fe200078e00ff */
[----:B------:R-:W-:Y:S01]  /*13d0*/  LOP3.LUT R2, R4, 0x1ffffffe, RZ, 0xc0, !PT ;  /* 0x1ffffffe04027812 */ /* 0x000fe200078ec0ff */
[----:B------:R-:W-:Y:S01]  /*13e0*/  IMAD.SHL.U32 R6, R14, 0x8, RZ ;  /* 0x000000080e067824 */ /* 0x000fe200078e00ff */
[----:B------:R-:W-:Y:S01]  /*13f0*/  LOP3.LUT R4, R5, 0x1c0, RZ, 0xc0, !PT ;  /* 0x000001c005047812 */ /* 0x000fe200078ec0ff */
[C---:B------:R-:W-:Y:S01]  /*1400*/  IMAD R5, R3.reuse, 0x2, R8 ;  /* 0x0000000203057824 */ /* 0x040fe200078e0208 */
[----:B------:R-:W-:Y:S01]  /*1410*/  LOP3.LUT R0, R0, 0x1c0, RZ, 0xc0, !PT ;  /* 0x000001c000007812 */ /* 0x000fe200078ec0ff */
[----:B------:R-:W-:Y:S01]  /*1420*/  IMAD.IADD R212, R3, 0x1, -R2 ;  /* 0x0000000103d47824 */ /* 0x000fe200078e0a02 */
[----:B------:R-:W-:Y:S01]  /*1430*/  LEA.HI R2, R4, R4, RZ, 0x1d ;  /* 0x0000000404027211 */ /* 0x000fe200078fe8ff */
[----:B------:R1:W-:Y:S01]  /*1440*/  STL [R1+0xc], R15 ;  /* 0x00000c0f01007387 */ /* 0x0003e20000100800 */
[----:B------:R-:W-:Y:S01]  /*1450*/  R2P PR, R7, 0x6 ;  /* 0x0000000607007804 */ /* 0x000fe20000000000 */
[----:B------:R-:W-:Y:S01]  /*1460*/  IMAD.SHL.U32 R7, R10, 0x40, RZ ;  /* 0x000000400a077824 */ /* 0x000fe200078e00ff */
[----:B------:R-:W-:Y:S01]  /*1470*/  LOP3.LUT R6, R0, 0x8, R6, 0xf8, !PT ;  /* 0x0000000800067812 */ /* 0x000fe200078ef806 */
[----:B------:R-:W-:Y:S01]  /*1480*/  IMAD.IADD R9, R5, 0x1, R2 ;  /* 0x0000000105097824 */ /* 0x000fe200078e0202 */
[----:B------:R-:W-:Y:S01]  /*1490*/  SHF.R.U32.HI R0, RZ, 0x3, R0 ;  /* 0x00000003ff007819 */ /* 0x000fe20000011600 */
[----:B------:R-:W-:Y:S01]  /*14a0*/  IMAD R5, R187, 0x20, R205 ;  /* 0x00000020bb057824 */ /* 0x000fe200078e02cd */
[----:B------:R-:W-:Y:S01]  /*14b0*/  LOP3.LUT R5, R12, 0x7ffffffc, RZ, 0xc0, !PT ;  /* 0x7ffffffc0c057812 */ /* 0x000fe200078ec0ff */
[----:B------:R-:W-:Y:S01]  /*14c0*/  IMAD.SHL.U32 R204, R11, 0x2, RZ ;  /* 0x000000020bcc7824 */ /* 0x000fe200078e00ff */
[----:B------:R-:W-:Y:S01]  /*14d0*/  LOP3.LUT R4, R7, 0xfffffe00, RZ, 0xc0, !PT ;  /* 0xfffffe0007047812 */ /* 0x000fe200078ec0ff */
[----:B------:R-:W-:Y:S01]  /*14e0*/  IMAD R212, R212, 0x8, R15 ;  /* 0x00000008d4d47824 */ /* 0x000fe200078e020f */
[----:B------:R-:W-:Y:S01]  /*14f0*/  SHF.R.S32.HI R7, RZ, 0x1f, R177 ;  /* 0x0000001fff077819 */ /* 0x000fe200000114b1 */
[----:B------:R-:W-:Y:S01]  /*1500*/  IMAD.IADD R7, R16, 0x1, -R5 ;  /* 0x0000000110077824 */ /* 0x000fe200078e0a05 */
[----:B------:R-:W-:Y:S01]  /*1510*/  LOP3.LUT R3, R6, R0, RZ, 0x3c, !PT ;  /* 0x0000000006037212 */ /* 0x000fe200078e3cff */
[----:B------:R-:W-:Y:S01]  /*1520*/  IMAD R0, R14, 0x200, R13 ;  /* 0x000002000e007824 */ /* 0x000fe200078e020d */
[----:B------:R-:W-:Y:S01]  /*1530*/  IADD3 R186, R177, 0x40, RZ ;  /* 0x00000040b1ba7810 */ /* 0x000fe20007ffe0ff */
[----:B------:R-:W-:Y:S01]  /*1540*/  IMAD.SHL.U32 R191, R7, 0x2, RZ ;  /* 0x0000000207bf7824 */ /* 0x000fe200078e00ff */
[CC--:B------:R-:W-:Y:S01]  /*1550*/  IADD3 R2, R3.reuse, R4.reuse, R8 ;  /* 0x0000000403027210 */ /* 0x0c0fe20007ffe008 */
[----:B------:R-:W-:Y:S01]  /*1560*/  IMAD.MOV.U32 R8, RZ, RZ, 0x40 ;  /* 0x00000040ff087424 */ /* 0x000fe200078e00ff */
[----:B------:R-:W-:Y:S01]  /*1570*/  LOP3.LUT R3, R3, R4, RZ, 0xfc, !PT ;  /* 0x0000000403037212 */ /* 0x000fe200078efcff */
[----:B------:R-:W-:Y:S01]  /*1580*/  IMAD.MOV.U32 R4, RZ, RZ, 0x20 ;  /* 0x00000020ff047424 */ /* 0x000fe200078e00ff */
[----:B------:R-:W-:-:S02]  /*1590*/  IADD3 R248, R191, 0x10, RZ ;  /* 0x00000010bff87810 */ /* 0x000fc40007ffe0ff */
[----:B------:R-:W-:Y:S02]  /*15a0*/  SHF.R.S32.HI R6, RZ, 0x1f, R186 ;  /* 0x0000001fff067819 */ /* 0x000fe400000114ba */
[C---:B------:R-:W-:Y:S02]  /*15b0*/  IADD3 R245, R191.reuse, 0x28, RZ ;  /* 0x00000028bff57810 */ /* 0x040fe40007ffe0ff */
[C---:B------:R-:W-:Y:S02]  /*15c0*/  SEL R6, R4.reuse, 0xffffffe0, !P1 ;  /* 0xffffffe004067807 */ /* 0x040fe40004800000 */
[----:B------:R-:W-:Y:S02]  /*15d0*/  SEL R169, R4, 0xffffffe0, !P0 ;  /* 0xffffffe004a97807 */ /* 0x000fe40004000000 */
[----:B------:R-:W-:Y:S02]  /*15e0*/  IADD3 R242, R191, 0x40, RZ ;  /* 0x00000040bff27810 */ /* 0x000fe40007ffe0ff */
[----:B------:R-:W-:-:S02]  /*15f0*/  SHF.R.S32.HI R4, RZ, 0x1f, R191 ;  /* 0x0000001fff047819 */ /* 0x000fc400000114bf */
[C---:B------:R-:W-:Y:S02]  /*1600*/  IADD3 R239, R191.reuse, 0x58, RZ ;  /* 0x00000058bfef7810 */ /* 0x040fe40007ffe0ff */
[----:B------:R-:W-:Y:S02]  /*1610*/  LEA R164, R2, 0x18100, 0x1 ;  /* 0x0001810002a47811 */ /* 0x000fe400078e08ff */
[----:B------:R-:W-:Y:S02]  /*1620*/  IADD3 R236, R191, 0x70, RZ ;  /* 0x00000070bfec7810 */ /* 0x000fe40007ffe0ff */
[----:B------:R-:W-:Y:S01]  /*1630*/  SHF.R.S32.HI R4, RZ, 0x1f, R248 ;  /* 0x0000001fff047819 */ /* 0x000fe200000114f8 */
[----:B------:R-:W-:Y:S01]  /*1640*/  IMAD.IADD R165, R164, 0x1, R169 ;  /* 0x00000001a4a57824 */ /* 0x000fe200078e02a9 */
[----:B------:R-:W-:Y:S02]  /*1650*/  LEA R171, R3, 0x100, 0x1 ;  /* 0x0000010003ab7811 */ /* 0x000fe400078e08ff */
[----:B------:R-:W-:-:S02]  /*1660*/  IADD3 R233, R191, 0x88, RZ ;  /* 0x00000088bfe97810 */ /* 0x000fc40007ffe0ff */
[----:B------:R-:W-:Y:S01]  /*1670*/  SHF.R.S32.HI R4, RZ, 0x1f, R245 ;  /* 0x0000001fff047819 */ /* 0x000fe200000114f5 */
[----:B------:R-:W-:Y:S01]  /*1680*/  IMAD.IADD R218, R169, 0x1, R171 ;  /* 0x00000001a9da7824 */ /* 0x000fe200078e02ab */
[----:B------:R-:W-:Y:S02]  /*1690*/  LEA R170, R0, 0xc100, 0x1 ;  /* 0x0000c10000aa7811 */ /* 0x000fe400078e08ff */
[----:B------:R-:W-:Y:S02]  /*16a0*/  IADD3 R230, R191, 0xa0, RZ ;  /* 0x000000a0bfe67810 */ /* 0x000fe40007ffe0ff */
[----:B------:R-:W-:Y:S02]  /*16b0*/  SHF.R.S32.HI R4, RZ, 0x1f, R242 ;  /* 0x0000001fff047819 */ /* 0x000fe400000114f2 */
[C---:B------:R-:W-:Y:S02]  /*16c0*/  SEL R5, R8.reuse, 0xffffffc0, !P2 ;  /* 0xffffffc008057807 */ /* 0x040fe40005000000 */
[----:B------:R-:W-:-:S02]  /*16d0*/  SEL R0, R8, 0xffffffc0, !P4 ;  /* 0xffffffc008007807 */ /* 0x000fc40006000000 */
[----:B------:R-:W-:Y:S02]  /*16e0*/  IADD3 R228, R191, 0xb0, RZ ;  /* 0x000000b0bfe47810 */ /* 0x000fe40007ffe0ff */
[----:B------:R-:W-:Y:S01]  /*16f0*/  LEA R223, R9, 0x80, 0x1 ;  /* 0x0000008009df7811 */ /* 0x000fe200078e08ff */
        /* <DEDUP_REMOVED lines=8> */
[C---:B------:R-:W-:Y:S01]  /*1780*/  IMAD.IADD R226, R223.reuse, 0x1, R6 ;  /* 0x00000001dfe27824 */ /* 0x040fe200078e0206 */
[----:B------:R-:W-:Y:S01]  /*1790*/  SHF.R.S32.HI R4, RZ, 0x1f, R228 ;  /* 0x0000001fff047819 */ /* 0x000fe200000114e4 */
[--C-:B------:R-:W-:Y:S01]  /*17a0*/  IMAD.IADD R4, R223, 0x1, R5.reuse ;  /* 0x00000001df047824 */ /* 0x100fe200078e0205 */
[C---:B------:R-:W-:Y:S01]  /*17b0*/  IADD3 R249, R191.reuse, 0x8, RZ ;  /* 0x00000008bff97810 */ /* 0x040fe20007ffe0ff */
[----:B------:R-:W-:Y:S01]  /*17c0*/  IMAD.IADD R252, R226, 0x1, R5 ;  /* 0x00000001e2fc7824 */ /* 0x000fe200078e0205 */
[----:B------:R-:W-:Y:S01]  /*17d0*/  IADD3 R246, R191, 0x20, RZ ;  /* 0x00000020bff67810 */ /* 0x000fe20007ffe0ff */
[----:B------:R-:W-:Y:S01]  /*17e0*/  IMAD.IADD R220, R169, 0x1, R172 ;  /* 0x00000001a9dc7824 */ /* 0x000fe200078e02ac */
[----:B------:R1:W-:Y:S01]  /*17f0*/  STL [R1], R4 ;  /* 0x0000000401007387 */ /* 0x0003e20000100800 */
[----:B------:R-:W-:-:S02]  /*1800*/  IADD3 R243, R191, 0x38, RZ ;  /* 0x00000038bff37810 */ /* 0x000fc40007ffe0ff */
[----:B------:R-:W-:Y:S01]  /*1810*/  IADD3 R224, R223, -0x10, RZ ;  /* 0xfffffff0dfe07810 */ /* 0x000fe20007ffe0ff */
[----:B------:R1:W-:Y:S01]  /*1820*/  STL [R1+0x4], R0 ;  /* 0x0000040001007387 */ /* 0x0003e20000100800 */
[C---:B------:R-:W-:Y:S02]  /*1830*/  IADD3 R247, R191.reuse, 0x18, RZ ;  /* 0x00000018bff77810 */ /* 0x040fe40007ffe0ff */
[----:B------:R-:W-:Y:S02]  /*1840*/  IADD3 R240, R191, 0x50, RZ ;  /* 0x00000050bff07810 */ /* 0x000fe40007ffe0ff */
[----:B------:R-:W-:Y:S02]  /*1850*/  @P3 IADD3 R224, R223, 0x10, RZ ;  /* 0x00000010dfe03810 */ /* 0x000fe40007ffe0ff */
[C---:B------:R-:W-:Y:S02]  /*1860*/  IADD3 R244, R191.reuse, 0x30, RZ ;  /* 0x00000030bff47810 */ /* 0x040fe40007ffe0ff */
[----:B------:R-:W-:Y:S01]  /*1870*/  IADD3 R237, R191, 0x68, RZ ;  /* 0x00000068bfed7810 */ /* 0x000fe20007ffe0ff */
[--C-:B------:R-:W-:Y:S01]  /*1880*/  IMAD.IADD R225, R6, 0x1, R224.reuse ;  /* 0x0000000106e17824 */ /* 0x100fe200078e02e0 */
[----:B------:R-:W-:Y:S01]  /*1890*/  SHF.R.S32.HI R7, RZ, 0x1f, R249 ;  /* 0x0000001fff077819 */ /* 0x000fe200000114f9 */
[----:B------:R-:W-:Y:S01]  /*18a0*/  IMAD.IADD R251, R5, 0x1, R224 ;  /* 0x0000000105fb7824 */ /* 0x000fe200078e02e0 */
[----:B------:R-:W-:Y:S01]  /*18b0*/  IADD3 R241, R191, 0x48, RZ ;  /* 0x00000048bff17810 */ /* 0x000fe20007ffe0ff */
[----:B------:R-:W-:Y:S01]  /*18c0*/  IMAD.IADD R250, R225, 0x1, R5 ;  /* 0x00000001e1fa7824 */ /* 0x000fe200078e0205 */
[----:B------:R-:W-:-:S02]  /*18d0*/  IADD3 R234, R191, 0x80, RZ ;  /* 0x00000080bfea7810 */ /* 0x000fc40007ffe0ff */
[----:B------:R-:W-:Y:S02]  /*18e0*/  SHF.R.S32.HI R7, RZ, 0x1f, R246 ;  /* 0x0000001fff077819 */ /* 0x000fe400000114f6 */
[C---:B------:R-:W-:Y:S02]  /*18f0*/  IADD3 R238, R191.reuse, 0x60, RZ ;  /* 0x00000060bfee7810 */ /* 0x040fe40007ffe0ff */
[C---:B------:R-:W-:Y:S02]  /*1900*/  IADD3 R231, R191.reuse, 0x98, RZ ;  /* 0x00000098bfe77810 */ /* 0x040fe40007ffe0ff */
[----:B------:R-:W-:Y:S02]  /*1910*/  SHF.R.S32.HI R7, RZ, 0x1f, R243 ;  /* 0x0000001fff077819 */ /* 0x000fe400000114f3 */
[C---:B------:R-:W-:Y:S02]  /*1920*/  IADD3 R235, R191.reuse, 0x78, RZ ;  /* 0x00000078bfeb7810 */ /* 0x040fe40007ffe0ff */
[----:B------:R-:W-:-:S02]  /*1930*/  IADD3 R229, R191, 0xa8, RZ ;  /* 0x000000a8bfe57810 */ /* 0x000fc40007ffe0ff */
[----:B------:R-:W-:Y:S02]  /*1940*/  SHF.R.S32.HI R8, RZ, 0x1f, R247 ;  /* 0x0000001fff087819 */ /* 0x000fe400000114f7 */
[----:B------:R-:W-:Y:S02]  /*1950*/  SHF.R.S32.HI R7, RZ, 0x1f, R240 ;  /* 0x0000001fff077819 */ /* 0x000fe400000114f0 */
[----:B------:R-:W-:Y:S02]  /*1960*/  IADD3 R185, R177, 0x80, RZ ;  /* 0x00000080b1b97810 */ /* 0x000fe40007ffe0ff */
[C---:B------:R-:W-:Y:S02]  /*1970*/  IADD3 R232, R191.reuse, 0x90, RZ ;  /* 0x00000090bfe87810 */ /* 0x040fe40007ffe0ff */
[----:B------:R-:W-:Y:S02]  /*1980*/  IADD3 R227, R191, 0xb8, RZ ;  /* 0x000000b8bfe37810 */ /* 0x000fe40007ffe0ff */
        /* <DEDUP_REMOVED lines=9> */
[C---:B------:R-:W-:Y:S02]  /*1a20*/  IADD3 R207, R204.reuse, 0xc100, RZ ;  /* 0x0000c100cccf7810 */ /* 0x040fe40007ffe0ff */
[----:B------:R-:W-:Y:S02]  /*1a30*/  IADD3 R206, R204, 0x100, RZ ;  /* 0x00000100ccce7810 */ /* 0x000fe40007ffe0ff */
[----:B------:R-:W-:Y:S02]  /*1a40*/  SHF.R.S32.HI R8, RZ, 0x1f, R232 ;  /* 0x0000001fff087819 */ /* 0x000fe400000114e8 */
[----:B-1----:R-:W-:-:S02]  /*1a50*/  SHF.R.S32.HI R7, RZ, 0x1f, R227 ;  /* 0x0000001fff077819 */ /* 0x002fc400000114e3 */
.L_x_2169:
[----:B------:R-:W-:Y:S01]  /*1a60*/  ISETP.NE.U32.AND P0, PT, RZ, c[0x0][0x370], PT ;  /* 0x0000dc00ff007a0c */ /* 0x000fe20003f05070 */
[----:B------:R-:W-:Y:S01]  /*1a70*/  IMAD.MOV.U32 R13, RZ, RZ, 0x4 ;  /* 0x00000004ff0d7424 */ /* 0x000fe200078e00ff */
[----:B------:R-:W-:Y:S01]  /*1a80*/  ISETP.NE.U32.AND P2, PT, RZ, c[0x0][0x360], PT ;  /* 0x0000d800ff007a0c */ /* 0x000fe20003f45070 */
[----:B------:R-:W-:Y:S01]  /*1a90*/  IMAD.MOV.U32 R193, RZ, RZ, RZ ;  /* 0x000000ffffc17224 */ /* 0x000fe200078e00ff */
[----:B------:R-:W-:Y:S01]  /*1aa0*/  ISETP.NE.AND.EX P1, PT, RZ, c[0x0][0x374], PT, P0 ;  /* 0x0000dd00ff007a0c */ /* 0x000fe20003f25300 */
[----:B------:R-:W-:Y:S01]  /*1ab0*/  IMAD.MOV.U32 R12, RZ, RZ, RZ ;  /* 0x000000ffff0c7224 */ /* 0x000fe200078e00ff */
[----:B------:R-:W-:Y:S01]  /*1ac0*/  ISETP.NE.AND.EX P0, PT, RZ, c[0x0][0x364], PT, P2 ;  /* 0x0000d900ff007a0c */ /* 0x000fe20003f05320 */
[----:B------:R-:W-:Y:S01]  /*1ad0*/  IMAD.WIDE R2, R211, R13, c[0x0][0x348] ;  /* 0x0000d200d3027625 */ /* 0x000fe200078e020d */
        /* <DEDUP_REMOVED lines=14> */
.L_x_2006:
[----:B------:R-:W-:-:S04]  /*1bc0*/  ISETP.NE.U32.AND P0, PT, RZ, c[0x0][0x368], PT ;  /* 0x0000da00ff007a0c */ /* 0x000fc80003f05070 */
[----:B------:R-:W-:-:S13]  /*1bd0*/  ISETP.NE.AND.EX P0, PT, RZ, c[0x0][0x36c], PT, P0 ;  /* 0x0000db00ff007a0c */ /* 0x000fda0003f05300 */
[----:B------:R-:W-:Y:S05]  /*1be0*/  @!P0 BRA `(.L_x_2007) ;  /* 0x0000003000008947 */ /* 0x000fea0003800000 */
[----:B-1----:R-:W-:-:S05]  /*1bf0*/  IMAD.WIDE R2, R211, R13, c[0x0][0x368] ;  /* 0x0000da00d3027625 */ /* 0x002fca00078e020d */
[----:B------:R1:W5:Y:S01]  /*1c00*/  LDG.E R0, [R2.64] ;  /* 0x0000000602007981 */ /* 0x000362000c1e1900 */
[----:B------:R-:W-:Y:S05]  /*1c10*/  BRA `(.L_x_2008) ;  /* 0x0000008000007947 */ /* 0x000fea0003800000 */
.L_x_2007:
        /* <DEDUP_REMOVED lines=8> */
.L_x_2008:
        /* <DEDUP_REMOVED lines=28> */
.L_x_2011:
[----:B------:R-:W-:-:S13]  /*1e60*/  ISETP.NE.AND P0, PT, R7, 0x1, PT ;  /* 0x000000010700780c */ /* 0x000fda0003f05270 */
[----:B------:R-:W-:-:S05]  /*1e70*/  @P0 IMAD.HI.U32 R0, R2, c[0x0][0x330], RZ ;  /* 0x0000cc0002000a27 */ /* 0x000fca00078e00ff */
[----:B------:R-:W-:Y:S02]  /*1e80*/  @P0 SHF.R.U32.HI R2, RZ, c[0x0][0x334], R0 ;  /* 0x0000cd00ff020a19 */ /* 0x000fe40000011600 */
.L_x_2012:
[----:B------:R-:W-:Y:S05]  /*1e90*/  BSYNC B0 ;  /* 0x0000000000007941 */ /* 0x000fea0003800000 */
.L_x_2010:
[----:B------:R-:W-:-:S05]  /*1ea0*/  IMAD R2, R2, R7, c[0x0][0x32c] ;  /* 0x0000cb0002027624 */ /* 0x000fca00078e0207 */
[----:B------:R-:W-:-:S04]  /*1eb0*/  IMNMX R3, R3, R2, PT ;  /* 0x0000000203037217 */ /* 0x000fc80003800200 */
.L_x_2009:
        /* <DEDUP_REMOVED lines=25> */
.L_x_2015:
[----:B------:R-:W-:-:S13]  /*2050*/  ISETP.NE.AND P0, PT, R7, 0x1, PT ;  /* 0x000000010700780c */ /* 0x000fda0003f05270 */
[----:B------:R-:W-:-:S05]  /*2060*/  @P0 IMAD.HI.U32 R3, R0, c[0x0][0x330], RZ ;  /* 0x0000cc0000030a27 */ /* 0x000fca00078e00ff */
[----:B------:R-:W-:Y:S02]  /*2070*/  @P0 SHF.R.U32.HI R0, RZ, c[0x0][0x334], R3 ;  /* 0x0000cd00ff000a19 */ /* 0x000fe40000011603 */
.L_x_2016:
[----:B------:R-:W-:Y:S05]  /*2080*/  BSYNC B0 ;  /* 0x0000000000007941 */ /* 0x000fea0003800000 */
.L_x_2014:
[----:B------:R-:W-:-:S05]  /*2090*/  IMAD R0, R0, c[0x0][0x32c], RZ ;  /* 0x0000cb0000007a24 */ /* 0x000fca00078e02ff */
[----:B------:R-:W-:-:S04]  /*20a0*/  IMNMX R2, R2, R0, !PT ;  /* 0x0000000002027217 */ /* 0x000fc80007800200 */
.L_x_2013:
        /* <DEDUP_REMOVED lines=45> */
.L_x_2018:
[----:B------:R-:W-:Y:S05]  /*2380*/  BSYNC B0 ;  /* 0x0000000000007941 */ /* 0x000fea0003800000 */
.L_x_2017:
[----:B------:R-:W-:Y:S01]  /*2390*/  IMAD R188, R222, R2, R8 ;  /* 0x00000002debc7224 */ /* 0x000fe200078e0208 */
[----:B------:R-:W-:Y:S01]  /*23a0*/  PRMT R0, RZ, 0x7610, R0 ;  /* 0x00007610ff007816 */ /* 0x000fe20000000000 */
[----:B------:R-:W-:Y:S01]  /*23b0*/  IMAD.MOV.U32 R22, RZ, RZ, RZ ;  /* 0x000000ffff167224 */ /* 0x000fe200078e00ff */
[----:B------:R-:W-:Y:S01]  /*23c0*/  MOV R17, RZ ;  /* 0x000000ff00117202 */ /* 0x000fe20000000f00 */
        /* <DEDUP_REMOVED lines=56> */
[----:B------:R-:W-:Y:S02]  /*2750*/  SHF.R.S32.HI R0, RZ, 0x1f, R12 ;  /* 0x0000001fff007819 */ /* 0x000fe4000001140c */
[----:B------:R-:W-:Y:S02]  /*2760*/  LEA R4, R187, R205, 0x5 ;  /* 0x000000cdbb047211 */ /* 0x000fe400078e28ff */
[----:B------:R-:W-:Y:S01]  /*2770*/  LOP3.LUT R14, R210, 0xffff, RZ, 0xc0, !PT ;  /* 0x0000ffffd20e7812 */ /* 0x000fe200078ec0ff */
[----:B------:R-:W-:Y:S01]  /*2780*/  IMAD R0, R0, c[0x0][0x178], RZ ;  /* 0x00005e0000007a24 */ /* 0x000fe200078e02ff */
[----:B------:R-:W-:Y:S01]  /*2790*/  ISETP.GE.AND P2, PT, R185, c[0x0][0x198], PT ;  /* 0x00006600b9007a0c */ /* 0x000fe20003f46270 */
[----:B------:R-:W-:Y:S01]  /*27a0*/  IMAD.IADD R5, R4, 0x1, R203 ;  /* 0x0000000104057824 */ /* 0x000fe200078e02cb */
[----:B------:R-:W-:Y:S01]  /*27b0*/  SEL R4, R211, RZ, !P3 ;  /* 0x000000ffd3047207 */ /* 0x000fe20005800000 */
[----:B------:R-:W-:Y:S01]  /*27c0*/  IMAD R0, R12, c[0x0][0x17c], R0 ;  /* 0x00005f000c007a24 */ /* 0x000fe200078e0200 */
[----:B------:R-:W-:Y:S01]  /*27d0*/  IADD3 R16, R181, -0x1, RZ ;  /* 0xffffffffb5107810 */ /* 0x000fe20007ffe0ff */
[----:B------:R-:W-:-:S04]  /*27e0*/  @P4 IMAD.HI.U32 R7, R5, c[0x0][0x2c8], RZ ;  /* 0x0000b20005074a27 */ /* 0x000fc800078e00ff */
        /* <DEDUP_REMOVED lines=31> */
.L_x_2174:
[----:B------:R-:W-:Y:S05]  /*29e0*/  BRA.DIV ~URZ, `(.L_x_2021) ;  /* 0x00014ed27f007947 */ /* 0x000fea000b800000 */
[----:B------:R3:W4:Y:S02]  /*29f0*/  SHFL.IDX PT, R0, R12, RZ, 0x181f ;  /* 0x00181fff0c007589 */ /* 0x00072400000e0000 */
.L_x_2175:
[----:B------:R-:W-:Y:S01]  /*2a00*/  IMAD R11, R190, c[0x0][0x2c4], RZ ;  /* 0x0000b100be0b7a24 */ /* 0x000fe200078e02ff */
[----:B------:R-:W-:Y:S01]  /*2a10*/  IADD3 R10, R205, R203, RZ ;  /* 0x000000cbcd0a7210 */ /* 0x000fe20007ffe0ff */
[----:B------:R-:W-:Y:S03]  /*2a20*/  BSSY B0, `(.L_x_2022) ;  /* 0x0000012000007945 */ /* 0x000fe60003800000 */
[----:B------:R-:W-:-:S13]  /*2a30*/  ISETP.GE.AND P0, PT, R10, R11, PT ;  /* 0x0000000b0a00720c */ /* 0x000fda0003f06270 */
[----:B------:R-:W-:Y:S05]  /*2a40*/  @P0 BRA `(.L_x_2023) ;  /* 0x000000f000000947 */ /* 0x000fea0003800000 */
[CC--:B----4-:R-:W-:Y:S02]  /*2a50*/  LEA R6, P0, R177.reuse, R0.reuse, 0x1 ;  /* 0x00000000b1067211 */ /* 0x0d0fe400078008ff */
        /* <DEDUP_REMOVED lines=14> */
.L_x_2023:
[----:B------:R-:W-:Y:S05]  /*2b40*/  BSYNC B0 ;  /* 0x0000000000007941 */ /* 0x000fea0003800000 */
.L_x_2022:
[----:B------:R-:W-:Y:S05]  /*2b50*/  BRA.DIV ~URZ, `(.L_x_2024) ;  /* 0x00014dd27f007947 */ /* 0x000fea000b800000 */
[----:B--2---:R2:W1:Y:S04]  /*2b60*/  SHFL.IDX PT, R8, R9, 0x1, 0x181f ;  /* 0x00381f0009087f89 */ /* 0x00446800000e0000 */
[----:B----4-:R2:W4:Y:S02]  /*2b70*/  SHFL.IDX PT, R0, R12, 0x1, 0x181f ;  /* 0x00381f000c007f89 */ /* 0x01052400000e0000 */
.L_x_2176:
[----:B------:R-:W-:Y:S01]  /*2b80*/  IADD3 R2, R10, 0x20, RZ ;  /* 0x000000200a027810 */ /* 0x000fe20007ffe0ff */
[----:B------:R-:W-:Y:S03]  /*2b90*/  BSSY B0, `(.L_x_2025) ;  /* 0x0000012000007945 */ /* 0x000fe60003800000 */
[----:B------:R-:W-:-:S13]  /*2ba0*/  ISETP.GE.AND P0, PT, R2, R11, PT ;  /* 0x0000000b0200720c */ /* 0x000fda0003f06270 */
[----:B------:R-:W-:Y:S05]  /*2bb0*/  @P0 BRA `(.L_x_2026) ;  /* 0x000000f000000947 */ /* 0x000fea0003800000 */
[CC--:B----4-:R-:W-:Y:S02]  /*2bc0*/  LEA R6, P0, R177.reuse, R0.reuse, 0x1 ;  /* 0x00000000b1067211 */ /* 0x0d0fe400078008ff */
        /* <DEDUP_REMOVED lines=14> */
.L_x_2026:
[----:B------:R-:W-:Y:S05]  /*2cb0*/  BSYNC B0 ;  /* 0x0000000000007941 */ /* 0x000fea0003800000 */
.L_x_2025:
[----:B------:R-:W-:Y:S05]  /*2cc0*/  BRA.DIV ~URZ, `(.L_x_2027) ;  /* 0x00014d327f007947 */ /* 0x000fea000b800000 */
[----:B-1----:R1:W2:Y:S02]  /*2cd0*/  SHFL.IDX PT, R8, R9, 0x2, 0x181f ;  /* 0x00581f0009087f89 */ /* 0x0022a400000e0000 */
.L_x_2177:
[----:B------:R-:W-:Y:S05]  /*2ce0*/  BRA.DIV ~URZ, `(.L_x_2028) ;  /* 0x00014d827f007947 */ /* 0x000fea000b800000 */
[----:B----4-:R4:W1:Y:S02]  /*2cf0*/  SHFL.IDX PT, R0, R12, 0x2, 0x181f ;  /* 0x00581f000c007f89 */ /* 0x01086400000e0000 */
.L_x_2178:
[----:B------:R-:W-:Y:S01]  /*2d00*/  IADD3 R2, R10, 0x40, RZ ;  /* 0x000000400a027810 */ /* 0x000fe20007ffe0ff */
[----:B------:R-:W-:Y:S03]  /*2d10*/  BSSY B0, `(.L_x_2029) ;  /* 0x0000012000007945 */ /* 0x000fe60003800000 */
[----:B------:R-:W-:-:S13]  /*2d20*/  ISETP.GE.AND P0, PT, R2, R11, PT ;  /* 0x0000000b0200720c */ /* 0x000fda0003f06270 */
[----:B------:R-:W-:Y:S05]  /*2d30*/  @P0 BRA `(.L_x_2030) ;  /* 0x000000f000000947 */ /* 0x000fea0003800000 */
[CC--:B-1----:R-:W-:Y:S02]  /*2d40*/  LEA R6, P0, R177.reuse, R0.reuse, 0x1 ;  /* 0x00000000b1067211 */ /* 0x0c2fe400078008ff */
        /* <DEDUP_REMOVED lines=14> */
.L_x_2030:
[----:B------:R-:W-:Y:S05]  /*2e30*/  BSYNC B0 ;  /* 0x0000000000007941 */ /* 0x000fea0003800000 */
.L_x_2029:
[----:B------:R-:W-:Y:S05]  /*2e40*/  BRA.DIV ~URZ, `(.L_x_2031) ;  /* 0x00014c927f007947 */ /* 0x000fea000b800000 */
[----:B--2---:R2:W3:Y:S04]  /*2e50*/  SHFL.IDX PT, R8, R9, 0x3, 0x181f ;  /* 0x00781f0009087f89 */ /* 0x0044e800000e0000 */
[----:B-1----:R2:W1:Y:S02]  /*2e60*/  SHFL.IDX PT, R0, R12, 0x3, 0x181f ;  /* 0x00781f000c007f89 */ /* 0x00246400000e0000 */
.L_x_2179:
        /* <DEDUP_REMOVED lines=26> */
[----:B------:R-:W-:Y:S01]  /*3010*/  IMAD R20, R187, 0x20, R205 ;  /* 0x00000020bb147824 */ /* 0x000fe200078e02cd */
[----:B------:R-:W-:Y:S01]  /*3020*/  LOP3.LUT R213, R213, 0xfffffff7, RZ, 0xc0, !PT ;  /* 0xfffffff7d5d57812 */ /* 0x000fe200078ec0ff */
[----:B------:R-:W-:Y:S01]  /*3030*/  IMAD.SHL.U32 R178, R16, 0x40, RZ ;  /* 0x0000004010b27824 */ /* 0x000fe200078e00ff */
[----:B------:R-:W-:Y:S01]  /*3040*/  ISETP.NE.AND P6, PT, R0, 0x1, PT ;  /* 0x000000010000780c */ /* 0x000fe20003fc5270 */
[----:B------:R-:W-:-:S02]  /*3050*/  IMAD.MOV.U32 R174, RZ, RZ, RZ ;  /* 0x000000ffffae7224 */ /* 0x000fc400078e00ff */
[----:B-1----:R-:W-:-:S05]  /*3060*/  IMAD.IADD R2, R20, 0x1, R178 ;  /* 0x0000000114027824 */ /* 0x002fca00078e02b2 */
[C---:B------:R-:W-:Y:S01]  /*3070*/  ISETP.GE.AND P0, PT, R2.reuse, R189, PT ;  /* 0x000000bd0200720c */ /* 0x040fe20003f06270 */
[----:B------:R-:W-:-:S03]  /*3080*/  IMAD.IADD R2, R2, 0x1, R193 ;  /* 0x0000000102027824 */ /* 0x000fc600078e02c1 */
[----:B------:R-:W-:Y:S01]  /*3090*/  ISETP.GT.OR P0, PT, R20, 0x3f, P0 ;  /* 0x0000003f1400780c */ /* 0x000fe20000704670 */
[----:B------:R-:W-:-:S04]  /*30a0*/  @P6 IMAD.HI.U32 R3, R2, c[0x0][0x2bc], RZ ;  /* 0x0000af0002036a27 */ /* 0x000fc800078e00ff */
[----:B------:R-:W-:-:S04]  /*30b0*/  IMAD.WIDE.U32 R194, R14, c[0x0][0x1e8], RZ ;  /* 0x00007a000ec27a25 */ /* 0x000fc800078e00ff */
[----:B------:R-:W-:-:S04]  /*30c0*/  IMAD.WIDE.U32 R198, R14, c[0x0][0x210], RZ ;  /* 0x000084000ec67a25 */ /* 0x000fc800078e00ff */
[----:B------:R-:W-:Y:S02]  /*30d0*/  IMAD.SHL.U32 R17, R177, 0x2, RZ ;  /* 0x00000002b1117824 */ /* 0x000fe400078e00ff */
[----:B------:R-:W-:Y:S01]  /*30e0*/  IMAD.SHL.U32 R19, R185, 0x2, RZ ;  /* 0x00000002b9137824 */ /* 0x000fe200078e00ff */
[----:B------:R-:W-:Y:S01]  /*30f0*/  ISETP.GT.AND P5, PT, R20, 0x3f, PT ;  /* 0x0000003f1400780c */ /* 0x000fe20003fa4270 */
[----:B------:R-:W-:Y:S01]  /*3100*/  IMAD.MOV.U32 R0, RZ, RZ, R2 ;  /* 0x000000ffff007224 */ /* 0x000fe200078e0002 */
[----:B------:R-:W-:Y:S01]  /*3110*/  @P6 SHF.R.U32.HI R0, RZ, c[0x0][0x2c0], R3 ;  /* 0x0000b000ff006a19 */ /* 0x000fe20000011603 */
[----:B------:R-:W-:Y:S01]  /*3120*/  IMAD.IADD R92, R189, 0x1, -R178 ;  /* 0x00000001bd5c7824 */ /* 0x000fe200078e0ab2 */
[----:B------:R-:W-:Y:S02]  /*3130*/  @P6 LOP3.LUT R213, R213, 0x8, RZ, 0xfc, !PT ;  /* 0x00000008d5d56812 */ /* 0x000fe400078efcff */
[----:B------:R-:W-:-:S04]  /*3140*/  @!P0 IADD3 R3, P1, R0, R196, RZ ;  /* 0x000000c400038210 */ /* 0x000fc80007f3e0ff */
[----:B------:R-:W-:Y:S02]  /*3150*/  @!P0 LEA.HI.X.SX32 R5, R0, R201, 0x1, P1 ;  /* 0x000000c900058211 */ /* 0x000fe400008f0eff */
[----:B------:R-:W-:-:S04]  /*3160*/  @!P0 LEA R4, P1, R3, c[0x0][0x2a0], 0x2 ;  /* 0x0000a80003048a11 */ /* 0x000fc800078210ff */
[----:B------:R-:W-:-:S05]  /*3170*/  @!P0 LEA.HI.X R5, R3, c[0x0][0x2a4], R5, 0x2, P1 ;  /* 0x0000a90003058a11 */ /* 0x000fca00008f1405 */
[----:B------:R1:W3:Y:S01]  /*3180*/  @!P0 LDG.E R174, [R4.64] ;  /* 0x0000000604ae8981 */ /* 0x0002e2000c1e1900 */
[----:B------:R-:W-:Y:S01]  /*3190*/  IMAD.MOV R0, RZ, RZ, -R0 ;  /* 0x000000ffff007224 */ /* 0x000fe200078e0a00 */
[----:B------:R-:W-:Y:S01]  /*31a0*/  LOP3.LUT R213, R213, 0xfffffffe, RZ, 0xc0, !PT ;  /* 0xfffffffed5d57812 */ /* 0x000fe200078ec0ff */
[----:B------:R-:W-:Y:S01]  /*31b0*/  IMAD R200, R14, c[0x0][0x1ec], R195 ;  /* 0x00007b000ec87a24 */ /* 0x000fe200078e02c3 */
[----:B------:R-:W-:Y:S01]  /*31c0*/  BSSY B0, `(.L_x_2032) ;  /* 0x00000a8000007945 */ /* 0x000fe20003800000 */
[----:B------:R-:W-:Y:S01]  /*31d0*/  IMAD R175, R0, c[0x0][0x2b8], R2 ;  /* 0x0000ae0000af7a24 */ /* 0x000fe200078e0202 */
[----:B------:R-:W-:Y:S01]  /*31e0*/  @P5 LOP3.LUT R213, R213, 0x1, RZ, 0xfc, !PT ;  /* 0x00000001d5d55812 */ /* 0x000fe200078efcff */
[----:B--2-4-:R-:W-:Y:S02]  /*31f0*/  IMAD.IADD R12, R92, 0x1, -R205 ;  /* 0x000000015c0c7824 */ /* 0x014fe400078e0acd */
[----:B------:R-:W-:-:S03]  /*3200*/  IMAD.WIDE.U32 R2, R175, c[0x0][0x1e0], RZ ;  /* 0x00007800af027a25 */ /* 0x000fc600078e00ff */
[----:B------:R-:W-:Y:S01]  /*3210*/  ISETP.GE.AND P1, PT, R12, 0x1, PT ;  /* 0x000000010c00780c */ /* 0x000fe20003f26270 */
[----:B------:R-:W-:Y:S01]  /*3220*/  IMAD R202, R14, c[0x0][0x214], R199 ;  /* 0x000085000eca7a24 */ /* 0x000fe200078e02c7 */
[----:B------:R-:W-:Y:S02]  /*3230*/  SHF.L.U64.HI R14, R185, 0x1, R21 ;  /* 0x00000001b90e7819 */ /* 0x000fe40000010215 */
[----:B-1----:R-:W-:-:S09]  /*3240*/  SHF.R.S32.HI R4, RZ, 0x1f, R175 ;  /* 0x0000001fff047819 */ /* 0x002fd200000114af */
[----:B------:R-:W-:Y:S02]  /*3250*/  @P1 ISETP.GE.AND P4, PT, R177, c[0x0][0x1d4], PT ;  /* 0x00007500b1001a0c */ /* 0x000fe40003f86270 */
[----:B------:R-:W-:Y:S01]  /*3260*/  @P1 ISETP.GE.AND P3, PT, R186, c[0x0][0x1d4], PT ;  /* 0x00007500ba001a0c */ /* 0x000fe20003f66270 */
[C---:B------:R-:W-:Y:S02]  /*3270*/  IMAD R0, R4.reuse, c[0x0][0x1e0], RZ ;  /* 0x0000780004007a24 */ /* 0x040fe400078e02ff */
[----:B------:R-:W-:Y:S02]  /*3280*/  IMAD R5, R4, c[0x0][0x208], RZ ;  /* 0x0000820004057a24 */ /* 0x000fe400078e02ff */
[----:B------:R-:W-:-:S04]  /*3290*/  IMAD R0, R175, c[0x0][0x1e4], R0 ;  /* 0x00007900af007a24 */ /* 0x000fc800078e0200 */
[----:B------:R-:W-:Y:S01]  /*32a0*/  IMAD.IADD R3, R3, 0x1, R0 ;  /* 0x0000000103037824 */ /* 0x000fe200078e0200 */
[----:B---3--:R-:W-:-:S03]  /*32b0*/  SHF.R.S32.HI R13, RZ, 0x1f, R174 ;  /* 0x0000001fff0d7819 */ /* 0x008fc600000114ae */
        /* <DEDUP_REMOVED lines=8> */
[----:B------:R-:W-:-:S03]  /*3340*/  IMAD.WIDE.U32 R2, R175, c[0x0][0x208], RZ ;  /* 0x00008200af027a25 */ /* 0x000fc600078e00ff */
[----:B------:R-:W2:Y:S04]  /*3350*/  SHFL.IDX PT, R9, R6, RZ, 0x181f ;  /* 0x00181fff06097589 */ /* 0x000ea800000e0000 */
[----:B------:R3:W4:Y:S04]  /*3360*/  SHFL.IDX PT, R10, R0, 0x1, 0x181f ;  /* 0x00381f00000a7f89 */ /* 0x00072800000e0000 */
[----:B------:R5:W4:Y:S01]  /*3370*/  SHFL.IDX PT, R11, R6, 0x1, 0x181f ;  /* 0x00381f00060b7f89 */ /* 0x000b2200000e0000 */
[----:B-1----:R-:W-:Y:S01]  /*3380*/  @P1 LEA R4, P0, R177, R8, 0x1 ;  /* 0x00000008b1041211 */ /* 0x002fe200078008ff */
[----:B---3--:R-:W-:-:S03]  /*3390*/  IMAD R0, R175, c[0x0][0x20c], R5 ;  /* 0x00008300af007a24 */ /* 0x008fc600078e0205 */
[-C--:B--2---:R-:W-:Y:S02]  /*33a0*/  @P1 LEA.HI.X R5, R177, R9.reuse, R18, 0x1, P0 ;  /* 0x00000009b1051211 */ /* 0x084fe400000f0c12 */
[----:B------:R-:W-:Y:S01]  /*33b0*/  ISETP.GE.AND P0, PT, R12, 0x21, PT ;  /* 0x000000210c00780c */ /* 0x000fe20003f06270 */
[----:B------:R-:W-:Y:S01]  /*33c0*/  IMAD.IADD R3, R3, 0x1, R0 ;  /* 0x0000000103037824 */ /* 0x000fe200078e0200 */
[----:B-----5:R-:W-:Y:S01]  /*33d0*/  @P1 LEA R6, P2, R186, R8, 0x1 ;  /* 0x00000008ba061211 */ /* 0x020fe200078408ff */
[----:B------:R1:W-:Y:S01]  /*33e0*/  @P1 LDGSTS.E.BYPASS.LTC128B.128 [R204+0xc100], [R4.64], !P4 ;  /* 0x0c10000004cc1fae */ /* 0x0003e2000e101d46 */
[----:B------:R-:W-:Y:S01]  /*33f0*/  IMAD R0, R13, c[0x0][0x218], RZ ;  /* 0x000086000d007a24 */ /* 0x000fe200078e02ff */
[C---:B------:R-:W-:Y:S01]  /*3400*/  ISETP.GE.AND P4, PT, R177.reuse, c[0x0][0x1d4], PT ;  /* 0x00007500b1007a0c */ /* 0x040fe20003f86270 */
[----:B------:R-:W-:Y:S01]  /*3410*/  IMAD.WIDE.U32 R2, R174, c[0x0][0x218], R2 ;  /* 0x00008600ae027a25 */ /* 0x000fe200078e0002 */
[----:B------:R-:W-:Y:S02]  /*3420*/  @P1 LEA.HI.X R7, R186, R9, R15, 0x1, P2 ;  /* 0x00000009ba071211 */ /* 0x000fe400010f0c0f */
[----:B------:R-:W-:-:S03]  /*3430*/  SHF.L.U64.HI R13, R177, 0x1, R18 ;  /* 0x00000001b10d7819 */ /* 0x000fc60000010212 */
[----:B------:R2:W-:Y:S01]  /*3440*/  @P1 LDGSTS.E.BYPASS.LTC128B.128 [R204+0xe100], [R6.64], !P3 ;  /* 0x0e10000006cc1fae */ /* 0x0005e2000d901d46 */
[----:B-1----:R-:W-:-:S04]  /*3450*/  @P1 LEA R4, P2, R185, R8, 0x1 ;  /* 0x00000008b9041211 */ /* 0x002fc800078408ff */
[----:B------:R-:W-:Y:S01]  /*3460*/  @P1 LEA.HI.X R5, R185, R9, R21, 0x1, P2 ;  /* 0x00000009b9051211 */ /* 0x000fe200010f0c15 */
[----:B--2---:R-:W-:Y:S01]  /*3470*/  IMAD R6, R174, c[0x0][0x21c], R0 ;  /* 0x00008700ae067a24 */ /* 0x004fe200078e0200 */
[----:B------:R-:W-:Y:S02]  /*3480*/  IADD3 R0, P3, R2, R198, RZ ;  /* 0x000000c602007210 */ /* 0x000fe40007f7e0ff */
[C---:B----4-:R-:W-:Y:S02]  /*3490*/  @P0 LEA R2, P2, R177.reuse, R10, 0x1 ;  /* 0x0000000ab1020211 */ /* 0x050fe400078408ff */
[----:B------:R-:W-:Y:S02]  /*34a0*/  IADD3.X R6, R202, R3, R6, P3, !PT ;  /* 0x00000003ca067210 */ /* 0x000fe40001ffe406 */
[----:B------:R-:W-:Y:S01]  /*34b0*/  @P0 LEA.HI.X R3, R177, R11, R18, 0x1, P2 ;  /* 0x0000000bb1030211 */ /* 0x000fe200010f0c12 */
[----:B------:R-:W-:Y:S01]  /*34c0*/  IMAD.SHL.U32 R18, R186, 0x2, RZ ;  /* 0x00000002ba127824 */ /* 0x000fe200078e00ff */
[----:B------:R-:W-:-:S02]  /*34d0*/  LEA R8, P2, R0, c[0x0][0x1f8], 0x1 ;  /* 0x00007e0000087a11 */ /* 0x000fc400078408ff */
[----:B------:R-:W-:Y:S02]  /*34e0*/  @P1 ISETP.GE.AND P3, PT, R185, c[0x0][0x1d4], PT ;  /* 0x00007500b9001a0c */ /* 0x000fe40003f66270 */
[----:B------:R-:W-:Y:S02]  /*34f0*/  LEA.HI.X R9, R0, c[0x0][0x1fc], R6, 0x1, P2 ;  /* 0x00007f0000097a11 */ /* 0x000fe400010f0c06 */
[----:B------:R-:W-:Y:S01]  /*3500*/  @P0 ISETP.GE.AND P2, PT, R177, c[0x0][0x1d4], PT ;  /* 0x00007500b1000a0c */ /* 0x000fe20003f46270 */
[----:B------:R-:W1:Y:S04]  /*3510*/  SHFL.IDX PT, R6, R8, RZ, 0x181f ;  /* 0x00181fff08067589 */ /* 0x000e6800000e0000 */
[----:B------:R-:W2:Y:S04]  /*3520*/  SHFL.IDX PT, R7, R9, RZ, 0x181f ;  /* 0x00181fff09077589 */ /* 0x000ea800000e0000 */
[----:B------:R3:W-:Y:S01]  /*3530*/  @P1 LDGSTS.E.BYPASS.LTC128B.128 [R204+0x10100], [R4.64], !P3 ;  /* 0x1010000004cc1fae */ /* 0x0007e2000d901d46 */
[----:B------:R-:W-:-:S03]  /*3540*/  @P0 ISETP.GE.AND P3, PT, R186, c[0x0][0x1d4], PT ;  /* 0x00007500ba000a0c */ /* 0x000fc60003f66270 */
[----:B------:R4:W-:Y:S01]  /*3550*/  @P0 LDGSTS.E.BYPASS.LTC128B.128 [R204+0xd100], [R2.64], !P2 ;  /* 0x0d10000002cc0fae */ /* 0x0009e2000d101d46 */
[----:B------:R-:W-:-:S03]  /*3560*/  @P0 ISETP.GE.AND P2, PT, R185, c[0x0][0x1d4], PT ;  /* 0x00007500b9000a0c */ /* 0x000fc60003f46270 */
[----:B------:R-:W5:Y:S04]  /*3570*/  SHFL.IDX PT, R0, R8, 0x1, 0x181f ;  /* 0x00381f0008007f89 */ /* 0x000f6800000e0000 */
[----:B------:R-:W1:Y:S01]  /*3580*/  SHFL.IDX PT, R8, R9, 0x1, 0x181f ;  /* 0x00381f0009087f89 */ /* 0x000e6200000e0000 */
[----:B---3--:R-:W-:-:S04]  /*3590*/  @P0 LEA R4, P1, R186, R10, 0x1 ;  /* 0x0000000aba040211 */ /* 0x008fc800078208ff */
[CCC-:B------:R-:W-:Y:S02]  /*35a0*/  @P0 LEA.HI.X R5, R186.reuse, R11.reuse, R15.reuse, 0x1, P1 ;  /* 0x0000000bba050211 */ /* 0x1c0fe400008f0c0f */
[C---:B----4-:R-:W-:Y:S02]  /*35b0*/  @P0 LEA R2, P1, R185.reuse, R10, 0x1 ;  /* 0x0000000ab9020211 */ /* 0x050fe400078208ff */
[C---:B------:R-:W-:Y:S01]  /*35c0*/  SHF.L.U64.HI R15, R186.reuse, 0x1, R15 ;  /* 0x00000001ba0f7819 */ /* 0x040fe2000001020f */
[----:B------:R3:W-:Y:S01]  /*35d0*/  @P0 LDGSTS.E.BYPASS.LTC128B.128 [R204+0xf100], [R4.64], !P3 ;  /* 0x0f10000004cc0fae */ /* 0x0007e2000d901d46 */
[----:B------:R-:W-:Y:S02]  /*35e0*/  @P0 LEA.HI.X R3, R185, R11, R21, 0x1, P1 ;  /* 0x0000000bb9030211 */ /* 0x000fe400008f0c15 */
[----:B------:R-:W-:-:S03]  /*35f0*/  ISETP.GE.AND P3, PT, R186, c[0x0][0x1d4], PT ;  /* 0x00007500ba007a0c */ /* 0x000fc60003f66270 */
[----:B------:R1:W-:Y:S01]  /*3600*/  @P0 LDGSTS.E.BYPASS.LTC128B.128 [R204+0x11100], [R2.64], !P2 ;  /* 0x1110000002cc0fae */ /* 0x0003e2000d101d46 */
[C---:B------:R-:W-:Y:S02]  /*3610*/  ISETP.LT.OR P2, PT, R12.reuse, 0x1, P4 ;  /* 0x000000010c00780c */ /* 0x040fe40002741670 */
[C---:B------:R-:W-:Y:S01]  /*3620*/  ISETP.LT.OR P1, PT, R12.reuse, 0x1, P3 ;  /* 0x000000010c00780c */ /* 0x040fe20001f21670 */
[----:B------:R-:W0:Y:S01]  /*3630*/  LDGDEPBAR ;  /* 0x00000000000079af */ /* 0x000e220000000000 */
[----:B------:R-:W-:Y:S02]  /*3640*/  ISETP.LT.OR P4, PT, R12, 0x21, P4 ;  /* 0x000000210c00780c */ /* 0x000fe40002781670 */
[----:B-1----:R-:W-:-:S05]  /*3650*/  IADD3 R2, P0, R6, R17, RZ ;  /* 0x0000001106027210 */ /* 0x002fca0007f1e0ff */
[----:B--2---:R-:W-:-:S05]  /*3660*/  IMAD.X R3, R7, 0x1, R13, P0 ;  /* 0x0000000107037824 */ /* 0x004fca00000e060d */
[----:B------:R1:W-:Y:S01]  /*3670*/  LDGSTS.E.BYPASS.LTC128B.128 [R204+0x100], [R2.64], !P2 ;  /* 0x0010000002cc7fae */ /* 0x0003e2000d101d46 */
[----:B------:R-:W-:Y:S02]  /*3680*/  ISETP.LT.OR P2, PT, R12, 0x21, P3 ;  /* 0x000000210c00780c */ /* 0x000fe40001f41670 */
[----:B------:R-:W-:Y:S02]  /*3690*/  ISETP.GT.AND P3, PT, R16, R188, PT ;  /* 0x000000bc1000720c */ /* 0x000fe40003f64270 */
[----:B-1----:R-:W-:-:S05]  /*36a0*/  IADD3 R2, P0, R6, R18, RZ ;  /* 0x0000001206027210 */ /* 0x002fca0007f1e0ff */
[----:B------:R-:W-:-:S05]  /*36b0*/  IMAD.X R3, R7, 0x1, R15, P0 ;  /* 0x0000000107037824 */ /* 0x000fca00000e060f */
[----:B------:R1:W-:Y:S01]  /*36c0*/  LDGSTS.E.BYPASS.LTC128B.128 [R204+0x2100], [R2.64], !P1 ;  /* 0x0210000002cc7fae */ /* 0x0003e2000c901d46 */
[----:B------:R-:W-:Y:S02]  /*36d0*/  ISETP.GE.AND P1, PT, R185, c[0x0][0x1d4], PT ;  /* 0x00007500b9007a0c */ /* 0x000fe40003f26270 */
[----:B-1----:R-:W-:-:S05]  /*36e0*/  IADD3 R2, P0, R6, R19, RZ ;  /* 0x0000001306027210 */ /* 0x002fca0007f1e0ff */
[----:B------:R-:W-:Y:S01]  /*36f0*/  IMAD.X R3, R7, 0x1, R14, P0 ;  /* 0x0000000107037824 */ /* 0x000fe200000e060e */
[C---:B------:R-:W-:Y:S02]  /*3700*/  ISETP.LT.OR P0, PT, R12.reuse, 0x1, P1 ;  /* 0x000000010c00780c */ /* 0x040fe40000f01670 */
[----:B------:R-:W-:-:S11]  /*3710*/  ISETP.LT.OR P1, PT, R12, 0x21, P1 ;  /* 0x000000210c00780c */ /* 0x000fd60000f21670 */
[----:B------:R1:W-:Y:S01]  /*3720*/  LDGSTS.E.BYPASS.LTC128B.128 [R204+0x4100], [R2.64], !P0 ;  /* 0x0410000002cc7fae */ /* 0x0003e2000c101d46 */
[----:B-----5:R-:W-:-:S05]  /*3730*/  IADD3 R6, P0, R0, R17, RZ ;  /* 0x0000001100067210 */ /* 0x020fca0007f1e0ff */
[----:B------:R-:W-:Y:S01]  /*3740*/  IMAD.X R7, R8, 0x1, R13, P0 ;  /* 0x0000000108077824 */ /* 0x000fe200000e060d */
[----:B---3--:R-:W-:-:S04]  /*3750*/  IADD3 R4, P0, R0, R18, RZ ;  /* 0x0000001200047210 */ /* 0x008fc80007f1e0ff */
[----:B------:R2:W-:Y:S01]  /*3760*/  LDGSTS.E.BYPASS.LTC128B.128 [R204+0x1100], [R6.64], !P4 ;  /* 0x0110000006cc7fae */ /* 0x0005e2000e101d46 */
[----:B------:R-:W-:-:S05]  /*3770*/  IMAD.X R5, R8, 0x1, R15, P0 ;  /* 0x0000000108057824 */ /* 0x000fca00000e060f */
[----:B------:R2:W-:Y:S01]  /*3780*/  LDGSTS.E.BYPASS.LTC128B.128 [R204+0x3100], [R4.64], !P2 ;  /* 0x0310000004cc7fae */ /* 0x0005e2000d101d46 */
[----:B-1----:R-:W-:-:S05]  /*3790*/  IADD3 R2, P0, R0, R19, RZ ;  /* 0x0000001300027210 */ /* 0x002fca0007f1e0ff */
[----:B------:R-:W-:-:S05]  /*37a0*/  IMAD.X R3, R8, 0x1, R14, P0 ;  /* 0x0000000108037824 */ /* 0x000fca00000e060e */
[----:B------:R2:W-:Y:S04]  /*37b0*/  LDGSTS.E.BYPASS.LTC128B.128 [R204+0x5100], [R2.64], !P1 ;  /* 0x0510000002cc7fae */ /* 0x0005e8000c901d46 */
[----:B------:R-:W0:Y:S01]  /*37c0*/  LDGDEPBAR ;  /* 0x00000000000079af */ /* 0x000e220000000000 */
[----:B------:R-:W-:Y:S05]  /*37d0*/  @!P3 BRA `(.L_x_2033) ;  /* 0x000004600000b947 */ /* 0x000fea0003800000 */
[----:B--2---:R-:W-:Y:S01]  /*37e0*/  IADD3 R2, R20, R178, R193 ;  /* 0x000000b214027210 */ /* 0x004fe20007ffe0c1 */
[----:B------:R-:W-:-:S03]  /*37f0*/  IMAD.MOV.U32 R174, RZ, RZ, RZ ;  /* 0x000000ffffae7224 */ /* 0x000fc600078e00ff */
[----:B------:R-:W-:-:S05]  /*3800*/  IADD3 R2, R2, -0x40, RZ ;  /* 0xffffffc002027810 */ /* 0x000fca0007ffe0ff */
        /* <DEDUP_REMOVED lines=25> */
.L_x_2180:
[----:B------:R-:W-:Y:S05]  /*39a0*/  BRA.DIV ~URZ, `(.L_x_2035) ;  /* 0x000142727f007947 */ /* 0x000fea000b800000 */
[----:B------:R-:W3:Y:S01]  /*39b0*/  SHFL.IDX PT, R0, R11, RZ, 0x181f ;  /* 0x00181fff0b007589 */ /* 0x000ee200000e0000 */
[----:B------:R-:W-:Y:S02]  /*39c0*/  ISETP.GE.AND P2, PT, R177, c[0x0][0x1d4], PT ;  /* 0x00007500b1007a0c */ /* 0x000fe40003f46270 */
[----:B------:R-:W-:Y:S02]  /*39d0*/  ISETP.GE.AND P1, PT, R186, c[0x0][0x1d4], PT ;  /* 0x00007500ba007a0c */ /* 0x000fe40003f26270 */
        /* <DEDUP_REMOVED lines=10> */
[----:B------:R-:W3:Y:S03]  /*3a80*/  SHFL.IDX PT, R0, R11, 0x1, 0x181f ;  /* 0x00381f000b007f89 */ /* 0x000ee600000e0000 */
[----:B------:R-:W-:Y:S01]  /*3a90*/  IMAD.X R3, R8, 0x1, R14, P0 ;  /* 0x0000000108037824 */ /* 0x000fe200000e060e */
[----:B------:R-:W-:Y:S01]  /*3aa0*/  ISETP.GE.AND P0, PT, R185, c[0x0][0x1d4], PT ;  /* 0x00007500b9007a0c */ /* 0x000fe20003f06270 */
[----:B------:R2:W-:Y:S04]  /*3ab0*/  LDGSTS.E.BYPASS.LTC128B.128 [R204+0x14100], [R4.64], !P1 ;  /* 0x1410000004cc7fae */ /* 0x0005e8000c901d46 */
[----:B------:R4:W1:Y:S08]  /*3ac0*/  SHFL.IDX PT, R8, R9, 0x1, 0x181f ;  /* 0x00381f0009087f89 */ /* 0x00087000000e0000 */
[----:B------:R2:W-:Y:S01]  /*3ad0*/  LDGSTS.E.BYPASS.LTC128B.128 [R204+0x16100], [R2.64], !P0 ;  /* 0x1610000002cc7fae */ /* 0x0005e2000c101d46 */
[----:B-1--4-:R-:W-:-:S03]  /*3ae0*/  SEL R9, RZ, 0x10, P0 ;  /* 0x00000010ff097807 */ /* 0x012fc60000000000 */
.L_x_2181:
        /* <DEDUP_REMOVED lines=21> */
.L_x_2033:
[----:B------:R-:W-:Y:S05]  /*3c40*/  BSYNC B0 ;  /* 0x0000000000007941 */ /* 0x000fea0003800000 */
.L_x_2032:
        /* <DEDUP_REMOVED lines=10> */
[----:B-12---:R1:W2:Y:S04]  /*3cf0*/  LDSM.16.M88.4 R4, [R164] ;  /* 0x00000000a404783b */ /* 0x0062a80000000200 */
        /* <DEDUP_REMOVED lines=33> */
[----:B------:R4:W3:Y:S02]  /*3f10*/  SHFL.IDX PT, R12, R13, RZ, 0x181f ;  /* 0x00181fff0d0c7589 */ /* 0x0008e400000e0000 */
.L_x_2182:
[----:B------:R-:W-:Y:S05]  /*3f20*/  BRA.DIV ~URZ, `(.L_x_2039) ;  /* 0x00013fa27f007947 */ /* 0x000fea000b800000 */
[----:B------:R-:W5:Y:S01]  /*3f30*/  SHFL.IDX PT, R0, R19, RZ, 0x181f ;  /* 0x00181fff13007589 */ /* 0x000f6200000e0000 */
[----:B------:R-:W-:Y:S02]  /*3f40*/  ISETP.GE.AND P3, PT, R177, c[0x0][0x1d4], PT ;  /* 0x00007500b1007a0c */ /* 0x000fe40003f66270 */
[----:B------:R-:W-:Y:S02]  /*3f50*/  ISETP.GE.AND P1, PT, R186, c[0x0][0x1d4], PT ;  /* 0x00007500ba007a0c */ /* 0x000fe40003f26270 */
[----:B------:R-:W-:Y:S02]  /*3f60*/  SEL R20, RZ, 0x10, P3 ;  /* 0x00000010ff147807 */ /* 0x000fe40001800000 */
[----:B------:R-:W-:Y:S02]  /*3f70*/  SEL R18, RZ, 0x10, P1 ;  /* 0x00000010ff127807 */ /* 0x000fe40000800000 */
[----:B-----5:R-:W-:-:S05]  /*3f80*/  IADD3 R16, P0, R0, R25, RZ ;  /* 0x0000001900107210 */ /* 0x020fca0007f1e0ff */
[----:B---3--:R-:W-:Y:S01]  /*3f90*/  IMAD.X R17, R12, 0x1, R21, P0 ;  /* 0x000000010c117824 */ /* 0x008fe200000e0615 */
[----:B------:R-:W-:-:S04]  /*3fa0*/  IADD3 R14, P0, R0, R26, RZ ;  /* 0x0000001a000e7210 */ /* 0x000fc80007f1e0ff */
[----:B------:R-:W-:Y:S01]  /*3fb0*/  @!PT LDS RZ, [RZ] ;  /* 0x00000000fffff984 */ /* 0x000fe20000000800 */
[----:B------:R-:W-:Y:S01]  /*3fc0*/  @!PT LDS RZ, [RZ] ;  /* 0x00000000fffff984 */ /* 0x000fe20000000800 */
[----:B------:R3:W-:Y:S01]  /*3fd0*/  LDGSTS.E.BYPASS.LTC128B.128 [R204+0x6100], [R16.64], !P3 ;  /* 0x0610000010cc7fae */ /* 0x0007e2000d901d46 */
[----:B------:R-:W-:Y:S01]  /*3fe0*/  IMAD.X R15, R12, 0x1, R22, P0 ;  /* 0x000000010c0f7824 */ /* 0x000fe200000e0616 */
[----:B------:R-:W-:Y:S02]  /*3ff0*/  IADD3 R2, P0, R0, R27, RZ ;  /* 0x0000001b00027210 */ /* 0x000fe40007f1e0ff */
[----:B------:R-:W4:Y:S03]  /*4000*/  SHFL.IDX PT, R0, R19, 0x1, 0x181f ;  /* 0x00381f0013007f89 */ /* 0x000f2600000e0000 */
[----:B------:R-:W-:Y:S01]  /*4010*/  IMAD.X R3, R12, 0x1, R23, P0 ;  /* 0x000000010c037824 */ /* 0x000fe200000e0617 */
[----:B------:R-:W-:Y:S01]  /*4020*/  ISETP.GE.AND P0, PT, R185, c[0x0][0x1d4], PT ;  /* 0x00007500b9007a0c */ /* 0x000fe20003f06270 */
[----:B------:R3:W-:Y:S04]  /*4030*/  LDGSTS.E.BYPASS.LTC128B.128 [R204+0x8100], [R14.64], !P1 ;  /* 0x081000000ecc7fae */ /* 0x0007e8000c901d46 */
[----:B------:R5:W2:Y:S08]  /*4040*/  SHFL.IDX PT, R12, R13, 0x1, 0x181f ;  /* 0x00381f000d0c7f89 */ /* 0x000ab000000e0000 */
[----:B------:R3:W-:Y:S01]  /*4050*/  LDGSTS.E.BYPASS.LTC128B.128 [R204+0xa100], [R2.64], !P0 ;  /* 0x0a10000002cc7fae */ /* 0x0007e2000c101d46 */
[----:B----45:R-:W-:-:S03]  /*4060*/  SEL R13, RZ, 0x10, P0 ;  /* 0x00000010ff0d7807 */ /* 0x030fc60000000000 */
.L_x_2183:
[----:B---3--:R-:W-:Y:S02]  /*4070*/  IADD3 R2, -R20, 0x10, RZ ;  /* 0x0000001014027810 */ /* 0x008fe40007ffe1ff */
[----:B------:R-:W-:-:S02]  /*4080*/  IADD3 R3, -R18, 0x10, RZ ;  /* 0x0000001012037810 */ /* 0x000fc40007ffe1ff */
[----:B------:R-:W-:-:S04]  /*4090*/  LOP3.LUT R2, R2, 0xf, RZ, 0xc0, !PT ;  /* 0x0000000f02027812 */ /* 0x000fc800078ec0ff */
[----:B------:R-:W-:Y:S02]  /*40a0*/  IADD3 R16, P1, P0, R2, R0, R25 ;  /* 0x0000000002107210 */ /* 0x000fe4000783e019 */
        /* <DEDUP_REMOVED lines=17> */
.L_x_2037:
[----:B------:R-:W-:Y:S05]  /*41c0*/  BSYNC B0 ;  /* 0x0000000000007941 */ /* 0x000fea0003800000 */
.L_x_2036:
[----:B------:R-:W-:Y:S01]  /*41d0*/  LOP3.LUT P1, RZ, R187, 0x4, RZ, 0xc0, !PT ;  /* 0x00000004bbff7812 */ /* 0x000fe2000782c0ff */
[----:B------:R-:W0:Y:S01]  /*41e0*/  LDGDEPBAR ;  /* 0x00000000000079af */ /* 0x000e220000000000 */
[----:B------:R-:W-:Y:S01]  /*41f0*/  MOV R0, 0x40 ;  /* 0x0000004000007802 */ /* 0x000fe20000000f00 */
[----:B------:R-:W-:Y:S01]  /*4200*/  WARPSYNC 0xffffffff ;  /* 0xffffffff00007948 */ /* 0x000fe20003800000 */
[----:B--23--:R-:W-:Y:S01]  /*4210*/  HMMA.16816.F32 R12, R4, R32, RZ ;  /* 0x00000020040c723c */ /* 0x00cfe200000018ff */
[----:B------:R-:W-:Y:S01]  /*4220*/  MOV R93, c[0x0][0x2c4] ;  /* 0x0000b100005d7a02 */ /* 0x000fe20000000f00 */
[----:B------:R-:W-:Y:S01]  /*4230*/  ULDC UR4, c[0x0][0x324] ;  /* 0x0000c90000047ab9 */ /* 0x000fe20000000800 */
[----:B------:R-:W-:Y:S01]  /*4240*/  SEL R162, R0, 0xffffffc0, !P1 ;  /* 0xffffffc000a27807 */ /* 0x000fe20004800000 */
[----:B------:R-:W-:Y:S01]  /*4250*/  ULOP3.LUT UR4, URZ, UR4, URZ, 0x33, !UPT ;  /* 0x000000043f047292 */ /* 0x000fe2000f8e333f */
[----:B------:R-:W-:-:S02]  /*4260*/  ISETP.NE.AND P0, PT, R93, 0x1, PT ;  /* 0x000000015d00780c */ /* 0x000fc40003f05270 */
[----:B------:R-:W-:Y:S01]  /*4270*/  IADD3 R2, R170, R162, RZ ;  /* 0x000000a2aa027210 */ /* 0x000fe20007ffe0ff */
[C---:B------:R-:W-:Y:S01]  /*4280*/  HMMA.16816.F32 R20, R4.reuse, R34, RZ ;  /* 0x000000220414723c */ /* 0x040fe200000018ff */
[----:B------:R-:W-:Y:S02]  /*4290*/  IADD3 R0, R162, R170, R168 ;  /* 0x000000aaa2007210 */ /* 0x000fe40007ffe0a8 */
[----:B------:R-:W-:Y:S01]  /*42a0*/  MOV R93, c[0x0][0x32c] ;  /* 0x0000cb00005d7a02 */ /* 0x000fe20000000f00 */
[----:B------:R-:W-:Y:S03]  /*42b0*/  LDSM.16.M88.4 R56, [R2] ;  /* 0x000000000238783b */ /* 0x000fe60000000200 */
[----:B------:R-:W-:Y:S01]  /*42c0*/  ISETP.GE.AND P4, PT, R93, 0x1, PT ;  /* 0x000000015d00780c */ /* 0x000fe20003f86270 */
[C---:B----4-:R-:W-:Y:S01]  /*42d0*/  HMMA.16816.F32 R16, R4.reuse, R36, RZ ;  /* 0x000000240410723c */ /* 0x050fe200000018ff */
[----:B------:R-:W-:Y:S04]  /*42e0*/  LDSM.16.M88.4 R60, [R2+0x800] ;  /* 0x00080000023c783b */ /* 0x000fe80000000200 */
[----:B------:R-:W-:Y:S03]  /*42f0*/  LDSM.16.M88.4 R68, [R2+0x1000] ;  /* 0x001000000244783b */ /* 0x000fe60000000200 */
[C---:B-1----:R-:W-:Y:S01]  /*4300*/  HMMA.16816.F32 R40, R4.reuse, R44, RZ ;  /* 0x0000002c0428723c */ /* 0x042fe200000018ff */
[----:B------:R-:W-:Y:S04]  /*4310*/  LDSM.16.M88.4 R84, [R0] ;  /* 0x000000000054783b */ /* 0x000fe80000000200 */
[----:B------:R-:W-:Y:S03]  /*4320*/  LDSM.16.M88.4 R88, [R0+0x1000] ;  /* 0x001000000058783b */ /* 0x000fe60000000200 */
[C---:B------:R-:W-:Y:S08]  /*4330*/  HMMA.16816.F32 R52, R4.reuse, R48, RZ ;  /* 0x000000300434723c */ /* 0x040ff000000018ff */
[C---:B------:R-:W-:Y:S08]  /*4340*/  HMMA.16816.F32 R36, R4.reuse, R38, RZ ;  /* 0x000000260424723c */ /* 0x040ff000000018ff */
[C---:B------:R-:W-:Y:S08]  /*4350*/  HMMA.16816.F32 R44, R4.reuse, R46, RZ ;  /* 0x0000002e042c723c */ /* 0x040ff000000018ff */
[----:B------:R-:W-:Y:S01]  /*4360*/  HMMA.16816.F32 R48, R4, R50, RZ ;  /* 0x000000320430723c */ /* 0x000fe200000018ff */
[----:B------:R-:W1:Y:S07]  /*4370*/  LDSM.16.M88.4 R4, [R167] ;  /* 0x00000000a704783b */ /* 0x000e6e0000000200 */
[C---:B------:R-:W-:Y:S01]  /*4380*/  HMMA.16816.F32 R28, R8.reuse, R64, R12 ;  /* 0x00000040081c723c */ /* 0x040fe2000000180c */
[----:B------:R-:W-:Y:S07]  /*4390*/  LDSM.16.M88.4 R12, [R166] ;  /* 0x00000000a60c783b */ /* 0x000fee0000000200 */
[C---:B------:R-:W-:Y:S01]  /*43a0*/  HMMA.16816.F32 R20, R8.reuse, R66, R20 ;  /* 0x000000420814723c */ /* 0x040fe20000001814 */
[----:B------:R-:W2:Y:S07]  /*43b0*/  LDSM.16.M88.4 R64, [R2+0x1800] ;  /* 0x001800000240783b */ /* 0x000eae0000000200 */
[C---:B------:R-:W-:Y:S08]  /*43c0*/  HMMA.16816.F32 R16, R8.reuse, R72, R16 ;  /* 0x000000480810723c */ /* 0x040ff00000001810 */
[C---:B------:R-:W-:Y:S01]  /*43d0*/  HMMA.16816.F32 R36, R8.reuse, R74, R36 ;  /* 0x0000004a0824723c */ /* 0x040fe20000001824 */
[----:B------:R-:W-:Y:S07]  /*43e0*/  LDSM.16.M88.4 R72, [R170+0x2000] ;  /* 0x00200000aa48783b */ /* 0x000fee0000000200 */
[C---:B------:R-:W-:Y:S08]  /*43f0*/  HMMA.16816.F32 R40, R8.reuse, R76, R40 ;  /* 0x0000004c0828723c */ /* 0x040ff00000001828 */
[C---:B------:R-:W-:Y:S01]  /*4400*/  HMMA.16816.F32 R44, R8.reuse, R78, R44 ;  /* 0x0000004e082c723c */ /* 0x040fe2000000182c */
[----:B------:R-:W3:Y:S07]  /*4410*/  LDSM.16.M88.4 R76, [R0+0x800] ;  /* 0x00080000004c783b */ /* 0x000eee0000000200 */
[C---:B------:R-:W-:Y:S08]  /*4420*/  HMMA.16816.F32 R52, R8.reuse, R80, R52 ;  /* 0x000000500834723c */ /* 0x040ff00000001834 */
[----:B------:R-:W-:Y:S01]  /*4430*/  HMMA.16816.F32 R48, R8, R82, R48 ;  /* 0x000000520830723c */ /* 0x000fe20000001830 */
[----:B------:R-:W4:Y:S07]  /*4440*/  LDSM.16.M88.4 R80, [R0+0x1800] ;  /* 0x001800000050783b */ /* 0x000f2e0000000200 */
[C---:B-1----:R-:W-:Y:S08]  /*4450*/  HMMA.16816.F32 R32, R4.reuse, R56, R28 ;  /* 0x000000380420723c */ /* 0x042ff0000000181c */
[C---:B------:R-:W-:Y:S08]  /*4460*/  HMMA.16816.F32 R28, R4.reuse, R58, R20 ;  /* 0x0000003a041c723c */ /* 0x040ff00000001814 */
[C---:B------:R-:W-:Y:S08]  /*4470*/  HMMA.16816.F32 R20, R4.reuse, R60, R16 ;  /* 0x0000003c0414723c */ /* 0x040ff00000001810 */
[C---:B------:R-:W-:Y:S01]  /*4480*/  HMMA.16816.F32 R16, R4.reuse, R62, R36 ;  /* 0x0000003e0410723c */ /* 0x040fe20000001824 */
[----:B------:R-:W-:Y:S07]  /*4490*/  LDSM.16.M88.4 R36, [R170+0x3000] ;  /* 0x00300000aa24783b */ /* 0x000fee0000000200 */
[C---:B------:R-:W-:Y:S01]  /*44a0*/  HMMA.16816.F32 R8, R4.reuse, R68, R40 ;  /* 0x000000440408723c */ /* 0x040fe20000001828 */
[----:B------:R-:W-:Y:S07]  /*44b0*/  LDSM.16.M88.4 R40, [R170+0x2800] ;  /* 0x00280000aa28783b */ /* 0x000fee0000000200 */
[C---:B------:R-:W-:Y:S08]  /*44c0*/  HMMA.16816.F32 R44, R4.reuse, R70, R44 ;  /* 0x00000046042c723c */ /* 0x040ff0000000182c */
[C---:B--2---:R-:W-:Y:S08]  /*44d0*/  HMMA.16816.F32 R68, R4.reuse, R64, R52 ;  /* 0x000000400444723c */ /* 0x044ff00000001834 */
[----:B------:R-:W-:Y:S01]  /*44e0*/  HMMA.16816.F32 R64, R4, R66, R48 ;  /* 0x000000420440723c */ /* 0x000fe20000001830 */
[----:B------:R-:W1:Y:S07]  /*44f0*/  LDSM.16.M88.4 R4, [R164+0x4000] ;  /* 0x00400000a404783b */ /* 0x000e6e0000000200 */
[C---:B------:R-:W-:Y:S01]  /*4500*/  HMMA.16816.F32 R60, R12.reuse, R84, R32 ;  /* 0x000000540c3c723c */ /* 0x040fe20000001820 */
[----:B------:R-:W2:Y:S07]  /*4510*/  LDSM.16.M88.4 R32, [R170+0x3800] ;  /* 0x00380000aa20783b */ /* 0x000eae0000000200 */
[C---:B------:R-:W-:Y:S01]  /*4520*/  HMMA.16816.F32 R56, R12.reuse, R86, R28 ;  /* 0x000000560c38723c */ /* 0x040fe2000000181c */
[----:B------:R-:W-:Y:S07]  /*4530*/  LDSM.16.M88.4 R84, [R0+0x2000] ;  /* 0x002000000054783b */ /* 0x000fee0000000200 */
[C---:B---3--:R-:W-:Y:S08]  /*4540*/  HMMA.16816.F32 R52, R12.reuse, R76, R20 ;  /* 0x0000004c0c34723c */ /* 0x048ff00000001814 */
[C---:B------:R-:W-:Y:S01]  /*4550*/  HMMA.16816.F32 R48, R12.reuse, R78, R16 ;  /* 0x0000004e0c30723c */ /* 0x040fe20000001810 */
[----:B------:R-:W-:Y:S07]  /*4560*/  LDSM.16.M88.4 R76, [R24+0x2000] ;  /* 0x00200000184c783b */ /* 0x000fee0000000200 */
[C---:B------:R-:W-:Y:S01]  /*4570*/  HMMA.16816.F32 R28, R12.reuse, R88, R8 ;  /* 0x000000580c1c723c */ /* 0x040fe20000001808 */
[----:B------:R-:W3:Y:S07]  /*4580*/  LDSM.16.M88.4 R8, [R165+0x4000] ;  /* 0x00400000a508783b */ /* 0x000eee0000000200 */
[C---:B------:R-:W-:Y:S08]  /*4590*/  HMMA.16816.F32 R20, R12.reuse, R90, R44 ;  /* 0x0000005a0c14723c */ /* 0x040ff0000000182c */
[C---:B----4-:R-:W-:Y:S08]  /*45a0*/  HMMA.16816.F32 R16, R12.reuse, R80, R68 ;  /* 0x000000500c10723c */ /* 0x050ff00000001844 */
[----:B------:R-:W-:Y:S01]  /*45b0*/  HMMA.16816.F32 R12, R12, R82, R64 ;  /* 0x000000520c0c723c */ /* 0x000fe20000001840 */
[----:B------:R-:W4:Y:S07]  /*45c0*/  LDSM.16.M88.4 R80, [R24+0x2800] ;  /* 0x002800001850783b */ /* 0x000f2e0000000200 */
[C---:B-1----:R-:W-:Y:S08]  /*45d0*/  HMMA.16816.F32 R44, R4.reuse, R72, R60 ;  /* 0x00000048042c723c */ /* 0x042ff0000000183c */
[C---:B------:R-:W-:Y:S08]  /*45e0*/  HMMA.16816.F32 R64, R4.reuse, R74, R56 ;  /* 0x0000004a0440723c */ /* 0x040ff00000001838 */
[C---:B--2---:R-:W-:Y:S08]  /*45f0*/  HMMA.16816.F32 R56, R4.reuse, R32, R16 ;  /* 0x000000200438723c */ /* 0x044ff00000001810 */
[C---:B------:R-:W-:Y:S01]  /*4600*/  HMMA.16816.F32 R16, R4.reuse, R34, R12 ;  /* 0x000000220410723c */ /* 0x040fe2000000180c */
[----:B------:R-:W1:Y:S07]  /*4610*/  LDSM.16.M88.4 R32, [R24+0x3000] ;  /* 0x003000001820783b */ /* 0x000e6e0000000200 */
[C---:B------:R-:W-:Y:S08]  /*4620*/  HMMA.16816.F32 R72, R4.reuse, R40, R52 ;  /* 0x000000280448723c */ /* 0x040ff00000001834 */
[C---:B------:R-:W-:Y:S01]  /*4630*/  HMMA.16816.F32 R68, R4.reuse, R36, R28 ;  /* 0x000000240444723c */ /* 0x040fe2000000181c */
[----:B------:R-:W2:Y:S07]  /*4640*/  LDSM.16.M88.4 R28, [R24+0x3800] ;  /* 0x00380000181c783b */ /* 0x000eae0000000200 */
[C---:B------:R-:W-:Y:S01]  /*4650*/  HMMA.16816.F32 R52, R4.reuse, R42, R48 ;  /* 0x0000002a0434723c */ /* 0x040fe20000001830 */
[----:B------:R-:W-:Y:S07]  /*4660*/  LDSM.16.M88.4 R48, [R2+0x2800] ;  /* 0x002800000230783b */ /* 0x000fee0000000200 */
[----:B------:R-:W-:Y:S01]  /*4670*/  HMMA.16816.F32 R60, R4, R38, R20 ;  /* 0x00000026043c723c */ /* 0x000fe20000001814 */
[----:B------:R-:W-:Y:S04]  /*4680*/  LDSM.16.M88.4 R4, [R167+0x4000] ;  /* 0x00400000a704783b */ /* 0x000fe80000000200 */
[----:B------:R-:W5:Y:S03]  /*4690*/  LDSM.16.M88.4 R36, [R2+0x2000] ;  /* 0x002000000224783b */ /* 0x000f660000000200 */
[C---:B---3--:R-:W-:Y:S01]  /*46a0*/  HMMA.16816.F32 R12, R8.reuse, R76, R44 ;  /* 0x0000004c080c723c */ /* 0x048fe2000000182c */
[----:B------:R-:W3:Y:S07]  /*46b0*/  LDSM.16.M88.4 R20, [R166+0x4000] ;  /* 0x00400000a614783b */ /* 0x000eee0000000200 */
[C---:B------:R-:W-:Y:S01]  /*46c0*/  HMMA.16816.F32 R40, R8.reuse, R78, R64 ;  /* 0x0000004e0828723c */ /* 0x040fe20000001840 */
[----:B------:R-:W3:Y:S07]  /*46d0*/  LDSM.16.M88.4 R76, [R2+0x3000] ;  /* 0x00300000024c783b */ /* 0x000eee0000000200 */
[C---:B----4-:R-:W-:Y:S08]  /*46e0*/  HMMA.16816.F32 R44, R8.reuse, R80, R72 ;  /* 0x00000050082c723c */ /* 0x050ff00000001848 */
[C---:B------:R-:W-:Y:S01]  /*46f0*/  HMMA.16816.F32 R52, R8.reuse, R82, R52 ;  /* 0x000000520834723c */ /* 0x040fe20000001834 */
[----:B------:R-:W4:Y:S07]  /*4700*/  LDSM.16.M88.4 R80, [R2+0x3800] ;  /* 0x003800000250783b */ /* 0x000f2e0000000200 */
[C---:B-1----:R-:W-:Y:S08]  /*4710*/  HMMA.16816.F32 R72, R8.reuse, R34, R60 ;  /* 0x000000220848723c */ /* 0x042ff0000000183c */
[C---:B------:R-:W-:Y:S08]  /*4720*/  HMMA.16816.F32 R68, R8.reuse, R32, R68 ;  /* 0x000000200844723c */ /* 0x040ff00000001844 */
[C---:B--2---:R-:W-:Y:S08]  /*4730*/  HMMA.16816.F32 R64, R8.reuse, R28, R56 ;  /* 0x0000001c0840723c */ /* 0x044ff00000001838 */
[----:B------:R-:W-:Y:S01]  /*4740*/  HMMA.16816.F32 R60, R8, R30, R16 ;  /* 0x0000001e083c723c */ /* 0x000fe20000001810 */
[----:B------:R-:W-:Y:S07]  /*4750*/  LDSM.16.M88.4 R16, [R164+0x8000] ;  /* 0x00800000a410783b */ /* 0x000fee0000000200 */
[C---:B-----5:R-:W-:Y:S01]  /*4760*/  HMMA.16816.F32 R8, R4.reuse, R36, R12 ;  /* 0x000000240408723c */ /* 0x060fe2000000180c */
[----:B------:R-:W-:Y:S07]  /*4770*/  LDSM.16.M88.4 R12, [R165+0x8000] ;  /* 0x00800000a50c783b */ /* 0x000fee0000000200 */
[C---:B------:R-:W-:Y:S01]  /*4780*/  HMMA.16816.F32 R28, R4.reuse, R38, R40 ;  /* 0x00000026041c723c */ /* 0x040fe20000001828 */
[----:B------:R-:W-:Y:S07]  /*4790*/  LDSM.16.M88.4 R40, [R0+0x2800] ;  /* 0x002800000028783b */ /* 0x000fee0000000200 */
[C---:B------:R-:W-:Y:S08]  /*47a0*/  HMMA.16816.F32 R36, R4.reuse, R48, R44 ;  /* 0x000000300424723c */ /* 0x040ff0000000182c */
[----:B------:R-:W-:Y:S01]  /*47b0*/  HMMA.16816.F32 R32, R4, R50, R52 ;  /* 0x000000320420723c */ /* 0x000fe20000001834 */
[----:B------:R-:W1:Y:S04]  /*47c0*/  LDSM.16.M88.4 R48, [R170+0x4000] ;  /* 0x00400000aa30783b */ /* 0x000e680000000200 */
[----:B------:R-:W2:Y:S03]  /*47d0*/  LDSM.16.M88.4 R52, [R0+0x3000] ;  /* 0x003000000034783b */ /* 0x000ea60000000200 */
[----:B---3--:R-:W-:Y:S08]  /*47e0*/  HMMA.16816.F32 R8, R20, R84, R8 ;  /* 0x000000541408723c */ /* 0x008ff00000001808 */
[C---:B------:R-:W-:Y:S08]  /*47f0*/  HMMA.16816.F32 R44, R4.reuse, R76, R68 ;  /* 0x0000004c042c723c */ /* 0x040ff00000001844 */
[C---:B------:R-:W-:Y:S01]  /*4800*/  HMMA.16816.F32 R56, R4.reuse, R78, R72 ;  /* 0x0000004e0438723c */ /* 0x040fe20000001848 */
[----:B------:R-:W3:Y:S07]  /*4810*/  LDSM.16.M88.4 R72, [R24+0x4000] ;  /* 0x004000001848783b */ /* 0x000eee0000000200 */
[C---:B----4-:R-:W-:Y:S01]  /*4820*/  HMMA.16816.F32 R68, R4.reuse, R80, R64 ;  /* 0x000000500444723c */ /* 0x050fe20000001840 */
[----:B------:R-:W4:Y:S07]  /*4830*/  LDSM.16.M88.4 R64, [R0+0x3800] ;  /* 0x003800000040783b */ /* 0x000f2e0000000200 */
[----:B------:R-:W-:Y:S08]  /*4840*/  HMMA.16816.F32 R80, R4, R82, R60 ;  /* 0x000000520450723c */ /* 0x000ff0000000183c */
[----:B------:R-:W-:Y:S08]  /*4850*/  HMMA.16816.F32 R28, R20, R86, R28 ;  /* 0x00000056141c723c */ /* 0x000ff0000000181c */
[----:B-1----:R-:W-:Y:S01]  /*4860*/  HMMA.16816.F32 R4, R16, R48, R8 ;  /* 0x000000301004723c */ /* 0x002fe20000001808 */
[----:B------:R-:W-:Y:S07]  /*4870*/  LDSM.16.M88.4 R8, [R167+0x8000] ;  /* 0x00800000a708783b */ /* 0x000fee0000000200 */
[C---:B--2---:R-:W-:Y:S01]  /*4880*/  HMMA.16816.F32 R60, R20.reuse, R52, R44 ;  /* 0x00000034143c723c */ /* 0x044fe2000000182c */
[----:B------:R-:W1:Y:S07]  /*4890*/  LDSM.16.M88.4 R44, [R2+0x4000] ;  /* 0x00400000022c783b */ /* 0x000e6e0000000200 */
[C---:B------:R-:W-:Y:S08]  /*48a0*/  HMMA.16816.F32 R36, R20.reuse, R40, R36 ;  /* 0x000000281424723c */ /* 0x040ff00000001824 */
[----:B------:R-:W-:Y:S01]  /*48b0*/  HMMA.16816.F32 R76, R20, R42, R32 ;  /* 0x0000002a144c723c */ /* 0x000fe20000001820 */
[----:B------:R-:W2:Y:S07]  /*48c0*/  LDSM.16.M88.4 R40, [R170+0x4800] ;  /* 0x00480000aa28783b */ /* 0x000eae0000000200 */
[----:B------:R-:W-:Y:S01]  /*48d0*/  HMMA.16816.F32 R28, R16, R50, R28 ;  /* 0x00000032101c723c */ /* 0x000fe2000000181c */
[----:B------:R-:W-:Y:S07]  /*48e0*/  LDSM.16.M88.4 R48, [R24+0x4800] ;  /* 0x004800001830783b */ /* 0x000fee0000000200 */
[----:B---3--:R-:W-:Y:S01]  /*48f0*/  HMMA.16816.F32 R32, R12, R72, R4 ;  /* 0x000000480c20723c */ /* 0x008fe20000001804 */
[----:B------:R-:W-:Y:S07]  /*4900*/  LDSM.16.M88.4 R4, [R166+0x8000] ;  /* 0x00800000a604783b */ /* 0x000fee0000000200 */
[C---:B------:R-:W-:Y:S01]  /*4910*/  HMMA.16816.F32 R84, R20.reuse, R54, R56 ;  /* 0x000000361454723c */ /* 0x040fe20000001838 */
[----:B------:R-:W3:Y:S04]  /*4920*/  LDSM.16.M88.4 R52, [R170+0x5000] ;  /* 0x00500000aa34783b */ /* 0x000ee80000000200 */
[----:B------:R-:W-:Y:S03]  /*4930*/  LDSM.16.M88.4 R56, [R24+0x5000] ;  /* 0x005000001838783b */ /* 0x000fe60000000200 */
[C---:B----4-:R-:W-:Y:S01]  /*4940*/  HMMA.16816.F32 R88, R20.reuse, R64, R68 ;  /* 0x000000401458723c */ /* 0x050fe20000001844 */
[----:B------:R-:W4:Y:S07]  /*4950*/  LDSM.16.M88.4 R68, [R0+0x4000] ;  /* 0x004000000044783b */ /* 0x000f2e0000000200 */
[----:B------:R-:W-:Y:S08]  /*4960*/  HMMA.16816.F32 R80, R20, R66, R80 ;  /* 0x000000421450723c */ /* 0x000ff00000001850 */
[----:B------:R-:W-:Y:S08]  /*4970*/  HMMA.16816.F32 R28, R12, R74, R28 ;  /* 0x0000004a0c1c723c */ /* 0x000ff0000000181c */
[----:B-1----:R-:W-:Y:S08]  /*4980*/  HMMA.16816.F32 R20, R8, R44, R32 ;  /* 0x0000002c0814723c */ /* 0x002ff00000001820 */
[C---:B--2---:R-:W-:Y:S08]  /*4990*/  HMMA.16816.F32 R36, R16.reuse, R40, R36 ;  /* 0x000000281024723c */ /* 0x044ff00000001824 */
[C---:B------:R-:W-:Y:S01]  /*49a0*/  HMMA.16816.F32 R40, R16.reuse, R42, R76 ;  /* 0x0000002a1028723c */ /* 0x040fe2000000184c */
[----:B------:R-:W1:Y:S07]  /*49b0*/  LDSM.16.M88.4 R76, [R170+0x5800] ;  /* 0x00580000aa4c783b */ /* 0x000e6e0000000200 */
[----:B---3--:R-:W-:Y:S01]  /*49c0*/  HMMA.16816.F32 R72, R16, R52, R60 ;  /* 0x000000341048723c */ /* 0x008fe2000000183c */
[----:B------:R-:W2:Y:S07]  /*49d0*/  LDSM.16.M88.4 R60, [R2+0x4800] ;  /* 0x00480000023c783b */ /* 0x000eae0000000200 */
[----:B------:R-:W-:Y:S01]  /*49e0*/  HMMA.16816.F32 R32, R8, R46, R28 ;  /* 0x0000002e0820723c */ /* 0x000fe2000000181c */
[----:B------:R-:W3:Y:S07]  /*49f0*/  LDSM.16.M88.4 R44, [R0+0x4800] ;  /* 0x00480000002c783b */ /* 0x000eee0000000200 */
[----:B----4-:R-:W-:Y:S08]  /*4a00*/  HMMA.16816.F32 R28, R4, R68, R20 ;  /* 0x00000044041c723c */ /* 0x010ff00000001814 */
[C---:B------:R-:W-:Y:S08]  /*4a10*/  HMMA.16816.F32 R20, R12.reuse, R48, R36 ;  /* 0x000000300c14723c */ /* 0x040ff00000001824 */
[----:B------:R-:W-:Y:S01]  /*4a20*/  HMMA.16816.F32 R36, R12, R50, R40 ;  /* 0x000000320c24723c */ /* 0x000fe20000001828 */
[----:B------:R-:W4:Y:S07]  /*4a30*/  LDSM.16.M88.4 R48, [R2+0x5000] ;  /* 0x005000000230783b */ /* 0x000f2e0000000200 */
[----:B------:R-:W-:Y:S01]  /*4a40*/  HMMA.16816.F32 R52, R16, R54, R84 ;  /* 0x000000361034723c */ /* 0x000fe20000001854 */
[----:B------:R-:W-:-:S07]  /*4a50*/  FMUL.FTZ R3, R28, c[0x0][0x320] ;  /* 0x0000c8001c037a20 */ /* 0x000fce0000410000 */
[----:B------:R-:W-:Y:S01]  /*4a60*/  HMMA.16816.F32 R40, R4, R70, R32 ;  /* 0x000000460428723c */ /* 0x000fe20000001820 */
[----:B------:R5:W3:Y:S07]  /*4a70*/  MUFU.TANH R71, R3 ;  /* 0x0000000300477308 */ /* 0x000aee0000002400 */
[----:B-1----:R-:W-:Y:S08]  /*4a80*/  HMMA.16816.F32 R64, R16, R76, R88 ;  /* 0x0000004c1040723c */ /* 0x002ff00000001858 */
[----:B--2---:R-:W-:Y:S01]  /*4a90*/  HMMA.16816.F32 R20, R8, R60, R20 ;  /* 0x0000003c0814723c */ /* 0x004fe20000001814 */
[----:B-----5:R-:W-:-:S04]  /*4aa0*/  FMUL.FTZ R3, R29, c[0x0][0x320] ;  /* 0x0000c8001d037a20 */ /* 0x020fc80000410000 */
[----:B------:R1:W2:Y:S03]  /*4ab0*/  MUFU.TANH R70, R3 ;  /* 0x0000000300467308 */ /* 0x0002a60000002400 */
[----:B------:R-:W-:Y:S08]  /*4ac0*/  HMMA.16816.F32 R32, R12, R56, R72 ;  /* 0x000000380c20723c */ /* 0x000ff00000001848 */
[----:B------:R-:W-:Y:S01]  /*4ad0*/  HMMA.16816.F32 R16, R16, R78, R80 ;  /* 0x0000004e1010723c */ /* 0x000fe20000001850 */
[----:B-1----:R-:W-:-:S07]  /*4ae0*/  FMUL.FTZ R3, R30, c[0x0][0x320] ;  /* 0x0000c8001e037a20 */ /* 0x002fce0000410000 */
[----:B---3--:R-:W-:Y:S01]  /*4af0*/  HMMA.16816.F32 R20, R4, R44, R20 ;  /* 0x0000002c0414723c */ /* 0x008fe20000001814 */
[----:B------:R1:W3:Y:S07]  /*4b00*/  MUFU.TANH R76, R3 ;  /* 0x00000003004c7308 */ /* 0x0002ee0000002400 */
[----:B----4-:R-:W-:Y:S01]  /*4b10*/  HMMA.16816.F32 R32, R8, R48, R32 ;  /* 0x000000300820723c */ /* 0x010fe20000001820 */
[----:B-1----:R-:W-:-:S07]  /*4b20*/  FMUL.FTZ R3, R31, c[0x0][0x320] ;  /* 0x0000c8001f037a20 */ /* 0x002fce0000410000 */
[----:B------:R-:W-:Y:S01]  /*4b30*/  HMMA.16816.F32 R28, R8, R62, R36 ;  /* 0x0000003e081c723c */ /* 0x000fe20000001824 */
[----:B------:R-:W1:Y:S01]  /*4b40*/  LDSM.16.M88.4 R60, [R24+0x5800] ;  /* 0x00580000183c783b */ /* 0x000e620000000200 */
[----:B------:R4:W1:Y:S06]  /*4b50*/  MUFU.TANH R74, R3 ;  /* 0x00000003004a7308 */ /* 0x00086c0000002400 */
[----:B------:R-:W-:Y:S01]  /*4b60*/  HMMA.16816.F32 R36, R12, R58, R52 ;  /* 0x0000003a0c24723c */ /* 0x000fe20000001834 */
[----:B------:R-:W5:Y:S01]  /*4b70*/  LDSM.16.M88.4 R52, [R0+0x5000] ;  /* 0x005000000034783b */ /* 0x000f620000000200 */
[----:B----4-:R-:W-:-:S04]  /*4b80*/  FMUL.FTZ R3, R40, c[0x0][0x320] ;  /* 0x0000c80028037a20 */ /* 0x010fc80000410000 */
[----:B------:R4:W1:Y:S02]  /*4b90*/  MUFU.TANH R69, R3 ;  /* 0x0000000300457308 */ /* 0x0008640000002400 */
[----:B----4-:R-:W-:Y:S01]  /*4ba0*/  FMUL.FTZ R3, R41, c[0x0][0x320] ;  /* 0x0000c80029037a20 */ /* 0x010fe20000410000 */
[----:B-1----:R-:W-:Y:S05]  /*4bb0*/  HMMA.16816.F32 R24, R12, R60, R64 ;  /* 0x0000003c0c18723c */ /* 0x002fea0000001840 */
[----:B------:R1:W4:Y:S03]  /*4bc0*/  MUFU.TANH R68, R3 ;  /* 0x0000000300447308 */ /* 0x0003260000002400 */
[----:B-----5:R-:W-:Y:S08]  /*4bd0*/  HMMA.16816.F32 R32, R4, R52, R32 ;  /* 0x000000340420723c */ /* 0x020ff00000001820 */
[----:B------:R-:W-:Y:S01]  /*4be0*/  HMMA.16816.F32 R16, R12, R62, R16 ;  /* 0x0000003e0c10723c */ /* 0x000fe20000001810 */
[----:B-1----:R-:W-:-:S04]  /*4bf0*/  FMUL.FTZ R3, R42, c[0x0][0x320] ;  /* 0x0000c8002a037a20 */ /* 0x002fc80000410000 */
[----:B------:R1:W1:Y:S02]  /*4c00*/  MUFU.TANH R59, R3 ;  /* 0x00000003003b7308 */ /* 0x0002640000002400 */
[----:B-1----:R-:W-:Y:S02]  /*4c10*/  FMUL.FTZ R3, R43, c[0x0][0x320] ;  /* 0x0000c8002b037a20 */ /* 0x002fe40000410000 */
[----:B------:R-:W-:Y:S01]  /*4c20*/  HMMA.16816.F32 R40, R4, R46, R28 ;  /* 0x0000002e0428723c */ /* 0x000fe2000000181c */
[----:B------:R1:W5:Y:S03]  /*4c30*/  LDSM.16.M88.4 R44, [R2+0x5800] ;  /* 0x00580000022c783b */ /* 0x0003660000000200 */
[----:B------:R-:W1:Y:S04]  /*4c40*/  MUFU.TANH R58, R3 ;  /* 0x00000003003a7308 */ /* 0x000e680000002400 */
[----:B------:R-:W-:Y:S01]  /*4c50*/  HMMA.16816.F32 R28, R8, R50, R36 ;  /* 0x00000032081c723c */ /* 0x000fe20000001824 */
[----:B------:R2:W3:Y:S01]  /*4c60*/  LDSM.16.M88.4 R36, [R0+0x5800] ;  /* 0x005800000024783b */ /* 0x0004e20000000200 */
[----:B-1----:R-:W-:-:S04]  /*4c70*/  FMUL.FTZ R2, R20, c[0x0][0x320] ;  /* 0x0000c80014027a20 */ /* 0x002fc80000410000 */
[----:B------:R1:W1:Y:S10]  /*4c80*/  MUFU.TANH R56, R2 ;  /* 0x0000000200387308 */ /* 0x0002740000002400 */
[----:B--2---:R-:W-:-:S04]  /*4c90*/  FMUL.FTZ R0, R40, c[0x0][0x320] ;  /* 0x0000c80028007a20 */ /* 0x004fc80000410000 */
[----:B------:R2:W2:Y:S01]  /*4ca0*/  MUFU.TANH R48, R0 ;  /* 0x0000000000307308 */ /* 0x0004a20000002400 */
[----:B-----5:R-:W-:Y:S01]  /*4cb0*/  HMMA.16816.F32 R12, R8, R44, R24 ;  /* 0x0000002c080c723c */ /* 0x020fe20000001818 */
[----:B-1----:R-:W-:-:S06]  /*4cc0*/  FMUL.FTZ R2, R21, c[0x0][0x320] ;  /* 0x0000c80015027a20 */ /* 0x002fcc0000410000 */
[----:B------:R1:W1:Y:S01]  /*4cd0*/  MUFU.TANH R49, R2 ;  /* 0x0000000200317308 */ /* 0x0002620000002400 */
[----:B------:R-:W-:Y:S01]  /*4ce0*/  HMMA.16816.F32 R8, R8, R46, R16 ;  /* 0x0000002e0808723c */ /* 0x000fe20000001810 */
[----:B--2---:R-:W-:-:S06]  /*4cf0*/  FMUL.FTZ R0, R41, c[0x0][0x320] ;  /* 0x0000c80029007a20 */ /* 0x004fcc0000410000 */
[----:B------:R2:W2:Y:S01]  /*4d00*/  MUFU.TANH R41, R0 ;  /* 0x0000000000297308 */ /* 0x0004a20000002400 */
[----:B-1----:R-:W-:-:S08]  /*4d10*/  FMUL.FTZ R2, R22, c[0x0][0x320] ;  /* 0x0000c80016027a20 */ /* 0x002fd00000410000 */
[----:B---3--:R-:W-:Y:S01]  /*4d20*/  HMMA.16816.F32 R12, R4, R36, R12 ;  /* 0x00000024040c723c */ /* 0x008fe2000000180c */
[----:B------:R1:W3:Y:S01]  /*4d30*/  MUFU.TANH R57, R2 ;  /* 0x0000000200397308 */ /* 0x0002e20000002400 */
[----:B--2---:R-:W-:-:S06]  /*4d40*/  FMUL.FTZ R0, R42, c[0x0][0x320] ;  /* 0x0000c8002a007a20 */ /* 0x004fcc0000410000 */
[----:B------:R-:W-:Y:S01]  /*4d50*/  HMMA.16816.F32 R8, R4, R38, R8 ;  /* 0x000000260408723c */ /* 0x000fe20000001808 */
[----:B------:R2:W2:Y:S01]  /*4d60*/  MUFU.TANH R42, R0 ;  /* 0x00000000002a7308 */ /* 0x0004a20000002400 */
[----:B-1----:R-:W-:-:S06]  /*4d70*/  FMUL.FTZ R2, R23, c[0x0][0x320] ;  /* 0x0000c80017027a20 */ /* 0x002fcc0000410000 */
[----:B------:R-:W-:Y:S01]  /*4d80*/  HMMA.16816.F32 R20, R4, R54, R28 ;  /* 0x000000360414723c */ /* 0x000fe2000000181c */
[----:B------:R-:W1:Y:S07]  /*4d90*/  MUFU.TANH R50, R2 ;  /* 0x0000000200327308 */ /* 0x000e6e0000002400 */
[----:B------:R-:W-:Y:S02]  /*4da0*/  FMUL.FTZ R3, R14, c[0x0][0x320] ;  /* 0x0000c8000e037a20 */ /* 0x000fe40000410000 */
[----:B--2---:R-:W-:-:S04]  /*4db0*/  FMUL.FTZ R0, R43, c[0x0][0x320] ;  /* 0x0000c8002b007a20 */ /* 0x004fc80000410000 */
[----:B------:R2:W1:Y:S08]  /*4dc0*/  MUFU.TANH R40, R0 ;  /* 0x0000000000287308 */ /* 0x0004700000002400 */
[----:B------:R-:W1:Y:S01]  /*4dd0*/  MUFU.TANH R19, R3 ;  /* 0x0000000300137308 */ /* 0x000e620000002400 */
[----:B--2---:R-:W-:-:S07]  /*4de0*/  FMUL.FTZ R0, R32, c[0x0][0x320] ;  /* 0x0000c80020007a20 */ /* 0x004fce0000410000 */
[----:B------:R2:W1:Y:S02]  /*4df0*/  MUFU.TANH R31, R0 ;  /* 0x00000000001f7308 */ /* 0x0004640000002400 */
[----:B--2---:R-:W-:-:S06]  /*4e00*/  FMUL.FTZ R0, R33, c[0x0][0x320] ;  /* 0x0000c80021007a20 */ /* 0x004fcc0000410000 */
        /* <DEDUP_REMOVED lines=17> */
[----:B--2---:R-:W-:-:S04]  /*4f20*/  IADD3 R0, R212, R203, RZ ;  /* 0x000000cbd4007210 */ /* 0x004fc80007ffe0ff */
[----:B------:R-:W-:Y:S01]  /*4f30*/  MOV R4, R0 ;  /* 0x0000000000047202 */ /* 0x000fe20000000f00 */
[----:B------:R-:W-:-:S04]  /*4f40*/  @P0 IMAD.HI.U32 R2, R0, c[0x0][0x2c8], RZ ;  /* 0x0000b20000020a27 */ /* 0x000fc800078e00ff */
[----:B------:R-:W-:Y:S01]  /*4f50*/  FMUL.FTZ R0, R15, c[0x0][0x320] ;  /* 0x0000c8000f007a20 */ /* 0x000fe20000410000 */
[----:B------:R-:W-:Y:S01]  /*4f60*/  @P0 SHF.R.U32.HI R4, RZ, c[0x0][0x2cc], R2 ;  /* 0x0000b300ff040a19 */ /* 0x000fe20000011602 */
[----:B------:R-:W-:Y:S02]  /*4f70*/  FMUL.FTZ R2, R10, c[0x0][0x320] ;  /* 0x0000c8000a027a20 */ /* 0x000fe40000410000 */
[----:B------:R2:W1:Y:S02]  /*4f80*/  MUFU.TANH R18, R0 ;  /* 0x0000000000127308 */ /* 0x0004640000002400 */
[----:B------:R-:W5:Y:S06]  /*4f90*/  SHFL.IDX PT, R3, R4, RZ, 0x1c1f ;  /* 0x001c1fff04037589 */ /* 0x000f6c00000e0000 */
[----:B------:R1:W1:Y:S01]  /*4fa0*/  MUFU.TANH R10, R2 ;  /* 0x00000002000a7308 */ /* 0x0002620000002400 */
[----:B--2---:R-:W-:Y:S01]  /*4fb0*/  FMUL.FTZ R0, R8, c[0x0][0x320] ;  /* 0x0000c80008007a20 */ /* 0x004fe20000410000 */
[----:B------:R-:W-:-:S06]  /*4fc0*/  IADD3 R8, -R191, R92, RZ ;  /* 0x0000005cbf087210 */ /* 0x000fcc0007ffe1ff */
[----:B------:R2:W2:Y:S01]  /*4fd0*/  MUFU.TANH R12, R0 ;  /* 0x00000000000c7308 */ /* 0x0004a20000002400 */
[----:B-1----:R-:W-:-:S07]  /*4fe0*/  FMUL.FTZ R2, R11, c[0x0][0x320] ;  /* 0x0000c8000b027a20 */ /* 0x002fce0000410000 */
[----:B------:R-:W1:Y:S01]  /*4ff0*/  MUFU.TANH R28, R2 ;  /* 0x00000002001c7308 */ /* 0x000e620000002400 */
[----:B--2---:R-:W-:-:S07]  /*5000*/  FMUL.FTZ R0, R9, c[0x0][0x320] ;  /* 0x0000c80009007a20 */ /* 0x004fce0000410000 */
[----:B------:R2:W1:Y:S02]  /*5010*/  MUFU.TANH R9, R0 ;  /* 0x0000000000097308 */ /* 0x0004640000002400 */
[----:B--2---:R-:W-:-:S04]  /*5020*/  IADD3 R0, R189, 0x1, -R178 ;  /* 0x00000001bd007810 */ /* 0x004fc80007ffe8b2 */
[----:B------:R-:W-:-:S04]  /*5030*/  IADD3 R0, -R190, R0, -R191 ;  /* 0x00000000be007210 */ /* 0x000fc80007ffe9bf */
[C---:B------:R-:W-:Y:S02]  /*5040*/  IADD3 R6, R0.reuse, c[0x0][0x328], RZ ;  /* 0x0000ca0000067a10 */ /* 0x040fe40007ffe0ff */
[----:B------:R-:W-:Y:S02]  /*5050*/  IADD3 R7, R0, UR4, RZ ;  /* 0x0000000400077c10 */ /* 0x000fe4000fffe0ff */
[-C--:B-----5:R-:W-:Y:S02]  /*5060*/  IADD3 R2, R6, R3.reuse, RZ ;  /* 0x0000000306027210 */ /* 0x0a0fe40007ffe0ff */
[----:B------:R-:W-:Y:S02]  /*5070*/  IADD3 R0, R7, R3, RZ ;  /* 0x0000000307007210 */ /* 0x000fe40007ffe0ff */
[----:B------:R-:W-:Y:S01]  /*5080*/  IMNMX R2, R8, R2, PT ;  /* 0x0000000208027217 */ /* 0x000fe20003800200 */
[----:B------:R-:W-:Y:S05]  /*5090*/  @!P4 BRA `(.L_x_2040) ;  /* 0x000001500000c947 */ /* 0x000fea0003800000 */
[----:B-1-34-:R-:W-:Y:S01]  /*50a0*/  IADD3 R3, -R190, R189, R3 ;  /* 0x000000bdbe037210 */ /* 0x01afe20007ffe103 */
        /* <DEDUP_REMOVED lines=10> */
.L_x_2042:
[----:B------:R-:W-:-:S04]  /*5150*/  MOV R5, 0x1 ;  /* 0x0000000100057802 */ /* 0x000fc80000000f00 */
[----:B------:R-:W-:-:S13]  /*5160*/  ISETP.NE.AND P0, PT, R5, c[0x0][0x32c], PT ;  /* 0x0000cb0005007a0c */ /* 0x000fda0003f05270 */
[----:B------:R-:W-:-:S05]  /*5170*/  @P0 IMAD.HI.U32 R5, R3, c[0x0][0x330], RZ ;  /* 0x0000cc0003050a27 */ /* 0x000fca00078e00ff */
[----:B------:R-:W-:Y:S02]  /*5180*/  @P0 SHF.R.U32.HI R3, RZ, c[0x0][0x334], R5 ;  /* 0x0000cd00ff030a19 */ /* 0x000fe40000011605 */
.L_x_2043:
[----:B------:R-:W-:Y:S05]  /*5190*/  BSYNC B0 ;  /* 0x0000000000007941 */ /* 0x000fea0003800000 */
.L_x_2041:
[----:B------:R-:W-:-:S04]  /*51a0*/  IMAD R3, R3, c[0x0][0x32c], -R178 ;  /* 0x0000cb0003037a24 */ /* 0x000fc800078e0ab2 */
[----:B------:R-:W-:-:S05]  /*51b0*/  IMAD.IADD R3, R3, 0x1, -R191 ;  /* 0x0000000103037824 */ /* 0x000fca00078e0abf */
[----:B------:R-:W-:Y:S02]  /*51c0*/  IADD3 R5, R3, c[0x0][0x32c], RZ ;  /* 0x0000cb0003057a10 */ /* 0x000fe40007ffe0ff */
[----:B------:R-:W-:Y:S02]  /*51d0*/  IMNMX R0, R0, R3, !PT ;  /* 0x0000000300007217 */ /* 0x000fe40007800200 */
[----:B------:R-:W-:Y:S02]  /*51e0*/  IMNMX R2, R2, R5, PT ;  /* 0x0000000502027217 */ /* 0x000fe40003800200 */
.L_x_2040:
[----:B-1-34-:R-:W-:Y:S01]  /*51f0*/  ISETP.GT.AND P3, PT, R181, RZ, PT ;  /* 0x000000ffb500720c */ /* 0x01afe20003f64270 */
[----:B------:R-:W1:Y:S03]  /*5200*/  SHFL.IDX PT, R3, R4, 0x1, 0x1c1f ;  /* 0x003c1f0004037f89 */ /* 0x000e6600000e0000 */
[----:B------:R-:W-:-:S04]  /*5210*/  ISETP.GT.AND P0, PT, R0, RZ, P3 ;  /* 0x000000ff0000720c */ /* 0x000fc80001f04270 */
        /* <DEDUP_REMOVED lines=45> */
[----:B-1----:R-:W-:-:S03]  /*54f0*/  IMAD.IADD R0, R7, 0x1, R3 ;  /* 0x0000000107007824 */ /* 0x002fc600078e0203 */
[----:B------:R-:W-:Y:S01]  /*5500*/  ISETP.LT.OR P0, PT, R2, 0x3a, P0 ;  /* 0x0000003a0200780c */ /* 0x000fe20000701670 */
[----:B------:R-:W-:-:S03]  /*5510*/  IMAD.IADD R2, R6, 0x1, R3 ;  /* 0x0000000106027824 */ /* 0x000fc600078e0203 */
[----:B------:R-:W-:Y:S02]  /*5520*/  FSEL R75, R9, -INF , !P0 ;  /* 0xff800000094b7808 */ /* 0x000fe40004000000 */
[----:B------:R-:W-:Y:S01]  /*5530*/  IMNMX R2, R8, R2, PT ;  /* 0x0000000208027217 */ /* 0x000fe20003800200 */
        /* <DEDUP_REMOVED lines=12> */
.L_x_2046:
[----:B------:R-:W-:-:S04]  /*5600*/  MOV R4, 0x1 ;  /* 0x0000000100047802 */ /* 0x000fc80000000f00 */
[----:B------:R-:W-:-:S13]  /*5610*/  ISETP.NE.AND P0, PT, R4, c[0x0][0x32c], PT ;  /* 0x0000cb0004007a0c */ /* 0x000fda0003f05270 */
[----:B------:R-:W-:-:S05]  /*5620*/  @P0 IMAD.HI.U32 R4, R3, c[0x0][0x330], RZ ;  /* 0x0000cc0003040a27 */ /* 0x000fca00078e00ff */
[----:B------:R-:W-:Y:S02]  /*5630*/  @P0 SHF.R.U32.HI R3, RZ, c[0x0][0x334], R4 ;  /* 0x0000cd00ff030a19 */ /* 0x000fe40000011604 */
.L_x_2047:
[----:B------:R-:W-:Y:S05]  /*5640*/  BSYNC B0 ;  /* 0x0000000000007941 */ /* 0x000fea0003800000 */
.L_x_2045:
[----:B------:R-:W-:-:S04]  /*5650*/  IMAD R3, R3, c[0x0][0x32c], -R178 ;  /* 0x0000cb0003037a24 */ /* 0x000fc800078e0ab2 */
[----:B------:R-:W-:-:S05]  /*5660*/  IMAD.IADD R3, R3, 0x1, -R191 ;  /* 0x0000000103037824 */ /* 0x000fca00078e0abf */
[----:B------:R-:W-:Y:S02]  /*5670*/  IADD3 R4, R3, c[0x0][0x32c], RZ ;  /* 0x0000cb0003047a10 */ /* 0x000fe40007ffe0ff */
[----:B------:R-:W-:Y:S02]  /*5680*/  IMNMX R0, R0, R3, !PT ;  /* 0x0000000300007217 */ /* 0x000fe40007800200 */
[----:B------:R-:W-:Y:S02]  /*5690*/  IMNMX R2, R2, R4, PT ;  /* 0x0000000402027217 */ /* 0x000fe40003800200 */
.L_x_2044:
[----:B------:R-:W-:Y:S01]  /*56a0*/  ISETP.GT.AND P0, PT, R0, 0x1, P3 ;  /* 0x000000010000780c */ /* 0x000fe20001f04270 */
[----:B------:R-:W2:Y:S01]  /*56b0*/  LDL R92, [R1+0x4] ;  /* 0x00000400015c7983 */ /* 0x000ea20000100800 */
[----:B------:R-:W-:Y:S01]  /*56c0*/  FMNMX.FTZ R3, R11, R14, !PT ;  /* 0x0000000e0b037209 */ /* 0x000fe20007810000 */
[----:B------:R-:W-:-:S04]  /*56d0*/  DEPBAR.LE SB0, 0x2 ;  /* 0x000080800000791a */ /* 0x000fc80000000000 */
[----:B------:R-:W-:Y:S01]  /*56e0*/  BAR.SYNC.DEFER_BLOCKING 0x0 ;  /* 0x0000000000007b1d */ /* 0x000fe20000010000 */
[----:B------:R-:W-:Y:S02]  /*56f0*/  ISETP.LT.OR P0, PT, R2, 0x2, P0 ;  /* 0x000000020200780c */ /* 0x000fe40000701670 */
[----:B------:R-:W-:Y:S02]  /*5700*/  FMNMX.FTZ R3, R15, R3, !PT ;  /* 0x000000030f037209 */ /* 0x000fe40007810000 */
[----:B------:R-:W-:Y:S01]  /*5710*/  FSEL R7, R74, -INF , !P0 ;  /* 0xff8000004a077808 */ /* 0x000fe20004000000 */
[----:B------:R-:W-:Y:S01]  /*5720*/  BSSY B0, `(.L_x_2048) ;  /* 0x00001af000007945 */ /* 0x000fe20003800000 */
        /* <DEDUP_REMOVED lines=8> */
[----:B------:R-:W-:Y:S01]  /*57b0*/  FMNMX.FTZ R3, R23, R3, !PT ;  /* 0x0000000317037209 */ /* 0x000fe20007810000 */
[----:B------:R-:W-:Y:S01]  /*57c0*/  LDSM.16.MT88.4 R36, [R172] ;  /* 0x00000000ac24783b */ /* 0x000fe20000004200 */
[----:B------:R-:W-:-:S02]  /*57d0*/  FSEL R9, R58, -INF , !P0 ;  /* 0xff8000003a097808 */ /* 0x000fc40004000000 */
[----:B------:R-:W-:Y:S01]  /*57e0*/  ISETP.GT.AND P0, PT, R0, 0x10, P3 ;  /* 0x000000100000780c */ /* 0x000fe20001f04270 */
[----:B------:R-:W-:Y:S01]  /*57f0*/  LDSM.16.MT88.4 R60, [R171+0x2000] ;  /* 0x00200000ab3c783b */ /* 0x000fe20000004200 */
[----:B------:R-:W-:Y:S02]  /*5800*/  FMNMX.FTZ R3, R25, R3, !PT ;  /* 0x0000000319037209 */ /* 0x000fe40007810000 */
[----:B------:R-:W-:Y:S02]  /*5810*/  ISETP.LT.OR P0, PT, R2, 0x11, P0 ;  /* 0x000000110200780c */ /* 0x000fe40000701670 */
[----:B------:R-:W-:Y:S02]  /*5820*/  FMNMX.FTZ R3, R73, R3, !PT ;  /* 0x0000000349037209 */ /* 0x000fe40007810000 */
[----:B------:R-:W-:Y:S02]  /*5830*/  FSEL R16, R57, -INF , !P0 ;  /* 0xff80000039107808 */ /* 0x000fe40004000000 */
[----:B------:R-:W-:Y:S01]  /*5840*/  ISETP.GT.AND P0, PT, R0, 0x11, P3 ;  /* 0x000000110000780c */ /* 0x000fe20001f04270 */
[----:B------:R-:W-:Y:S01]  /*5850*/  LDSM.16.MT88.4 R56, [R220+0x2000] ;  /* 0x00200000dc38783b */ /* 0x000fe20000004200 */
        /* <DEDUP_REMOVED lines=14> */
[----:B------:R-:W-:Y:S01]  /*5940*/  ISETP.GT.AND P0, PT, R0, 0x20, P3 ;  /* 0x000000200000780c */ /* 0x000fe20001f04270 */
[----:B------:R-:W-:Y:S01]  /*5950*/  LDSM.16.MT88.4 R40, [R172+0x800] ;  /* 0x00080000ac28783b */ /* 0x000fe20000004200 */
[----:B------:R-:W-:Y:S02]  /*5960*/  FMNMX.FTZ R3, R75, R3, !PT ;  /* 0x000000034b037209 */ /* 0x000fe40007810000 */
[----:B------:R-:W-:-:S03]  /*5970*/  ISETP.LT.OR P0, PT, R2, 0x21, P0 ;  /* 0x000000210200780c */ /* 0x000fc60000701670 */
[----:B------:R-:W1:Y:S01]  /*5980*/  SHFL.BFLY PT, R5, R3, 0x2, 0x1f ;  /* 0x0c401f0003057f89 */ /* 0x000e6200000e0000 */
[----:B------:R-:W-:Y:S02]  /*5990*/  FSEL R66, R33, -INF , !P0 ;  /* 0xff80000021427808 */ /* 0x000fe40004000000 */
[----:B------:R-:W-:-:S04]  /*59a0*/  ISETP.GT.AND P0, PT, R0, 0x21, P3 ;  /* 0x000000210000780c */ /* 0x000fc80001f04270 */
[----:B------:R-:W-:-:S04]  /*59b0*/  ISETP.LT.OR P0, PT, R2, 0x22, P0 ;  /* 0x000000220200780c */ /* 0x000fc80000701670 */
[----:B------:R-:W-:Y:S02]  /*59c0*/  FSEL R67, R32, -INF , !P0 ;  /* 0xff80000020437808 */ /* 0x000fe40004000000 */
[----:B------:R-:W-:Y:S01]  /*59d0*/  ISETP.GT.AND P0, PT, R0, 0x28, P3 ;  /* 0x000000280000780c */ /* 0x000fe20001f04270 */
[----:B------:R-:W-:Y:S03]  /*59e0*/  LDSM.16.MT88.4 R32, [R171+0x800] ;  /* 0x00080000ab20783b */ /* 0x000fe60000004200 */
        /* <DEDUP_REMOVED lines=17> */
[----:B------:R-:W-:Y:S02]  /*5b00*/  ISETP.GT.AND P0, PT, R0, 0x39, P3 ;  /* 0x000000390000780c */ /* 0x000fe40001f04270 */
[----:B------:R-:W-:Y:S02]  /*5b10*/  FMNMX.FTZ R4, R6, R7, !PT ;  /* 0x0000000706047209 */ /* 0x000fe40007810000 */
[----:B------:R-:W-:Y:S02]  /*5b20*/  ISETP.LT.OR P0, PT, R2, 0x3a, P0 ;  /* 0x0000003a0200780c */ /* 0x000fe40000701670 */
[----:B------:R-:W-:Y:S02]  /*5b30*/  FMNMX.FTZ R4, R8, R4, !PT ;  /* 0x0000000408047209 */ /* 0x000fe40007810000 */
[----:B------:R-:W-:-:S02]  /*5b40*/  FSEL R161, R28, -INF , !P0 ;  /* 0xff8000001ca17808 */ /* 0x000fc40004000000 */
[----:B------:R-:W-:Y:S01]  /*5b50*/  FMNMX.FTZ R4, R9, R4, !PT ;  /* 0x0000000409047209 */ /* 0x000fe20007810000 */
[----:B------:R-:W-:Y:S03]  /*5b60*/  LDSM.16.MT88.4 R28, [R218+0x800] ;  /* 0x00080000da1c783b */ /* 0x000fe60000004200 */
        /* <DEDUP_REMOVED lines=14> */
[----:B------:R-:W3:Y:S01]  /*5c50*/  SHFL.BFLY PT, R3, R2, 0x2, 0x1f ;  /* 0x0c401f0002037f89 */ /* 0x000ee200000e0000 */
[----:B-1----:R-:W-:-:S04]  /*5c60*/  FMNMX.FTZ R101, R0, R4, !PT ;  /* 0x0000000400657209 */ /* 0x002fc80007810000 */
[C---:B------:R-:W-:Y:S01]  /*5c70*/  FSETP.NEU.FTZ.AND P0, PT, R101.reuse, -INF , PT ;  /* 0xff8000006500780b */ /* 0x040fe20003f1d000 */
[----:B------:R-:W-:Y:S01]  /*5c80*/  FMUL.FTZ R0, R101, c[0x0][0x2d0] ;  /* 0x0000b40065007a20 */ /* 0x000fe20000410000 */
[----:B---3--:R-:W-:-:S04]  /*5c90*/  FMNMX.FTZ R2, R2, R3, !PT ;  /* 0x0000000302027209 */ /* 0x008fc80007810000 */
[----:B------:R-:W-:Y:S01]  /*5ca0*/  FSEL R0, R0, RZ, P0 ;  /* 0x000000ff00007208 */ /* 0x000fe20000000000 */
[----:B------:R-:W1:Y:S04]  /*5cb0*/  SHFL.BFLY PT, R4, R2, 0x1, 0x1f ;  /* 0x0c201f0002047f89 */ /* 0x000e6800000e0000 */
[----:B------:R-:W-:-:S04]  /*5cc0*/  FFMA.FTZ R3, R11, c[0x0][0x2d0], -R0 ;  /* 0x0000b4000b037a23 */ /* 0x000fc80000010800 */
[----:B------:R3:W-:Y:S01]  /*5cd0*/  MUFU.EX2 R102, R3 ;  /* 0x0000000300667308 */ /* 0x0007e20000000800 */
[----:B-1----:R-:W-:Y:S01]  /*5ce0*/  FMNMX.FTZ R100, R2, R4, !PT ;  /* 0x0000000402647209 */ /* 0x002fe20007810000 */
[--C-:B------:R-:W-:Y:S02]  /*5cf0*/  FFMA.FTZ R2, R15, c[0x0][0x2d0], -R0.reuse ;  /* 0x0000b4000f027a23 */ /* 0x100fe40000010800 */
[----:B---3--:R-:W-:Y:S01]  /*5d00*/  FFMA.FTZ R3, R14, c[0x0][0x2d0], -R0 ;  /* 0x0000b4000e037a23 */ /* 0x008fe20000010800 */
[----:B------:R-:W-:-:S03]  /*5d10*/  FSETP.NEU.FTZ.AND P0, PT, R100, -INF , PT ;  /* 0xff8000006400780b */ /* 0x000fc60003f1d000 */
[----:B------:R1:W-:Y:S01]  /*5d20*/  MUFU.EX2 R156, R2 ;  /* 0x00000002009c7308 */ /* 0x0003e20000000800 */
[----:B------:R-:W3:Y:S07]  /*5d30*/  LDSM.16.MT88.4 R12, [R171] ;  /* 0x00000000ab0c783b */ /* 0x000eee0000004200 */
[----:B------:R4:W-:Y:S01]  /*5d40*/  MUFU.EX2 R74, R3 ;  /* 0x00000003004a7308 */ /* 0x0009e20000000800 */
[----:B-1----:R-:W-:-:S05]  /*5d50*/  FMUL.FTZ R2, R100, c[0x0][0x2d0] ;  /* 0x0000b40064027a20 */ /* 0x002fca0000410000 */
[----:B------:R-:W-:Y:S01]  /*5d60*/  FSEL R2, R2, RZ, P0 ;  /* 0x000000ff02027208 */ /* 0x000fe20000000000 */
[----:B----4-:R-:W-:-:S04]  /*5d70*/  FFMA.FTZ R3, R17, c[0x0][0x2d0], -R0 ;  /* 0x0000b40011037a23 */ /* 0x010fc80000010800 */
[----:B------:R1:W4:Y:S02]  /*5d80*/  MUFU.EX2 R157, R3 ;  /* 0x00000003009d7308 */ /* 0x0003240000000800 */
[----:B-1----:R-:W-:Y:S01]  /*5d90*/  FFMA.FTZ R3, R6, c[0x0][0x2d0], -R2 ;  /* 0x0000b40006037a23 */ /* 0x002fe20000010802 */
[----:B----4-:R-:W-:-:S05]  /*5da0*/  F2FP.PACK_AB R10, R157, R156 ;  /* 0x0000009c9d0a723e */ /* 0x010fca00000000ff */
[----:B------:R1:W-:Y:S02]  /*5db0*/  MUFU.EX2 R65, R3 ;  /* 0x0000000300417308 */ /* 0x0003e40000000800 */
[--C-:B-1----:R-:W-:Y:S02]  /*5dc0*/  FFMA.FTZ R3, R7, c[0x0][0x2d0], -R2.reuse ;  /* 0x0000b40007037a23 */ /* 0x102fe40000010802 */
[----:B------:R-:W1:Y:S04]  /*5dd0*/  LDSM.16.MT88.4 R4, [R218] ;  /* 0x00000000da04783b */ /* 0x000e680000004200 */
[----:B------:R4:W5:Y:S02]  /*5de0*/  MUFU.EX2 R64, R3 ;  /* 0x0000000300407308 */ /* 0x0009640000000800 */
[----:B----4-:R-:W-:Y:S01]  /*5df0*/  FFMA.FTZ R3, R8, c[0x0][0x2d0], -R2 ;  /* 0x0000b40008037a23 */ /* 0x010fe20000010802 */
[----:B------:R-:W-:-:S05]  /*5e00*/  F2FP.PACK_AB R8, R74, R102 ;  /* 0x000000664a08723e */ /* 0x000fca00000000ff */
[----:B------:R4:W-:Y:S02]  /*5e10*/  MUFU.EX2 R137, R3 ;  /* 0x0000000300897308 */ /* 0x0009e40000000800 */
[----:B----4-:R-:W-:Y:S01]  /*5e20*/  FFMA.FTZ R3, R9, c[0x0][0x2d0], -R2 ;  /* 0x0000b40009037a23 */ /* 0x010fe20000010802 */
[----:B-----5:R-:W-:-:S05]  /*5e30*/  F2FP.PACK_AB R9, R64, R65 ;  /* 0x000000414009723e */ /* 0x020fca00000000ff */
[----:B------:R4:W5:Y:S02]  /*5e40*/  MUFU.EX2 R139, R3 ;  /* 0x00000003008b7308 */ /* 0x0009640000000800 */
[----:B----4-:R-:W-:Y:S01]  /*5e50*/  FFMA.FTZ R3, R20, c[0x0][0x2d0], -R0 ;  /* 0x0000b40014037a23 */ /* 0x010fe20000010800 */
[----:B-----5:R-:W-:-:S05]  /*5e60*/  F2FP.PACK_AB R11, R139, R137 ;  /* 0x000000898b0b723e */ /* 0x020fca00000000ff */
[----:B------:R4:W-:Y:S02]  /*5e70*/  MUFU.EX2 R214, R3 ;  /* 0x0000000300d67308 */ /* 0x0009e40000000800 */
[C---:B---3--:R-:W-:Y:S08]  /*5e80*/  HMMA.16816.F32 R52, R8.reuse, R12, RZ ;  /* 0x0000000c0834723c */ /* 0x048ff000000018ff */
[----:B------:R-:W-:Y:S01]  /*5e90*/  HMMA.16816.F32 R44, R8, R14, RZ ;  /* 0x0000000e082c723c */ /* 0x000fe200000018ff */
[----:B----4-:R-:W-:-:S04]  /*5ea0*/  FFMA.FTZ R3, R21, c[0x0][0x2d0], -R0 ;  /* 0x0000b40015037a23 */ /* 0x010fc80000010800 */
[----:B------:R3:W4:Y:S03]  /*5eb0*/  MUFU.EX2 R216, R3 ;  /* 0x0000000300d87308 */ /* 0x0007260000000800 */
[----:B------:R-:W-:Y:S01]  /*5ec0*/  HMMA.16816.F32 R12, R8, R38, RZ ;  /* 0x00000026080c723c */ /* 0x000fe200000018ff */
[----:B---3--:R-:W-:-:S04]  /*5ed0*/  FFMA.FTZ R3, R23, c[0x0][0x2d0], -R0 ;  /* 0x0000b40017037a23 */ /* 0x008fc80000010800 */
[----:B------:R3:W-:Y:S02]  /*5ee0*/  MUFU.EX2 R215, R3 ;  /* 0x0000000300d77308 */ /* 0x0007e40000000800 */
[----:B---3--:R-:W-:Y:S02]  /*5ef0*/  FFMA.FTZ R3, R25, c[0x0][0x2d0], -R0 ;  /* 0x0000b40019037a23 */ /* 0x008fe40000010800 */
[----:B-1----:R-:W-:Y:S04]  /*5f00*/  HMMA.16816.F32 R24, R8, R4, RZ ;  /* 0x000000040818723c */ /* 0x002fe800000018ff */
[----:B------:R1:W3:Y:S03]  /*5f10*/  MUFU.EX2 R217, R3 ;  /* 0x0000000300d97308 */ /* 0x0002e60000000800 */
[----:B----4-:R-:W-:Y:S01]  /*5f20*/  F2FP.PACK_AB R4, R216, R214 ;  /* 0x000000d6d804723e */ /* 0x010fe200000000ff */
[----:B-1----:R-:W-:-:S02]  /*5f30*/  FFMA.FTZ R3, R16, c[0x0][0x2d0], -R2 ;  /* 0x0000b40010037a23 */ /* 0x002fc40000010802 */
[----:B------:R-:W-:Y:S01]  /*5f40*/  HMMA.16816.F32 R16, R8, R36, RZ ;  /* 0x000000240810723c */ /* 0x000fe200000018ff */
[----:B------:R-:W-:Y:S01]  /*5f50*/  LDSM.16.MT88.4 R36, [R218+0x2800] ;  /* 0x00280000da24783b */ /* 0x000fe20000004200 */
[----:B------:R1:W-:Y:S02]  /*5f60*/  MUFU.EX2 R160, R3 ;  /* 0x0000000300a07308 */ /* 0x0003e40000000800 */
[----:B-1----:R-:W-:-:S04]  /*5f70*/  FFMA.FTZ R3, R22, c[0x0][0x2d0], -R2 ;  /* 0x0000b40016037a23 */ /* 0x002fc80000010802 */
[----:B------:R-:W-:Y:S02]  /*5f80*/  HMMA.16816.F32 R20, R8, R6, RZ ;  /* 0x000000060814723c */ /* 0x000fe400000018ff */
[----:B------:R1:W4:Y:S05]  /*5f90*/  MUFU.EX2 R138, R3 ;  /* 0x00000003008a7308 */ /* 0x00032a0000000800 */
[----:B---3--:R-:W-:Y:S01]  /*5fa0*/  F2FP.PACK_AB R6, R217, R215 ;  /* 0x000000d7d906723e */ /* 0x008fe200000000ff */
[----:B-1----:R-:W-:Y:S01]  /*5fb0*/  FFMA.FTZ R3, R48, c[0x0][0x2d0], -R2 ;  /* 0x0000b40030037a23 */ /* 0x002fe20000010802 */
[----:B----4-:R-:W-:-:S03]  /*5fc0*/  F2FP.PACK_AB R5, R138, R160 ;  /* 0x000000a08a05723e */ /* 0x010fc600000000ff */
[----:B------:R1:W-:Y:S02]  /*5fd0*/  MUFU.EX2 R179, R3 ;  /* 0x0000000300b37308 */ /* 0x0003e40000000800 */
[----:B-1----:R-:W-:Y:S02]  /*5fe0*/  FFMA.FTZ R3, R49, c[0x0][0x2d0], -R2 ;  /* 0x0000b40031037a23 */ /* 0x002fe40000010802 */
[----:B--2---:R-:W1:Y:S04]  /*5ff0*/  LDSM.16.MT88.4 R48, [R92] ;  /* 0x000000005c30783b */ /* 0x004e680000004200 */
        /* <DEDUP_REMOVED lines=26> */
[----:B--2---:R-:W-:-:S07]  /*61a0*/  FFMA.FTZ R3, R66, c[0x0][0x2d0], -R2 ;  /* 0x0000b40042037a23 */ /* 0x004fce0000010802 */
[C---:B------:R-:W-:Y:S01]  /*61b0*/  HMMA.16816.F32 R28, R8.reuse, R62, RZ ;  /* 0x0000003e081c723c */ /* 0x040fe200000018ff */
[----:B------:R-:W2:Y:S07]  /*61c0*/  LDSM.16.MT88.4 R60, [R171+0x4000] ;  /* 0x00400000ab3c783b */ /* 0x000eae0000004200 */
[----:B----4-:R-:W-:Y:S08]  /*61d0*/  HMMA.16816.F32 R16, R8, R20, RZ ;  /* 0x000000140810723c */ /* 0x010ff000000018ff */
[C---:B------:R-:W-:Y:S08]  /*61e0*/  HMMA.16816.F32 R140, R4.reuse, R26, R12 ;  /* 0x0000001a048c723c */ /* 0x040ff0000000180c */
[----:B-----5:R-:W-:Y:S01]  /*61f0*/  HMMA.16816.F32 R128, R4, R40, R32 ;  /* 0x000000280480723c */ /* 0x020fe20000001820 */
[----:B------:R-:W3:Y:S07]  /*6200*/  LDSM.16.MT88.4 R32, [R218+0x4000] ;  /* 0x00400000da20783b */ /* 0x000eee0000004200 */
        /* <DEDUP_REMOVED lines=10> */
[----:B--2---:R-:W-:Y:S08]  /*62b0*/  HMMA.16816.F32 R12, R8, R60, RZ ;  /* 0x0000003c080c723c */ /* 0x004ff000000018ff */
[C---:B------:R-:W-:Y:S08]  /*62c0*/  HMMA.16816.F32 R80, R4.reuse, R46, R16 ;  /* 0x0000002e0450723c */ /* 0x040ff00000001810 */
[----:B------:R-:W-:Y:S01]  /*62d0*/  HMMA.16816.F32 R96, R4, R48, R28 ;  /* 0x000000300460723c */ /* 0x000fe2000000181c */
[----:B------:R-:W2:Y:S07]  /*62e0*/  LDSM.16.MT88.4 R28, [R172+0x4000] ;  /* 0x00400000ac1c783b */ /* 0x000eae0000004200 */
[C---:B---3--:R-:W-:Y:S08]  /*62f0*/  HMMA.16816.F32 R16, R8.reuse, R32, RZ ;  /* 0x000000200810723c */ /* 0x048ff000000018ff */
        /* <DEDUP_REMOVED lines=8> */
[----:B--2---:R-:W-:Y:S08]  /*6380*/  HMMA.16816.F32 R12, R8, R28, RZ ;  /* 0x0000001c080c723c */ /* 0x004ff000000018ff */
        /* <DEDUP_REMOVED lines=8> */
[----:B-1----:R1:W-:Y:S02]  /*6410*/  MUFU.EX2 R92, R3 ;  /* 0x00000003005c7308 */ /* 0x0023e40000000800 */
        /* <DEDUP_REMOVED lines=13> */
[--C-:B------:R-:W-:Y:S02]  /*64f0*/  FFMA.FTZ R14, R95, c[0x0][0x2d0], -R0.reuse ;  /* 0x0000b4005f0e7a23 */ /* 0x100fe40000010800 */
[----:B------:R-:W-:Y:S02]  /*6500*/  FFMA.FTZ R0, R75, c[0x0][0x2d0], -R0 ;  /* 0x0000b4004b007a23 */ /* 0x000fe40000010800 */
[----:B------:R2:W3:Y:S08]  /*6510*/  MUFU.EX2 R102, R3 ;  /* 0x0000000300667308 */ /* 0x0004f00000000800 */
[----:B------:R4:W-:Y:S01]  /*6520*/  MUFU.EX2 R183, R0 ;  /* 0x0000000000b77308 */ /* 0x0009e20000000800 */
[----:B--2---:R-:W-:Y:S01]  /*6530*/  FFMA.FTZ R3, R68, c[0x0][0x2d0], -R2 ;  /* 0x0000b40044037a23 */ /* 0x004fe20000010802 */
[----:B---3--:R-:W-:-:S06]  /*6540*/  F2FP.PACK_AB R5, R102, R92 ;  /* 0x0000005c6605723e */ /* 0x008fcc00000000ff */
[----:B------:R-:W-:Y:S01]  /*6550*/  MUFU.EX2 R14, R14 ;  /* 0x0000000e000e7308 */ /* 0x000fe20000000800 */
[----:B----4-:R-:W-:-:S07]  /*6560*/  FFMA.FTZ R0, R163, c[0x0][0x2d0], -R2 ;  /* 0x0000b400a3007a23 */ /* 0x010fce0000010802 */
[----:B------:R2:W-:Y:S08]  /*6570*/  MUFU.EX2 R103, R3 ;  /* 0x0000000300677308 */ /* 0x0005f00000000800 */
[----:B------:R-:W-:Y:S01]  /*6580*/  MUFU.EX2 R12, R12 ;  /* 0x0000000c000c7308 */ /* 0x000fe20000000800 */
[----:B--2---:R-:W-:-:S07]  /*6590*/  FFMA.FTZ R3, R69, c[0x0][0x2d0], -R2 ;  /* 0x0000b40045037a23 */ /* 0x004fce0000010802 */
[----:B------:R2:W3:Y:S02]  /*65a0*/  MUFU.EX2 R136, R3 ;  /* 0x0000000300887308 */ /* 0x0004e40000000800 */
[----:B--2---:R-:W-:Y:S01]  /*65b0*/  FADD.FTZ R3, R156, R4 ;  /* 0x000000049c037221 */ /* 0x004fe20000010000 */
[----:B------:R-:W-:Y:S02]  /*65c0*/  F2FP.PACK_AB R4, R192, R182 ;  /* 0x000000b6c004723e */ /* 0x000fe400000000ff */
[----:B---3--:R-:W-:Y:S01]  /*65d0*/  F2FP.PACK_AB R7, R136, R103 ;  /* 0x000000678807723e */ /* 0x008fe200000000ff */
[----:B------:R-:W-:Y:S02]  /*65e0*/  FADD.FTZ R15, R157, R3 ;  /* 0x000000039d0f7221 */ /* 0x000fe40000010000 */
[----:B------:R-:W-:-:S04]  /*65f0*/  FADD.FTZ R3, R65, R64 ;  /* 0x0000004041037221 */ /* 0x000fc80000010000 */
        /* <DEDUP_REMOVED lines=26> */
[----:B------:R-:W-:-:S06]  /*67a0*/  F2FP.PACK_AB R98, R183, R12 ;  /* 0x0000000cb762723e */ /* 0x000fcc00000000ff */
        /* <DEDUP_REMOVED lines=17> */
[----:B------:R-:W-:-:S02]  /*68c0*/  FFMA.FTZ R4, R176, c[0x0][0x2d0], -R2 ;  /* 0x0000b400b0047a23 */ /* 0x000fc40000010802 */
[--C-:B-1----:R-:W-:Y:S02]  /*68d0*/  FFMA.FTZ R0, R173, c[0x0][0x2d0], -R2.reuse ;  /* 0x0000b400ad007a23 */ /* 0x102fe40000010802 */
[----:B------:R-:W-:Y:S01]  /*68e0*/  FFMA.FTZ R2, R161, c[0x0][0x2d0], -R2 ;  /* 0x0000b400a1027a23 */ /* 0x000fe20000010802 */
[----:B------:R1:W-:Y:S08]  /*68f0*/  MUFU.EX2 R8, R4 ;  /* 0x0000000400087308 */ /* 0x0003f00000000800 */
[----:B------:R-:W2:Y:S08]  /*6900*/  MUFU.EX2 R11, R0 ;  /* 0x00000000000b7308 */ /* 0x000eb00000000800 */
[----:B------:R-:W3:Y:S01]  /*6910*/  MUFU.EX2 R9, R2 ;  /* 0x0000000200097308 */ /* 0x000ee20000000800 */
[----:B-1----:R-:W-:Y:S01]  /*6920*/  LDSM.16.MT88.4 R4, [R220+0x5800] ;  /* 0x00580000dc04783b */ /* 0x002fe20000004200 */
[----:B--2---:R-:W-:Y:S01]  /*6930*/  F2FP.PACK_AB R97, R11, R10 ;  /* 0x0000000a0b61723e */ /* 0x004fe200000000ff */
[----:B------:R-:W-:-:S02]  /*6940*/  FADD.FTZ R0, R137, R3 ;  /* 0x0000000389007221 */ /* 0x000fc40000010000 */
[----:B------:R-:W-:Y:S02]  /*6950*/  FADD.FTZ R3, R214, R15 ;  /* 0x0000000fd6037221 */ /* 0x000fe40000010000 */
        /* <DEDUP_REMOVED lines=18> */
[----:B------:R-:W-:Y:S01]  /*6a80*/  FADD.FTZ R0, R209, R3 ;  /* 0x00000003d1007221 */ /* 0x000fe20000010000 */
[----:B------:R-:W-:Y:S01]  /*6a90*/  IADD3 R3, R181, -0x3, RZ ;  /* 0xfffffffdb5037810 */ /* 0x000fe20007ffe0ff */
[----:B------:R-:W-:Y:S01]  /*6aa0*/  FADD.FTZ R2, R136, R2 ;  /* 0x0000000288027221 */ /* 0x000fe20000010000 */
[----:B------:R-:W-:Y:S01]  /*6ab0*/  HMMA.16816.F32 R44, R96, R48, R68 ;  /* 0x00000030602c723c */ /* 0x000fe20000001844 */
[----:B------:R-:W-:Y:S01]  /*6ac0*/  FADD.FTZ R0, R14, R0 ;  /* 0x000000000e007221 */ /* 0x000fe20000010000 */
[----:B------:R-:W-:Y:S01]  /*6ad0*/  ISETP.GE.AND P0, PT, R3, R188, PT ;  /* 0x000000bc0300720c */ /* 0x000fe20003f06270 */
[----:B------:R-:W-:Y:S02]  /*6ae0*/  FADD.FTZ R2, R10, R2 ;  /* 0x000000020a027221 */ /* 0x000fe40000010000 */
[----:B------:R-:W-:-:S02]  /*6af0*/  FADD.FTZ R0, R13, R0 ;  /* 0x000000000d007221 */ /* 0x000fc40000010000 */
[----:B------:R-:W-:Y:S01]  /*6b00*/  FADD.FTZ R2, R11, R2 ;  /* 0x000000020b027221 */ /* 0x000fe20000010000 */
[C---:B------:R-:W-:Y:S01]  /*6b10*/  HMMA.16816.F32 R40, R96.reuse, R42, R64 ;  /* 0x0000002a6028723c */ /* 0x040fe20000001840 */
[----:B------:R-:W1:Y:S01]  /*6b20*/  LDSM.16.MT88.4 R64, [R220+0x3800] ;  /* 0x00380000dc40783b */ /* 0x000e620000004200 */
[----:B------:R-:W-:Y:S02]  /*6b30*/  FADD.FTZ R0, R12, R0 ;  /* 0x000000000c007221 */ /* 0x000fe40000010000 */
[----:B------:R-:W-:Y:S02]  /*6b40*/  FADD.FTZ R2, R8, R2 ;  /* 0x0000000208027221 */ /* 0x000fe40000010000 */
[----:B------:R-:W-:Y:S02]  /*6b50*/  FADD.FTZ R183, R183, R0 ;  /* 0x00000000b7b77221 */ /* 0x000fe40000010000 */
[----:B------:R-:W-:Y:S01]  /*6b60*/  HMMA.16816.F32 R48, R96, R50, R72 ;  /* 0x000000326030723c */ /* 0x000fe20000001848 */
[----:B------:R-:W2:Y:S01]  /*6b70*/  LDSM.16.MT88.4 R72, [R171+0x5800] ;  /* 0x00580000ab48783b */ /* 0x000ea20000004200 */
[----:B------:R-:W-:-:S06]  /*6b80*/  FADD.FTZ R184, R9, R2 ;  /* 0x0000000209b87221 */ /* 0x000fcc0000010000 */
        /* <DEDUP_REMOVED lines=23> */
[----:B------:R-:W-:Y:S02]  /*6d00*/  IMAD.MOV.U32 R173, RZ, RZ, c[0x0][0x2b8] ;  /* 0x0000ae00ffad7624 */ /* 0x000fe400078e00ff */
[----:B------:R-:W-:-:S02]  /*6d10*/  IMAD R163, R187, 0x20, R205 ;  /* 0x00000020bba37824 */ /* 0x000fc400078e02cd */
[----:B------:R-:W-:Y:S01]  /*6d20*/  IMAD.MOV.U32 R174, RZ, RZ, RZ ;  /* 0x000000ffffae7224 */ /* 0x000fe200078e00ff */
[----:B------:R-:W-:Y:S02]  /*6d30*/  ISETP.NE.AND P5, PT, R173, 0x1, PT ;  /* 0x00000001ad00780c */ /* 0x000fe40003fa5270 */
[C---:B------:R-:W-:Y:S02]  /*6d40*/  IADD3 R2, R163.reuse, R178, R193 ;  /* 0x000000b2a3027210 */ /* 0x040fe40007ffe0c1 */
[----:B------:R-:W-:Y:S02]  /*6d50*/  ISETP.GT.AND P4, PT, R163, 0x3f, PT ;  /* 0x0000003fa300780c */ /* 0x000fe40003f84270 */
[----:B------:R-:W-:-:S05]  /*6d60*/  IADD3 R2, R2, -0x80, RZ ;  /* 0xffffff8002027810 */ /* 0x000fca0007ffe0ff */
        /* <DEDUP_REMOVED lines=10> */
[C---:B------:R-:W-:Y:S01]  /*6e10*/  IMAD.SHL.U32 R18, R185.reuse, 0x2, RZ ;  /* 0x00000002b9127824 */ /* 0x040fe200078e00ff */
        /* <DEDUP_REMOVED lines=23> */
.L_x_2184:
[----:B------:R-:W-:Y:S05]  /*6f90*/  BRA.DIV ~URZ, `(.L_x_2051) ;  /* 0x000111e27f007947 */ /* 0x000fea000b800000 */
[----:B------:R-:W3:Y:S02]  /*6fa0*/  SHFL.IDX PT, R0, R12, RZ, 0x181f ;  /* 0x00181fff0c007589 */ /* 0x000ee400000e0000 */
[----:B---3--:R-:W-:-:S05]  /*6fb0*/  IADD3 R8, P0, R0, R17, RZ ;  /* 0x0000001100087210 */ /* 0x008fca0007f1e0ff */
[----:B--2---:R-:W-:Y:S01]  /*6fc0*/  IMAD.X R9, R4, 0x1, R14, P0 ;  /* 0x0000000104097824 */ /* 0x004fe200000e060e */
[----:B------:R-:W-:-:S05]  /*6fd0*/  IADD3 R6, P0, R0, R16, RZ ;  /* 0x0000001000067210 */ /* 0x000fca0007f1e0ff */
[----:B------:R-:W-:Y:S01]  /*6fe0*/  IMAD.X R7, R4, 0x1, R13, P0 ;  /* 0x0000000104077824 */ /* 0x000fe200000e060d */
[----:B------:R-:W-:Y:S02]  /*6ff0*/  IADD3 R2, P0, R0, R18, RZ ;  /* 0x0000001200027210 */ /* 0x000fe40007f1e0ff */
[----:B------:R-:W2:Y:S03]  /*7000*/  SHFL.IDX PT, R0, R12, 0x1, 0x181f ;  /* 0x00381f000c007f89 */ /* 0x000ea600000e0000 */
[----:B------:R-:W-:Y:S01]  /*7010*/  IMAD.X R3, R4, 0x1, R15, P0 ;  /* 0x0000000104037824 */ /* 0x000fe200000e060f */
[----:B------:R-:W-:Y:S01]  /*7020*/  ISETP.GE.AND P0, PT, R177, c[0x0][0x1d4], PT ;  /* 0x00007500b1007a0c */ /* 0x000fe20003f06270 */
[----:B------:R3:W4:Y:S03]  /*7030*/  SHFL.IDX PT, R4, R5, 0x1, 0x181f ;  /* 0x00381f0005047f89 */ /* 0x00072600000e0000 */
[----:B------:R-:W-:-:S09]  /*7040*/  SEL R11, RZ, 0x10, P0 ;  /* 0x00000010ff0b7807 */ /* 0x000fd20000000000 */
[----:B------:R1:W-:Y:S01]  /*7050*/  LDGSTS.E.BYPASS.LTC128B.128 [R204+0xc100], [R8.64], !P0 ;  /* 0x0c10000008cc7fae */ /* 0x0003e2000c101d46 */
[----:B------:R-:W-:-:S04]  /*7060*/  ISETP.GE.AND P0, PT, R186, c[0x0][0x1d4], PT ;  /* 0x00007500ba007a0c */ /* 0x000fc80003f06270 */
[----:B------:R-:W-:-:S09]  /*7070*/  SEL R10, RZ, 0x10, P0 ;  /* 0x00000010ff0a7807 */ /* 0x000fd20000000000 */
[----:B------:R1:W-:Y:S01]  /*7080*/  LDGSTS.E.BYPASS.LTC128B.128 [R204+0xe100], [R6.64], !P0 ;  /* 0x0e10000006cc7fae */ /* 0x0003e2000c101d46 */
[----:B------:R-:W-:-:S04]  /*7090*/  ISETP.GE.AND P0, PT, R185, c[0x0][0x1d4], PT ;  /* 0x00007500b9007a0c */ /* 0x000fc80003f06270 */
[----:B-1-3--:R-:W-:-:S09]  /*70a0*/  SEL R5, RZ, 0x10, P0 ;  /* 0x00000010ff057807 */ /* 0x00afd20000000000 */
[----:B------:R1:W-:Y:S02]  /*70b0*/  LDGSTS.E.BYPASS.LTC128B.128 [R204+0x10100], [R2.64], !P0 ;  /* 0x1010000002cc7fae */ /* 0x0003e4000c101d46 */
.L_x_2185:
[----:B-12-4-:R-:W-:-:S04]  /*70c0*/  IADD3 R2, -R10, 0x10, RZ ;  /* 0x000000100a027810 */ /* 0x016fc80007ffe1ff */
[----:B------:R-:W-:-:S04]  /*70d0*/  LOP3.LUT R2, R2, 0xf, RZ, 0xc0, !PT ;  /* 0x0000000f02027812 */ /* 0x000fc800078ec0ff */
[----:B------:R-:W-:Y:S02]  /*70e0*/  IADD3 R6, P3, P0, R2, R0, R16 ;  /* 0x0000000002067210 */ /* 0x000fe4000787e010 */
[----:B------:R-:W-:Y:S02]  /*70f0*/  IADD3 R2, -R11, 0x10, RZ ;  /* 0x000000100b027810 */ /* 0x000fe40007ffe1ff */
[----:B------:R-:W-:Y:S02]  /*7100*/  IADD3.X R7, RZ, R4, R13, P3, P0 ;  /* 0x00000004ff077210 */ /* 0x000fe40001fe040d */
        /* <DEDUP_REMOVED lines=16> */
.L_x_2049:
[----:B------:R-:W-:Y:S05]  /*7210*/  BSYNC B0 ;  /* 0x0000000000007941 */ /* 0x000fea0003800000 */
.L_x_2048:
[----:B------:R-:W-:Y:S01]  /*7220*/  IMAD.MOV.U32 R0, RZ, RZ, c[0x0][0x2c4] ;  /* 0x0000b100ff007624 */ /* 0x000fe200078e00ff */
[----:B------:R-:W0:Y:S01]  /*7230*/  LDGDEPBAR ;  /* 0x00000000000079af */ /* 0x000e220000000000 */
[----:B-1----:R-:W-:Y:S01]  /*7240*/  IMAD.MOV.U32 R3, RZ, RZ, c[0x0][0x32c] ;  /* 0x0000cb00ff037624 */ /* 0x002fe200078e00ff */
[----:B------:R-:W-:Y:S02]  /*7250*/  IADD3 R173, R181, -0x2, RZ ;  /* 0xfffffffeb5ad7810 */ /* 0x000fe40007ffe0ff */
[----:B------:R-:W-:Y:S01]  /*7260*/  ISETP.NE.AND P0, PT, R0, 0x1, PT ;  /* 0x000000010000780c */ /* 0x000fe20003f05270 */
[----:B------:R-:W-:-:S12]  /*7270*/  IMAD.MOV.U32 R0, RZ, RZ, R203 ;  /* 0x000000ffff007224 */ /* 0x000fd800078e00cb */
[----:B------:R-:W-:-:S05]  /*7280*/  @P0 IMAD.HI.U32 R2, R203, c[0x0][0x2c8], RZ ;  /* 0x0000b200cb020a27 */ /* 0x000fca00078e00ff */
[----:B------:R-:W-:Y:S02]  /*7290*/  @P0 SHF.R.U32.HI R0, RZ, c[0x0][0x2cc], R2 ;  /* 0x0000b300ff000a19 */ /* 0x000fe40000011602 */
[----:B------:R-:W-:-:S03]  /*72a0*/  ISETP.GE.AND P0, PT, R3, 0x1, PT ;  /* 0x000000010300780c */ /* 0x000fc60003f06270 */
[----:B------:R-:W-:-:S05]  /*72b0*/  IMAD.IADD R2, R219, 0x1, R0 ;  /* 0x00000001db027824 */ /* 0x000fca00078e0200 */
[----:B------:R-:W-:-:S05]  /*72c0*/  IADD3 R0, R2, c[0x0][0x328], RZ ;  /* 0x0000ca0002007a10 */ /* 0x000fca0007ffe0ff */
[----:B------:R-:W-:Y:S05]  /*72d0*/  @!P0 BRA `(.L_x_2052) ;  /* 0x0000013000008947 */ /* 0x000fea0003800000 */
        /* <DEDUP_REMOVED lines=11> */
.L_x_2054:
[----:B------:R-:W-:-:S04]  /*7390*/  MOV R2, 0x1 ;  /* 0x0000000100027802 */ /* 0x000fc80000000f00 */
[----:B------:R-:W-:-:S13]  /*73a0*/  ISETP.NE.AND P0, PT, R2, c[0x0][0x32c], PT ;  /* 0x0000cb0002007a0c */ /* 0x000fda0003f05270 */
[----:B------:R-:W-:-:S05]  /*73b0*/  @P0 IMAD.HI.U32 R2, R3, c[0x0][0x330], RZ ;  /* 0x0000cc0003020a27 */ /* 0x000fca00078e00ff */
[----:B------:R-:W-:Y:S02]  /*73c0*/  @P0 SHF.R.U32.HI R3, RZ, c[0x0][0x334], R2 ;  /* 0x0000cd00ff030a19 */ /* 0x000fe40000011602 */
.L_x_2055:
[----:B------:R-:W-:Y:S05]  /*73d0*/  BSYNC B0 ;  /* 0x0000000000007941 */ /* 0x000fea0003800000 */
.L_x_2053:
[----:B------:R-:W-:-:S05]  /*73e0*/  MOV R2, c[0x0][0x32c] ;  /* 0x0000cb0000027a02 */ /* 0x000fca0000000f00 */
[----:B------:R-:W-:-:S05]  /*73f0*/  IMAD R3, R3, R2, c[0x0][0x32c] ;  /* 0x0000cb0003037624 */ /* 0x000fca00078e0202 */
[----:B------:R-:W-:-:S04]  /*7400*/  IMNMX R0, R0, R3, PT ;  /* 0x0000000300007217 */ /* 0x000fc80003800200 */
.L_x_2052:
[----:B------:R-:W-:Y:S01]  /*7410*/  SHF.R.S32.HI R2, RZ, 0x1f, R0 ;  /* 0x0000001fff027819 */ /* 0x000fe20000011400 */
[----:B------:R-:W-:Y:S02]  /*7420*/  IMAD.MOV.U32 R163, RZ, RZ, 0x1 ;  /* 0x00000001ffa37424 */ /* 0x000fe400078e00ff */
[----:B------:R-:W-:Y:S01]  /*7430*/  IMAD.MOV.U32 R178, RZ, RZ, RZ ;  /* 0x000000ffffb27224 */ /* 0x000fe200078e00ff */
[----:B------:R-:W-:-:S04]  /*7440*/  LEA.HI R0, R2, R0, RZ, 0x6 ;  /* 0x0000000002007211 */ /* 0x000fc800078f30ff */
[----:B------:R-:W-:-:S04]  /*7450*/  SHF.R.S32.HI R0, RZ, 0x6, R0 ;  /* 0x00000006ff007819 */ /* 0x000fc80000011400 */
[----:B------:R-:W-:-:S04]  /*7460*/  IMNMX R192, R188, R0, !PT ;  /* 0x00000000bcc07217 */ /* 0x000fc80007800200 */
[----:B------:R-:W-:-:S13]  /*7470*/  ISETP.GE.AND P0, PT, R173, R192, PT ;  /* 0x000000c0ad00720c */ /* 0x000fda0003f06270 */
[----:B------:R-:W-:Y:S05]  /*7480*/  @!P0 BRA `(.L_x_2056) ;  /* 0x00003eb000008947 */ /* 0x000fea0003800000 */
[----:B------:R-:W-:Y:S01]  /*7490*/  ISETP.GE.AND P0, PT, R177, c[0x0][0x1d4], PT ;  /* 0x00007500b1007a0c */ /* 0x000fe20003f06270 */
[----:B------:R-:W-:Y:S01]  /*74a0*/  IMAD.MOV.U32 R103, RZ, RZ, R100 ;  /* 0x000000ffff677224 */ /* 0x000fe200078e0064 */
[----:B------:R-:W-:Y:S01]  /*74b0*/  LOP3.LUT R213, R213, 0xfffffffb, RZ, 0xc0, !PT ;  /* 0xfffffffbd5d57812 */ /* 0x000fe200078ec0ff */
[----:B------:R-:W-:Y:S02]  /*74c0*/  IMAD.MOV.U32 R102, RZ, RZ, R101 ;  /* 0x000000ffff667224 */ /* 0x000fe400078e0065 */
[----:B------:R-:W-:Y:S02]  /*74d0*/  IMAD.MOV.U32 R176, RZ, RZ, R173 ;  /* 0x000000ffffb07224 */ /* 0x000fe400078e00ad */
[----:B------:R-:W-:Y:S02]  /*74e0*/  IMAD.MOV.U32 R178, RZ, RZ, RZ ;  /* 0x000000ffffb27224 */ /* 0x000fe400078e00ff */
[----:B------:R-:W-:-:S04]  /*74f0*/  IMAD.MOV.U32 R163, RZ, RZ, 0x1 ;  /* 0x00000001ffa37424 */ /* 0x000fc800078e00ff */
[----:B------:R-:W-:Y:S02]  /*7500*/  @P0 LOP3.LUT R213, R213, 0x4, RZ, 0xfc, !PT ;  /* 0x00000004d5d50812 */ /* 0x000fe400078efcff */
[----:B------:R-:W-:Y:S02]  /*7510*/  ISETP.GE.AND P0, PT, R186, c[0x0][0x1d4], PT ;  /* 0x00007500ba007a0c */ /* 0x000fe40003f06270 */
[----:B------:R-:W-:-:S11]  /*7520*/  LOP3.LUT R213, R213, 0xfffffffd, RZ, 0xc0, !PT ;  /* 0xfffffffdd5d57812 */ /* 0x000fd600078ec0ff */
[----:B------:R-:W-:Y:S02]  /*7530*/  @P0 LOP3.LUT R213, R213, 0x2, RZ, 0xfc, !PT ;  /* 0x00000002d5d50812 */ /* 0x000fe400078efcff */
.L_x_2073:
[----:B------:R-:W-:Y:S04]  /*7540*/  DEPBAR.LE SB0, 0x2 ;  /* 0x000080800000791a */ /* 0x000fe80000000000 */
[----:B------:R-:W-:Y:S01]  /*7550*/  WARPSYNC 0xffffffff ;  /* 0xffffffff00007948 */ /* 0x000fe20003800000 */
[----:B------:R-:W-:Y:S01]  /*7560*/  BAR.SYNC.DEFER_BLOCKING 0x0 ;  /* 0x0000000000007b1d */ /* 0x000fe20000010000 */
[----:B------:R-:W-:Y:S01]  /*7570*/  IMAD R161, R163, 0x6000, RZ ;  /* 0x00006000a3a17824 */ /* 0x000fe200078e02ff */
[----:B------:R-:W-:Y:S04]  /*7580*/  ISETP.GE.AND P0, PT, R188, R176, PT ;  /* 0x000000b0bc00720c */ /* 0x000fe80003f06270 */
[----:B------:R-:W-:Y:S04]  /*7590*/  IADD3 R0, R170, R161, RZ ;  /* 0x000000a1aa007210 */ /* 0x000fe80007ffe0ff */
[----:B------:R-:W-:Y:S01]  /*75a0*/  IADD3 R100, R168, R0, RZ ;  /* 0x00000000a8647210 */ /* 0x000fe20007ffe0ff */
        /* <DEDUP_REMOVED lines=35> */
[----:B------:R4:W3:Y:S02]  /*77e0*/  SHFL.IDX PT, R5, R12, RZ, 0x181f ;  /* 0x00181fff0c057589 */ /* 0x0008e400000e0000 */
.L_x_2186:
[----:B------:R-:W-:-:S05]  /*77f0*/  BRA.DIV ~URZ, `(.L_x_2060) ;  /* 0x00010c327f007947 */ /* 0x000fca000b800000 */
[----:B------:R-:W5:Y:S01]  /*7800*/  SHFL.IDX PT, R2, R13, RZ, 0x181f ;  /* 0x00181fff0d027589 */ /* 0x000f6200000e0000 */
[----:B------:R-:W-:Y:S01]  /*7810*/  ISETP.GE.AND P4, PT, R177, c[0x0][0x1d4], PT ;  /* 0x00007500b1007a0c */ /* 0x000fe20003f86270 */
[----:B------:R-:W-:Y:S01]  /*7820*/  IMAD R4, R178, 0x6000, R206 ;  /* 0x00006000b2047824 */ /* 0x000fe200078e02ce */
[----:B------:R-:W-:Y:S04]  /*7830*/  ISETP.GE.AND P3, PT, R186, c[0x0][0x1d4], PT ;  /* 0x00007500ba007a0c */ /* 0x000fe80003f66270 */
[----:B------:R-:W-:Y:S02]  /*7840*/  SEL R15, RZ, 0x10, P3 ;  /* 0x00000010ff0f7807 */ /* 0x000fe40001800000 */
[C---:B-----5:R-:W-:Y:S05]  /*7850*/  IADD3 R6, P0, R2.reuse, R28, RZ ;  /* 0x0000001c02067210 */ /* 0x060fea0007f1e0ff */
[C---:B---3--:R-:W-:Y:S05]  /*7860*/  IMAD.X R7, R5.reuse, 0x1, R20, P0 ;  /* 0x0000000105077824 */ /* 0x048fea00000e0614 */
[----:B------:R-:W-:Y:S01]  /*7870*/  @!PT LDS RZ, [RZ] ;  /* 0x00000000fffff984 */ /* 0x000fe20000000800 */
[----:B------:R-:W-:Y:S01]  /*7880*/  @!PT LDS RZ, [RZ] ;  /* 0x00000000fffff984 */ /* 0x000fe20000000800 */
[----:B------:R3:W-:Y:S02]  /*7890*/  LDGSTS.E.BYPASS.LTC128B.128 [R4], [R6.64], !P4 ;  /* 0x0000000006047fae */ /* 0x0007e4000e101d46 */
[C---:B---3--:R-:W-:Y:S05]  /*78a0*/  IADD3 R6, P0, R2.reuse, R23, RZ ;  /* 0x0000001702067210 */ /* 0x048fea0007f1e0ff */
[C---:B------:R-:W-:Y:S01]  /*78b0*/  IMAD.X R7, R5.reuse, 0x1, R21, P0 ;  /* 0x0000000105077824 */ /* 0x040fe200000e0615 */
[----:B------:R-:W-:Y:S04]  /*78c0*/  IADD3 R2, P0, R2, R29, RZ ;  /* 0x0000001d02027210 */ /* 0x000fe80007f1e0ff */
[----:B------:R3:W-:Y:S01]  /*78d0*/  LDGSTS.E.BYPASS.LTC128B.128 [R4+0x2000], [R6.64], !P3 ;  /* 0x0200000006047fae */ /* 0x0007e2000d901d46 */
[----:B------:R-:W-:Y:S01]  /*78e0*/  IMAD.X R3, R5, 0x1, R22, P0 ;  /* 0x0000000105037824 */ /* 0x000fe200000e0616 */
[----:B------:R-:W-:Y:S02]  /*78f0*/  ISETP.GE.AND P0, PT, R185, c[0x0][0x1d4], PT ;  /* 0x00007500b9007a0c */ /* 0x000fe40003f06270 */
[----:B------:R4:W2:Y:S02]  /*7900*/  SHFL.IDX PT, R5, R12, 0x1, 0x181f ;  /* 0x00381f000c057f89 */ /* 0x0008a400000e0000 */
[----:B------:R-:W-:Y:S09]  /*7910*/  SEL R14, RZ, 0x10, P0 ;  /* 0x00000010ff0e7807 */ /* 0x000ff20000000000 */
[----:B------:R5:W-:Y:S01]  /*7920*/  LDGSTS.E.BYPASS.LTC128B.128 [R4+0x4000], [R2.64], !P0 ;  /* 0x0400000002047fae */ /* 0x000be2000c101d46 */
[----:B---3--:R-:W-:Y:S03]  /*7930*/  SEL R7, RZ, 0x10, P4 ;  /* 0x00000010ff077807 */ /* 0x008fe60002000000 */
[----:B-----5:R4:W3:Y:S04]  /*7940*/  SHFL.IDX PT, R2, R13, 0x1, 0x181f ;  /* 0x00381f000d027f89 */ /* 0x0208e800000e0000 */
.L_x_2187:
[----:B--2---:R-:W-:Y:S02]  /*7950*/  IADD3 R3, -R15, 0x10, RZ ;  /* 0x000000100f037810 */ /* 0x004fe40007ffe1ff */
[----:B------:R-:W-:Y:S02]  /*7960*/  ISETP.NE.U32.AND P6, PT, R7, RZ, PT ;  /* 0x000000ff0700720c */ /* 0x000fe40003fc5070 */
[----:B------:R-:W-:Y:S04]  /*7970*/  LOP3.LUT R3, R3, 0xf, RZ, 0xc0, !PT ;  /* 0x0000000f03037812 */ /* 0x000fe800078ec0ff */
[-C--:B---3--:R-:W-:Y:S02]  /*7980*/  IADD3 R6, P3, P0, R3, R2.reuse, R23 ;  /* 0x0000000203067210 */ /* 0x088fe4000787e017 */
[----:B------:R-:W-:Y:S02]  /*7990*/  IADD3 R3, -R7, 0x10, RZ ;  /* 0x0000001007037810 */ /* 0x000fe40007ffe1ff */
[-C--:B------:R-:W-:Y:S02]  /*79a0*/  IADD3.X R7, RZ, R5.reuse, R21, P3, P0 ;  /* 0x00000005ff077210 */ /* 0x080fe40001fe0415 */
[----:B------:R-:W-:Y:S04]  /*79b0*/  LOP3.LUT R3, R3, 0xf, RZ, 0xc0, !PT ;  /* 0x0000000f03037812 */ /* 0x000fe800078ec0ff */
[-C--:B----4-:R-:W-:Y:S02]  /*79c0*/  IADD3 R12, P5, P4, R3, R2.reuse, R28 ;  /* 0x00000002030c7210 */ /* 0x090fe40007cbe01c */
[C---:B------:R-:W-:Y:S02]  /*79d0*/  IADD3 R3, -R14.reuse, 0x10, RZ ;  /* 0x000000100e037810 */ /* 0x040fe40007ffe1ff */
[-C--:B------:R-:W-:Y:S02]  /*79e0*/  IADD3.X R13, RZ, R5.reuse, R20, P5, P4 ;  /* 0x00000005ff0d7210 */ /* 0x080fe40002fe8414 */
[----:B------:R-:W-:Y:S03]  /*79f0*/  LOP3.LUT R3, R3, 0xf, RZ, 0xc0, !PT ;  /* 0x0000000f03037812 */ /* 0x000fe600078ec0ff */
[----:B------:R-:W-:Y:S01]  /*7a00*/  @!PT LDS RZ, [RZ] ;  /* 0x00000000fffff984 */ /* 0x000fe20000000800 */
[----:B------:R-:W-:Y:S01]  /*7a10*/  @!PT LDS RZ, [RZ] ;  /* 0x00000000fffff984 */ /* 0x000fe20000000800 */
[----:B------:R-:W-:Y:S01]  /*7a20*/  @!PT LDS RZ, [RZ] ;  /* 0x00000000fffff984 */ /* 0x000fe20000000800 */
[----:B------:R2:W-:Y:S01]  /*7a30*/  LDGSTS.E.BYPASS.LTC128B.128.ZFILL [R4+0x1000], [R12.64], P6 ;  /* 0x010000000c047fae */ /* 0x0005e2000b141d46 */
[----:B------:R-:W-:Y:S04]  /*7a40*/  IADD3 R2, P3, P0, R3, R2, R29 ;  /* 0x0000000203027210 */ /* 0x000fe8000787e01d */
[----:B------:R-:W-:Y:S02]  /*7a50*/  IADD3.X R3, RZ, R5, R22, P3, P0 ;  /* 0x00000005ff037210 */ /* 0x000fe40001fe0416 */
[----:B------:R-:W-:Y:S11]  /*7a60*/  ISETP.NE.U32.AND P0, PT, R15, RZ, PT ;  /* 0x000000ff0f00720c */ /* 0x000ff60003f05070 */
[----:B------:R-:W-:Y:S02]  /*7a70*/  @!UPT UIADD3 URZ, URZ, URZ, URZ ;  /* 0x0000003f3f3ff290 */ /* 0x000fe4000fffe03f */
[----:B------:R2:W-:Y:S01]  /*7a80*/  LDGSTS.E.BYPASS.LTC128B.128.ZFILL [R4+0x3000], [R6.64], P0 ;  /* 0x0300000006047fae */ /* 0x0005e20008141d46 */
[----:B------:R-:W-:Y:S11]  /*7a90*/  ISETP.NE.U32.AND P0, PT, R14, RZ, PT ;  /* 0x000000ff0e00720c */ /* 0x000ff60003f05070 */
[----:B------:R-:W-:Y:S02]  /*7aa0*/  @!UPT UIADD3 URZ, URZ, URZ, URZ ;  /* 0x0000003f3f3ff290 */ /* 0x000fe4000fffe03f */
[----:B------:R2:W-:Y:S02]  /*7ab0*/  LDGSTS.E.BYPASS.LTC128B.128.ZFILL [R4+0x5000], [R2.64], P0 ;  /* 0x0500000002047fae */ /* 0x0005e40008141d46 */
.L_x_2058:
[----:B------:R-:W-:Y:S05]  /*7ac0*/  BSYNC B0 ;  /* 0x0000000000007941 */ /* 0x000fea0003800000 */
.L_x_2057:
[----:B------:R-:W0:Y:S01]  /*7ad0*/  LDGDEPBAR ;  /* 0x00000000000079af */ /* 0x000e220000000000 */
[----:B------:R-:W-:Y:S01]  /*7ae0*/  WARPSYNC 0xffffffff ;  /* 0xffffffff00007948 */ /* 0x000fe20003800000 */
[C---:B--23--:R-:W-:Y:S01]  /*7af0*/  HMMA.16816.F32 R4, R32.reuse, R8, RZ ;  /* 0x000000082004723c */ /* 0x04cfe200000018ff */
[----:B------:R-:W-:Y:S01]  /*7b00*/  MOV R173, c[0x0][0x2c4] ;  /* 0x0000b10000ad7a02 */ /* 0x000fe20000000f00 */
[----:B------:R-:W-:Y:S01]  /*7b10*/  ULDC UR4, c[0x0][0x324] ;  /* 0x0000c90000047ab9 */ /* 0x000fe20000000800 */
[----:B------:R-:W-:Y:S01]  /*7b20*/  ISETP.GE.AND P0, PT, R178, 0x1, PT ;  /* 0x00000001b200780c */ /* 0x000fe20003f06270 */
[----:B------:R-:W-:Y:S01]  /*7b30*/  ULOP3.LUT UR4, URZ, UR4, URZ, 0x33, !UPT ;  /* 0x000000043f047292 */ /* 0x000fe2000f8e333f */
[C---:B------:R-:W-:Y:S02]  /*7b40*/  IADD3 R160, R162.reuse, R0, RZ ;  /* 0x00000000a2a07210 */ /* 0x040fe40007ffe0ff */
[----:B------:R-:W-:Y:S01]  /*7b50*/  IADD3 R101, R162, R100, RZ ;  /* 0x00000064a2657210 */ /* 0x000fe20007ffe0ff */
[C---:B------:R-:W-:Y:S01]  /*7b60*/  HMMA.16816.F32 R8, R32.reuse, R10, RZ ;  /* 0x0000000a2008723c */ /* 0x040fe200000018ff */
[-C--:B------:R-:W-:Y:S02]  /*7b70*/  IADD3 R3, R168, R0.reuse, RZ ;  /* 0x00000000a8037210 */ /* 0x080fe40007ffe0ff */
[----:B------:R-:W-:Y:S02]  /*7b80*/  ISETP.NE.AND P3, PT, R173, 0x1, PT ;  /* 0x00000001ad00780c */ /* 0x000fe40003f65270 */
[----:B------:R-:W-:Y:S02]  /*7b90*/  IADD3 R2, R178, 0x1, RZ ;  /* 0x00000001b2027810 */ /* 0x000fe40007ffe0ff */
[----:B------:R-:W-:Y:S01]  /*7ba0*/  MOV R173, c[0x0][0x32c] ;  /* 0x0000cb0000ad7a02 */ /* 0x000fe20000000f00 */
[C---:B----4-:R-:W-:Y:S01]  /*7bb0*/  HMMA.16816.F32 R12, R32.reuse, R16, RZ ;  /* 0x00000010200c723c */ /* 0x050fe200000018ff */
[----:B------:R-:W-:Y:S02]  /*7bc0*/  SEL R178, R2, RZ, !P0 ;  /* 0x000000ff02b27207 */ /* 0x000fe40004000000 */
[----:B------:R-:W-:Y:S02]  /*7bd0*/  ISETP.GE.AND P4, PT, R173, 0x1, PT ;  /* 0x00000001ad00780c */ /* 0x000fe40003f86270 */
[----:B------:R-:W-:Y:S03]  /*7be0*/  IADD3 R2, R168, R0, R162 ;  /* 0x00000000a8027210 */ /* 0x000fe60007ffe0a2 */
        /* <DEDUP_REMOVED lines=30> */
[----:B------:R-:W-:Y:S01]  /*7dd0*/  LDSM.16.M88.4 R152, [R3+0x5800] ;  /* 0x005800000398783b */ /* 0x000fe20000000200 */
[C---:B-1----:R-:W-:Y:S08]  /*7de0*/  HMMA.16816.F32 R4, R140.reuse, R144, R4 ;  /* 0x000000908c04723c */ /* 0x042ff00000001804 */
[C---:B------:R-:W-:Y:S01]  /*7df0*/  HMMA.16816.F32 R8, R140.reuse, R146, R8 ;  /* 0x000000928c08723c */ /* 0x040fe20000001808 */
[----:B------:R-:W-:Y:S07]  /*7e00*/  LDSM.16.M88.4 R144, [R164+0x4000] ;  /* 0x00400000a490783b */ /* 0x000fee0000000200 */
[C---:B--2---:R-:W-:Y:S08]  /*7e10*/  HMMA.16816.F32 R12, R140.reuse, R136, R12 ;  /* 0x000000888c0c723c */ /* 0x044ff0000000180c */
[C---:B------:R-:W-:Y:S01]  /*7e20*/  HMMA.16816.F32 R16, R140.reuse, R138, R16 ;  /* 0x0000008a8c10723c */ /* 0x040fe20000001810 */
[----:B------:R-:W1:Y:S07]  /*7e30*/  LDSM.16.M88.4 R136, [R101+0x1800] ;  /* 0x001800006588783b */ /* 0x000e6e0000000200 */
[C---:B------:R-:W-:Y:S08]  /*7e40*/  HMMA.16816.F32 R20, R140.reuse, R148, R20 ;  /* 0x000000948c14723c */ /* 0x040ff00000001814 */
        /* <DEDUP_REMOVED lines=34> */
[----:B------:R-:W2:Y:S07]  /*8070*/  LDSM.16.M88.4 R148, [R160+0x3800] ;  /* 0x00380000a094783b */ /* 0x000eae0000000200 */
[C---:B-1----:R-:W-:Y:S08]  /*8080*/  HMMA.16816.F32 R12, R144.reuse, R136, R12 ;  /* 0x00000088900c723c */ /* 0x042ff0000000180c */
[C---:B------:R-:W-:Y:S01]  /*8090*/  HMMA.16816.F32 R16, R144.reuse, R138, R16 ;  /* 0x0000008a9010723c */ /* 0x040fe20000001810 */
[----:B------:R-:W-:Y:S07]  /*80a0*/  LDSM.16.M88.4 R136, [R166+0x4000] ;  /* 0x00400000a688783b */ /* 0x000fee0000000200 */
[C---:B---3--:R-:W-:Y:S08]  /*80b0*/  HMMA.16816.F32 R20, R144.reuse, R140, R20 ;  /* 0x0000008c9014723c */ /* 0x048ff00000001814 */
[C---:B------:R-:W-:Y:S01]  /*80c0*/  HMMA.16816.F32 R24, R144.reuse, R142, R24 ;  /* 0x0000008e9018723c */ /* 0x040fe20000001818 */
[----:B------:R-:W1:Y:S07]  /*80d0*/  LDSM.16.M88.4 R140, [R101+0x2000] ;  /* 0x00200000658c783b */ /* 0x000e6e0000000200 */
[C---:B--2---:R-:W-:Y:S08]  /*80e0*/  HMMA.16816.F32 R28, R144.reuse, R148, R28 ;  /* 0x00000094901c723c */ /* 0x044ff0000000181c */
        /* <DEDUP_REMOVED lines=58> */
[----:B------:R1:W2:Y:S04]  /*8490*/  MUFU.TANH R142, R0 ;  /* 0x00000000008e7308 */ /* 0x0002a80000002400 */
[----:B------:R-:W-:Y:S02]  /*84a0*/  FMUL.FTZ R10, R10, c[0x0][0x320] ;  /* 0x0000c8000a0a7a20 */ /* 0x000fe40000410000 */
[----:B------:R-:W-:Y:S04]  /*84b0*/  FMUL.FTZ R3, R11, c[0x0][0x320] ;  /* 0x0000c8000b037a20 */ /* 0x000fe80000410000 */
[----:B------:R-:W3:Y:S10]  /*84c0*/  MUFU.TANH R153, R10 ;  /* 0x0000000a00997308 */ /* 0x000ef40000002400 */
[----:B------:R4:W2:Y:S01]  /*84d0*/  MUFU.TANH R152, R3 ;  /* 0x0000000300987308 */ /* 0x0008a20000002400 */
[----:B-1----:R-:W-:Y:S09]  /*84e0*/  FMUL.FTZ R0, R5, c[0x0][0x320] ;  /* 0x0000c80005007a20 */ /* 0x002ff20000410000 */
[----:B------:R1:W1:Y:S01]  /*84f0*/  MUFU.TANH R141, R0 ;  /* 0x00000000008d7308 */ /* 0x0002620000002400 */
        /* <DEDUP_REMOVED lines=12> */
[----:B------:R1:W1:Y:S01]  /*85c0*/  MUFU.TANH R145, R4 ;  /* 0x0000000400917308 */ /* 0x0002620000002400 */
[----:B-----5:R-:W-:Y:S02]  /*85d0*/  FMUL.FTZ R0, R9, c[0x0][0x320] ;  /* 0x0000c80009007a20 */ /* 0x020fe40000410000 */
[----:B------:R-:W5:Y:S07]  /*85e0*/  LDSM.16.M88.4 R8, [R2+0x5800] ;  /* 0x005800000208783b */ /* 0x000f6e0000000200 */
[----:B------:R2:W2:Y:S01]  /*85f0*/  MUFU.TANH R137, R0 ;  /* 0x0000000000897308 */ /* 0x0004a20000002400 */
[----:B-1----:R-:W-:Y:S01]  /*8600*/  IADD3 R4, R212, R203, RZ ;  /* 0x000000cbd4047210 */ /* 0x002fe20007ffe0ff */
[----:B--2---:R-:W-:Y:S08]  /*8610*/  FMUL.FTZ R0, R12, c[0x0][0x320] ;  /* 0x0000c8000c007a20 */ /* 0x004ff00000410000 */
[----:B------:R1:W2:Y:S01]  /*8620*/  MUFU.TANH R136, R0 ;  /* 0x0000000000887308 */ /* 0x0002a20000002400 */
[C---:B-----5:R-:W-:Y:S08]  /*8630*/  HMMA.16816.F32 R28, R148.reuse, R8, R28 ;  /* 0x00000008941c723c */ /* 0x060ff0000000181c */
[----:B------:R-:W-:Y:S07]  /*8640*/  HMMA.16816.F32 R32, R148, R10, R32 ;  /* 0x0000000a9420723c */ /* 0x000fee0000001820 */
[----:B------:R-:W-:Y:S01]  /*8650*/  SHF.L.U32 R150, R176, 0x6, RZ ;  /* 0x00000006b0967819 */ /* 0x000fe200000006ff */
[----:B-1----:R-:W-:Y:S04]  /*8660*/  FMUL.FTZ R0, R13, c[0x0][0x320] ;  /* 0x0000c8000d007a20 */ /* 0x002fe80000410000 */
[----:B------:R1:W1:Y:S11]  /*8670*/  MUFU.TANH R101, R0 ;  /* 0x0000000000657308 */ /* 0x0002760000002400 */
[----:B------:R-:W-:Y:S01]  /*8680*/  @!UPT UIADD3 URZ, URZ, URZ, URZ ;  /* 0x0000003f3f3ff290 */ /* 0x000fe2000fffe03f */
[----:B------:R-:W-:Y:S04]  /*8690*/  FMUL.FTZ R2, R33, c[0x0][0x320] ;  /* 0x0000c80021027a20 */ /* 0x000fe80000410000 */
[----:B------:R-:W2:Y:S01]  /*86a0*/  MUFU.TANH R8, R2 ;  /* 0x0000000200087308 */ /* 0x000ea20000002400 */
[----:B-1----:R-:W-:Y:S09]  /*86b0*/  FMUL.FTZ R0, R14, c[0x0][0x320] ;  /* 0x0000c8000e007a20 */ /* 0x002ff20000410000 */
        /* <DEDUP_REMOVED lines=33> */
[----:B-1----:R-:W-:Y:S05]  /*88d0*/  @P3 IMAD.HI.U32 R0, R4, c[0x0][0x2c8], RZ ;  /* 0x0000b20004003a27 */ /* 0x002fea00078e00ff */
[----:B------:R-:W-:Y:S01]  /*88e0*/  @P3 SHF.R.U32.HI R4, RZ, c[0x0][0x2cc], R0 ;  /* 0x0000b300ff043a19 */ /* 0x000fe20000011600 */
[----:B------:R-:W-:Y:S04]  /*88f0*/  FMUL.FTZ R0, R34, c[0x0][0x320] ;  /* 0x0000c80022007a20 */ /* 0x000fe80000410000 */
[----:B------:R1:W1:Y:S01]  /*8900*/  MUFU.TANH R24, R0 ;  /* 0x0000000000187308 */ /* 0x0002620000002400 */
[----:B------:R-:W5:Y:S01]  /*8910*/  SHFL.IDX PT, R3, R4, RZ, 0x1c1f ;  /* 0x001c1fff04037589 */ /* 0x000f6200000e0000 */
[----:B-1----:R-:W-:Y:S08]  /*8920*/  FMUL.FTZ R0, R35, c[0x0][0x320] ;  /* 0x0000c80023007a20 */ /* 0x002ff00000410000 */
[----:B------:R1:W1:Y:S02]  /*8930*/  MUFU.TANH R23, R0 ;  /* 0x0000000000177308 */ /* 0x0002640000002400 */
[----:B-1----:R-:W-:Y:S04]  /*8940*/  IADD3 R0, -R191, 0x1, -R150 ;  /* 0x00000001bf007810 */ /* 0x002fe80007ffe996 */
[----:B------:R-:W-:Y:S04]  /*8950*/  IADD3 R0, -R190, R0, R189 ;  /* 0x00000000be007210 */ /* 0x000fe80007ffe1bd */
[C---:B------:R-:W-:Y:S02]  /*8960*/  IADD3 R6, R0.reuse, c[0x0][0x328], RZ ;  /* 0x0000ca0000067a10 */ /* 0x040fe40007ffe0ff */
[----:B------:R-:W-:Y:S02]  /*8970*/  IADD3 R5, R0, UR4, RZ ;  /* 0x0000000400057c10 */ /* 0x000fe4000fffe0ff */
[-C--:B-----5:R-:W-:Y:S02]  /*8980*/  IADD3 R2, R6, R3.reuse, RZ ;  /* 0x0000000306027210 */ /* 0x0a0fe40007ffe0ff */
[----:B------:R-:W-:Y:S01]  /*8990*/  IADD3 R0, R5, R3, RZ ;  /* 0x0000000305007210 */ /* 0x000fe20007ffe0ff */
[----:B------:R-:W-:-:S05]  /*89a0*/  @!P4 BRA `(.L_x_2061) ;  /* 0x000001800000c947 */ /* 0x000fca0003800000 */
[----:B--234-:R-:W-:Y:S01]  /*89b0*/  IADD3 R3, -R190, R189, R3 ;  /* 0x000000bdbe037210 */ /* 0x01cfe20007ffe103 */
[----:B------:R-:W-:Y:S03]  /*89c0*/  BSSY B0, `(.L_x_2062) ;  /* 0x0000011000007945 */ /* 0x000fe60003800000 */
        /* <DEDUP_REMOVED lines=11> */
.L_x_2063:
[----:B------:R-:W-:Y:S04]  /*8a80*/  MOV R7, c[0x0][0x32c] ;  /* 0x0000cb0000077a02 */ /* 0x000fe80000000f00 */
[----:B------:R-:W-:Y:S11]  /*8a90*/  ISETP.NE.AND P0, PT, R7, 0x1, PT ;  /* 0x000000010700780c */ /* 0x000ff60003f05270 */
[----:B------:R-:W-:Y:S02]  /*8aa0*/  @!UPT UIADD3 URZ, URZ, URZ, URZ ;  /* 0x0000003f3f3ff290 */ /* 0x000fe4000fffe03f */
[----:B------:R-:W-:Y:S05]  /*8ab0*/  @P0 IMAD.HI.U32 R7, R3, c[0x0][0x330], RZ ;  /* 0x0000cc0003070a27 */ /* 0x000fea00078e00ff */
[----:B------:R-:W-:Y:S02]  /*8ac0*/  @P0 SHF.R.U32.HI R3, RZ, c[0x0][0x334], R7 ;  /* 0x0000cd00ff030a19 */ /* 0x000fe40000011607 */
.L_x_2064:
[----:B------:R-:W-:Y:S05]  /*8ad0*/  BSYNC B0 ;  /* 0x0000000000007941 */ /* 0x000fea0003800000 */
.L_x_2062:
[----:B------:R-:W-:Y:S04]  /*8ae0*/  IMAD R3, R3, c[0x0][0x32c], -R150 ;  /* 0x0000cb0003037a24 */ /* 0x000fe800078e0a96 */
[----:B------:R-:W-:Y:S05]  /*8af0*/  IMAD.IADD R3, R3, 0x1, -R191 ;  /* 0x0000000103037824 */ /* 0x000fea00078e0abf */
[----:B------:R-:W-:Y:S02]  /*8b00*/  IMNMX R0, R0, R3, !PT ;  /* 0x0000000300007217 */ /* 0x000fe40007800200 */
[----:B------:R-:W-:Y:S04]  /*8b10*/  IADD3 R3, R3, c[0x0][0x32c], RZ ;  /* 0x0000cb0003037a10 */ /* 0x000fe80007ffe0ff */
[----:B------:R-:W-:Y:S02]  /*8b20*/  IMNMX R2, R2, R3, PT ;  /* 0x0000000302027217 */ /* 0x000fe40003800200 */
.L_x_2061:
[----:B--234-:R-:W-:Y:S04]  /*8b30*/  ISETP.GT.AND P3, PT, R176, -0x1, PT ;  /* 0xffffffffb000780c */ /* 0x01cfe80003f64270 */
[----:B------:R-:W-:Y:S04]  /*8b40*/  ISETP.GT.AND P0, PT, R0, RZ, P3 ;  /* 0x000000ff0000720c */ /* 0x000fe80001f04270 */
[----:B------:R-:W-:Y:S04]  /*8b50*/  ISETP.LT.OR P0, PT, R2, 0x1, P0 ;  /* 0x000000010200780c */ /* 0x000fe80000701670 */
[----:B------:R-:W-:Y:S02]  /*8b60*/  FSEL R7, R142, -INF , !P0 ;  /* 0xff8000008e077808 */ /* 0x000fe40004000000 */
[----:B------:R-:W-:Y:S04]  /*8b70*/  ISETP.GT.AND P0, PT, R0, 0x1, P3 ;  /* 0x000000010000780c */ /* 0x000fe80001f04270 */
        /* <DEDUP_REMOVED lines=41> */
[----:B------:R-:W-:Y:S02]  /*8e10*/  ISETP.GT.AND P0, PT, R0, 0x39, P3 ;  /* 0x000000390000780c */ /* 0x000fe40001f04270 */
[----:B------:R-:W1:Y:S02]  /*8e20*/  SHFL.IDX PT, R0, R4, 0x1, 0x1c1f ;  /* 0x003c1f0004007f89 */ /* 0x000e6400000e0000 */
[----:B------:R-:W-:Y:S04]  /*8e30*/  ISETP.LT.OR P0, PT, R2, 0x3a, P0 ;  /* 0x0000003a0200780c */ /* 0x000fe80000701670 */
[----:B------:R-:W-:Y:S01]  /*8e40*/  FSEL R8, R8, -INF , !P0 ;  /* 0xff80000008087808 */ /* 0x000fe20004000000 */
[--C-:B-1----:R-:W-:Y:S02]  /*8e50*/  IMAD.IADD R3, R6, 0x1, R0.reuse ;  /* 0x0000000106037824 */ /* 0x102fe400078e0200 */
[----:B------:R-:W-:Y:S01]  /*8e60*/  IMAD.IADD R2, R5, 0x1, R0 ;  /* 0x0000000105027824 */ /* 0x000fe200078e0200 */
[----:B------:R-:W-:-:S05]  /*8e70*/  @!P4 BRA `(.L_x_2065) ;  /* 0x000001800000c947 */ /* 0x000fca0003800000 */
[----:B------:R-:W-:Y:S01]  /*8e80*/  IADD3 R0, -R190, R189, R0 ;  /* 0x000000bdbe007210 */ /* 0x000fe20007ffe100 */
        /* <DEDUP_REMOVED lines=12> */
.L_x_2067:
[----:B------:R-:W-:Y:S04]  /*8f50*/  MOV R4, c[0x0][0x32c] ;  /* 0x0000cb0000047a02 */ /* 0x000fe80000000f00 */
[----:B------:R-:W-:Y:S11]  /*8f60*/  ISETP.NE.AND P0, PT, R4, 0x1, PT ;  /* 0x000000010400780c */ /* 0x000ff60003f05270 */
[----:B------:R-:W-:Y:S02]  /*8f70*/  @!UPT UIADD3 URZ, URZ, URZ, URZ ;  /* 0x0000003f3f3ff290 */ /* 0x000fe4000fffe03f */
[----:B------:R-:W-:Y:S05]  /*8f80*/  @P0 IMAD.HI.U32 R4, R0, c[0x0][0x330], RZ ;  /* 0x0000cc0000040a27 */ /* 0x000fea00078e00ff */
[----:B------:R-:W-:Y:S02]  /*8f90*/  @P0 SHF.R.U32.HI R0, RZ, c[0x0][0x334], R4 ;  /* 0x0000cd00ff000a19 */ /* 0x000fe40000011604 */
.L_x_2068:
[----:B------:R-:W-:Y:S05]  /*8fa0*/  BSYNC B0 ;  /* 0x0000000000007941 */ /* 0x000fea0003800000 */
.L_x_2066:
[----:B------:R-:W-:Y:S04]  /*8fb0*/  IMAD R0, R0, c[0x0][0x32c], -R150 ;  /* 0x0000cb0000007a24 */ /* 0x000fe800078e0a96 */
[----:B------:R-:W-:Y:S05]  /*8fc0*/  IMAD.IADD R0, R0, 0x1, -R191 ;  /* 0x0000000100007824 */ /* 0x000fea00078e0abf */
[----:B------:R-:W-:Y:S02]  /*8fd0*/  IMNMX R2, R2, R0, !PT ;  /* 0x0000000002027217 */ /* 0x000fe40007800200 */
[----:B------:R-:W-:Y:S04]  /*8fe0*/  IADD3 R0, R0, c[0x0][0x32c], RZ ;  /* 0x0000cb0000007a10 */ /* 0x000fe80007ffe0ff */
[----:B------:R-:W-:Y:S02]  /*8ff0*/  IMNMX R3, R3, R0, PT ;  /* 0x0000000003037217 */ /* 0x000fe40003800200 */
.L_x_2065:
[----:B------:R-:W-:Y:S01]  /*9000*/  FMNMX.FTZ R0, R7, R102, !PT ;  /* 0x0000006607007209 */ /* 0x000fe20007810000 */
[----:B------:R-:W-:Y:S04]  /*9010*/  DEPBAR.LE SB0, 0x2 ;  /* 0x000080800000791a */ /* 0x000fe80000000000 */
[----:B------:R-:W-:Y:S01]  /*9020*/  FMNMX.FTZ R0, R22, R0, !PT ;  /* 0x0000000016007209 */ /* 0x000fe20007810000 */
[----:B------:R-:W-:Y:S03]  /*9030*/  BAR.SYNC.DEFER_BLOCKING 0x0 ;  /* 0x0000000000007b1d */ /* 0x000fe60000010000 */
        /* <DEDUP_REMOVED lines=14> */
[----:B------:R-:W1:Y:S01]  /*9120*/  SHFL.BFLY PT, R4, R0, 0x2, 0x1f ;  /* 0x0c401f0000047f89 */ /* 0x000e6200000e0000 */
[----:B------:R-:W-:Y:S01]  /*9130*/  BSSY B0, `(.L_x_2069) ;  /* 0x0000215000007945 */ /* 0x000fe20003800000 */
[----:B-1----:R-:W-:Y:S06]  /*9140*/  FMNMX.FTZ R0, R0, R4, !PT ;  /* 0x0000000400007209 */ /* 0x002fec0007810000 */
[----:B------:R-:W1:Y:S02]  /*9150*/  SHFL.BFLY PT, R4, R0, 0x1, 0x1f ;  /* 0x0c201f0000047f89 */ /* 0x000e6400000e0000 */
[----:B-1----:R-:W-:Y:S04]  /*9160*/  FMNMX.FTZ R101, R0, R4, !PT ;  /* 0x0000000400657209 */ /* 0x002fe80007810000 */
[C---:B------:R-:W-:Y:S01]  /*9170*/  FSETP.NEU.FTZ.AND P0, PT, R101.reuse, -INF , PT ;  /* 0xff8000006500780b */ /* 0x040fe20003f1d000 */
[C---:B------:R-:W-:Y:S03]  /*9180*/  FMUL.FTZ R4, R101.reuse, c[0x0][0x2d0] ;  /* 0x0000b40065047a20 */ /* 0x040fe60000410000 */
[----:B------:R-:W-:Y:S02]  /*9190*/  FSEL R0, R101, RZ, P0 ;  /* 0x000000ff65007208 */ /* 0x000fe40000000000 */
[----:B------:R-:W-:Y:S02]  /*91a0*/  FSEL R4, R4, RZ, P0 ;  /* 0x000000ff04047208 */ /* 0x000fe40000000000 */
[----:B------:R-:W-:Y:S01]  /*91b0*/  ISETP.GT.AND P0, PT, R2, RZ, P3 ;  /* 0x000000ff0200720c */ /* 0x000fe20001f04270 */
[----:B------:R-:W-:Y:S02]  /*91c0*/  FADD.FTZ R0, -R0, R102 ;  /* 0x0000006600007221 */ /* 0x000fe40000010100 */
[--C-:B------:R-:W-:Y:S01]  /*91d0*/  FFMA.FTZ R182, R11, c[0x0][0x2d0], -R4.reuse ;  /* 0x0000b4000bb67a23 */ /* 0x100fe20000010804 */
[----:B------:R-:W-:Y:S01]  /*91e0*/  ISETP.LT.OR P0, PT, R3, 0x1, P0 ;  /* 0x000000010300780c */ /* 0x000fe20000701670 */
[--C-:B------:R-:W-:Y:S02]  /*91f0*/  FFMA.FTZ R181, R10, c[0x0][0x2d0], -R4.reuse ;  /* 0x0000b4000ab57a23 */ /* 0x100fe40000010804 */
        /* <DEDUP_REMOVED lines=13> */
[----:B------:R-:W-:Y:S01]  /*92d0*/  FFMA.FTZ R7, R7, c[0x0][0x2d0], -R4 ;  /* 0x0000b40007077a23 */ /* 0x000fe20000010804 */
[----:B------:R-:W-:Y:S01]  /*92e0*/  FSEL R4, R155, -INF , !P0 ;  /* 0xff8000009b047808 */ /* 0x000fe20004000000 */
[----:B------:R-:W-:Y:S01]  /*92f0*/  FMUL.FTZ R0, R0, c[0x0][0x2d0] ;  /* 0x0000b40000007a20 */ /* 0x000fe20000410000 */
[----:B------:R-:W-:Y:S01]  /*9300*/  ISETP.GT.AND P0, PT, R2, 0x1, P3 ;  /* 0x000000010200780c */ /* 0x000fe20001f04270 */
[----:B------:R-:W-:Y:S03]  /*9310*/  MUFU.EX2 R8, R21 ;  /* 0x0000001500087308 */ /* 0x000fe60000000800 */
[C---:B------:R-:W-:Y:S04]  /*9320*/  ISETP.LT.OR P0, PT, R3.reuse, 0x2, P0 ;  /* 0x000000020300780c */ /* 0x040fe80000701670 */
[----:B------:R-:W-:Y:S02]  /*9330*/  FSEL R5, R154, -INF , !P0 ;  /* 0xff8000009a057808 */ /* 0x000fe40004000000 */
[C---:B------:R-:W-:Y:S01]  /*9340*/  ISETP.GT.AND P0, PT, R2.reuse, 0x8, P3 ;  /* 0x000000080200780c */ /* 0x040fe20001f04270 */
[----:B------:R-:W1:Y:S03]  /*9350*/  MUFU.EX2 R0, R0 ;  /* 0x0000000000007308 */ /* 0x000e660000000800 */
[----:B------:R-:W-:Y:S04]  /*9360*/  ISETP.LT.OR P0, PT, R3, 0x9, P0 ;  /* 0x000000090300780c */ /* 0x000fe80000701670 */
[----:B------:R-:W-:Y:S02]  /*9370*/  FSEL R102, R153, -INF , !P0 ;  /* 0xff80000099667808 */ /* 0x000fe40004000000 */
[----:B------:R-:W-:Y:S01]  /*9380*/  ISETP.GT.AND P0, PT, R2, 0x9, P3 ;  /* 0x000000090200780c */ /* 0x000fe20001f04270 */
[----:B------:R-:W2:Y:S03]  /*9390*/  MUFU.EX2 R7, R7 ;  /* 0x0000000700077308 */ /* 0x000ea60000000800 */
[C---:B------:R-:W-:Y:S04]  /*93a0*/  ISETP.LT.OR P0, PT, R3.reuse, 0xa, P0 ;  /* 0x0000000a0300780c */ /* 0x040fe80000701670 */
[----:B------:R-:W-:Y:S02]  /*93b0*/  FSEL R137, R152, -INF , !P0 ;  /* 0xff80000098897808 */ /* 0x000fe40004000000 */
[----:B------:R-:W-:Y:S01]  /*93c0*/  ISETP.GT.AND P0, PT, R2, 0x10, P3 ;  /* 0x000000100200780c */ /* 0x000fe20001f04270 */
[----:B------:R-:W-:Y:S03]  /*93d0*/  MUFU.EX2 R158, R158 ;  /* 0x0000009e009e7308 */ /* 0x000fe60000000800 */
[----:B------:R-:W-:Y:S01]  /*93e0*/  ISETP.LT.OR P0, PT, R3, 0x11, P0 ;  /* 0x000000110300780c */ /* 0x000fe20000701670 */
[C---:B-1----:R-:W-:Y:S02]  /*93f0*/  FMUL.FTZ R17, R0.reuse, R121 ;  /* 0x0000007900117220 */ /* 0x042fe40000410000 */
[C---:B------:R-:W-:Y:S01]  /*9400*/  FMUL.FTZ R9, R0.reuse, R129 ;  /* 0x0000008100097220 */ /* 0x040fe20000410000 */
[----:B------:R-:W-:Y:S01]  /*9410*/  FSEL R141, R147, -INF , !P0 ;  /* 0xff800000938d7808 */ /* 0x000fe20004000000 */
[----:B------:R-:W-:Y:S01]  /*9420*/  FMUL.FTZ R32, R0, R104 ;  /* 0x0000006800207220 */ /* 0x000fe20000410000 */
[----:B------:R-:W-:Y:S01]  /*9430*/  ISETP.GT.AND P0, PT, R2, 0x11, P3 ;  /* 0x000000110200780c */ /* 0x000fe20001f04270 */
[C---:B------:R-:W-:Y:S02]  /*9440*/  FMUL.FTZ R33, R0.reuse, R105 ;  /* 0x0000006900217220 */ /* 0x040fe40000410000 */
[C---:B------:R-:W-:Y:S01]  /*9450*/  FMUL.FTZ R12, R0.reuse, R124 ;  /* 0x0000007c000c7220 */ /* 0x040fe20000410000 */
[C---:B------:R-:W-:Y:S01]  /*9460*/  ISETP.LT.OR P0, PT, R3.reuse, 0x12, P0 ;  /* 0x000000120300780c */ /* 0x040fe20000701670 */
[C---:B------:R-:W-:Y:S01]  /*9470*/  FMUL.FTZ R13, R0.reuse, R125 ;  /* 0x0000007d000d7220 */ /* 0x040fe20000410000 */
[----:B------:R-:W-:Y:S01]  /*9480*/  MUFU.EX2 R124, R173 ;  /* 0x000000ad007c7308 */ /* 0x000fe20000000800 */
[----:B------:R-:W-:Y:S01]  /*9490*/  FMUL.FTZ R16, R0, R120 ;  /* 0x0000007800107220 */ /* 0x000fe20000410000 */
[----:B------:R-:W-:Y:S01]  /*94a0*/  FSEL R142, R146, -INF , !P0 ;  /* 0xff800000928e7808 */ /* 0x000fe20004000000 */
[----:B------:R-:W-:Y:S01]  /*94b0*/  FMUL.FTZ R21, R0, R117 ;  /* 0x0000007500157220 */ /* 0x000fe20000410000 */
[----:B------:R-:W-:Y:S01]  /*94c0*/  ISETP.GT.AND P0, PT, R2, 0x18, P3 ;  /* 0x000000180200780c */ /* 0x000fe20001f04270 */
[C---:B------:R-:W-:Y:S02]  /*94d0*/  FMUL.FTZ R28, R0.reuse, R108 ;  /* 0x0000006c001c7220 */ /* 0x040fe40000410000 */
[C---:B------:R-:W-:Y:S01]  /*94e0*/  FMUL.FTZ R29, R0.reuse, R109 ;  /* 0x0000006d001d7220 */ /* 0x040fe20000410000 */
[----:B------:R-:W-:Y:S01]  /*94f0*/  ISETP.LT.OR P0, PT, R3, 0x19, P0 ;  /* 0x000000190300780c */ /* 0x000fe20000701670 */
[C---:B------:R-:W-:Y:S01]  /*9500*/  FMUL.FTZ R36, R0.reuse, R36 ;  /* 0x0000002400247220 */ /* 0x040fe20000410000 */
[----:B------:R-:W-:Y:S01]  /*9510*/  MUFU.EX2 R125, R160 ;  /* 0x000000a0007d7308 */ /* 0x000fe20000000800 */
[C---:B------:R-:W-:Y:S01]  /*9520*/  FMUL.FTZ R37, R0.reuse, R37 ;  /* 0x0000002500257220 */ /* 0x040fe20000410000 */
[----:B------:R-:W-:Y:S01]  /*9530*/  FSEL R145, R145, -INF , !P0 ;  /* 0xff80000091917808 */ /* 0x000fe20004000000 */
[----:B------:R-:W-:Y:S01]  /*9540*/  FMUL.FTZ R40, R0, R40 ;  /* 0x0000002800287220 */ /* 0x000fe20000410000 */
[----:B------:R-:W-:Y:S01]  /*9550*/  ISETP.GT.AND P0, PT, R2, 0x19, P3 ;  /* 0x000000190200780c */ /* 0x000fe20001f04270 */
[C---:B------:R-:W-:Y:S02]  /*9560*/  FMUL.FTZ R41, R0.reuse, R41 ;  /* 0x0000002900297220 */ /* 0x040fe40000410000 */
[C---:B------:R-:W-:Y:S01]  /*9570*/  FMUL.FTZ R44, R0.reuse, R44 ;  /* 0x0000002c002c7220 */ /* 0x040fe20000410000 */
[C---:B------:R-:W-:Y:S01]  /*9580*/  ISETP.LT.OR P0, PT, R3.reuse, 0x1a, P0 ;  /* 0x0000001a0300780c */ /* 0x040fe20000701670 */
[C---:B------:R-:W-:Y:S02]  /*9590*/  FMUL.FTZ R45, R0.reuse, R45 ;  /* 0x0000002d002d7220 */ /* 0x040fe40000410000 */
[----:B------:R-:W-:Y:S01]  /*95a0*/  FMUL.FTZ R48, R0, R48 ;  /* 0x0000003000307220 */ /* 0x000fe20000410000 */
[----:B------:R-:W-:Y:S01]  /*95b0*/  FSEL R144, R144, -INF , !P0 ;  /* 0xff80000090907808 */ /* 0x000fe20004000000 */
[----:B------:R-:W-:Y:S01]  /*95c0*/  FMUL.FTZ R49, R0, R49 ;  /* 0x0000003100317220 */ /* 0x000fe20000410000 */
[----:B------:R-:W-:Y:S01]  /*95d0*/  ISETP.GT.AND P0, PT, R2, 0x20, P3 ;  /* 0x000000200200780c */ /* 0x000fe20001f04270 */
[C---:B------:R-:W-:Y:S02]  /*95e0*/  FMUL.FTZ R52, R0.reuse, R52 ;  /* 0x0000003400347220 */ /* 0x040fe40000410000 */
[C---:B------:R-:W-:Y:S01]  /*95f0*/  FMUL.FTZ R53, R0.reuse, R53 ;  /* 0x0000003500357220 */ /* 0x040fe20000410000 */
[----:B------:R-:W-:Y:S01]  /*9600*/  ISETP.LT.OR P0, PT, R3, 0x21, P0 ;  /* 0x000000210300780c */ /* 0x000fe20000701670 */
[C---:B------:R-:W-:Y:S02]  /*9610*/  FMUL.FTZ R56, R0.reuse, R56 ;  /* 0x0000003800387220 */ /* 0x040fe40000410000 */
[C---:B------:R-:W-:Y:S01]  /*9620*/  FMUL.FTZ R57, R0.reuse, R57 ;  /* 0x0000003900397220 */ /* 0x040fe20000410000 */
        /* <DEDUP_REMOVED lines=32> */
[----:B------:R-:W-:Y:S02]  /*9830*/  FSEL R152, R26, -INF , !P0 ;  /* 0xff8000001a987808 */ /* 0x000fe40004000000 */
[----:B------:R-:W-:Y:S04]  /*9840*/  ISETP.GT.AND P0, PT, R2, 0x31, P3 ;  /* 0x000000310200780c */ /* 0x000fe80001f04270 */
[----:B------:R-:W-:Y:S04]  /*9850*/  ISETP.LT.OR P0, PT, R3, 0x32, P0 ;  /* 0x000000320300780c */ /* 0x000fe80000701670 */
[----:B------:R-:W-:Y:S01]  /*9860*/  FSEL R153, R25, -INF , !P0 ;  /* 0xff80000019997808 */ /* 0x000fe20004000000 */
[----:B------:R-:W-:Y:S01]  /*9870*/  FMUL.FTZ R25, R0, R113 ;  /* 0x0000007100197220 */ /* 0x000fe20000410000 */
[----:B------:R-:W-:Y:S04]  /*9880*/  ISETP.GT.AND P0, PT, R2, 0x38, P3 ;  /* 0x000000380200780c */ /* 0x000fe80001f04270 */
[C---:B------:R-:W-:Y:S04]  /*9890*/  ISETP.LT.OR P0, PT, R3.reuse, 0x39, P0 ;  /* 0x000000390300780c */ /* 0x040fe80000701670 */
[----:B------:R-:W-:Y:S01]  /*98a0*/  FSEL R155, R24, -INF , !P0 ;  /* 0xff800000189b7808 */ /* 0x000fe20004000000 */
[----:B------:R-:W-:Y:S01]  /*98b0*/  FMUL.FTZ R24, R0, R112 ;  /* 0x0000007000187220 */ /* 0x000fe20000410000 */
[----:B------:R-:W-:Y:S01]  /*98c0*/  ISETP.GT.AND P0, PT, R2, 0x39, P3 ;  /* 0x000000390200780c */ /* 0x000fe20001f04270 */
[----:B--2---:R-:W-:Y:S03]  /*98d0*/  FFMA.FTZ R2, R0, R183, R7 ;  /* 0x000000b700027223 */ /* 0x004fe60000010007 */
[----:B------:R-:W-:Y:S02]  /*98e0*/  ISETP.LT.OR P0, PT, R3, 0x3a, P0 ;  /* 0x0000003a0300780c */ /* 0x000fe40000701670 */
[----:B------:R-:W1:Y:S02]  /*98f0*/  MUFU.EX2 R3, R6 ;  /* 0x0000000600037308 */ /* 0x000e640000000800 */
[----:B------:R-:W-:Y:S01]  /*9900*/  FSEL R154, R23, -INF , !P0 ;  /* 0xff800000179a7808 */ /* 0x000fe20004000000 */
[C---:B-1----:R-:W-:Y:S01]  /*9910*/  FADD.FTZ R6, R3.reuse, R2 ;  /* 0x0000000203067221 */ /* 0x042fe20000010000 */
[----:B------:R-:W-:Y:S02]  /*9920*/  FMNMX.FTZ R2, R4, R103, !PT ;  /* 0x0000006704027209 */ /* 0x000fe40007810000 */
[----:B------:R-:W-:Y:S01]  /*9930*/  F2FP.PACK_AB R136, R3, R7 ;  /* 0x000000070388723e */ /* 0x000fe200000000ff */
[----:B------:R-:W-:Y:S01]  /*9940*/  FADD.FTZ R6, R8, R6 ;  /* 0x0000000608067221 */ /* 0x000fe20000010000 */
[----:B------:R-:W-:Y:S02]  /*9950*/  FMNMX.FTZ R2, R5, R2, !PT ;  /* 0x0000000205027209 */ /* 0x000fe40007810000 */
[----:B------:R-:W1:Y:S02]  /*9960*/  MUFU.EX2 R7, R20 ;  /* 0x0000001400077308 */ /* 0x000e640000000800 */
[----:B------:R-:W-:Y:S04]  /*9970*/  FMNMX.FTZ R2, R102, R2, !PT ;  /* 0x0000000266027209 */ /* 0x000fe80007810000 */
[----:B------:R-:W-:Y:S04]  /*9980*/  FMNMX.FTZ R2, R137, R2, !PT ;  /* 0x0000000289027209 */ /* 0x000fe80007810000 */
[----:B------:R-:W-:Y:S04]  /*9990*/  FMNMX.FTZ R2, R141, R2, !PT ;  /* 0x000000028d027209 */ /* 0x000fe80007810000 */
[----:B------:R-:W-:Y:S04]  /*99a0*/  FMNMX.FTZ R2, R142, R2, !PT ;  /* 0x000000028e027209 */ /* 0x000fe80007810000 */
[----:B------:R-:W-:Y:S04]  /*99b0*/  FMNMX.FTZ R2, R145, R2, !PT ;  /* 0x0000000291027209 */ /* 0x000fe80007810000 */
[----:B------:R-:W-:Y:S01]  /*99c0*/  FMNMX.FTZ R2, R144, R2, !PT ;  /* 0x0000000290027209 */ /* 0x000fe20007810000 */
[C---:B-1----:R-:W-:Y:S01]  /*99d0*/  FADD.FTZ R140, R7.reuse, R6 ;  /* 0x00000006078c7221 */ /* 0x042fe20000010000 */
[----:B------:R-:W-:Y:S01]  /*99e0*/  F2FP.PACK_AB R138, R7, R8 ;  /* 0x00000008078a723e */ /* 0x000fe200000000ff */
[C---:B------:R-:W-:Y:S01]  /*99f0*/  FMUL.FTZ R8, R0.reuse, R128 ;  /* 0x0000008000087220 */ /* 0x040fe20000410000 */
[----:B------:R-:W-:Y:S01]  /*9a00*/  FMNMX.FTZ R2, R143, R2, !PT ;  /* 0x000000028f027209 */ /* 0x000fe20007810000 */
[----:B------:R-:W-:Y:S03]  /*9a10*/  FMUL.FTZ R20, R0, R116 ;  /* 0x0000007400147220 */ /* 0x000fe60000410000 */
        /* <DEDUP_REMOVED lines=10> */
[----:B-1----:R-:W-:Y:S04]  /*9ac0*/  FMNMX.FTZ R100, R2, R3, !PT ;  /* 0x0000000302647209 */ /* 0x002fe80007810000 */
[C---:B------:R-:W-:Y:S01]  /*9ad0*/  FSETP.NEU.FTZ.AND P0, PT, R100.reuse, -INF , PT ;  /* 0xff8000006400780b */ /* 0x040fe20003f1d000 */
[C---:B------:R-:W-:Y:S03]  /*9ae0*/  FMUL.FTZ R3, R100.reuse, c[0x0][0x2d0] ;  /* 0x0000b40064037a20 */ /* 0x040fe60000410000 */
[----:B------:R-:W-:Y:S05]  /*9af0*/  FSEL R2, R100, RZ, P0 ;  /* 0x000000ff64027208 */ /* 0x000fea0000000000 */
[----:B------:R-:W-:Y:S01]  /*9b00*/  FADD.FTZ R2, -R2, R103 ;  /* 0x0000006702027221 */ /* 0x000fe20000010100 */
[----:B------:R-:W-:Y:S03]  /*9b10*/  FSEL R103, R3, RZ, P0 ;  /* 0x000000ff03677208 */ /* 0x000fe60000000000 */
[----:B------:R-:W-:Y:S02]  /*9b20*/  FMUL.FTZ R2, R2, c[0x0][0x2d0] ;  /* 0x0000b40002027a20 */ /* 0x000fe40000410000 */
[--C-:B------:R-:W-:Y:S02]  /*9b30*/  FFMA.FTZ R3, R4, c[0x0][0x2d0], -R103.reuse ;  /* 0x0000b40004037a23 */ /* 0x100fe40000010867 */
[--C-:B------:R-:W-:Y:S02]  /*9b40*/  FFMA.FTZ R6, R5, c[0x0][0x2d0], -R103.reuse ;  /* 0x0000b40005067a23 */ /* 0x100fe40000010867 */
[----:B------:R-:W1:Y:S01]  /*9b50*/  MUFU.EX2 R2, R2 ;  /* 0x0000000200027308 */ /* 0x000e620000000800 */
[C---:B------:R-:W-:Y:S02]  /*9b60*/  FMUL.FTZ R4, R0.reuse, R132 ;  /* 0x0000008400047220 */ /* 0x040fe40000410000 */
[----:B------:R-:W-:Y:S02]  /*9b70*/  FMUL.FTZ R5, R0, R133 ;  /* 0x0000008500057220 */ /* 0x000fe40000410000 */
[--C-:B------:R-:W-:Y:S02]  /*9b80*/  FFMA.FTZ R0, R102, c[0x0][0x2d0], -R103.reuse ;  /* 0x0000b40066007a23 */ /* 0x100fe40000010867 */
[----:B------:R-:W-:Y:S03]  /*9b90*/  FFMA.FTZ R109, R144, c[0x0][0x2d0], -R103 ;  /* 0x0000b400906d7a23 */ /* 0x000fe60000010867 */
[----:B------:R-:W2:Y:S10]  /*9ba0*/  MUFU.EX2 R3, R3 ;  /* 0x0000000300037308 */ /* 0x000eb40000000800 */
[----:B------:R3:W-:Y:S01]  /*9bb0*/  MUFU.EX2 R121, R6 ;  /* 0x0000000600797308 */ /* 0x0007e20000000800 */
[C---:B-1----:R-:W-:Y:S02]  /*9bc0*/  FMUL.FTZ R26, R2.reuse, R114 ;  /* 0x00000072021a7220 */ /* 0x042fe40000410000 */
[C---:B------:R-:W-:Y:S02]  /*9bd0*/  FMUL.FTZ R10, R2.reuse, R130 ;  /* 0x00000082020a7220 */ /* 0x040fe40000410000 */
[C---:B------:R-:W-:Y:S05]  /*9be0*/  FMUL.FTZ R11, R2.reuse, R131 ;  /* 0x00000083020b7220 */ /* 0x040fea0000410000 */
        /* <DEDUP_REMOVED lines=12> */
[----:B------:R-:W-:Y:S01]  /*9cb0*/  MUFU.EX2 R122, R109 ;  /* 0x0000006d007a7308 */ /* 0x000fe20000000800 */
[C---:B------:R-:W-:Y:S02]  /*9cc0*/  FMUL.FTZ R27, R2.reuse, R115 ;  /* 0x00000073021b7220 */ /* 0x040fe40000410000 */
[C---:B--2---:R-:W-:Y:S02]  /*9cd0*/  FFMA.FTZ R115, R2.reuse, R184, R3 ;  /* 0x000000b802737223 */ /* 0x044fe40000010003 */
        /* <DEDUP_REMOVED lines=24> */
[----:B-1----:R-:W-:Y:S01]  /*9e60*/  F2FP.PACK_AB R110, R127, R126 ;  /* 0x0000007e7f6e723e */ /* 0x002fe200000000ff */
        /* <DEDUP_REMOVED lines=14> */
[----:B------:R-:W-:Y:S01]  /*9f50*/  IADD3 R2, R171, R161, RZ ;  /* 0x000000a1ab027210 */ /* 0x000fe20007ffe0ff */
[--C-:B------:R-:W-:Y:S01]  /*9f60*/  FFMA.FTZ R0, R137, c[0x0][0x2d0], -R103.reuse ;  /* 0x0000b40089007a23 */ /* 0x100fe20000010867 */
[----:B------:R-:W-:Y:S02]  /*9f70*/  F2FP.PACK_AB R137, R121, R3 ;  /* 0x000000037989723e */ /* 0x000fe400000000ff */
[----:B------:R-:W1:Y:S01]  /*9f80*/  MUFU.EX2 R3, R149 ;  /* 0x0000009500037308 */ /* 0x000e620000000800 */
[----:B------:R-:W2:Y:S08]  /*9f90*/  LDSM.16.MT88.4 R104, [R2] ;  /* 0x000000000268783b */ /* 0x000eb00000004200 */
[----:B------:R-:W-:Y:S01]  /*9fa0*/  LDSM.16.MT88.4 R128, [R2+0x1800] ;  /* 0x001800000280783b */ /* 0x000fe20000004200 */
[----:B------:R-:W3:Y:S10]  /*9fb0*/  MUFU.EX2 R113, R0 ;  /* 0x0000000000717308 */ /* 0x000ef40000000800 */
[----:B------:R-:W4:Y:S01]  /*9fc0*/  MUFU.EX2 R149, R179 ;  /* 0x000000b300957308 */ /* 0x000f220000000800 */
[C---:B-1----:R-:W-:Y:S02]  /*9fd0*/  F2FP.PACK_AB R108, R102.reuse, R3 ;  /* 0x00000003666c723e */ /* 0x042fe400000000ff */
[----:B---3--:R-:W-:Y:S01]  /*9fe0*/  F2FP.PACK_AB R139, R113, R114 ;  /* 0x00000072718b723e */ /* 0x008fe200000000ff */
[----:B------:R-:W-:Y:S04]  /*9ff0*/  FADD.FTZ R0, R3, R140 ;  /* 0x0000008c03007221 */ /* 0x000fe80000010000 */
[----:B------:R-:W-:Y:S01]  /*a000*/  FADD.FTZ R123, R102, R0 ;  /* 0x00000000667b7221 */ /* 0x000fe20000010000 */
[C---:B------:R-:W-:Y:S01]  /*a010*/  IADD3 R102, R169.reuse, R2, RZ ;  /* 0x00000002a9667210 */ /* 0x040fe20007ffe0ff */
[C---:B--2---:R-:W-:Y:S05]  /*a020*/  HMMA.16816.F32 R4, R136.reuse, R104, R4 ;  /* 0x000000688804723c */ /* 0x044fea0000001804 */
[----:B------:R-:W-:Y:S03]  /*a030*/  IADD3 R0, R172, R161, RZ ;  /* 0x000000a1ac007210 */ /* 0x000fe60007ffe0ff */
[C---:B------:R-:W-:Y:S01]  /*a040*/  HMMA.16816.F32 R8, R136.reuse, R106, R8 ;  /* 0x0000006a8808723c */ /* 0x040fe20000001808 */
[----:B------:R-:W1:Y:S03]  /*a050*/  LDSM.16.MT88.4 R104, [R102] ;  /* 0x000000006668783b */ /* 0x000e660000004200 */
[----:B------:R-:W-:Y:S04]  /*a060*/  IADD3 R3, R169, R0, RZ ;  /* 0x00000000a9037210 */ /* 0x000fe80007ffe0ff */
[C---:B-1----:R-:W-:Y:S08]  /*a070*/  HMMA.16816.F32 R12, R136.reuse, R104, R12 ;  /* 0x00000068880c723c */ /* 0x042ff0000000180c */
[C---:B------:R-:W-:Y:S01]  /*a080*/  HMMA.16816.F32 R16, R136.reuse, R106, R16 ;  /* 0x0000006a8810723c */ /* 0x040fe20000001810 */
[----:B------:R-:W1:Y:S07]  /*a090*/  LDSM.16.MT88.4 R104, [R0] ;  /* 0x000000000068783b */ /* 0x000e6e0000004200 */
[C---:B-1----:R-:W-:Y:S08]  /*a0a0*/  HMMA.16816.F32 R20, R136.reuse, R104, R20 ;  /* 0x000000688814723c */ /* 0x042ff00000001814 */
[C---:B------:R-:W-:Y:S01]  /*a0b0*/  HMMA.16816.F32 R24, R136.reuse, R106, R24 ;  /* 0x0000006a8818723c */ /* 0x040fe20000001818 */
[----:B------:R-:W1:Y:S07]  /*a0c0*/  LDSM.16.MT88.4 R104, [R3] ;  /* 0x000000000368783b */ /* 0x000e6e0000004200 */
        /* <DEDUP_REMOVED lines=25> */
[--C-:B------:R-:W-:Y:S01]  /*a260*/  FFMA.FTZ R104, R141, c[0x0][0x2d0], -R103.reuse ;  /* 0x0000b4008d687a23 */ /* 0x100fe20000010867 */
[----:B------:R-:W-:Y:S03]  /*a270*/  HMMA.16816.F32 R96, R136, R106, R96 ;  /* 0x0000006a8860723c */ /* 0x000fe60000001860 */
[----:B------:R1:W-:Y:S04]  /*a280*/  MUFU.EX2 R112, R104 ;  /* 0x0000006800707308 */ /* 0x0003e80000000800 */
[----:B----4-:R-:W-:Y:S01]  /*a290*/  F2FP.PACK_AB R138, R149, R148 ;  /* 0x00000094958a723e */ /* 0x010fe200000000ff */
[--C-:B-1----:R-:W-:Y:S05]  /*a2a0*/  FFMA.FTZ R104, R142, c[0x0][0x2d0], -R103.reuse ;  /* 0x0000b4008e687a23 */ /* 0x102fea0000010867 */
[----:B------:R1:W2:Y:S02]  /*a2b0*/  MUFU.EX2 R120, R104 ;  /* 0x0000006800787308 */ /* 0x0002a40000000800 */
[--C-:B-1----:R-:W-:Y:S01]  /*a2c0*/  FFMA.FTZ R104, R145, c[0x0][0x2d0], -R103.reuse ;  /* 0x0000b40091687a23 */ /* 0x102fe20000010867 */
[----:B--2---:R-:W-:Y:S07]  /*a2d0*/  F2FP.PACK_AB R109, R120, R112 ;  /* 0x00000070786d723e */ /* 0x004fee00000000ff */
[----:B------:R1:W2:Y:S02]  /*a2e0*/  MUFU.EX2 R116, R104 ;  /* 0x0000006800747308 */ /* 0x0002a40000000800 */
[----:B-1----:R-:W1:Y:S01]  /*a2f0*/  LDSM.16.MT88.4 R104, [R2+0x800] ;  /* 0x000800000268783b */ /* 0x002e620000004200 */
[----:B--2---:R-:W-:Y:S07]  /*a300*/  F2FP.PACK_AB R111, R122, R116 ;  /* 0x000000747a6f723e */ /* 0x004fee00000000ff */
        /* <DEDUP_REMOVED lines=35> */
[----:B------:R-:W-:Y:S01]  /*a540*/  HMMA.16816.F32 R96, R108, R106, R96 ;  /* 0x0000006a6c60723c */ /* 0x000fe20000001860 */
[----:B------:R-:W1:Y:S02]  /*a550*/  LDSM.16.MT88.4 R108, [R2+0x1000] ;  /* 0x00100000026c783b */ /* 0x000e640000004200 */
[----:B------:R2:W-:Y:S01]  /*a560*/  MUFU.EX2 R117, R104 ;  /* 0x0000006800757308 */ /* 0x0005e20000000800 */
[--C-:B------:R-:W-:Y:S03]  /*a570*/  FFMA.FTZ R105, R151, c[0x0][0x2d0], -R103.reuse ;  /* 0x0000b40097697a23 */ /* 0x100fe60000010867 */
[----:B------:R-:W-:Y:S06]  /*a580*/  F2FP.PACK_AB R106, R158, R132 ;  /* 0x000000849e6a723e */ /* 0x000fec00000000ff */
[----:B------:R3:W-:Y:S01]  /*a590*/  MUFU.EX2 R145, R105 ;  /* 0x0000006900917308 */ /* 0x0007e20000000800 */
[----:B--2---:R-:W-:Y:S09]  /*a5a0*/  FFMA.FTZ R104, R146, c[0x0][0x2d0], -R103 ;  /* 0x0000b40092687a23 */ /* 0x004ff20000010867 */
[----:B------:R-:W-:Y:S01]  /*a5b0*/  MUFU.EX2 R146, R182 ;  /* 0x000000b600927308 */ /* 0x000fe20000000800 */
[----:B---3--:R-:W-:Y:S09]  /*a5c0*/  FADD.FTZ R105, R126, R123 ;  /* 0x0000007b7e697221 */ /* 0x008ff20000010000 */
[----:B------:R2:W-:Y:S02]  /*a5d0*/  MUFU.EX2 R118, R104 ;  /* 0x0000006800767308 */ /* 0x0005e40000000800 */
[----:B--2---:R-:W-:Y:S08]  /*a5e0*/  FFMA.FTZ R104, R147, c[0x0][0x2d0], -R103 ;  /* 0x0000b40093687a23 */ /* 0x004ff00000010867 */
[----:B------:R-:W2:Y:S10]  /*a5f0*/  MUFU.EX2 R147, R181 ;  /* 0x000000b500937308 */ /* 0x000eb40000000800 */
[----:B------:R3:W4:Y:S01]  /*a600*/  MUFU.EX2 R119, R104 ;  /* 0x0000006800777308 */ /* 0x0007220000000800 */
[----:B--2---:R-:W-:Y:S01]  /*a610*/  F2FP.PACK_AB R136, R147, R146 ;  /* 0x000000929388723e */ /* 0x004fe200000000ff */
[----:B---3--:R-:W-:Y:S01]  /*a620*/  FADD.FTZ R104, R121, R115 ;  /* 0x0000007379687221 */ /* 0x008fe20000010000 */
[----:B----4-:R-:W-:Y:S01]  /*a630*/  F2FP.PACK_AB R107, R145, R119 ;  /* 0x00000077916b723e */ /* 0x010fe200000000ff */
[----:B------:R-:W-:Y:S01]  /*a640*/  FADD.FTZ R121, R127, R105 ;  /* 0x000000697f797221 */ /* 0x000fe20000010000 */
[----:B------:R-:W-:Y:S01]  /*a650*/  F2FP.PACK_AB R105, R118, R117 ;  /* 0x000000757669723e */ /* 0x000fe200000000ff */
[----:B------:R-:W-:Y:S04]  /*a660*/  FADD.FTZ R104, R114, R104 ;  /* 0x0000006872687221 */ /* 0x000fe80000010000 */
[----:B------:R-:W-:Y:S04]  /*a670*/  FADD.FTZ R104, R113, R104 ;  /* 0x0000006871687221 */ /* 0x000fe80000010000 */
[----:B------:R-:W-:Y:S02]  /*a680*/  FADD.FTZ R104, R112, R104 ;  /* 0x0000006870687221 */ /* 0x000fe40000010000 */
[----:B------:R-:W2:Y:S02]  /*a690*/  LDSM.16.MT88.4 R112, [R102+0x1000] ;  /* 0x001000006670783b */ /* 0x000ea40000004200 */
[----:B------:R-:W-:Y:S04]  /*a6a0*/  FADD.FTZ R104, R120, R104 ;  /* 0x0000006878687221 */ /* 0x000fe80000010000 */
[----:B------:R-:W-:Y:S01]  /*a6b0*/  FADD.FTZ R120, R116, R104 ;  /* 0x0000006874787221 */ /* 0x000fe20000010000 */
[----:B------:R-:W-:Y:S01]  /*a6c0*/  F2FP.PACK_AB R104, R125, R124 ;  /* 0x0000007c7d68723e */ /* 0x000fe200000000ff */
[----:B------:R-:W-:Y:S04]  /*a6d0*/  FFMA.FTZ R116, R152, c[0x0][0x2d0], -R103 ;  /* 0x0000b40098747a23 */ /* 0x000fe80000010867 */
[----:B------:R3:W-:Y:S02]  /*a6e0*/  MUFU.EX2 R142, R116 ;  /* 0x00000074008e7308 */ /* 0x0007e40000000800 */
[C---:B-1----:R-:W-:Y:S08]  /*a6f0*/  HMMA.16816.F32 R4, R104.reuse, R108, R4 ;  /* 0x0000006c6804723c */ /* 0x042ff00000001804 */
[C---:B------:R-:W-:Y:S01]  /*a700*/  HMMA.16816.F32 R8, R104.reuse, R110, R8 ;  /* 0x0000006e6808723c */ /* 0x040fe20000001808 */
[----:B------:R-:W1:Y:S03]  /*a710*/  LDSM.16.MT88.4 R108, [R0+0x1000] ;  /* 0x00100000006c783b */ /* 0x000e660000004200 */
[----:B---3--:R-:W-:Y:S04]  /*a720*/  FADD.FTZ R116, R124, R121 ;  /* 0x000000797c747221 */ /* 0x008fe80000010000 */
        /* <DEDUP_REMOVED lines=28> */
[----:B------:R-:W-:Y:S01]  /*a8f0*/  FFMA.FTZ R108, R153, c[0x0][0x2d0], -R103 ;  /* 0x0000b400996c7a23 */ /* 0x000fe20000010867 */
[C---:B------:R-:W-:Y:S03]  /*a900*/  HMMA.16816.F32 R88, R104.reuse, R110, R88 ;  /* 0x0000006e6858723c */ /* 0x040fe60000001858 */
[----:B------:R1:W3:Y:S01]  /*a910*/  MUFU.EX2 R141, R108 ;  /* 0x0000006c008d7308 */ /* 0x0002e20000000800 */
[----:B------:R-:W-:Y:S02]  /*a920*/  FADD.FTZ R109, R122, R120 ;  /* 0x000000787a6d7221 */ /* 0x000fe40000010000 */
[----:B------:R-:W4:Y:S02]  /*a930*/  LDSM.16.MT88.4 R120, [R102+0x1800] ;  /* 0x001800006678783b */ /* 0x000f240000004200 */
[----:B------:R-:W-:Y:S04]  /*a940*/  FADD.FTZ R109, R117, R109 ;  /* 0x0000006d756d7221 */ /* 0x000fe80000010000 */
[----:B------:R-:W-:Y:S02]  /*a950*/  FADD.FTZ R117, R125, R116 ;  /* 0x000000747d757221 */ /* 0x000fe40000010000 */
[----:B------:R-:W-:Y:S02]  /*a960*/  FADD.FTZ R116, R118, R109 ;  /* 0x0000006d76747221 */ /* 0x000fe40000010000 */
[----:B------:R-:W-:Y:S01]  /*a970*/  FADD.FTZ R144, R132, R117 ;  /* 0x0000007584907221 */ /* 0x000fe20000010000 */
[C---:B--2---:R-:W-:Y:S03]  /*a980*/  HMMA.16816.F32 R92, R104.reuse, R112, R92 ;  /* 0x00000070685c723c */ /* 0x044fe6000000185c */
[----:B------:R-:W-:Y:S05]  /*a990*/  FADD.FTZ R143, R119, R116 ;  /* 0x00000074778f7221 */ /* 0x000fea0000010000 */
[----:B------:R-:W-:Y:S01]  /*a9a0*/  HMMA.16816.F32 R96, R104, R114, R96 ;  /* 0x000000726860723c */ /* 0x000fe20000001860 */
[----:B------:R-:W-:Y:S03]  /*a9b0*/  LDSM.16.MT88.4 R104, [R3+0x1800] ;  /* 0x001800000368783b */ /* 0x000fe60000004200 */
[--C-:B-1----:R-:W-:Y:S01]  /*a9c0*/  FFMA.FTZ R108, R155, c[0x0][0x2d0], -R103.reuse ;  /* 0x0000b4009b6c7a23 */ /* 0x102fe20000010867 */
[----:B---3--:R-:W-:Y:S01]  /*a9d0*/  F2FP.PACK_AB R137, R141, R142 ;  /* 0x0000008e8d89723e */ /* 0x008fe200000000ff */
[----:B------:R-:W-:Y:S02]  /*a9e0*/  FFMA.FTZ R103, R154, c[0x0][0x2d0], -R103 ;  /* 0x0000b4009a677a23 */ /* 0x000fe40000010867 */
[----:B------:R1:W-:Y:S10]  /*a9f0*/  MUFU.EX2 R140, R108 ;  /* 0x0000006c008c7308 */ /* 0x0003f40000000800 */
[----:B------:R-:W2:Y:S01]  /*aa00*/  MUFU.EX2 R103, R103 ;  /* 0x0000006700677308 */ /* 0x000ea20000000800 */
[----:B-1----:R-:W1:Y:S01]  /*aa10*/  LDSM.16.MT88.4 R108, [R0+0x1800] ;  /* 0x00180000006c783b */ /* 0x002e620000004200 */
[----:B--2---:R-:W-:Y:S07]  /*aa20*/  F2FP.PACK_AB R139, R103, R140 ;  /* 0x0000008c678b723e */ /* 0x004fee00000000ff */
[C---:B------:R-:W-:Y:S01]  /*aa30*/  HMMA.16816.F32 R132, R136.reuse, R128, R4 ;  /* 0x000000808884723c */ /* 0x040fe20000001804 */
[----:B------:R-:W2:Y:S07]  /*aa40*/  LDSM.16.MT88.4 R4, [R2+0x3800] ;  /* 0x003800000204783b */ /* 0x000eae0000004200 */
[C---:B------:R-:W-:Y:S01]  /*aa50*/  HMMA.16816.F32 R128, R136.reuse, R130, R8 ;  /* 0x000000828880723c */ /* 0x040fe20000001808 */
[----:B------:R-:W3:Y:S07]  /*aa60*/  LDSM.16.MT88.4 R8, [R102+0x3800] ;  /* 0x003800006608783b */ /* 0x000eee0000004200 */
[C---:B----4-:R-:W-:Y:S01]  /*aa70*/  HMMA.16816.F32 R124, R136.reuse, R120, R12 ;  /* 0x00000078887c723c */ /* 0x050fe2000000180c */
[----:B------:R-:W4:Y:S07]  /*aa80*/  LDSM.16.MT88.4 R12, [R0+0x3800] ;  /* 0x00380000000c783b */ /* 0x000f2e0000004200 */
[C---:B------:R-:W-:Y:S01]  /*aa90*/  HMMA.16816.F32 R120, R136.reuse, R122, R16 ;  /* 0x0000007a8878723c */ /* 0x040fe20000001810 */
[----:B------:R-:W-:Y:S07]  /*aaa0*/  LDSM.16.MT88.4 R16, [R102+0x5800] ;  /* 0x005800006610783b */ /* 0x000fee0000004200 */
[C---:B-1----:R-:W-:Y:S01]  /*aab0*/  HMMA.16816.F32 R116, R136.reuse, R108, R20 ;  /* 0x0000006c8874723c */ /* 0x042fe20000001814 */
[----:B------:R1:W-:Y:S07]  /*aac0*/  LDSM.16.MT88.4 R20, [R0+0x5800] ;  /* 0x005800000014783b */ /* 0x0003ee0000004200 */
[C---:B------:R-:W-:Y:S08]  /*aad0*/  HMMA.16816.F32 R112, R136.reuse, R110, R24 ;  /* 0x0000006e8870723c */ /* 0x040ff00000001818 */
[C---:B------:R-:W-:Y:S08]  /*aae0*/  HMMA.16816.F32 R108, R136.reuse, R104, R28 ;  /* 0x00000068886c723c */ /* 0x040ff0000000181c */
[C---:B------:R-:W-:Y:S04]  /*aaf0*/  HMMA.16816.F32 R104, R136.reuse, R106, R32 ;  /* 0x0000006a8868723c */ /* 0x040fe80000001820 */
[----:B-1----:R-:W-:Y:S04]  /*ab00*/  FADD.FTZ R0, R145, R143 ;  /* 0x0000008f91007221 */ /* 0x002fe80000010000 */
[C---:B--2---:R-:W-:Y:S04]  /*ab10*/  HMMA.16816.F32 R36, R136.reuse, R4, R36 ;  /* 0x000000048824723c */ /* 0x044fe80000001824 */
[----:B------:R-:W-:Y:S04]  /*ab20*/  FADD.FTZ R0, R142, R0 ;  /* 0x000000008e007221 */ /* 0x000fe80000010000 */
[C---:B------:R-:W-:Y:S01]  /*ab30*/  HMMA.16816.F32 R40, R136.reuse, R6, R40 ;  /* 0x000000068828723c */ /* 0x040fe20000001828 */
[----:B------:R-:W1:Y:S03]  /*ab40*/  LDSM.16.MT88.4 R4, [R3+0x3800] ;  /* 0x003800000304783b */ /* 0x000e660000004200 */
[----:B------:R-:W-:Y:S04]  /*ab50*/  FADD.FTZ R0, R141, R0 ;  /* 0x000000008d007221 */ /* 0x000fe80000010000 */
[C---:B---3--:R-:W-:Y:S08]  /*ab60*/  HMMA.16816.F32 R44, R136.reuse, R8, R44 ;  /* 0x00000008882c723c */ /* 0x048ff0000000182c */
[C---:B------:R-:W-:Y:S01]  /*ab70*/  HMMA.16816.F32 R48, R136.reuse, R10, R48 ;  /* 0x0000000a8830723c */ /* 0x040fe20000001830 */
[----:B------:R2:W3:Y:S07]  /*ab80*/  LDSM.16.MT88.4 R8, [R2+0x5800] ;  /* 0x005800000208783b */ /* 0x0004ee0000004200 */
[C---:B----4-:R-:W-:Y:S08]  /*ab90*/  HMMA.16816.F32 R52, R136.reuse, R12, R52 ;  /* 0x0000000c8834723c */ /* 0x050ff00000001834 */
[C---:B------:R-:W-:Y:S01]  /*aba0*/  HMMA.16816.F32 R56, R136.reuse, R14, R56 ;  /* 0x0000000e8838723c */ /* 0x040fe20000001838 */
[----:B------:R4:W5:Y:S03]  /*abb0*/  LDSM.16.MT88.4 R12, [R3+0x5800] ;  /* 0x00580000030c783b */ /* 0x0009660000004200 */
[----:B--2---:R-:W-:Y:S04]  /*abc0*/  FADD.FTZ R2, R158, R144 ;  /* 0x000000909e027221 */ /* 0x004fe80000010000 */
[C---:B-1----:R-:W-:Y:S04]  /*abd0*/  HMMA.16816.F32 R60, R136.reuse, R4, R60 ;  /* 0x00000004883c723c */ /* 0x042fe8000000183c */
[----:B------:R-:W-:Y:S04]  /*abe0*/  FADD.FTZ R2, R146, R2 ;  /* 0x0000000292027221 */ /* 0x000fe80000010000 */
[----:B------:R-:W-:Y:S01]  /*abf0*/  FADD.FTZ R2, R147, R2 ;  /* 0x0000000293027221 */ /* 0x000fe20000010000 */
[C---:B------:R-:W-:Y:S03]  /*ac00*/  HMMA.16816.F32 R64, R136.reuse, R6, R64 ;  /* 0x000000068840723c */ /* 0x040fe60000001840 */
[----:B----4-:R-:W-:Y:S05]  /*ac10*/  FADD.FTZ R3, R148, R2 ;  /* 0x0000000294037221 */ /* 0x010fea0000010000 */
[C---:B---3--:R-:W-:Y:S04]  /*ac20*/  HMMA.16816.F32 R68, R136.reuse, R8, R68 ;  /* 0x000000088844723c */ /* 0x048fe80000001844 */
[----:B------:R-:W-:Y:S01]  /*ac30*/  FADD.FTZ R2, R140, R0 ;  /* 0x000000008c027221 */ /* 0x000fe20000010000 */
[----:B------:R-:W-:Y:S01]  /*ac40*/  IADD3 R0, R176, -0x2, RZ ;  /* 0xfffffffeb0007810 */ /* 0x000fe20007ffe0ff */
[----:B------:R-:W-:Y:S02]  /*ac50*/  FADD.FTZ R183, R149, R3 ;  /* 0x0000000395b77221 */ /* 0x000fe40000010000 */
[C---:B------:R-:W-:Y:S03]  /*ac60*/  HMMA.16816.F32 R72, R136.reuse, R10, R72 ;  /* 0x0000000a8848723c */ /* 0x040fe60000001848 */
[----:B------:R-:W-:Y:S01]  /*ac70*/  ISETP.GE.AND P0, PT, R0, R188, PT ;  /* 0x000000bc0000720c */ /* 0x000fe20003f06270 */
[----:B------:R-:W-:Y:S04]  /*ac80*/  FADD.FTZ R184, R103, R2 ;  /* 0x0000000267b87221 */ /* 0x000fe80000010000 */
[C---:B------:R-:W-:Y:S08]  /*ac90*/  HMMA.16816.F32 R76, R136.reuse, R16, R76 ;  /* 0x00000010884c723c */ /* 0x040ff0000000184c */
[C---:B------:R-:W-:Y:S08]  /*aca0*/  HMMA.16816.F32 R80, R136.reuse, R18, R80 ;  /* 0x000000128850723c */ /* 0x040ff00000001850 */
[C---:B------:R-:W-:Y:S08]  /*acb0*/  HMMA.16816.F32 R84, R136.reuse, R20, R84 ;  /* 0x000000148854723c */ /* 0x040ff00000001854 */
[C---:B------:R-:W-:Y:S08]  /*acc0*/  HMMA.16816.F32 R88, R136.reuse, R22, R88 ;  /* 0x000000168858723c */ /* 0x040ff00000001858 */
[C---:B-----5:R-:W-:Y:S08]  /*acd0*/  HMMA.16816.F32 R92, R136.reuse, R12, R92 ;  /* 0x0000000c885c723c */ /* 0x060ff0000000185c */
[----:B------:R-:W-:Y:S01]  /*ace0*/  HMMA.16816.F32 R96, R136, R14, R96 ;  /* 0x0000000e8860723c */ /* 0x000fe20000001860 */
[----:B------:R-:W-:Y:S07]  /*acf0*/  @!UPT UIADD3 URZ, URZ, URZ, URZ ;  /* 0x0000003f3f3ff290 */ /* 0x000fee000fffe03f */
[----:B------:R-:W-:-:S11]  /*ad00*/  @!P0 BRA `(.L_x_2070) ;  /* 0x0000057000008947 */ /* 0x000fd60003800000 */
[----:B------:R-:W-:Y:S01]  /*ad10*/  SHF.R.S32.HI R7, RZ, 0x1f, R186 ;  /* 0x0000001fff077819 */ /* 0x000fe200000114ba */
[----:B------:R-:W-:Y:S01]  /*ad20*/  IMAD.MOV.U32 R214, RZ, RZ, c[0x0][0x2b8] ;  /* 0x0000ae00ffd67624 */ /* 0x000fe200078e00ff */
[----:B------:R-:W-:Y:S01]  /*ad30*/  SHF.R.S32.HI R6, RZ, 0x1f, R177 ;  /* 0x0000001fff067819 */ /* 0x000fe200000114b1 */
[----:B------:R-:W-:Y:S01]  /*ad40*/  IMAD R209, R187, 0x20, R205 ;  /* 0x00000020bbd17824 */ /* 0x000fe200078e02cd */
[----:B------:R-:W-:Y:S01]  /*ad50*/  SHF.L.U64.HI R14, R186, 0x1, R7 ;  /* 0x00000001ba0e7819 */ /* 0x000fe20000010207 */
[----:B------:R-:W-:Y:S01]  /*ad60*/  IMAD.MOV.U32 R174, RZ, RZ, RZ ;  /* 0x000000ffffae7224 */ /* 0x000fe200078e00ff */
[----:B------:R-:W-:Y:S01]  /*ad70*/  ISETP.NE.AND P5, PT, R214, 0x1, PT ;  /* 0x00000001d600780c */ /* 0x000fe20003fa5270 */
[----:B------:R-:W-:Y:S01]  /*ad80*/  IMAD.SHL.U32 R18, R185, 0x2, RZ ;  /* 0x00000002b9127824 */ /* 0x000fe200078e00ff */
[C---:B------:R-:W-:Y:S01]  /*ad90*/  IADD3 R2, R209.reuse, R150, R193 ;  /* 0x00000096d1027210 */ /* 0x040fe20007ffe0c1 */
[----:B------:R-:W-:Y:S01]  /*ada0*/  IMAD.SHL.U32 R17, R186, 0x2, RZ ;  /* 0x00000002ba117824 */ /* 0x000fe200078e00ff */
[----:B------:R-:W-:Y:S01]  /*adb0*/  ISETP.GT.AND P4, PT, R209, 0x3f, PT ;  /* 0x0000003fd100780c */ /* 0x000fe20003f84270 */
[C---:B------:R-:W-:Y:S01]  /*adc0*/  IMAD.SHL.U32 R16, R177.reuse, 0x2, RZ ;  /* 0x00000002b1107824 */ /* 0x040fe200078e00ff */
[----:B------:R-:W-:Y:S02]  /*add0*/  IADD3 R2, R2, -0x80, RZ ;  /* 0xffffff8002027810 */ /* 0x000fe40007ffe0ff */
[----:B------:R-:W-:Y:S02]  /*ade0*/  SHF.R.S32.HI R209, RZ, 0x1f, R185 ;  /* 0x0000001fffd17819 */ /* 0x000fe400000114b9 */
[----:B------:R-:W-:Y:S01]  /*adf0*/  SHF.L.U64.HI R13, R177, 0x1, R6 ;  /* 0x00000001b10d7819 */ /* 0x000fe20000010206 */
[----:B------:R-:W-:Y:S01]  /*ae00*/  IMAD.MOV.U32 R0, RZ, RZ, R2 ;  /* 0x000000ffff007224 */ /* 0x000fe200078e0002 */
[----:B------:R-:W-:Y:S01]  /*ae10*/  SHF.L.U64.HI R15, R185, 0x1, R209 ;  /* 0x00000001b90f7819 */ /* 0x000fe200000102d1 */
        /* <DEDUP_REMOVED lines=24> */
.L_x_2188:
[----:B------:R-:W-:-:S05]  /*afa0*/  BRA.DIV ~URZ, `(.L_x_2072) ;  /* 0x0000d7427f007947 */ /* 0x000fca000b800000 */
[----:B------:R-:W3:Y:S01]  /*afb0*/  SHFL.IDX PT, R0, R12, RZ, 0x181f ;  /* 0x00181fff0c007589 */ /* 0x000ee200000e0000 */
[----:B------:R-:W-:Y:S02]  /*afc0*/  ISETP.GE.AND P4, PT, R177, c[0x0][0x1d4], PT ;  /* 0x00007500b1007a0c */ /* 0x000fe40003f86270 */
[----:B------:R-:W-:Y:S02]  /*afd0*/  ISETP.GE.AND P3, PT, R186, c[0x0][0x1d4], PT ;  /* 0x00007500ba007a0c */ /* 0x000fe40003f66270 */
[----:B------:R-:W-:Y:S02]  /*afe0*/  SEL R10, RZ, 0x10, P4 ;  /* 0x00000010ff0a7807 */ /* 0x000fe40002000000 */
[----:B---3--:R-:W-:Y:S05]  /*aff0*/  IADD3 R8, P0, R0, R16, RZ ;  /* 0x0000001000087210 */ /* 0x008fea0007f1e0ff */
[----:B--2---:R-:W-:Y:S01]  /*b000*/  IMAD.X R9, R4, 0x1, R13, P0 ;  /* 0x0000000104097824 */ /* 0x004fe200000e060d */
[----:B------:R-:W-:Y:S05]  /*b010*/  IADD3 R6, P0, R0, R17, RZ ;  /* 0x0000001100067210 */ /* 0x000fea0007f1e0ff */
[----:B------:R-:W-:Y:S01]  /*b020*/  IMAD.X R7, R4, 0x1, R14, P0 ;  /* 0x0000000104077824 */ /* 0x000fe200000e060e */
[----:B------:R-:W-:Y:S01]  /*b030*/  IADD3 R2, P0, R0, R18, RZ ;  /* 0x0000001200027210 */ /* 0x000fe20007f1e0ff */
[----:B------:R-:W-:Y:S04]  /*b040*/  IMAD R0, R178, 0x6000, R207 ;  /* 0x00006000b2007824 */ /* 0x000fe800078e02cf */
[----:B------:R-:W-:Y:S01]  /*b050*/  IMAD.X R3, R4, 0x1, R15, P0 ;  /* 0x0000000104037824 */ /* 0x000fe200000e060f */
[----:B------:R-:W-:Y:S01]  /*b060*/  @!PT LDS RZ, [RZ] ;  /* 0x00000000fffff984 */ /* 0x000fe20000000800 */
[----:B------:R-:W-:Y:S01]  /*b070*/  @!PT LDS RZ, [RZ] ;  /* 0x00000000fffff984 */ /* 0x000fe20000000800 */
[----:B------:R2:W-:Y:S01]  /*b080*/  LDGSTS.E.BYPASS.LTC128B.128 [R0], [R8.64], !P4 ;  /* 0x0000000008007fae */ /* 0x0005e2000e101d46 */
[----:B------:R-:W-:Y:S03]  /*b090*/  ISETP.GE.AND P0, PT, R185, c[0x0][0x1d4], PT ;  /* 0x00007500b9007a0c */ /* 0x000fe60003f06270 */
[----:B------:R2:W-:Y:S01]  /*b0a0*/  LDGSTS.E.BYPASS.LTC128B.128 [R0+0x2000], [R6.64], !P3 ;  /* 0x0200000006007fae */ /* 0x0005e2000d901d46 */
[----:B------:R-:W-:Y:S03]  /*b0b0*/  SEL R11, RZ, 0x10, P0 ;  /* 0x00000010ff0b7807 */ /* 0x000fe60000000000 */
[----:B------:R3:W4:Y:S06]  /*b0c0*/  SHFL.IDX PT, R4, R5, 0x1, 0x181f ;  /* 0x00381f0005047f89 */ /* 0x00072c00000e0000 */
[----:B------:R5:W-:Y:S01]  /*b0d0*/  LDGSTS.E.BYPASS.LTC128B.128 [R0+0x4000], [R2.64], !P0 ;  /* 0x0400000002007fae */ /* 0x000be2000c101d46 */
[----:B-1-3--:R-:W-:Y:S03]  /*b0e0*/  SEL R5, RZ, 0x10, P3 ;  /* 0x00000010ff057807 */ /* 0x00afe60001800000 */
[----:B-----5:R2:W1:Y:S04]  /*b0f0*/  SHFL.IDX PT, R2, R12, 0x1, 0x181f ;  /* 0x00381f000c027f89 */ /* 0x02046800000e0000 */
.L_x_2189:
[C---:B----4-:R-:W-:Y:S04]  /*b100*/  IADD3 R3, -R10.reuse, 0x10, RZ ;  /* 0x000000100a037810 */ /* 0x050fe80007ffe1ff */
[----:B------:R-:W-:Y:S04]  /*b110*/  LOP3.LUT R3, R3, 0xf, RZ, 0xc0, !PT ;  /* 0x0000000f03037812 */ /* 0x000fe800078ec0ff */
[----:B-12---:R-:W-:Y:S02]  /*b120*/  IADD3 R8, P3, P0, R3, R2, R16 ;  /* 0x0000000203087210 */ /* 0x006fe4000787e010 */
[----:B------:R-:W-:Y:S02]  /*b130*/  IADD3 R3, -R5, 0x10, RZ ;  /* 0x0000001005037810 */ /* 0x000fe40007ffe1ff */
[----:B------:R-:W-:Y:S02]  /*b140*/  IADD3.X R9, RZ, R4, R13, P3, P0 ;  /* 0x00000004ff097210 */ /* 0x000fe40001fe040d */
[----:B------:R-:W-:Y:S04]  /*b150*/  LOP3.LUT R3, R3, 0xf, RZ, 0xc0, !PT ;  /* 0x0000000f03037812 */ /* 0x000fe800078ec0ff */
[----:B------:R-:W-:Y:S02]  /*b160*/  IADD3 R6, P3, P0, R3, R2, R17 ;  /* 0x0000000203067210 */ /* 0x000fe4000787e011 */
[----:B------:R-:W-:Y:S02]  /*b170*/  IADD3 R3, -R11, 0x10, RZ ;  /* 0x000000100b037810 */ /* 0x000fe40007ffe1ff */
[----:B------:R-:W-:Y:S02]  /*b180*/  IADD3.X R7, RZ, R4, R14, P3, P0 ;  /* 0x00000004ff077210 */ /* 0x000fe40001fe040e */
        /* <DEDUP_REMOVED lines=9> */
[----:B------:R-:W-:Y:S11]  /*b220*/  ISETP.NE.U32.AND P0, PT, R5, RZ, PT ;  /* 0x000000ff0500720c */ /* 0x000ff60003f05070 */
[----:B------:R-:W-:Y:S02]  /*b230*/  @!UPT UIADD3 URZ, URZ, URZ, URZ ;  /* 0x0000003f3f3ff290 */ /* 0x000fe4000fffe03f */
[----:B------:R1:W-:Y:S01]  /*b240*/  LDGSTS.E.BYPASS.LTC128B.128.ZFILL [R0+0x3000], [R6.64], P0 ;  /* 0x0300000006007fae */ /* 0x0003e20008141d46 */
[----:B------:R-:W-:Y:S11]  /*b250*/  ISETP.NE.U32.AND P0, PT, R11, RZ, PT ;  /* 0x000000ff0b00720c */ /* 0x000ff60003f05070 */
[----:B------:R-:W-:Y:S02]  /*b260*/  @!UPT UIADD3 URZ, URZ, URZ, URZ ;  /* 0x0000003f3f3ff290 */ /* 0x000fe4000fffe03f */
[----:B------:R1:W-:Y:S02]  /*b270*/  LDGSTS.E.BYPASS.LTC128B.128.ZFILL [R0+0x5000], [R2.64], P0 ;  /* 0x0500000002007fae */ /* 0x0003e40008141d46 */
.L_x_2070:
[----:B------:R-:W-:Y:S05]  /*b280*/  BSYNC B0 ;  /* 0x0000000000007941 */ /* 0x000fea0003800000 */
.L_x_2069:
[C---:B-1----:R-:W-:Y:S01]  /*b290*/  IADD3 R0, R163.reuse, 0x1, RZ ;  /* 0x00000001a3007810 */ /* 0x042fe20007ffe0ff */
[----:B------:R-:W0:Y:S01]  /*b2a0*/  LDGDEPBAR ;  /* 0x00000000000079af */ /* 0x000e220000000000 */
[----:B------:R-:W-:Y:S01]  /*b2b0*/  ISETP.GE.AND P0, PT, R163, 0x1, PT ;  /* 0x00000001a300780c */ /* 0x000fe20003f06270 */
[----:B------:R-:W-:Y:S01]  /*b2c0*/  IMAD.MOV.U32 R103, RZ, RZ, R100 ;  /* 0x000000ffff677224 */ /* 0x000fe200078e0064 */
[----:B------:R-:W-:Y:S01]  /*b2d0*/  IADD3 R173, R176, -0x1, RZ ;  /* 0xffffffffb0ad7810 */ /* 0x000fe20007ffe0ff */
[----:B------:R-:W-:Y:S01]  /*b2e0*/  IMAD.MOV.U32 R102, RZ, RZ, R101 ;  /* 0x000000ffff667224 */ /* 0x000fe200078e0065 */
[----:B------:R-:W-:Y:S02]  /*b2f0*/  SEL R163, R0, RZ, !P0 ;  /* 0x000000ff00a37207 */ /* 0x000fe40004000000 */
[----:B------:R-:W-:Y:S01]  /*b300*/  ISETP.GT.AND P0, PT, R176, R192, PT ;  /* 0x000000c0b000720c */ /* 0x000fe20003f04270 */
[----:B------:R-:W-:Y:S11]  /*b310*/  IMAD.MOV.U32 R176, RZ, RZ, R173 ;  /* 0x000000ffffb07224 */ /* 0x000ff600078e00ad */
[----:B------:R-:W-:Y:S01]  /*b320*/  @!UPT UIADD3 URZ, URZ, URZ, URZ ;  /* 0x0000003f3f3ff290 */ /* 0x000fe2000fffe03f */
[----:B------:R-:W-:-:S05]  /*b330*/  @P0 BRA `(.L_x_2073) ;  /* 0xffffc20000000947 */ /* 0x000fca000383ffff */
.L_x_2056:
        /* <DEDUP_REMOVED lines=21> */
.L_x_2076:
[----:B------:R-:W-:-:S04]  /*b490*/  MOV R3, c[0x0][0x32c] ;  /* 0x0000cb0000037a02 */ /* 0x000fc80000000f00 */
[----:B------:R-:W-:-:S13]  /*b4a0*/  ISETP.NE.AND P0, PT, R3, 0x1, PT ;  /* 0x000000010300780c */ /* 0x000fda0003f05270 */
[----:B------:R-:W-:-:S05]  /*b4b0*/  @P0 IMAD.HI.U32 R3, R0, c[0x0][0x330], RZ ;  /* 0x0000cc0000030a27 */ /* 0x000fca00078e00ff */
[----:B------:R-:W-:Y:S02]  /*b4c0*/  @P0 SHF.R.U32.HI R0, RZ, c[0x0][0x334], R3 ;  /* 0x0000cd00ff000a19 */ /* 0x000fe40000011603 */
.L_x_2077:
[----:B------:R-:W-:Y:S05]  /*b4d0*/  BSYNC B0 ;  /* 0x0000000000007941 */ /* 0x000fea0003800000 */
.L_x_2075:
[----:B------:R-:W-:-:S05]  /*b4e0*/  IMAD R0, R0, c[0x0][0x32c], RZ ;  /* 0x0000cb0000007a24 */ /* 0x000fca00078e02ff */
[----:B------:R-:W-:-:S04]  /*b4f0*/  IMNMX R2, R2, R0, !PT ;  /* 0x0000000002027217 */ /* 0x000fc80007800200 */
.L_x_2074:
[----:B------:R-:W-:Y:S01]  /*b500*/  IADD3 R2, R2, 0x3f, RZ ;  /* 0x0000003f02027810 */ /* 0x000fe20007ffe0ff */
[----:B------:R-:W-:Y:S02]  /*b510*/  IMAD.MOV.U32 R209, RZ, RZ, 0x1f ;  /* 0x0000001fffd17424 */ /* 0x000fe400078e00ff */
[----:B------:R-:W-:Y:S01]  /*b520*/  IMAD.MOV.U32 R192, RZ, RZ, -0x1 ;  /* 0xffffffffffc07424 */ /* 0x000fe200078e00ff */
        /* <DEDUP_REMOVED lines=8> */
.L_x_2088:
[----:B------:R-:W-:Y:S04]  /*b5b0*/  DEPBAR.LE SB0, 0x2 ;  /* 0x000080800000791a */ /* 0x000fe80000000000 */
[----:B------:R-:W-:Y:S01]  /*b5c0*/  WARPSYNC 0xffffffff ;  /* 0xffffffff00007948 */ /* 0x000fe20003800000 */
[----:B------:R-:W-:Y:S01]  /*b5d0*/  BAR.SYNC.DEFER_BLOCKING 0x0 ;  /* 0x0000000000007b1d */ /* 0x000fe20000010000 */
[----:B------:R-:W-:Y:S01]  /*b5e0*/  IMAD R162, R163, 0x6000, RZ ;  /* 0x00006000a3a27824 */ /* 0x000fe200078e02ff */
[----:B------:R-:W-:Y:S01]  /*b5f0*/  LOP3.LUT P2, RZ, R187, 0x2, RZ, 0xc0, !PT ;  /* 0x00000002bbff7812 */ /* 0x000fe2000784c0ff */
[----:B------:R-:W-:Y:S01]  /*b600*/  IMAD.MOV.U32 R2, RZ, RZ, 0x20 ;  /* 0x00000020ff027424 */ /* 0x000fe200078e00ff */
[----:B------:R-:W-:Y:S02]  /*b610*/  ISETP.GE.AND P0, PT, R188, R173, PT ;  /* 0x000000adbc00720c */ /* 0x000fe40003f06270 */
[----:B------:R-:W-:Y:S02]  /*b620*/  IADD3 R100, R170, R162, RZ ;  /* 0x000000a2aa647210 */ /* 0x000fe40007ffe0ff */
[----:B------:R-:W-:Y:S05]  /*b630*/  SEL R160, R2, 0xffffffe0, !P2 ;  /* 0xffffffe002a07807 */ /* 0x000fea0005000000 */
[----:B------:R-:W-:Y:S01]  /*b640*/  IMAD.IADD R103, R160, 0x1, R100 ;  /* 0x00000001a0677824 */ /* 0x000fe200078e0264 */
        /* <DEDUP_REMOVED lines=36> */
.L_x_2190:
        /* <DEDUP_REMOVED lines=22> */
.L_x_2191:
[C---:B--2---:R-:W-:Y:S02]  /*b9f0*/  IADD3 R3, -R6.reuse, 0x10, RZ ;  /* 0x0000001006037810 */ /* 0x044fe40007ffe1ff */
[----:B------:R-:W-:Y:S02]  /*ba00*/  ISETP.NE.U32.AND P3, PT, R6, RZ, PT ;  /* 0x000000ff0600720c */ /* 0x000fe40003f65070 */
[----:B------:R-:W-:Y:S04]  /*ba10*/  LOP3.LUT R3, R3, 0xf, RZ, 0xc0, !PT ;  /* 0x0000000f03037812 */ /* 0x000fe800078ec0ff */
[-C--:B---34-:R-:W-:Y:S02]  /*ba20*/  IADD3 R12, P1, P0, R3, R2.reuse, R23 ;  /* 0x00000002030c7210 */ /* 0x098fe4000783e017 */
        /* <DEDUP_REMOVED lines=17> */
.L_x_2080:
[----:B------:R-:W-:Y:S05]  /*bb40*/  BSYNC B0 ;  /* 0x0000000000007941 */ /* 0x000fea0003800000 */
.L_x_2079:
[----:B------:R-:W0:Y:S01]  /*bb50*/  LDGDEPBAR ;  /* 0x00000000000079af */ /* 0x000e220000000000 */
[----:B------:R-:W-:Y:S01]  /*bb60*/  WARPSYNC 0xffffffff ;  /* 0xffffffff00007948 */ /* 0x000fe20003800000 */
[C---:B--23--:R-:W-:Y:S01]  /*bb70*/  HMMA.16816.F32 R4, R32.reuse, R8, RZ ;  /* 0x000000082004723c */ /* 0x04cfe200000018ff */
[----:B------:R-:W-:Y:S02]  /*bb80*/  IMAD.MOV.U32 R2, RZ, RZ, 0x40 ;  /* 0x00000040ff027424 */ /* 0x000fe400078e00ff */
[----:B------:R-:W-:Y:S01]  /*bb90*/  LOP3.LUT P1, RZ, R187, 0x4, RZ, 0xc0, !PT ;  /* 0x00000004bbff7812 */ /* 0x000fe2000782c0ff */
[----:B------:R-:W-:Y:S01]  /*bba0*/  IMAD.IADD R3, R170, 0x1, R162 ;  /* 0x00000001aa037824 */ /* 0x000fe200078e02a2 */
[----:B------:R-:W-:Y:S02]  /*bbb0*/  ISETP.GE.AND P0, PT, R178, 0x1, PT ;  /* 0x00000001b200780c */ /* 0x000fe40003f06270 */
[----:B------:R-:W-:Y:S01]  /*bbc0*/  SEL R161, R2, 0xffffffc0, !P1 ;  /* 0xffffffc002a17807 */ /* 0x000fe20004800000 */
[C---:B------:R-:W-:Y:S01]  /*bbd0*/  HMMA.16816.F32 R8, R32.reuse, R10, RZ ;  /* 0x0000000a2008723c */ /* 0x040fe200000018ff */
[C---:B------:R-:W-:Y:S03]  /*bbe0*/  IMAD.IADD R2, R160.reuse, 0x1, R3 ;  /* 0x00000001a0027824 */ /* 0x040fe600078e0203 */
[C---:B------:R-:W-:Y:S01]  /*bbf0*/  IMAD.IADD R101, R161.reuse, 0x1, R100 ;  /* 0x00000001a1657824 */ /* 0x040fe200078e0264 */
[----:B------:R-:W-:Y:S03]  /*bc00*/  IADD3 R3, R160, R3, R161 ;  /* 0x00000003a0037210 */ /* 0x000fe60007ffe0a1 */
        /* <DEDUP_REMOVED lines=19> */
[----:B------:R-:W2:Y:S07]  /*bd40*/  LDSM.16.M88.4 R140, [R101+0x800] ;  /* 0x00080000658c783b */ /* 0x000eae0000000200 */
        /* <DEDUP_REMOVED lines=67> */
[----:B------:R-:W-:Y:S07]  /*c180*/  LDSM.16.M88.4 R144, [R164+0x8000] ;  /* 0x00800000a490783b */ /* 0x000fee0000000200 */
[C---:B--2---:R-:W-:Y:S08]  /*c190*/  HMMA.16816.F32 R12, R136.reuse, R140, R12 ;  /* 0x0000008c880c723c */ /* 0x044ff0000000180c */
        /* <DEDUP_REMOVED lines=69> */
[----:B------:R-:W-:Y:S02]  /*c5f0*/  FMUL.FTZ R4, R18, c[0x0][0x320] ;  /* 0x0000c80012047a20 */ /* 0x000fe40000410000 */
[----:B---3--:R-:W-:Y:S02]  /*c600*/  FMUL.FTZ R2, R10, c[0x0][0x320] ;  /* 0x0000c8000a027a20 */ /* 0x008fe40000410000 */
[----:B------:R1:W3:Y:S05]  /*c610*/  LDSM.16.M88.4 R8, [R3+0x5800] ;  /* 0x005800000308783b */ /* 0x0002ea0000000200 */
[----:B------:R5:W2:Y:S10]  /*c620*/  MUFU.TANH R153, R2 ;  /* 0x0000000200997308 */ /* 0x000ab40000002400 */
[----:B------:R-:W-:Y:S01]  /*c630*/  MUFU.TANH R141, R4 ;  /* 0x00000004008d7308 */ /* 0x000fe20000002400 */
[----:B-1----:R-:W-:Y:S02]  /*c640*/  FMUL.FTZ R3, R25, c[0x0][0x320] ;  /* 0x0000c80019037a20 */ /* 0x002fe40000410000 */
[----:B-----5:R-:W-:Y:S02]  /*c650*/  FMUL.FTZ R2, R12, c[0x0][0x320] ;  /* 0x0000c8000c027a20 */ /* 0x020fe40000410000 */
[----:B------:R-:W-:Y:S05]  /*c660*/  FMUL.FTZ R12, R16, c[0x0][0x320] ;  /* 0x0000c800100c7a20 */ /* 0x000fea0000410000 */
[----:B------:R1:W-:Y:S01]  /*c670*/  MUFU.TANH R139, R2 ;  /* 0x00000002008b7308 */ /* 0x0003e20000002400 */
[C---:B---3--:R-:W-:Y:S09]  /*c680*/  HMMA.16816.F32 R28, R148.reuse, R8, R28 ;  /* 0x00000008941c723c */ /* 0x048ff2000000181c */
[----:B------:R-:W-:Y:S01]  /*c690*/  MUFU.TANH R136, R12 ;  /* 0x0000000c00887308 */ /* 0x000fe20000002400 */
[----:B------:R-:W-:Y:S03]  /*c6a0*/  HMMA.16816.F32 R32, R148, R10, R32 ;  /* 0x0000000a9420723c */ /* 0x000fe60000001820 */
[----:B-1----:R-:W-:Y:S06]  /*c6b0*/  FMUL.FTZ R2, R14, c[0x0][0x320] ;  /* 0x0000c8000e027a20 */ /* 0x002fec0000410000 */
[----:B------:R2:W-:Y:S05]  /*c6c0*/  MUFU.TANH R14, R3 ;  /* 0x00000003000e7308 */ /* 0x0005ea0000002400 */
[----:B------:R-:W-:Y:S05]  /*c6d0*/  FMUL.FTZ R4, R31, c[0x0][0x320] ;  /* 0x0000c8001f047a20 */ /* 0x000fea0000410000 */
[----:B------:R1:W3:Y:S05]  /*c6e0*/  MUFU.TANH R145, R2 ;  /* 0x0000000200917308 */ /* 0x0002ea0000002400 */
[----:B------:R-:W-:Y:S02]  /*c6f0*/  FMUL.FTZ R7, R32, c[0x0][0x320] ;  /* 0x0000c80020077a20 */ /* 0x000fe40000410000 */
[----:B------:R-:W-:Y:S03]  /*c700*/  FMUL.FTZ R6, R33, c[0x0][0x320] ;  /* 0x0000c80021067a20 */ /* 0x000fe60000410000 */
[----:B------:R5:W-:Y:S01]  /*c710*/  MUFU.TANH R12, R4 ;  /* 0x00000004000c7308 */ /* 0x000be20000002400 */
[----:B--2---:R-:W-:Y:S04]  /*c720*/  FMNMX.FTZ R3, R154, R102, !PT ;  /* 0x000000669a037209 */ /* 0x004fe80007810000 */
[----:B----4-:R-:W-:Y:S05]  /*c730*/  FMNMX.FTZ R3, R155, R3, !PT ;  /* 0x000000039b037209 */ /* 0x010fea0007810000 */
[----:B------:R-:W-:Y:S01]  /*c740*/  MUFU.TANH R7, R7 ;  /* 0x0000000700077308 */ /* 0x000fe20000002400 */
[----:B------:R-:W-:Y:S01]  /*c750*/  FMNMX.FTZ R3, R153, R3, !PT ;  /* 0x0000000399037209 */ /* 0x000fe20007810000 */
[----:B-1----:R-:W-:Y:S03]  /*c760*/  FMUL.FTZ R2, R13, c[0x0][0x320] ;  /* 0x0000c8000d027a20 */ /* 0x002fe60000410000 */
[----:B------:R-:W-:Y:S05]  /*c770*/  FMNMX.FTZ R3, R152, R3, !PT ;  /* 0x0000000398037209 */ /* 0x000fea0007810000 */
[----:B------:R1:W-:Y:S01]  /*c780*/  MUFU.TANH R138, R2 ;  /* 0x00000002008a7308 */ /* 0x0003e20000002400 */
[----:B---3--:R-:W-:Y:S01]  /*c790*/  FMNMX.FTZ R3, R145, R3, !PT ;  /* 0x0000000391037209 */ /* 0x008fe20007810000 */
[----:B-----5:R-:W-:Y:S08]  /*c7a0*/  FMUL.FTZ R4, R34, c[0x0][0x320] ;  /* 0x0000c80022047a20 */ /* 0x020ff00000410000 */
[----:B------:R2:W-:Y:S10]  /*c7b0*/  MUFU.TANH R11, R4 ;  /* 0x00000004000b7308 */ /* 0x0005f40000002400 */
[----:B------:R-:W-:Y:S01]  /*c7c0*/  MUFU.TANH R6, R6 ;  /* 0x0000000600067308 */ /* 0x000fe20000002400 */
[----:B-1----:R-:W-:Y:S09]  /*c7d0*/  FMUL.FTZ R2, R15, c[0x0][0x320] ;  /* 0x0000c8000f027a20 */ /* 0x002ff20000410000 */
[----:B------:R1:W3:Y:S01]  /*c7e0*/  MUFU.TANH R144, R2 ;  /* 0x0000000200907308 */ /* 0x0002e20000002400 */
[----:B--2---:R-:W-:Y:S09]  /*c7f0*/  FMUL.FTZ R4, R35, c[0x0][0x320] ;  /* 0x0000c80023047a20 */ /* 0x004ff20000410000 */
[----:B------:R2:W-:Y:S01]  /*c800*/  MUFU.TANH R9, R4 ;  /* 0x0000000400097308 */ /* 0x0005e20000002400 */
[----:B-1----:R-:W-:Y:S01]  /*c810*/  FMUL.FTZ R2, R19, c[0x0][0x320] ;  /* 0x0000c80013027a20 */ /* 0x002fe20000410000 */
[----:B---3--:R-:W-:Y:S08]  /*c820*/  FMNMX.FTZ R3, R144, R3, !PT ;  /* 0x0000000390037209 */ /* 0x008ff00007810000 */
[----:B------:R1:W3:Y:S01]  /*c830*/  MUFU.TANH R140, R2 ;  /* 0x00000002008c7308 */ /* 0x0002e20000002400 */
[----:B------:R-:W-:Y:S02]  /*c840*/  FMNMX.FTZ R3, R141, R3, !PT ;  /* 0x000000038d037209 */ /* 0x000fe40007810000 */
[----:B--2---:R-:W-:Y:S04]  /*c850*/  IADD3 R4, R178, 0x1, RZ ;  /* 0x00000001b2047810 */ /* 0x004fe80007ffe0ff */
[----:B------:R-:W-:Y:S01]  /*c860*/  SEL R178, R4, RZ, !P0 ;  /* 0x000000ff04b27207 */ /* 0x000fe20004000000 */
[----:B-1----:R-:W-:Y:S01]  /*c870*/  FMUL.FTZ R2, R20, c[0x0][0x320] ;  /* 0x0000c80014027a20 */ /* 0x002fe20000410000 */
[----:B---3--:R-:W-:Y:S03]  /*c880*/  FMNMX.FTZ R3, R140, R3, !PT ;  /* 0x000000038c037209 */ /* 0x008fe60007810000 */
[----:B------:R1:W-:Y:S02]  /*c890*/  MUFU.TANH R20, R2 ;  /* 0x0000000200147308 */ /* 0x0003e40000002400 */
[----:B-1----:R-:W-:Y:S08]  /*c8a0*/  FMUL.FTZ R2, R22, c[0x0][0x320] ;  /* 0x0000c80016027a20 */ /* 0x002ff00000410000 */
[----:B------:R1:W2:Y:S02]  /*c8b0*/  MUFU.TANH R137, R2 ;  /* 0x0000000200897308 */ /* 0x0002a40000002400 */
[----:B-1----:R-:W-:Y:S01]  /*c8c0*/  FMUL.FTZ R2, R21, c[0x0][0x320] ;  /* 0x0000c80015027a20 */ /* 0x002fe20000410000 */
[----:B--2---:R-:W-:Y:S07]  /*c8d0*/  FMNMX.FTZ R3, R137, R3, !PT ;  /* 0x0000000389037209 */ /* 0x004fee0007810000 */
[----:B------:R1:W-:Y:S02]  /*c8e0*/  MUFU.TANH R17, R2 ;  /* 0x0000000200117308 */ /* 0x0003e40000002400 */
[----:B-1----:R-:W-:Y:S08]  /*c8f0*/  FMUL.FTZ R2, R23, c[0x0][0x320] ;  /* 0x0000c80017027a20 */ /* 0x002ff00000410000 */
[----:B------:R1:W2:Y:S02]  /*c900*/  MUFU.TANH R103, R2 ;  /* 0x0000000200677308 */ /* 0x0002a40000002400 */
[----:B-1----:R-:W-:Y:S01]  /*c910*/  FMUL.FTZ R2, R24, c[0x0][0x320] ;  /* 0x0000c80018027a20 */ /* 0x002fe20000410000 */
[----:B--2---:R-:W-:Y:S07]  /*c920*/  FMNMX.FTZ R3, R103, R3, !PT ;  /* 0x0000000367037209 */ /* 0x004fee0007810000 */
[----:B------:R1:W-:Y:S02]  /*c930*/  MUFU.TANH R15, R2 ;  /* 0x00000002000f7308 */ /* 0x0003e40000002400 */
[----:B-1----:R-:W-:Y:S08]  /*c940*/  FMUL.FTZ R2, R26, c[0x0][0x320] ;  /* 0x0000c8001a027a20 */ /* 0x002ff00000410000 */
[----:B------:R-:W1:Y:S02]  /*c950*/  MUFU.TANH R22, R2 ;  /* 0x0000000200167308 */ /* 0x000e640000002400 */
[----:B-1----:R-:W-:Y:S01]  /*c960*/  FMNMX.FTZ R3, R22, R3, !PT ;  /* 0x0000000316037209 */ /* 0x002fe20007810000 */
[----:B------:R-:W-:Y:S07]  /*c970*/  FMUL.FTZ R2, R27, c[0x0][0x320] ;  /* 0x0000c8001b027a20 */ /* 0x000fee0000410000 */
[----:B------:R-:W1:Y:S02]  /*c980*/  MUFU.TANH R18, R2 ;  /* 0x0000000200127308 */ /* 0x000e640000002400 */
[----:B-1----:R-:W-:Y:S01]  /*c990*/  FMNMX.FTZ R3, R18, R3, !PT ;  /* 0x0000000312037209 */ /* 0x002fe20007810000 */
[----:B------:R-:W-:Y:S07]  /*c9a0*/  FMUL.FTZ R2, R28, c[0x0][0x320] ;  /* 0x0000c8001c027a20 */ /* 0x000fee0000410000 */
        /* <DEDUP_REMOVED lines=27> */
.L_x_2192:
        /* <DEDUP_REMOVED lines=42> */
[----:B------:R-:W3:Y:S01]  /*ce00*/  MUFU.EX2 R14, R23 ;  /* 0x00000017000e7308 */ /* 0x000ee20000000800 */
[C---:B------:R-:W-:Y:S02]  /*ce10*/  FMUL.FTZ R40, R2.reuse, R40 ;  /* 0x0000002802287220 */ /* 0x040fe40000410000 */
[C---:B------:R-:W-:Y:S01]  /*ce20*/  FMUL.FTZ R41, R2.reuse, R41 ;  /* 0x0000002902297220 */ /* 0x040fe20000410000 */
[C---:B-1----:R-:W-:Y:S01]  /*ce30*/  F2FP.PACK_AB R136, R3.reuse, R6 ;  /* 0x000000060388723e */ /* 0x042fe200000000ff */
[----:B------:R-:W-:Y:S02]  /*ce40*/  FADD.FTZ R8, R3, R0 ;  /* 0x0000000003087221 */ /* 0x000fe40000010000 */
[----:B------:R-:W1:Y:S01]  /*ce50*/  SHFL.BFLY PT, R0, R5, 0x2, 0x1f ;  /* 0x0c401f0005007f89 */ /* 0x000e6200000e0000 */
[C---:B------:R-:W-:Y:S02]  /*ce60*/  FMUL.FTZ R44, R2.reuse, R44 ;  /* 0x0000002c022c7220 */ /* 0x040fe40000410000 */
[C---:B------:R-:W-:Y:S01]  /*ce70*/  FMUL.FTZ R45, R2.reuse, R45 ;  /* 0x0000002d022d7220 */ /* 0x040fe20000410000 */
[----:B------:R-:W4:Y:S01]  /*ce80*/  MUFU.EX2 R19, R19 ;  /* 0x0000001300137308 */ /* 0x000f220000000800 */
[C---:B------:R-:W-:Y:S02]  /*ce90*/  FMUL.FTZ R48, R2.reuse, R48 ;  /* 0x0000003002307220 */ /* 0x040fe40000410000 */
[C---:B--2---:R-:W-:Y:S02]  /*cea0*/  FMUL.FTZ R21, R2.reuse, R117 ;  /* 0x0000007502157220 */ /* 0x044fe40000410000 */
[C---:B------:R-:W-:Y:S02]  /*ceb0*/  FMUL.FTZ R49, R2.reuse, R49 ;  /* 0x0000003102317220 */ /* 0x040fe40000410000 */
[C---:B------:R-:W-:Y:S02]  /*cec0*/  FMUL.FTZ R52, R2.reuse, R52 ;  /* 0x0000003402347220 */ /* 0x040fe40000410000 */
[C---:B------:R-:W-:Y:S01]  /*ced0*/  FMUL.FTZ R53, R2.reuse, R53 ;  /* 0x0000003502357220 */ /* 0x040fe20000410000 */
[----:B------:R-:W-:Y:S01]  /*cee0*/  MUFU.EX2 R109, R149 ;  /* 0x00000095006d7308 */ /* 0x000fe20000000800 */
[C---:B------:R-:W-:Y:S02]  /*cef0*/  FMUL.FTZ R56, R2.reuse, R56 ;  /* 0x0000003802387220 */ /* 0x040fe40000410000 */
[----:B------:R-:W-:Y:S01]  /*cf00*/  FMUL.FTZ R57, R2, R57 ;  /* 0x0000003902397220 */ /* 0x000fe20000410000 */
[----:B---3--:R-:W-:Y:S01]  /*cf10*/  F2FP.PACK_AB R138, R10, R14 ;  /* 0x0000000e0a8a723e */ /* 0x008fe200000000ff */
[C---:B------:R-:W-:Y:S02]  /*cf20*/  FMUL.FTZ R60, R2.reuse, R60 ;  /* 0x0000003c023c7220 */ /* 0x040fe40000410000 */
[C---:B------:R-:W-:Y:S02]  /*cf30*/  FMUL.FTZ R61, R2.reuse, R61 ;  /* 0x0000003d023d7220 */ /* 0x040fe40000410000 */
[C---:B------:R-:W-:Y:S01]  /*cf40*/  FMUL.FTZ R64, R2.reuse, R64 ;  /* 0x0000004002407220 */ /* 0x040fe20000410000 */
[----:B-1----:R-:W-:Y:S01]  /*cf50*/  FMNMX.FTZ R0, R5, R0, !PT ;  /* 0x0000000005007209 */ /* 0x002fe20007810000 */
[C---:B------:R-:W-:Y:S01]  /*cf60*/  FMUL.FTZ R65, R2.reuse, R65 ;  /* 0x0000004102417220 */ /* 0x040fe20000410000 */
[----:B------:R-:W-:Y:S01]  /*cf70*/  MUFU.EX2 R113, R159 ;  /* 0x0000009f00717308 */ /* 0x000fe20000000800 */
[C---:B------:R-:W-:Y:S01]  /*cf80*/  FMUL.FTZ R68, R2.reuse, R68 ;  /* 0x0000004402447220 */ /* 0x040fe20000410000 */
[----:B----4-:R-:W-:Y:S01]  /*cf90*/  F2FP.PACK_AB R108, R15, R19 ;  /* 0x000000130f6c723e */ /* 0x010fe200000000ff */
[----:B------:R-:W1:Y:S01]  /*cfa0*/  SHFL.BFLY PT, R3, R0, 0x1, 0x1f ;  /* 0x0c201f0000037f89 */ /* 0x000e6200000e0000 */
        /* <DEDUP_REMOVED lines=13> */
[----:B------:R-:W-:Y:S01]  /*d080*/  FMUL.FTZ R92, R2, R92 ;  /* 0x0000005c025c7220 */ /* 0x000fe20000410000 */
[----:B-1----:R-:W-:Y:S01]  /*d090*/  FMNMX.FTZ R100, R0, R3, !PT ;  /* 0x0000000300647209 */ /* 0x002fe20007810000 */
[C---:B------:R-:W-:Y:S02]  /*d0a0*/  FMUL.FTZ R93, R2.reuse, R93 ;  /* 0x0000005d025d7220 */ /* 0x040fe40000410000 */
[----:B------:R-:W-:Y:S01]  /*d0b0*/  FMUL.FTZ R96, R2, R96 ;  /* 0x0000006002607220 */ /* 0x000fe20000410000 */
[----:B------:R-:W-:Y:S01]  /*d0c0*/  MUFU.EX2 R116, R156 ;  /* 0x0000009c00747308 */ /* 0x000fe20000000800 */
[C---:B------:R-:W-:Y:S02]  /*d0d0*/  FMUL.FTZ R3, R100.reuse, c[0x0][0x2d0] ;  /* 0x0000b40064037a20 */ /* 0x040fe40000410000 */
[----:B------:R-:W-:Y:S02]  /*d0e0*/  FADD.FTZ R0, -R100, R102 ;  /* 0x0000006664007221 */ /* 0x000fe40000010100 */
[--C-:B------:R-:W-:Y:S02]  /*d0f0*/  FFMA.FTZ R4, R154, c[0x0][0x2d0], -R3.reuse ;  /* 0x0000b4009a047a23 */ /* 0x100fe40000010803 */
[--C-:B------:R-:W-:Y:S02]  /*d100*/  FFMA.FTZ R5, R155, c[0x0][0x2d0], -R3.reuse ;  /* 0x0000b4009b057a23 */ /* 0x100fe40000010803 */
[--C-:B------:R-:W-:Y:S02]  /*d110*/  FFMA.FTZ R161, R11, c[0x0][0x2d0], -R3.reuse ;  /* 0x0000b4000ba17a23 */ /* 0x100fe40000010803 */
        /* <DEDUP_REMOVED lines=8> */
[C---:B------:R-:W-:Y:S02]  /*d1a0*/  FMUL.FTZ R9, R2.reuse, R129 ;  /* 0x0000008102097220 */ /* 0x040fe40000410000 */
[----:B------:R-:W-:Y:S02]  /*d1b0*/  FMUL.FTZ R97, R2, R97 ;  /* 0x0000006102617220 */ /* 0x000fe40000410000 */
[--C-:B------:R-:W-:Y:S02]  /*d1c0*/  FFMA.FTZ R6, R153, c[0x0][0x2d0], -R3.reuse ;  /* 0x0000b40099067a23 */ /* 0x100fe40000010803 */
[--C-:B------:R-:W-:Y:S01]  /*d1d0*/  FFMA.FTZ R153, R18, c[0x0][0x2d0], -R3.reuse ;  /* 0x0000b40012997a23 */ /* 0x100fe20000010803 */
[----:B------:R-:W3:Y:S01]  /*d1e0*/  MUFU.EX2 R0, R0 ;  /* 0x0000000000007308 */ /* 0x000ee20000000800 */
[--C-:B------:R-:W-:Y:S02]  /*d1f0*/  FFMA.FTZ R144, R144, c[0x0][0x2d0], -R3.reuse ;  /* 0x0000b40090907a23 */ /* 0x100fe40000010803 */
[--C-:B------:R-:W-:Y:S02]  /*d200*/  FFMA.FTZ R151, R137, c[0x0][0x2d0], -R3.reuse ;  /* 0x0000b40089977a23 */ /* 0x100fe40000010803 */
[----:B-1----:R-:W-:Y:S02]  /*d210*/  FMUL.FTZ R4, R2, R132 ;  /* 0x0000008402047220 */ /* 0x002fe40000410000 */
[--C-:B------:R-:W-:Y:S02]  /*d220*/  FFMA.FTZ R150, R103, c[0x0][0x2d0], -R3.reuse ;  /* 0x0000b40067967a23 */ /* 0x100fe40000010803 */
[--C-:B------:R-:W-:Y:S01]  /*d230*/  FFMA.FTZ R152, R22, c[0x0][0x2d0], -R3.reuse ;  /* 0x0000b40016987a23 */ /* 0x100fe20000010803 */
[----:B------:R-:W-:Y:S01]  /*d240*/  MUFU.EX2 R121, R145 ;  /* 0x0000009100797308 */ /* 0x000fe20000000800 */
[--C-:B------:R-:W-:Y:S02]  /*d250*/  FFMA.FTZ R154, R13, c[0x0][0x2d0], -R3.reuse ;  /* 0x0000b4000d9a7a23 */ /* 0x100fe40000010803 */
[C---:B------:R-:W-:Y:S01]  /*d260*/  FMUL.FTZ R13, R2.reuse, R125 ;  /* 0x0000007d020d7220 */ /* 0x040fe20000410000 */
[----:B--2---:R-:W-:Y:S01]  /*d270*/  F2FP.PACK_AB R137, R181, R11 ;  /* 0x0000000bb589723e */ /* 0x004fe200000000ff */
[----:B------:R-:W-:Y:S02]  /*d280*/  FMUL.FTZ R5, R2, R133 ;  /* 0x0000008502057220 */ /* 0x000fe40000410000 */
[----:B------:R-:W-:Y:S02]  /*d290*/  FFMA.FTZ R155, R12, c[0x0][0x2d0], -R3 ;  /* 0x0000b4000c9b7a23 */ /* 0x000fe40000010803 */
[----:B------:R-:W-:Y:S01]  /*d2a0*/  FMUL.FTZ R12, R2, R124 ;  /* 0x0000007c020c7220 */ /* 0x000fe20000410000 */
[----:B------:R1:W-:Y:S01]  /*d2b0*/  MUFU.EX2 R125, R6 ;  /* 0x00000006007d7308 */ /* 0x0003e20000000800 */
[----:B------:R-:W-:Y:S02]  /*d2c0*/  FADD.FTZ R3, R14, R8 ;  /* 0x000000080e037221 */ /* 0x000fe40000010000 */
[----:B------:R-:W-:Y:S01]  /*d2d0*/  FMUL.FTZ R8, R2, R128 ;  /* 0x0000008002087220 */ /* 0x000fe20000410000 */
[----:B------:R-:W-:Y:S01]  /*d2e0*/  IADD3 R2, R171, R162, RZ ;  /* 0x000000a2ab027210 */ /* 0x000fe20007ffe0ff */
[C---:B---3--:R-:W-:Y:S02]  /*d2f0*/  FMUL.FTZ R34, R0.reuse, R106 ;  /* 0x0000006a00227220 */ /* 0x048fe40000410000 */
[----:B------:R-:W-:Y:S01]  /*d300*/  FMUL.FTZ R35, R0, R107 ;  /* 0x0000006b00237220 */ /* 0x000fe20000410000 */
[----:B------:R-:W-:Y:S01]  /*d310*/  IADD3 R102, R169, R2, RZ ;  /* 0x00000002a9667210 */ /* 0x000fe20007ffe0ff */
[----:B------:R-:W2:Y:S01]  /*d320*/  LDSM.16.MT88.4 R140, [R2] ;  /* 0x00000000028c783b */ /* 0x000ea20000004200 */
[----:B------:R-:W3:Y:S01]  /*d330*/  MUFU.EX2 R128, R7 ;  /* 0x0000000700807308 */ /* 0x000ee20000000800 */
[----:B------:R-:W-:Y:S02]  /*d340*/  FADD.FTZ R3, R10, R3 ;  /* 0x000000030a037221 */ /* 0x000fe40000010000 */
[C---:B------:R-:W-:Y:S02]  /*d350*/  FMUL.FTZ R10, R0.reuse, R130 ;  /* 0x00000082000a7220 */ /* 0x040fe40000410000 */
[C---:B------:R-:W-:Y:S02]  /*d360*/  FFMA.FTZ R120, R0.reuse, R184, R11 ;  /* 0x000000b800787223 */ /* 0x040fe4000001000b */
[----:B------:R-:W4:Y:S01]  /*d370*/  LDSM.16.MT88.4 R104, [R102] ;  /* 0x000000006668783b */ /* 0x000f220000004200 */
[C---:B------:R-:W-:Y:S02]  /*d380*/  FMUL.FTZ R11, R0.reuse, R131 ;  /* 0x00000083000b7220 */ /* 0x040fe40000410000 */
[----:B------:R-:W-:Y:S01]  /*d390*/  FADD.FTZ R3, R19, R3 ;  /* 0x0000000313037221 */ /* 0x000fe20000010000 */
[----:B------:R-:W-:Y:S01]  /*d3a0*/  MUFU.EX2 R124, R144 ;  /* 0x00000090007c7308 */ /* 0x000fe20000000800 */
[C---:B------:R-:W-:Y:S02]  /*d3b0*/  FMUL.FTZ R14, R0.reuse, R126 ;  /* 0x0000007e000e7220 */ /* 0x040fe40000410000 */
[C---:B-1----:R-:W-:Y:S02]  /*d3c0*/  FMUL.FTZ R6, R0.reuse, R134 ;  /* 0x0000008600067220 */ /* 0x042fe40000410000 */
[----:B------:R-:W-:Y:S02]  /*d3d0*/  FADD.FTZ R103, R15, R3 ;  /* 0x000000030f677221 */ /* 0x000fe40000010000 */
[C---:B------:R-:W-:Y:S02]  /*d3e0*/  FMUL.FTZ R15, R0.reuse, R127 ;  /* 0x0000007f000f7220 */ /* 0x040fe40000410000 */
[C---:B------:R-:W-:Y:S01]  /*d3f0*/  FMUL.FTZ R18, R0.reuse, R122 ;  /* 0x0000007a00127220 */ /* 0x040fe20000410000 */
[----:B------:R-:W-:Y:S01]  /*d400*/  MUFU.EX2 R149, R147 ;  /* 0x0000009300957308 */ /* 0x000fe20000000800 */
[----:B------:R-:W-:Y:S01]  /*d410*/  FMUL.FTZ R19, R0, R123 ;  /* 0x0000007b00137220 */ /* 0x000fe20000410000 */
[----:B---3--:R-:W-:Y:S01]  /*d420*/  F2FP.PACK_AB R139, R128, R125 ;  /* 0x0000007d808b723e */ /* 0x008fe200000000ff */
[C---:B------:R-:W-:Y:S02]  /*d430*/  FMUL.FTZ R7, R0.reuse, R135 ;  /* 0x0000008700077220 */ /* 0x040fe40000410000 */
[C---:B------:R-:W-:Y:S02]  /*d440*/  FMUL.FTZ R26, R0.reuse, R114 ;  /* 0x00000072001a7220 */ /* 0x040fe40000410000 */
[C---:B------:R-:W-:Y:S02]  /*d450*/  FMUL.FTZ R27, R0.reuse, R115 ;  /* 0x00000073001b7220 */ /* 0x040fe40000410000 */
[----:B------:R-:W-:Y:S01]  /*d460*/  FADD.FTZ R120, R181, R120 ;  /* 0x00000078b5787221 */ /* 0x000fe20000010000 */
[----:B------:R-:W-:Y:S01]  /*d470*/  MUFU.EX2 R147, R150 ;  /* 0x0000009600937308 */ /* 0x000fe20000000800 */
[C---:B------:R-:W-:Y:S02]  /*d480*/  FMUL.FTZ R22, R0.reuse, R118 ;  /* 0x0000007600167220 */ /* 0x040fe40000410000 */
[C---:B------:R-:W-:Y:S02]  /*d490*/  FMUL.FTZ R23, R0.reuse, R119 ;  /* 0x0000007700177220 */ /* 0x040fe40000410000 */
[C---:B------:R-:W-:Y:S01]  /*d4a0*/  FMUL.FTZ R30, R0.reuse, R110 ;  /* 0x0000006e001e7220 */ /* 0x040fe20000410000 */
[C---:B--2---:R-:W-:Y:S04]  /*d4b0*/  HMMA.16816.F32 R4, R136.reuse, R140, R4 ;  /* 0x0000008c8804723c */ /* 0x044fe80000001804 */
[----:B------:R-:W-:Y:S01]  /*d4c0*/  MUFU.EX2 R110, R148 ;  /* 0x00000094006e7308 */ /* 0x000fe20000000800 */
[C---:B------:R-:W-:Y:S02]  /*d4d0*/  FMUL.FTZ R31, R0.reuse, R111 ;  /* 0x0000006f001f7220 */ /* 0x040fe40000410000 */
[C---:B------:R-:W-:Y:S01]  /*d4e0*/  FMUL.FTZ R38, R0.reuse, R38 ;  /* 0x0000002600267220 */ /* 0x040fe20000410000 */
[C---:B------:R-:W-:Y:S04]  /*d4f0*/  HMMA.16816.F32 R8, R136.reuse, R142, R8 ;  /* 0x0000008e8808723c */ /* 0x040fe80000001808 */
[C---:B------:R-:W-:Y:S02]  /*d500*/  FMUL.FTZ R39, R0.reuse, R39 ;  /* 0x0000002700277220 */ /* 0x040fe40000410000 */
[----:B------:R-:W1:Y:S01]  /*d510*/  MUFU.EX2 R148, R146 ;  /* 0x0000009200947308 */ /* 0x000e620000000800 */
[C---:B------:R-:W-:Y:S01]  /*d520*/  FMUL.FTZ R42, R0.reuse, R42 ;  /* 0x0000002a002a7220 */ /* 0x040fe20000410000 */
[C---:B----4-:R-:W-:Y:S04]  /*d530*/  HMMA.16816.F32 R12, R136.reuse, R104, R12 ;  /* 0x00000068880c723c */ /* 0x050fe8000000180c */
[C---:B------:R-:W-:Y:S02]  /*d540*/  FMUL.FTZ R43, R0.reuse, R43 ;  /* 0x0000002b002b7220 */ /* 0x040fe40000410000 */
[C---:B------:R-:W-:Y:S02]  /*d550*/  FMUL.FTZ R46, R0.reuse, R46 ;  /* 0x0000002e002e7220 */ /* 0x040fe40000410000 */
[----:B------:R-:W-:Y:S01]  /*d560*/  MUFU.EX2 R146, R151 ;  /* 0x0000009700927308 */ /* 0x000fe20000000800 */
[C---:B------:R-:W-:Y:S03]  /*d570*/  HMMA.16816.F32 R16, R136.reuse, R106, R16 ;  /* 0x0000006a8810723c */ /* 0x040fe60000001810 */
[C---:B------:R-:W-:Y:S02]  /*d580*/  FMUL.FTZ R47, R0.reuse, R47 ;  /* 0x0000002f002f7220 */ /* 0x040fe40000410000 */
[C---:B------:R-:W-:Y:S02]  /*d590*/  FMUL.FTZ R50, R0.reuse, R50 ;  /* 0x0000003200327220 */ /* 0x040fe40000410000 */
[C---:B------:R-:W-:Y:S02]  /*d5a0*/  FMUL.FTZ R51, R0.reuse, R51 ;  /* 0x0000003300337220 */ /* 0x040fe40000410000 */
[----:B------:R-:W-:Y:S03]  /*d5b0*/  MUFU.EX2 R144, R152 ;  /* 0x0000009800907308 */ /* 0x000fe60000000800 */
[C---:B------:R-:W-:Y:S01]  /*d5c0*/  FMUL.FTZ R54, R0.reuse, R54 ;  /* 0x0000003600367220 */ /* 0x040fe20000410000 */
        /* <DEDUP_REMOVED lines=28> */
[----:B------:R-:W-:Y:S01]  /*d790*/  IADD3 R0, R172, R162, RZ ;  /* 0x000000a2ac007210 */ /* 0x000fe20007ffe0ff */
[----:B------:R-:W-:Y:S01]  /*d7a0*/  FADD.FTZ R103, R109, R103 ;  /* 0x000000676d677221 */ /* 0x000fe20000010000 */
[----:B------:R-:W2:Y:S02]  /*d7b0*/  MUFU.EX2 R142, R155 ;  /* 0x0000009b008e7308 */ /* 0x000ea40000000800 */
[----:B------:R-:W-:Y:S01]  /*d7c0*/  IADD3 R3, R169, R0, RZ ;  /* 0x00000000a9037210 */ /* 0x000fe20007ffe0ff */
[----:B------:R-:W3:Y:S01]  /*d7d0*/  LDSM.16.MT88.4 R104, [R0] ;  /* 0x000000000068783b */ /* 0x000ee20000004200 */
[C---:B------:R-:W-:Y:S01]  /*d7e0*/  FADD.FTZ R103, R110.reuse, R103 ;  /* 0x000000676e677221 */ /* 0x040fe20000010000 */
[----:B------:R-:W-:Y:S02]  /*d7f0*/  F2FP.PACK_AB R110, R110, R109 ;  /* 0x0000006d6e6e723e */ /* 0x000fe400000000ff */
[----:B------:R-:W-:Y:S01]  /*d800*/  F2FP.PACK_AB R109, R124, R121 ;  /* 0x000000797c6d723e */ /* 0x000fe200000000ff */
[----:B------:R-:W-:Y:S02]  /*d810*/  FADD.FTZ R103, R113, R103 ;  /* 0x0000006771677221 */ /* 0x000fe40000010000 */
[----:B------:R-:W-:Y:S02]  /*d820*/  MUFU.EX2 R141, R161 ;  /* 0x000000a1008d7308 */ /* 0x000fe40000000800 */
[----:B------:R-:W-:Y:S04]  /*d830*/  FADD.FTZ R103, R112, R103 ;  /* 0x0000006770677221 */ /* 0x000fe80000010000 */
[----:B------:R-:W-:Y:S04]  /*d840*/  FADD.FTZ R103, R117, R103 ;  /* 0x0000006775677221 */ /* 0x000fe80000010000 */
[----:B------:R-:W-:Y:S01]  /*d850*/  FADD.FTZ R103, R116, R103 ;  /* 0x0000006774677221 */ /* 0x000fe20000010000 */
[----:B------:R-:W4:Y:S03]  /*d860*/  MUFU.EX2 R140, R180 ;  /* 0x000000b4008c7308 */ /* 0x000f260000000800 */
[----:B-1----:R-:W-:Y:S01]  /*d870*/  FADD.FTZ R103, R119, R103 ;  /* 0x0000006777677221 */ /* 0x002fe20000010000 */
[C---:B---3--:R-:W-:Y:S08]  /*d880*/  HMMA.16816.F32 R20, R136.reuse, R104, R20 ;  /* 0x000000688814723c */ /* 0x048ff00000001814 */
        /* <DEDUP_REMOVED lines=30> */
[----:B----4-:R-:W-:Y:S01]  /*da70*/  F2FP.PACK_AB R139, R140, R141 ;  /* 0x0000008d8c8b723e */ /* 0x010fe200000000ff */
        /* <DEDUP_REMOVED lines=80> */
[C---:B------:R-:W-:Y:S04]  /*df80*/  HMMA.16816.F32 R88, R104.reuse, R110, R88 ;  /* 0x0000006e6858723c */ /* 0x040fe80000001858 */
[----:B------:R-:W-:Y:S02]  /*df90*/  FADD.FTZ R108, R128, R108 ;  /* 0x0000006c806c7221 */ /* 0x000fe40000010000 */
[----:B------:R-:W1:Y:S02]  /*dfa0*/  LDSM.16.MT88.4 R128, [R2+0x1800] ;  /* 0x001800000280783b */ /* 0x000e640000004200 */
        /* <DEDUP_REMOVED lines=42> */
[C---:B----4-:R-:W-:Y:S04]  /*e250*/  HMMA.16816.F32 R68, R136.reuse, R8, R68 ;  /* 0x000000088844723c */ /* 0x050fe80000001844 */
[----:B------:R-:W-:Y:S04]  /*e260*/  FADD.FTZ R184, R140, R0 ;  /* 0x000000008cb87221 */ /* 0x000fe80000010000 */
        /* <DEDUP_REMOVED lines=13> */
[----:B------:R-:W-:Y:S01]  /*e340*/  IMAD R2, R173, 0x40, R193 ;  /* 0x00000040ad027824 */ /* 0x000fe200078e02c1 */
[----:B------:R-:W-:Y:S01]  /*e350*/  ISETP.NE.AND P4, PT, R215, 0x1, PT ;  /* 0x00000001d700780c */ /* 0x000fe20003f85270 */
[----:B------:R-:W-:Y:S01]  /*e360*/  IMAD.MOV.U32 R174, RZ, RZ, RZ ;  /* 0x000000ffffae7224 */ /* 0x000fe200078e00ff */
[----:B------:R-:W-:Y:S01]  /*e370*/  ISETP.GT.AND P3, PT, R214, 0x3f, PT ;  /* 0x0000003fd600780c */ /* 0x000fe20003f64270 */
[----:B------:R-:W-:Y:S01]  /*e380*/  IMAD.SHL.U32 R18, R185, 0x2, RZ ;  /* 0x00000002b9127824 */ /* 0x000fe200078e00ff */
[----:B------:R-:W-:Y:S01]  /*e390*/  IADD3 R2, R2, -0x80, R214 ;  /* 0xffffff8002027810 */ /* 0x000fe20007ffe0d6 */
[C---:B------:R-:W-:Y:S01]  /*e3a0*/  IMAD.SHL.U32 R17, R186.reuse, 0x2, RZ ;  /* 0x00000002ba117824 */ /* 0x040fe200078e00ff */
[----:B------:R-:W-:Y:S01]  /*e3b0*/  SHF.R.S32.HI R214, RZ, 0x1f, R185 ;  /* 0x0000001fffd67819 */ /* 0x000fe200000114b9 */
[----:B------:R-:W-:Y:S01]  /*e3c0*/  IMAD.SHL.U32 R16, R177, 0x2, RZ ;  /* 0x00000002b1107824 */ /* 0x000fe200078e00ff */
[----:B------:R-:W-:Y:S01]  /*e3d0*/  SHF.L.U64.HI R14, R186, 0x1, R7 ;  /* 0x00000001ba0e7819 */ /* 0x000fe20000010207 */
[----:B------:R-:W-:Y:S01]  /*e3e0*/  IMAD.MOV.U32 R0, RZ, RZ, R2 ;  /* 0x000000ffff007224 */ /* 0x000fe200078e0002 */
[----:B------:R-:W-:Y:S02]  /*e3f0*/  SHF.L.U64.HI R15, R185, 0x1, R214 ;  /* 0x00000001b90f7819 */ /* 0x000fe400000102d6 */
        /* <DEDUP_REMOVED lines=25> */
.L_x_2193:
[----:B------:R-:W-:-:S05]  /*e590*/  BRA.DIV ~URZ, `(.L_x_2087) ;  /* 0x0000a7227f007947 */ /* 0x000fca000b800000 */
[----:B------:R-:W3:Y:S01]  /*e5a0*/  SHFL.IDX PT, R2, R10, RZ, 0x181f ;  /* 0x00181fff0a027589 */ /* 0x000ee200000e0000 */
[----:B------:R-:W-:Y:S01]  /*e5b0*/  IMAD R0, R178, 0x6000, R207 ;  /* 0x00006000b2007824 */ /* 0x000fe200078e02cf */
[----:B---3--:R-:W-:Y:S05]  /*e5c0*/  IADD3 R8, P0, R2, R16, RZ ;  /* 0x0000001002087210 */ /* 0x008fea0007f1e0ff */
[----:B--2---:R-:W-:Y:S01]  /*e5d0*/  IMAD.X R9, R4, 0x1, R12, P0 ;  /* 0x0000000104097824 */ /* 0x004fe200000e060c */
[----:B------:R-:W-:Y:S05]  /*e5e0*/  IADD3 R6, P0, R2, R17, RZ ;  /* 0x0000001102067210 */ /* 0x000fea0007f1e0ff */
[----:B------:R-:W-:Y:S01]  /*e5f0*/  IMAD.X R7, R4, 0x1, R14, P0 ;  /* 0x0000000104077824 */ /* 0x000fe200000e060e */
[----:B------:R-:W-:Y:S04]  /*e600*/  ISETP.GE.AND P0, PT, R177, c[0x0][0x1d4], PT ;  /* 0x00007500b1007a0c */ /* 0x000fe80003f06270 */
[----:B------:R-:W-:Y:S09]  /*e610*/  SEL R13, RZ, 0x10, P0 ;  /* 0x00000010ff0d7807 */ /* 0x000ff20000000000 */
[----:B------:R-:W-:Y:S01]  /*e620*/  @!PT LDS RZ, [RZ] ;  /* 0x00000000fffff984 */ /* 0x000fe20000000800 */
[----:B------:R-:W-:Y:S01]  /*e630*/  @!PT LDS RZ, [RZ] ;  /* 0x00000000fffff984 */ /* 0x000fe20000000800 */
[----:B------:R2:W-:Y:S01]  /*e640*/  LDGSTS.E.BYPASS.LTC128B.128 [R0], [R8.64], !P0 ;  /* 0x0000000008007fae */ /* 0x0005e2000c101d46 */
[----:B------:R-:W-:Y:S04]  /*e650*/  ISETP.GE.AND P0, PT, R186, c[0x0][0x1d4], PT ;  /* 0x00007500ba007a0c */ /* 0x000fe80003f06270 */
[----:B------:R-:W-:Y:S09]  /*e660*/  SEL R11, RZ, 0x10, P0 ;  /* 0x00000010ff0b7807 */ /* 0x000ff20000000000 */
[----:B------:R2:W-:Y:S01]  /*e670*/  LDGSTS.E.BYPASS.LTC128B.128 [R0+0x2000], [R6.64], !P0 ;  /* 0x0200000006007fae */ /* 0x0005e2000c101d46 */
[----:B------:R-:W-:Y:S05]  /*e680*/  IADD3 R2, P0, R2, R18, RZ ;  /* 0x0000001202027210 */ /* 0x000fea0007f1e0ff */
[----:B------:R-:W-:Y:S01]  /*e690*/  IMAD.X R3, R4, 0x1, R15, P0 ;  /* 0x0000000104037824 */ /* 0x000fe200000e060f */
[----:B------:R-:W-:Y:S01]  /*e6a0*/  ISETP.GE.AND P0, PT, R185, c[0x0][0x1d4], PT ;  /* 0x00007500b9007a0c */ /* 0x000fe20003f06270 */
[----:B------:R3:W4:Y:S11]  /*e6b0*/  SHFL.IDX PT, R4, R5, 0x1, 0x181f ;  /* 0x00381f0005047f89 */ /* 0x00073600000e0000 */
[----:B------:R-:W-:Y:S01]  /*e6c0*/  @!UPT UIADD3 URZ, URZ, URZ, URZ ;  /* 0x0000003f3f3ff290 */ /* 0x000fe2000fffe03f */
[----:B------:R5:W-:Y:S01]  /*e6d0*/  LDGSTS.E.BYPASS.LTC128B.128 [R0+0x4000], [R2.64], !P0 ;  /* 0x0400000002007fae */ /* 0x000be2000c101d46 */
[----:B-1-3--:R-:W-:Y:S03]  /*e6e0*/  SEL R5, RZ, 0x10, P0 ;  /* 0x00000010ff057807 */ /* 0x00afe60000000000 */
[----:B-----5:R2:W1:Y:S04]  /*e6f0*/  SHFL.IDX PT, R2, R10, 0x1, 0x181f ;  /* 0x00381f000a027f89 */ /* 0x02046800000e0000 */
.L_x_2194:
[----:B----4-:R-:W-:Y:S04]  /*e700*/  IADD3 R3, -R13, 0x10, RZ ;  /* 0x000000100d037810 */ /* 0x010fe80007ffe1ff */
        /* <DEDUP_REMOVED lines=23> */
.L_x_2085:
[----:B------:R-:W-:Y:S05]  /*e880*/  BSYNC B0 ;  /* 0x0000000000007941 */ /* 0x000fea0003800000 */
.L_x_2084:
[C---:B------:R-:W-:Y:S01]  /*e890*/  ISETP.GE.AND P0, PT, R163.reuse, 0x1, PT ;  /* 0x00000001a300780c */ /* 0x040fe20003f06270 */
[----:B------:R-:W0:Y:S01]  /*e8a0*/  LDGDEPBAR ;  /* 0x00000000000079af */ /* 0x000e220000000000 */
[----:B-1----:R-:W-:Y:S01]  /*e8b0*/  IADD3 R0, R163, 0x1, RZ ;  /* 0x00000001a3007810 */ /* 0x002fe20007ffe0ff */
[----:B------:R-:W-:Y:S03]  /*e8c0*/  IMAD.MOV.U32 R102, RZ, RZ, R100 ;  /* 0x000000ffff667224 */ /* 0x000fe600078e0064 */
[----:B------:R-:W-:Y:S01]  /*e8d0*/  SEL R163, R0, RZ, !P0 ;  /* 0x000000ff00a37207 */ /* 0x000fe20004000000 */
[----:B------:R-:W-:Y:S01]  /*e8e0*/  IMAD.MOV.U32 R0, RZ, RZ, R101 ;  /* 0x000000ffff007224 */ /* 0x000fe200078e0065 */
[C---:B------:R-:W-:Y:S02]  /*e8f0*/  ISETP.GT.AND P0, PT, R173.reuse, R182, PT ;  /* 0x000000b6ad00720c */ /* 0x040fe40003f04270 */
[----:B------:R-:W-:Y:S11]  /*e900*/  IADD3 R173, R173, -0x1, RZ ;  /* 0xffffffffadad7810 */ /* 0x000ff60007ffe0ff */
[----:B------:R-:W-:-:S05]  /*e910*/  @P0 BRA `(.L_x_2088) ;  /* 0xffffcc9000000947 */ /* 0x000fca000383ffff */
.L_x_2078:
[----:B------:R-:W-:-:S13]  /*e920*/  ISETP.GE.AND P0, PT, R173, R188, PT ;  /* 0x000000bcad00720c */ /* 0x000fda0003f06270 */
[----:B------:R-:W-:Y:S05]  /*e930*/  @!P0 BRA `(.L_x_2089) ;  /* 0x00003e7000008947 */ /* 0x000fea0003800000 */
[----:B------:R-:W-:Y:S02]  /*e940*/  MOV R103, R100 ;  /* 0x0000006400677202 */ /* 0x000fe40000000f00 */
[----:B------:R-:W-:Y:S02]  /*e950*/  MOV R102, R101 ;  /* 0x0000006500667202 */ /* 0x000fe40000000f00 */
.L_x_2106:
[----:B------:R-:W-:Y:S04]  /*e960*/  DEPBAR.LE SB0, 0x2 ;  /* 0x000080800000791a */ /* 0x000fe80000000000 */
[----:B------:R-:W-:Y:S01]  /*e970*/  WARPSYNC 0xffffffff ;  /* 0xffffffff00007948 */ /* 0x000fe20003800000 */
[----:B------:R-:W-:Y:S01]  /*e980*/  BAR.SYNC.DEFER_BLOCKING 0x0 ;  /* 0x0000000000007b1d */ /* 0x000fe20000010000 */
[----:B------:R-:W-:Y:S01]  /*e990*/  IMAD.MOV.U32 R0, RZ, RZ, 0x20 ;  /* 0x00000020ff007424 */ /* 0x000fe200078e00ff */
[----:B------:R-:W-:Y:S01]  /*e9a0*/  ISETP.GE.AND P0, PT, R188, R173, PT ;  /* 0x000000adbc00720c */ /* 0x000fe20003f06270 */
[----:B------:R-:W-:Y:S03]  /*e9b0*/  IMAD R162, R163, 0x6000, RZ ;  /* 0x00006000a3a27824 */ /* 0x000fe600078e02ff */
[----:B------:R-:W-:Y:S02]  /*e9c0*/  SEL R160, R0, 0xffffffe0, !P2 ;  /* 0xffffffe000a07807 */ /* 0x000fe40005000000 */
[----:B------:R-:W-:Y:S05]  /*e9d0*/  IADD3 R0, R170, R162, RZ ;  /* 0x000000a2aa007210 */ /* 0x000fea0007ffe0ff */
        /* <DEDUP_REMOVED lines=37> */
.L_x_2195:
        /* <DEDUP_REMOVED lines=22> */
.L_x_2196:
        /* <DEDUP_REMOVED lines=23> */
.L_x_2091:
[----:B------:R-:W-:Y:S05]  /*ef00*/  BSYNC B0 ;  /* 0x0000000000007941 */ /* 0x000fea0003800000 */
.L_x_2090:
[----:B------:R-:W0:Y:S01]  /*ef10*/  LDGDEPBAR ;  /* 0x00000000000079af */ /* 0x000e220000000000 */
[----:B------:R-:W-:Y:S01]  /*ef20*/  WARPSYNC 0xffffffff ;  /* 0xffffffff00007948 */ /* 0x000fe20003800000 */
[C---:B--23--:R-:W-:Y:S01]  /*ef30*/  HMMA.16816.F32 R4, R32.reuse, R8, RZ ;  /* 0x000000082004723c */ /* 0x04cfe200000018ff */
[----:B------:R-:W-:Y:S01]  /*ef40*/  MOV R2, 0x40 ;  /* 0x0000004000027802 */ /* 0x000fe20000000f00 */
[----:B------:R-:W-:Y:S02]  /*ef50*/  ULDC UR4, c[0x0][0x324] ;  /* 0x0000c90000047ab9 */ /* 0x000fe40000000800 */
[----:B------:R-:W-:Y:S01]  /*ef60*/  IADD3 R3, R170, R162, RZ ;  /* 0x000000a2aa037210 */ /* 0x000fe20007ffe0ff */
[----:B------:R-:W-:Y:S01]  /*ef70*/  ULOP3.LUT UR4, URZ, UR4, URZ, 0x33, !UPT ;  /* 0x000000043f047292 */ /* 0x000fe2000f8e333f */
[----:B------:R-:W-:Y:S02]  /*ef80*/  SEL R161, R2, 0xffffffc0, !P1 ;  /* 0xffffffc002a17807 */ /* 0x000fe40004800000 */
[C---:B------:R-:W-:Y:S01]  /*ef90*/  HMMA.16816.F32 R8, R32.reuse, R10, RZ ;  /* 0x0000000a2008723c */ /* 0x040fe200000018ff */
[CC--:B------:R-:W-:Y:S03]  /*efa0*/  IADD3 R2, R160.reuse, R3.reuse, RZ ;  /* 0x00000003a0027210 */ /* 0x0c0fe60007ffe0ff */
[C---:B------:R-:W-:Y:S02]  /*efb0*/  IADD3 R100, R161.reuse, R0, RZ ;  /* 0x00000000a1647210 */ /* 0x040fe40007ffe0ff */
[----:B------:R-:W-:Y:S02]  /*efc0*/  IADD3 R3, R160, R3, R161 ;  /* 0x00000003a0037210 */ /* 0x000fe40007ffe0a1 */
[C---:B----4-:R-:W-:Y:S01]  /*efd0*/  HMMA.16816.F32 R12, R32.reuse, R16, RZ ;  /* 0x00000010200c723c */ /* 0x050fe200000018ff */
[----:B------:R-:W-:Y:S04]  /*efe0*/  MOV R168, c[0x0][0x2c4] ;  /* 0x0000b10000a87a02 */ /* 0x000fe80000000f00 */
[----:B------:R-:W-:Y:S02]  /*eff0*/  ISETP.NE.AND P0, PT, R168, 0x1, PT ;  /* 0x00000001a800780c */ /* 0x000fe40003f05270 */
[----:B------:R-:W-:Y:S01]  /*f000*/  MOV R168, c[0x0][0x32c] ;  /* 0x0000cb0000a87a02 */ /* 0x000fe20000000f00 */
[C---:B------:R-:W-:Y:S03]  /*f010*/  HMMA.16816.F32 R16, R32.reuse, R18, RZ ;  /* 0x000000122010723c */ /* 0x040fe600000018ff */
[----:B------:R-:W-:Y:S05]  /*f020*/  ISETP.GE.AND P4, PT, R168, 0x1, PT ;  /* 0x00000001a800780c */ /* 0x000fea0003f86270 */
        /* <DEDUP_REMOVED lines=15> */
[----:B------:R-:W-:Y:S01]  /*f120*/  IADD3 R156, R161, R101, RZ ;  /* 0x00000065a19c7210 */ /* 0x000fe20007ffe0ff */
        /* <DEDUP_REMOVED lines=155> */
[----:B------:R5:W2:Y:S01]  /*fae0*/  MUFU.TANH R8, R2 ;  /* 0x0000000200087308 */ /* 0x000aa20000002400 */
[----:B-1----:R-:W-:Y:S09]  /*faf0*/  FMUL.FTZ R0, R14, c[0x0][0x320] ;  /* 0x0000c8000e007a20 */ /* 0x002ff20000410000 */
[----:B------:R1:W1:Y:S01]  /*fb00*/  MUFU.TANH R152, R0 ;  /* 0x0000000000987308 */ /* 0x0002620000002400 */
[----:B-----5:R-:W-:Y:S01]  /*fb10*/  IADD3 R2, R178, 0x1, RZ ;  /* 0x00000001b2027810 */ /* 0x020fe20007ffe0ff */
        /* <DEDUP_REMOVED lines=34> */
[----:B------:R-:W-:Y:S01]  /*fd40*/  FMUL.FTZ R0, R34, c[0x0][0x320] ;  /* 0x0000c80022007a20 */ /* 0x000fe20000410000 */
[----:B------:R-:W-:Y:S03]  /*fd50*/  ISETP.GE.AND P0, PT, R178, 0x1, PT ;  /* 0x00000001b200780c */ /* 0x000fe60003f06270 */
[----:B------:R1:W1:Y:S01]  /*fd60*/  MUFU.TANH R23, R0 ;  /* 0x0000000000177308 */ /* 0x0002620000002400 */
[----:B------:R-:W-:Y:S01]  /*fd70*/  SEL R178, R2, RZ, !P0 ;  /* 0x000000ff02b27207 */ /* 0x000fe20004000000 */
[----:B------:R-:W5:Y:S01]  /*fd80*/  SHFL.IDX PT, R3, R4, RZ, 0x1c1f ;  /* 0x001c1fff04037589 */ /* 0x000f6200000e0000 */
[----:B-1----:R-:W-:Y:S07]  /*fd90*/  FMUL.FTZ R0, R35, c[0x0][0x320] ;  /* 0x0000c80023007a20 */ /* 0x002fee0000410000 */
        /* <DEDUP_REMOVED lines=21> */
.L_x_2096:
[----:B------:R-:W-:Y:S04]  /*fef0*/  MOV R7, 0x1 ;  /* 0x0000000100077802 */ /* 0x000fe80000000f00 */
[----:B------:R-:W-:Y:S11]  /*ff00*/  ISETP.NE.AND P0, PT, R7, c[0x0][0x32c], PT ;  /* 0x0000cb0007007a0c */ /* 0x000ff60003f05270 */
[----:B------:R-:W-:Y:S02]  /*ff10*/  @!UPT UIADD3 URZ, URZ, URZ, URZ ;  /* 0x0000003f3f3ff290 */ /* 0x000fe4000fffe03f */
[----:B------:R-:W-:Y:S05]  /*ff20*/  @P0 IMAD.HI.U32 R7, R3, c[0x0][0x330], RZ ;  /* 0x0000cc0003070a27 */ /* 0x000fea00078e00ff */
[----:B------:R-:W-:Y:S02]  /*ff30*/  @P0 SHF.R.U32.HI R3, RZ, c[0x0][0x334], R7 ;  /* 0x0000cd00ff030a19 */ /* 0x000fe40000011607 */
.L_x_2097:
[----:B------:R-:W-:Y:S05]  /*ff40*/  BSYNC B0 ;  /* 0x0000000000007941 */ /* 0x000fea0003800000 */
.L_x_2095:
[----:B------:R-:W-:Y:S04]  /*ff50*/  IMAD R3, R3, c[0x0][0x32c], -R150 ;  /* 0x0000cb0003037a24 */ /* 0x000fe800078e0a96 */
[----:B------:R-:W-:Y:S05]  /*ff60*/  IMAD.IADD R3, R3, 0x1, -R191 ;  /* 0x0000000103037824 */ /* 0x000fea00078e0abf */
[----:B------:R-:W-:Y:S02]  /*ff70*/  IMNMX R0, R0, R3, !PT ;  /* 0x0000000300007217 */ /* 0x000fe40007800200 */
[----:B------:R-:W-:Y:S04]  /*ff80*/  IADD3 R3, R3, c[0x0][0x32c], RZ ;  /* 0x0000cb0003037a10 */ /* 0x000fe80007ffe0ff */
[----:B------:R-:W-:Y:S02]  /*ff90*/  IMNMX R2, R2, R3, PT ;  /* 0x0000000302027217 */ /* 0x000fe40003800200 */
.L_x_2094:
        /* <DEDUP_REMOVED lines=66> */
.L_x_2100:
[----:B------:R-:W-:Y:S04]  /*103c0*/  MOV R4, 0x1 ;  /* 0x0000000100047802 */ /* 0x000fe80000000f00 */
[----:B------:R-:W-:Y:S11]  /*103d0*/  ISETP.NE.AND P0, PT, R4, c[0x0][0x32c], PT ;  /* 0x0000cb0004007a0c */ /* 0x000ff60003f05270 */
[----:B------:R-:W-:Y:S02]  /*103e0*/  @!UPT UIADD3 URZ, URZ, URZ, URZ ;  /* 0x0000003f3f3ff290 */ /* 0x000fe4000fffe03f */
[----:B------:R-:W-:Y:S05]  /*103f0*/  @P0 IMAD.HI.U32 R4, R0, c[0x0][0x330], RZ ;  /* 0x0000cc0000040a27 */ /* 0x000fea00078e00ff */
[----:B------:R-:W-:Y:S02]  /*10400*/  @P0 SHF.R.U32.HI R0, RZ, c[0x0][0x334], R4 ;  /* 0x0000cd00ff000a19 */ /* 0x000fe40000011604 */
.L_x_2101:
[----:B------:R-:W-:Y:S05]  /*10410*/  BSYNC B0 ;  /* 0x0000000000007941 */ /* 0x000fea0003800000 */
.L_x_2099:
[----:B------:R-:W-:Y:S04]  /*10420*/  IMAD R0, R0, c[0x0][0x32c], -R150 ;  /* 0x0000cb0000007a24 */ /* 0x000fe800078e0a96 */
[----:B------:R-:W-:Y:S05]  /*10430*/  IMAD.IADD R0, R0, 0x1, -R191 ;  /* 0x0000000100007824 */ /* 0x000fea00078e0abf */
[----:B------:R-:W-:Y:S02]  /*10440*/  IMNMX R2, R2, R0, !PT ;  /* 0x0000000002027217 */ /* 0x000fe40007800200 */
[----:B------:R-:W-:Y:S04]  /*10450*/  IADD3 R0, R0, c[0x0][0x32c], RZ ;  /* 0x0000cb0000007a10 */ /* 0x000fe80007ffe0ff */
[----:B------:R-:W-:Y:S02]  /*10460*/  IMNMX R3, R3, R0, PT ;  /* 0x0000000003037217 */ /* 0x000fe40003800200 */
.L_x_2098:
        /* <DEDUP_REMOVED lines=48> */
[C---:B------:R-:W-:Y:S01]  /*10770*/  ISETP.GT.AND P0, PT, R2.reuse, 0x1, P3 ;  /* 0x000000010200780c */ /* 0x040fe20001f04270 */
[----:B------:R-:W-:Y:S03]  /*10780*/  MUFU.EX2 R8, R7 ;  /* 0x0000000700087308 */ /* 0x000fe60000000800 */
[----:B------:R-:W-:Y:S04]  /*10790*/  ISETP.LT.OR P0, PT, R3, 0x2, P0 ;  /* 0x000000020300780c */ /* 0x000fe80000701670 */
[----:B------:R-:W-:Y:S02]  /*107a0*/  FSEL R5, R155, -INF , !P0 ;  /* 0xff8000009b057808 */ /* 0x000fe40004000000 */
[----:B------:R-:W-:Y:S01]  /*107b0*/  ISETP.GT.AND P0, PT, R2, 0x8, P3 ;  /* 0x000000080200780c */ /* 0x000fe20001f04270 */
[----:B------:R-:W1:Y:S03]  /*107c0*/  MUFU.EX2 R0, R0 ;  /* 0x0000000000007308 */ /* 0x000e660000000800 */
[C---:B------:R-:W-:Y:S04]  /*107d0*/  ISETP.LT.OR P0, PT, R3.reuse, 0x9, P0 ;  /* 0x000000090300780c */ /* 0x040fe80000701670 */
[----:B------:R-:W-:Y:S02]  /*107e0*/  FSEL R139, R154, -INF , !P0 ;  /* 0xff8000009a8b7808 */ /* 0x000fe40004000000 */
[C---:B------:R-:W-:Y:S01]  /*107f0*/  ISETP.GT.AND P0, PT, R2.reuse, 0x9, P3 ;  /* 0x000000090200780c */ /* 0x040fe20001f04270 */
[----:B------:R-:W2:Y:S03]  /*10800*/  MUFU.EX2 R7, R6 ;  /* 0x0000000600077308 */ /* 0x000ea60000000800 */
[----:B------:R-:W-:Y:S04]  /*10810*/  ISETP.LT.OR P0, PT, R3, 0xa, P0 ;  /* 0x0000000a0300780c */ /* 0x000fe80000701670 */
[----:B------:R-:W-:Y:S02]  /*10820*/  FSEL R140, R153, -INF , !P0 ;  /* 0xff800000998c7808 */ /* 0x000fe40004000000 */
[----:B------:R-:W-:Y:S01]  /*10830*/  ISETP.GT.AND P0, PT, R2, 0x10, P3 ;  /* 0x000000100200780c */ /* 0x000fe20001f04270 */
[----:B------:R-:W-:Y:S03]  /*10840*/  MUFU.EX2 R159, R159 ;  /* 0x0000009f009f7308 */ /* 0x000fe60000000800 */
[C---:B------:R-:W-:Y:S01]  /*10850*/  ISETP.LT.OR P0, PT, R3.reuse, 0x11, P0 ;  /* 0x000000110300780c */ /* 0x040fe20000701670 */
[C---:B-1----:R-:W-:Y:S02]  /*10860*/  FMUL.FTZ R9, R0.reuse, R129 ;  /* 0x0000008100097220 */ /* 0x042fe40000410000 */
        /* <DEDUP_REMOVED lines=8> */
[----:B--2---:R-:W-:Y:S01]  /*108f0*/  F2FP.PACK_AB R136, R7, R8 ;  /* 0x000000080788723e */ /* 0x004fe200000000ff */
[C---:B------:R-:W-:Y:S01]  /*10900*/  FMUL.FTZ R17, R0.reuse, R121 ;  /* 0x0000007900117220 */ /* 0x040fe20000410000 */
[----:B------:R-:W-:Y:S01]  /*10910*/  FSEL R147, R147, -INF , !P0 ;  /* 0xff80000093937808 */ /* 0x000fe20004000000 */
[----:B------:R-:W-:Y:S01]  /*10920*/  FMUL.FTZ R28, R0, R108 ;  /* 0x0000006c001c7220 */ /* 0x000fe20000410000 */
[----:B------:R-:W-:Y:S01]  /*10930*/  ISETP.GT.AND P0, PT, R2, 0x18, P3 ;  /* 0x000000180200780c */ /* 0x000fe20001f04270 */
[C---:B------:R-:W-:Y:S01]  /*10940*/  FMUL.FTZ R29, R0.reuse, R109 ;  /* 0x0000006d001d7220 */ /* 0x040fe20000410000 */
[----:B------:R-:W-:Y:S01]  /*10950*/  MUFU.EX2 R124, R168 ;  /* 0x000000a8007c7308 */ /* 0x000fe20000000800 */
[C---:B------:R-:W-:Y:S01]  /*10960*/  FMUL.FTZ R36, R0.reuse, R36 ;  /* 0x0000002400247220 */ /* 0x040fe20000410000 */
[C---:B------:R-:W-:Y:S01]  /*10970*/  ISETP.LT.OR P0, PT, R3.reuse, 0x19, P0 ;  /* 0x000000190300780c */ /* 0x040fe20000701670 */
[C---:B------:R-:W-:Y:S02]  /*10980*/  FMUL.FTZ R37, R0.reuse, R37 ;  /* 0x0000002500257220 */ /* 0x040fe40000410000 */
[----:B------:R-:W-:Y:S01]  /*10990*/  FMUL.FTZ R40, R0, R40 ;  /* 0x0000002800287220 */ /* 0x000fe20000410000 */
[----:B------:R-:W-:Y:S01]  /*109a0*/  FSEL R146, R146, -INF , !P0 ;  /* 0xff80000092927808 */ /* 0x000fe20004000000 */
[----:B------:R-:W-:Y:S01]  /*109b0*/  FMUL.FTZ R41, R0, R41 ;  /* 0x0000002900297220 */ /* 0x000fe20000410000 */
[----:B------:R-:W-:Y:S01]  /*109c0*/  ISETP.GT.AND P0, PT, R2, 0x19, P3 ;  /* 0x000000190200780c */ /* 0x000fe20001f04270 */
[C---:B------:R-:W-:Y:S01]  /*109d0*/  FMUL.FTZ R44, R0.reuse, R44 ;  /* 0x0000002c002c7220 */ /* 0x040fe20000410000 */
[----:B------:R-:W-:Y:S01]  /*109e0*/  MUFU.EX2 R109, R148 ;  /* 0x00000094006d7308 */ /* 0x000fe20000000800 */
[C---:B------:R-:W-:Y:S01]  /*109f0*/  FMUL.FTZ R45, R0.reuse, R45 ;  /* 0x0000002d002d7220 */ /* 0x040fe20000410000 */
[----:B------:R-:W-:Y:S01]  /*10a00*/  ISETP.LT.OR P0, PT, R3, 0x1a, P0 ;  /* 0x0000001a0300780c */ /* 0x000fe20000701670 */
[C---:B------:R-:W-:Y:S02]  /*10a10*/  FMUL.FTZ R48, R0.reuse, R48 ;  /* 0x0000003000307220 */ /* 0x040fe40000410000 */
        /* <DEDUP_REMOVED lines=41> */
[C---:B------:R-:W-:Y:S03]  /*10cb0*/  FMUL.FTZ R97, R0.reuse, R97 ;  /* 0x0000006100617220 */ /* 0x040fe60000410000 */
[----:B------:R-:W-:Y:S01]  /*10cc0*/  FSEL R154, R25, -INF , !P0 ;  /* 0xff800000199a7808 */ /* 0x000fe20004000000 */
[----:B------:R-:W-:Y:S01]  /*10cd0*/  FMUL.FTZ R25, R0, R113 ;  /* 0x0000007100197220 */ /* 0x000fe20000410000 */
[----:B------:R-:W-:Y:S04]  /*10ce0*/  ISETP.GT.AND P0, PT, R2, 0x31, P3 ;  /* 0x000000310200780c */ /* 0x000fe80001f04270 */
[C---:B------:R-:W-:Y:S04]  /*10cf0*/  ISETP.LT.OR P0, PT, R3.reuse, 0x32, P0 ;  /* 0x000000320300780c */ /* 0x040fe80000701670 */
[----:B------:R-:W-:Y:S01]  /*10d00*/  FSEL R155, R24, -INF , !P0 ;  /* 0xff800000189b7808 */ /* 0x000fe20004000000 */
[----:B------:R-:W-:Y:S01]  /*10d10*/  FMUL.FTZ R24, R0, R112 ;  /* 0x0000007000187220 */ /* 0x000fe20000410000 */
[C---:B------:R-:W-:Y:S04]  /*10d20*/  ISETP.GT.AND P0, PT, R2.reuse, 0x38, P3 ;  /* 0x000000380200780c */ /* 0x040fe80001f04270 */
[----:B------:R-:W-:Y:S04]  /*10d30*/  ISETP.LT.OR P0, PT, R3, 0x39, P0 ;  /* 0x000000390300780c */ /* 0x000fe80000701670 */
[----:B------:R-:W-:Y:S02]  /*10d40*/  FSEL R156, R23, -INF , !P0 ;  /* 0xff800000179c7808 */ /* 0x000fe40004000000 */
[----:B------:R-:W-:Y:S01]  /*10d50*/  ISETP.GT.AND P0, PT, R2, 0x39, P3 ;  /* 0x000000390200780c */ /* 0x000fe20001f04270 */
[----:B------:R-:W-:Y:S02]  /*10d60*/  FFMA.FTZ R2, R0, R183, R8 ;  /* 0x000000b700027223 */ /* 0x000fe40000010008 */
[----:B------:R1:W-:Y:S01]  /*10d70*/  MUFU.EX2 R8, R21 ;  /* 0x0000001500087308 */ /* 0x0003e20000000800 */
[----:B------:R-:W-:Y:S01]  /*10d80*/  ISETP.LT.OR P0, PT, R3, 0x3a, P0 ;  /* 0x0000003a0300780c */ /* 0x000fe20000701670 */
[----:B------:R-:W-:Y:S01]  /*10d90*/  FADD.FTZ R6, R7, R2 ;  /* 0x0000000207067221 */ /* 0x000fe20000010000 */
[----:B------:R-:W-:Y:S02]  /*10da0*/  FMNMX.FTZ R2, R4, R103, !PT ;  /* 0x0000006704027209 */ /* 0x000fe40007810000 */
[----:B------:R-:W-:Y:S02]  /*10db0*/  FSEL R153, R26, -INF , !P0 ;  /* 0xff8000001a997808 */ /* 0x000fe40004000000 */
[----:B------:R-:W-:Y:S03]  /*10dc0*/  FMNMX.FTZ R2, R5, R2, !PT ;  /* 0x0000000205027209 */ /* 0x000fe60007810000 */
[----:B------:R-:W2:Y:S01]  /*10dd0*/  MUFU.EX2 R7, R20 ;  /* 0x0000001400077308 */ /* 0x000ea20000000800 */
[----:B------:R-:W-:Y:S04]  /*10de0*/  FMNMX.FTZ R2, R139, R2, !PT ;  /* 0x000000028b027209 */ /* 0x000fe80007810000 */
[----:B------:R-:W-:Y:S04]  /*10df0*/  FMNMX.FTZ R2, R140, R2, !PT ;  /* 0x000000028c027209 */ /* 0x000fe80007810000 */
[----:B------:R-:W-:Y:S04]  /*10e00*/  FMNMX.FTZ R2, R142, R2, !PT ;  /* 0x000000028e027209 */ /* 0x000fe80007810000 */
[----:B------:R-:W-:Y:S01]  /*10e10*/  FMNMX.FTZ R2, R147, R2, !PT ;  /* 0x0000000293027209 */ /* 0x000fe20007810000 */
[----:B-1----:R-:W-:Y:S03]  /*10e20*/  FMUL.FTZ R21, R0, R117 ;  /* 0x0000007500157220 */ /* 0x002fe60000410000 */
[----:B------:R-:W-:Y:S04]  /*10e30*/  FMNMX.FTZ R2, R146, R2, !PT ;  /* 0x0000000292027209 */ /* 0x000fe80007810000 */
[----:B------:R-:W-:Y:S02]  /*10e40*/  FMNMX.FTZ R2, R145, R2, !PT ;  /* 0x0000000291027209 */ /* 0x000fe40007810000 */
[----:B--2---:R-:W-:Y:S01]  /*10e50*/  F2FP.PACK_AB R138, R7, R8 ;  /* 0x00000008078a723e */ /* 0x004fe200000000ff */
[----:B------:R-:W-:Y:S01]  /*10e60*/  FMUL.FTZ R20, R0, R116 ;  /* 0x0000007400147220 */ /* 0x000fe20000410000 */
        /* <DEDUP_REMOVED lines=11> */
[----:B-1----:R-:W-:Y:S01]  /*10f20*/  FMNMX.FTZ R100, R2, R3, !PT ;  /* 0x0000000302647209 */ /* 0x002fe20007810000 */
[----:B------:R-:W-:Y:S02]  /*10f30*/  FADD.FTZ R2, R8, R6 ;  /* 0x0000000608027221 */ /* 0x000fe40000010000 */
[----:B------:R-:W-:Y:S01]  /*10f40*/  FMUL.FTZ R8, R0, R128 ;  /* 0x0000008000087220 */ /* 0x000fe20000410000 */
[C---:B------:R-:W-:Y:S01]  /*10f50*/  FSETP.NEU.FTZ.AND P0, PT, R100.reuse, -INF , PT ;  /* 0xff8000006400780b */ /* 0x040fe20003f1d000 */
[----:B------:R-:W-:Y:S02]  /*10f60*/  FADD.FTZ R141, R7, R2 ;  /* 0x00000002078d7221 */ /* 0x000fe40000010000 */
[C---:B------:R-:W-:Y:S01]  /*10f70*/  FMUL.FTZ R3, R100.reuse, c[0x0][0x2d0] ;  /* 0x0000b40064037a20 */ /* 0x040fe20000410000 */
        /* <DEDUP_REMOVED lines=9> */
[----:B------:R-:W-:Y:S05]  /*11010*/  FFMA.FTZ R112, R144, c[0x0][0x2d0], -R103 ;  /* 0x0000b40090707a23 */ /* 0x000fea0000010867 */
[----:B------:R-:W2:Y:S10]  /*11020*/  MUFU.EX2 R3, R3 ;  /* 0x0000000300037308 */ /* 0x000eb40000000800 */
[----:B------:R-:W3:Y:S01]  /*11030*/  MUFU.EX2 R0, R6 ;  /* 0x0000000600007308 */ /* 0x000ee20000000800 */
[C---:B-1----:R-:W-:Y:S02]  /*11040*/  FMUL.FTZ R19, R2.reuse, R123 ;  /* 0x0000007b02137220 */ /* 0x042fe40000410000 */
[C---:B------:R-:W-:Y:S02]  /*11050*/  FMUL.FTZ R27, R2.reuse, R115 ;  /* 0x00000073021b7220 */ /* 0x040fe40000410000 */
[C---:B------:R-:W-:Y:S02]  /*11060*/  FMUL.FTZ R10, R2.reuse, R130 ;  /* 0x00000082020a7220 */ /* 0x040fe40000410000 */
[C---:B------:R-:W-:Y:S03]  /*11070*/  FMUL.FTZ R11, R2.reuse, R131 ;  /* 0x00000083020b7220 */ /* 0x040fe60000410000 */
[----:B------:R-:W-:Y:S01]  /*11080*/  MUFU.EX2 R117, R112 ;  /* 0x0000007000757308 */ /* 0x000fe20000000800 */
[C---:B------:R-:W-:Y:S02]  /*11090*/  FMUL.FTZ R34, R2.reuse, R106 ;  /* 0x0000006a02227220 */ /* 0x040fe40000410000 */
[C---:B--2---:R-:W-:Y:S02]  /*110a0*/  FFMA.FTZ R102, R2.reuse, R184, R3 ;  /* 0x000000b802667223 */ /* 0x044fe40000010003 */
[C---:B------:R-:W-:Y:S02]  /*110b0*/  FMUL.FTZ R35, R2.reuse, R107 ;  /* 0x0000006b02237220 */ /* 0x040fe40000410000 */
[C---:B------:R-:W-:Y:S02]  /*110c0*/  FMUL.FTZ R7, R2.reuse, R135 ;  /* 0x0000008702077220 */ /* 0x040fe40000410000 */
[C---:B------:R-:W-:Y:S01]  /*110d0*/  FMUL.FTZ R14, R2.reuse, R126 ;  /* 0x0000007e020e7220 */ /* 0x040fe20000410000 */
[----:B------:R-:W-:Y:S01]  /*110e0*/  MUFU.EX2 R132, R160 ;  /* 0x000000a000847308 */ /* 0x000fe20000000800 */
[----:B------:R-:W-:Y:S02]  /*110f0*/  FMUL.FTZ R15, R2, R127 ;  /* 0x0000007f020f7220 */ /* 0x000fe40000410000 */
[C---:B---3--:R-:W-:Y:S01]  /*11100*/  FADD.FTZ R123, R0.reuse, R102 ;  /* 0x00000066007b7221 */ /* 0x048fe20000010000 */
[----:B------:R-:W-:Y:S01]  /*11110*/  F2FP.PACK_AB R137, R0, R3 ;  /* 0x000000030089723e */ /* 0x000fe200000000ff */
[--C-:B------:R-:W-:Y:S02]  /*11120*/  FFMA.FTZ R0, R139, c[0x0][0x2d0], -R103.reuse ;  /* 0x0000b4008b007a23 */ /* 0x100fe40000010867 */
        /* <DEDUP_REMOVED lines=34> */
[C---:B------:R-:W-:Y:S01]  /*11350*/  FMUL.FTZ R79, R2.reuse, R79 ;  /* 0x0000004f024f7220 */ /* 0x040fe20000410000 */
[----:B--2---:R-:W-:Y:S01]  /*11360*/  F2FP.PACK_AB R110, R127, R126 ;  /* 0x0000007e7f6e723e */ /* 0x004fe200000000ff */
        /* <DEDUP_REMOVED lines=11> */
[--C-:B------:R-:W-:Y:S02]  /*11420*/  FFMA.FTZ R0, R140, c[0x0][0x2d0], -R103.reuse ;  /* 0x0000b4008c007a23 */ /* 0x100fe40000010867 */
[----:B------:R-:W-:Y:S01]  /*11430*/  FFMA.FTZ R112, R143, c[0x0][0x2d0], -R103 ;  /* 0x0000b4008f707a23 */ /* 0x000fe20000010867 */
[----:B------:R-:W-:Y:S01]  /*11440*/  IADD3 R102, R169, R2, RZ ;  /* 0x00000002a9667210 */ /* 0x000fe20007ffe0ff */
[----:B------:R-:W1:Y:S01]  /*11450*/  LDSM.16.MT88.4 R104, [R2] ;  /* 0x000000000268783b */ /* 0x000e620000004200 */
[----:B------:R-:W2:Y:S07]  /*11460*/  MUFU.EX2 R114, R0 ;  /* 0x0000000000727308 */ /* 0x000eae0000000800 */
[----:B------:R-:W-:Y:S03]  /*11470*/  LDSM.16.MT88.4 R128, [R2+0x1800] ;  /* 0x001800000280783b */ /* 0x000fe60000004200 */
[----:B------:R-:W-:Y:S01]  /*11480*/  MUFU.EX2 R119, R112 ;  /* 0x0000007000777308 */ /* 0x000fe20000000800 */
[----:B--2---:R-:W-:Y:S01]  /*11490*/  F2FP.PACK_AB R139, R114, R115 ;  /* 0x00000073728b723e */ /* 0x004fe200000000ff */
[----:B------:R-:W-:Y:S04]  /*114a0*/  FADD.FTZ R0, R3, R141 ;  /* 0x0000008d03007221 */ /* 0x000fe80000010000 */
[----:B------:R-:W-:Y:S01]  /*114b0*/  FADD.FTZ R121, R109, R0 ;  /* 0x000000006d797221 */ /* 0x000fe20000010000 */
[----:B------:R-:W-:Y:S01]  /*114c0*/  IADD3 R0, R172, R162, RZ ;  /* 0x000000a2ac007210 */ /* 0x000fe20007ffe0ff */
[--C-:B------:R-:W-:Y:S03]  /*114d0*/  FFMA.FTZ R109, R145, c[0x0][0x2d0], -R103.reuse ;  /* 0x0000b400916d7a23 */ /* 0x100fe60000010867 */
[----:B------:R-:W-:Y:S01]  /*114e0*/  IADD3 R3, R169, R0, RZ ;  /* 0x00000000a9037210 */ /* 0x000fe20007ffe0ff */
[----:B------:R-:W-:Y:S01]  /*114f0*/  MUFU.EX2 R122, R109 ;  /* 0x0000006d007a7308 */ /* 0x000fe20000000800 */
        /* <DEDUP_REMOVED lines=37> */
[----:B------:R-:W-:Y:S01]  /*11750*/  F2FP.PACK_AB R138, R149, R148 ;  /* 0x00000094958a723e */ /* 0x000fe200000000ff */
[--C-:B-1----:R-:W-:Y:S05]  /*11760*/  FFMA.FTZ R104, R147, c[0x0][0x2d0], -R103.reuse ;  /* 0x0000b40093687a23 */ /* 0x102fea0000010867 */
[----:B------:R-:W-:Y:S10]  /*11770*/  MUFU.EX2 R147, R180 ;  /* 0x000000b400937308 */ /* 0x000ff40000000800 */
[----:B------:R1:W2:Y:S02]  /*11780*/  MUFU.EX2 R120, R104 ;  /* 0x0000006800787308 */ /* 0x0002a40000000800 */
[--C-:B-1----:R-:W-:Y:S01]  /*11790*/  FFMA.FTZ R104, R146, c[0x0][0x2d0], -R103.reuse ;  /* 0x0000b40092687a23 */ /* 0x102fe20000010867 */
[----:B--2---:R-:W-:Y:S07]  /*117a0*/  F2FP.PACK_AB R109, R120, R113 ;  /* 0x00000071786d723e */ /* 0x004fee00000000ff */
[----:B------:R-:W1:Y:S10]  /*117b0*/  MUFU.EX2 R146, R181 ;  /* 0x000000b500927308 */ /* 0x000e740000000800 */
[----:B------:R2:W3:Y:S01]  /*117c0*/  MUFU.EX2 R116, R104 ;  /* 0x0000006800747308 */ /* 0x0004e20000000800 */
[----:B-1----:R-:W-:Y:S01]  /*117d0*/  F2FP.PACK_AB R136, R147, R146 ;  /* 0x000000929388723e */ /* 0x002fe200000000ff */
[----:B--2---:R-:W1:Y:S01]  /*117e0*/  LDSM.16.MT88.4 R104, [R2+0x800] ;  /* 0x000800000268783b */ /* 0x004e620000004200 */
[----:B---3--:R-:W-:Y:S07]  /*117f0*/  F2FP.PACK_AB R111, R122, R116 ;  /* 0x000000747a6f723e */ /* 0x008fee00000000ff */
        /* <DEDUP_REMOVED lines=38> */
[----:B------:R-:W-:Y:S03]  /*11a60*/  FFMA.FTZ R105, R152, c[0x0][0x2d0], -R103 ;  /* 0x0000b40098697a23 */ /* 0x000fe60000010867 */
[----:B------:R-:W-:Y:S06]  /*11a70*/  F2FP.PACK_AB R106, R159, R132 ;  /* 0x000000849f6a723e */ /* 0x000fec00000000ff */
[----:B------:R3:W4:Y:S01]  /*11a80*/  MUFU.EX2 R145, R105 ;  /* 0x0000006900917308 */ /* 0x0007220000000800 */
[----:B--2---:R-:W-:Y:S04]  /*11a90*/  FADD.FTZ R104, R115, R123 ;  /* 0x0000007b73687221 */ /* 0x004fe80000010000 */
[----:B------:R-:W-:Y:S04]  /*11aa0*/  FADD.FTZ R104, R114, R104 ;  /* 0x0000006872687221 */ /* 0x000fe80000010000 */
[----:B------:R-:W-:Y:S02]  /*11ab0*/  FADD.FTZ R104, R113, R104 ;  /* 0x0000006871687221 */ /* 0x000fe40000010000 */
[----:B---3--:R-:W-:Y:S01]  /*11ac0*/  FADD.FTZ R105, R126, R121 ;  /* 0x000000797e697221 */ /* 0x008fe20000010000 */
[----:B------:R-:W2:Y:S01]  /*11ad0*/  LDSM.16.MT88.4 R112, [R102+0x1000] ;  /* 0x001000006670783b */ /* 0x000ea20000004200 */
[----:B------:R-:W-:Y:S01]  /*11ae0*/  FADD.FTZ R104, R120, R104 ;  /* 0x0000006878687221 */ /* 0x000fe20000010000 */
[----:B----4-:R-:W-:Y:S01]  /*11af0*/  F2FP.PACK_AB R107, R145, R118 ;  /* 0x00000076916b723e */ /* 0x010fe200000000ff */
[----:B------:R-:W-:Y:S01]  /*11b00*/  FADD.FTZ R121, R127, R105 ;  /* 0x000000697f797221 */ /* 0x000fe20000010000 */
[----:B------:R-:W-:Y:S01]  /*11b10*/  F2FP.PACK_AB R105, R119, R117 ;  /* 0x000000757769723e */ /* 0x000fe200000000ff */
        /* <DEDUP_REMOVED lines=44> */
[----:B------:R-:W-:Y:S02]  /*11de0*/  FADD.FTZ R143, R132, R117 ;  /* 0x00000075848f7221 */ /* 0x000fe40000010000 */
[----:B------:R-:W-:Y:S01]  /*11df0*/  FADD.FTZ R144, R118, R116 ;  /* 0x0000007476907221 */ /* 0x000fe20000010000 */
[C---:B--2---:R-:W-:Y:S08]  /*11e00*/  HMMA.16816.F32 R92, R104.reuse, R112, R92 ;  /* 0x00000070685c723c */ /* 0x044ff0000000185c */
        /* <DEDUP_REMOVED lines=28> */
[C---:B---3--:R-:W-:Y:S04]  /*11fd0*/  HMMA.16816.F32 R44, R136.reuse, R8, R44 ;  /* 0x00000008882c723c */ /* 0x048fe8000000182c */
[----:B------:R-:W-:Y:S04]  /*11fe0*/  FADD.FTZ R0, R140, R0 ;  /* 0x000000008c007221 */ /* 0x000fe80000010000 */
[C---:B------:R-:W-:Y:S01]  /*11ff0*/  HMMA.16816.F32 R48, R136.reuse, R10, R48 ;  /* 0x0000000a8830723c */ /* 0x040fe20000001830 */
[----:B------:R2:W3:Y:S03]  /*12000*/  LDSM.16.MT88.4 R8, [R2+0x5800] ;  /* 0x005800000208783b */ /* 0x0004e60000004200 */
[----:B------:R-:W-:Y:S04]  /*12010*/  FADD.FTZ R184, R103, R0 ;  /* 0x0000000067b87221 */ /* 0x000fe80000010000 */
        /* <DEDUP_REMOVED lines=8> */
[----:B------:R-:W-:Y:S01]  /*120a0*/  FADD.FTZ R2, R148, R2 ;  /* 0x0000000294027221 */ /* 0x000fe20000010000 */
[----:B----4-:R-:W-:Y:S04]  /*120b0*/  IADD3 R3, R173, -0x2, RZ ;  /* 0xfffffffead037810 */ /* 0x010fe80007ffe0ff */
[C---:B---3--:R-:W-:Y:S03]  /*120c0*/  HMMA.16816.F32 R68, R136.reuse, R8, R68 ;  /* 0x000000088844723c */ /* 0x048fe60000001844 */
[----:B------:R-:W-:Y:S01]  /*120d0*/  ISETP.GE.AND P0, PT, R3, R188, PT ;  /* 0x000000bc0300720c */ /* 0x000fe20003f06270 */
[----:B------:R-:W-:Y:S04]  /*120e0*/  FADD.FTZ R183, R149, R2 ;  /* 0x0000000295b77221 */ /* 0x000fe80000010000 */
[C---:B------:R-:W-:Y:S08]  /*120f0*/  HMMA.16816.F32 R72, R136.reuse, R10, R72 ;  /* 0x0000000a8848723c */ /* 0x040ff00000001848 */
        /* <DEDUP_REMOVED lines=16> */
[----:B------:R-:W-:Y:S01]  /*12200*/  IADD3 R2, R182, R150, R193 ;  /* 0x00000096b6027210 */ /* 0x000fe20007ffe0c1 */
        /* <DEDUP_REMOVED lines=32> */
.L_x_2197:
        /* <DEDUP_REMOVED lines=23> */
.L_x_2198:
        /* <DEDUP_REMOVED lines=24> */
.L_x_2103:
[----:B------:R-:W-:Y:S05]  /*12700*/  BSYNC B0 ;  /* 0x0000000000007941 */ /* 0x000fea0003800000 */
.L_x_2102:
[C---:B------:R-:W-:Y:S01]  /*12710*/  ISETP.GE.AND P0, PT, R163.reuse, 0x1, PT ;  /* 0x00000001a300780c */ /* 0x040fe20003f06270 */
[----:B------:R-:W0:Y:S01]  /*12720*/  LDGDEPBAR ;  /* 0x00000000000079af */ /* 0x000e220000000000 */
[----:B-1----:R-:W-:Y:S01]  /*12730*/  IADD3 R0, R163, 0x1, RZ ;  /* 0x00000001a3007810 */ /* 0x002fe20007ffe0ff */
[----:B------:R-:W-:Y:S02]  /*12740*/  IMAD.MOV.U32 R103, RZ, RZ, R100 ;  /* 0x000000ffff677224 */ /* 0x000fe400078e0064 */
[----:B------:R-:W-:Y:S01]  /*12750*/  IMAD.MOV.U32 R102, RZ, RZ, R101 ;  /* 0x000000ffff667224 */ /* 0x000fe200078e0065 */
[----:B------:R-:W-:Y:S02]  /*12760*/  SEL R163, R0, RZ, !P0 ;  /* 0x000000ff00a37207 */ /* 0x000fe40004000000 */
[----:B------:R-:W-:Y:S02]  /*12770*/  ISETP.GE.AND P0, PT, R188, R173, PT ;  /* 0x000000adbc00720c */ /* 0x000fe40003f06270 */
[----:B------:R-:W-:Y:S05]  /*12780*/  IADD3 R0, R173, -0x1, RZ ;  /* 0xffffffffad007810 */ /* 0x000fea0007ffe0ff */
[----:B------:R-:W-:Y:S06]  /*12790*/  IMAD.MOV.U32 R173, RZ, RZ, R0 ;  /* 0x000000ffffad7224 */ /* 0x000fec00078e0000 */
[----:B------:R-:W-:-:S05]  /*127a0*/  @!P0 BRA `(.L_x_2106) ;  /* 0xffffc1b000008947 */ /* 0x000fca000383ffff */
.L_x_2089:
[----:B------:R-:W-:Y:S05]  /*127b0*/  BRA.DIV ~URZ, `(.L_x_2107) ;  /* 0x00006cd27f007947 */ /* 0x000fea000b800000 */
[----:B------:R1:W2:Y:S02]  /*127c0*/  SHFL.BFLY PT, R0, R183, 0x2, 0x1f ;  /* 0x0c401f00b7007f89 */ /* 0x0002a400000e0000 */
.L_x_2199:
[----:B--2---:R-:W-:Y:S01]  /*127d0*/  FADD.FTZ R0, R0, R183 ;  /* 0x000000b700007221 */ /* 0x004fe20000010000 */
[----:B------:R-:W-:Y:S05]  /*127e0*/  BRA.DIV ~URZ, `(.L_x_2108) ;  /* 0x00006d027f007947 */ /* 0x000fea000b800000 */
[----:B------:R-:W2:Y:S04]  /*127f0*/  SHFL.BFLY PT, R2, R184, 0x2, 0x1f ;  /* 0x0c401f00b8027f89 */ /* 0x000ea800000e0000 */
[----:B------:R-:W3:Y:S01]  /*12800*/  SHFL.BFLY PT, R5, R0, 0x1, 0x1f ;  /* 0x0c201f0000057f89 */ /* 0x000ee200000e0000 */
[----:B--2---:R-:W-:-:S02]  /*12810*/  FADD.FTZ R4, R2, R184 ;  /* 0x000000b802047221 */ /* 0x004fc40000010000 */
[----:B---3--:R-:W-:-:S03]  /*12820*/  FADD.FTZ R0, R0, R5 ;  /* 0x0000000500007221 */ /* 0x008fc60000010000 */
[----:B------:R2:W3:Y:S04]  /*12830*/  SHFL.BFLY PT, R3, R4, 0x1, 0x1f ;  /* 0x0c201f0004037f89 */ /* 0x0004e800000e0000 */
.L_x_2200:
[----:B------:R-:W-:Y:S01]  /*12840*/  FSETP.NE.FTZ.AND P1, PT, R0, RZ, PT ;  /* 0x000000ff0000720b */ /* 0x000fe20003f35000 */
[----:B---3--:R-:W-:Y:S01]  /*12850*/  FADD.FTZ R3, R3, R4 ;  /* 0x0000000403037221 */ /* 0x008fe20000010000 */
[----:B------:R-:W-:Y:S02]  /*12860*/  MOV R2, RZ ;  /* 0x000000ff00027202 */ /* 0x000fe40000000f00 */
[----:B------:R-:W-:Y:S02]  /*12870*/  MOV R22, 0xff800000 ;  /* 0xff80000000167802 */ /* 0x000fe40000000f00 */
[----:B------:R-:W-:Y:S02]  /*12880*/  FSETP.NE.FTZ.AND P0, PT, R3, RZ, PT ;  /* 0x000000ff0300720b */ /* 0x000fe40003f15000 */
[----:B------:R-:W-:-:S05]  /*12890*/  MOV R17, 0xff800000 ;  /* 0xff80000000117802 */ /* 0x000fca0000000f00 */
[----:B------:R-:W3:Y:S01]  /*128a0*/  @P1 MUFU.RCP R2, R0 ;  /* 0x0000000000021308 */ /* 0x000ee20000001000 */
[----:B--2---:R-:W-:-:S05]  /*128b0*/  @P1 MOV R4, 0x3f317218 ;  /* 0x3f31721800041802 */ /* 0x004fca0000000f00 */
[----:B------:R-:W-:Y:S02]  /*128c0*/  @P1 FMUL.FTZ R4, R4, c[0x0][0x2d0] ;  /* 0x0000b40004041a20 */ /* 0x000fe40000410000 */
[----:B------:R2:W4:Y:S01]  /*128d0*/  @P1 MUFU.LG2 R5, R0 ;  /* 0x0000000000051308 */ /* 0x0005220000000c00 */
[C---:B---3--:R-:W-:Y:S02]  /*128e0*/  FMUL.FTZ R34, R2.reuse, R120 ;  /* 0x0000007802227220 */ /* 0x048fe40000410000 */
[C---:B------:R-:W-:Y:S02]  /*128f0*/  FMUL.FTZ R35, R2.reuse, R121 ;  /* 0x0000007902237220 */ /* 0x040fe40000410000 */
[C---:B------:R-:W-:Y:S02]  /*12900*/  FMUL.FTZ R120, R2.reuse, R68 ;  /* 0x0000004402787220 */ /* 0x040fe40000410000 */
[C---:B------:R-:W-:Y:S01]  /*12910*/  FMUL.FTZ R121, R2.reuse, R69 ;  /* 0x0000004502797220 */ /* 0x040fe20000410000 */
[----:B--2---:R-:W-:Y:S01]  /*12920*/  MOV R0, RZ ;  /* 0x000000ff00007202 */ /* 0x004fe20000000f00 */
        /* <DEDUP_REMOVED lines=47> */
[C---:B--2---:R-:W-:Y:S02]  /*12c20*/  FMUL.FTZ R36, R0.reuse, R118 ;  /* 0x0000007600247220 */ /* 0x044fe40000410000 */
[----:B------:R-:W-:Y:S02]  /*12c30*/  FMUL.FTZ R37, R0, R119 ;  /* 0x0000007700257220 */ /* 0x000fe40000410000 */
[----:B------:R-:W-:Y:S01]  /*12c40*/  @P1 FFMA.FTZ R22, R4, R101, R5 ;  /* 0x0000006504161223 */ /* 0x000fe20000010005 */
[----:B------:R-:W-:Y:S01]  /*12c50*/  MOV R4, 0x1 ;  /* 0x0000000100047802 */ /* 0x000fe20000000f00 */
[----:B------:R-:W-:-:S02]  /*12c60*/  FMUL.FTZ R118, R0, R38 ;  /* 0x0000002600767220 */ /* 0x000fc40000410000 */
[C---:B------:R-:W-:Y:S02]  /*12c70*/  FMUL.FTZ R119, R0.reuse, R39 ;  /* 0x0000002700777220 */ /* 0x040fe40000410000 */
[C---:B------:R-:W-:Y:S02]  /*12c80*/  FMUL.FTZ R26, R0.reuse, R130 ;  /* 0x00000082001a7220 */ /* 0x040fe40000410000 */
[C---:B------:R-:W-:Y:S01]  /*12c90*/  FMUL.FTZ R27, R0.reuse, R131 ;  /* 0x00000083001b7220 */ /* 0x040fe20000410000 */
[----:B---3--:R-:W-:Y:S01]  /*12ca0*/  @P0 MOV R3, 0x3f317218 ;  /* 0x3f31721800030802 */ /* 0x008fe20000000f00 */
[C---:B------:R-:W-:Y:S02]  /*12cb0*/  FMUL.FTZ R92, R0.reuse, R122 ;  /* 0x0000007a005c7220 */ /* 0x040fe40000410000 */
[C---:B------:R-:W-:Y:S02]  /*12cc0*/  FMUL.FTZ R93, R0.reuse, R123 ;  /* 0x0000007b005d7220 */ /* 0x040fe40000410000 */
[----:B------:R-:W-:-:S02]  /*12cd0*/  FMUL.FTZ R38, R0, R46 ;  /* 0x0000002e00267220 */ /* 0x000fc40000410000 */
[----:B------:R-:W-:Y:S02]  /*12ce0*/  FMUL.FTZ R39, R0, R47 ;  /* 0x0000002f00277220 */ /* 0x000fe40000410000 */
[----:B-----5:R-:W-:Y:S02]  /*12cf0*/  @P0 FMUL.FTZ R2, R2, 0.69314718246459960938 ;  /* 0x3f31721802020820 */ /* 0x020fe40000410000 */
[----:B------:R-:W-:Y:S02]  /*12d00*/  @P0 FMUL.FTZ R3, R3, c[0x0][0x2d0] ;  /* 0x0000b40003030a20 */ /* 0x000fe40000410000 */
        /* <DEDUP_REMOVED lines=40> */
.L_x_2019:
        /* <DEDUP_REMOVED lines=17> */
.L_x_2110:
[----:B------:R-:W-:Y:S05]  /*130a0*/  BSYNC B0 ;  /* 0x0000000000007941 */ /* 0x000fea0003800000 */
.L_x_2109:
        /* <DEDUP_REMOVED lines=10> */
[----:B------:R-:W-:Y:S01]  /*13150*/  F2FP.PACK_AB R2, R85, R84 ;  /* 0x000000545502723e */ /* 0x000fe200000000ff */
[----:B------:R-:W-:Y:S01]  /*13160*/  IMAD.MOV.U32 R6, RZ, RZ, RZ ;  /* 0x000000ffff067224 */ /* 0x000fe200078e00ff */
        /* <DEDUP_REMOVED lines=88> */
[----:B------:R-:W-:Y:S01]  /*136f0*/  STS [R251+0x8400], R3 ;  /* 0x00840003fb007388 */ /* 0x000fe20000000800 */
[----:B----4-:R-:W-:-:S03]  /*13700*/  F2FP.PACK_AB R2, R81, R80 ;  /* 0x000000505102723e */ /* 0x010fc600000000ff */
[----:B------:R2:W-:Y:S04]  /*13710*/  STS [R251+0x8000], R4 ;  /* 0x00800004fb007388 */ /* 0x0005e80000000800 */
[----:B------:R3:W-:Y:S01]  /*13720*/  STS [R252+0x8000], R2 ;  /* 0x00800002fc007388 */ /* 0x0007e20000000800 */
[----:B-1----:R-:W-:-:S05]  /*13730*/  F2FP.PACK_AB R0, R55, R54 ;  /* 0x000000363700723e */ /* 0x002fca00000000ff */
[----:B------:R1:W-:Y:S01]  /*13740*/  STS [R252+0x8400], R0 ;  /* 0x00840000fc007388 */ /* 0x0003e20000000800 */
[----:B--2---:R-:W-:Y:S01]  /*13750*/  F2FP.PACK_AB R4, R25, R24 ;  /* 0x000000181904723e */ /* 0x004fe200000000ff */
[----:B---3--:R-:W-:-:S04]  /*13760*/  IMAD.MOV.U32 R2, RZ, RZ, 0x4 ;  /* 0x00000004ff027424 */ /* 0x008fc800078e00ff */
[----:B------:R2:W-:Y:S01]  /*13770*/  STS [R250+0x8000], R4 ;  /* 0x00800004fa007388 */ /* 0x0005e20000000800 */
[----:B------:R-:W-:-:S04]  /*13780*/  @P1 IMAD.WIDE R8, R211, R2, c[0x0][0x508] ;  /* 0x00014200d3081625 */ /* 0x000fc800078e0202 */
[----:B------:R-:W-:Y:S01]  /*13790*/  IMAD.WIDE R2, R211, R2, c[0x0][0x500] ;  /* 0x00014000d3027625 */ /* 0x000fe200078e0202 */
[----:B-1----:R-:W-:-:S05]  /*137a0*/  F2FP.PACK_AB R0, R43, R42 ;  /* 0x0000002a2b00723e */ /* 0x002fca00000000ff */
[----:B------:R1:W-:Y:S04]  /*137b0*/  STS [R250+0x8400], R0 ;  /* 0x00840000fa007388 */ /* 0x0003e80000000800 */
[----:B------:R-:W-:Y:S06]  /*137c0*/  BAR.SYNC.DEFER_BLOCKING 0x1, 0x100 ;  /* 0x0044000000007b1d */ /* 0x000fec0000010000 */
[----:B------:R1:W5:Y:S04]  /*137d0*/  @P1 LDG.E R16, [R8.64] ;  /* 0x0000000608101981 */ /* 0x000368000c1e1900 */
[----:B------:R1:W5:Y:S01]  /*137e0*/  @P2 LDG.E R6, [R2.64] ;  /* 0x0000000602062981 */ /* 0x000362000c1e1900 */
[----:B------:R-:W-:-:S04]  /*137f0*/  ISETP.NE.AND P0, PT, R221, RZ, PT ;  /* 0x000000ffdd00720c */ /* 0x000fc80003f05270 */
[----:B--2---:R-:W-:Y:S01]  /*13800*/  SEL R4, R221, c[0x0][0x3d4], P0 ;  /* 0x0000f500dd047a07 */ /* 0x004fe20000000000 */
[----:B------:R-:W-:Y:S05]  /*13810*/  @P1 BRA `(.L_x_2113) ;  /* 0x0000004000001947 */ /* 0x000fea0003800000 */
[----:B------:R-:W-:Y:S05]  /*13820*/  @!P2 BRA `(.L_x_2113) ;  /* 0x000000300000a947 */ /* 0x000fea0003800000 */
[----:B-1----:R1:W2:Y:S04]  /*13830*/  LDG.E R0, [R2.64] ;  /* 0x0000000602007981 */ /* 0x0022a8000c1e1900 */
[----:B-1----:R-:W2:Y:S02]  /*13840*/  LDG.E R2, [R2.64+0x4] ;  /* 0x0000040602027981 */ /* 0x002ea4000c1e1900 */
[----:B--2--5:R-:W-:Y:S02]  /*13850*/  IADD3 R16, -R0, R2, RZ ;  /* 0x0000000200107210 */ /* 0x024fe40007ffe1ff */
.L_x_2113:
[----:B------:R-:W2:Y:S01]  /*13860*/  LDL R30, [R1+0xc] ;  /* 0x00000c00011e7983 */ /* 0x000ea20000100800 */
[----:B-1----:R-:W-:Y:S01]  /*13870*/  IMAD.MOV.U32 R9, RZ, RZ, 0x368 ;  /* 0x00000368ff097424 */ /* 0x002fe200078e00ff */
[----:B------:R-:W-:Y:S01]  /*13880*/  ISETP.GT.AND P2, PT, R4, 0x1, PT ;  /* 0x000000010400780c */ /* 0x000fe20003f44270 */
[----:B------:R-:W-:Y:S01]  /*13890*/  IMAD.MOV.U32 R0, RZ, RZ, c[0x0][0x4e8] ;  /* 0x00013a00ff007624 */ /* 0x000fe200078e00ff */
[----:B------:R-:W-:Y:S01]  /*138a0*/  ISETP.NE.U32.AND P0, PT, RZ, c[0x0][0x500], PT ;  /* 0x00014000ff007a0c */ /* 0x000fe20003f05070 */
[----:B------:R-:W-:Y:S01]  /*138b0*/  IMAD.IADD R13, R212, 0x1, R203 ;  /* 0x00000001d40d7824 */ /* 0x000fe200078e02cb */
[----:B------:R-:W-:Y:S01]  /*138c0*/  SEL R9, R9, 0x328, P2 ;  /* 0x0000032809097807 */ /* 0x000fe20001000000 */
[----:B------:R-:W1:Y:S01]  /*138d0*/  S2R R31, SR_TID.X ;  /* 0x00000000001f7919 */ /* 0x000e620000002100 */
[----:B------:R-:W-:-:S02]  /*138e0*/  ISETP.NE.AND P3, PT, R0, 0x1, PT ;  /* 0x000000010000780c */ /* 0x000fc40003f65270 */
[----:B------:R-:W3:Y:S01]  /*138f0*/  LDC.64 R4, c[0x0][R9+0x170] ;  /* 0x00005c0009047b82 */ /* 0x000ee20000000a00 */
[----:B------:R-:W-:Y:S02]  /*13900*/  ISETP.NE.AND.EX P0, PT, RZ, c[0x0][0x504], PT, P0 ;  /* 0x00014100ff007a0c */ /* 0x000fe40003f05300 */
[----:B------:R-:W-:Y:S02]  /*13910*/  SHF.R.S32.HI R0, RZ, 0x1f, R211 ;  /* 0x0000001fff007819 */ /* 0x000fe400000114d3 */
[----:B------:R-:W-:Y:S02]  /*13920*/  SEL R7, R211, RZ, !P0 ;  /* 0x000000ffd3077207 */ /* 0x000fe40004000000 */
[----:B------:R-:W-:Y:S01]  /*13930*/  SEL R2, R0, RZ, !P0 ;  /* 0x000000ff00027207 */ /* 0x000fe20004000000 */
[----:B------:R-:W4:Y:S01]  /*13940*/  LDC.64 R14, c[0x0][R9+0x168] ;  /* 0x00005a00090e7b82 */ /* 0x000f220000000a00 */
[----:B------:R-:W-:Y:S02]  /*13950*/  LOP3.LUT R11, R210, 0xffff, RZ, 0xc0, !PT ;  /* 0x0000ffffd20b7812 */ /* 0x000fe400078ec0ff */
[----:B------:R-:W-:-:S05]  /*13960*/  @P3 IMAD.HI.U32 R8, R13, c[0x0][0x4ec], RZ ;  /* 0x00013b000d083a27 */ /* 0x000fca00078e00ff */
[----:B------:R3:W4:Y:S01]  /*13970*/  LDC.64 R18, c[0x0][R9+0x178] ;  /* 0x00005e0009127b82 */ /* 0x0007220000000a00 */
[----:B-1----:R-:W-:-:S07]  /*13980*/  SHF.R.S32.HI R23, RZ, 0x1f, R31 ;  /* 0x0000001fff177819 */ /* 0x002fce000001141f */
[----:B------:R1:W1:Y:S01]  /*13990*/  LDC.64 R20, c[0x0][R9+0x160] ;  /* 0x0000580009147b82 */ /* 0x0002620000000a00 */
[----:B------:R-:W-:-:S04]  /*139a0*/  LEA.HI R23, R23, R31, RZ, 0x5 ;  /* 0x0000001f17177211 */ /* 0x000fc800078f28ff */
[----:B------:R-:W-:-:S05]  /*139b0*/  LOP3.LUT R23, R23, 0xffffffe0, RZ, 0xc0, !PT ;  /* 0xffffffe017177812 */ /* 0x000fca00078ec0ff */
[----:B------:R-:W-:Y:S02]  /*139c0*/  IMAD.IADD R23, R31, 0x1, -R23 ;  /* 0x000000011f177824 */ /* 0x000fe400078e0a17 */
[----:B---3--:R-:W-:-:S04]  /*139d0*/  IMAD R0, R5, R7, RZ ;  /* 0x0000000705007224 */ /* 0x008fc800078e02ff */
[C---:B------:R-:W-:Y:S02]  /*139e0*/  IMAD R10, R4.reuse, R2, R0 ;  /* 0x00000002040a7224 */ /* 0x040fe400078e0200 */
        /* <DEDUP_REMOVED lines=10> */
[----:B------:R-:W-:Y:S02]  /*13a90*/  IMAD R10, R19, R8, RZ ;  /* 0x00000008130a7224 */ /* 0x000fe400078e02ff */
[----:B------:R-:W-:Y:S01]  /*13aa0*/  IMAD.MOV R3, RZ, RZ, -R0 ;  /* 0x000000ffff037224 */ /* 0x000fe200078e0a00 */
[----:B------:R-:W-:Y:S01]  /*13ab0*/  IADD3.X R12, R12, R2, R9, P1, P0 ;  /* 0x000000020c0c7210 */ /* 0x000fe20000fe0409 */
[----:B------:R-:W-:-:S04]  /*13ac0*/  IMAD.WIDE.U32 R4, R18, R8, RZ ;  /* 0x0000000812047225 */ /* 0x000fc800078e00ff */
        /* <DEDUP_REMOVED lines=11> */
[----:B------:R-:W-:Y:S02]  /*13b80*/  IMAD.MOV.U32 R5, RZ, RZ, c[0x0][0x4ac] ;  /* 0x00012b00ff057624 */ /* 0x000fe400078e00ff */
[----:B------:R-:W-:Y:S01]  /*13b90*/  IMAD.IADD R3, R3, 0x1, R0 ;  /* 0x0000000103037824 */ /* 0x000fe200078e0200 */
[----:B------:R-:W-:Y:S01]  /*13ba0*/  LEA R0, P0, R2, R4, 0x2 ;  /* 0x0000000402007211 */ /* 0x000fe200078010ff */
[----:B------:R-:W-:Y:S01]  /*13bb0*/  IMAD R12, R16, c[0x0][0x4e8], RZ ;  /* 0x00013a00100c7a24 */ /* 0x000fe200078e02ff */
[----:B------:R-:W-:-:S03]  /*13bc0*/  SEL R5, R5, c[0x0][0x454], P2 ;  /* 0x0001150005057a07 */ /* 0x000fc60001000000 */
[----:B------:R-:W-:Y:S01]  /*13bd0*/  SHFL.IDX PT, R4, R0, RZ, 0x1c1f ;  /* 0x001c1fff00047589 */ /* 0x000fe200000e0000 */
[----:B------:R-:W-:Y:S02]  /*13be0*/  LEA.HI.X R3, R2, R5, R3, 0x2, P0 ;  /* 0x0000000502037211 */ /* 0x000fe400000f1403 */
[----:B------:R-:W-:Y:S01]  /*13bf0*/  LOP3.LUT P0, RZ, R23, 0x3, RZ, 0xc0, !PT ;  /* 0x0000000317ff7812 */ /* 0x000fe2000780c0ff */
[----:B------:R2:W-:Y:S04]  /*13c00*/  SHFL.IDX PT, R2, R0, 0x1, 0x1c1f ;  /* 0x003c1f0000027f89 */ /* 0x0005e800000e0000 */
[----:B------:R-:W1:Y:S04]  /*13c10*/  SHFL.IDX PT, R5, R3, RZ, 0x1c1f ;  /* 0x001c1fff03057589 */ /* 0x000e6800000e0000 */
[----:B------:R-:W3:Y:S01]  /*13c20*/  SHFL.IDX PT, R3, R3, 0x1, 0x1c1f ;  /* 0x003c1f0003037f89 */ /* 0x000ee200000e0000 */
        /* <DEDUP_REMOVED lines=8> */
[----:B------:R-:W-:Y:S01]  /*13cb0*/  P2R R14, PR, RZ, 0x2 ;  /* 0x00000002ff0e7803 */ /* 0x000fe20000000000 */
[----:B------:R-:W-:Y:S05]  /*13cc0*/  @P2 BRA `(.L_x_2114) ;  /* 0x0000088000002947 */ /* 0x000fea0003800000 */
[----:B------:R-:W-:Y:S01]  /*13cd0*/  IMAD R0, R9, c[0x0][0x3a0], RZ ;  /* 0x0000e80009007a24 */ /* 0x000fe200078e02ff */
[----:B------:R-:W-:Y:S01]  /*13ce0*/  LEA R23, R187, R205, 0x5 ;  /* 0x000000cdbb177211 */ /* 0x000fe200078e28ff */
[C---:B-1----:R-:W-:Y:S01]  /*13cf0*/  IMAD.WIDE.U32 R2, R6.reuse, c[0x0][0x3a0], RZ ;  /* 0x0000e80006027a25 */ /* 0x042fe200078e00ff */
[----:B------:R-:W-:Y:S01]  /*13d00*/  SHF.R.S32.HI R5, RZ, 0x1f, R7 ;  /* 0x0000001fff057819 */ /* 0x000fe20000011407 */
[----:B------:R1:W2:Y:S01]  /*13d10*/  LDS.128 R24, [R204+0x80] ;  /* 0x00008000cc187984 */ /* 0x0002a20000000c00 */
[----:B------:R-:W-:Y:S01]  /*13d20*/  IADD3 R4, R23, R203, RZ ;  /* 0x000000cb17047210 */ /* 0x000fe20007ffe0ff */
[----:B------:R-:W-:-:S02]  /*13d30*/  IMAD R6, R6, c[0x0][0x3a4], R0 ;  /* 0x0000e90006067a24 */ /* 0x000fc400078e0200 */
[----:B------:R1:W3:Y:S01]  /*13d40*/  LDS.128 R40, [R204+0x1080] ;  /* 0x00108000cc287984 */ /* 0x0002e20000000c00 */
[----:B------:R-:W-:Y:S01]  /*13d50*/  IMAD R5, R5, c[0x0][0x3f0], RZ ;  /* 0x0000fc0005057a24 */ /* 0x000fe200078e02ff */
[----:B------:R-:W-:Y:S02]  /*13d60*/  MOV R0, R4 ;  /* 0x0000000400007202 */ /* 0x000fe40000000f00 */
[----:B------:R-:W-:Y:S01]  /*13d70*/  IADD3 R3, R3, R6, RZ ;  /* 0x0000000603037210 */ /* 0x000fe20007ffe0ff */
[----:B------:R-:W-:Y:S01]  /*13d80*/  @P3 IMAD.HI.U32 R6, R4, c[0x0][0x4ec], RZ ;  /* 0x00013b0004063a27 */ /* 0x000fe200078e00ff */
[----:B------:R1:W4:Y:S03]  /*13d90*/  LDS.128 R52, [R204+0x2080] ;  /* 0x00208000cc347984 */ /* 0x0003260000000c00 */
        /* <DEDUP_REMOVED lines=31> */
.L_x_2201:
[----:B------:R-:W-:Y:S05]  /*13f90*/  BRA.DIV ~URZ, `(.L_x_2116) ;  /* 0x000056b27f007947 */ /* 0x000fea000b800000 */
[----:B------:R4:W2:Y:S02]  /*13fa0*/  SHFL.IDX PT, R0, R11, RZ, 0x181f ;  /* 0x00181fff0b007589 */ /* 0x0008a400000e0000 */
.L_x_2202:
        /* <DEDUP_REMOVED lines=19> */
.L_x_2118:
[----:B------:R-:W-:Y:S05]  /*140e0*/  BSYNC B0 ;  /* 0x0000000000007941 */ /* 0x000fea0003800000 */
.L_x_2117:
[----:B------:R-:W-:Y:S05]  /*140f0*/  BRA.DIV ~URZ, `(.L_x_2119) ;  /* 0x000055c27f007947 */ /* 0x000fea000b800000 */
[----:B---3--:R3:W4:Y:S04]  /*14100*/  SHFL.IDX PT, R8, R9, 0x1, 0x181f ;  /* 0x00381f0009087f89 */ /* 0x00872800000e0000 */
[----:B--2---:R3:W2:Y:S02]  /*14110*/  SHFL.IDX PT, R0, R11, 0x1, 0x181f ;  /* 0x00381f000b007f89 */ /* 0x0046a400000e0000 */
.L_x_2203:
        /* <DEDUP_REMOVED lines=19> */
.L_x_2121:
[----:B------:R-:W-:Y:S05]  /*14250*/  BSYNC B0 ;  /* 0x0000000000007941 */ /* 0x000fea0003800000 */
.L_x_2120:
[----:B------:R-:W-:Y:S05]  /*14260*/  BRA.DIV ~URZ, `(.L_x_2122) ;  /* 0x000055227f007947 */ /* 0x000fea000b800000 */
[----:B----4-:R4:W3:Y:S02]  /*14270*/  SHFL.IDX PT, R8, R9, 0x2, 0x181f ;  /* 0x00581f0009087f89 */ /* 0x0108e400000e0000 */
.L_x_2204:
[----:B------:R-:W-:Y:S05]  /*14280*/  BRA.DIV ~URZ, `(.L_x_2123) ;  /* 0x000055727f007947 */ /* 0x000fea000b800000 */
[----:B--2---:R2:W4:Y:S02]  /*14290*/  SHFL.IDX PT, R0, R11, 0x2, 0x181f ;  /* 0x00581f000b007f89 */ /* 0x00452400000e0000 */
.L_x_2205:
        /* <DEDUP_REMOVED lines=19> */
.L_x_2125:
[----:B------:R-:W-:Y:S05]  /*143d0*/  BSYNC B0 ;  /* 0x0000000000007941 */ /* 0x000fea0003800000 */
.L_x_2124:
[----:B------:R-:W-:Y:S05]  /*143e0*/  BRA.DIV ~URZ, `(.L_x_2126) ;  /* 0x000054827f007947 */ /* 0x000fea000b800000 */
[----:B---3--:R3:W2:Y:S04]  /*143f0*/  SHFL.IDX PT, R6, R9, 0x3, 0x181f ;  /* 0x00781f0009067f89 */ /* 0x0086a800000e0000 */
[----:B----4-:R3:W4:Y:S02]  /*14400*/  SHFL.IDX PT, R0, R11, 0x3, 0x181f ;  /* 0x00781f000b007f89 */ /* 0x01072400000e0000 */
.L_x_2206:
        /* <DEDUP_REMOVED lines=20> */
.L_x_2114:
[----:B------:R-:W-:Y:S02]  /*14550*/  IMAD R0, R9, c[0x0][0x408], RZ ;  /* 0x0001020009007a24 */ /* 0x000fe400078e02ff */
[----:B-1----:R-:W-:-:S04]  /*14560*/  IMAD.WIDE.U32 R2, R6, c[0x0][0x408], RZ ;  /* 0x0001020006027a25 */ /* 0x002fc800078e00ff */
[----:B------:R-:W-:Y:S01]  /*14570*/  IMAD R6, R6, c[0x0][0x40c], R0 ;  /* 0x0001030006067a24 */ /* 0x000fe200078e0200 */
[----:B------:R-:W-:Y:S01]  /*14580*/  SHF.R.S32.HI R0, RZ, 0x1f, R7 ;  /* 0x0000001fff007819 */ /* 0x000fe20000011407 */
[----:B------:R-:W-:-:S03]  /*14590*/  @P3 IMAD.HI.U32 R5, R13, c[0x0][0x4ec], RZ ;  /* 0x00013b000d053a27 */ /* 0x000fc600078e00ff */
[----:B------:R-:W-:Y:S01]  /*145a0*/  IADD3 R3, R3, R6, RZ ;  /* 0x0000000603037210 */ /* 0x000fe20007ffe0ff */
[----:B------:R-:W-:-:S04]  /*145b0*/  IMAD R0, R0, c[0x0][0x440], RZ ;  /* 0x0001100000007a24 */ /* 0x000fc800078e02ff */
[----:B------:R-:W-:-:S04]  /*145c0*/  IMAD.WIDE.U32 R2, R11, c[0x0][0x438], R2 ;  /* 0x00010e000b027a25 */ /* 0x000fc800078e0002 */
        /* <DEDUP_REMOVED lines=24> */
.L_x_2207:
[----:B------:R-:W-:Y:S05]  /*14750*/  BRA.DIV ~URZ, `(.L_x_2129) ;  /* 0x000052527f007947 */ /* 0x000fea000b800000 */
[----:B------:R3:W4:Y:S02]  /*14760*/  SHFL.IDX PT, R0, R12, RZ, 0x1c1f ;  /* 0x001c1fff0c007589 */ /* 0x00072400000e0000 */
.L_x_2208:
        /* <DEDUP_REMOVED lines=9> */
[-C--:B----4-:R-:W-:Y:S02]  /*14800*/  @!P1 LEA R2, P5, R191, R0.reuse, 0x2 ;  /* 0x00000000bf029211 */ /* 0x090fe400078a10ff */
[----:B------:R-:W-:Y:S02]  /*14810*/  @!P0 LEA R6, P2, R249, R0, 0x2 ;  /* 0x00000000f9068211 */ /* 0x000fe400078410ff */
        /* <DEDUP_REMOVED lines=111> */
.L_x_2131:
[----:B------:R-:W-:Y:S05]  /*14f10*/  BSYNC B0 ;  /* 0x0000000000007941 */ /* 0x000fea0003800000 */
.L_x_2130:
[----:B------:R-:W-:Y:S05]  /*14f20*/  BRA.DIV ~URZ, `(.L_x_2132) ;  /* 0x00004af27f007947 */ /* 0x000fea000b800000 */
[----:B--2---:R2:W1:Y:S04]  /*14f30*/  SHFL.IDX PT, R4, R5, 0x1, 0x1c1f ;  /* 0x003c1f0005047f89 */ /* 0x00446800000e0000 */
[----:B----4-:R2:W4:Y:S02]  /*14f40*/  SHFL.IDX PT, R0, R12, 0x1, 0x1c1f ;  /* 0x003c1f000c007f89 */ /* 0x01052400000e0000 */
.L_x_2209:
        /* <DEDUP_REMOVED lines=136> */
.L_x_2112:
        /* <DEDUP_REMOVED lines=18> */
.L_x_2133:
        /* <DEDUP_REMOVED lines=35> */
[----:B------:R-:W-:-:S03]  /*15b20*/  IMAD.WIDE.U32 R4, R8, R6, RZ ;  /* 0x0000000608047225 */ /* 0x000fc600078e00ff */
[----:B------:R-:W-:Y:S01]  /*15b30*/  IADD3.X R8, R3, R16, R18, P1, P0 ;  /* 0x0000001003087210 */ /* 0x000fe20000fe0412 */
[----:B------:R-:W-:Y:S01]  /*15b40*/  IMAD.MOV R2, RZ, RZ, -R0 ;  /* 0x000000ffff027224 */ /* 0x000fe200078e0a00 */
[----:B------:R-:W-:Y:S01]  /*15b50*/  IADD3 R5, R5, R7, RZ ;  /* 0x0000000705057210 */ /* 0x000fe20007ffe0ff */
[----:B------:R-:W-:Y:S01]  /*15b60*/  IMAD.MOV.U32 R7, RZ, RZ, c[0x0][0x4a8] ;  /* 0x00012a00ff077624 */ /* 0x000fe200078e00ff */
[----:B------:R-:W-:Y:S01]  /*15b70*/  IADD3 R4, P1, P0, R0, R17, R4 ;  /* 0x0000001100047210 */ /* 0x000fe2000783e004 */
[----:B------:R-:W-:Y:S01]  /*15b80*/  IMAD R2, R2, c[0x0][0x4e8], R11 ;  /* 0x00013a0002027a24 */ /* 0x000fe200078e020b */
[----:B------:R-:W-:-:S03]  /*15b90*/  SHF.R.S32.HI R3, RZ, 0x1f, R0 ;  /* 0x0000001fff037819 */ /* 0x000fc60000011400 */
[----:B-1----:R-:W-:Y:S01]  /*15ba0*/  IMAD R0, R13, R2, RZ ;  /* 0x000000020d007224 */ /* 0x002fe200078e02ff */
[----:B------:R-:W-:Y:S02]  /*15bb0*/  SHF.R.S32.HI R6, RZ, 0x1f, R2 ;  /* 0x0000001fff067819 */ /* 0x000fe40000011402 */
        /* <DEDUP_REMOVED lines=11> */
.L_x_2135:
[----:B------:R-:W-:Y:S05]  /*15c70*/  BSYNC B0 ;  /* 0x0000000000007941 */ /* 0x000fea0003800000 */
.L_x_2134:
        /* <DEDUP_REMOVED lines=8> */
[----:B------:R-:W-:-:S03]  /*15d00*/  IADD3 R4, R4, R203, RZ ;  /* 0x000000cb04047210 */ /* 0x000fc60007ffe0ff */
        /* <DEDUP_REMOVED lines=26> */
.L_x_2210:
[----:B------:R-:W-:Y:S05]  /*15eb0*/  BRA.DIV ~URZ, `(.L_x_2137) ;  /* 0x00003ca27f007947 */ /* 0x000fea000b800000 */
[----:B------:R3:W4:Y:S02]  /*15ec0*/  SHFL.IDX PT, R0, R12, RZ, 0x181f ;  /* 0x00181fff0c007589 */ /* 0x00072400000e0000 */
.L_x_2211:
        /* <DEDUP_REMOVED lines=20> */
.L_x_2139:
[----:B------:R-:W-:Y:S05]  /*16010*/  BSYNC B0 ;  /* 0x0000000000007941 */ /* 0x000fea0003800000 */
.L_x_2138:
[----:B------:R-:W-:Y:S05]  /*16020*/  BRA.DIV ~URZ, `(.L_x_2140) ;  /* 0x00003ba27f007947 */ /* 0x000fea000b800000 */
[----:B--2---:R2:W1:Y:S04]  /*16030*/  SHFL.IDX PT, R8, R9, 0x1, 0x181f ;  /* 0x00381f0009087f89 */ /* 0x00446800000e0000 */
[----:B----4-:R2:W4:Y:S02]  /*16040*/  SHFL.IDX PT, R0, R12, 0x1, 0x181f ;  /* 0x00381f000c007f89 */ /* 0x01052400000e0000 */
.L_x_2212:
        /* <DEDUP_REMOVED lines=19> */
.L_x_2142:
[----:B------:R-:W-:Y:S05]  /*16180*/  BSYNC B0 ;  /* 0x0000000000007941 */ /* 0x000fea0003800000 */
.L_x_2141:
[----:B------:R-:W-:Y:S05]  /*16190*/  BRA.DIV ~URZ, `(.L_x_2143) ;  /* 0x00003b027f007947 */ /* 0x000fea000b800000 */
[----:B-1----:R1:W2:Y:S02]  /*161a0*/  SHFL.IDX PT, R8, R9, 0x2, 0x181f ;  /* 0x00581f0009087f89 */ /* 0x0022a400000e0000 */
.L_x_2213:
[----:B------:R-:W-:Y:S05]  /*161b0*/  BRA.DIV ~URZ, `(.L_x_2144) ;  /* 0x00003b527f007947 */ /* 0x000fea000b800000 */
[----:B----4-:R4:W1:Y:S02]  /*161c0*/  SHFL.IDX PT, R0, R12, 0x2, 0x181f ;  /* 0x00581f000c007f89 */ /* 0x01086400000e0000 */
.L_x_2214:
        /* <DEDUP_REMOVED lines=19> */
.L_x_2146:
[----:B------:R-:W-:Y:S05]  /*16300*/  BSYNC B0 ;  /* 0x0000000000007941 */ /* 0x000fea0003800000 */
.L_x_2145:
[----:B------:R-:W-:Y:S05]  /*16310*/  BRA.DIV ~URZ, `(.L_x_2147) ;  /* 0x00003a627f007947 */ /* 0x000fea000b800000 */
[----:B--2---:R2:W3:Y:S04]  /*16320*/  SHFL.IDX PT, R8, R9, 0x3, 0x181f ;  /* 0x00781f0009087f89 */ /* 0x0044e800000e0000 */
[----:B-1----:R2:W1:Y:S02]  /*16330*/  SHFL.IDX PT, R0, R12, 0x3, 0x181f ;  /* 0x00781f000c007f89 */ /* 0x00246400000e0000 */
.L_x_2215:
        /* <DEDUP_REMOVED lines=18> */
.L_x_2127:
[----:B------:R-:W-:Y:S05]  /*16460*/  BSYNC B1 ;  /* 0x0000000000017941 */ /* 0x000fea0003800000 */
.L_x_2111:
        /* <DEDUP_REMOVED lines=8> */
[----:B------:R-:W-:Y:S01]  /*164f0*/  IMAD.MOV.U32 R7, RZ, RZ, RZ ;  /* 0x000000ffff077224 */ /* 0x000fe200078e00ff */
[----:B----4-:R-:W-:-:S04]  /*16500*/  LOP3.LUT R13, R0, 0x1f, RZ, 0xc0, !PT ;  /* 0x0000001f000d7812 */ /* 0x010fc800078ec0ff */
[----:B------:R-:W-:Y:S01]  /*16510*/  ISETP.NE.AND P6, PT, R13, 0x1f, PT ;  /* 0x0000001f0d00780c */ /* 0x000fe20003fc5270 */
[----:B------:R-:W-:Y:S10]  /*16520*/  BRA.DIV ~URZ, `(.L_x_2149) ;  /* 0x000039227f007947 */ /* 0x000ff4000b800000 */
[----:B--23--:R2:W3:Y:S02]  /*16530*/  SHFL.IDX PT, R9, R82, RZ, 0x1f ;  /* 0x00001fff52097589 */ /* 0x00c4e400000e0000 */
.L_x_2216:
[----:B------:R-:W-:Y:S05]  /*16540*/  BRA.DIV ~URZ, `(.L_x_2150) ;  /* 0x000039727f007947 */ /* 0x000fea000b800000 */
[----:B------:R4:W2:Y:S02]  /*16550*/  SHFL.IDX PT, R8, R82, 0x1, 0x1f ;  /* 0x00201f0052087f89 */ /* 0x0008a400000e0000 */
.L_x_2217:
        /* <DEDUP_REMOVED lines=18> */
.L_x_2218:
        /* <DEDUP_REMOVED lines=16> */
.L_x_2219:
[----:B----4-:R-:W-:Y:S01]  /*16780*/  IMAD R0, R0, c[0x0][0x538], RZ ;  /* 0x00014e0000007a24 */ /* 0x010fe200078e02ff */
[----:B------:R-:W-:Y:S04]  /*16790*/  BSSY B1, `(.L_x_2153) ;  /* 0x00000c6000017945 */ /* 0x000fe80003800000 */
[----:B--2---:R-:W-:-:S04]  /*167a0*/  IADD3 R8, R0, R8, RZ ;  /* 0x0000000800087210 */ /* 0x004fc80007ffe0ff */
[----:B---3--:R-:W-:-:S13]  /*167b0*/  ISETP.GT.AND P0, PT, R8, R9, PT ;  /* 0x000000090800720c */ /* 0x008fda0003f04270 */
[----:B------:R-:W-:Y:S05]  /*167c0*/  @P0 BRA `(.L_x_2154) ;  /* 0x0000024000000947 */ /* 0x000fea0003800000 */
.L_x_2158:
        /* <DEDUP_REMOVED lines=16> */
.L_x_2220:
        /* <DEDUP_REMOVED lines=16> */
.L_x_2221:
[----:B--2---:R-:W-:-:S05]  /*169d0*/  IMAD R0, R0, c[0x0][0x538], RZ ;  /* 0x00014e0000007a24 */ /* 0x004fca00078e02ff */
[----:B------:R-:W-:-:S04]  /*169e0*/  IADD3 R8, R0, R8, RZ ;  /* 0x0000000800087210 */ /* 0x000fc80007ffe0ff */
[----:B------:R-:W-:-:S13]  /*169f0*/  ISETP.GT.AND P0, PT, R8, R9, PT ;  /* 0x000000090800720c */ /* 0x000fda0003f04270 */
[----:B-1----:R-:W-:Y:S05]  /*16a00*/  @!P0 BRA `(.L_x_2158) ;  /* 0xfffffdc000008947 */ /* 0x002fea000383ffff */
.L_x_2154:
[----:B------:R-:W-:-:S05]  /*16a10*/  IADD3 R8, -R0, R8, RZ ;  /* 0x0000000800087210 */ /* 0x000fca0007ffe1ff */
[----:B------:R-:W-:-:S05]  /*16a20*/  IMAD R0, R4, c[0x0][0x538], R8 ;  /* 0x00014e0004007a24 */ /* 0x000fca00078e0208 */
[----:B------:R-:W-:Y:S01]  /*16a30*/  ISETP.GT.AND P0, PT, R0, R9, PT ;  /* 0x000000090000720c */ /* 0x000fe20003f04270 */
[----:B------:R-:W-:-:S12]  /*16a40*/  BRA.DIV ~URZ, `(.L_x_2159) ;  /* 0x000038d27f007947 */ /* 0x000fd8000b800000 */
[----:B------:R-:W-:-:S04]  /*16a50*/  VOTE.ANY R5, PT, !P0 ;  /* 0x0000000000057806 */ /* 0x000fc800040e0100 */
.L_x_2222:
[----:B------:R-:W2:Y:S02]  /*16a60*/  POPC R0, R5 ;  /* 0x0000000500007309 */ /* 0x000ea40000000000 */
[----:B--2---:R-:W-:Y:S01]  /*16a70*/  IADD3 R211, R0, R211, RZ ;  /* 0x000000d300d37210 */ /* 0x004fe20007ffe0ff */
[----:B------:R-:W-:Y:S05]  /*16a80*/  BRA.DIV ~URZ, `(.L_x_2160) ;  /* 0x000038e27f007947 */ /* 0x000fea000b800000 */
[----:B------:R2:W3:Y:S04]  /*16a90*/  SHFL.IDX PT, R10, R6, R0, 0x1f ;  /* 0x00001f00060a7589 */ /* 0x0004e800000e0000 */
[----:B------:R2:W4:Y:S02]  /*16aa0*/  SHFL.IDX PT, R7, R7, R0, 0x1f ;  /* 0x00001f0007077589 */ /* 0x00052400000e0000 */
.L_x_2223:
[----:B------:R-:W-:Y:S01]  /*16ab0*/  ISETP.NE.AND P0, PT, R5, RZ, PT ;  /* 0x000000ff0500720c */ /* 0x000fe20003f05270 */
[----:B------:R-:W-:-:S12]  /*16ac0*/  BSSY B0, `(.L_x_2161) ;  /* 0x0000005000007945 */ /* 0x000fd80003800000 */
[----:B------:R-:W-:Y:S05]  /*16ad0*/  @!P0 BRA `(.L_x_2162) ;  /* 0x0000003000008947 */ /* 0x000fea0003800000 */
[----:B--2---:R-:W-:Y:S01]  /*16ae0*/  IADD3 R0, R0, -0x1, RZ ;  /* 0xffffffff00007810 */ /* 0x004fe20007ffe0ff */
[----:B------:R-:W-:Y:S05]  /*16af0*/  BRA.DIV ~URZ, `(.L_x_2163) ;  /* 0x000039427f007947 */ /* 0x000fea000b800000 */
[----:B------:R2:W1:Y:S02]  /*16b00*/  SHFL.IDX PT, R11, R4, R0, 0x1f ;  /* 0x00001f00040b7589 */ /* 0x00046400000e0000 */
.L_x_2162:
[----:B------:R-:W-:Y:S05]  /*16b10*/  BSYNC B0 ;  /* 0x0000000000007941 */ /* 0x000fea0003800000 */
.L_x_2161:
[----:B----4-:R-:W-:Y:S01]  /*16b20*/  ISETP.NE.AND P0, PT, R7, 0x1, PT ;  /* 0x000000010700780c */ /* 0x010fe20003f05270 */
[----:B-1----:R-:W-:Y:S01]  /*16b30*/  IMAD R208, R11, c[0x0][0x538], R8 ;  /* 0x00014e000bd07a24 */ /* 0x002fe200078e0208 */
[----:B------:R-:W-:Y:S04]  /*16b40*/  BSSY B0, `(.L_x_2164) ;  /* 0x0000083000007945 */ /* 0x000fe80003800000 */
[----:B------:R-:W-:-:S07]  /*16b50*/  IADD3 R9, -R208, R9, RZ ;  /* 0x00000009d0097210 */ /* 0x000fce0007ffe1ff */
[----:B------:R-:W-:Y:S05]  /*16b60*/  @!P0 BRA `(.L_x_2165) ;  /* 0x000003e000008947 */ /* 0x000fea0003800000 */
[-C--:B--23--:R-:W-:Y:S02]  /*16b70*/  IABS R0, R10.reuse ;  /* 0x0000000a00007213 */ /* 0x08cfe40000000000 */
        /* <DEDUP_REMOVED lines=15> */
[----:B------:R-:W-:-:S04]  /*16c70*/  IMAD.MOV R0, RZ, RZ, -R8 ;  /* 0x000000ffff007224 */ /* 0x000fc800078e0a08 */
        /* <DEDUP_REMOVED lines=14> */
[----:B-1----:R-:W-:-:S04]  /*16d60*/  IADD3 R2, RZ, -R3, RZ ;  /* 0x80000003ff027210 */ /* 0x002fc80007ffe0ff */
[----:B------:R-:W-:Y:S01]  /*16d70*/  @!P1 IMAD.MOV R0, RZ, RZ, -R0 ;  /* 0x000000ffff009224 */ /* 0x000fe200078e0a00 */
[----:B------:R-:W-:Y:S01]  /*16d80*/  @!P0 LOP3.LUT R0, RZ, R10, RZ, 0x33, !PT ;  /* 0x0000000aff008212 */ /* 0x000fe200078e33ff */
[----:B------:R-:W-:Y:S01]  /*16d90*/  IMAD.MOV.U32 R4, RZ, RZ, R2 ;  /* 0x000000ffff047224 */ /* 0x000fe200078e0002 */
[----:B------:R-:W-:Y:S02]  /*16da0*/  IABS R2, R7 ;  /* 0x0000000700027213 */ /* 0x000fe40000000000 */
[----:B------:R-:W-:Y:S01]  /*16db0*/  IABS R8, R0 ;  /* 0x0000000000087213 */ /* 0x000fe20000000000 */
[----:B------:R-:W-:Y:S02]  /*16dc0*/  IMAD R4, R4, R5, RZ ;  /* 0x0000000504047224 */ /* 0x000fe400078e02ff */
[----:B------:R-:W-:Y:S01]  /*16dd0*/  IMAD.MOV R6, RZ, RZ, -R2 ;  /* 0x000000ffff067224 */ /* 0x000fe200078e0a02 */
[----:B------:R-:W-:-:S05]  /*16de0*/  MOV R2, RZ ;  /* 0x000000ff00027202 */ /* 0x000fca0000000f00 */
        /* <DEDUP_REMOVED lines=16> */
[----:B------:R-:W-:Y:S01]  /*16ef0*/  IMAD.MOV R3, RZ, RZ, -R2 ;  /* 0x000000ffff037224 */ /* 0x000fe200078e0a02 */
[----:B------:R-:W-:-:S03]  /*16f00*/  LEA R2, R7, R2, 0x18 ;  /* 0x0000000207027211 */ /* 0x000fc600078ec0ff */
[----:B------:R-:W-:Y:S02]  /*16f10*/  IMAD R3, R7, R3, R0 ;  /* 0x0000000307037224 */ /* 0x000fe400078e0200 */
[----:B------:R-:W-:Y:S02]  /*16f20*/  IMAD R0, R10, R4, R9 ;  /* 0x000000040a007224 */ /* 0x000fe400078e0209 */
[----:B------:R-:W-:Y:S01]  /*16f30*/  IMAD R210, R3, 0x10000, R2 ;  /* 0x0001000003d27824 */ /* 0x000fe200078e0202 */
[----:B------:R-:W-:Y:S05]  /*16f40*/  BRA `(.L_x_2166) ;  /* 0x0000042000007947 */ /* 0x000fea0003800000 */
.L_x_2165:
        /* <DEDUP_REMOVED lines=66> */
.L_x_2166:
[----:B------:R-:W-:Y:S05]  /*17370*/  BSYNC B0 ;  /* 0x0000000000007941 */ /* 0x000fea0003800000 */
.L_x_2164:
[----:B------:R-:W-:-:S04]  /*17380*/  LOP3.LUT R0, RZ, R0, RZ, 0x33, !PT ;  /* 0x00000000ff007212 */ /* 0x000fc800078e33ff */
[----:B------:R-:W-:Y:S01]  /*17390*/  IADD3 R209, R0, R10, RZ ;  /* 0x0000000a00d17210 */ /* 0x000fe20007ffe0ff */
[----:B------:R-:W-:Y:S05]  /*173a0*/  BRA `(.L_x_2167) ;  /* 0x0000004000007947 */ /* 0x000fea0003800000 */
.L_x_2155:
[----:B------:R-:W-:Y:S01]  /*173b0*/  IMAD.MOV.U32 R208, RZ, RZ, R9 ;  /* 0x000000ffffd07224 */ /* 0x000fe200078e0009 */
[----:B------:R-:W-:Y:S01]  /*173c0*/  MOV R210, RZ ;  /* 0x000000ff00d27202 */ /* 0x000fe20000000f00 */
[----:B------:R-:W-:Y:S01]  /*173d0*/  IMAD.MOV.U32 R209, RZ, RZ, RZ ;  /* 0x000000ffffd17224 */ /* 0x000fe200078e00ff */
[----:B------:R-:W-:Y:S02]  /*173e0*/  MOV R211, c[0x0][0x53c] ;  /* 0x00014f0000d37a02 */ /* 0x000fe40000000f00 */
.L_x_2167:
[----:B------:R-:W-:Y:S05]  /*173f0*/  BSYNC B1 ;  /* 0x0000000000017941 */ /* 0x000fea0003800000 */
.L_x_2153:
[----:B------:R-:W-:Y:S01]  /*17400*/  WARPSYNC 0xffffffff ;  /* 0xffffffff00007948 */ /* 0x000fe20003800000 */
[----:B------:R-:W-:Y:S01]  /*17410*/  BAR.SYNC.DEFER_BLOCKING 0x4, 0x100 ;  /* 0x0104000000007b1d */ /* 0x000fe20000010000 */
[----:B------:R-:W-:-:S13]  /*17420*/  ISETP.NE.AND P0, PT, R13, RZ, PT ;  /* 0x000000ff0d00720c */ /* 0x000fda0003f05270 */
[----:B------:R2:W-:Y:S04]  /*17430*/  @!P0 STS.128 [0x24100], R208 ;  /* 0x024100d0ff008388 */ /* 0x0005e80000000c00 */
[----:B------:R-:W-:Y:S06]  /*17440*/  BAR.ARV 0x5, 0x100 ;  /* 0x0144000000007b1d */ /* 0x000fec0000002000 */
.L_x_2148:
[----:B-1----:R-:W-:-:S13]  /*17450*/  ISETP.GE.AND P0, PT, R211, c[0x0][0x53c], PT ;  /* 0x00014f00d3007a0c */ /* 0x002fda0003f06270 */
[----:B--23--:R-:W-:Y:S01]  /*17460*/  @P0 CALL.REL.NOINC `(.L_x_2168) ;  /* 0x0000001000000944 */ /* 0x00cfe20003c00000 */
[----:B------:R-:W-:Y:S05]  /*17470*/  BRA `(.L_x_2169) ;  /* 0xfffea5e000007947 */ /* 0x000fea000383ffff */
.L_x_2168:
[----:B------:R-:W-:Y:S05]  /*17480*/  EXIT ;  /* 0x000000000000794d */ /* 0x000fea0003800000 */
.L_x_1994:
[----:B------:R-:W-:Y:S01]  /*17490*/  IMAD.MOV.U32 R0, RZ, RZ, R5 ;  /* 0x000000ffff007224 */ /* 0x000fe200078e0005 */
[----:B------:R-:W-:Y:S02]  /*174a0*/  MOV R2, 0x1 ;  /* 0x0000000100027802 */ /* 0x000fe40000000f00 */
[----:B------:R-:W-:Y:S02]  /*174b0*/  MOV R3, 0x174d0 ;  /* 0x000174d000037802 */ /* 0x000fe40000000f00 */
[----:B--2---:R-:W-:Y:S05]  /*174c0*/  CALL.REL.NOINC `($__internal_36_$__cuda_sm70_shflsync_up_p) ;  /* 0x0000308000007944 */ /* 0x004fea0003c00000 */
[----:B------:R-:W-:Y:S01]  /*174d0*/  MOV R0, R4 ;  /* 0x0000000400007202 */ /* 0x000fe20000000f00 */
[----:B------:R-:W-:Y:S05]  /*174e0*/  BRA `(.L_x_2170) ;  /* 0xfffe8f5000007947 */ /* 0x000fea000383ffff */
.L_x_1995:
[----:B------:R-:W-:Y:S01]  /*174f0*/  IMAD.MOV.U32 R0, RZ, RZ, R5 ;  /* 0x000000ffff007224 */ /* 0x000fe200078e0005 */
[----:B------:R-:W-:Y:S02]  /*17500*/  MOV R2, 0x2 ;  /* 0x0000000200027802 */ /* 0x000fe40000000f00 */
[----:B------:R-:W-:Y:S02]  /*17510*/  MOV R3, 0x17530 ;  /* 0x0001753000037802 */ /* 0x000fe40000000f00 */
[----:B--2---:R-:W-:Y:S05]  /*17520*/  CALL.REL.NOINC `($__internal_36_$__cuda_sm70_shflsync_up_p) ;  /* 0x0000302000007944 */ /* 0x004fea0003c00000 */
[----:B------:R-:W-:Y:S01]  /*17530*/  SEL R0, R4, RZ, P4 ;  /* 0x000000ff04007207 */ /* 0x000fe20002000000 */
[----:B------:R-:W-:Y:S01]  /*17540*/  IMAD.MOV.U32 R2, RZ, RZ, 0x4 ;  /* 0x00000004ff027424 */ /* 0x000fe200078e00ff */
[----:B------:R-:W-:-:S03]  /*17550*/  MOV R3, 0x17580 ;  /* 0x0001758000037802 */ /* 0x000fc60000000f00 */
[----:B------:R-:W-:Y:S02]  /*17560*/  IMAD.IADD R0, R5, 0x1, R0 ;  /* 0x0000000105007824 */ /* 0x000fe400078e0200 */
[----:B------:R-:W-:Y:S05]  /*17570*/  CALL.REL.NOINC `($__internal_36_$__cuda_sm70_shflsync_up_p) ;  /* 0x00002fd000007944 */ /* 0x000fea0003c00000 */
        /* <DEDUP_REMOVED lines=12> */
[----:B------:R-:W-:Y:S02]  /*17640*/  MOV R30, 0x1f ;  /* 0x0000001f001e7802 */ /* 0x000fe40000000f00 */
[----:B------:R-:W-:Y:S01]  /*17650*/  MOV R3, 0x17690 ;  /* 0x0001769000037802 */ /* 0x000fe20000000f00 */
[----:B------:R-:W-:-:S04]  /*17660*/  IMAD.IADD R4, R0, 0x1, R4 ;  /* 0x0000000100047824 */ /* 0x000fc800078e0204 */
[----:B------:R-:W-:Y:S02]  /*17670*/  IMAD.MOV.U32 R31, RZ, RZ, R4 ;  /* 0x000000ffff1f7224 */ /* 0x000fe400078e0004 */
[----:B------:R-:W-:Y:S05]  /*17680*/  CALL.REL.NOINC `($__internal_35_$__cuda_sm70_shflsync_idx_p) ;  /* 0x00002e6000007944 */ /* 0x000fea0003c00000 */
[----:B------:R-:W-:Y:S01]  /*17690*/  MOV R0, R30 ;  /* 0x0000001e00007202 */ /* 0x000fe20000000f00 */
[----:B------:R-:W-:Y:S05]  /*176a0*/  BRA `(.L_x_2171) ;  /* 0xfffe8e9000007947 */ /* 0x000fea000383ffff */
.L_x_1997:
[----:B------:R-:W-:Y:S02]  /*176b0*/  SEL R0, RZ, 0x1, P0 ;  /* 0x00000001ff007807 */ /* 0x000fe40000000000 */
[----:B------:R-:W-:Y:S02]  /*176c0*/  MOV R2, 0x176e0 ;  /* 0x000176e000027802 */ /* 0x000fe40000000f00 */
[----:B--2---:R-:W-:Y:S05]  /*176d0*/  CALL.REL.NOINC `($__internal_37_$__cuda_sm70_votesync_ballot) ;  /* 0x00002ee000007944 */ /* 0x004fea0003c00000 */
[----:B------:R-:W-:Y:S01]  /*176e0*/  MOV R6, R0 ;  /* 0x0000000000067202 */ /* 0x000fe20000000f00 */
[----:B------:R-:W-:Y:S05]  /*176f0*/  BRA `(.L_x_2172) ;  /* 0xfffe8ed000007947 */ /* 0x000fea000383ffff */
.L_x_1998:
[----:B------:R-:W-:Y:S01]  /*17700*/  IMAD.MOV.U32 R31, RZ, RZ, R9 ;  /* 0x000000ffff1f7224 */ /* 0x000fe200078e0009 */
[----:B------:R-:W-:Y:S01]  /*17710*/  MOV R2, R0 ;  /* 0x0000000000027202 */ /* 0x000fe20000000f00 */
[----:B------:R-:W-:Y:S01]  /*17720*/  IMAD.MOV.U32 R30, RZ, RZ, 0x1f ;  /* 0x0000001fff1e7424 */ /* 0x000fe200078e00ff */
[----:B------:R-:W-:Y:S02]  /*17730*/  MOV R3, 0x17750 ;  /* 0x0001775000037802 */ /* 0x000fe40000000f00 */
[----:B------:R-:W-:Y:S05]  /*17740*/  CALL.REL.NOINC `($__internal_35_$__cuda_sm70_shflsync_idx_p) ;  /* 0x00002da000007944 */ /* 0x000fea0003c00000 */
[----:B------:R-:W-:Y:S01]  /*17750*/  IMAD.MOV.U32 R12, RZ, RZ, R30 ;  /* 0x000000ffff0c7224 */ /* 0x000fe200078e001e */
[----:B------:R-:W-:Y:S01]  /*17760*/  MOV R31, R8 ;  /* 0x00000008001f7202 */ /* 0x000fe20000000f00 */
[----:B------:R-:W-:Y:S01]  /*17770*/  IMAD.MOV.U32 R5, RZ, RZ, RZ ;  /* 0x000000ffff057224 */ /* 0x000fe200078e00ff */
[----:B------:R-:W-:Y:S01]  /*17780*/  MOV R2, R0 ;  /* 0x0000000000027202 */ /* 0x000fe20000000f00 */
[----:B------:R-:W-:Y:S01]  /*17790*/  IMAD.MOV.U32 R30, RZ, RZ, 0x1f ;  /* 0x0000001fff1e7424 */ /* 0x000fe200078e00ff */
[----:B------:R-:W-:-:S02]  /*177a0*/  MOV R3, 0x177c0 ;  /* 0x000177c000037802 */ /* 0x000fc40000000f00 */
[----:B------:R-:W-:Y:S05]  /*177b0*/  CALL.REL.NOINC `($__internal_35_$__cuda_sm70_shflsync_idx_p) ;  /* 0x00002d3000007944 */ /* 0x000fea0003c00000 */
[----:B------:R-:W-:Y:S01]  /*177c0*/  MOV R9, R30 ;  /* 0x0000001e00097202 */ /* 0x000fe20000000f00 */
[----:B------:R-:W-:Y:S05]  /*177d0*/  BRA `(.L_x_2173) ;  /* 0xfffe8e5000007947 */ /* 0x000fea000383ffff */
.L_x_2001:
[----:B------:R-:W-:Y:S01]  /*177e0*/  IMAD.MOV.U32 R31, RZ, RZ, R4 ;  /* 0x000000ffff1f7224 */ /* 0x000fe200078e0004 */
[----:B------:R-:W-:Y:S01]  /*177f0*/  MOV R2, R0 ;  /* 0x0000000000027202 */ /* 0x000fe20000000f00 */
[----:B------:R-:W-:Y:S01]  /*17800*/  IMAD.MOV.U32 R30, RZ, RZ, 0x1f ;  /* 0x0000001fff1e7424 */ /* 0x000fe200078e00ff */
[----:B------:R-:W-:-:S02]  /*17810*/  MOV R3, 0x17830 ;  /* 0x0001783000037802 */ /* 0x000fc40000000f00 */
[----:B--23--:R-:W-:Y:S05]  /*17820*/  CALL.REL.NOINC `($__internal_35_$__cuda_sm70_shflsync_idx_p) ;  /* 0x00002cc000007944 */ /* 0x00cfea0003c00000 */
[----:B------:R-:W-:Y:S01]  /*17830*/  MOV R5, R30 ;  /* 0x0000001e00057202 */ /* 0x000fe20000000f00 */
[----:B------:R-:W-:Y:S05]  /*17840*/  BRA `(.L_x_2000) ;  /* 0xfffe8e4000007947 */ /* 0x000fea000383ffff */
.L_x_2020:
[----:B------:R-:W-:Y:S01]  /*17850*/  IMAD.MOV.U32 R31, RZ, RZ, R9 ;  /* 0x000000ffff1f7224 */ /* 0x000fe200078e0009 */
[----:B------:R-:W-:Y:S01]  /*17860*/  MOV R2, RZ ;  /* 0x000000ff00027202 */ /* 0x000fe20000000f00 */
[----:B------:R-:W-:Y:S01]  /*17870*/  IMAD.MOV.U32 R30, RZ, RZ, 0x181f ;  /* 0x0000181fff1e7424 */ /* 0x000fe200078e00ff */
[----:B------:R-:W-:-:S02]  /*17880*/  MOV R3, 0x178a0 ;  /* 0x000178a000037802 */ /* 0x000fc40000000f00 */
[----:B-----5:R-:W-:Y:S05]  /*17890*/  CALL.REL.NOINC `($__internal_35_$__cuda_sm70_shflsync_idx_p) ;  /* 0x00002c5000007944 */ /* 0x020fea0003c00000 */
[----:B------:R-:W-:Y:S01]  /*178a0*/  MOV R8, R30 ;  /* 0x0000001e00087202 */ /* 0x000fe20000000f00 */
[----:B------:R-:W-:Y:S05]  /*178b0*/  BRA `(.L_x_2174) ;  /* 0xfffeb12000007947 */ /* 0x000fea000383ffff */
.L_x_2021:
[----:B------:R-:W-:Y:S01]  /*178c0*/  IMAD.MOV.U32 R31, RZ, RZ, R12 ;  /* 0x000000ffff1f7224 */ /* 0x000fe200078e000c */
[----:B------:R-:W-:Y:S01]  /*178d0*/  MOV R2, RZ ;  /* 0x000000ff00027202 */ /* 0x000fe20000000f00 */
[----:B------:R-:W-:Y:S01]  /*178e0*/  IMAD.MOV.U32 R30, RZ, RZ, 0x181f ;  /* 0x0000181fff1e7424 */ /* 0x000fe200078e00ff */
[----:B------:R-:W-:-:S02]  /*178f0*/  MOV R3, 0x17910 ;  /* 0x0001791000037802 */ /* 0x000fc40000000f00 */
[----:B-12--5:R-:W-:Y:S05]  /*17900*/  CALL.REL.NOINC `($__internal_35_$__cuda_sm70_shflsync_idx_p) ;  /* 0x00002be000007944 */ /* 0x026fea0003c00000 */
[----:B------:R-:W-:Y:S01]  /*17910*/  MOV R0, R30 ;  /* 0x0000001e00007202 */ /* 0x000fe20000000f00 */
[----:B------:R-:W-:Y:S05]  /*17920*/  BRA `(.L_x_2175) ;  /* 0xfffeb0d000007947 */ /* 0x000fea000383ffff */
.L_x_2024:
[----:B------:R-:W-:Y:S01]  /*17930*/  IMAD.MOV.U32 R31, RZ, RZ, R9 ;  /* 0x000000ffff1f7224 */ /* 0x000fe200078e0009 */
[----:B--2---:R-:W-:Y:S01]  /*17940*/  MOV R2, 0x1 ;  /* 0x0000000100027802 */ /* 0x004fe20000000f00 */
[----:B------:R-:W-:Y:S01]  /*17950*/  IMAD.MOV.U32 R30, RZ, RZ, 0x181f ;  /* 0x0000181fff1e7424 */ /* 0x000fe200078e00ff */
[----:B------:R-:W-:-:S02]  /*17960*/  MOV R3, 0x17980 ;  /* 0x0001798000037802 */ /* 0x000fc40000000f00 */
[----:B-1-345:R-:W-:Y:S05]  /*17970*/  CALL.REL.NOINC `($__internal_35_$__cuda_sm70_shflsync_idx_p) ;  /* 0x00002b7000007944 */ /* 0x03afea0003c00000 */
[----:B------:R-:W-:Y:S01]  /*17980*/  IMAD.MOV.U32 R8, RZ, RZ, R30 ;  /* 0x000000ffff087224 */ /* 0x000fe200078e001e */
[----:B------:R-:W-:Y:S01]  /*17990*/  MOV R2, 0x1 ;  /* 0x0000000100027802 */ /* 0x000fe20000000f00 */
[----:B------:R-:W-:Y:S01]  /*179a0*/  IMAD.MOV.U32 R31, RZ, RZ, R12 ;  /* 0x000000ffff1f7224 */ /* 0x000fe200078e000c */
[----:B------:R-:W-:-:S02]  /*179b0*/  MOV R30, 0x181f ;  /* 0x0000181f001e7802 */ /* 0x000fc40000000f00 */
[----:B------:R-:W-:Y:S02]  /*179c0*/  MOV R3, 0x179e0 ;  /* 0x000179e000037802 */ /* 0x000fe40000000f00 */
[----:B------:R-:W-:Y:S05]  /*179d0*/  CALL.REL.NOINC `($__internal_35_$__cuda_sm70_shflsync_idx_p) ;  /* 0x00002b1000007944 */ /* 0x000fea0003c00000 */
[----:B------:R-:W-:Y:S01]  /*179e0*/  MOV R0, R30 ;  /* 0x0000001e00007202 */ /* 0x000fe20000000f00 */
[----:B------:R-:W-:Y:S05]  /*179f0*/  BRA `(.L_x_2176) ;  /* 0xfffeb18000007947 */ /* 0x000fea000383ffff */
.L_x_2027:
[----:B------:R-:W-:Y:S01]  /*17a00*/  IMAD.MOV.U32 R31, RZ, RZ, R9 ;  /* 0x000000ffff1f7224 */ /* 0x000fe200078e0009 */
[----:B-1----:R-:W-:Y:S01]  /*17a10*/  MOV R2, 0x2 ;  /* 0x0000000200027802 */ /* 0x002fe20000000f00 */
[----:B------:R-:W-:Y:S01]  /*17a20*/  IMAD.MOV.U32 R30, RZ, RZ, 0x181f ;  /* 0x0000181fff1e7424 */ /* 0x000fe200078e00ff */
[----:B------:R-:W-:Y:S02]  /*17a30*/  MOV R3, 0x17a50 ;  /* 0x00017a5000037802 */ /* 0x000fe40000000f00 */
[----:B--2345:R-:W-:Y:S05]  /*17a40*/  CALL.REL.NOINC `($__internal_35_$__cuda_sm70_shflsync_idx_p) ;  /* 0x00002aa000007944 */ /* 0x03cfea0003c00000 */
[----:B------:R-:W-:Y:S01]  /*17a50*/  MOV R8, R30 ;  /* 0x0000001e00087202 */ /* 0x000fe20000000f00 */
[----:B------:R-:W-:Y:S05]  /*17a60*/  BRA `(.L_x_2177) ;  /* 0xfffeb27000007947 */ /* 0x000fea000383ffff */
.L_x_2028:
[----:B------:R-:W-:Y:S01]  /*17a70*/  IMAD.MOV.U32 R31, RZ, RZ, R12 ;  /* 0x000000ffff1f7224 */ /* 0x000fe200078e000c */
[----:B------:R-:W-:Y:S01]  /*17a80*/  MOV R2, 0x2 ;  /* 0x0000000200027802 */ /* 0x000fe20000000f00 */
[----:B------:R-:W-:Y:S01]  /*17a90*/  IMAD.MOV.U32 R30, RZ, RZ, 0x181f ;  /* 0x0000181fff1e7424 */ /* 0x000fe200078e00ff */
[----:B------:R-:W-:Y:S02]  /*17aa0*/  MOV R3, 0x17ac0 ;  /* 0x00017ac000037802 */ /* 0x000fe40000000f00 */
[----:B-12345:R-:W-:Y:S05]  /*17ab0*/  CALL.REL.NOINC `($__internal_35_$__cuda_sm70_shflsync_idx_p) ;  /* 0x00002a3000007944 */ /* 0x03efea0003c00000 */
[----:B------:R-:W-:Y:S01]  /*17ac0*/  MOV R0, R30 ;  /* 0x0000001e00007202 */ /* 0x000fe20000000f00 */
[----:B------:R-:W-:Y:S05]  /*17ad0*/  BRA `(.L_x_2178) ;  /* 0xfffeb22000007947 */ /* 0x000fea000383ffff */
.L_x_2031:
[----:B------:R-:W-:Y:S01]  /*17ae0*/  IMAD.MOV.U32 R31, RZ, RZ, R9 ;  /* 0x000000ffff1f7224 */ /* 0x000fe200078e0009 */
[----:B-1----:R-:W-:Y:S01]  /*17af0*/  MOV R2, 0x3 ;  /* 0x0000000300027802 */ /* 0x002fe20000000f00 */
[----:B------:R-:W-:Y:S01]  /*17b00*/  IMAD.MOV.U32 R30, RZ, RZ, 0x181f ;  /* 0x0000181fff1e7424 */ /* 0x000fe200078e00ff */
[----:B------:R-:W-:-:S02]  /*17b10*/  MOV R3, 0x17b30 ;  /* 0x00017b3000037802 */ /* 0x000fc40000000f00 */
[----:B--2345:R-:W-:Y:S05]  /*17b20*/  CALL.REL.NOINC `($__internal_35_$__cuda_sm70_shflsync_idx_p) ;  /* 0x000029c000007944 */ /* 0x03cfea0003c00000 */
        /* <DEDUP_REMOVED lines=8> */
.L_x_2034:
[----:B------:R-:W-:Y:S01]  /*17bb0*/  IMAD.MOV.U32 R31, RZ, RZ, R9 ;  /* 0x000000ffff1f7224 */ /* 0x000fe200078e0009 */
[----:B------:R-:W-:Y:S01]  /*17bc0*/  MOV R2, RZ ;  /* 0x000000ff00027202 */ /* 0x000fe20000000f00 */
[----:B------:R-:W-:Y:S01]  /*17bd0*/  IMAD.MOV.U32 R30, RZ, RZ, 0x181f ;  /* 0x0000181fff1e7424 */ /* 0x000fe200078e00ff */
[----:B------:R-:W-:Y:S02]  /*17be0*/  MOV R3, 0x17c00 ;  /* 0x00017c0000037802 */ /* 0x000fe40000000f00 */
[----:B------:R-:W-:Y:S05]  /*17bf0*/  CALL.REL.NOINC `($__internal_35_$__cuda_sm70_shflsync_idx_p) ;  /* 0x000028f000007944 */ /* 0x000fea0003c00000 */
[----:B------:R-:W-:Y:S01]  /*17c00*/  MOV R8, R30 ;  /* 0x0000001e00087202 */ /* 0x000fe20000000f00 */
[----:B------:R-:W-:Y:S05]  /*17c10*/  BRA `(.L_x_2180) ;  /* 0xfffebd8000007947 */ /* 0x000fea000383ffff */
.L_x_2035:
[----:B------:R-:W-:Y:S01]  /*17c20*/  IMAD.MOV.U32 R31, RZ, RZ, R11 ;  /* 0x000000ffff1f7224 */ /* 0x000fe200078e000b */
[----:B------:R-:W-:Y:S01]  /*17c30*/  MOV R2, RZ ;  /* 0x000000ff00027202 */ /* 0x000fe20000000f00 */
[----:B------:R-:W-:Y:S01]  /*17c40*/  IMAD.MOV.U32 R30, RZ, RZ, 0x181f ;  /* 0x0000181fff1e7424 */ /* 0x000fe200078e00ff */
[----:B------:R-:W-:Y:S02]  /*17c50*/  MOV R3, 0x17c70 ;  /* 0x00017c7000037802 */ /* 0x000fe40000000f00 */
[----:B-12---:R-:W-:Y:S05]  /*17c60*/  CALL.REL.NOINC `($__internal_35_$__cuda_sm70_shflsync_idx_p) ;  /* 0x0000288000007944 */ /* 0x006fea0003c00000 */
[----:B------:R-:W-:Y:S01]  /*17c70*/  IADD3 R4, P1, R30, R17, RZ ;  /* 0x000000111e047210 */ /* 0x000fe20007f3e0ff */
[----:B------:R-:W-:Y:S01]  /*17c80*/  IMAD.MOV.U32 R31, RZ, RZ, R9 ;  /* 0x000000ffff1f7224 */ /* 0x000fe200078e0009 */
[----:B------:R-:W-:-:S03]  /*17c90*/  ISETP.GE.AND P0, PT, R177, c[0x0][0x1d4], PT ;  /* 0x00007500b1007a0c */ /* 0x000fc60003f06270 */
[----:B------:R-:W-:Y:S01]  /*17ca0*/  IMAD.X R5, R8, 0x1, R13, P1 ;  /* 0x0000000108057824 */ /* 0x000fe200008e060d */
[----:B------:R-:W-:Y:S02]  /*17cb0*/  IADD3 R6, P1, R30, R18, RZ ;  /* 0x000000121e067210 */ /* 0x000fe40007f3e0ff */
[----:B------:R-:W-:-:S03]  /*17cc0*/  SEL R12, RZ, 0x10, P0 ;  /* 0x00000010ff0c7807 */ /* 0x000fc60000000000 */
[----:B------:R-:W-:Y:S01]  /*17cd0*/  IMAD.X R7, R8, 0x1, R15, P1 ;  /* 0x0000000108077824 */ /* 0x000fe200008e060f */
[----:B------:R-:W-:Y:S01]  /*17ce0*/  IADD3 R2, P1, R30, R19, RZ ;  /* 0x000000131e027210 */ /* 0x000fe20007f3e0ff */
[----:B------:R-:W-:Y:S02]  /*17cf0*/  IMAD.MOV.U32 R30, RZ, RZ, 0x181f ;  /* 0x0000181fff1e7424 */ /* 0x000fe400078e00ff */
[----:B------:R-:W-:Y:S01]  /*17d00*/  @!PT LDS RZ, [RZ] ;  /* 0x00000000fffff984 */ /* 0x000fe20000000800 */
[----:B------:R-:W-:Y:S01]  /*17d10*/  @!PT LDS RZ, [RZ] ;  /* 0x00000000fffff984 */ /* 0x000fe20000000800 */
[----:B------:R-:W-:Y:S01]  /*17d20*/  @!PT LDS RZ, [RZ] ;  /* 0x00000000fffff984 */ /* 0x000fe20000000800 */
[----:B------:R1:W-:Y:S01]  /*17d30*/  LDGSTS.E.BYPASS.LTC128B.128 [R204+0x12100], [R4.64], !P0 ;  /* 0x1210000004cc7fae */ /* 0x0003e2000c101d46 */
[----:B------:R-:W-:Y:S01]  /*17d40*/  ISETP.GE.AND P0, PT, R185, c[0x0][0x1d4], PT ;  /* 0x00007500b9007a0c */ /* 0x000fe20003f06270 */
[----:B------:R-:W-:Y:S01]  /*17d50*/  IMAD.X R3, R8, 0x1, R14, P1 ;  /* 0x0000000108037824 */ /* 0x000fe200008e060e */
[----:B------:R-:W-:Y:S02]  /*17d60*/  ISETP.GE.AND P1, PT, R186, c[0x0][0x1d4], PT ;  /* 0x00007500ba007a0c */ /* 0x000fe40003f26270 */
[----:B------:R-:W-:Y:S02]  /*17d70*/  SEL R9, RZ, 0x10, P0 ;  /* 0x00000010ff097807 */ /* 0x000fe40000000000 */
[----:B------:R-:W-:-:S09]  /*17d80*/  SEL R10, RZ, 0x10, P1 ;  /* 0x00000010ff0a7807 */ /* 0x000fd20000800000 */
[----:B------:R1:W-:Y:S04]  /*17d90*/  LDGSTS.E.BYPASS.LTC128B.128 [R204+0x14100], [R6.64], !P1 ;  /* 0x1410000006cc7fae */ /* 0x0003e8000c901d46 */
[----:B------:R2:W-:Y:S02]  /*17da0*/  LDGSTS.E.BYPASS.LTC128B.128 [R204+0x16100], [R2.64], !P0 ;  /* 0x1610000002cc7fae */ /* 0x0005e4000c101d46 */
[----:B--2---:R-:W-:Y:S01]  /*17db0*/  IMAD.MOV.U32 R2, RZ, RZ, 0x1 ;  /* 0x00000001ff027424 */ /* 0x004fe200078e00ff */
[----:B------:R-:W-:Y:S02]  /*17dc0*/  MOV R3, 0x17de0 ;  /* 0x00017de000037802 */ /* 0x000fe40000000f00 */
[----:B-1----:R-:W-:Y:S05]  /*17dd0*/  CALL.REL.NOINC `($__internal_35_$__cuda_sm70_shflsync_idx_p) ;  /* 0x0000271000007944 */ /* 0x002fea0003c00000 */
        /* <DEDUP_REMOVED lines=8> */
.L_x_2038:
[----:B------:R-:W-:Y:S01]  /*17e60*/  IMAD.MOV.U32 R31, RZ, RZ, R13 ;  /* 0x000000ffff1f7224 */ /* 0x000fe200078e000d */
[----:B------:R-:W-:Y:S01]  /*17e70*/  MOV R2, RZ ;  /* 0x000000ff00027202 */ /* 0x000fe20000000f00 */
[----:B------:R-:W-:Y:S01]  /*17e80*/  IMAD.MOV.U32 R30, RZ, RZ, 0x181f ;  /* 0x0000181fff1e7424 */ /* 0x000fe200078e00ff */
[----:B------:R-:W-:Y:S02]  /*17e90*/  MOV R3, 0x17eb0 ;  /* 0x00017eb000037802 */ /* 0x000fe40000000f00 */
[----:B-1234-:R-:W-:Y:S05]  /*17ea0*/  CALL.REL.NOINC `($__internal_35_$__cuda_sm70_shflsync_idx_p) ;  /* 0x0000264000007944 */ /* 0x01efea0003c00000 */
[----:B------:R-:W-:Y:S01]  /*17eb0*/  MOV R12, R30 ;  /* 0x0000001e000c7202 */ /* 0x000fe20000000f00 */
[----:B------:R-:W-:Y:S05]  /*17ec0*/  BRA `(.L_x_2182) ;  /* 0xfffec05000007947 */ /* 0x000fea000383ffff */
.L_x_2039:
[----:B------:R-:W-:Y:S01]  /*17ed0*/  IMAD.MOV.U32 R31, RZ, RZ, R19 ;  /* 0x000000ffff1f7224 */ /* 0x000fe200078e0013 */
[----:B------:R-:W-:Y:S01]  /*17ee0*/  MOV R2, RZ ;  /* 0x000000ff00027202 */ /* 0x000fe20000000f00 */
[----:B------:R-:W-:Y:S01]  /*17ef0*/  IMAD.MOV.U32 R30, RZ, RZ, 0x181f ;  /* 0x0000181fff1e7424 */ /* 0x000fe200078e00ff */
[----:B------:R-:W-:Y:S02]  /*17f00*/  MOV R3, 0x17f20 ;  /* 0x00017f2000037802 */ /* 0x000fe40000000f00 */
[----:B-1234-:R-:W-:Y:S05]  /*17f10*/  CALL.REL.NOINC `($__internal_35_$__cuda_sm70_shflsync_idx_p) ;  /* 0x000025d000007944 */ /* 0x01efea0003c00000 */
        /* <DEDUP_REMOVED lines=31> */
.L_x_2050:
[----:B------:R-:W-:Y:S01]  /*18110*/  IMAD.MOV.U32 R31, RZ, RZ, R5 ;  /* 0x000000ffff1f7224 */ /* 0x000fe200078e0005 */
[----:B------:R-:W-:Y:S01]  /*18120*/  MOV R2, RZ ;  /* 0x000000ff00027202 */ /* 0x000fe20000000f00 */
[----:B------:R-:W-:Y:S01]  /*18130*/  IMAD.MOV.U32 R30, RZ, RZ, 0x181f ;  /* 0x0000181fff1e7424 */ /* 0x000fe200078e00ff */
[----:B------:R-:W-:Y:S02]  /*18140*/  MOV R3, 0x18160 ;  /* 0x0001816000037802 */ /* 0x000fe40000000f00 */
[----:B------:R-:W-:Y:S05]  /*18150*/  CALL.REL.NOINC `($__internal_35_$__cuda_sm70_shflsync_idx_p) ;  /* 0x0000239000007944 */ /* 0x000fea0003c00000 */
[----:B------:R-:W-:Y:S01]  /*18160*/  MOV R4, R30 ;  /* 0x0000001e00047202 */ /* 0x000fe20000000f00 */
[----:B------:R-:W-:Y:S05]  /*18170*/  BRA `(.L_x_2184) ;  /* 0xfffeee1000007947 */ /* 0x000fea000383ffff */
.L_x_2051:
[----:B------:R-:W-:Y:S01]  /*18180*/  IMAD.MOV.U32 R31, RZ, RZ, R12 ;  /* 0x000000ffff1f7224 */ /* 0x000fe200078e000c */
[----:B------:R-:W-:Y:S01]  /*18190*/  MOV R2, RZ ;  /* 0x000000ff00027202 */ /* 0x000fe20000000f00 */
[----:B------:R-:W-:Y:S01]  /*181a0*/  IMAD.MOV.U32 R30, RZ, RZ, 0x181f ;  /* 0x0000181fff1e7424 */ /* 0x000fe200078e00ff */
[----:B------:R-:W-:Y:S02]  /*181b0*/  MOV R3, 0x181d0 ;  /* 0x000181d000037802 */ /* 0x000fe40000000f00 */
[----:B-12---:R-:W-:Y:S05]  /*181c0*/  CALL.REL.NOINC `($__internal_35_$__cuda_sm70_shflsync_idx_p) ;  /* 0x0000232000007944 */ /* 0x006fea0003c00000 */
[----:B------:R-:W-:Y:S01]  /*181d0*/  IADD3 R6, P0, R30, R17, RZ ;  /* 0x000000111e067210 */ /* 0x000fe20007f1e0ff */
[----:B------:R-:W-:Y:S01]  /*181e0*/  IMAD.MOV.U32 R31, RZ, RZ, R5 ;  /* 0x000000ffff1f7224 */ /* 0x000fe200078e0005 */
[----:B------:R-:W-:-:S02]  /*181f0*/  ISETP.GE.AND P4, PT, R177, c[0x0][0x1d4], PT ;  /* 0x00007500b1007a0c */ /* 0x000fc40003f86270 */
[----:B------:R-:W-:Y:S01]  /*18200*/  ISETP.GE.AND P3, PT, R186, c[0x0][0x1d4], PT ;  /* 0x00007500ba007a0c */ /* 0x000fe20003f66270 */
[----:B------:R-:W-:Y:S01]  /*18210*/  IMAD.X R7, R4, 0x1, R14, P0 ;  /* 0x0000000104077824 */ /* 0x000fe200000e060e */
[----:B------:R-:W-:Y:S02]  /*18220*/  IADD3 R2, P0, R30, R16, RZ ;  /* 0x000000101e027210 */ /* 0x000fe40007f1e0ff */
[----:B------:R-:W-:Y:S02]  /*18230*/  SEL R11, RZ, 0x10, P4 ;  /* 0x00000010ff0b7807 */ /* 0x000fe40002000000 */
[----:B------:R-:W-:Y:S01]  /*18240*/  SEL R10, RZ, 0x10, P3 ;  /* 0x00000010ff0a7807 */ /* 0x000fe20001800000 */
[----:B------:R-:W-:-:S04]  /*18250*/  IMAD.X R3, R4, 0x1, R13, P0 ;  /* 0x0000000104037824 */ /* 0x000fc800000e060d */
[----:B------:R-:W-:Y:S01]  /*18260*/  @!PT LDS RZ, [RZ] ;  /* 0x00000000fffff984 */ /* 0x000fe20000000800 */
[----:B------:R-:W-:Y:S01]  /*18270*/  @!PT LDS RZ, [RZ] ;  /* 0x00000000fffff984 */ /* 0x000fe20000000800 */
[----:B------:R-:W-:Y:S01]  /*18280*/  @!PT LDS RZ, [RZ] ;  /* 0x00000000fffff984 */ /* 0x000fe20000000800 */
[----:B------:R1:W-:Y:S04]  /*18290*/  LDGSTS.E.BYPASS.LTC128B.128 [R204+0xc100], [R6.64], !P4 ;  /* 0x0c10000006cc7fae */ /* 0x0003e8000e101d46 */
[----:B------:R2:W-:Y:S02]  /*182a0*/  LDGSTS.E.BYPASS.LTC128B.128 [R204+0xe100], [R2.64], !P3 ;  /* 0x0e10000002cc7fae */ /* 0x0005e4000d901d46 */
[----:B--2---:R-:W-:Y:S01]  /*182b0*/  IADD3 R2, P0, R30, R18, RZ ;  /* 0x000000121e027210 */ /* 0x004fe20007f1e0ff */
[----:B------:R-:W-:-:S04]  /*182c0*/  IMAD.MOV.U32 R30, RZ, RZ, 0x181f ;  /* 0x0000181fff1e7424 */ /* 0x000fc800078e00ff */
[----:B------:R-:W-:Y:S01]  /*182d0*/  IMAD.X R3, R4, 0x1, R15, P0 ;  /* 0x0000000104037824 */ /* 0x000fe200000e060f */
[----:B------:R-:W-:-:S04]  /*182e0*/  ISETP.GE.AND P0, PT, R185, c[0x0][0x1d4], PT ;  /* 0x00007500b9007a0c */ /* 0x000fc80003f06270 */
[----:B------:R-:W-:-:S09]  /*182f0*/  SEL R5, RZ, 0x10, P0 ;  /* 0x00000010ff057807 */ /* 0x000fd20000000000 */
[----:B------:R2:W-:Y:S02]  /*18300*/  LDGSTS.E.BYPASS.LTC128B.128 [R204+0x10100], [R2.64], !P0 ;  /* 0x1010000002cc7fae */ /* 0x0005e4000c101d46 */
[----:B--2---:R-:W-:Y:S01]  /*18310*/  IMAD.MOV.U32 R2, RZ, RZ, 0x1 ;  /* 0x00000001ff027424 */ /* 0x004fe200078e00ff */
[----:B------:R-:W-:Y:S02]  /*18320*/  MOV R3, 0x18340 ;  /* 0x0001834000037802 */ /* 0x000fe40000000f00 */
[----:B-1----:R-:W-:Y:S05]  /*18330*/  CALL.REL.NOINC `($__internal_35_$__cuda_sm70_shflsync_idx_p) ;  /* 0x000021b000007944 */ /* 0x002fea0003c00000 */
[----:B------:R-:W-:Y:S01]  /*18340*/  IMAD.MOV.U32 R4, RZ, RZ, R30 ;  /* 0x000000ffff047224 */ /* 0x000fe200078e001e */
[----:B------:R-:W-:Y:S01]  /*18350*/  MOV R2, 0x1 ;  /* 0x0000000100027802 */ /* 0x000fe20000000f00 */
[----:B------:R-:W-:Y:S01]  /*18360*/  IMAD.MOV.U32 R31, RZ, RZ, R12 ;  /* 0x000000ffff1f7224 */ /* 0x000fe200078e000c */
[----:B------:R-:W-:Y:S02]  /*18370*/  MOV R30, 0x181f ;  /* 0x0000181f001e7802 */ /* 0x000fe40000000f00 */
[----:B------:R-:W-:Y:S02]  /*18380*/  MOV R3, 0x183a0 ;  /* 0x000183a000037802 */ /* 0x000fe40000000f00 */
[----:B------:R-:W-:Y:S05]  /*18390*/  CALL.REL.NOINC `($__internal_35_$__cuda_sm70_shflsync_idx_p) ;  /* 0x0000215000007944 */ /* 0x000fea0003c00000 */
[----:B------:R-:W-:Y:S01]  /*183a0*/  MOV R0, R30 ;  /* 0x0000001e00007202 */ /* 0x000fe20000000f00 */
[----:B------:R-:W-:Y:S05]  /*183b0*/  BRA `(.L_x_2185) ;  /* 0xfffeed0000007947 */ /* 0x000fea000383ffff */
.L_x_2059:
[----:B------:R-:W-:Y:S01]  /*183c0*/  MOV R2, RZ ;  /* 0x000000ff00027202 */ /* 0x000fe20000000f00 */
[----:B------:R-:W-:Y:S01]  /*183d0*/  IMAD.MOV.U32 R31, RZ, RZ, R12 ;  /* 0x000000ffff1f7224 */ /* 0x000fe200078e000c */
[----:B------:R-:W-:Y:S01]  /*183e0*/  MOV R3, 0x18410 ;  /* 0x0001841000037802 */ /* 0x000fe20000000f00 */
[----:B------:R-:W-:Y:S02]  /*183f0*/  IMAD.MOV.U32 R30, RZ, RZ, 0x181f ;  /* 0x0000181fff1e7424 */ /* 0x000fe400078e00ff */
[----:B-1234-:R-:W-:Y:S05]  /*18400*/  CALL.REL.NOINC `($__internal_35_$__cuda_sm70_shflsync_idx_p) ;  /* 0x000020e000007944 */ /* 0x01efea0003c00000 */
[----:B------:R-:W-:Y:S01]  /*18410*/  MOV R5, R30 ;  /* 0x0000001e00057202 */ /* 0x000fe20000000f00 */
[----:B------:R-:W-:-:S05]  /*18420*/  BRA `(.L_x_2186) ;  /* 0xfffef3c000007947 */ /* 0x000fca000383ffff */
.L_x_2060:
[----:B------:R-:W-:Y:S01]  /*18430*/  MOV R2, RZ ;  /* 0x000000ff00027202 */ /* 0x000fe20000000f00 */
[----:B------:R-:W-:Y:S01]  /*18440*/  IMAD.MOV.U32 R31, RZ, RZ, R13 ;  /* 0x000000ffff1f7224 */ /* 0x000fe200078e000d */
[----:B------:R-:W-:Y:S01]  /*18450*/  MOV R3, 0x18480 ;  /* 0x0001848000037802 */ /* 0x000fe20000000f00 */
[----:B------:R-:W-:Y:S02]  /*18460*/  IMAD.MOV.U32 R30, RZ, RZ, 0x181f ;  /* 0x0000181fff1e7424 */ /* 0x000fe400078e00ff */
[----:B-1234-:R-:W-:Y:S05]  /*18470*/  CALL.REL.NOINC `($__internal_35_$__cuda_sm70_shflsync_idx_p) ;  /* 0x0000207000007944 */ /* 0x01efea0003c00000 */
[----:B------:R-:W-:Y:S01]  /*18480*/  ISETP.GE.AND P4, PT, R177, c[0x0][0x1d4], PT ;  /* 0x00007500b1007a0c */ /* 0x000fe20003f86270 */
[----:B------:R-:W-:Y:S01]  /*18490*/  IMAD R4, R178, 0x6000, R206 ;  /* 0x00006000b2047824 */ /* 0x000fe200078e02ce */
[----:B------:R-:W-:Y:S01]  /*184a0*/  IADD3 R2, P0, R30, R28, RZ ;  /* 0x0000001c1e027210 */ /* 0x000fe20007f1e0ff */
[----:B------:R-:W-:Y:S01]  /*184b0*/  IMAD.MOV.U32 R31, RZ, RZ, R12 ;  /* 0x000000ffff1f7224 */ /* 0x000fe200078e000c */
[----:B------:R-:W-:Y:S02]  /*184c0*/  ISETP.GE.AND P3, PT, R186, c[0x0][0x1d4], PT ;  /* 0x00007500ba007a0c */ /* 0x000fe40003f66270 */
[----:B------:R-:W-:Y:S01]  /*184d0*/  SEL R7, RZ, 0x10, P4 ;  /* 0x00000010ff077807 */ /* 0x000fe20002000000 */
[C---:B------:R-:W-:Y:S01]  /*184e0*/  IMAD.X R3, R5.reuse, 0x1, R20, P0 ;  /* 0x0000000105037824 */ /* 0x040fe200000e0614 */
[----:B------:R-:W-:Y:S05]  /*184f0*/  SEL R15, RZ, 0x10, P3 ;  /* 0x00000010ff0f7807 */ /* 0x000fea0001800000 */
[----:B------:R-:W-:Y:S01]  /*18500*/  @!PT LDS RZ, [RZ] ;  /* 0x00000000fffff984 */ /* 0x000fe20000000800 */
[----:B------:R-:W-:Y:S01]  /*18510*/  @!PT LDS RZ, [RZ] ;  /* 0x00000000fffff984 */ /* 0x000fe20000000800 */
[----:B------:R-:W-:Y:S01]  /*18520*/  @!PT LDS RZ, [RZ] ;  /* 0x00000000fffff984 */ /* 0x000fe20000000800 */
[----:B------:R1:W-:Y:S02]  /*18530*/  LDGSTS.E.BYPASS.LTC128B.128 [R4], [R2.64], !P4 ;  /* 0x0000000002047fae */ /* 0x0003e4000e101d46 */
[C---:B-1----:R-:W-:Y:S05]  /*18540*/  IADD3 R2, P0, R30.reuse, R23, RZ ;  /* 0x000000171e027210 */ /* 0x042fea0007f1e0ff */
[C---:B------:R-:W-:Y:S05]  /*18550*/  IMAD.X R3, R5.reuse, 0x1, R21, P0 ;  /* 0x0000000105037824 */ /* 0x040fea00000e0615 */
[----:B------:R1:W-:Y:S02]  /*18560*/  LDGSTS.E.BYPASS.LTC128B.128 [R4+0x2000], [R2.64], !P3 ;  /* 0x0200000002047fae */ /* 0x0003e4000d901d46 */
[----:B-1----:R-:W-:Y:S01]  /*18570*/  IADD3 R2, P0, R30, R29, RZ ;  /* 0x0000001d1e027210 */ /* 0x002fe20007f1e0ff */
[----:B------:R-:W-:Y:S04]  /*18580*/  IMAD.MOV.U32 R30, RZ, RZ, 0x181f ;  /* 0x0000181fff1e7424 */ /* 0x000fe800078e00ff */
[----:B------:R-:W-:Y:S01]  /*18590*/  IMAD.X R3, R5, 0x1, R22, P0 ;  /* 0x0000000105037824 */ /* 0x000fe200000e0616 */
[----:B------:R-:W-:Y:S04]  /*185a0*/  ISETP.GE.AND P0, PT, R185, c[0x0][0x1d4], PT ;  /* 0x00007500b9007a0c */ /* 0x000fe80003f06270 */
[----:B------:R-:W-:Y:S09]  /*185b0*/  SEL R14, RZ, 0x10, P0 ;  /* 0x00000010ff0e7807 */ /* 0x000ff20000000000 */
[----:B------:R1:W-:Y:S02]  /*185c0*/  LDGSTS.E.BYPASS.LTC128B.128 [R4+0x4000], [R2.64], !P0 ;  /* 0x0400000002047fae */ /* 0x0003e4000c101d46 */
[----:B-1----:R-:W-:Y:S01]  /*185d0*/  MOV R3, 0x18600 ;  /* 0x0001860000037802 */ /* 0x002fe20000000f00 */
[----:B------:R-:W-:Y:S02]  /*185e0*/  IMAD.MOV.U32 R2, RZ, RZ, 0x1 ;  /* 0x00000001ff027424 */ /* 0x000fe400078e00ff */
[----:B------:R-:W-:Y:S05]  /*185f0*/  CALL.REL.NOINC `($__internal_35_$__cuda_sm70_shflsync_idx_p) ;  /* 0x00001ef000007944 */ /* 0x000fea0003c00000 */
[----:B------:R-:W-:Y:S01]  /*18600*/  MOV R2, 0x1 ;  /* 0x0000000100027802 */ /* 0x000fe20000000f00 */
[----:B------:R-:W-:Y:S01]  /*18610*/  IMAD.MOV.U32 R5, RZ, RZ, R30 ;  /* 0x000000ffff057224 */ /* 0x000fe200078e001e */
[----:B------:R-:W-:Y:S01]  /*18620*/  MOV R30, 0x181f ;  /* 0x0000181f001e7802 */ /* 0x000fe20000000f00 */
[----:B------:R-:W-:Y:S01]  /*18630*/  IMAD.MOV.U32 R31, RZ, RZ, R13 ;  /* 0x000000ffff1f7224 */ /* 0x000fe200078e000d */
[----:B------:R-:W-:Y:S02]  /*18640*/  MOV R3, 0x18660 ;  /* 0x0001866000037802 */ /* 0x000fe40000000f00 */
[----:B------:R-:W-:Y:S05]  /*18650*/  CALL.REL.NOINC `($__internal_35_$__cuda_sm70_shflsync_idx_p) ;  /* 0x00001e9000007944 */ /* 0x000fea0003c00000 */
[----:B------:R-:W-:Y:S01]  /*18660*/  MOV R2, R30 ;  /* 0x0000001e00027202 */ /* 0x000fe20000000f00 */
[----:B------:R-:W-:-:S05]  /*18670*/  BRA `(.L_x_2187) ;  /* 0xfffef2d000007947 */ /* 0x000fca000383ffff */
.L_x_2071:
[----:B------:R-:W-:Y:S01]  /*18680*/  MOV R2, RZ ;  /* 0x000000ff00027202 */ /* 0x000fe20000000f00 */
[----:B------:R-:W-:Y:S01]  /*18690*/  IMAD.MOV.U32 R31, RZ, RZ, R5 ;  /* 0x000000ffff1f7224 */ /* 0x000fe200078e0005 */
[----:B------:R-:W-:Y:S01]  /*186a0*/  MOV R3, 0x186d0 ;  /* 0x000186d000037802 */ /* 0x000fe20000000f00 */
[----:B------:R-:W-:Y:S02]  /*186b0*/  IMAD.MOV.U32 R30, RZ, RZ, 0x181f ;  /* 0x0000181fff1e7424 */ /* 0x000fe400078e00ff */
[----:B------:R-:W-:Y:S05]  /*186c0*/  CALL.REL.NOINC `($__internal_35_$__cuda_sm70_shflsync_idx_p) ;  /* 0x00001e2000007944 */ /* 0x000fea0003c00000 */
[----:B------:R-:W-:Y:S01]  /*186d0*/  MOV R4, R30 ;  /* 0x0000001e00047202 */ /* 0x000fe20000000f00 */
[----:B------:R-:W-:-:S05]  /*186e0*/  BRA `(.L_x_2188) ;  /* 0xffff28b000007947 */ /* 0x000fca000383ffff */
.L_x_2072:
[----:B------:R-:W-:Y:S01]  /*186f0*/  MOV R2, RZ ;  /* 0x000000ff00027202 */ /* 0x000fe20000000f00 */
[----:B------:R-:W-:Y:S01]  /*18700*/  IMAD.MOV.U32 R31, RZ, RZ, R12 ;  /* 0x000000ffff1f7224 */ /* 0x000fe200078e000c */
[----:B------:R-:W-:Y:S01]  /*18710*/  MOV R3, 0x18740 ;  /* 0x0001874000037802 */ /* 0x000fe20000000f00 */
[----:B------:R-:W-:Y:S02]  /*18720*/  IMAD.MOV.U32 R30, RZ, RZ, 0x181f ;  /* 0x0000181fff1e7424 */ /* 0x000fe400078e00ff */
[----:B-12---:R-:W-:Y:S05]  /*18730*/  CALL.REL.NOINC `($__internal_35_$__cuda_sm70_shflsync_idx_p) ;  /* 0x00001db000007944 */ /* 0x006fea0003c00000 */
[----:B------:R-:W-:Y:S01]  /*18740*/  ISETP.GE.AND P4, PT, R177, c[0x0][0x1d4], PT ;  /* 0x00007500b1007a0c */ /* 0x000fe20003f86270 */
[----:B------:R-:W-:Y:S01]  /*18750*/  IMAD R0, R178, 0x6000, R207 ;  /* 0x00006000b2007824 */ /* 0x000fe200078e02cf */
[----:B------:R-:W-:Y:S01]  /*18760*/  IADD3 R2, P0, R30, R16, RZ ;  /* 0x000000101e027210 */ /* 0x000fe20007f1e0ff */
[----:B------:R-:W-:Y:S01]  /*18770*/  IMAD.MOV.U32 R31, RZ, RZ, R5 ;  /* 0x000000ffff1f7224 */ /* 0x000fe200078e0005 */
[----:B------:R-:W-:Y:S02]  /*18780*/  ISETP.GE.AND P3, PT, R186, c[0x0][0x1d4], PT ;  /* 0x00007500ba007a0c */ /* 0x000fe40003f66270 */
[----:B------:R-:W-:Y:S01]  /*18790*/  SEL R10, RZ, 0x10, P4 ;  /* 0x00000010ff0a7807 */ /* 0x000fe20002000000 */
[----:B------:R-:W-:Y:S01]  /*187a0*/  IMAD.X R3, R4, 0x1, R13, P0 ;  /* 0x0000000104037824 */ /* 0x000fe200000e060d */
[----:B------:R-:W-:Y:S05]  /*187b0*/  SEL R5, RZ, 0x10, P3 ;  /* 0x00000010ff057807 */ /* 0x000fea0001800000 */
[----:B------:R-:W-:Y:S01]  /*187c0*/  @!PT LDS RZ, [RZ] ;  /* 0x00000000fffff984 */ /* 0x000fe20000000800 */
[----:B------:R-:W-:Y:S01]  /*187d0*/  @!PT LDS RZ, [RZ] ;  /* 0x00000000fffff984 */ /* 0x000fe20000000800 */
[----:B------:R-:W-:Y:S01]  /*187e0*/  @!PT LDS RZ, [RZ] ;  /* 0x00000000fffff984 */ /* 0x000fe20000000800 */
[----:B------:R1:W-:Y:S02]  /*187f0*/  LDGSTS.E.BYPASS.LTC128B.128 [R0], [R2.64], !P4 ;  /* 0x0000000002007fae */ /* 0x0003e4000e101d46 */
[----:B-1----:R-:W-:Y:S05]  /*18800*/  IADD3 R2, P0, R30, R17, RZ ;  /* 0x000000111e027210 */ /* 0x002fea0007f1e0ff */
[----:B------:R-:W-:Y:S05]  /*18810*/  IMAD.X R3, R4, 0x1, R14, P0 ;  /* 0x0000000104037824 */ /* 0x000fea00000e060e */
        /* <DEDUP_REMOVED lines=18> */
.L_x_2081:
[----:B------:R-:W-:Y:S01]  /*18940*/  MOV R2, RZ ;  /* 0x000000ff00027202 */ /* 0x000fe20000000f00 */
[----:B------:R-:W-:Y:S01]  /*18950*/  IMAD.MOV.U32 R31, RZ, RZ, R12 ;  /* 0x000000ffff1f7224 */ /* 0x000fe200078e000c */
[----:B------:R-:W-:Y:S01]  /*18960*/  MOV R3, 0x18990 ;  /* 0x0001899000037802 */ /* 0x000fe20000000f00 */
[----:B------:R-:W-:Y:S02]  /*18970*/  IMAD.MOV.U32 R30, RZ, RZ, 0x181f ;  /* 0x0000181fff1e7424 */ /* 0x000fe400078e00ff */
[----:B-1234-:R-:W-:Y:S05]  /*18980*/  CALL.REL.NOINC `($__internal_35_$__cuda_sm70_shflsync_idx_p) ;  /* 0x00001b6000007944 */ /* 0x01efea0003c00000 */
[----:B------:R-:W-:Y:S01]  /*18990*/  MOV R5, R30 ;  /* 0x0000001e00057202 */ /* 0x000fe20000000f00 */
[----:B------:R-:W-:-:S05]  /*189a0*/  BRA `(.L_x_2190) ;  /* 0xffff2ee000007947 */ /* 0x000fca000383ffff */
.L_x_2082:
        /* <DEDUP_REMOVED lines=37> */
.L_x_2083:
[----:B------:R-:W-:Y:S02]  /*18c00*/  MOV R3, 0x2 ;  /* 0x0000000200037802 */ /* 0x000fe40000000f00 */
[----:B------:R-:W-:Y:S02]  /*18c10*/  MOV R2, 0x18c30 ;  /* 0x00018c3000027802 */ /* 0x000fe40000000f00 */
[----:B------:R-:W-:Y:S05]  /*18c20*/  CALL.REL.NOINC `($__internal_34_$__cuda_sm70_shflsync_bfly_p) ;  /* 0x0000188000007944 */ /* 0x000fea0003c00000 */
[----:B------:R-:W-:Y:S01]  /*18c30*/  MOV R2, R16 ;  /* 0x0000001000027202 */ /* 0x000fe20000000f00 */
[----:B------:R-:W-:-:S05]  /*18c40*/  BRA `(.L_x_2192) ;  /* 0xffff3f1000007947 */ /* 0x000fca000383ffff */
.L_x_2086:
[----:B------:R-:W-:Y:S01]  /*18c50*/  MOV R2, RZ ;  /* 0x000000ff00027202 */ /* 0x000fe20000000f00 */
[----:B------:R-:W-:Y:S01]  /*18c60*/  IMAD.MOV.U32 R31, RZ, RZ, R5 ;  /* 0x000000ffff1f7224 */ /* 0x000fe200078e0005 */
[----:B------:R-:W-:Y:S01]  /*18c70*/  MOV R3, 0x18ca0 ;  /* 0x00018ca000037802 */ /* 0x000fe20000000f00 */
[----:B------:R-:W-:Y:S02]  /*18c80*/  IMAD.MOV.U32 R30, RZ, RZ, 0x181f ;  /* 0x0000181fff1e7424 */ /* 0x000fe400078e00ff */
[----:B------:R-:W-:Y:S05]  /*18c90*/  CALL.REL.NOINC `($__internal_35_$__cuda_sm70_shflsync_idx_p) ;  /* 0x0000185000007944 */ /* 0x000fea0003c00000 */
[----:B------:R-:W-:Y:S01]  /*18ca0*/  MOV R4, R30 ;  /* 0x0000001e00047202 */ /* 0x000fe20000000f00 */
[----:B------:R-:W-:-:S05]  /*18cb0*/  BRA `(.L_x_2193) ;  /* 0xffff58d000007947 */ /* 0x000fca000383ffff */
.L_x_2087:
        /* <DEDUP_REMOVED lines=37> */
.L_x_2092:
[----:B------:R-:W-:Y:S01]  /*18f10*/  MOV R2, RZ ;  /* 0x000000ff00027202 */ /* 0x000fe20000000f00 */
[----:B------:R-:W-:Y:S01]  /*18f20*/  IMAD.MOV.U32 R31, RZ, RZ, R12 ;  /* 0x000000ffff1f7224 */ /* 0x000fe200078e000c */
[----:B------:R-:W-:Y:S01]  /*18f30*/  MOV R3, 0x18f60 ;  /* 0x00018f6000037802 */ /* 0x000fe20000000f00 */
[----:B------:R-:W-:Y:S02]  /*18f40*/  IMAD.MOV.U32 R30, RZ, RZ, 0x181f ;  /* 0x0000181fff1e7424 */ /* 0x000fe400078e00ff */
[----:B-1234-:R-:W-:Y:S05]  /*18f50*/  CALL.REL.NOINC `($__internal_35_$__cuda_sm70_shflsync_idx_p) ;  /* 0x0000159000007944 */ /* 0x01efea0003c00000 */
[----:B------:R-:W-:Y:S01]  /*18f60*/  MOV R5, R30 ;  /* 0x0000001e00057202 */ /* 0x000fe20000000f00 */
[----:B------:R-:W-:-:S05]  /*18f70*/  BRA `(.L_x_2195) ;  /* 0xffff5cb000007947 */ /* 0x000fca000383ffff */
.L_x_2093:
        /* <DEDUP_REMOVED lines=37> */
.L_x_2104:
[----:B------:R-:W-:Y:S01]  /*191d0*/  MOV R2, RZ ;  /* 0x000000ff00027202 */ /* 0x000fe20000000f00 */
[----:B------:R-:W-:Y:S01]  /*191e0*/  IMAD.MOV.U32 R31, RZ, RZ, R5 ;  /* 0x000000ffff1f7224 */ /* 0x000fe200078e0005 */
[----:B------:R-:W-:Y:S01]  /*191f0*/  MOV R3, 0x19220 ;  /* 0x0001922000037802 */ /* 0x000fe20000000f00 */
[----:B------:R-:W-:Y:S02]  /*19200*/  IMAD.MOV.U32 R30, RZ, RZ, 0x181f ;  /* 0x0000181fff1e7424 */ /* 0x000fe400078e00ff */
[----:B------:R-:W-:Y:S05]  /*19210*/  CALL.REL.NOINC `($__internal_35_$__cuda_sm70_shflsync_idx_p) ;  /* 0x000012d000007944 */ /* 0x000fea0003c00000 */
[----:B------:R-:W-:Y:S01]  /*19220*/  MOV R4, R30 ;  /* 0x0000001e00047202 */ /* 0x000fe20000000f00 */
[----:B------:R-:W-:-:S05]  /*19230*/  BRA `(.L_x_2197) ;  /* 0xffff91d000007947 */ /* 0x000fca000383ffff */
.L_x_2105:
        /* <DEDUP_REMOVED lines=37> */
.L_x_2107:
[----:B------:R-:W-:Y:S01]  /*19490*/  IMAD.MOV.U32 R4, RZ, RZ, R183 ;  /* 0x000000ffff047224 */ /* 0x000fe200078e00b7 */
[----:B------:R-:W-:-:S02]  /*194a0*/  MOV R3, 0x2 ;  /* 0x0000000200037802 */ /* 0x000fc40000000f00 */
[----:B------:R-:W-:Y:S02]  /*194b0*/  MOV R2, 0x194d0 ;  /* 0x000194d000027802 */ /* 0x000fe40000000f00 */
[----:B------:R-:W-:Y:S05]  /*194c0*/  CALL.REL.NOINC `($__internal_34_$__cuda_sm70_shflsync_bfly_p) ;  /* 0x00000fe000007944 */ /* 0x000fea0003c00000 */
[----:B------:R-:W-:Y:S01]  /*194d0*/  MOV R0, R16 ;  /* 0x0000001000007202 */ /* 0x000fe20000000f00 */
[----:B------:R-:W-:Y:S05]  /*194e0*/  BRA `(.L_x_2199) ;  /* 0xffff92e000007947 */ /* 0x000fea000383ffff */
.L_x_2108:
[----:B------:R-:W-:Y:S01]  /*194f0*/  IMAD.MOV.U32 R4, RZ, RZ, R0 ;  /* 0x000000ffff047224 */ /* 0x000fe200078e0000 */
[----:B------:R-:W-:Y:S02]  /*19500*/  MOV R3, 0x1 ;  /* 0x0000000100037802 */ /* 0x000fe40000000f00 */
[----:B------:R-:W-:Y:S02]  /*19510*/  MOV R2, 0x19530 ;  /* 0x0001953000027802 */ /* 0x000fe40000000f00 */
[----:B-1----:R-:W-:Y:S05]  /*19520*/  CALL.REL.NOINC `($__internal_34_$__cuda_sm70_shflsync_bfly_p) ;  /* 0x00000f8000007944 */ /* 0x002fea0003c00000 */
[----:B------:R-:W-:Y:S01]  /*19530*/  FADD.FTZ R0, R0, R16 ;  /* 0x0000001000007221 */ /* 0x000fe20000010000 */
[----:B------:R-:W-:Y:S02]  /*19540*/  MOV R4, R184 ;  /* 0x000000b800047202 */ /* 0x000fe40000000f00 */
[----:B------:R-:W-:Y:S02]  /*19550*/  MOV R3, 0x2 ;  /* 0x0000000200037802 */ /* 0x000fe40000000f00 */
[----:B------:R-:W-:Y:S02]  /*19560*/  MOV R2, 0x19580 ;  /* 0x0001958000027802 */ /* 0x000fe40000000f00 */
[----:B------:R-:W-:Y:S05]  /*19570*/  CALL.REL.NOINC `($__internal_34_$__cuda_sm70_shflsync_bfly_p) ;  /* 0x00000f3000007944 */ /* 0x000fea0003c00000 */
[----:B------:R-:W-:Y:S01]  /*19580*/  FADD.FTZ R4, R184, R16 ;  /* 0x00000010b8047221 */ /* 0x000fe20000010000 */
[----:B------:R-:W-:-:S02]  /*19590*/  MOV R3, 0x1 ;  /* 0x0000000100037802 */ /* 0x000fc40000000f00 */
[----:B------:R-:W-:Y:S02]  /*195a0*/  MOV R2, 0x195c0 ;  /* 0x000195c000027802 */ /* 0x000fe40000000f00 */
[----:B------:R-:W-:Y:S05]  /*195b0*/  CALL.REL.NOINC `($__internal_34_$__cuda_sm70_shflsync_bfly_p) ;  /* 0x00000ef000007944 */ /* 0x000fea0003c00000 */
[----:B------:R-:W-:Y:S01]  /*195c0*/  MOV R3, R16 ;  /* 0x0000001000037202 */ /* 0x000fe20000000f00 */
[----:B------:R-:W-:Y:S05]  /*195d0*/  BRA `(.L_x_2200) ;  /* 0xffff926000007947 */ /* 0x000fea000383ffff */
.L_x_2115:
[----:B--234-:R-:W-:Y:S01]  /*195e0*/  IMAD.MOV.U32 R31, RZ, RZ, R9 ;  /* 0x000000ffff1f7224 */ /* 0x01cfe200078e0009 */
[----:B------:R-:W-:Y:S01]  /*195f0*/  MOV R2, RZ ;  /* 0x000000ff00027202 */ /* 0x000fe20000000f00 */
[----:B------:R-:W-:Y:S01]  /*19600*/  IMAD.MOV.U32 R30, RZ, RZ, 0x181f ;  /* 0x0000181fff1e7424 */ /* 0x000fe200078e00ff */
[----:B------:R-:W-:Y:S02]  /*19610*/  MOV R3, 0x19630 ;  /* 0x0001963000037802 */ /* 0x000fe40000000f00 */
[----:B-1----:R-:W-:Y:S05]  /*19620*/  CALL.REL.NOINC `($__internal_35_$__cuda_sm70_shflsync_idx_p) ;  /* 0x00000ec000007944 */ /* 0x002fea0003c00000 */
[----:B------:R-:W-:Y:S01]  /*19630*/  MOV R8, R30 ;  /* 0x0000001e00087202 */ /* 0x000fe20000000f00 */
[----:B------:R-:W-:Y:S05]  /*19640*/  BRA `(.L_x_2201) ;  /* 0xffffa94000007947 */ /* 0x000fea000383ffff */
.L_x_2116:
[----:B------:R-:W-:Y:S01]  /*19650*/  IMAD.MOV.U32 R31, RZ, RZ, R11 ;  /* 0x000000ffff1f7224 */ /* 0x000fe200078e000b */
[----:B------:R-:W-:Y:S01]  /*19660*/  MOV R2, RZ ;  /* 0x000000ff00027202 */ /* 0x000fe20000000f00 */
[----:B------:R-:W-:Y:S01]  /*19670*/  IMAD.MOV.U32 R30, RZ, RZ, 0x181f ;  /* 0x0000181fff1e7424 */ /* 0x000fe200078e00ff */
[----:B------:R-:W-:Y:S02]  /*19680*/  MOV R3, 0x196a0 ;  /* 0x000196a000037802 */ /* 0x000fe40000000f00 */
[----:B-123--:R-:W-:Y:S05]  /*19690*/  CALL.REL.NOINC `($__internal_35_$__cuda_sm70_shflsync_idx_p) ;  /* 0x00000e5000007944 */ /* 0x00efea0003c00000 */
[----:B------:R-:W-:Y:S01]  /*196a0*/  MOV R0, R30 ;  /* 0x0000001e00007202 */ /* 0x000fe20000000f00 */
[----:B------:R-:W-:Y:S05]  /*196b0*/  BRA `(.L_x_2202) ;  /* 0xffffa8f000007947 */ /* 0x000fea000383ffff */
.L_x_2119:
[----:B------:R-:W-:Y:S01]  /*196c0*/  IMAD.MOV.U32 R31, RZ, RZ, R9 ;  /* 0x000000ffff1f7224 */ /* 0x000fe200078e0009 */
[----:B--2---:R-:W-:Y:S01]  /*196d0*/  MOV R2, 0x1 ;  /* 0x0000000100027802 */ /* 0x004fe20000000f00 */
[----:B------:R-:W-:Y:S01]  /*196e0*/  IMAD.MOV.U32 R30, RZ, RZ, 0x181f ;  /* 0x0000181fff1e7424 */ /* 0x000fe200078e00ff */
[----:B------:R-:W-:-:S02]  /*196f0*/  MOV R3, 0x19710 ;  /* 0x0001971000037802 */ /* 0x000fc40000000f00 */
[----:B-1-34-:R-:W-:Y:S05]  /*19700*/  CALL.REL.NOINC `($__internal_35_$__cuda_sm70_shflsync_idx_p) ;  /* 0x00000de000007944 */ /* 0x01afea0003c00000 */
        /* <DEDUP_REMOVED lines=8> */
.L_x_2122:
[----:B------:R-:W-:Y:S01]  /*19790*/  IMAD.MOV.U32 R31, RZ, RZ, R9 ;  /* 0x000000ffff1f7224 */ /* 0x000fe200078e0009 */
[----:B--2---:R-:W-:Y:S01]  /*197a0*/  MOV R2, 0x2 ;  /* 0x0000000200027802 */ /* 0x004fe20000000f00 */
[----:B------:R-:W-:Y:S01]  /*197b0*/  IMAD.MOV.U32 R30, RZ, RZ, 0x181f ;  /* 0x0000181fff1e7424 */ /* 0x000fe200078e00ff */
[----:B------:R-:W-:Y:S02]  /*197c0*/  MOV R3, 0x197e0 ;  /* 0x000197e000037802 */ /* 0x000fe40000000f00 */
[----:B-1-34-:R-:W-:Y:S05]  /*197d0*/  CALL.REL.NOINC `($__internal_35_$__cuda_sm70_shflsync_idx_p) ;  /* 0x00000d1000007944 */ /* 0x01afea0003c00000 */
[----:B------:R-:W-:Y:S01]  /*197e0*/  MOV R8, R30 ;  /* 0x0000001e00087202 */ /* 0x000fe20000000f00 */
[----:B------:R-:W-:Y:S05]  /*197f0*/  BRA `(.L_x_2204) ;  /* 0xffffaa8000007947 */ /* 0x000fea000383ffff */
.L_x_2123:
[----:B------:R-:W-:Y:S01]  /*19800*/  IMAD.MOV.U32 R31, RZ, RZ, R11 ;  /* 0x000000ffff1f7224 */ /* 0x000fe200078e000b */
[----:B--2---:R-:W-:Y:S01]  /*19810*/  MOV R2, 0x2 ;  /* 0x0000000200027802 */ /* 0x004fe20000000f00 */
[----:B------:R-:W-:Y:S01]  /*19820*/  IMAD.MOV.U32 R30, RZ, RZ, 0x181f ;  /* 0x0000181fff1e7424 */ /* 0x000fe200078e00ff */
[----:B------:R-:W-:Y:S02]  /*19830*/  MOV R3, 0x19850 ;  /* 0x0001985000037802 */ /* 0x000fe40000000f00 */
[----:B-1-34-:R-:W-:Y:S05]  /*19840*/  CALL.REL.NOINC `($__internal_35_$__cuda_sm70_shflsync_idx_p) ;  /* 0x00000ca000007944 */ /* 0x01afea0003c00000 */
[----:B------:R-:W-:Y:S01]  /*19850*/  MOV R0, R30 ;  /* 0x0000001e00007202 */ /* 0x000fe20000000f00 */
[----:B------:R-:W-:Y:S05]  /*19860*/  BRA `(.L_x_2205) ;  /* 0xffffaa3000007947 */ /* 0x000fea000383ffff */
.L_x_2126:
[----:B------:R-:W-:Y:S01]  /*19870*/  IMAD.MOV.U32 R31, RZ, RZ, R9 ;  /* 0x000000ffff1f7224 */ /* 0x000fe200078e0009 */
[----:B---3--:R-:W-:Y:S01]  /*19880*/  MOV R2, 0x3 ;  /* 0x0000000300027802 */ /* 0x008fe20000000f00 */
        /* <DEDUP_REMOVED lines=11> */
.L_x_2128:
[----:B------:R-:W-:Y:S01]  /*19940*/  IMAD.MOV.U32 R31, RZ, RZ, R5 ;  /* 0x000000ffff1f7224 */ /* 0x000fe200078e0005 */
[----:B------:R-:W-:Y:S01]  /*19950*/  MOV R2, RZ ;  /* 0x000000ff00027202 */ /* 0x000fe20000000f00 */
[----:B------:R-:W-:Y:S01]  /*19960*/  IMAD.MOV.U32 R30, RZ, RZ, 0x1c1f ;  /* 0x00001c1fff1e7424 */ /* 0x000fe200078e00ff */
[----:B------:R-:W-:Y:S02]  /*19970*/  MOV R3, 0x19990 ;  /* 0x0001999000037802 */ /* 0x000fe40000000f00 */
[----:B------:R-:W-:Y:S05]  /*19980*/  CALL.REL.NOINC `($__internal_35_$__cuda_sm70_shflsync_idx_p) ;  /* 0x00000b6000007944 */ /* 0x000fea0003c00000 */
[----:B------:R-:W-:Y:S01]  /*19990*/  MOV R4, R30 ;  /* 0x0000001e00047202 */ /* 0x000fe20000000f00 */
[----:B------:R-:W-:Y:S05]  /*199a0*/  BRA `(.L_x_2207) ;  /* 0xffffada000007947 */ /* 0x000fea000383ffff */
.L_x_2129:
[----:B------:R-:W-:Y:S01]  /*199b0*/  IMAD.MOV.U32 R31, RZ, RZ, R12 ;  /* 0x000000ffff1f7224 */ /* 0x000fe200078e000c */
[----:B------:R-:W-:Y:S01]  /*199c0*/  MOV R2, RZ ;  /* 0x000000ff00027202 */ /* 0x000fe20000000f00 */
[----:B------:R-:W-:Y:S01]  /*199d0*/  IMAD.MOV.U32 R30, RZ, RZ, 0x1c1f ;  /* 0x00001c1fff1e7424 */ /* 0x000fe200078e00ff */
[----:B------:R-:W-:Y:S02]  /*199e0*/  MOV R3, 0x19a00 ;  /* 0x00019a0000037802 */ /* 0x000fe40000000f00 */
[----:B-12---:R-:W-:Y:S05]  /*199f0*/  CALL.REL.NOINC `($__internal_35_$__cuda_sm70_shflsync_idx_p) ;  /* 0x00000af000007944 */ /* 0x006fea0003c00000 */
[----:B------:R-:W-:Y:S01]  /*19a00*/  MOV R0, R30 ;  /* 0x0000001e00007202 */ /* 0x000fe20000000f00 */
[----:B------:R-:W-:Y:S05]  /*19a10*/  BRA `(.L_x_2208) ;  /* 0xffffad5000007947 */ /* 0x000fea000383ffff */
.L_x_2132:
[----:B------:R-:W-:Y:S01]  /*19a20*/  IMAD.MOV.U32 R31, RZ, RZ, R5 ;  /* 0x000000ffff1f7224 */ /* 0x000fe200078e0005 */
[----:B----4-:R-:W-:Y:S01]  /*19a30*/  MOV R2, 0x1 ;  /* 0x0000000100027802 */ /* 0x010fe20000000f00 */
[----:B------:R-:W-:Y:S01]  /*19a40*/  IMAD.MOV.U32 R30, RZ, RZ, 0x1c1f ;  /* 0x00001c1fff1e7424 */ /* 0x000fe200078e00ff */
[----:B------:R-:W-:-:S02]  /*19a50*/  MOV R3, 0x19a70 ;  /* 0x00019a7000037802 */ /* 0x000fc40000000f00 */
[----:B-123--:R-:W-:Y:S05]  /*19a60*/  CALL.REL.NOINC `($__internal_35_$__cuda_sm70_shflsync_idx_p) ;  /* 0x00000a8000007944 */ /* 0x00efea0003c00000 */
        /* <DEDUP_REMOVED lines=8> */
.L_x_2136:
[----:B------:R-:W-:Y:S01]  /*19af0*/  IMAD.MOV.U32 R31, RZ, RZ, R9 ;  /* 0x000000ffff1f7224 */ /* 0x000fe200078e0009 */
[----:B------:R-:W-:Y:S01]  /*19b00*/  MOV R2, RZ ;  /* 0x000000ff00027202 */ /* 0x000fe20000000f00 */
[----:B------:R-:W-:Y:S01]  /*19b10*/  IMAD.MOV.U32 R30, RZ, RZ, 0x181f ;  /* 0x0000181fff1e7424 */ /* 0x000fe200078e00ff */
[----:B------:R-:W-:Y:S02]  /*19b20*/  MOV R3, 0x19b40 ;  /* 0x00019b4000037802 */ /* 0x000fe40000000f00 */
[----:B------:R-:W-:Y:S05]  /*19b30*/  CALL.REL.NOINC `($__internal_35_$__cuda_sm70_shflsync_idx_p) ;  /* 0x000009b000007944 */ /* 0x000fea0003c00000 */
[----:B------:R-:W-:Y:S01]  /*19b40*/  MOV R8, R30 ;  /* 0x0000001e00087202 */ /* 0x000fe20000000f00 */
[----:B------:R-:W-:Y:S05]  /*19b50*/  BRA `(.L_x_2210) ;  /* 0xffffc35000007947 */ /* 0x000fea000383ffff */
.L_x_2137:
[----:B------:R-:W-:Y:S01]  /*19b60*/  IMAD.MOV.U32 R31, RZ, RZ, R12 ;  /* 0x000000ffff1f7224 */ /* 0x000fe200078e000c */
[----:B------:R-:W-:Y:S01]  /*19b70*/  MOV R2, RZ ;  /* 0x000000ff00027202 */ /* 0x000fe20000000f00 */
[----:B------:R-:W-:Y:S01]  /*19b80*/  IMAD.MOV.U32 R30, RZ, RZ, 0x181f ;  /* 0x0000181fff1e7424 */ /* 0x000fe200078e00ff */
[----:B------:R-:W-:Y:S02]  /*19b90*/  MOV R3, 0x19bb0 ;  /* 0x00019bb000037802 */ /* 0x000fe40000000f00 */
[----:B-12---:R-:W-:Y:S05]  /*19ba0*/  CALL.REL.NOINC `($__internal_35_$__cuda_sm70_shflsync_idx_p) ;  /* 0x0000094000007944 */ /* 0x006fea0003c00000 */
[----:B------:R-:W-:Y:S01]  /*19bb0*/  MOV R0, R30 ;  /* 0x0000001e00007202 */ /* 0x000fe20000000f00 */
[----:B------:R-:W-:Y:S05]  /*19bc0*/  BRA `(.L_x_2211) ;  /* 0xffffc30000007947 */ /* 0x000fea000383ffff */
.L_x_2140:
        /* <DEDUP_REMOVED lines=13> */
.L_x_2143:
[----:B------:R-:W-:Y:S01]  /*19ca0*/  IMAD.MOV.U32 R31, RZ, RZ, R9 ;  /* 0x000000ffff1f7224 */ /* 0x000fe200078e0009 */
[----:B-1----:R-:W-:Y:S01]  /*19cb0*/  MOV R2, 0x2 ;  /* 0x0000000200027802 */ /* 0x002fe20000000f00 */
[----:B------:R-:W-:Y:S01]  /*19cc0*/  IMAD.MOV.U32 R30, RZ, RZ, 0x181f ;  /* 0x0000181fff1e7424 */ /* 0x000fe200078e00ff */
[----:B------:R-:W-:Y:S02]  /*19cd0*/  MOV R3, 0x19cf0 ;  /* 0x00019cf000037802 */ /* 0x000fe40000000f00 */
[----:B--234-:R-:W-:Y:S05]  /*19ce0*/  CALL.REL.NOINC `($__internal_35_$__cuda_sm70_shflsync_idx_p) ;  /* 0x0000080000007944 */ /* 0x01cfea0003c00000 */
[----:B------:R-:W-:Y:S01]  /*19cf0*/  MOV R8, R30 ;  /* 0x0000001e00087202 */ /* 0x000fe20000000f00 */
[----:B------:R-:W-:Y:S05]  /*19d00*/  BRA `(.L_x_2213) ;  /* 0xffffc4a000007947 */ /* 0x000fea000383ffff */
.L_x_2144:
[----:B------:R-:W-:Y:S01]  /*19d10*/  IMAD.MOV.U32 R31, RZ, RZ, R12 ;  /* 0x000000ffff1f7224 */ /* 0x000fe200078e000c */
[----:B------:R-:W-:Y:S01]  /*19d20*/  MOV R2, 0x2 ;  /* 0x0000000200027802 */ /* 0x000fe20000000f00 */
[----:B------:R-:W-:Y:S01]  /*19d30*/  IMAD.MOV.U32 R30, RZ, RZ, 0x181f ;  /* 0x0000181fff1e7424 */ /* 0x000fe200078e00ff */
[----:B------:R-:W-:Y:S02]  /*19d40*/  MOV R3, 0x19d60 ;  /* 0x00019d6000037802 */ /* 0x000fe40000000f00 */
[----:B-1234-:R-:W-:Y:S05]  /*19d50*/  CALL.REL.NOINC `($__internal_35_$__cuda_sm70_shflsync_idx_p) ;  /* 0x0000079000007944 */ /* 0x01efea0003c00000 */
[----:B------:R-:W-:Y:S01]  /*19d60*/  MOV R0, R30 ;  /* 0x0000001e00007202 */ /* 0x000fe20000000f00 */
[----:B------:R-:W-:Y:S05]  /*19d70*/  BRA `(.L_x_2214) ;  /* 0xffffc45000007947 */ /* 0x000fea000383ffff */
.L_x_2147:
[----:B------:R-:W-:Y:S01]  /*19d80*/  IMAD.MOV.U32 R31, RZ, RZ, R9 ;  /* 0x000000ffff1f7224 */ /* 0x000fe200078e0009 */
[----:B-1----:R-:W-:Y:S01]  /*19d90*/  MOV R2, 0x3 ;  /* 0x0000000300027802 */ /* 0x002fe20000000f00 */
[----:B------:R-:W-:Y:S01]  /*19da0*/  IMAD.MOV.U32 R30, RZ, RZ, 0x181f ;  /* 0x0000181fff1e7424 */ /* 0x000fe200078e00ff */
[----:B------:R-:W-:-:S02]  /*19db0*/  MOV R3, 0x19dd0 ;  /* 0x00019dd000037802 */ /* 0x000fc40000000f00 */
[----:B--234-:R-:W-:Y:S05]  /*19dc0*/  CALL.REL.NOINC `($__internal_35_$__cuda_sm70_shflsync_idx_p) ;  /* 0x0000072000007944 */ /* 0x01cfea0003c00000 */
        /* <DEDUP_REMOVED lines=8> */
.L_x_2149:
[----:B------:R-:W-:Y:S01]  /*19e50*/  IMAD.MOV.U32 R31, RZ, RZ, R82 ;  /* 0x000000ffff1f7224 */ /* 0x000fe200078e0052 */
[----:B------:R-:W-:Y:S01]  /*19e60*/  MOV R2, RZ ;  /* 0x000000ff00027202 */ /* 0x000fe20000000f00 */
[----:B------:R-:W-:Y:S01]  /*19e70*/  IMAD.MOV.U32 R30, RZ, RZ, 0x1f ;  /* 0x0000001fff1e7424 */ /* 0x000fe200078e00ff */
[----:B------:R-:W-:Y:S02]  /*19e80*/  MOV R3, 0x19ea0 ;  /* 0x00019ea000037802 */ /* 0x000fe40000000f00 */
[----:B-123--:R-:W-:Y:S05]  /*19e90*/  CALL.REL.NOINC `($__internal_35_$__cuda_sm70_shflsync_idx_p) ;  /* 0x0000065000007944 */ /* 0x00efea0003c00000 */
[----:B------:R-:W-:Y:S01]  /*19ea0*/  MOV R9, R30 ;  /* 0x0000001e00097202 */ /* 0x000fe20000000f00 */
[----:B------:R-:W-:Y:S05]  /*19eb0*/  BRA `(.L_x_2216) ;  /* 0xffffc68000007947 */ /* 0x000fea000383ffff */
.L_x_2150:
[----:B------:R-:W-:Y:S01]  /*19ec0*/  IMAD.MOV.U32 R31, RZ, RZ, R82 ;  /* 0x000000ffff1f7224 */ /* 0x000fe200078e0052 */
[----:B------:R-:W-:Y:S01]  /*19ed0*/  MOV R2, 0x1 ;  /* 0x0000000100027802 */ /* 0x000fe20000000f00 */
[----:B------:R-:W-:Y:S01]  /*19ee0*/  IMAD.MOV.U32 R30, RZ, RZ, 0x1f ;  /* 0x0000001fff1e7424 */ /* 0x000fe200078e00ff */
[----:B------:R-:W-:Y:S02]  /*19ef0*/  MOV R3, 0x19f10 ;  /* 0x00019f1000037802 */ /* 0x000fe40000000f00 */
[----:B-123--:R-:W-:Y:S05]  /*19f00*/  CALL.REL.NOINC `($__internal_35_$__cuda_sm70_shflsync_idx_p) ;  /* 0x000005e000007944 */ /* 0x00efea0003c00000 */
[----:B------:R-:W-:Y:S01]  /*19f10*/  MOV R8, R30 ;  /* 0x0000001e00087202 */ /* 0x000fe20000000f00 */
[----:B------:R-:W-:Y:S05]  /*19f20*/  BRA `(.L_x_2217) ;  /* 0xffffc63000007947 */ /* 0x000fea000383ffff */
.L_x_2151:
[----:B------:R-:W-:Y:S02]  /*19f30*/  MOV R2, 0x1 ;  /* 0x0000000100027802 */ /* 0x000fe40000000f00 */
[----:B------:R-:W-:-:S02]  /*19f40*/  MOV R3, 0x19f60 ;  /* 0x00019f6000037802 */ /* 0x000fc40000000f00 */
[----:B--234-:R-:W-:Y:S05]  /*19f50*/  CALL.REL.NOINC `($__internal_36_$__cuda_sm70_shflsync_up_p) ;  /* 0x000005f000007944 */ /* 0x01cfea0003c00000 */
[----:B------:R-:W-:Y:S05]  /*19f60*/  BRA `(.L_x_2218) ;  /* 0xffffc71000007947 */ /* 0x000fea000383ffff */
.L_x_2152:
[----:B------:R-:W-:Y:S02]  /*19f70*/  MOV R2, 0x2 ;  /* 0x0000000200027802 */ /* 0x000fe40000000f00 */
[----:B------:R-:W-:-:S02]  /*19f80*/  MOV R3, 0x19fa0 ;  /* 0x00019fa000037802 */ /* 0x000fc40000000f00 */
[----:B--23--:R-:W-:Y:S05]  /*19f90*/  CALL.REL.NOINC `($__internal_36_$__cuda_sm70_shflsync_up_p) ;  /* 0x000005b000007944 */ /* 0x00cfea0003c00000 */
        /* <DEDUP_REMOVED lines=24> */
.L_x_2156:
[----:B------:R-:W-:Y:S02]  /*1a120*/  MOV R2, 0x1 ;  /* 0x0000000100027802 */ /* 0x000fe40000000f00 */
[----:B------:R-:W-:Y:S02]  /*1a130*/  MOV R3, 0x1a150 ;  /* 0x0001a15000037802 */ /* 0x000fe40000000f00 */
[----:B------:R-:W-:Y:S05]  /*1a140*/  CALL.REL.NOINC `($__internal_36_$__cuda_sm70_shflsync_up_p) ;  /* 0x0000040000007944 */ /* 0x000fea0003c00000 */
[----:B------:R-:W-:Y:S01]  /*1a150*/  MOV R2, R4 ;  /* 0x0000000400027202 */ /* 0x000fe20000000f00 */
[----:B------:R-:W-:Y:S05]  /*1a160*/  BRA `(.L_x_2220) ;  /* 0xffffc76000007947 */ /* 0x000fea000383ffff */
.L_x_2157:
[----:B------:R-:W-:Y:S02]  /*1a170*/  MOV R2, 0x2 ;  /* 0x0000000200027802 */ /* 0x000fe40000000f00 */
[----:B------:R-:W-:Y:S02]  /*1a180*/  MOV R3, 0x1a1a0 ;  /* 0x0001a1a000037802 */ /* 0x000fe40000000f00 */
        /* <DEDUP_REMOVED lines=25> */
.L_x_2159:
[----:B------:R-:W-:Y:S02]  /*1a320*/  SEL R0, RZ, 0x1, P0 ;  /* 0x00000001ff007807 */ /* 0x000fe40000000000 */
[----:B------:R-:W-:Y:S02]  /*1a330*/  MOV R2, 0x1a350 ;  /* 0x0001a35000027802 */ /* 0x000fe40000000f00 */
[----:B-1----:R-:W-:Y:S05]  /*1a340*/  CALL.REL.NOINC `($__internal_37_$__cuda_sm70_votesync_ballot) ;  /* 0x0000027000007944 */ /* 0x002fea0003c00000 */
[----:B------:R-:W-:Y:S01]  /*1a350*/  MOV R5, R0 ;  /* 0x0000000000057202 */ /* 0x000fe20000000f00 */
[----:B------:R-:W-:Y:S05]  /*1a360*/  BRA `(.L_x_2222) ;  /* 0xffffc6f000007947 */ /* 0x000fea000383ffff */
.L_x_2160:
[----:B------:R-:W-:Y:S01]  /*1a370*/  IMAD.MOV.U32 R31, RZ, RZ, R6 ;  /* 0x000000ffff1f7224 */ /* 0x000fe200078e0006 */
[----:B------:R-:W-:Y:S01]  /*1a380*/  MOV R2, R0 ;  /* 0x0000000000027202 */ /* 0x000fe20000000f00 */
[----:B------:R-:W-:Y:S01]  /*1a390*/  IMAD.MOV.U32 R30, RZ, RZ, 0x1f ;  /* 0x0000001fff1e7424 */ /* 0x000fe200078e00ff */
[----:B------:R-:W-:Y:S02]  /*1a3a0*/  MOV R3, 0x1a3c0 ;  /* 0x0001a3c000037802 */ /* 0x000fe40000000f00 */
[----:B-1----:R-:W-:Y:S05]  /*1a3b0*/  CALL.REL.NOINC `($__internal_35_$__cuda_sm70_shflsync_idx_p) ;  /* 0x0000013000007944 */ /* 0x002fea0003c00000 */
[----:B------:R-:W-:Y:S01]  /*1a3c0*/  IMAD.MOV.U32 R10, RZ, RZ, R30 ;  /* 0x000000ffff0a7224 */ /* 0x000fe200078e001e */
[----:B------:R-:W-:Y:S01]  /*1a3d0*/  MOV R2, R0 ;  /* 0x0000000000027202 */ /* 0x000fe20000000f00 */
[----:B------:R-:W-:Y:S01]  /*1a3e0*/  IMAD.MOV.U32 R31, RZ, RZ, R7 ;  /* 0x000000ffff1f7224 */ /* 0x000fe200078e0007 */
[----:B------:R-:W-:-:S02]  /*1a3f0*/  MOV R30, 0x1f ;  /* 0x0000001f001e7802 */ /* 0x000fc40000000f00 */
[----:B------:R-:W-:Y:S02]  /*1a400*/  MOV R3, 0x1a420 ;  /* 0x0001a42000037802 */ /* 0x000fe40000000f00 */
[----:B------:R-:W-:Y:S05]  /*1a410*/  CALL.REL.NOINC `($__internal_35_$__cuda_sm70_shflsync_idx_p) ;  /* 0x000000d000007944 */ /* 0x000fea0003c00000 */
[----:B------:R-:W-:Y:S01]  /*1a420*/  MOV R7, R30 ;  /* 0x0000001e00077202 */ /* 0x000fe20000000f00 */
[----:B------:R-:W-:Y:S05]  /*1a430*/  BRA `(.L_x_2223) ;  /* 0xffffc67000007947 */ /* 0x000fea000383ffff */
.L_x_2163:
[----:B------:R-:W-:Y:S01]  /*1a440*/  IMAD.MOV.U32 R31, RZ, RZ, R4 ;  /* 0x000000ffff1f7224 */ /* 0x000fe200078e0004 */
[----:B------:R-:W-:Y:S01]  /*1a450*/  MOV R2, R0 ;  /* 0x0000000000027202 */ /* 0x000fe20000000f00 */
[----:B------:R-:W-:Y:S01]  /*1a460*/  IMAD.MOV.U32 R30, RZ, RZ, 0x1f ;  /* 0x0000001fff1e7424 */ /* 0x000fe200078e00ff */
[----:B------:R-:W-:Y:S02]  /*1a470*/  MOV R3, 0x1a490 ;  /* 0x0001a49000037802 */ /* 0x000fe40000000f00 */
[----:B-1-34-:R-:W-:Y:S05]  /*1a480*/  CALL.REL.NOINC `($__internal_35_$__cuda_sm70_shflsync_idx_p) ;  /* 0x0000006000007944 */ /* 0x01afea0003c00000 */
[----:B------:R-:W-:Y:S01]  /*1a490*/  MOV R11, R30 ;  /* 0x0000001e000b7202 */ /* 0x000fe20000000f00 */
[----:B------:R-:W-:Y:S05]  /*1a4a0*/  BRA `(.L_x_2162) ;  /* 0xffffc66000007947 */ /* 0x000fea000383ffff */
        .weak           $__internal_34_$__cuda_sm70_shflsync_bfly_p
        .type           $__internal_34_$__cuda_sm70_shflsync_bfly_p,@function
        .size           $__internal_34_$__cuda_sm70_shflsync_bfly_p,($__internal_35_$__cuda_sm70_shflsync_idx_p - $__internal_34_$__cuda_sm70_shflsync_bfly_p)
$__internal_34_$__cuda_sm70_shflsync_bfly_p:
[----:B------:R-:W-:Y:S04]  /*1a4b0*/  WARPSYNC R192 ;  /* 0x000000c000007348 */ /* 0x000fe80003800000 */
[----:B------:R1:W2:Y:S02]  /*1a4c0*/  SHFL.BFLY PT, R16, R4, R3, R209 ;  /* 0x0c00000304107389 */ /* 0x0002a400000e00d1 */
[----:B-1----:R-:W-:-:S04]  /*1a4d0*/  MOV R3, 0x0 ;  /* 0x0000000000037802 */ /* 0x002fc80000000f00 */
[----:B--2---:R-:W-:Y:S05]  /*1a4e0*/  RET.REL.NODEC R2 `(_ZN7cutlass13device_kernelIN5flash19enable_sm80_to_sm89INS1_16FlashAttnFwdSm80INS1_25CollectiveMainloopFwdSm80ILi8ELi2ELb0EN4cute5tupleIJNS5_1CILi128EEENS7_ILi64EEENS7_ILi192EEEEEELi192ENS_6half_tEfNS_4arch4Sm80ELb0ELb1ELb1ELb1ELb1ELb0ELb1ELb1EEENS1_21CollectiveEpilogueFwdINS6_IJS8_SA_S9_EEENS6_IJNS7_ILi1EEESI_SI_EEESC_SE_Li256ELb1ELb1ELb1ELb0EEENS1_36VarlenDynamicPersistentTileSchedulerILi128ELi64ELi256ELi256ELb1ELb1ELb0ELb1ELb0ELb1EEEEEEEEEvNT_6ParamsE) ;  /* 0xfffe5b1002007950 */ /* 0x004fea0003c3ffff */
        .weak           $__internal_35_$__cuda_sm70_shflsync_idx_p
        .type           $__internal_35_$__cuda_sm70_shflsync_idx_p,@function
        .size           $__internal_35_$__cuda_sm70_shflsync_idx_p,($__internal_36_$__cuda_sm70_shflsync_up_p - $__internal_35_$__cuda_sm70_shflsync_idx_p)
$__internal_35_$__cuda_sm70_shflsync_idx_p:
[----:B------:R-:W-:-:S04]  /*1a4f0*/  MOV R179, 0xffffffff ;  /* 0xffffffff00b37802 */ /* 0x000fc80000000f00 */
[----:B------:R-:W-:Y:S04]  /*1a500*/  WARPSYNC R179 ;  /* 0x000000b300007348 */ /* 0x000fe80003800000 */
[----:B------:R1:W2:Y:S02]  /*1a510*/  SHFL.IDX PT, R30, R31, R2, R30 ;  /* 0x000000021f1e7389 */ /* 0x0002a400000e001e */
[----:B-1----:R-:W-:Y:S02]  /*1a520*/  MOV R2, R3 ;  /* 0x0000000300027202 */ /* 0x002fe40000000f00 */
[----:B------:R-:W-:-:S04]  /*1a530*/  MOV R3, 0x0 ;  /* 0x0000000000037802 */ /* 0x000fc80000000f00 */
[----:B--2---:R-:W-:Y:S05]  /*1a540*/  RET.REL.NODEC R2 `(_ZN7cutlass13device_kernelIN5flash19enable_sm80_to_sm89INS1_16FlashAttnFwdSm80INS1_25CollectiveMainloopFwdSm80ILi8ELi2ELb0EN4cute5tupleIJNS5_1CILi128EEENS7_ILi64EEENS7_ILi192EEEEEELi192ENS_6half_tEfNS_4arch4Sm80ELb0ELb1ELb1ELb1ELb1ELb0ELb1ELb1EEENS1_21CollectiveEpilogueFwdINS6_IJS8_SA_S9_EEENS6_IJNS7_ILi1EEESI_SI_EEESC_SE_Li256ELb1ELb1ELb1ELb0EEENS1_36VarlenDynamicPersistentTileSchedulerILi128ELi64ELi256ELi256ELb1ELb1ELb0ELb1ELb0ELb1EEEEEEEEEvNT_6ParamsE) ;  /* 0xfffe5ab002007950 */ /* 0x004fea0003c3ffff */
        .weak           $__internal_36_$__cuda_sm70_shflsync_up_p
        .type           $__internal_36_$__cuda_sm70_shflsync_up_p,@function
        .size           $__internal_36_$__cuda_sm70_shflsync_up_p,($__internal_37_$__cuda_sm70_votesync_ballot - $__internal_36_$__cuda_sm70_shflsync_up_p)
$__internal_36_$__cuda_sm70_shflsync_up_p:
[----:B------:R-:W-:Y:S02]  /*1a550*/  IMAD.MOV.U32 R4, RZ, RZ, RZ ;  /* 0x000000ffff047224 */ /* 0x000fe400078e00ff */
[----:B------:R-:W-:-:S04]  /*1a560*/  IMAD.MOV.U32 R10, RZ, RZ, -0x1 ;  /* 0xffffffffff0a7424 */ /* 0x000fc800078e00ff */
[----:B------:R-:W-:Y:S04]  /*1a570*/  WARPSYNC R10 ;  /* 0x0000000a00007348 */ /* 0x000fe80003800000 */
[----:B------:R1:W2:Y:S02]  /*1a580*/  SHFL.UP PT, R4, R0, R2, R4 ;  /* 0x0400000200047389 */ /* 0x0002a400000e0004 */
[----:B-1----:R-:W-:Y:S02]  /*1a590*/  MOV R2, R3 ;  /* 0x0000000300027202 */ /* 0x002fe40000000f00 */
[----:B------:R-:W-:-:S04]  /*1a5a0*/  MOV R3, 0x0 ;  /* 0x0000000000037802 */ /* 0x000fc80000000f00 */
[----:B--2---:R-:W-:Y:S05]  /*1a5b0*/  RET.REL.NODEC R2 `(_ZN7cutlass13device_kernelIN5flash19enable_sm80_to_sm89INS1_16FlashAttnFwdSm80INS1_25CollectiveMainloopFwdSm80ILi8ELi2ELb0EN4cute5tupleIJNS5_1CILi128EEENS7_ILi64EEENS7_ILi192EEEEEELi192ENS_6half_tEfNS_4arch4Sm80ELb0ELb1ELb1ELb1ELb1ELb0ELb1ELb1EEENS1_21CollectiveEpilogueFwdINS6_IJS8_SA_S9_EEENS6_IJNS7_ILi1EEESI_SI_EEESC_SE_Li256ELb1ELb1ELb1ELb0EEENS1_36VarlenDynamicPersistentTileSchedulerILi128ELi64ELi256ELi256ELb1ELb1ELb0ELb1ELb0ELb1EEEEEEEEEvNT_6ParamsE) ;  /* 0xfffe5a4002007950 */ /* 0x004fea0003c3ffff */
        .weak           $__internal_37_$__cuda_sm70_votesync_ballot
        .type           $__internal_37_$__cuda_sm70_votesync_ballot,@function
        .size           $__internal_37_$__cuda_sm70_votesync_ballot,(.L_x_6217 - $__internal_37_$__cuda_sm70_votesync_ballot)
$__internal_37_$__cuda_sm70_votesync_ballot:
[----:B------:R-:W-:Y:S01]  /*1a5c0*/  ISETP.NE.U32.AND P0, PT, R0, 0x1, PT ;  /* 0x000000010000780c */ /* 0x000fe20003f05070 */
[----:B------:R-:W-:-:S04]  /*1a5d0*/  IMAD.MOV.U32 R3, RZ, RZ, -0x1 ;  /* 0xffffffffff037424 */ /* 0x000fc800078e00ff */
[----:B------:R-:W-:Y:S08]  /*1a5e0*/  WARPSYNC R3 ;  /* 0x0000000300007348 */ /* 0x000ff00003800000 */
[----:B------:R-:W-:-:S04]  /*1a5f0*/  VOTE.ANY R0, PT, !P0 ;  /* 0x0000000000007806 */ /* 0x000fc800040e0100 */
[----:B------:R-:W-:Y:S01]  /*1a600*/  LOP3.LUT R0, R0, R3, RZ, 0xc0, !PT ;  /* 0x0000000300007212 */ /* 0x000fe200078ec0ff */
[----:B------:R-:W-:-:S04]  /*1a610*/  IMAD.MOV.U32 R3, RZ, RZ, 0x0 ;  /* 0x00000000ff037424 */ /* 0x000fc800078e00ff */
[----:B------:R-:W-:Y:S05]  /*1a620*/  RET.REL.NODEC R2 `(_ZN7cutlass13device_kernelIN5flash19enable_sm80_to_sm89INS1_16FlashAttnFwdSm80INS1_25CollectiveMainloopFwdSm80ILi8ELi2ELb0EN4cute5tupleIJNS5_1CILi128EEENS7_ILi64EEENS7_ILi192EEEEEELi192ENS_6half_tEfNS_4arch4Sm80ELb0ELb1ELb1ELb1ELb1ELb0ELb1ELb1EEENS1_21CollectiveEpilogueFwdINS6_IJS8_SA_S9_EEENS6_IJNS7_ILi1EEESI_SI_EEESC_SE_Li256ELb1ELb1ELb1ELb0EEENS1_36VarlenDynamicPersistentTileSchedulerILi128ELi64ELi256ELi256ELb1ELb1ELb0ELb1ELb0ELb1EEEEEEEEEvNT_6ParamsE) ;  /* 0xfffe59d002007950 */ /* 0x000fea0003c3ffff */
.L_x_2224:
        /* <DEDUP_REMOVED lines=13> */
.L_x_6217:


//--------------------- .text._ZN7cutlass13device_kernelIN5flash19enable_sm80_to_sm89INS1_16FlashAttnFwdSm80INS1_25CollectiveMainloopFwdSm80ILi8ELi2ELb0EN4cute5tupleIJNS5_1CILi128EEENS7_ILi64EEENS7_ILi192EEEEEELi192ENS_6half_tEfNS_4arch4Sm80ELb0ELb1ELb1ELb1ELb1ELb1ELb1ELb1EEENS1_21CollectiveEpilogueFwdINS6_IJS8_SA_S9_EEENS6_IJNS7_ILi1EEESI_SI_EEESC_SE_Li256ELb1ELb1ELb1ELb0EEENS1_36VarlenDynamicPersistentTileSchedulerILi128ELi64ELi256ELi256ELb1ELb1ELb0ELb1ELb0ELb1EEEEEEEEEvNT_6ParamsE --------------------------
	.section	.text._ZN7cutlass13device_kernelIN5flash19enable_sm80_to_sm89INS1_16FlashAttnFwdSm80INS1_25CollectiveMainloopFwdSm80ILi8ELi2ELb0EN4cute5tupleIJNS5_1CILi128EEENS7_ILi64EEENS7_ILi192EEEEEELi192ENS_6half_tEfNS_4arch4Sm80ELb0ELb1ELb1ELb1ELb1ELb1ELb1ELb1EEENS1_21CollectiveEpilogueFwdINS6_IJS8_SA_S9_EEENS6_IJNS7_ILi1EEESI_SI_EEESC_SE_Li256ELb1ELb1ELb1ELb0EEENS1_36VarlenDynamicPersistentTileSchedulerILi128ELi64ELi256ELi256ELb1ELb1ELb0ELb1ELb0ELb1EEEEEEEEEvNT_6ParamsE,"ax",@progbits
	.sectioninfo	@"SHI_REGISTERS=255"
	.align	128
.text._ZN7cutlass13device_kernelIN5flash19enable_sm80_to_sm89INS1_16FlashAttnFwdSm80INS1_25CollectiveMainloopFwdSm80ILi8ELi2ELb0EN4cute5tupleIJNS5_1CILi128EEENS7_ILi64EEENS7_ILi192EEEEEELi192ENS_6half_tEfNS_4arch4Sm80ELb0ELb1ELb1ELb1ELb1ELb1ELb1ELb1EEENS1_21CollectiveEpilogueFwdINS6_IJS8_SA_S9_EEENS6_IJNS7_ILi1EEESI_SI_EEESC_SE_Li256ELb1ELb1ELb1ELb0EEENS1_36VarlenDynamicPersistentTileSchedulerILi128ELi64ELi256ELi256ELb1ELb1ELb0ELb1ELb0ELb1EEEEEEEEEvNT_6ParamsE:
        .type           _ZN7cutlass13device_kernelIN5flash19enable_sm80_to_sm89INS1_16FlashAttnFwdSm80INS1_25CollectiveMainloopFwdSm80ILi8ELi2ELb0EN4cute5tupleIJNS5_1CILi128EEENS7_ILi64EEENS7_ILi192EEEEEELi192ENS_6half_tEfNS_4arch4Sm80ELb0ELb1ELb1ELb1ELb1ELb1ELb1ELb1EEENS1_21CollectiveEpilogueFwdINS6_IJS8_SA_S9_EEENS6_IJNS7_ILi1EEESI_SI_EEESC_SE_Li256ELb1ELb1ELb1ELb0EEENS1_36VarlenDynamicPersistentTileSchedulerILi128ELi64ELi256ELi256ELb1ELb1ELb0ELb1ELb0ELb1EEEEEEEEEvNT_6ParamsE,@function
        .size           _ZN7cutlass13device_kernelIN5flash19enable_sm80_to_sm89INS1_16FlashAttnFwdSm80INS1_25CollectiveMainloopFwdSm80ILi8ELi2ELb0EN4cute5tupleIJNS5_1CILi128EEENS7_ILi64EEENS7_ILi192EEEEEELi192ENS_6half_tEfNS_4arch4Sm80ELb0ELb1ELb1ELb1ELb1ELb1ELb1ELb1EEENS1_21CollectiveEpilogueFwdINS6_IJS8_SA_S9_EEENS6_IJNS7_ILi1EEESI_SI_EEESC_SE_Li256ELb1ELb1ELb1ELb0EEENS1_36VarlenDynamicPersistentTileSchedulerILi128ELi64ELi256ELi256ELb1ELb1ELb0ELb1ELb0ELb1EEEEEEEEEvNT_6ParamsE,(.L_x_6222 - _ZN7cutlass13device_kernelIN5flash19enable_sm80_to_sm89INS1_16FlashAttnFwdSm80INS1_25CollectiveMainloopFwdSm80ILi8ELi2ELb0EN4cute5tupleIJNS5_1CILi128EEENS7_ILi64EEENS7_ILi192EEEEEELi192ENS_6half_tEfNS_4arch4Sm80ELb0ELb1ELb1ELb1ELb1ELb1ELb1ELb1EEENS1_21CollectiveEpilogueFwdINS6_IJS8_SA_S9_EEENS6_IJNS7_ILi1EEESI_SI_EEESC_SE_Li256ELb1ELb1ELb1ELb0EEENS1_36VarlenDynamicPersistentTileSchedulerILi128ELi64ELi256ELi256ELb1ELb1ELb0ELb1ELb0ELb1EEEEEEEEEvNT_6ParamsE)
        .other          _ZN7cutlass13device_kernelIN5flash19enable_sm80_to_sm89INS1_16FlashAttnFwdSm80INS1_25CollectiveMainloopFwdSm80ILi8ELi2ELb0EN4cute5tupleIJNS5_1CILi128EEENS7_ILi64EEENS7_ILi192EEEEEELi192ENS_6half_tEfNS_4arch4Sm80ELb0ELb1ELb1ELb1ELb1ELb1ELb1ELb1EEENS1_21CollectiveEpilogueFwdINS6_IJS8_SA_S9_EEENS6_IJNS7_ILi1EEESI_SI_EEESC_SE_Li256ELb1ELb1ELb1ELb0EEENS1_36VarlenDynamicPersistentTileSchedulerILi128ELi64ELi256ELi256ELb1ELb1ELb0ELb1ELb0ELb1EEEEEEEEEvNT_6ParamsE,@"STO_CUDA_ENTRY STV_DEFAULT"
_ZN7cutlass13device_kernelIN5flash19enable_sm80_to_sm89INS1_16FlashAttnFwdSm80INS1_25CollectiveMainloopFwdSm80ILi8ELi2ELb0EN4cute5tupleIJNS5_1CILi128EEENS7_ILi64EEENS7_ILi192EEEEEELi192ENS_6half_tEfNS_4arch4Sm80ELb0ELb1ELb1ELb1ELb1ELb1ELb1ELb1EEENS1_21CollectiveEpilogueFwdINS6_IJS8_SA_S9_EEENS6_IJNS7_ILi1EEESI_SI_EEESC_SE_Li256ELb1ELb1ELb1ELb0EEENS1_36VarlenDynamicPersistentTileSchedulerILi128ELi64ELi256ELi256ELb1ELb1ELb0ELb1ELb0ELb1EEEEEEEEEvNT_6ParamsE:
        /* <DEDUP_REMOVED lines=52> */
.L_x_2230:
        /* <DEDUP_REMOVED lines=16> */
.L_x_2490:
        /* <DEDUP_REMOVED lines=16> */
.L_x_2491:
[----:B---3--:R-:W-:-:S05]  /*0540*/  IMAD R0, R0, c[0x0][0x538], RZ ;  /* 0x00014e0000007a24 */ /* 0x008fca00078e02ff */
[----:B------:R-:W-:-:S04]  /*0550*/  IADD3 R6, R0, R6, RZ ;  /* 0x0000000600067210 */ /* 0x000fc80007ffe0ff */
[----:B------:R-:W-:-:S13]  /*0560*/  ISETP.GT.AND P0, PT, R6, UR4, PT ;  /* 0x0000000406007c0c */ /* 0x000fda000bf04270 */
[----:B-12---:R-:W-:Y:S05]  /*0570*/  @!P0 BRA `(.L_x_2230) ;  /* 0xfffffdc000008947 */ /* 0x006fea000383ffff */
.L_x_2226:
[----:B------:R-:W-:-:S05]  /*0580*/  IADD3 R10, -R0, R6, RZ ;  /* 0x00000006000a7210 */ /* 0x000fca0007ffe1ff */
[----:B------:R-:W-:-:S05]  /*0590*/  IMAD R0, R4, c[0x0][0x538], R10 ;  /* 0x00014e0004007a24 */ /* 0x000fca00078e020a */
[----:B------:R-:W-:Y:S01]  /*05a0*/  ISETP.GT.AND P0, PT, R0, UR4, PT ;  /* 0x0000000400007c0c */ /* 0x000fe2000bf04270 */
[----:B------:R-:W-:-:S12]  /*05b0*/  BRA.DIV ~URZ, `(.L_x_2231) ;  /* 0x00023ec27f007947 */ /* 0x000fd8000b800000 */
[----:B------:R-:W-:-:S04]  /*05c0*/  VOTE.ANY R6, PT, !P0 ;  /* 0x0000000000067806 */ /* 0x000fc800040e0100 */
.L_x_2492:
[----:B------:R-:W2:Y:S02]  /*05d0*/  POPC R0, R6 ;  /* 0x0000000600007309 */ /* 0x000ea40000000000 */
[----:B-12---:R-:W-:Y:S01]  /*05e0*/  IADD3 R239, R0, R7, RZ ;  /* 0x0000000700ef7210 */ /* 0x006fe20007ffe0ff */
[----:B------:R-:W-:Y:S05]  /*05f0*/  BRA.DIV ~URZ, `(.L_x_2232) ;  /* 0x00023ed27f007947 */ /* 0x000fea000b800000 */
[----:B------:R1:W2:Y:S01]  /*0600*/  SHFL.IDX PT, R12, R9, R0, 0x1f ;  /* 0x00001f00090c7589 */ /* 0x0002a200000e0000 */
[----:B------:R-:W-:-:S03]  /*0610*/  MOV R5, RZ ;  /* 0x000000ff00057202 */ /* 0x000fc60000000f00 */
[----:B------:R1:W3:Y:S04]  /*0620*/  SHFL.IDX PT, R9, R8, R0, 0x1f ;  /* 0x00001f0008097589 */ /* 0x0002e800000e0000 */
.L_x_2493:
[----:B------:R-:W-:Y:S01]  /*0630*/  ISETP.NE.AND P0, PT, R6, RZ, PT ;  /* 0x000000ff0600720c */ /* 0x000fe20003f05270 */
[----:B------:R-:W-:-:S12]  /*0640*/  BSSY B0, `(.L_x_2233) ;  /* 0x0000005000007945 */ /* 0x000fd80003800000 */
[----:B------:R-:W-:Y:S05]  /*0650*/  @!P0 BRA `(.L_x_2234) ;  /* 0x0000003000008947 */ /* 0x000fea0003800000 */
[----:B-1----:R-:W-:Y:S01]  /*0660*/  IADD3 R0, R0, -0x1, RZ ;  /* 0xffffffff00007810 */ /* 0x002fe20007ffe0ff */
[----:B------:R-:W-:Y:S05]  /*0670*/  BRA.DIV ~URZ, `(.L_x_2235) ;  /* 0x00023f327f007947 */ /* 0x000fea000b800000 */
[----:B------:R1:W4:Y:S02]  /*0680*/  SHFL.IDX PT, R5, R4, R0, 0x1f ;  /* 0x00001f0004057589 */ /* 0x00032400000e0000 */
.L_x_2234:
[----:B------:R-:W-:Y:S05]  /*0690*/  BSYNC B0 ;  /* 0x0000000000007941 */ /* 0x000fea0003800000 */
.L_x_2233:
        /* <DEDUP_REMOVED lines=67> */
.L_x_2237:
        /* <DEDUP_REMOVED lines=68> */
.L_x_2238:
[----:B------:R-:W-:Y:S05]  /*0f10*/  BSYNC B0 ;  /* 0x0000000000007941 */ /* 0x000fea0003800000 */
.L_x_2236:
[----:B------:R-:W-:-:S04]  /*0f20*/  LOP3.LUT R0, RZ, R0, RZ, 0x33, !PT ;  /* 0x00000000ff007212 */ /* 0x000fc800078e33ff */
[----:B------:R-:W-:Y:S01]  /*0f30*/  IADD3 R237, R0, R12, RZ ;  /* 0x0000000c00ed7210 */ /* 0x000fe20007ffe0ff */
[----:B------:R-:W-:Y:S05]  /*0f40*/  BRA `(.L_x_2239) ;  /* 0x0000004000007947 */ /* 0x000fea0003800000 */
.L_x_2227:
[----:B-1----:R-:W-:Y:S01]  /*0f50*/  IMAD.MOV.U32 R237, RZ, RZ, RZ ;  /* 0x000000ffffed7224 */ /* 0x002fe200078e00ff */
[----:B------:R-:W-:Y:S01]  /*0f60*/  MOV R238, RZ ;  /* 0x000000ff00ee7202 */ /* 0x000fe20000000f00 */
[----:B------:R-:W-:Y:S01]  /*0f70*/  IMAD.U32 R236, RZ, RZ, UR4 ;  /* 0x00000004ffec7e24 */ /* 0x000fe2000f8e00ff */
[----:B------:R-:W-:Y:S02]  /*0f80*/  MOV R239, c[0x0][0x53c] ;  /* 0x00014f0000ef7a02 */ /* 0x000fe40000000f00 */
.L_x_2239:
[----:B------:R-:W-:Y:S01]  /*0f90*/  ISETP.NE.AND P0, PT, R13, RZ, PT ;  /* 0x000000ff0d00720c */ /* 0x000fe20003f05270 */
[----:B------:R-:W-:-:S12]  /*0fa0*/  WARPSYNC 0xffffffff ;  /* 0xffffffff00007948 */ /* 0x000fd80003800000 */
[----:B------:R1:W-:Y:S04]  /*0fb0*/  @!P0 STS.128 [0x24100], R236 ;  /* 0x024100ecff008388 */ /* 0x0003e80000000c00 */
[----:B------:R-:W-:Y:S06]  /*0fc0*/  BAR.ARV 0x5, 0x100 ;  /* 0x0144000000007b1d */ /* 0x000fec0000002000 */
.L_x_2225:
        /* <DEDUP_REMOVED lines=8> */
[-C--:B------:R-:W-:Y:S02]  /*1050*/  LEA.HI R11, R12, R14.reuse, RZ, 0x3 ;  /* 0x0000000e0c0b7211 */ /* 0x080fe400078f18ff */
[----:B------:R-:W-:Y:S02]  /*1060*/  LOP3.LUT R0, R2, 0xfffffff0, RZ, 0xc0, !PT ;  /* 0xfffffff002007812 */ /* 0x000fe400078ec0ff */
[----:B------:R-:W-:Y:S02]  /*1070*/  SHF.R.S32.HI R232, RZ, 0x3, R11 ;  /* 0x00000003ffe87819 */ /* 0x000fe4000001140b */
[----:B------:R-:W-:Y:S01]  /*1080*/  LOP3.LUT R4, R11, 0xfffffff8, RZ, 0xc0, !PT ;  /* 0xfffffff80b047812 */ /* 0x000fe200078ec0ff */
[----:B------:R-:W-:Y:S01]  /*1090*/  IMAD.IADD R0, R14, 0x1, -R0 ;  /* 0x000000010e007824 */ /* 0x000fe200078e0a00 */
[----:B------:R-:W-:Y:S01]  /*10a0*/  SHF.R.S32.HI R3, RZ, 0x4, R2 ;  /* 0x00000004ff037819 */ /* 0x000fe20000011402 */
[----:B------:R-:W-:Y:S01]  /*10b0*/  IMAD.SHL.U32 R5, R232, 0x40, RZ ;  /* 0x00000040e8057824 */ /* 0x000fe200078e00ff */
[----:B------:R-:W-:Y:S01]  /*10c0*/  LEA.HI R8, R12, R14, RZ, 0x6 ;  /* 0x0000000e0c087211 */ /* 0x000fe200078f30ff */
[----:B------:R-:W-:Y:S01]  /*10d0*/  IMAD.IADD R217, R14, 0x1, -R4 ;  /* 0x000000010ed97824 */ /* 0x000fe200078e0a04 */
[----:B------:R-:W-:-:S02]  /*10e0*/  SHF.R.S32.HI R6, RZ, 0x1f, R0 ;  /* 0x0000001fff067819 */ /* 0x000fc40000011400 */
[----:B------:R-:W-:Y:S01]  /*10f0*/  LEA.HI R4, R2, R3, RZ, 0x1 ;  /* 0x0000000302047211 */ /* 0x000fe200078f08ff */
[----:B------:R-:W-:Y:S01]  /*1100*/  IMAD.SHL.U32 R200, R217, 0x8, RZ ;  /* 0x00000008d9c87824 */ /* 0x000fe200078e00ff */
[----:B------:R-:W-:Y:S02]  /*1110*/  LEA.HI R13, R6, R0, RZ, 0x3 ;  /* 0x00000000060d7211 */ /* 0x000fe400078f18ff */
[----:B------:R-:W-:Y:S02]  /*1120*/  LOP3.LUT R2, R5, 0x1c0, RZ, 0xc0, !PT ;  /* 0x000001c005027812 */ /* 0x000fe400078ec0ff */
[----:B------:R-:W-:Y:S02]  /*1130*/  LOP3.LUT R6, R4, 0xfffffffe, RZ, 0xc0, !PT ;  /* 0xfffffffe04067812 */ /* 0x000fe400078ec0ff */
[----:B------:R-:W-:Y:S02]  /*1140*/  SHF.R.U32.HI R5, RZ, 0x3, R2 ;  /* 0x00000003ff057819 */ /* 0x000fe40000011602 */
[----:B------:R-:W-:Y:S01]  /*1150*/  LOP3.LUT R4, R13, 0xfffffff8, RZ, 0xc0, !PT ;  /* 0xfffffff80d047812 */ /* 0x000fe200078ec0ff */
[----:B------:R-:W-:Y:S01]  /*1160*/  IMAD.IADD R9, R3, 0x1, -R6 ;  /* 0x0000000103097824 */ /* 0x000fe200078e0a06 */
[----:B------:R-:W-:-:S02]  /*1170*/  LOP3.LUT R2, R2, 0x38, R200, 0xf8, !PT ;  /* 0x0000003802027812 */ /* 0x000fc400078ef8c8 */
[----:B------:R-:W-:Y:S01]  /*1180*/  LEA.HI R3, R12, R14, RZ, 0x5 ;  /* 0x0000000e0c037211 */ /* 0x000fe200078f28ff */
[----:B------:R-:W-:Y:S01]  /*1190*/  IMAD.IADD R6, R0, 0x1, -R4 ;  /* 0x0000000100067824 */ /* 0x000fe200078e0a04 */
[----:B------:R-:W-:Y:S01]  /*11a0*/  LOP3.LUT R7, R2, R5, RZ, 0x3c, !PT ;  /* 0x0000000502077212 */ /* 0x000fe200078e3cff */
[----:B------:R-:W-:Y:S01]  /*11b0*/  IMAD.SHL.U32 R0, R217, 0x40, RZ ;  /* 0x00000040d9007824 */ /* 0x000fe200078e00ff */
[----:B------:R-:W-:Y:S02]  /*11c0*/  LOP3.LUT R2, R3, 0xffffffe0, RZ, 0xc0, !PT ;  /* 0xffffffe003027812 */ /* 0x000fe400078ec0ff */
[--C-:B------:R-:W-:Y:S02]  /*11d0*/  SHF.R.S32.HI R10, RZ, 0x5, R3.reuse ;  /* 0x00000005ff0a7819 */ /* 0x100fe40000011403 */
[----:B------:R-:W-:Y:S01]  /*11e0*/  LOP3.LUT R0, R0, 0x1c0, RZ, 0xc0, !PT ;  /* 0x000001c000007812 */ /* 0x000fe200078ec0ff */
[----:B------:R-:W-:Y:S01]  /*11f0*/  IMAD.IADD R19, R14, 0x1, -R2 ;  /* 0x000000010e137824 */ /* 0x000fe200078e0a02 */
[----:B------:R-:W-:Y:S01]  /*1200*/  SHF.R.S32.HI R3, RZ, 0x1f, R3 ;  /* 0x0000001fff037819 */ /* 0x000fe20000011403 */
[----:B------:R-:W-:Y:S01]  /*1210*/  IMAD.SHL.U32 R151, R10, 0x200, RZ ;  /* 0x000002000a977824 */ /* 0x000fe200078e00ff */
[----:B------:R-:W-:-:S02]  /*1220*/  LOP3.LUT R5, R0, 0x8, R11, 0xf8, !PT ;  /* 0x0000000800057812 */ /* 0x000fc400078ef80b */
[----:B------:R-:W-:Y:S01]  /*1230*/  LEA.HI R2, R3, R10, RZ, 0x3 ;  /* 0x0000000a03027211 */ /* 0x000fe200078f18ff */
[----:B------:R-:W-:Y:S01]  /*1240*/  IMAD.SHL.U32 R3, R8, 0x8, RZ ;  /* 0x0000000808037824 */ /* 0x000fe200078e00ff */
[----:B------:R-:W-:Y:S02]  /*1250*/  SHF.R.S32.HI R11, RZ, 0x1f, R19 ;  /* 0x0000001fff0b7819 */ /* 0x000fe40000011413 */
[----:B------:R-:W-:Y:S02]  /*1260*/  SHF.R.U32.HI R4, RZ, 0x3, R0 ;  /* 0x00000003ff047819 */ /* 0x000fe40000011600 */
[----:B------:R-:W-:Y:S02]  /*1270*/  LOP3.LUT R0, R2, 0xffffff8, RZ, 0xc0, !PT ;  /* 0x0ffffff802007812 */ /* 0x000fe400078ec0ff */
[----:B------:R-:W-:Y:S02]  /*1280*/  LEA.HI R11, R11, R19, RZ, 0x2 ;  /* 0x000000130b0b7211 */ /* 0x000fe400078f10ff */
[----:B------:R-:W-:Y:S01]  /*1290*/  LOP3.LUT R144, R7, 0x7ffffe00, R3, 0xf8, !PT ;  /* 0x7ffffe0007907812 */ /* 0x000fe200078ef803 */
[----:B------:R-:W-:Y:S01]  /*12a0*/  IMAD.IADD R3, R10, 0x1, -R0 ;  /* 0x000000010a037824 */ /* 0x000fe200078e0a00 */
[----:B------:R-:W-:Y:S01]  /*12b0*/  SHF.R.S32.HI R2, RZ, 0x2, R11 ;  /* 0x00000002ff027819 */ /* 0x000fe2000001140b */
[----:B------:R-:W-:Y:S01]  /*12c0*/  IMAD.SHL.U32 R0, R6, 0x40, RZ ;  /* 0x0000004006007824 */ /* 0x000fe200078e00ff */
[----:B------:R-:W-:Y:S01]  /*12d0*/  LEA.HI R7, R12, R14, RZ, 0x2 ;  /* 0x0000000e0c077211 */ /* 0x000fe200078f10ff */
[----:B------:R-:W-:Y:S01]  /*12e0*/  IMAD.SHL.U32 R10, R10, 0x400, RZ ;  /* 0x000004000a0a7824 */ /* 0x000fe200078e00ff */
[----:B------:R-:W-:Y:S01]  /*12f0*/  LOP3.LUT R8, R5, R4, RZ, 0x3c, !PT ;  /* 0x0000000405087212 */ /* 0x000fe200078e3cff */
[----:B------:R-:W-:Y:S01]  /*1300*/  IMAD R18, R3, 0x10, R2 ;  /* 0x0000001003127824 */ /* 0x000fe200078e0202 */
[----:B------:R-:W-:Y:S01]  /*1310*/  LOP3.LUT R2, R7, 0xfffffffc, RZ, 0xc0, !PT ;  /* 0xfffffffc07027812 */ /* 0x000fe200078ec0ff */
[----:B------:R-:W-:Y:S01]  /*1320*/  IMAD.SHL.U32 R4, R9, 0x8, RZ ;  /* 0x0000000809047824 */ /* 0x000fe200078e00ff */
[----:B------:R-:W-:Y:S01]  /*1330*/  LOP3.LUT R0, R0, 0x1c0, RZ, 0xc0, !PT ;  /* 0x000001c000007812 */ /* 0x000fe200078ec0ff */
[----:B------:R-:W-:Y:S01]  /*1340*/  IMAD.SHL.U32 R144, R144, 0x2, RZ ;  /* 0x0000000290907824 */ /* 0x000fe200078e00ff */
[--C-:B------:R-:W-:Y:S01]  /*1350*/  SHF.R.S32.HI R216, RZ, 0x2, R7.reuse ;  /* 0x00000002ffd87819 */ /* 0x100fe20000011407 */
[----:B------:R-:W-:Y:S01]  /*1360*/  IMAD.IADD R241, R14, 0x1, -R2 ;  /* 0x000000010ef17824 */ /* 0x000fe200078e0a02 */
[----:B------:R-:W-:Y:S01]  /*1370*/  SHF.R.S32.HI R3, RZ, 0x1f, R7 ;  /* 0x0000001fff037819 */ /* 0x000fe20000011407 */
[----:B------:R1:W-:Y:S01]  /*1380*/  STL [R1+0x30], R18 ;  /* 0x0000301201007387 */ /* 0x0003e20000100800 */
[----:B------:R-:W-:Y:S01]  /*1390*/  LOP3.LUT R5, R0, 0x8, R4, 0xf8, !PT ;  /* 0x0000000800057812 */ /* 0x000fe200078ef804 */
[----:B------:R-:W-:Y:S01]  /*13a0*/  IMAD.SHL.U32 R142, R241, 0x4, RZ ;  /* 0x00000004f18e7824 */ /* 0x000fe200078e00ff */
[----:B------:R-:W-:Y:S01]  /*13b0*/  SHF.R.U32.HI R4, RZ, 0x3, R0 ;  /* 0x00000003ff047819 */ /* 0x000fe20000011600 */
[----:B------:R-:W-:Y:S01]  /*13c0*/  IMAD R0, R9, 0x200, R8 ;  /* 0x0000020009007824 */ /* 0x000fe200078e0208 */
[----:B------:R-:W-:Y:S01]  /*13d0*/  LEA.HI R3, R3, R216, RZ, 0x3 ;  /* 0x000000d803037211 */ /* 0x000fe200078f18ff */
[----:B------:R-:W-:Y:S01]  /*13e0*/  IMAD.SHL.U32 R106, R241, 0x8, RZ ;  /* 0x00000008f16a7824 */ /* 0x000fe200078e00ff */
[----:B------:R-:W-:-:S02]  /*13f0*/  LOP3.LUT R9, R5, R4, RZ, 0x3c, !PT ;  /* 0x0000000405097212 */ /* 0x000fc400078e3cff */
[----:B------:R-:W-:Y:S02]  /*1400*/  IADD3 R5, R216, 0x40, RZ ;  /* 0x00000040d8057810 */ /* 0x000fe40007ffe0ff */
[----:B------:R-:W-:Y:S02]  /*1410*/  LOP3.LUT R3, R3, 0xfffffff8, RZ, 0xc0, !PT ;  /* 0xfffffff803037812 */ /* 0x000fe400078ec0ff */
[----:B------:R-:W-:Y:S01]  /*1420*/  IADD3 R146, R142, 0x20, RZ ;  /* 0x000000208e927810 */ /* 0x000fe20007ffe0ff */
[----:B------:R-:W-:Y:S01]  /*1430*/  IMAD.SHL.U32 R2, R5, 0x40, RZ ;  /* 0x0000004005027824 */ /* 0x000fe200078e00ff */
[----:B------:R-:W-:Y:S01]  /*1440*/  SHF.R.S32.HI R4, RZ, 0x1f, R5 ;  /* 0x0000001fff047819 */ /* 0x000fe20000011405 */
[----:B------:R-:W-:Y:S01]  /*1450*/  IMAD.IADD R242, R216, 0x1, -R3 ;  /* 0x00000001d8f27824 */ /* 0x000fe200078e0a03 */
[C---:B------:R-:W-:Y:S01]  /*1460*/  IADD3 R145, R142.reuse, 0x40, RZ ;  /* 0x000000408e917810 */ /* 0x040fe20007ffe0ff */
[----:B------:R-:W-:Y:S01]  /*1470*/  IMAD.IADD R141, R142, 0x1, R146 ;  /* 0x000000018e8d7824 */ /* 0x000fe200078e0292 */
[----:B------:R-:W-:Y:S01]  /*1480*/  LEA.HI R3, R4, R5, RZ, 0x3 ;  /* 0x0000000504037211 */ /* 0x000fe200078f18ff */
[----:B------:R-:W-:Y:S01]  /*1490*/  IMAD.SHL.U32 R4, R242, 0x40, RZ ;  /* 0x00000040f2047824 */ /* 0x000fe200078e00ff */
[----:B------:R-:W-:Y:S01]  /*14a0*/  LOP3.LUT R20, R2, 0x1c0, RZ, 0xc0, !PT ;  /* 0x000001c002147812 */ /* 0x000fe200078ec0ff */
[----:B------:R-:W-:Y:S01]  /*14b0*/  IMAD.IADD R140, R142, 0x1, R145 ;  /* 0x000000018e8c7824 */ /* 0x000fe200078e0291 */
[----:B------:R-:W-:Y:S01]  /*14c0*/  SHF.R.S32.HI R2, RZ, 0x1f, R141 ;  /* 0x0000001fff027819 */ /* 0x000fe2000001148d */
[----:B------:R-:W-:Y:S01]  /*14d0*/  IMAD.SHL.U32 R3, R3, 0x40, RZ ;  /* 0x0000004003037824 */ /* 0x000fe200078e00ff */
[----:B------:R-:W-:-:S02]  /*14e0*/  LOP3.LUT R229, R4, 0x1c0, RZ, 0xc0, !PT ;  /* 0x000001c004e57812 */ /* 0x000fc400078ec0ff */
[CC--:B------:R-:W-:Y:S02]  /*14f0*/  LEA.HI R4, R2.reuse, R141.reuse, RZ, 0x6 ;  /* 0x0000008d02047211 */ /* 0x0c0fe400078f30ff */
[----:B------:R-:W-:Y:S02]  /*1500*/  LEA.HI R8, R2, R141, RZ, 0x3 ;  /* 0x0000008d02087211 */ /* 0x000fe400078f18ff */
[----:B------:R-:W-:Y:S01]  /*1510*/  LOP3.LUT R16, R3, 0xfffffe00, RZ, 0xc0, !PT ;  /* 0xfffffe0003107812 */ /* 0x000fe200078ec0ff */
[----:B------:R-:W-:Y:S01]  /*1520*/  IMAD.SHL.U32 R2, R4, 0x80, RZ ;  /* 0x0000008004027824 */ /* 0x000fe200078e00ff */
[----:B------:R-:W-:Y:S02]  /*1530*/  SHF.R.U32.HI R150, RZ, 0x3, R229 ;  /* 0x00000003ff967819 */ /* 0x000fe400000116e5 */
[----:B------:R-:W-:Y:S01]  /*1540*/  LOP3.LUT R5, R229, 0x38, R8, 0xf8, !PT ;  /* 0x00000038e5057812 */ /* 0x000fe200078ef808 */
[----:B------:R-:W-:Y:S01]  /*1550*/  STL [R1], R16 ;  /* 0x0000001001007387 */ /* 0x000fe20000100800 */
[----:B------:R-:W-:-:S02]  /*1560*/  SHF.R.U32.HI R17, RZ, 0x3, R20 ;  /* 0x00000003ff117819 */ /* 0x000fc40000011614 */
[----:B------:R-:W-:Y:S02]  /*1570*/  LOP3.LUT R4, R20, 0x38, R8, 0xf8, !PT ;  /* 0x0000003814047812 */ /* 0x000fe400078ef808 */
[----:B------:R-:W-:Y:S02]  /*1580*/  SHF.R.S32.HI R3, RZ, 0x1f, R140 ;  /* 0x0000001fff037819 */ /* 0x000fe4000001148c */
[----:B------:R-:W-:Y:S02]  /*1590*/  R2P PR, R6, 0x6 ;  /* 0x0000000606007804 */ /* 0x000fe40000000000 */
[----:B------:R-:W-:Y:S02]  /*15a0*/  LOP3.LUT R6, R5, R150, RZ, 0x3c, !PT ;  /* 0x0000009605067212 */ /* 0x000fe400078e3cff */
[----:B------:R-:W-:Y:S02]  /*15b0*/  LOP3.LUT R2, R2, 0xffffe000, RZ, 0xc0, !PT ;  /* 0xffffe00002027812 */ /* 0x000fe400078ec0ff */
[----:B------:R-:W-:-:S02]  /*15c0*/  LOP3.LUT R4, R4, R17, RZ, 0x3c, !PT ;  /* 0x0000001104047212 */ /* 0x000fc400078e3cff */
[CC--:B------:R-:W-:Y:S02]  /*15d0*/  LEA.HI R5, R3.reuse, R140.reuse, RZ, 0x6 ;  /* 0x0000008c03057211 */ /* 0x0c0fe400078f30ff */
[----:B------:R-:W-:Y:S02]  /*15e0*/  LEA.HI R7, R3, R140, RZ, 0x3 ;  /* 0x0000008c03077211 */ /* 0x000fe400078f18ff */
[-C--:B------:R-:W-:Y:S01]  /*15f0*/  IADD3 R15, R6, R2.reuse, R151 ;  /* 0x00000002060f7210 */ /* 0x080fe20007ffe097 */
[----:B------:R-:W-:Y:S01]  /*1600*/  IMAD.SHL.U32 R6, R13, 0x40, RZ ;  /* 0x000000400d067824 */ /* 0x000fe200078e00ff */
[----:B------:R-:W-:Y:S01]  /*1610*/  IADD3 R14, R4, R2, R16 ;  /* 0x00000002040e7210 */ /* 0x000fe20007ffe010 */
[----:B------:R-:W-:Y:S01]  /*1620*/  IMAD.SHL.U32 R2, R5, 0x80, RZ ;  /* 0x0000008005027824 */ /* 0x000fe200078e00ff */
[--C-:B------:R-:W-:Y:S02]  /*1630*/  LOP3.LUT R4, R229, 0x38, R7.reuse, 0xf8, !PT ;  /* 0x00000038e5047812 */ /* 0x100fe400078ef807 */
[----:B------:R-:W-:-:S02]  /*1640*/  LOP3.LUT R3, R20, 0x38, R7, 0xf8, !PT ;  /* 0x0000003814037812 */ /* 0x000fc400078ef807 */
[----:B------:R-:W-:Y:S02]  /*1650*/  LOP3.LUT R2, R2, 0xffffe000, RZ, 0xc0, !PT ;  /* 0xffffe00002027812 */ /* 0x000fe400078ec0ff */
[----:B------:R-:W-:Y:S02]  /*1660*/  LOP3.LUT R5, R4, R150, RZ, 0x3c, !PT ;  /* 0x0000009604057212 */ /* 0x000fe400078e3cff */
[----:B------:R-:W-:Y:S02]  /*1670*/  LOP3.LUT R4, R3, R17, RZ, 0x3c, !PT ;  /* 0x0000001103047212 */ /* 0x000fe400078e3cff */
[----:B------:R-:W-:Y:S02]  /*1680*/  IADD3 R13, R5, R2, R151 ;  /* 0x00000002050d7210 */ /* 0x000fe40007ffe097 */
[----:B------:R-:W-:Y:S02]  /*1690*/  LEA.HI R5, R241, R241, RZ, 0x1 ;  /* 0x000000f1f1057211 */ /* 0x000fe400078f08ff */
[----:B------:R-:W-:Y:S01]  /*16a0*/  LOP3.LUT R3, R6, 0xfffffe00, RZ, 0xc0, !PT ;  /* 0xfffffe0006037812 */ /* 0x000fe200078ec0ff */
[----:B------:R-:W-:Y:S01]  /*16b0*/  IMAD R6, R217, 0x20, R232 ;  /* 0x00000020d9067824 */ /* 0x000fe200078e02e8 */
[----:B------:R-:W-:-:S02]  /*16c0*/  LOP3.LUT R6, R11, 0x7ffffffc, RZ, 0xc0, !PT ;  /* 0x7ffffffc0b067812 */ /* 0x000fc400078ec0ff */
[----:B------:R-:W-:Y:S01]  /*16d0*/  IADD3 R12, R4, R2, R16 ;  /* 0x00000002040c7210 */ /* 0x000fe20007ffe010 */
[----:B------:R-:W-:Y:S01]  /*16e0*/  IMAD.MOV.U32 R4, RZ, RZ, 0x20 ;  /* 0x00000020ff047424 */ /* 0x000fe200078e00ff */
[----:B------:R-:W-:Y:S01]  /*16f0*/  LOP3.LUT R5, R5, 0x1ffffffe, RZ, 0xc0, !PT ;  /* 0x1ffffffe05057812 */ /* 0x000fe200078ec0ff */
[----:B------:R-:W-:Y:S01]  /*1700*/  IMAD.IADD R6, R19, 0x1, -R6 ;  /* 0x0000000113067824 */ /* 0x000fe200078e0a06 */
[----:B------:R-:W-:Y:S02]  /*1710*/  IADD3 R149, R142, 0x10, RZ ;  /* 0x000000108e957810 */ /* 0x000fe40007ffe0ff */
[-C--:B------:R-:W-:Y:S01]  /*1720*/  IADD3 R2, R9, R3.reuse, R10 ;  /* 0x0000000309027210 */ /* 0x080fe20007ffe00a */
[----:B------:R-:W-:Y:S01]  /*1730*/  IMAD.IADD R5, R241, 0x1, -R5 ;  /* 0x00000001f1057824 */ /* 0x000fe200078e0a05 */
[----:B------:R-:W-:Y:S01]  /*1740*/  LOP3.LUT R3, R9, R3, RZ, 0xfc, !PT ;  /* 0x0000000309037212 */ /* 0x000fe200078efcff */
[----:B------:R-:W-:Y:S01]  /*1750*/  IMAD.SHL.U32 R214, R6, 0x2, RZ ;  /* 0x0000000206d67824 */ /* 0x000fe200078e00ff */
[----:B------:R-:W-:Y:S01]  /*1760*/  LOP3.LUT R9, R20, 0x38, R106, 0xf8, !PT ;  /* 0x0000003814097812 */ /* 0x000fe200078ef86a */
[----:B------:R-:W-:Y:S01]  /*1770*/  IMAD R240, R5, 0x8, R18 ;  /* 0x0000000805f07824 */ /* 0x000fe200078e0212 */
[----:B------:R-:W-:Y:S01]  /*1780*/  SHF.R.S32.HI R20, RZ, 0x1f, R149 ;  /* 0x0000001fff147819 */ /* 0x000fe20000011495 */
[----:B------:R-:W-:Y:S01]  /*1790*/  IMAD.MOV.U32 R10, RZ, RZ, 0x40 ;  /* 0x00000040ff0a7424 */ /* 0x000fe200078e00ff */
[----:B------:R-:W-:-:S02]  /*17a0*/  IADD3 R148, R142, 0x30, RZ ;  /* 0x000000308e947810 */ /* 0x000fc40007ffe0ff */
[----:B------:R-:W-:Y:S01]  /*17b0*/  SHF.R.S32.HI R11, RZ, 0x1f, R146 ;  /* 0x0000001fff0b7819 */ /* 0x000fe20000011492 */
[----:B------:R2:W-:Y:S01]  /*17c0*/  STL [R1+0x14], R20 ;  /* 0x0000141401007387 */ /* 0x0005e20000100800 */
[----:B------:R-:W-:Y:S02]  /*17d0*/  IADD3 R147, R142, 0x50, RZ ;  /* 0x000000508e937810 */ /* 0x000fe40007ffe0ff */
[----:B------:R-:W-:Y:S01]  /*17e0*/  SHF.R.S32.HI R21, RZ, 0x1f, R148 ;  /* 0x0000001fff157819 */ /* 0x000fe20000011494 */
[----:B------:R3:W-:Y:S01]  /*17f0*/  STL [R1+0x10], R11 ;  /* 0x0000100b01007387 */ /* 0x0007e20000100800 */
[----:B------:R-:W-:Y:S02]  /*1800*/  LOP3.LUT R5, R16, R9, R17, 0xf6, !PT ;  /* 0x0000000910057212 */ /* 0x000fe400078ef611 */
[C---:B------:R-:W-:Y:S01]  /*1810*/  IADD3 R26, R214.reuse, 0x8, RZ ;  /* 0x00000008d61a7810 */ /* 0x040fe20007ffe0ff */
[----:B------:R4:W-:Y:S01]  /*1820*/  STL [R1+0xc], R21 ;  /* 0x00000c1501007387 */ /* 0x0009e20000100800 */
[----:B------:R-:W-:-:S02]  /*1830*/  IADD3 R25, R214, 0x10, RZ ;  /* 0x00000010d6197810 */ /* 0x000fc40007ffe0ff */
[----:B------:R-:W-:Y:S02]  /*1840*/  LEA R5, R5, 0x18100, 0x1 ;  /* 0x0001810005057811 */ /* 0x000fe400078e08ff */
[C---:B------:R-:W-:Y:S02]  /*1850*/  IADD3 R24, R214.reuse, 0x18, RZ ;  /* 0x00000018d6187810 */ /* 0x040fe40007ffe0ff */
[C---:B------:R-:W-:Y:S02]  /*1860*/  IADD3 R23, R214.reuse, 0x20, RZ ;  /* 0x00000020d6177810 */ /* 0x040fe40007ffe0ff */
[C---:B------:R-:W-:Y:S02]  /*1870*/  IADD3 R22, R214.reuse, 0x28, RZ ;  /* 0x00000028d6167810 */ /* 0x040fe40007ffe0ff */
[C---:B------:R-:W-:Y:S02]  /*1880*/  IADD3 R19, R214.reuse, 0x40, RZ ;  /* 0x00000040d6137810 */ /* 0x040fe40007ffe0ff */
[----:B-1----:R-:W-:-:S02]  /*1890*/  IADD3 R18, R214, 0x48, RZ ;  /* 0x00000048d6127810 */ /* 0x002fc40007ffe0ff */
[C---:B------:R-:W-:Y:S02]  /*18a0*/  IADD3 R17, R214.reuse, 0x50, RZ ;  /* 0x00000050d6117810 */ /* 0x040fe40007ffe0ff */
[----:B--2---:R-:W-:Y:S02]  /*18b0*/  SHF.R.S32.HI R20, RZ, 0x1f, R145 ;  /* 0x0000001fff147819 */ /* 0x004fe40000011491 */
[----:B------:R-:W-:Y:S02]  /*18c0*/  SHF.R.S32.HI R28, RZ, 0x1f, R26 ;  /* 0x0000001fff1c7819 */ /* 0x000fe4000001141a */
[----:B---3--:R-:W-:Y:S01]  /*18d0*/  SHF.R.S32.HI R11, RZ, 0x1f, R147 ;  /* 0x0000001fff0b7819 */ /* 0x008fe20000011493 */
[----:B------:R1:W-:Y:S01]  /*18e0*/  STL [R1+0x8], R20 ;  /* 0x0000081401007387 */ /* 0x0003e20000100800 */
[----:B------:R-:W-:Y:S02]  /*18f0*/  SHF.R.S32.HI R27, RZ, 0x1f, R25 ;  /* 0x0000001fff1b7819 */ /* 0x000fe40000011419 */
[----:B----4-:R-:W-:Y:S01]  /*1900*/  IADD3 R21, R214, 0x30, RZ ;  /* 0x00000030d6157810 */ /* 0x010fe20007ffe0ff */
[----:B------:R-:W-:Y:S01]  /*1910*/  STL [R1+0x4], R11 ;  /* 0x0000040b01007387 */ /* 0x000fe20000100800 */
[----:B------:R-:W-:-:S02]  /*1920*/  SHF.R.S32.HI R231, RZ, 0x3, R8 ;  /* 0x00000003ffe77819 */ /* 0x000fc40000011408 */
[----:B------:R-:W-:Y:S01]  /*1930*/  SHF.R.S32.HI R230, RZ, 0x3, R7 ;  /* 0x00000003ffe67819 */ /* 0x000fe20000011407 */
[----:B------:R2:W-:Y:S01]  /*1940*/  STL [R1+0x2c], R5 ;  /* 0x00002c0501007387 */ /* 0x0005e20000100800 */
[C---:B------:R-:W-:Y:S02]  /*1950*/  IADD3 R16, R214.reuse, 0x58, RZ ;  /* 0x00000058d6107810 */ /* 0x040fe40007ffe0ff */
[----:B------:R-:W-:Y:S02]  /*1960*/  IADD3 R9, R214, 0x60, RZ ;  /* 0x00000060d6097810 */ /* 0x000fe40007ffe0ff */
[----:B------:R-:W-:Y:S02]  /*1970*/  SHF.R.S32.HI R26, RZ, 0x1f, R24 ;  /* 0x0000001fff1a7819 */ /* 0x000fe40000011418 */
[----:B------:R-:W-:Y:S02]  /*1980*/  SHF.R.S32.HI R25, RZ, 0x1f, R23 ;  /* 0x0000001fff197819 */ /* 0x000fe40000011417 */
[----:B------:R-:W-:-:S02]  /*1990*/  SEL R185, R4, 0xffffffe0, !P1 ;  /* 0xffffffe004b97807 */ /* 0x000fc40004800000 */
[C---:B------:R-:W-:Y:S02]  /*19a0*/  IADD3 R8, R214.reuse, 0x68, RZ ;  /* 0x00000068d6087810 */ /* 0x040fe40007ffe0ff */
[C---:B------:R-:W-:Y:S02]  /*19b0*/  IADD3 R7, R214.reuse, 0x70, RZ ;  /* 0x00000070d6077810 */ /* 0x040fe40007ffe0ff */
[----:B------:R-:W-:Y:S02]  /*19c0*/  SHF.R.S32.HI R24, RZ, 0x1f, R22 ;  /* 0x0000001fff187819 */ /* 0x000fe40000011416 */
[----:B-1----:R-:W-:Y:S02]  /*19d0*/  IADD3 R20, R214, 0x38, RZ ;  /* 0x00000038d6147810 */ /* 0x002fe40007ffe0ff */
[----:B------:R-:W-:Y:S02]  /*19e0*/  SHF.R.S32.HI R23, RZ, 0x1f, R21 ;  /* 0x0000001fff177819 */ /* 0x000fe40000011415 */
[----:B------:R-:W-:-:S02]  /*19f0*/  SHF.R.S32.HI R4, RZ, 0x1f, R214 ;  /* 0x0000001fff047819 */ /* 0x000fc400000114d6 */
[C---:B------:R-:W-:Y:S02]  /*1a00*/  IADD3 R6, R214.reuse, 0x78, RZ ;  /* 0x00000078d6067810 */ /* 0x040fe40007ffe0ff */
[C---:B--2---:R-:W-:Y:S02]  /*1a10*/  IADD3 R5, R214.reuse, 0x80, RZ ;  /* 0x00000080d6057810 */ /* 0x044fe40007ffe0ff */
[----:B------:R-:W-:Y:S02]  /*1a20*/  SHF.R.S32.HI R22, RZ, 0x1f, R20 ;  /* 0x0000001fff167819 */ /* 0x000fe40000011414 */
[----:B------:R-:W-:Y:S02]  /*1a30*/  SHF.R.S32.HI R21, RZ, 0x1f, R19 ;  /* 0x0000001fff157819 */ /* 0x000fe40000011413 */
[C---:B------:R-:W-:Y:S02]  /*1a40*/  IADD3 R4, R214.reuse, 0x88, RZ ;  /* 0x00000088d6047810 */ /* 0x040fe40007ffe0ff */
[----:B------:R-:W-:-:S02]  /*1a50*/  IADD3 R252, R214, 0x90, RZ ;  /* 0x00000090d6fc7810 */ /* 0x000fc40007ffe0ff */
[----:B------:R-:W-:Y:S02]  /*1a60*/  SHF.R.S32.HI R20, RZ, 0x1f, R18 ;  /* 0x0000001fff147819 */ /* 0x000fe40000011412 */
[----:B------:R-:W-:Y:S02]  /*1a70*/  SHF.R.S32.HI R19, RZ, 0x1f, R17 ;  /* 0x0000001fff137819 */ /* 0x000fe40000011411 */
[----:B------:R-:W-:Y:S02]  /*1a80*/  LEA R181, R2, 0x18100, 0x1 ;  /* 0x0001810002b57811 */ /* 0x000fe400078e08ff */
[C---:B------:R-:W-:Y:S02]  /*1a90*/  IADD3 R251, R214.reuse, 0x98, RZ ;  /* 0x00000098d6fb7810 */ /* 0x040fe40007ffe0ff */
[----:B------:R-:W-:Y:S01]  /*1aa0*/  IADD3 R249, R214, 0xa8, RZ ;  /* 0x000000a8d6f97810 */ /* 0x000fe20007ffe0ff */
[----:B------:R-:W-:Y:S01]  /*1ab0*/  IMAD.IADD R182, R181, 0x1, R185 ;  /* 0x00000001b5b67824 */ /* 0x000fe200078e02b9 */
[----:B------:R-:W-:-:S02]  /*1ac0*/  SHF.R.S32.HI R18, RZ, 0x1f, R16 ;  /* 0x0000001fff127819 */ /* 0x000fc40000011410 */
[----:B------:R-:W-:Y:S02]  /*1ad0*/  SHF.R.S32.HI R17, RZ, 0x1f, R9 ;  /* 0x0000001fff117819 */ /* 0x000fe40000011409 */
[----:B------:R-:W-:Y:S02]  /*1ae0*/  LEA R187, R3, 0x100, 0x1 ;  /* 0x0000010003bb7811 */ /* 0x000fe400078e08ff */
[----:B------:R-:W-:Y:S02]  /*1af0*/  IADD3 R248, R214, 0xb0, RZ ;  /* 0x000000b0d6f87810 */ /* 0x000fe40007ffe0ff */
[----:B------:R-:W-:Y:S01]  /*1b00*/  SHF.R.S32.HI R16, RZ, 0x1f, R8 ;  /* 0x0000001fff107819 */ /* 0x000fe20000011408 */
[----:B------:R-:W-:Y:S01]  /*1b10*/  IMAD.IADD R243, R185, 0x1, R187 ;  /* 0x00000001b9f37824 */ /* 0x000fe200078e02bb */
[----:B------:R-:W-:Y:S02]  /*1b20*/  SHF.R.S32.HI R9, RZ, 0x1f, R7 ;  /* 0x0000001fff097819 */ /* 0x000fe40000011407 */
[----:B------:R-:W-:-:S02]  /*1b30*/  LEA R186, R0, 0xc100, 0x1 ;  /* 0x0000c10000ba7811 */ /* 0x000fc400078e08ff */
[----:B------:R-:W-:Y:S02]  /*1b40*/  SHF.R.S32.HI R8, RZ, 0x1f, R6 ;  /* 0x0000001fff087819 */ /* 0x000fe40000011406 */
[----:B------:R-:W-:Y:S02]  /*1b50*/  SHF.R.S32.HI R7, RZ, 0x1f, R5 ;  /* 0x0000001fff077819 */ /* 0x000fe40000011405 */
[----:B------:R-:W-:Y:S02]  /*1b60*/  SEL R0, R10, 0xffffffc0, !P2 ;  /* 0xffffffc00a007807 */ /* 0x000fe40005000000 */
[----:B------:R-:W-:Y:S02]  /*1b70*/  SHF.R.S32.HI R6, RZ, 0x1f, R4 ;  /* 0x0000001fff067819 */ /* 0x000fe40000011404 */
        /* <DEDUP_REMOVED lines=8> */
[----:B------:R-:W-:Y:S01]  /*1c00*/  LEA R5, R15, 0x18100, 0x1 ;  /* 0x000181000f057811 */ /* 0x000fe200078e08ff */
[----:B------:R-:W-:Y:S01]  /*1c10*/  IMAD.IADD R244, R185, 0x1, R188 ;  /* 0x00000001b9f47824 */ /* 0x000fe200078e02bc */
[----:B------:R-:W-:-:S02]  /*1c20*/  LEA R4, R14, 0x18100, 0x1 ;  /* 0x000181000e047811 */ /* 0x000fc400078e08ff */
[----:B------:R-:W-:Y:S01]  /*1c30*/  LEA R3, R13, 0x18100, 0x1 ;  /* 0x000181000d037811 */ /* 0x000fe200078e08ff */
[----:B------:R1:W-:Y:S01]  /*1c40*/  STL [R1+0x28], R5 ;  /* 0x0000280501007387 */ /* 0x0003e20000100800 */
[----:B------:R-:W-:Y:S02]  /*1c50*/  LEA R2, R12, 0x18100, 0x1 ;  /* 0x000181000c027811 */ /* 0x000fe400078e08ff */
[----:B------:R-:W-:Y:S01]  /*1c60*/  IADD3 R250, R214, 0xa0, RZ ;  /* 0x000000a0d6fa7810 */ /* 0x000fe20007ffe0ff */
[----:B------:R1:W-:Y:S01]  /*1c70*/  STL [R1+0x24], R4 ;  /* 0x0000240401007387 */ /* 0x0003e20000100800 */
[C---:B------:R-:W-:Y:S02]  /*1c80*/  IADD3 R202, R200.reuse, 0x40, RZ ;  /* 0x00000040c8ca7810 */ /* 0x040fe40007ffe0ff */
[----:B------:R-:W-:Y:S01]  /*1c90*/  IADD3 R196, R200, 0x80, RZ ;  /* 0x00000080c8c47810 */ /* 0x000fe20007ffe0ff */
[----:B------:R1:W-:Y:S01]  /*1ca0*/  STL [R1+0x20], R3 ;  /* 0x0000200301007387 */ /* 0x0003e20000100800 */
[----:B------:R-:W-:-:S02]  /*1cb0*/  IADD3 R209, R106, 0x60, RZ ;  /* 0x000000606ad17810 */ /* 0x000fc40007ffe0ff */
[C---:B------:R-:W-:Y:S01]  /*1cc0*/  IADD3 R208, R106.reuse, 0x80, RZ ;  /* 0x000000806ad07810 */ /* 0x040fe20007ffe0ff */
[----:B------:R1:W-:Y:S01]  /*1cd0*/  STL [R1+0x1c], R2 ;  /* 0x00001c0201007387 */ /* 0x0003e20000100800 */
[----:B------:R-:W-:Y:S02]  /*1ce0*/  IADD3 R207, R106, 0xa0, RZ ;  /* 0x000000a06acf7810 */ /* 0x000fe40007ffe0ff */
[----:B------:R-:W-:Y:S01]  /*1cf0*/  IADD3 R247, R214, 0xb8, RZ ;  /* 0x000000b8d6f77810 */ /* 0x000fe20007ffe0ff */
        /* <DEDUP_REMOVED lines=9> */
[----:B------:R-:W-:-:S02]  /*1d90*/  IADD3 R11, R144, 0xc100, RZ ;  /* 0x0000c100900b7810 */ /* 0x000fc40007ffe0ff */
[----:B------:R-:W-:Y:S02]  /*1da0*/  IADD3 R10, R144, 0x100, RZ ;  /* 0x00000100900a7810 */ /* 0x000fe40007ffe0ff */
[----:B------:R-:W-:Y:S02]  /*1db0*/  SHF.R.S32.HI R6, RZ, 0x1f, R247 ;  /* 0x0000001fff067819 */ /* 0x000fe400000114f7 */
.L_x_2489:
        /* <DEDUP_REMOVED lines=14> */
[CC--:B-1----:R-:W-:Y:S01]  /*1ea0*/  IMAD.WIDE R4, R239.reuse, R15.reuse, c[0x0][0x350] ;  /* 0x0000d400ef047625 */ /* 0x0c2fe200078e020f */
[----:B------:R-:W-:Y:S02]  /*1eb0*/  ISETP.NE.AND.EX P3, PT, RZ, c[0x0][0x354], PT, P3 ;  /* 0x0000d500ff007a0c */ /* 0x000fe40003f65330 */
[----:B------:R-:W-:Y:S01]  /*1ec0*/  ISETP.NE.AND.EX P5, PT, RZ, c[0x0][0x35c], PT, P5 ;  /* 0x0000d700ff007a0c */ /* 0x000fe20003fa5350 */
[----:B------:R-:W-:-:S04]  /*1ed0*/  @P2 IMAD.WIDE R12, R239, R15, c[0x0][0x370] ;  /* 0x0000dc00ef0c2625 */ /* 0x000fc800078e020f */
[CC--:B------:R-:W-:Y:S01]  /*1ee0*/  @P0 IMAD.WIDE R8, R239.reuse, R15.reuse, c[0x0][0x360] ;  /* 0x0000d800ef080625 */ /* 0x0c0fe200078e020f */
[----:B------:R1:W5:Y:S03]  /*1ef0*/  @P2 LDG.E R228, [R12.64] ;  /* 0x0000000c0ce42981 */ /* 0x000366000c1e1900 */
[----:B------:R-:W-:Y:S01]  /*1f00*/  IMAD.WIDE R2, R239, R15, c[0x0][0x358] ;  /* 0x0000d600ef027625 */ /* 0x000fe200078e020f */
        /* <DEDUP_REMOVED lines=11> */
.L_x_2240:
[----:B------:R-:W-:-:S04]  /*1fc0*/  ISETP.NE.U32.AND P0, PT, RZ, c[0x0][0x368], PT ;  /* 0x0000da00ff007a0c */ /* 0x000fc80003f05070 */
[----:B------:R-:W-:-:S13]  /*1fd0*/  ISETP.NE.AND.EX P0, PT, RZ, c[0x0][0x36c], PT, P0 ;  /* 0x0000db00ff007a0c */ /* 0x000fda0003f05300 */
[----:B------:R-:W-:Y:S05]  /*1fe0*/  @!P0 BRA `(.L_x_2241) ;  /* 0x0000003000008947 */ /* 0x000fea0003800000 */
[----:B-1----:R-:W-:-:S05]  /*1ff0*/  IMAD.WIDE R4, R239, R15, c[0x0][0x368] ;  /* 0x0000da00ef047625 */ /* 0x002fca00078e020f */
[----:B------:R1:W5:Y:S01]  /*2000*/  LDG.E R18, [R4.64] ;  /* 0x0000000c04127981 */ /* 0x000362000c1e1900 */
[----:B------:R-:W-:Y:S05]  /*2010*/  BRA `(.L_x_2242) ;  /* 0x0000005000007947 */ /* 0x000fea0003800000 */
.L_x_2241:
[----:B------:R-:W-:Y:S01]  /*2020*/  MOV R18, UR10 ;  /* 0x0000000a00127c02 */ /* 0x000fe20008000f00 */
[----:B------:R-:W-:Y:S05]  /*2030*/  @!P3 BRA `(.L_x_2242) ;  /* 0x000000300000b947 */ /* 0x000fea0003800000 */
[----:B-1----:R-:W2:Y:S04]  /*2040*/  LDG.E R6, [R4.64] ;  /* 0x0000000c04067981 */ /* 0x002ea8000c1e1900 */
[----:B------:R-:W2:Y:S02]  /*2050*/  LDG.E R0, [R4.64+0x4] ;  /* 0x0000040c04007981 */ /* 0x000ea4000c1e1900 */
[----:B--2---:R-:W-:Y:S02]  /*2060*/  IADD3 R18, -R6, R0, RZ ;  /* 0x0000000006127210 */ /* 0x004fe40007ffe1ff */
.L_x_2242:
        /* <DEDUP_REMOVED lines=41> */
.L_x_2245:
[----:B------:R-:W-:-:S13]  /*2300*/  ISETP.NE.AND P0, PT, R6, 0x1, PT ;  /* 0x000000010600780c */ /* 0x000fda0003f05270 */
[----:B------:R-:W-:-:S05]  /*2310*/  @P0 IMAD.HI.U32 R0, R2, c[0x0][0x330], RZ ;  /* 0x0000cc0002000a27 */ /* 0x000fca00078e00ff */
[----:B------:R-:W-:Y:S02]  /*2320*/  @P0 SHF.R.U32.HI R2, RZ, c[0x0][0x334], R0 ;  /* 0x0000cd00ff020a19 */ /* 0x000fe40000011600 */
.L_x_2246:
[----:B------:R-:W-:Y:S05]  /*2330*/  BSYNC B0 ;  /* 0x0000000000007941 */ /* 0x000fea0003800000 */
.L_x_2244:
[----:B------:R-:W-:-:S05]  /*2340*/  IMAD R2, R2, R6, c[0x0][0x32c] ;  /* 0x0000cb0002027624 */ /* 0x000fca00078e0206 */
[----:B------:R-:W-:-:S04]  /*2350*/  IMNMX R3, R3, R2, PT ;  /* 0x0000000203037217 */ /* 0x000fc80003800200 */
.L_x_2243:
        /* <DEDUP_REMOVED lines=21> */
.L_x_2249:
[----:B------:R-:W-:-:S13]  /*24b0*/  ISETP.NE.AND P0, PT, R6, 0x1, PT ;  /* 0x000000010600780c */ /* 0x000fda0003f05270 */
[----:B------:R-:W-:-:S05]  /*24c0*/  @P0 IMAD.HI.U32 R3, R0, c[0x0][0x330], RZ ;  /* 0x0000cc0000030a27 */ /* 0x000fca00078e00ff */
[----:B------:R-:W-:Y:S02]  /*24d0*/  @P0 SHF.R.U32.HI R0, RZ, c[0x0][0x334], R3 ;  /* 0x0000cd00ff000a19 */ /* 0x000fe40000011603 */
.L_x_2250:
[----:B------:R-:W-:Y:S05]  /*24e0*/  BSYNC B0 ;  /* 0x0000000000007941 */ /* 0x000fea0003800000 */
.L_x_2248:
[----:B------:R-:W-:-:S05]  /*24f0*/  IMAD R0, R0, c[0x0][0x32c], RZ ;  /* 0x0000cb0000007a24 */ /* 0x000fca00078e02ff */
[----:B------:R-:W-:-:S04]  /*2500*/  IMNMX R2, R2, R0, !PT ;  /* 0x0000000002027217 */ /* 0x000fc80007800200 */
.L_x_2247:
        /* <DEDUP_REMOVED lines=45> */
.L_x_2252:
[----:B------:R-:W-:Y:S05]  /*27e0*/  BSYNC B0 ;  /* 0x0000000000007941 */ /* 0x000fea0003800000 */
.L_x_2251:
[----:B------:R-:W-:-:S04]  /*27f0*/  IMAD R2, R245, R0, R6 ;  /* 0x00000000f5027224 */ /* 0x000fc800078e0206 */
[C---:B------:R-:W-:Y:S02]  /*2800*/  IMAD.IADD R3, R2.reuse, 0x1, R0 ;  /* 0x0000000102037824 */ /* 0x040fe400078e0200 */
[----:B------:R-:W-:-:S03]  /*2810*/  IMAD R0, R2, 0x40, -R13 ;  /* 0x0000004002007824 */ /* 0x000fc600078e0a0d */
[----:B------:R-:W-:Y:S02]  /*2820*/  IMNMX R3, R7, R3, PT ;  /* 0x0000000307037217 */ /* 0x000fe40003800200 */
[----:B------:R-:W-:-:S03]  /*2830*/  IMNMX R0, RZ, R0, !PT ;  /* 0x00000000ff007217 */ /* 0x000fc60007800200 */
[----:B------:R-:W-:Y:S01]  /*2840*/  IMAD R2, R3, 0x40, -R13 ;  /* 0x0000004003027824 */ /* 0x000fe200078e0a0d */
[----:B------:R-:W-:-:S04]  /*2850*/  SHF.R.U32.HI R33, RZ, 0x6, R0 ;  /* 0x00000006ff217819 */ /* 0x000fc80000011600 */
[----:B------:R-:W-:Y:S01]  /*2860*/  IMNMX R2, R2, R76, PT ;  /* 0x0000004c02027217 */ /* 0x000fe20003800200 */
[----:B------:R-:W-:-:S03]  /*2870*/  IMAD.MOV.U32 R12, RZ, RZ, R33 ;  /* 0x000000ffff0c7224 */ /* 0x000fc600078e0021 */
[----:B------:R-:W-:-:S13]  /*2880*/  ISETP.GT.AND P0, PT, R2, R0, PT ;  /* 0x000000000200720c */ /* 0x000fda0003f04270 */
[----:B------:R-:W-:-:S04]  /*2890*/  @P0 IADD3 R2, R2, 0x3f, RZ ;  /* 0x0000003f02020810 */ /* 0x000fc80007ffe0ff */
[----:B------:R-:W-:-:S04]  /*28a0*/  @P0 SHF.R.S32.HI R0, RZ, 0x1f, R2 ;  /* 0x0000001fff000819 */ /* 0x000fc80000011402 */
[----:B------:R-:W-:-:S04]  /*28b0*/  @P0 LEA.HI R2, R0, R2, RZ, 0x6 ;  /* 0x0000000200020211 */ /* 0x000fc800078f30ff */
[----:B------:R-:W-:-:S04]  /*28c0*/  @P0 SHF.R.S32.HI R12, RZ, 0x6, R2 ;  /* 0x00000006ff0c0819 */ /* 0x000fc80000011402 */
[----:B------:R-:W-:-:S13]  /*28d0*/  ISETP.GT.AND P0, PT, R12, R33, PT ;  /* 0x000000210c00720c */ /* 0x000fda0003f04270 */
[----:B------:R-:W-:Y:S05]  /*28e0*/  @!P0 BRA `(.L_x_2253) ;  /* 0x000055e000008947 */ /* 0x000fea0003800000 */
[----:B------:R-:W-:-:S04]  /*28f0*/  ISETP.NE.U32.AND P0, PT, RZ, c[0x0][0x340], PT ;  /* 0x0000d000ff007a0c */ /* 0x000fc80003f05070 */
[----:B------:R-:W-:-:S13]  /*2900*/  ISETP.NE.AND.EX P4, PT, RZ, c[0x0][0x344], PT, P0 ;  /* 0x0000d100ff007a0c */ /* 0x000fda0003f85300 */
[----:B------:R-:W-:-:S05]  /*2910*/  @P4 IMAD.WIDE R2, R239, R15, c[0x0][0x340] ;  /* 0x0000d000ef024625 */ /* 0x000fca00078e020f */
[----:B------:R1:W2:Y:S01]  /*2920*/  @P4 LDG.E R16, [R2.64] ;  /* 0x0000000c02104981 */ /* 0x0002a2000c1e1900 */
[----:B------:R-:W-:Y:S01]  /*2930*/  IADD3 R0, P0, R232, R14, RZ ;  /* 0x0000000ee8007210 */ /* 0x000fe20007f1e0ff */
[----:B------:R-:W-:Y:S01]  /*2940*/  IMAD.MOV.U32 R125, RZ, RZ, 0x6 ;  /* 0x00000006ff7d7424 */ /* 0x000fe200078e00ff */
[----:B------:R-:W-:Y:S01]  /*2950*/  LOP3.LUT R22, R238, 0xffff, RZ, 0xc0, !PT ;  /* 0x0000ffffee167812 */ /* 0x000fe200078ec0ff */
[----:B------:R-:W-:Y:S01]  /*2960*/  IMAD.MOV.U32 R126, RZ, RZ, 0x5 ;  /* 0x00000005ff7e7424 */ /* 0x000fe200078e00ff */
[----:B------:R-:W-:Y:S01]  /*2970*/  SHF.R.S32.HI R13, RZ, 0x1f, R239 ;  /* 0x0000001fff0d7819 */ /* 0x000fe200000114ef */
[----:B------:R-:W-:Y:S01]  /*2980*/  IMAD.MOV.U32 R122, RZ, RZ, c[0x0][0x27c] ;  /* 0x00009f00ff7a7624 */ /* 0x000fe200078e00ff */
[----:B------:R-:W-:Y:S01]  /*2990*/  IADD3 R19, R12, -0x1, RZ ;  /* 0xffffffff0c137810 */ /* 0x000fe20007ffe0ff */
[C---:B------:R-:W-:Y:S01]  /*29a0*/  IMAD.WIDE.U32 R78, R22.reuse, c[0x0][0x1e8], RZ ;  /* 0x00007a00164e7a25 */ /* 0x040fe200078e00ff */
[----:B------:R-:W-:Y:S02]  /*29b0*/  SEL R15, R13, RZ, !P5 ;  /* 0x000000ff0d0f7207 */ /* 0x000fe40006800000 */
[----:B------:R-:W-:Y:S01]  /*29c0*/  MOV R7, c[0x0][0x238] ;  /* 0x00008e0000077a02 */ /* 0x000fe20000000f00 */
[--C-:B------:R-:W-:Y:S01]  /*29d0*/  IMAD.MOV.U32 R28, RZ, RZ, R19.reuse ;  /* 0x000000ffff1c7224 */ /* 0x100fe200078e0013 */
[----:B------:R-:W-:Y:S01]  /*29e0*/  SHF.R.S32.HI R20, RZ, 0x1f, R19 ;  /* 0x0000001fff147819 */ /* 0x000fe20000011413 */
[----:B------:R-:W-:Y:S01]  /*29f0*/  IMAD R5, R15, c[0x0][0x248], RZ ;  /* 0x000092000f057a24 */ /* 0x000fe200078e02ff */
[C---:B------:R-:W-:Y:S01]  /*2a00*/  SHF.L.U64.HI R127, R7.reuse, R125, c[0x0][0x23c] ;  /* 0x00008f00077f7619 */ /* 0x040fe2000001027d */
[C---:B------:R-:W-:Y:S01]  /*2a10*/  IMAD.SHL.U32 R128, R7.reuse, 0x40, RZ ;  /* 0x0000004007807824 */ /* 0x040fe200078e00ff */
[C---:B------:R-:W-:Y:S01]  /*2a20*/  SHF.L.U32 R129, R7.reuse, 0x5, RZ ;  /* 0x0000000507817819 */ /* 0x040fe200000006ff */
[----:B------:R-:W-:Y:S01]  /*2a30*/  IMAD R82, R22, c[0x0][0x1ec], R79 ;  /* 0x00007b0016527a24 */ /* 0x000fe200078e024f */
[----:B------:R-:W-:-:S02]  /*2a40*/  SHF.L.U64.HI R124, R7, R126, c[0x0][0x23c] ;  /* 0x00008f00077c7619 */ /* 0x000fc4000001027e */
[----:B------:R-:W-:Y:S02]  /*2a50*/  ISETP.GE.AND P6, PT, R200, c[0x0][0x1d4], PT ;  /* 0x00007500c8007a0c */ /* 0x000fe40003fc6270 */
[----:B------:R-:W-:Y:S02]  /*2a60*/  MOV R131, c[0x0][0x258] ;  /* 0x0000960000837a02 */ /* 0x000fe40000000f00 */
[----:B-1----:R-:W-:Y:S02]  /*2a70*/  SHF.R.S32.HI R2, RZ, 0x1f, R14 ;  /* 0x0000001fff027819 */ /* 0x002fe4000001140e */
[----:B------:R-:W-:Y:S02]  /*2a80*/  SEL R14, R239, RZ, !P5 ;  /* 0x000000ffef0e7207 */ /* 0x000fe40006800000 */
[----:B------:R-:W-:Y:S01]  /*2a90*/  LEA.HI.X.SX32 R8, R232, R2, 0x1, P0 ;  /* 0x00000002e8087211 */ /* 0x000fe200000f0eff */
[----:B------:R-:W-:Y:S01]  /*2aa0*/  IMAD.WIDE.U32 R2, R0, c[0x0][0x238], R200 ;  /* 0x00008e0000027a25 */ /* 0x000fe200078e00c8 */
[----:B------:R-:W-:-:S02]  /*2ab0*/  ISETP.GE.AND P5, PT, R202, c[0x0][0x1d4], PT ;  /* 0x00007500ca007a0c */ /* 0x000fc40003fa6270 */
[C---:B------:R-:W-:Y:S01]  /*2ac0*/  SHF.L.U64.HI R125, R131.reuse, R125, c[0x0][0x25c] ;  /* 0x00009700837d7619 */ /* 0x040fe2000001027d */
[----:B------:R-:W-:Y:S01]  /*2ad0*/  IMAD R4, R8, c[0x0][0x238], RZ ;  /* 0x00008e0008047a24 */ /* 0x000fe200078e02ff */
[C---:B------:R-:W-:Y:S01]  /*2ae0*/  SHF.L.U64.HI R126, R131.reuse, R126, c[0x0][0x25c] ;  /* 0x00009700837e7619 */ /* 0x040fe2000001027e */
[----:B------:R-:W-:Y:S01]  /*2af0*/  IMAD R5, R14, c[0x0][0x24c], R5 ;  /* 0x000093000e057a24 */ /* 0x000fe200078e0205 */
[----:B------:R-:W-:Y:S01]  /*2b00*/  SHF.L.U32 R130, R131, 0x6, RZ ;  /* 0x0000000683827819 */ /* 0x000fe200000006ff */
[----:B------:R-:W-:Y:S01]  /*2b10*/  IMAD R4, R0, c[0x0][0x23c], R4 ;  /* 0x00008f0000047a24 */ /* 0x000fe200078e0204 */
[----:B------:R-:W-:Y:S01]  /*2b20*/  SHF.R.S32.HI R143, RZ, 0x1f, R142 ;  /* 0x0000001fff8f7819 */ /* 0x000fe2000001148e */
[----:B------:R-:W-:Y:S01]  /*2b30*/  IMAD R17, R8, c[0x0][0x258], RZ ;  /* 0x0000960008117a24 */ /* 0x000fe200078e02ff */
[----:B------:R-:W-:Y:S01]  /*2b40*/  SHF.L.U32 R122, R122, 0x1, RZ ;  /* 0x000000017a7a7819 */ /* 0x000fe200000006ff */
[----:B------:R-:W-:Y:S02]  /*2b50*/  IMAD.IADD R3, R3, 0x1, R4 ;  /* 0x0000000103037824 */ /* 0x000fe400078e0204 */
[----:B------:R-:W-:-:S02]  /*2b60*/  IMAD.IADD R4, R76, 0x1, -R232 ;  /* 0x000000014c047824 */ /* 0x000fc400078e0ae8 */
[----:B------:R-:W-:-:S04]  /*2b70*/  IMAD.WIDE.U32 R2, R22, c[0x0][0x240], R2 ;  /* 0x0000900016027a25 */ /* 0x000fc800078e0002 */
[----:B------:R-:W-:Y:S02]  /*2b80*/  IMAD R3, R22, c[0x0][0x244], R3 ;  /* 0x0000910016037a24 */ /* 0x000fe400078e0203 */
[----:B------:R-:W-:Y:S02]  /*2b90*/  IMAD R4, R19, -0x40, R4 ;  /* 0xffffffc013047824 */ /* 0x000fe400078e0204 */
[----:B------:R-:W-:-:S03]  /*2ba0*/  IMAD.WIDE.U32 R88, R14, c[0x0][0x248], R2 ;  /* 0x000092000e587a25 */ /* 0x000fc600078e0002 */
[C---:B------:R-:W-:Y:S01]  /*2bb0*/  ISETP.GE.AND P0, PT, R4.reuse, 0x1, PT ;  /* 0x000000010400780c */ /* 0x040fe20003f06270 */
[----:B------:R-:W-:Y:S01]  /*2bc0*/  IMAD R2, R127, R19, RZ ;  /* 0x000000137f027224 */ /* 0x000fe200078e02ff */
[----:B------:R-:W-:Y:S01]  /*2bd0*/  ISETP.GE.AND P1, PT, R4, 0x21, PT ;  /* 0x000000210400780c */ /* 0x000fe20003f26270 */
[----:B------:R-:W-:Y:S01]  /*2be0*/  IMAD.MOV.U32 R84, RZ, RZ, R88 ;  /* 0x000000ffff547224 */ /* 0x000fe200078e0058 */
[----:B------:R-:W-:Y:S01]  /*2bf0*/  IADD3 R85, R89, R5, RZ ;  /* 0x0000000559557210 */ /* 0x000fe20007ffe0ff */
[----:B------:R-:W-:Y:S02]  /*2c00*/  IMAD R4, R20, R128, R2 ;  /* 0x0000008014047224 */ /* 0x000fe400078e0202 */
[----:B------:R-:W-:-:S04]  /*2c10*/  IMAD.WIDE.U32 R8, R0, c[0x0][0x258], R200 ;  /* 0x0000960000087a25 */ /* 0x000fc800078e00c8 */
[----:B------:R-:W-:-:S04]  /*2c20*/  IMAD.WIDE.U32 R2, R19, R128, R84 ;  /* 0x0000008013027225 */ /* 0x000fc800078e0054 */
[----:B------:R-:W-:Y:S01]  /*2c30*/  IMAD.IADD R4, R3, 0x1, R4 ;  /* 0x0000000103047824 */ /* 0x000fe200078e0204 */
[----:B------:R-:W-:Y:S01]  /*2c40*/  @P0 LEA R6, P3, R2, c[0x0][0x220], 0x1 ;  /* 0x0000880002060a11 */ /* 0x000fe200078608ff */
[----:B------:R-:W-:Y:S01]  /*2c50*/  IMAD R0, R0, c[0x0][0x25c], R17 ;  /* 0x0000970000007a24 */ /* 0x000fe200078e0211 */
[----:B------:R-:W-:Y:S01]  /*2c60*/  @P1 IADD3 R5, P2, R129, R2, RZ ;  /* 0x0000000281051210 */ /* 0x000fe20007f5e0ff */
[----:B------:R-:W-:Y:S01]  /*2c70*/  IMAD.SHL.U32 R131, R131, 0x20, RZ ;  /* 0x0000002083837824 */ /* 0x000fe200078e00ff */
[----:B------:R-:W-:Y:S02]  /*2c80*/  @P0 LEA.HI.X R7, R2, c[0x0][0x224], R4, 0x1, P3 ;  /* 0x0000890002070a11 */ /* 0x000fe400018f0c04 */
[----:B------:R-:W-:Y:S02]  /*2c90*/  @P1 IADD3.X R2, R4, R124, RZ, P2, !PT ;  /* 0x0000007c04021210 */ /* 0x000fe400017fe4ff */
[----:B------:R-:W-:Y:S01]  /*2ca0*/  @P1 LEA R4, P2, R5, c[0x0][0x220], 0x1 ;  /* 0x0000880005041a11 */ /* 0x000fe200078408ff */
[----:B------:R-:W-:Y:S01]  /*2cb0*/  @!PT LDS RZ, [RZ] ;  /* 0x00000000fffff984 */ /* 0x000fe20000000800 */
[----:B------:R-:W-:Y:S01]  /*2cc0*/  @!PT LDS RZ, [RZ] ;  /* 0x00000000fffff984 */ /* 0x000fe20000000800 */
[----:B------:R-:W-:Y:S01]  /*2cd0*/  @!PT LDS RZ, [RZ] ;  /* 0x00000000fffff984 */ /* 0x000fe20000000800 */
[----:B------:R1:W-:Y:S01]  /*2ce0*/  @P0 LDGSTS.E.BYPASS.LTC128B.128 [R144+0xc100], [R6.64], !P6 ;  /* 0x0c10000006900fae */ /* 0x0003e2000f101d4c */
[----:B------:R-:W-:Y:S01]  /*2cf0*/  IADD3 R9, R9, R0, RZ ;  /* 0x0000000009097210 */ /* 0x000fe20007ffe0ff */
[----:B------:R-:W-:Y:S01]  /*2d00*/  IMAD R0, R15, c[0x0][0x268], RZ ;  /* 0x00009a000f007a24 */ /* 0x000fe200078e02ff */
[----:B------:R-:W-:Y:S01]  /*2d10*/  @P1 LEA.HI.X R5, R5, c[0x0][0x224], R2, 0x1, P2 ;  /* 0x0000890005051a11 */ /* 0x000fe200010f0c02 */
[----:B------:R1:W-:Y:S01]  /*2d20*/  @P0 LDGSTS.E.BYPASS.LTC128B.128 [R144+0xe100], [R6.64+0x80], !P5 ;  /* 0x0e10008006900fae */ /* 0x0003e2000e901d4c */
[----:B------:R-:W-:Y:S01]  /*2d30*/  SHF.R.S32.HI R15, RZ, 0x1f, R216 ;  /* 0x0000001fff0f7819 */ /* 0x000fe200000114d8 */
[----:B------:R-:W-:-:S04]  /*2d40*/  IMAD.WIDE.U32 R8, R22, c[0x0][0x260], R8 ;  /* 0x0000980016087a25 */ /* 0x000fc800078e0008 */
[----:B------:R-:W-:Y:S01]  /*2d50*/  IMAD R0, R14, c[0x0][0x26c], R0 ;  /* 0x00009b000e007a24 */ /* 0x000fe200078e0200 */
[--C-:B--2---:R-:W-:Y:S01]  /*2d60*/  @P4 SHF.R.S32.HI R3, RZ, 0x1f, R16.reuse ;  /* 0x0000001fff034819 */ /* 0x104fe20000011410 */
[----:B------:R-:W-:Y:S01]  /*2d70*/  @P4 IMAD.MOV.U32 R2, RZ, RZ, R16 ;  /* 0x000000ffff024224 */ /* 0x000fe200078e0010 */
[----:B------:R-:W-:Y:S01]  /*2d80*/  @!P4 MOV R2, R239 ;  /* 0x000000ef0002c202 */ /* 0x000fe20000000f00 */
[----:B------:R-:W-:Y:S01]  /*2d90*/  @!P4 IMAD.MOV.U32 R3, RZ, RZ, R13 ;  /* 0x000000ffff03c224 */ /* 0x000fe200078e000d */
[----:B------:R-:W-:-:S13]  /*2da0*/  ISETP.GE.AND P4, PT, R196, c[0x0][0x1d4], PT ;  /* 0x00007500c4007a0c */ /* 0x000fda0003f86270 */
[----:B------:R1:W-:Y:S04]  /*2db0*/  @P0 LDGSTS.E.BYPASS.LTC128B.128 [R144+0x10100], [R6.64+0x100], !P4 ;  /* 0x1010010006900fae */ /* 0x0003e8000e101d4c */
[----:B------:R2:W-:Y:S04]  /*2dc0*/  @P1 LDGSTS.E.BYPASS.LTC128B.128 [R144+0xd100], [R4.64], !P6 ;  /* 0x0d10000004901fae */ /* 0x0005e8000f101d4c */
[----:B------:R2:W-:Y:S04]  /*2dd0*/  @P1 LDGSTS.E.BYPASS.LTC128B.128 [R144+0xf100], [R4.64+0x80], !P5 ;  /* 0x0f10008004901fae */ /* 0x0005e8000e901d4c */
[----:B------:R2:W-:Y:S04]  /*2de0*/  @P1 LDGSTS.E.BYPASS.LTC128B.128 [R144+0x11100], [R4.64+0x100], !P4 ;  /* 0x1110010004901fae */ /* 0x0005e8000e101d4c */
[----:B------:R-:W0:Y:S01]  /*2df0*/  LDGDEPBAR ;  /* 0x00000000000079af */ /* 0x000e220000000000 */
[----:B------:R-:W-:Y:S01]  /*2e00*/  WARPSYNC 0xffffffff ;  /* 0xffffffff00007948 */ /* 0x000fe20003800000 */
[----:B-1----:R-:W-:-:S02]  /*2e10*/  IMAD R7, R22, c[0x0][0x264], R9 ;  /* 0x0000990016077a24 */ /* 0x002fc400078e0209 */
[----:B------:R-:W-:-:S04]  /*2e20*/  IMAD.MOV.U32 R6, RZ, RZ, R8 ;  /* 0x000000ffff067224 */ /* 0x000fc800078e0008 */
[----:B------:R-:W-:-:S05]  /*2e30*/  IMAD.WIDE.U32 R86, R14, c[0x0][0x268], R6 ;  /* 0x00009a000e567a25 */ /* 0x000fca00078e0006 */
[----:B------:R-:W-:Y:S02]  /*2e40*/  IADD3 R83, R87, R0, RZ ;  /* 0x0000000057537210 */ /* 0x000fe40007ffe0ff */
[----:B------:R-:W-:Y:S01]  /*2e50*/  BAR.SYNC.DEFER_BLOCKING 0x0 ;  /* 0x0000000000007b1d */ /* 0x000fe20000010000 */
[----:B------:R-:W-:Y:S01]  /*2e60*/  IMAD R0, R125, R19, RZ ;  /* 0x000000137d007224 */ /* 0x000fe200078e02ff */
[----:B------:R-:W-:Y:S01]  /*2e70*/  ISETP.GE.AND P3, PT, R141, c[0x0][0x27c], PT ;  /* 0x00009f008d007a0c */ /* 0x000fe20003f66270 */
[----:B--2---:R-:W-:Y:S01]  /*2e80*/  IMAD.MOV.U32 R4, RZ, RZ, R86 ;  /* 0x000000ffff047224 */ /* 0x004fe200078e0056 */
[----:B------:R-:W-:Y:S01]  /*2e90*/  LOP3.LUT R205, R205, 0xfffffffd, RZ, 0xc0, !PT ;  /* 0xfffffffdcdcd7812 */ /* 0x000fe200078ec0ff */
[----:B------:R-:W-:Y:S01]  /*2ea0*/  IMAD.MOV.U32 R5, RZ, RZ, R83 ;  /* 0x000000ffff057224 */ /* 0x000fe200078e0053 */
[----:B------:R-:W-:Y:S01]  /*2eb0*/  ULDC UR9, c[0x0][0x290] ;  /* 0x0000a40000097ab9 */ /* 0x000fe20000000800 */
[-C--:B------:R-:W-:Y:S01]  /*2ec0*/  IMAD R0, R20, R130.reuse, R0 ;  /* 0x0000008214007224 */ /* 0x080fe200078e0200 */
[----:B------:R-:W-:Y:S01]  /*2ed0*/  UMOV UR6, 0x6 ;  /* 0x0000000600067882 */ /* 0x000fe20000000000 */
[----:B------:R-:W-:Y:S01]  /*2ee0*/  IMAD.WIDE.U32 R4, R19, R130, R4 ;  /* 0x0000008213047225 */ /* 0x000fe200078e0004 */
[----:B------:R-:W-:-:S02]  /*2ef0*/  ULDC UR5, c[0x0][0x294] ;  /* 0x0000a50000057ab9 */ /* 0x000fc40000000800 */
[----:B------:R-:W-:Y:S01]  /*2f00*/  ULDC UR8, c[0x0][0x280] ;  /* 0x0000a00000087ab9 */ /* 0x000fe20000000800 */
[----:B------:R-:W-:Y:S01]  /*2f10*/  IMAD.IADD R0, R5, 0x1, R0 ;  /* 0x0000000105007824 */ /* 0x000fe200078e0200 */
[----:B------:R-:W-:Y:S01]  /*2f20*/  @P0 LEA R6, P2, R4, c[0x0][0x250], 0x1 ;  /* 0x0000940004060a11 */ /* 0x000fe200078408ff */
[----:B------:R-:W-:Y:S01]  /*2f30*/  IMAD R14, R15, c[0x0][0x290], RZ ;  /* 0x0000a4000f0e7a24 */ /* 0x000fe200078e02ff */
[----:B------:R-:W-:Y:S01]  /*2f40*/  ULDC UR4, c[0x0][0x284] ;  /* 0x0000a10000047ab9 */ /* 0x000fe20000000800 */
[----:B------:R-:W-:Y:S01]  /*2f50*/  IMAD.WIDE.U32 R16, R216, c[0x0][0x290], R142 ;  /* 0x0000a400d8107a25 */ /* 0x000fe200078e008e */
[----:B------:R-:W-:Y:S01]  /*2f60*/  @P0 LEA.HI.X R7, R4, c[0x0][0x254], R0, 0x1, P2 ;  /* 0x0000950004070a11 */ /* 0x000fe200010f0c00 */
[----:B------:R-:W-:Y:S01]  /*2f70*/  USHF.L.U64.HI UR5, UR9, UR6, UR5 ;  /* 0x0000000609057299 */ /* 0x000fe20008010205 */
[----:B------:R-:W-:Y:S01]  /*2f80*/  @P1 IADD3 R5, P2, R131, R4, RZ ;  /* 0x0000000483051210 */ /* 0x000fe20007f5e0ff */
[----:B------:R-:W-:Y:S01]  /*2f90*/  IMAD R14, R216, c[0x0][0x294], R14 ;  /* 0x0000a500d80e7a24 */ /* 0x000fe200078e020e */
[----:B------:R-:W-:Y:S01]  /*2fa0*/  USHF.L.U64.HI UR4, UR8, UR6, UR4 ;  /* 0x0000000608047299 */ /* 0x000fe20008010204 */
[----:B------:R-:W-:Y:S01]  /*2fb0*/  IMAD.IADD R119, R18, 0x1, R21 ;  /* 0x0000000112777824 */ /* 0x000fe200078e0215 */
[----:B------:R-:W-:Y:S01]  /*2fc0*/  @!PT LDS RZ, [RZ] ;  /* 0x00000000fffff984 */ /* 0x000fe20000000800 */
[----:B------:R-:W-:Y:S01]  /*2fd0*/  @!PT LDS RZ, [RZ] ;  /* 0x00000000fffff984 */ /* 0x000fe20000000800 */
[----:B------:R-:W-:Y:S01]  /*2fe0*/  @!PT LDS RZ, [RZ] ;  /* 0x00000000fffff984 */ /* 0x000fe20000000800 */
[----:B------:R1:W-:Y:S01]  /*2ff0*/  @P0 LDGSTS.E.BYPASS.LTC128B.128 [R144+0x100], [R6.64], !P6 ;  /* 0x0010000006900fae */ /* 0x0003e2000f101d4c */
[----:B------:R-:W-:Y:S01]  /*3000*/  @P1 IMAD.X R0, R0, 0x1, R126, P2 ;  /* 0x0000000100001824 */ /* 0x000fe200010e067e */
[C---:B------:R-:W-:Y:S01]  /*3010*/  @P1 LEA R4, P2, R5.reuse, c[0x0][0x250], 0x1 ;  /* 0x0000940005041a11 */ /* 0x040fe200078408ff */
[----:B------:R-:W-:Y:S01]  /*3020*/  IMAD.MOV.U32 R133, RZ, RZ, 0x1 ;  /* 0x00000001ff857424 */ /* 0x000fe200078e00ff */
[----:B------:R1:W-:Y:S01]  /*3030*/  @P0 LDGSTS.E.BYPASS.LTC128B.128 [R144+0x2100], [R6.64+0x80], !P5 ;  /* 0x0210008006900fae */ /* 0x0003e2000e901d4c */
[----:B------:R-:W-:Y:S01]  /*3040*/  IMAD.WIDE.U32 R100, R2, c[0x0][0x2b0], RZ ;  /* 0x0000ac0002647a25 */ /* 0x000fe200078e00ff */
[----:B------:R-:W-:Y:S01]  /*3050*/  @P1 LEA.HI.X R5, R5, c[0x0][0x254], R0, 0x1, P2 ;  /* 0x0000950005051a11 */ /* 0x000fe200010f0c00 */
[----:B------:R-:W-:Y:S01]  /*3060*/  ULDC.U8 UR7, c[0x0][0x298] ;  /* 0x0000a60000077ab9 */ /* 0x000fe20000000000 */
[----:B------:R1:W-:Y:S01]  /*3070*/  @P0 LDGSTS.E.BYPASS.LTC128B.128 [R144+0x4100], [R6.64+0x100], !P4 ;  /* 0x0410010006900fae */ /* 0x0003e2000e101d4c */
[----:B------:R-:W-:Y:S01]  /*3080*/  ISETP.GT.AND P0, PT, R28, R33, PT ;  /* 0x000000211c00720c */ /* 0x000fe20003f04270 */
[----:B------:R-:W-:Y:S01]  /*3090*/  IMAD.WIDE.U32 R98, R22, c[0x0][0x210], RZ ;  /* 0x0000840016627a25 */ /* 0x000fe200078e00ff */
[----:B------:R-:W-:Y:S01]  /*30a0*/  ISETP.GE.AND P2, PT, R106, c[0x0][0x27c], PT ;  /* 0x00009f006a007a0c */ /* 0x000fe20003f46270 */
[----:B------:R2:W-:Y:S01]  /*30b0*/  @P1 LDGSTS.E.BYPASS.LTC128B.128 [R144+0x1100], [R4.64], !P6 ;  /* 0x0110000004901fae */ /* 0x0005e2000f101d4c */
[----:B------:R-:W-:Y:S01]  /*30c0*/  USHF.L.U32 UR9, UR9, 0x6, URZ ;  /* 0x0000000609097899 */ /* 0x000fe2000800063f */
[----:B------:R-:W-:Y:S01]  /*30d0*/  IMAD R132, R241, 0x40, R216 ;  /* 0x00000040f1847824 */ /* 0x000fe200078e02d8 */
[----:B------:R-:W-:Y:S01]  /*30e0*/  USHF.L.U32 UR8, UR8, 0x6, URZ ;  /* 0x0000000608087899 */ /* 0x000fe2000800063f */
[----:B------:R2:W-:Y:S01]  /*30f0*/  @P1 LDGSTS.E.BYPASS.LTC128B.128 [R144+0x3100], [R4.64+0x80], !P5 ;  /* 0x0310008004901fae */ /* 0x0005e2000e901d4c */
[----:B------:R-:W-:-:S02]  /*3100*/  IMAD.MOV.U32 R34, RZ, RZ, RZ ;  /* 0x000000ffff227224 */ /* 0x000fc400078e00ff */
[----:B------:R-:W-:Y:S01]  /*3110*/  IMAD.MOV.U32 R38, RZ, RZ, 0x1 ;  /* 0x00000001ff267424 */ /* 0x000fe200078e00ff */
[----:B------:R2:W-:Y:S01]  /*3120*/  @P1 LDGSTS.E.BYPASS.LTC128B.128 [R144+0x5100], [R4.64+0x100], !P4 ;  /* 0x0510010004901fae */ /* 0x0005e2000e101d4c */
[----:B------:R-:W-:Y:S01]  /*3130*/  IMAD R115, R22, c[0x0][0x214], R99 ;  /* 0x0000850016737a24 */ /* 0x000fe200078e0263 */
[----:B------:R-:W-:Y:S02]  /*3140*/  @P0 IADD3 R0, R12, -0x2, RZ ;  /* 0xfffffffe0c000810 */ /* 0x000fe40007ffe0ff */
[----:B------:R-:W0:Y:S01]  /*3150*/  LDGDEPBAR ;  /* 0x00000000000079af */ /* 0x000e220000000000 */
[----:B------:R-:W-:Y:S02]  /*3160*/  @P2 LOP3.LUT R205, R205, 0x2, RZ, 0xfc, !PT ;  /* 0x00000002cdcd2812 */ /* 0x000fe400078efcff */
[----:B------:R-:W-:Y:S01]  /*3170*/  @P0 SHF.R.S32.HI R9, RZ, 0x1f, R0 ;  /* 0x0000001fff090819 */ /* 0x000fe20000011400 */
[----:B------:R-:W-:Y:S01]  /*3180*/  @P0 IMAD R8, R127, R0, RZ ;  /* 0x000000007f080224 */ /* 0x000fe200078e02ff */
[----:B------:R-:W-:-:S04]  /*3190*/  LOP3.LUT R205, R205, 0xfffffffe, RZ, 0xc0, !PT ;  /* 0xfffffffecdcd7812 */ /* 0x000fc800078ec0ff */
[----:B------:R-:W-:Y:S01]  /*31a0*/  @P3 LOP3.LUT R205, R205, 0x1, RZ, 0xfc, !PT ;  /* 0x00000001cdcd3812 */ /* 0x000fe200078efcff */
[----:B-1----:R-:W-:-:S03]  /*31b0*/  @P0 IMAD.WIDE.U32 R6, R0, R128, R84 ;  /* 0x0000008000060225 */ /* 0x002fc600078e0054 */
[----:B------:R-:W-:Y:S01]  /*31c0*/  LOP3.LUT R205, R205, 0xfffffffb, RZ, 0xc0, !PT ;  /* 0xfffffffbcdcd7812 */ /* 0x000fe200078ec0ff */
[----:B------:R-:W-:Y:S02]  /*31d0*/  @P0 IMAD R0, R9, R128, R8 ;  /* 0x0000008009000224 */ /* 0x000fe400078e0208 */
[----:B------:R-:W-:-:S04]  /*31e0*/  IMAD.WIDE.U32 R8, R216, c[0x0][0x290], R106 ;  /* 0x0000a400d8087a25 */ /* 0x000fc800078e006a */
[----:B------:R-:W-:Y:S01]  /*31f0*/  @P0 IMAD.IADD R0, R7, 0x1, R0 ;  /* 0x0000000107000824 */ /* 0x000fe200078e0200 */
[C---:B--2---:R-:W-:Y:S01]  /*3200*/  @P0 LEA R4, P1, R6.reuse, c[0x0][0x220], 0x1 ;  /* 0x0000880006040a11 */ /* 0x044fe200078208ff */
[----:B------:R-:W-:Y:S02]  /*3210*/  IMAD.IADD R13, R9, 0x1, R14 ;  /* 0x00000001090d7824 */ /* 0x000fe400078e020e */
[----:B------:R-:W-:Y:S01]  /*3220*/  IMAD.MOV.U32 R12, RZ, RZ, R8 ;  /* 0x000000ffff0c7224 */ /* 0x000fe200078e0008 */
[----:B------:R-:W-:Y:S01]  /*3230*/  @P0 LEA.HI.X R5, R6, c[0x0][0x224], R0, 0x1, P1 ;  /* 0x0000890006050a11 */ /* 0x000fe200008f0c00 */
[----:B------:R-:W-:Y:S01]  /*3240*/  IMAD R0, R15, c[0x0][0x280], RZ ;  /* 0x0000a0000f007a24 */ /* 0x000fe200078e02ff */
[C---:B------:R-:W-:Y:S01]  /*3250*/  @P0 LEA R6, P1, R129.reuse, R4, 0x1 ;  /* 0x0000000481060211 */ /* 0x040fe200078208ff */
[----:B-----5:R-:W-:Y:S02]  /*3260*/  IMAD.WIDE.U32 R96, R134, c[0x0][0x290], R12 ;  /* 0x0000a40086607a25 */ /* 0x020fe400078e000c */
[----:B------:R1:W-:Y:S01]  /*3270*/  @P0 LDGSTS.E.BYPASS.LTC128B.128 [R144+0x12100], [R4.64], !P6 ;  /* 0x1210000004900fae */ /* 0x0003e2000f101d4c */
[----:B------:R-:W-:Y:S01]  /*3280*/  @P0 LEA.HI.X R7, R129, R5, R124, 0x1, P1 ;  /* 0x0000000581070211 */ /* 0x000fe200008f0c7c */
[----:B------:R-:W-:Y:S01]  /*3290*/  IMAD R0, R216, c[0x0][0x284], R0 ;  /* 0x0000a100d8007a24 */ /* 0x000fe200078e0200 */
[----:B------:R-:W-:Y:S01]  /*32a0*/  ISETP.NE.AND P1, PT, R133, c[0x0][0x2b8], PT ;  /* 0x0000ae0085007a0c */ /* 0x000fe20003f25270 */
[----:B------:R1:W-:Y:S04]  /*32b0*/  @P0 LDGSTS.E.BYPASS.LTC128B.128 [R144+0x14100], [R4.64+0x80], !P5 ;  /* 0x1410008004900fae */ /* 0x0003e8000e901d4c */
[----:B------:R1:W-:Y:S04]  /*32c0*/  @P0 LDGSTS.E.BYPASS.LTC128B.128 [R144+0x16100], [R4.64+0x100], !P4 ;  /* 0x1610010004900fae */ /* 0x0003e8000e101d4c */
[----:B------:R2:W-:Y:S04]  /*32d0*/  @P0 LDGSTS.E.BYPASS.LTC128B.128 [R144+0x13100], [R6.64], !P6 ;  /* 0x1310000006900fae */ /* 0x0005e8000f101d4c */
[----:B------:R2:W-:Y:S04]  /*32e0*/  @P0 LDGSTS.E.BYPASS.LTC128B.128 [R144+0x15100], [R6.64+0x80], !P5 ;  /* 0x1510008006900fae */ /* 0x0005e8000e901d4c */
[----:B------:R2:W-:Y:S01]  /*32f0*/  @P0 LDGSTS.E.BYPASS.LTC128B.128 [R144+0x17100], [R6.64+0x100], !P4 ;  /* 0x1710010006900fae */ /* 0x0005e2000e101d4c */
[----:B------:R-:W-:-:S03]  /*3300*/  ISETP.GE.AND P0, PT, R140, c[0x0][0x27c], PT ;  /* 0x00009f008c007a0c */ /* 0x000fc60003f06270 */
[----:B------:R-:W0:Y:S10]  /*3310*/  LDGDEPBAR ;  /* 0x00000000000079af */ /* 0x000e340000000000 */
[----:B------:R-:W-:Y:S01]  /*3320*/  @P0 LOP3.LUT R205, R205, 0x4, RZ, 0xfc, !PT ;  /* 0x00000004cdcd0812 */ /* 0x000fe200078efcff */
[----:B-1----:R-:W-:-:S03]  /*3330*/  IMAD.WIDE.U32 R4, R216, c[0x0][0x280], R106 ;  /* 0x0000a000d8047a25 */ /* 0x002fc600078e006a */
[----:B------:R-:W-:Y:S01]  /*3340*/  LOP3.LUT R205, R205, 0xfffffff7, RZ, 0xc0, !PT ;  /* 0xfffffff7cdcd7812 */ /* 0x000fe200078ec0ff */
[----:B------:R-:W-:Y:S02]  /*3350*/  IMAD.IADD R9, R5, 0x1, R0 ;  /* 0x0000000105097824 */ /* 0x000fe400078e0200 */
[----:B------:R-:W-:Y:S01]  /*3360*/  IMAD.MOV.U32 R8, RZ, RZ, R4 ;  /* 0x000000ffff087224 */ /* 0x000fe200078e0004 */
[----:B------:R-:W-:-:S03]  /*3370*/  SEL R4, RZ, c[0x0][0x27c], !P3 ;  /* 0x00009f00ff047a07 */ /* 0x000fc60005800000 */
[----:B------:R-:W-:-:S04]  /*3380*/  IMAD.WIDE.U32 R94, R134, c[0x0][0x280], R8 ;  /* 0x0000a000865e7a25 */ /* 0x000fc800078e0008 */
[----:B--2---:R-:W-:Y:S01]  /*3390*/  IMAD.IADD R7, R14, 0x1, R17 ;  /* 0x000000010e077824 */ /* 0x004fe200078e0211 */
[----:B------:R-:W-:Y:S01]  /*33a0*/  SEL R17, RZ, c[0x0][0x27c], !P2 ;  /* 0x00009f00ff117a07 */ /* 0x000fe20005000000 */
[----:B------:R-:W-:-:S04]  /*33b0*/  IMAD.WIDE.U32 R14, R216, c[0x0][0x280], R142 ;  /* 0x0000a000d80e7a25 */ /* 0x000fc800078e008e */
[----:B------:R-:W-:Y:S02]  /*33c0*/  IMAD.IADD R5, R0, 0x1, R15 ;  /* 0x0000000100057824 */ /* 0x000fe400078e020f */
[----:B------:R-:W-:Y:S01]  /*33d0*/  IMAD.IADD R0, R106, 0x1, R17 ;  /* 0x000000016a007824 */ /* 0x000fe200078e0211 */
[----:B------:R-:W-:Y:S01]  /*33e0*/  SEL R17, RZ, c[0x0][0x27c], !P0 ;  /* 0x00009f00ff117a07 */ /* 0x000fe20004000000 */
[----:B------:R-:W-:Y:S01]  /*33f0*/  IMAD.IADD R18, R141, 0x1, R4 ;  /* 0x000000018d127824 */ /* 0x000fe200078e0204 */
[----:B------:R-:W-:Y:S01]  /*3400*/  LOP3.LUT P0, RZ, R242, 0x4, RZ, 0xc0, !PT ;  /* 0x00000004f2ff7812 */ /* 0x000fe2000780c0ff */
[----:B------:R-:W-:Y:S01]  /*3410*/  IMAD.MOV.U32 R4, RZ, RZ, R14 ;  /* 0x000000ffff047224 */ /* 0x000fe200078e000e */
[----:B------:R-:W-:Y:S01]  /*3420*/  SHF.R.S32.HI R15, RZ, 0x1f, R0 ;  /* 0x0000001fff0f7819 */ /* 0x000fe20000011400 */
[----:B------:R-:W-:Y:S01]  /*3430*/  IMAD.IADD R17, R140, 0x1, R17 ;  /* 0x000000018c117824 */ /* 0x000fe200078e0211 */
[----:B------:R-:W-:Y:S01]  /*3440*/  SHF.R.S32.HI R14, RZ, 0x1f, R18 ;  /* 0x0000001fff0e7819 */ /* 0x000fe20000011412 */
[----:B------:R-:W-:Y:S01]  /*3450*/  IMAD.MOV.U32 R6, RZ, RZ, R16 ;  /* 0x000000ffff067224 */ /* 0x000fe200078e0010 */
[CC--:B------:R-:W-:Y:S01]  /*3460*/  LEA.HI R19, R15.reuse, R0.reuse, RZ, 0x6 ;  /* 0x000000000f137211 */ /* 0x0c0fe200078f30ff */
[----:B------:R-:W-:Y:S01]  /*3470*/  IMAD.WIDE.U32 R90, R134, c[0x0][0x280], R4 ;  /* 0x0000a000865a7a25 */ /* 0x000fe200078e0004 */
[----:B------:R-:W-:-:S02]  /*3480*/  LEA.HI R16, R15, R0, RZ, 0x3 ;  /* 0x000000000f107211 */ /* 0x000fc400078f18ff */
[-C--:B------:R-:W-:Y:S01]  /*3490*/  LEA.HI R15, R14, R18.reuse, RZ, 0x3 ;  /* 0x000000120e0f7211 */ /* 0x080fe200078f18ff */
[----:B------:R-:W-:Y:S01]  /*34a0*/  IMAD.SHL.U32 R19, R19, 0x40, RZ ;  /* 0x0000004013137824 */ /* 0x000fe200078e00ff */
[----:B------:R-:W-:Y:S01]  /*34b0*/  SHF.R.S32.HI R0, RZ, 0x1f, R17 ;  /* 0x0000001fff007819 */ /* 0x000fe20000011411 */
[----:B------:R-:W-:Y:S01]  /*34c0*/  IMAD.WIDE.U32 R92, R134, c[0x0][0x290], R6 ;  /* 0x0000a400865c7a25 */ /* 0x000fe200078e0006 */
[----:B------:R-:W-:Y:S02]  /*34d0*/  LEA.HI R18, R14, R18, RZ, 0x6 ;  /* 0x000000120e127211 */ /* 0x000fe400078f30ff */
[----:B------:R-:W-:Y:S02]  /*34e0*/  LOP3.LUT R21, R19, 0xfffff000, RZ, 0xc0, !PT ;  /* 0xfffff00013157812 */ /* 0x000fe400078ec0ff */
[CC--:B------:R-:W-:Y:S02]  /*34f0*/  LEA.HI R14, R0.reuse, R17.reuse, RZ, 0x3 ;  /* 0x00000011000e7211 */ /* 0x0c0fe400078f18ff */
[----:B------:R-:W-:Y:S01]  /*3500*/  LEA.HI R19, R0, R17, RZ, 0x6 ;  /* 0x0000001100137211 */ /* 0x000fe200078f30ff */
[----:B------:R-:W-:Y:S01]  /*3510*/  IMAD.SHL.U32 R0, R18, 0x40, RZ ;  /* 0x0000004012007824 */ /* 0x000fe200078e00ff */
[----:B------:R-:W-:-:S02]  /*3520*/  LOP3.LUT R17, R229, 0x38, R15, 0xf8, !PT ;  /* 0x00000038e5117812 */ /* 0x000fc400078ef80f */
[----:B------:R-:W-:Y:S02]  /*3530*/  @P0 LOP3.LUT R205, R205, 0x8, RZ, 0xfc, !PT ;  /* 0x00000008cdcd0812 */ /* 0x000fe400078efcff */
[----:B------:R-:W-:Y:S01]  /*3540*/  LOP3.LUT R18, R0, 0xfffff000, RZ, 0xc0, !PT ;  /* 0xfffff00000127812 */ /* 0x000fe200078ec0ff */
[----:B------:R-:W-:Y:S01]  /*3550*/  IMAD.SHL.U32 R0, R19, 0x40, RZ ;  /* 0x0000004013007824 */ /* 0x000fe200078e00ff */
[----:B------:R-:W-:Y:S02]  /*3560*/  LOP3.LUT R17, R17, R150, RZ, 0x3c, !PT ;  /* 0x0000009611117212 */ /* 0x000fe400078e3cff */
[----:B------:R-:W-:Y:S02]  /*3570*/  LOP3.LUT R19, R229, 0x38, R14, 0xf8, !PT ;  /* 0x00000038e5137812 */ /* 0x000fe400078ef80e */
[----:B------:R-:W-:Y:S02]  /*3580*/  IADD3 R117, R17, R18, R151 ;  /* 0x0000001211757210 */ /* 0x000fe40007ffe097 */
[----:B------:R-:W-:Y:S01]  /*3590*/  LOP3.LUT R18, R0, 0xfffff000, RZ, 0xc0, !PT ;  /* 0xfffff00000127812 */ /* 0x000fe200078ec0ff */
[----:B------:R-:W-:Y:S01]  /*35a0*/  IMAD R0, R3, c[0x0][0x2b0], RZ ;  /* 0x0000ac0003007a24 */ /* 0x000fe200078e02ff */
[----:B------:R-:W-:-:S02]  /*35b0*/  LOP3.LUT R17, R19, R150, RZ, 0x3c, !PT ;  /* 0x0000009613117212 */ /* 0x000fc400078e3cff */
[----:B------:R-:W-:Y:S02]  /*35c0*/  ISETP.LE.AND P0, PT, R133, c[0x0][0x27c], PT ;  /* 0x00009f0085007a0c */ /* 0x000fe40003f03270 */
[----:B------:R-:W-:Y:S01]  /*35d0*/  IADD3 R116, R17, R18, R151 ;  /* 0x0000001211747210 */ /* 0x000fe20007ffe097 */
[----:B------:R-:W-:Y:S01]  /*35e0*/  IMAD R17, R2, c[0x0][0x2b4], R0 ;  /* 0x0000ad0002117a24 */ /* 0x000fe200078e0200 */
[----:B------:R-:W-:Y:S02]  /*35f0*/  SHF.R.S32.HI R2, RZ, 0x1f, R134 ;  /* 0x0000001fff027819 */ /* 0x000fe40000011486 */
[----:B------:R-:W-:Y:S01]  /*3600*/  LOP3.LUT R205, R205, 0xffffffdf, RZ, 0xc0, !PT ;  /* 0xffffffdfcdcd7812 */ /* 0x000fe200078ec0ff */
[----:B------:R-:W-:Y:S01]  /*3610*/  IMAD.IADD R114, R101, 0x1, R17 ;  /* 0x0000000165727824 */ /* 0x000fe200078e0211 */
[----:B------:R-:W-:Y:S01]  /*3620*/  LOP3.LUT R20, R229, 0x38, R16, 0xf8, !PT ;  /* 0x00000038e5147812 */ /* 0x000fe200078ef810 */
[C---:B------:R-:W-:Y:S01]  /*3630*/  IMAD R3, R2.reuse, c[0x0][0x290], RZ ;  /* 0x0000a40002037a24 */ /* 0x040fe200078e02ff */
[----:B------:R-:W-:Y:S01]  /*3640*/  LOP3.LUT R205, R205, 0xffffffef, RZ, 0xc0, !PT ;  /* 0xffffffefcdcd7812 */ /* 0x000fe200078ec0ff */
[----:B------:R-:W-:Y:S01]  /*3650*/  IMAD R2, R2, c[0x0][0x280], RZ ;  /* 0x0000a00002027a24 */ /* 0x000fe200078e02ff */
[----:B------:R-:W-:Y:S01]  /*3660*/  LOP3.LUT R20, R20, R150, RZ, 0x3c, !PT ;  /* 0x0000009614147212 */ /* 0x000fe200078e3cff */
[C---:B------:R-:W-:Y:S01]  /*3670*/  IMAD R3, R134.reuse, c[0x0][0x294], R3 ;  /* 0x0000a50086037a24 */ /* 0x040fe200078e0203 */
[----:B------:R-:W-:Y:S01]  /*3680*/  LOP3.LUT R0, R229, 0x18, R106, 0xf8, !PT ;  /* 0x00000018e5007812 */ /* 0x000fe200078ef86a */
[----:B------:R-:W-:Y:S01]  /*3690*/  IMAD R2, R134, c[0x0][0x284], R2 ;  /* 0x0000a10086027a24 */ /* 0x000fe200078e0202 */
[----:B------:R-:W-:Y:S01]  /*36a0*/  LOP3.LUT R81, R16, 0xfffffff8, RZ, 0xc0, !PT ;  /* 0xfffffff810517812 */ /* 0x000fe200078ec0ff */
[----:B------:R-:W-:Y:S01]  /*36b0*/  IMAD.IADD R110, R97, 0x1, R3 ;  /* 0x00000001616e7824 */ /* 0x000fe200078e0203 */
[----:B------:R-:W-:Y:S01]  /*36c0*/  LOP3.LUT R80, R15, 0xfffffff8, RZ, 0xc0, !PT ;  /* 0xfffffff80f507812 */ /* 0x000fe200078ec0ff */
[----:B------:R-:W-:Y:S01]  /*36d0*/  IMAD.IADD R108, R3, 0x1, R93 ;  /* 0x00000001036c7824 */ /* 0x000fe200078e025d */
[----:B------:R-:W-:Y:S01]  /*36e0*/  LOP3.LUT R77, R14, 0xfffffff8, RZ, 0xc0, !PT ;  /* 0xfffffff80e4d7812 */ /* 0x000fe200078ec0ff */
[----:B------:R-:W-:Y:S01]  /*36f0*/  IMAD.IADD R109, R95, 0x1, R2 ;  /* 0x000000015f6d7824 */ /* 0x000fe200078e0202 */
[----:B------:R-:W-:Y:S01]  /*3700*/  @P1 LOP3.LUT R205, R205, 0x10, RZ, 0xfc, !PT ;  /* 0x00000010cdcd1812 */ /* 0x000fe200078efcff */
[----:B------:R-:W-:Y:S01]  /*3710*/  IMAD.IADD R102, R2, 0x1, R91 ;  /* 0x0000000102667824 */ /* 0x000fe200078e025b */
[----:B------:R-:W-:-:S02]  /*3720*/  IADD3 R118, R20, R21, R151 ;  /* 0x0000001514767210 */ /* 0x000fc40007ffe097 */
[----:B------:R-:W-:Y:S02]  /*3730*/  LOP3.LUT R0, R151, R0, R150, 0xf6, !PT ;  /* 0x0000000097007212 */ /* 0x000fe400078ef696 */
[----:B------:R-:W-:Y:S02]  /*3740*/  SHF.R.S32.HI R113, RZ, 0x3, R16 ;  /* 0x00000003ff717819 */ /* 0x000fe40000011410 */
[----:B------:R-:W-:Y:S02]  /*3750*/  SHF.R.S32.HI R112, RZ, 0x3, R15 ;  /* 0x00000003ff707819 */ /* 0x000fe4000001140f */
[----:B------:R-:W-:Y:S02]  /*3760*/  SHF.R.S32.HI R111, RZ, 0x3, R14 ;  /* 0x00000003ff6f7819 */ /* 0x000fe4000001140e */
[----:B------:R-:W-:Y:S02]  /*3770*/  SHF.R.S32.HI R105, RZ, 0x1f, R81 ;  /* 0x0000001fff697819 */ /* 0x000fe40000011451 */
[----:B------:R-:W-:-:S02]  /*3780*/  SHF.R.S32.HI R104, RZ, 0x1f, R80 ;  /* 0x0000001fff687819 */ /* 0x000fc40000011450 */
[----:B------:R-:W-:Y:S02]  /*3790*/  SHF.R.S32.HI R103, RZ, 0x1f, R77 ;  /* 0x0000001fff677819 */ /* 0x000fe4000001144d */
[----:B------:R-:W-:Y:S02]  /*37a0*/  @P0 LOP3.LUT R205, R205, 0x20, RZ, 0xfc, !PT ;  /* 0x00000020cdcd0812 */ /* 0x000fe400078efcff */
.L_x_2278:
        /* <DEDUP_REMOVED lines=31> */
[----:B-----5:R-:W-:Y:S03]  /*39a0*/  SHF.R.S32.HI R75, RZ, 0x1f, R69 ;  /* 0x0000001fff4b7819 */ /* 0x020fe60000011445 */
[----:B------:R-:W-:Y:S04]  /*39b0*/  IMAD R4, R74, c[0x0][0x1e0], RZ ;  /* 0x000078004a047a24 */ /* 0x000fe800078e02ff */
[----:B------:R-:W-:Y:S05]  /*39c0*/  IMAD R4, R72, c[0x0][0x1e4], R4 ;  /* 0x0000790048047a24 */ /* 0x000fea00078e0204 */
[----:B------:R-:W-:Y:S01]  /*39d0*/  IADD3 R3, R3, R4, RZ ;  /* 0x0000000403037210 */ /* 0x000fe20007ffe0ff */
[----:B------:R-:W-:Y:S04]  /*39e0*/  IMAD R4, R75, c[0x0][0x1f0], RZ ;  /* 0x00007c004b047a24 */ /* 0x000fe800078e02ff */
[C---:B------:R-:W-:Y:S04]  /*39f0*/  IMAD.WIDE.U32 R2, R69.reuse, c[0x0][0x1f0], R2 ;  /* 0x00007c0045027a25 */ /* 0x040fe800078e0002 */
[----:B------:R-:W-:Y:S01]  /*3a00*/  IMAD R4, R69, c[0x0][0x1f4], R4 ;  /* 0x00007d0045047a24 */ /* 0x000fe200078e0204 */
[----:B------:R-:W-:Y:S04]  /*3a10*/  IADD3 R2, P0, R78, R2, RZ ;  /* 0x000000024e027210 */ /* 0x000fe80007f1e0ff */
[----:B------:R-:W-:Y:S01]  /*3a20*/  IADD3.X R3, R82, R3, R4, P0, !PT ;  /* 0x0000000352037210 */ /* 0x000fe200007fe404 */
[----:B------:R-:W-:Y:S01]  /*3a30*/  IMAD R4, R28, UR4, RZ ;  /* 0x000000041c047c24 */ /* 0x000fe2000f8e02ff */
[C---:B------:R-:W-:Y:S04]  /*3a40*/  LEA R30, P0, R2.reuse, c[0x0][0x1c8], 0x1 ;  /* 0x00007200021e7a11 */ /* 0x040fe800078008ff */
[----:B------:R-:W-:Y:S01]  /*3a50*/  LEA.HI.X R29, R2, c[0x0][0x1cc], R3, 0x1, P0 ;  /* 0x00007300021d7a11 */ /* 0x000fe200000f0c03 */
[----:B------:R-:W-:Y:S01]  /*3a60*/  IMAD R3, R28, UR5, RZ ;  /* 0x000000051c037c24 */ /* 0x000fe2000f8e02ff */
[----:B------:R-:W-:Y:S02]  /*3a70*/  ISETP.NE.AND P0, PT, RZ, UR7, PT ;  /* 0x00000007ff007c0c */ /* 0x000fe4000bf05270 */
[----:B------:R-:W-:Y:S05]  /*3a80*/  SHF.R.S32.HI R2, RZ, 0x1f, R28 ;  /* 0x0000001fff027819 */ /* 0x000fea000001141c */
[C---:B-1----:R-:W-:Y:S02]  /*3a90*/  IMAD R6, R2.reuse, UR8, R4 ;  /* 0x0000000802067c24 */ /* 0x042fe4000f8e0204 */
[----:B------:R-:W-:Y:S01]  /*3aa0*/  IMAD R3, R2, UR9, R3 ;  /* 0x0000000902037c24 */ /* 0x000fe2000f8e0203 */
[----:B------:R-:W-:Y:S01]  /*3ab0*/  IADD3 R2, -R8, R76, RZ ;  /* 0x0000004c08027210 */ /* 0x000fe20007ffe1ff */
[----:B------:R-:W-:Y:S03]  /*3ac0*/  IMAD.WIDE.U32 R4, R28, UR8, RZ ;  /* 0x000000081c047c25 */ /* 0x000fe6000f8e00ff */
[----:B------:R-:W-:Y:S01]  /*3ad0*/  IMNMX R73, R2, 0x40, PT ;  /* 0x0000004002497817 */ /* 0x000fe20003800200 */
[----:B------:R-:W-:Y:S01]  /*3ae0*/  IMAD.WIDE.U32 R8, R28, UR9, RZ ;  /* 0x000000091c087c25 */ /* 0x000fe2000f8e00ff */
[----:B------:R-:W-:Y:S04]  /*3af0*/  IADD3 R22, R5, R6, RZ ;  /* 0x0000000605167210 */ /* 0x000fe80007ffe0ff */
        /* <DEDUP_REMOVED lines=61> */
.L_x_2258:
[----:B------:R-:W-:Y:S05]  /*3ed0*/  BSYNC B0 ;  /* 0x0000000000007941 */ /* 0x000fea0003800000 */
.L_x_2257:
[----:B------:R2:W3:Y:S04]  /*3ee0*/  SHFL.IDX PT, R57, R29, RZ, 0x1c1f ;  /* 0x001c1fff1d397589 */ /* 0x0004e800000e0000 */
[----:B------:R2:W4:Y:S01]  /*3ef0*/  SHFL.IDX PT, R56, R30, RZ, 0x1c1f ;  /* 0x001c1fff1e387589 */ /* 0x00052200000e0000 */
[----:B------:R-:W-:-:S05]  /*3f00*/  @P1 BRA `(.L_x_2259) ;  /* 0x000038c000001947 */ /* 0x000fca0003800000 */
[----:B-1---5:R-:W-:Y:S01]  /*3f10*/  MOV R4, R47 ;  /* 0x0000002f00047202 */ /* 0x022fe20000000f00 */
[----:B------:R-:W-:Y:S01]  /*3f20*/  IMAD.MOV.U32 R9, RZ, RZ, R48 ;  /* 0x000000ffff097224 */ /* 0x000fe200078e0030 */
[----:B------:R-:W-:Y:S01]  /*3f30*/  ISETP.GE.AND P0, PT, R106, c[0x0][0x1d4], PT ;  /* 0x000075006a007a0c */ /* 0x000fe20003f06270 */
[----:B------:R-:W-:Y:S01]  /*3f40*/  IMAD.MOV.U32 R8, RZ, RZ, R49 ;  /* 0x000000ffff087224 */ /* 0x000fe200078e0031 */
[----:B------:R-:W-:Y:S01]  /*3f50*/  BSSY B0, `(.L_x_2260) ;  /* 0x0000056000007945 */ /* 0x000fe20003800000 */
        /* <DEDUP_REMOVED lines=17> */
[----:B------:R-:W-:Y:S02]  /*4070*/  MOV R9, R20 ;  /* 0x0000001400097202 */ /* 0x000fe40000000f00 */
[----:B------:R-:W-:Y:S02]  /*4080*/  MOV R4, R19 ;  /* 0x0000001300047202 */ /* 0x000fe40000000f00 */
[----:B--2---:R-:W-:Y:S01]  /*4090*/  PRMT R30, R9, 0x5410, R8 ;  /* 0x00005410091e7816 */ /* 0x004fe20000000008 */
[----:B------:R-:W-:Y:S01]  /*40a0*/  IMAD.MOV.U32 R9, RZ, RZ, R16 ;  /* 0x000000ffff097224 */ /* 0x000fe200078e0010 */
[----:B------:R-:W-:Y:S01]  /*40b0*/  PRMT R29, R5, 0x5410, R4 ;  /* 0x00005410051d7816 */ /* 0x000fe20000000004 */
[----:B------:R-:W-:Y:S01]  /*40c0*/  IMAD.MOV.U32 R8, RZ, RZ, R17 ;  /* 0x000000ffff087224 */ /* 0x000fe200078e0011 */
[----:B------:R-:W-:Y:S01]  /*40d0*/  MOV R5, R6 ;  /* 0x0000000600057202 */ /* 0x000fe20000000f00 */
[----:B------:R-:W-:Y:S03]  /*40e0*/  IMAD.MOV.U32 R4, RZ, RZ, R7 ;  /* 0x000000ffff047224 */ /* 0x000fe600078e0007 */
[----:B------:R-:W-:Y:S02]  /*40f0*/  PRMT R27, R9, 0x5410, R8 ;  /* 0x00005410091b7816 */ /* 0x000fe40000000008 */
[----:B------:R-:W-:Y:S01]  /*4100*/  PRMT R26, R5, 0x5410, R4 ;  /* 0x00005410051a7816 */ /* 0x000fe20000000004 */
[----:B------:R-:W-:-:S05]  /*4110*/  @P0 BRA `(.L_x_2261) ;  /* 0x0000039000000947 */ /* 0x000fca0003800000 */
[C---:B----4-:R-:W-:Y:S01]  /*4120*/  LEA R58, P0, R106.reuse, R56, 0x1 ;  /* 0x000000386a3a7211 */ /* 0x050fe200078008ff */
[----:B------:R-:W1:Y:S01]  /*4130*/  LDS.128 R12, [R70+0xc000] ;  /* 0x00c00000460c7984 */ /* 0x000e620000000c00 */
[----:B------:R-:W-:Y:S01]  /*4140*/  MOV R5, R2 ;  /* 0x0000000200057202 */ /* 0x000fe20000000f00 */
[----:B------:R-:W-:Y:S01]  /*4150*/  IMAD.MOV.U32 R9, RZ, RZ, R3 ;  /* 0x000000ffff097224 */ /* 0x000fe200078e0003 */
[----:B---3--:R-:W-:Y:S02]  /*4160*/  LEA.HI.X R59, R106, R57, R107, 0x1, P0 ;  /* 0x000000396a3b7211 */ /* 0x008fe400000f0c6b */
[----:B------:R-:W-:Y:S02]  /*4170*/  ISETP.GE.AND P0, PT, R142, c[0x0][0x27c], PT ;  /* 0x00009f008e007a0c */ /* 0x000fe40003f06270 */
[----:B------:R-:W-:Y:S02]  /*4180*/  MOV R23, R36 ;  /* 0x0000002400177202 */ /* 0x000fe40000000f00 */
[----:B------:R-:W-:Y:S09]  /*4190*/  MOV R39, R37 ;  /* 0x0000002500277202 */ /* 0x000ff20000000f00 */
[--C-:B------:R-:W-:Y:S01]  /*41a0*/  @!P0 SHF.R.U64 R8, R2, 0x10, R3.reuse ;  /* 0x0000001002088819 */ /* 0x100fe20000001203 */
[----:B------:R-:W-:Y:S01]  /*41b0*/  @!P0 HADD2.F32 R2, -RZ, R5.H0_H0 ;  /* 0x20000005ff028230 */ /* 0x000fe20000004100 */
[----:B------:R-:W-:Y:S01]  /*41c0*/  @!P0 SHF.R.U32.HI R22, RZ, 0x10, R3 ;  /* 0x00000010ff168819 */ /* 0x000fe20000011603 */
[----:B------:R-:W-:Y:S01]  /*41d0*/  @!P0 HADD2.F32 R23, -RZ, R23.H0_H0 ;  /* 0x20000017ff178230 */ /* 0x000fe20000004100 */
[--C-:B------:R-:W-:Y:S02]  /*41e0*/  @!P0 SHF.R.U64 R35, R36, 0x10, R37.reuse ;  /* 0x0000001024238819 */ /* 0x100fe40000001225 */
[----:B------:R-:W-:Y:S01]  /*41f0*/  @!P0 SHF.R.U32.HI R50, RZ, 0x10, R37 ;  /* 0x00000010ff328819 */ /* 0x000fe20000011625 */
[----:B------:R-:W-:Y:S02]  /*4200*/  @!P0 HADD2.F32 R37, -RZ, R39.H0_H0 ;  /* 0x20000027ff258230 */ /* 0x000fe40000004100 */
[----:B------:R-:W-:Y:S01]  /*4210*/  @!P0 HADD2.F32 R35, -RZ, R35.H0_H0 ;  /* 0x20000023ff238230 */ /* 0x000fe20000004100 */
[----:B-1----:R-:W-:Y:S05]  /*4220*/  @!P0 MOV R4, R12 ;  /* 0x0000000c00048202 */ /* 0x002fea0000000f00 */
[--C-:B------:R-:W-:Y:S02]  /*4230*/  @!P0 HADD2.F32 R5, -RZ, R4.reuse.H1_H1 ;  /* 0x30000004ff058230 */ /* 0x100fe40000004100 */
[----:B------:R-:W-:Y:S01]  /*4240*/  @!P0 HADD2.F32 R3, -RZ, R4.H0_H0 ;  /* 0x20000004ff038230 */ /* 0x000fe20000004100 */
[----:B------:R-:W-:Y:S02]  /*4250*/  @!P0 MOV R4, R13 ;  /* 0x0000000d00048202 */ /* 0x000fe40000000f00 */
[-C--:B------:R-:W-:Y:S02]  /*4260*/  @!P0 FMUL.FTZ R32, R5, R2.reuse ;  /* 0x0000000205208220 */ /* 0x080fe40000410000 */
        /* <DEDUP_REMOVED lines=8> */
[-C--:B------:R-:W-:Y:S01]  /*42f0*/  @!P0 FMUL.FTZ R8, R32, R3.reuse ;  /* 0x0000000320088220 */ /* 0x080fe20000410000 */
[----:B------:R-:W-:Y:S01]  /*4300*/  @!P0 HADD2.F32 R9, -RZ, R22.H0_H0 ;  /* 0x20000016ff098230 */ /* 0x000fe20000004100 */
[C---:B------:R-:W-:Y:S01]  /*4310*/  @!P0 FMUL.FTZ R3, R4.reuse, R3 ;  /* 0x0000000304038220 */ /* 0x040fe20000410000 */
[--C-:B------:R-:W-:Y:S01]  /*4320*/  @!P0 HADD2.F32 R36, -RZ, R5.reuse.H1_H1 ;  /* 0x30000005ff248230 */ /* 0x100fe20000004100 */
[----:B------:R-:W-:Y:S01]  /*4330*/  @!P0 FFMA.FTZ R61, R4, R35, -R8 ;  /* 0x00000023043d8223 */ /* 0x000fe20000010808 */
[----:B------:R-:W-:Y:S01]  /*4340*/  @!P0 MOV R8, R15 ;  /* 0x0000000f00088202 */ /* 0x000fe20000000f00 */
[----:B------:R-:W-:Y:S01]  /*4350*/  @!P0 FFMA.FTZ R3, R32, R35, R3 ;  /* 0x0000002320038223 */ /* 0x000fe20000010003 */
[----:B------:R-:W-:Y:S01]  /*4360*/  @!P0 HADD2.F32 R5, -RZ, R5.H0_H0 ;  /* 0x20000005ff058230 */ /* 0x000fe20000004100 */
[-C--:B------:R-:W-:Y:S02]  /*4370*/  @!P0 FMUL.FTZ R39, R36, R23.reuse ;  /* 0x0000001724278220 */ /* 0x080fe40000410000 */
[--C-:B------:R-:W-:Y:S02]  /*4380*/  @!P0 HADD2.F32 R22, -RZ, R8.reuse.H1_H1 ;  /* 0x30000008ff168230 */ /* 0x100fe40000004100 */
[C---:B------:R-:W-:Y:S01]  /*4390*/  @!P0 FMUL.FTZ R4, R5.reuse, R23 ;  /* 0x0000001705048220 */ /* 0x040fe20000410000 */
[----:B------:R-:W-:Y:S01]  /*43a0*/  @!P0 HADD2.F32 R8, -RZ, R8.H0_H0 ;  /* 0x20000008ff088230 */ /* 0x000fe20000004100 */
[----:B------:R-:W-:Y:S01]  /*43b0*/  @!P0 FFMA.FTZ R60, R5, R37, -R39 ;  /* 0x00000025053c8223 */ /* 0x000fe20000010827 */
[----:B------:R-:W-:Y:S01]  /*43c0*/  @!P0 HADD2.F32 R23, -RZ, R50.H0_H0 ;  /* 0x20000032ff178230 */ /* 0x000fe20000004100 */
[-C--:B------:R-:W-:Y:S02]  /*43d0*/  @!P0 FMUL.FTZ R39, R22, R9.reuse ;  /* 0x0000000916278220 */ /* 0x080fe40000410000 */
[----:B------:R-:W-:Y:S01]  /*43e0*/  @!P0 FMUL.FTZ R5, R8, R9 ;  /* 0x0000000908058220 */ /* 0x000fe20000410000 */
[----:B------:R-:W-:Y:S01]  /*43f0*/  @!P0 F2FP.PACK_AB R9, R2, R62 ;  /* 0x0000003e0209823e */ /* 0x000fe200000000ff */
[----:B------:R-:W-:Y:S02]  /*4400*/  @!P0 FFMA.FTZ R4, R36, R37, R4 ;  /* 0x0000002524048223 */ /* 0x000fe40000010004 */
[----:B------:R-:W-:Y:S01]  /*4410*/  @!P0 FFMA.FTZ R39, R8, R23, -R39 ;  /* 0x0000001708278223 */ /* 0x000fe20000010827 */
[----:B------:R-:W-:Y:S01]  /*4420*/  @!P0 F2FP.PACK_AB R8, R3, R61 ;  /* 0x0000003d0308823e */ /* 0x000fe200000000ff */
[----:B------:R-:W-:Y:S01]  /*4430*/  @!P0 FFMA.FTZ R5, R22, R23, R5 ;  /* 0x0000001716058223 */ /* 0x000fe20000010005 */
[----:B------:R-:W-:Y:S02]  /*4440*/  @!P0 F2FP.PACK_AB R3, R4, R60 ;  /* 0x0000003c0403823e */ /* 0x000fe400000000ff */
[----:B------:R-:W-:Y:S01]  /*4450*/  @!P0 MOV R12, R9 ;  /* 0x00000009000c8202 */ /* 0x000fe20000000f00 */
[----:B------:R-:W-:Y:S01]  /*4460*/  @!P0 IMAD.MOV.U32 R13, RZ, RZ, R8 ;  /* 0x000000ffff0d8224 */ /* 0x000fe200078e0008 */
[----:B------:R-:W-:Y:S02]  /*4470*/  @!P0 F2FP.PACK_AB R2, R5, R39 ;  /* 0x000000270502823e */ /* 0x000fe400000000ff */
[----:B------:R-:W-:Y:S02]  /*4480*/  @!P0 MOV R14, R3 ;  /* 0x00000003000e8202 */ /* 0x000fe40000000f00 */
[----:B------:R-:W-:Y:S05]  /*4490*/  @!P0 MOV R15, R2 ;  /* 0x00000002000f8202 */ /* 0x000fea0000000f00 */
[----:B------:R1:W-:Y:S02]  /*44a0*/  ST.E.128 [R58.64], R12 ;  /* 0x0000000c3a007985 */ /* 0x0003e4000c101d0c */
.L_x_2261:
[----:B------:R-:W-:Y:S05]  /*44b0*/  BSYNC B0 ;  /* 0x0000000000007941 */ /* 0x000fea0003800000 */
.L_x_2260:
[----:B------:R-:W-:Y:S01]  /*44c0*/  ISETP.GE.AND P0, PT, R141, c[0x0][0x1d4], PT ;  /* 0x000075008d007a0c */ /* 0x000fe20003f06270 */
[----:B------:R-:W-:Y:S01]  /*44d0*/  @!UPT UIADD3 URZ, URZ, URZ, URZ ;  /* 0x0000003f3f3ff290 */ /* 0x000fe2000fffe03f */
[----:B------:R-:W-:Y:S11]  /*44e0*/  BSSY B0, `(.L_x_2262) ;  /* 0x0000039000007945 */ /* 0x000ff60003800000 */
[----:B------:R-:W-:-:S05]  /*44f0*/  @P0 BRA `(.L_x_2263) ;  /* 0x0000037000000947 */ /* 0x000fca0003800000 */
[----:B-1----:R-:W1:Y:S01]  /*4500*/  LDS.128 R12, [R71+0xc000] ;  /* 0x00c00000470c7984 */ /* 0x002e620000000c00 */
[----:B------:R-:W-:Y:S04]  /*4510*/  SHF.L.U32 R2, R231, 0x3, RZ ;  /* 0x00000003e7027819 */ /* 0x000fe800000006ff */
[C---:B----4-:R-:W-:Y:S04]  /*4520*/  LEA R36, P0, R2.reuse, R56, 0x1 ;  /* 0x0000003802247211 */ /* 0x050fe800078008ff */
[----:B---3--:R-:W-:Y:S02]  /*4530*/  LEA.HI.X.SX32 R37, R2, R57, 0x1, P0 ;  /* 0x0000003902257211 */ /* 0x008fe400000f0eff */
[----:B------:R-:W-:Y:S11]  /*4540*/  ISETP.GE.AND P0, PT, R149, c[0x0][0x27c], PT ;  /* 0x00009f0095007a0c */ /* 0x000ff60003f06270 */
[----:B------:R-:W-:Y:S02]  /*4550*/  @!UPT UIADD3 URZ, URZ, URZ, URZ ;  /* 0x0000003f3f3ff290 */ /* 0x000fe4000fffe03f */
[----:B------:R-:W-:Y:S01]  /*4560*/  @!P0 SHF.R.U64 R5, R6, 0x10, R7 ;  /* 0x0000001006058819 */ /* 0x000fe20000001207 */
[----:B------:R-:W-:Y:S01]  /*4570*/  @!P0 HADD2.F32 R2, -RZ, R26.H0_H0 ;  /* 0x2000001aff028230 */ /* 0x000fe20000004100 */
        /* <DEDUP_REMOVED lines=23> */
[----:B------:R-:W-:Y:S01]  /*46f0*/  @!P0 HADD2.F32 R4, -RZ, R26.H1_H1 ;  /* 0x3000001aff048230 */ /* 0x000fe20000004100 */
[----:B------:R-:W-:Y:S01]  /*4700*/  @!P0 FFMA.FTZ R3, R9, R22, R3 ;  /* 0x0000001609038223 */ /* 0x000fe20000010003 */
[--C-:B------:R-:W-:Y:S02]  /*4710*/  @!P0 HADD2.F32 R23, -RZ, R6.reuse.H1_H1 ;  /* 0x30000006ff178230 */ /* 0x100fe40000004100 */
[----:B------:R-:W-:Y:S02]  /*4720*/  @!P0 HADD2.F32 R7, -RZ, R6.H0_H0 ;  /* 0x20000006ff078230 */ /* 0x000fe40000004100 */
[----:B------:R-:W-:Y:S02]  /*4730*/  @!P0 HADD2.F32 R6, -RZ, R5.H0_H0 ;  /* 0x20000005ff068230 */ /* 0x000fe40000004100 */
[----:B------:R-:W-:Y:S02]  /*4740*/  @!P0 HADD2.F32 R26, -RZ, R51.H1_H1 ;  /* 0x30000033ff1a8230 */ /* 0x000fe40000004100 */
        /* <DEDUP_REMOVED lines=9> */
[----:B------:R-:W-:Y:S01]  /*47e0*/  @!P0 FFMA.FTZ R39, R6, R35, -R39 ;  /* 0x0000002306278223 */ /* 0x000fe20000010827 */
        /* <DEDUP_REMOVED lines=8> */
.L_x_2263:
[----:B------:R-:W-:Y:S05]  /*4870*/  BSYNC B0 ;  /* 0x0000000000007941 */ /* 0x000fea0003800000 */
.L_x_2262:
[----:B------:R-:W-:Y:S01]  /*4880*/  ISETP.GE.AND P0, PT, R140, c[0x0][0x1d4], PT ;  /* 0x000075008c007a0c */ /* 0x000fe20003f06270 */
[----:B------:R-:W-:Y:S01]  /*4890*/  @!UPT UIADD3 URZ, URZ, URZ, URZ ;  /* 0x0000003f3f3ff290 */ /* 0x000fe2000fffe03f */
[----:B------:R-:W-:Y:S11]  /*48a0*/  BSSY B0, `(.L_x_2264) ;  /* 0x000003b000007945 */ /* 0x000ff60003800000 */
[----:B------:R-:W-:-:S05]  /*48b0*/  @P0 BRA `(.L_x_2265) ;  /* 0x0000039000000947 */ /* 0x000fca0003800000 */
[----:B---3--:R-:W-:Y:S01]  /*48c0*/  IMAD.MOV.U32 R3, RZ, RZ, R57 ;  /* 0x000000ffff037224 */ /* 0x008fe200078e0039 */
[----:B------:R-:W-:Y:S01]  /*48d0*/  SHF.L.U32 R4, R230, 0x3, RZ ;  /* 0x00000003e6047819 */ /* 0x000fe200000006ff */
[----:B-1----:R-:W1:Y:S01]  /*48e0*/  LDS.128 R12, [R70+0xe000] ;  /* 0x00e00000460c7984 */ /* 0x002e620000000c00 */
[----:B----4-:R-:W-:Y:S04]  /*48f0*/  MOV R2, R56 ;  /* 0x0000003800027202 */ /* 0x010fe80000000f00 */
[C---:B------:R-:W-:Y:S04]  /*4900*/  LEA R36, P0, R4.reuse, R2, 0x1 ;  /* 0x0000000204247211 */ /* 0x040fe800078008ff */
[----:B------:R-:W-:Y:S02]  /*4910*/  LEA.HI.X.SX32 R37, R4, R3, 0x1, P0 ;  /* 0x0000000304257211 */ /* 0x000fe400000f0eff */
        /* <DEDUP_REMOVED lines=9> */
[----:B------:R-:W-:Y:S02]  /*49b0*/  @!P0 HADD2.F32 R16, -RZ, R16.H0_H0 ;  /* 0x20000010ff108230 */ /* 0x000fe40000004100 */
[----:B------:R-:W-:Y:S02]  /*49c0*/  @!P0 HADD2.F32 R22, -RZ, R52.H1_H1 ;  /* 0x30000034ff168230 */ /* 0x000fe40000004100 */
        /* <DEDUP_REMOVED lines=40> */
.L_x_2265:
[----:B------:R-:W-:Y:S05]  /*4c50*/  BSYNC B0 ;  /* 0x0000000000007941 */ /* 0x000fea0003800000 */
.L_x_2264:
[----:B------:R-:W-:Y:S01]  /*4c60*/  ISETP.GE.AND P0, PT, R209, c[0x0][0x1d4], PT ;  /* 0x00007500d1007a0c */ /* 0x000fe20003f06270 */
[----:B------:R-:W-:Y:S01]  /*4c70*/  @!UPT UIADD3 URZ, URZ, URZ, URZ ;  /* 0x0000003f3f3ff290 */ /* 0x000fe2000fffe03f */
[----:B------:R-:W-:Y:S11]  /*4c80*/  BSSY B0, `(.L_x_2266) ;  /* 0x0000038000007945 */ /* 0x000ff60003800000 */
[----:B------:R-:W-:-:S05]  /*4c90*/  @P0 BRA `(.L_x_2267) ;  /* 0x0000036000000947 */ /* 0x000fca0003800000 */
[C---:B----4-:R-:W-:Y:S01]  /*4ca0*/  LEA R26, P0, R209.reuse, R56, 0x1 ;  /* 0x00000038d11a7211 */ /* 0x050fe200078008ff */
[----:B-1----:R-:W1:Y:S03]  /*4cb0*/  LDS.128 R12, [R71+0xe000] ;  /* 0x00e00000470c7984 */ /* 0x002e660000000c00 */
        /* <DEDUP_REMOVED lines=52> */
.L_x_2267:
[----:B------:R-:W-:Y:S05]  /*5000*/  BSYNC B0 ;  /* 0x0000000000007941 */ /* 0x000fea0003800000 */
.L_x_2266:
        /* <DEDUP_REMOVED lines=58> */
.L_x_2269:
[----:B------:R-:W-:Y:S05]  /*53b0*/  BSYNC B0 ;  /* 0x0000000000007941 */ /* 0x000fea0003800000 */
.L_x_2268:
[----:B------:R-:W-:Y:S11]  /*53c0*/  ISETP.GE.AND P0, PT, R207, c[0x0][0x1d4], PT ;  /* 0x00007500cf007a0c */ /* 0x000ff60003f06270 */
[----:B------:R-:W-:Y:S02]  /*53d0*/  @!UPT UIADD3 URZ, URZ, URZ, URZ ;  /* 0x0000003f3f3ff290 */ /* 0x000fe4000fffe03f */
[----:B------:R-:W-:-:S05]  /*53e0*/  @P0 BRA `(.L_x_2259) ;  /* 0x000023e000000947 */ /* 0x000fca0003800000 */
[C---:B-1--4-:R-:W-:Y:S01]  /*53f0*/  LEA R22, P0, R207.reuse, R56, 0x1 ;  /* 0x00000038cf167211 */ /* 0x052fe200078008ff */
[----:B------:R-:W1:Y:S03]  /*5400*/  LDS.128 R12, [R71+0x10000] ;  /* 0x01000000470c7984 */ /* 0x000e660000000c00 */
        /* <DEDUP_REMOVED lines=53> */
.L_x_2256:
        /* <DEDUP_REMOVED lines=47> */
.L_x_2271:
[----:B------:R-:W-:Y:S05]  /*5a50*/  BSYNC B0 ;  /* 0x0000000000007941 */ /* 0x000fea0003800000 */
.L_x_2270:
        /* <DEDUP_REMOVED lines=29> */
[----:B--2---:R-:W-:Y:S02]  /*5c30*/  PRMT R30, R5, 0x5410, R4 ;  /* 0x00005410051e7816 */ /* 0x004fe40000000004 */
        /* <DEDUP_REMOVED lines=11> */
[----:B------:R-:W-:Y:S03]  /*5cf0*/  @!P0 HADD2.F32 R6, -RZ, R6.H0_H0 ;  /* 0x20000006ff068230 */ /* 0x000fe60000004100 */
        /* <DEDUP_REMOVED lines=52> */
[----:B------:R-:W-:Y:S01]  /*6040*/  @!P0 HADD2.F32 R36, -RZ, R5.H0_H0 ;  /* 0x20000005ff248230 */ /* 0x000fe20000004100 */
[----:B------:R-:W-:Y:S01]  /*6050*/  @!P0 SHF.R.U32.HI R41, RZ, 0x10, R43 ;  /* 0x00000010ff298819 */ /* 0x000fe2000001162b */
[--C-:B------:R-:W-:Y:S01]  /*6060*/  @!P0 HADD2.F32 R5, -RZ, R8.reuse.H0_H0 ;  /* 0x20000008ff058230 */ /* 0x100fe20000004100 */
[----:B------:R-:W-:Y:S01]  /*6070*/  @!P0 FMUL.FTZ R7, R35, R6 ;  /* 0x0000000623078220 */ /* 0x000fe20000410000 */
[----:B------:R-:W-:Y:S03]  /*6080*/  @!P0 HADD2.F32 R13, -RZ, R13.H0_H0 ;  /* 0x2000000dff0d8230 */ /* 0x000fe60000004100 */
[C---:B------:R-:W-:Y:S01]  /*6090*/  @!P0 FFMA.FTZ R66, R5.reuse, R36, -R7 ;  /* 0x0000002405428223 */ /* 0x040fe20000010807 */
[----:B------:R-:W-:Y:S01]  /*60a0*/  @!P0 SHF.R.U64 R7, R14, 0x10, R15 ;  /* 0x000000100e078819 */ /* 0x000fe2000000120f */
[----:B------:R-:W-:Y:S01]  /*60b0*/  @!P0 FMUL.FTZ R6, R5, R6 ;  /* 0x0000000605068220 */ /* 0x000fe20000410000 */
[----:B------:R-:W-:Y:S01]  /*60c0*/  @!P0 SHF.R.U64 R5, R42, 0x10, R43 ;  /* 0x000000102a058819 */ /* 0x000fe2000000122b */
[----:B------:R-:W-:Y:S01]  /*60d0*/  @!P0 HADD2.F32 R14, -RZ, R37.H1_H1 ;  /* 0x30000025ff0e8230 */ /* 0x000fe20000004100 */
[----:B------:R-:W-:Y:S01]  /*60e0*/  @!P0 F2FP.PACK_AB R42, R67, R68 ;  /* 0x00000044432a823e */ /* 0x000fe200000000ff */
[----:B------:R-:W-:Y:S02]  /*60f0*/  @!P0 HADD2.F32 R7, -RZ, R7.H0_H0 ;  /* 0x20000007ff078230 */ /* 0x000fe40000004100 */
[----:B------:R-:W-:Y:S01]  /*6100*/  @!P0 HADD2.F32 R37, -RZ, R5.H0_H0 ;  /* 0x20000005ff258230 */ /* 0x000fe20000004100 */
[----:B------:R-:W-:Y:S01]  /*6110*/  @!P0 MOV R20, R42 ;  /* 0x0000002a00148202 */ /* 0x000fe20000000f00 */
        /* <DEDUP_REMOVED lines=14> */
[----:B------:R-:W-:Y:S02]  /*6200*/  @!P0 IMAD.MOV.U32 R9, RZ, RZ, R23 ;  /* 0x000000ffff098224 */ /* 0x000fe400078e0017 */
[----:B------:R-:W-:Y:S01]  /*6210*/  @!P0 FFMA.FTZ R5, R12, R13, R5 ;  /* 0x0000000d0c058223 */ /* 0x000fe20000010005 */
[----:B------:R-:W-:Y:S01]  /*6220*/  @!P0 SHF.R.U32.HI R12, RZ, 0x10, R15 ;  /* 0x00000010ff0c8819 */ /* 0x000fe2000001160f */
[----:B------:R-:W-:Y:S01]  /*6230*/  @!P0 FFMA.FTZ R6, R35, R36, R6 ;  /* 0x0000002423068223 */ /* 0x000fe20000010006 */
[----:B------:R-:W-:Y:S01]  /*6240*/  @!P0 HADD2.F32 R13, -RZ, R8.H0_H0 ;  /* 0x20000008ff0d8230 */ /* 0x000fe20000004100 */
[----:B------:R-:W-:Y:S01]  /*6250*/  @!P0 FFMA.FTZ R7, R14, R37, R7 ;  /* 0x000000250e078223 */ /* 0x000fe20000010007 */
[----:B------:R-:W-:Y:S01]  /*6260*/  @!P0 F2FP.PACK_AB R4, R5, R4 ;  /* 0x000000040504823e */ /* 0x000fe200000000ff */
[----:B------:R-:W-:Y:S01]  /*6270*/  @!P0 IMAD.MOV.U32 R21, RZ, RZ, R43 ;  /* 0x000000ffff158224 */ /* 0x000fe200078e002b */
[----:B------:R-:W-:Y:S02]  /*6280*/  @!P0 HADD2.F32 R15, -RZ, R39.H0_H0 ;  /* 0x20000027ff0f8230 */ /* 0x000fe40000004100 */
[----:B------:R-:W-:Y:S01]  /*6290*/  @!P0 HADD2.F32 R35, -RZ, R40.H0_H0 ;  /* 0x20000028ff238230 */ /* 0x000fe20000004100 */
[----:B------:R-:W-:Y:S01]  /*62a0*/  @!P0 IMAD.MOV.U32 R49, RZ, RZ, R4 ;  /* 0x000000ffff318224 */ /* 0x000fe200078e0004 */
        /* <DEDUP_REMOVED lines=8> */
[C---:B------:R-:W-:Y:S02]  /*6330*/  @!P0 FMUL.FTZ R39, R36.reuse, R12 ;  /* 0x0000000c24278220 */ /* 0x040fe40000410000 */
[----:B------:R-:W-:Y:S02]  /*6340*/  @!P0 FFMA.FTZ R8, R15, R35, R8 ;  /* 0x000000230f088223 */ /* 0x000fe40000010008 */
[-C--:B------:R-:W-:Y:S01]  /*6350*/  @!P0 FFMA.FTZ R41, R9, R13.reuse, -R39 ;  /* 0x0000000d09298223 */ /* 0x080fe20000010827 */
        /* <DEDUP_REMOVED lines=18> */
.L_x_2273:
[----:B------:R-:W-:Y:S05]  /*6480*/  BSYNC B0 ;  /* 0x0000000000007941 */ /* 0x000fea0003800000 */
.L_x_2272:
        /* <DEDUP_REMOVED lines=9> */
[----:B------:R-:W-:Y:S01]  /*6520*/  @!P0 SHF.R.U64 R4, R16, 0x10, R17 ;  /* 0x0000001010048819 */ /* 0x000fe20000001211 */
[----:B------:R-:W-:Y:S01]  /*6530*/  @!P0 HADD2.F32 R9, -RZ, R56.H0_H0 ;  /* 0x20000038ff098230 */ /* 0x000fe20000004100 */
[----:B------:R-:W-:Y:S02]  /*6540*/  LEA.HI.SX32 R2, R2, R112, 0x1c ;  /* 0x0000007002027211 */ /* 0x000fe400078fe2ff */
[----:B------:R-:W-:Y:S01]  /*6550*/  @!P0 SHF.R.U64 R15, R44, 0x10, R45 ;  /* 0x000000102c0f8819 */ /* 0x000fe2000000122d */
[----:B------:R-:W-:Y:S01]  /*6560*/  @!P0 HADD2.F32 R6, -RZ, R4.H0_H0 ;  /* 0x20000004ff068230 */ /* 0x000fe20000004100 */
[----:B------:R-:W-:Y:S02]  /*6570*/  SHF.R.S32.HI R3, RZ, 0x1f, R2 ;  /* 0x0000001fff037819 */ /* 0x000fe40000011402 */
[----:B------:R-:W-:Y:S01]  /*6580*/  SHF.L.U32 R48, R2, 0x3, RZ ;  /* 0x0000000302307819 */ /* 0x000fe200000006ff */
[----:B------:R-:W-:Y:S01]  /*6590*/  @!P0 HADD2.F32 R15, -RZ, R15.H0_H0 ;  /* 0x2000000fff0f8230 */ /* 0x000fe20000004100 */
[----:B------:R-:W-:Y:S02]  /*65a0*/  LEA.HI R2, R3, R2, RZ, 0x3 ;  /* 0x0000000203027211 */ /* 0x000fe400078f18ff */
[----:B------:R-:W-:Y:S02]  /*65b0*/  @!P0 SHF.R.U64 R13, R18, 0x10, R19 ;  /* 0x00000010120d8819 */ /* 0x000fe40000001213 */
[----:B------:R-:W-:Y:S01]  /*65c0*/  @!P0 SHF.R.U32.HI R7, RZ, 0x10, R17 ;  /* 0x00000010ff078819 */ /* 0x000fe20000011611 */
[----:B------:R-:W-:Y:S01]  /*65d0*/  IMAD.SHL.U32 R2, R2, 0x200, RZ ;  /* 0x0000020002027824 */ /* 0x000fe200078e00ff */
[----:B------:R-:W-:Y:S01]  /*65e0*/  LOP3.LUT R3, R229, 0x38, R48, 0xf8, !PT ;  /* 0x00000038e5037812 */ /* 0x000fe200078ef830 */
[----:B------:R-:W-:Y:S01]  /*65f0*/  @!P0 HADD2.F32 R13, -RZ, R13.H0_H0 ;  /* 0x2000000dff0d8230 */ /* 0x000fe20000004100 */
[----:B------:R-:W-:Y:S02]  /*6600*/  @!P0 SHF.R.U32.HI R16, RZ, 0x10, R45 ;  /* 0x00000010ff108819 */ /* 0x000fe4000001162d */
[----:B------:R-:W-:Y:S02]  /*6610*/  LOP3.LUT R3, R3, R150, RZ, 0x3c, !PT ;  /* 0x0000009603037212 */ /* 0x000fe400078e3cff */
[----:B------:R-:W-:Y:S01]  /*6620*/  LOP3.LUT R2, R2, 0x7ffff000, RZ, 0xc0, !PT ;  /* 0x7ffff00002027812 */ /* 0x000fe200078ec0ff */
[----:B------:R-:W-:Y:S01]  /*6630*/  @!P0 HADD2.F32 R16, -RZ, R16.H0_H0 ;  /* 0x20000010ff108230 */ /* 0x000fe20000004100 */
[----:B------:R-:W-:Y:S02]  /*6640*/  @!P0 SHF.R.U32.HI R14, RZ, 0x10, R19 ;  /* 0x00000010ff0e8819 */ /* 0x000fe40000011613 */
[----:B------:R-:W-:Y:S02]  /*6650*/  IADD3 R2, R3, R2, R151 ;  /* 0x0000000203027210 */ /* 0x000fe40007ffe097 */
[----:B------:R-:W-:Y:S01]  /*6660*/  IADD3 R3, R117, R62, RZ ;  /* 0x0000003e75037210 */ /* 0x000fe20007ffe0ff */
[----:B------:R-:W-:Y:S01]  /*6670*/  @!P0 HADD2.F32 R14, -RZ, R14.H0_H0 ;  /* 0x2000000eff0e8230 */ /* 0x000fe20000004100 */
[--C-:B------:R-:W-:Y:S01]  /*6680*/  @!P0 SHF.R.U32.HI R36, RZ, 0x10, R47.reuse ;  /* 0x00000010ff248819 */ /* 0x100fe2000001162f */
[----:B------:R-:W-:Y:S01]  /*6690*/  IMAD.IADD R2, R62, 0x1, R2 ;  /* 0x000000013e027824 */ /* 0x000fe200078e0202 */
[----:B------:R-:W-:Y:S02]  /*66a0*/  SHF.L.U32 R3, R3, 0x1, RZ ;  /* 0x0000000103037819 */ /* 0x000fe400000006ff */
[----:B------:R-:W-:Y:S01]  /*66b0*/  @!P0 SHF.R.U64 R39, R46, 0x10, R47 ;  /* 0x000000102e278819 */ /* 0x000fe2000000122f */
[----:B------:R-:W-:Y:S01]  /*66c0*/  IMAD.SHL.U32 R2, R2, 0x2, RZ ;  /* 0x0000000202027824 */ /* 0x000fe200078e00ff */
[----:B------:R-:W-:Y:S01]  /*66d0*/  @!P0 HADD2.F32 R36, -RZ, R36.H0_H0 ;  /* 0x20000024ff248230 */ /* 0x000fe20000004100 */
[----:B------:R1:W-:Y:S08]  /*66e0*/  LDS.128 R20, [R3+0xc100] ;  /* 0x00c1000003147984 */ /* 0x0003f00000000c00 */
[----:B------:R-:W2:Y:S01]  /*66f0*/  LDS.128 R40, [R2+0xc100] ;  /* 0x00c1000002287984 */ /* 0x000ea20000000c00 */
[----:B-1----:R-:W-:Y:S01]  /*6700*/  @!P0 HADD2.F32 R3, -RZ, R29.H0_H0 ;  /* 0x2000001dff038230 */ /* 0x002fe20000004100 */
[----:B--2---:R-:W-:Y:S01]  /*6710*/  @!P0 IMAD.MOV.U32 R12, RZ, RZ, R40 ;  /* 0x000000ffff0c8224 */ /* 0x004fe200078e0028 */
[----:B------:R-:W-:Y:S02]  /*6720*/  @!P0 MOV R2, R20 ;  /* 0x0000001400028202 */ /* 0x000fe40000000f00 */
[----:B------:R-:W-:Y:S02]  /*6730*/  @!P0 MOV R37, R42 ;  /* 0x0000002a00258202 */ /* 0x000fe40000000f00 */
[----:B------:R-:W-:Y:S01]  /*6740*/  @!P0 HADD2.F32 R8, -RZ, R12.H0_H0 ;  /* 0x2000000cff088230 */ /* 0x000fe20000004100 */
[----:B------:R-:W-:Y:S01]  /*6750*/  @!P0 MOV R19, R43 ;  /* 0x0000002b00138202 */ /* 0x000fe20000000f00 */
[----:B------:R-:W-:Y:S02]  /*6760*/  @!P0 HADD2.F32 R5, -RZ, R2.H0_H0 ;  /* 0x20000002ff058230 */ /* 0x000fe40000004100 */
[----:B------:R-:W-:Y:S01]  /*6770*/  @!P0 HADD2.F32 R12, -RZ, R12.H1_H1 ;  /* 0x3000000cff0c8230 */ /* 0x000fe20000004100 */
[-C--:B------:R-:W-:Y:S01]  /*6780*/  @!P0 FMUL.FTZ R18, R8, R3.reuse ;  /* 0x0000000308128220 */ /* 0x080fe20000410000 */
[----:B------:R-:W-:Y:S01]  /*6790*/  @!P0 HADD2.F32 R4, -RZ, R2.H1_H1 ;  /* 0x30000002ff048230 */ /* 0x000fe20000004100 */
[C---:B------:R-:W-:Y:S01]  /*67a0*/  @!P0 FMUL.FTZ R2, R5.reuse, R3 ;  /* 0x0000000305028220 */ /* 0x040fe20000410000 */
[----:B------:R-:W-:Y:S01]  /*67b0*/  @!P0 HADD2.F32 R35, -RZ, R19.H1_H1 ;  /* 0x30000013ff238230 */ /* 0x000fe20000004100 */
[-C--:B------:R-:W-:Y:S02]  /*67c0*/  @!P0 FMUL.FTZ R17, R12, R6.reuse ;  /* 0x000000060c118220 */ /* 0x080fe40000410000 */
[----:B------:R-:W-:Y:S01]  /*67d0*/  @!P0 FMUL.FTZ R3, R4, R6 ;  /* 0x0000000604038220 */ /* 0x000fe20000410000 */
[----:B------:R-:W-:Y:S01]  /*67e0*/  @!P0 MOV R6, R41 ;  /* 0x0000002900068202 */ /* 0x000fe20000000f00 */
[-C--:B------:R-:W-:Y:S01]  /*67f0*/  @!P0 FFMA.FTZ R51, R5, R9.reuse, -R18 ;  /* 0x0000000905338223 */ /* 0x080fe20000010812 */
[----:B------:R-:W-:Y:S01]  /*6800*/  @!P0 HADD2.F32 R18, -RZ, R57.H0_H0 ;  /* 0x20000039ff128230 */ /* 0x000fe20000004100 */
[----:B------:R-:W-:Y:S02]  /*6810*/  @!P0 IMAD.MOV.U32 R5, RZ, RZ, R21 ;  /* 0x000000ffff058224 */ /* 0x000fe400078e0015 */
[----:B------:R-:W-:Y:S01]  /*6820*/  @!P0 FFMA.FTZ R2, R8, R9, R2 ;  /* 0x0000000908028223 */ /* 0x000fe20000010002 */
[--C-:B------:R-:W-:Y:S01]  /*6830*/  @!P0 HADD2.F32 R9, -RZ, R6.reuse.H0_H0 ;  /* 0x20000006ff098230 */ /* 0x100fe20000004100 */
[-C--:B------:R-:W-:Y:S01]  /*6840*/  @!P0 FFMA.FTZ R50, R4, R15.reuse, -R17 ;  /* 0x0000000f04328223 */ /* 0x080fe20000010811 */
[----:B------:R-:W-:Y:S01]  /*6850*/  @!P0 HADD2.F32 R4, -RZ, R29.H1_H1 ;  /* 0x3000001dff048230 */ /* 0x000fe20000004100 */
[----:B------:R-:W-:Y:S01]  /*6860*/  @!P0 FFMA.FTZ R3, R12, R15, R3 ;  /* 0x0000000f0c038223 */ /* 0x000fe20000010003 */
[----:B------:R-:W-:Y:S02]  /*6870*/  @!P0 HADD2.F32 R8, -RZ, R7.H0_H0 ;  /* 0x20000007ff088230 */ /* 0x000fe40000004100 */
[--C-:B------:R-:W-:Y:S02]  /*6880*/  @!P0 HADD2.F32 R7, -RZ, R5.reuse.H0_H0 ;  /* 0x20000005ff078230 */ /* 0x100fe40000004100 */
[----:B------:R-:W-:Y:S02]  /*6890*/  @!P0 HADD2.F32 R15, -RZ, R6.H1_H1 ;  /* 0x30000006ff0f8230 */ /* 0x000fe40000004100 */
[----:B------:R-:W-:Y:S02]  /*68a0*/  @!P0 HADD2.F32 R12, -RZ, R56.H1_H1 ;  /* 0x30000038ff0c8230 */ /* 0x000fe40000004100 */
[----:B------:R-:W-:Y:S01]  /*68b0*/  @!P0 HADD2.F32 R6, -RZ, R5.H1_H1 ;  /* 0x30000005ff068230 */ /* 0x000fe20000004100 */
[-C--:B------:R-:W-:Y:S01]  /*68c0*/  @!P0 FMUL.FTZ R5, R9, R4.reuse ;  /* 0x0000000409058220 */ /* 0x080fe20000410000 */
[----:B------:R-:W-:Y:S01]  /*68d0*/  @!P0 HADD2.F32 R29, -RZ, R19.H0_H0 ;  /* 0x20000013ff1d8230 */ /* 0x000fe20000004100 */
[----:B------:R-:W-:Y:S01]  /*68e0*/  @!P0 FMUL.FTZ R4, R7, R4 ;  /* 0x0000000407048220 */ /* 0x000fe20000410000 */
[--C-:B------:R-:W-:Y:S01]  /*68f0*/  @!P0 HADD2.F32 R19, -RZ, R37.reuse.H1_H1 ;  /* 0x30000025ff138230 */ /* 0x100fe20000004100 */
[----:B------:R-:W-:Y:S02]  /*6900*/  @!P0 FMUL.FTZ R17, R15, R8 ;  /* 0x000000080f118220 */ /* 0x000fe40000410000 */
[-C--:B------:R-:W-:Y:S02]  /*6910*/  @!P0 FFMA.FTZ R49, R7, R12.reuse, -R5 ;  /* 0x0000000c07318223 */ /* 0x080fe40000010805 */
[----:B------:R-:W-:Y:S02]  /*6920*/  @!P0 FFMA.FTZ R4, R9, R12, R4 ;  /* 0x0000000c09048223 */ /* 0x000fe40000010004 */
[----:B------:R-:W-:Y:S02]  /*6930*/  @!P0 IMAD.MOV.U32 R12, RZ, RZ, R22 ;  /* 0x000000ffff0c8224 */ /* 0x000fe400078e0016 */
[C---:B------:R-:W-:Y:S01]  /*6940*/  @!P0 FMUL.FTZ R5, R6.reuse, R8 ;  /* 0x0000000806058220 */ /* 0x040fe20000410000 */
[--C-:B------:R-:W-:Y:S01]  /*6950*/  @!P0 HADD2.F32 R8, -RZ, R30.reuse.H1_H1 ;  /* 0x3000001eff088230 */ /* 0x100fe20000004100 */
[----:B------:R-:W-:Y:S01]  /*6960*/  @!P0 FFMA.FTZ R47, R6, R16, -R17 ;  /* 0x00000010062f8223 */ /* 0x000fe20000010811 */
[----:B------:R-:W-:Y:S01]  /*6970*/  @!P0 HADD2.F32 R6, -RZ, R30.H0_H0 ;  /* 0x2000001eff068230 */ /* 0x000fe20000004100 */
[----:B------:R-:W-:Y:S01]  /*6980*/  @!P0 IMAD.MOV.U32 R9, RZ, RZ, R23 ;  /* 0x000000ffff098224 */ /* 0x000fe200078e0017 */
[----:B------:R-:W-:Y:S01]  /*6990*/  @!P0 HADD2.F32 R17, -RZ, R37.H0_H0 ;  /* 0x20000025ff118230 */ /* 0x000fe20000004100 */
[----:B------:R-:W-:Y:S01]  /*69a0*/  @!P0 FMUL.FTZ R44, R29, R8 ;  /* 0x000000081d2c8220 */ /* 0x000fe20000410000 */
[--C-:B------:R-:W-:Y:S01]  /*69b0*/  @!P0 HADD2.F32 R7, -RZ, R12.reuse.H0_H0 ;  /* 0x2000000cff078230 */ /* 0x100fe20000004100 */
[----:B------:R-:W-:Y:S02]  /*69c0*/  @!P0 FFMA.FTZ R5, R15, R16, R5 ;  /* 0x000000100f058223 */ /* 0x000fe40000010005 */
[-C--:B------:R-:W-:Y:S02]  /*69d0*/  @!P0 FMUL.FTZ R30, R17, R6.reuse ;  /* 0x00000006111e8220 */ /* 0x080fe40000410000 */
[----:B------:R-:W-:Y:S01]  /*69e0*/  @!P0 FMUL.FTZ R6, R7, R6 ;  /* 0x0000000607068220 */ /* 0x000fe20000410000 */
[----:B------:R-:W-:Y:S01]  /*69f0*/  @!P0 F2FP.PACK_AB R4, R5, R4 ;  /* 0x000000040504823e */ /* 0x000fe200000000ff */
[-C--:B------:R-:W-:Y:S01]  /*6a00*/  @!P0 FFMA.FTZ R46, R7, R18.reuse, -R30 ;  /* 0x00000012072e8223 */ /* 0x080fe2000001081e */
[----:B------:R-:W-:Y:S01]  /*6a10*/  @!P0 HADD2.F32 R30, -RZ, R57.H1_H1 ;  /* 0x30000039ff1e8230 */ /* 0x000fe20000004100 */
[----:B------:R-:W-:Y:S01]  /*6a20*/  @!P0 FFMA.FTZ R6, R17, R18, R6 ;  /* 0x0000001211068223 */ /* 0x000fe20000010006 */
[--C-:B------:R-:W-:Y:S01]  /*6a30*/  @!P0 HADD2.F32 R7, -RZ, R9.reuse.H0_H0 ;  /* 0x20000009ff078230 */ /* 0x100fe20000004100 */
[----:B------:R-:W-:Y:S04]  /*6a40*/  @!P0 IMAD.MOV.U32 R41, RZ, RZ, R4 ;  /* 0x000000ffff298224 */ /* 0x000fe800078e0004 */
[----:B------:R-:W-:Y:S01]  /*6a50*/  @!P0 FFMA.FTZ R45, R7, R30, -R44 ;  /* 0x0000001e072d8223 */ /* 0x000fe2000001082c */
[----:B------:R-:W-:Y:S01]  /*6a60*/  @!P0 F2FP.PACK_AB R44, R47, R49 ;  /* 0x000000312f2c823e */ /* 0x000fe200000000ff */
[----:B------:R-:W-:Y:S01]  /*6a70*/  @!P0 FMUL.FTZ R8, R7, R8 ;  /* 0x0000000807088220 */ /* 0x000fe20000410000 */
[----:B------:R-:W-:Y:S01]  /*6a80*/  @!P0 HADD2.F32 R7, -RZ, R9.H1_H1 ;  /* 0x30000009ff078230 */ /* 0x000fe20000004100 */
[----:B------:R-:W-:Y:S02]  /*6a90*/  @!P0 FMUL.FTZ R9, R35, R14 ;  /* 0x0000000e23098220 */ /* 0x000fe40000410000 */
[----:B------:R-:W-:Y:S02]  /*6aa0*/  @!P0 IMAD.MOV.U32 R21, RZ, RZ, R44 ;  /* 0x000000ffff158224 */ /* 0x000fe400078e002c */
[C---:B------:R-:W-:Y:S02]  /*6ab0*/  @!P0 FFMA.FTZ R37, R7.reuse, R36, -R9 ;  /* 0x0000002407258223 */ /* 0x040fe40000010809 */
[----:B------:R-:W-:Y:S01]  /*6ac0*/  @!P0 FMUL.FTZ R9, R7, R14 ;  /* 0x0000000e07098220 */ /* 0x000fe20000410000 */
[----:B------:R-:W-:Y:S01]  /*6ad0*/  @!P0 HADD2.F32 R14, -RZ, R39.H0_H0 ;  /* 0x20000027ff0e8230 */ /* 0x000fe20000004100 */
[----:B------:R-:W-:Y:S01]  /*6ae0*/  @!P0 F2FP.PACK_AB R39, R50, R51 ;  /* 0x000000333227823e */ /* 0x000fe200000000ff */
[----:B------:R-:W-:Y:S01]  /*6af0*/  @!P0 HADD2.F32 R7, -RZ, R12.H1_H1 ;  /* 0x3000000cff078230 */ /* 0x000fe20000004100 */
[----:B------:R-:W-:Y:S01]  /*6b00*/  @!P0 F2FP.PACK_AB R37, R37, R45 ;  /* 0x0000002d2525823e */ /* 0x000fe200000000ff */
[----:B------:R-:W-:Y:S01]  /*6b10*/  @!P0 FMUL.FTZ R12, R19, R13 ;  /* 0x0000000d130c8220 */ /* 0x000fe20000410000 */
[----:B------:R-:W-:Y:S03]  /*6b20*/  @!P0 MOV R20, R39 ;  /* 0x0000002700148202 */ /* 0x000fe60000000f00 */
[C---:B------:R-:W-:Y:S02]  /*6b30*/  @!P0 FFMA.FTZ R12, R7.reuse, R14, -R12 ;  /* 0x0000000e070c8223 */ /* 0x040fe4000001080c */
[----:B------:R-:W-:Y:S02]  /*6b40*/  @!P0 FMUL.FTZ R7, R7, R13 ;  /* 0x0000000d07078220 */ /* 0x000fe40000410000 */
[----:B------:R-:W-:Y:S01]  /*6b50*/  @!P0 IMAD.MOV.U32 R23, RZ, RZ, R37 ;  /* 0x000000ffff178224 */ /* 0x000fe200078e0025 */
        /* <DEDUP_REMOVED lines=17> */
.L_x_2275:
[----:B------:R-:W-:Y:S05]  /*6c70*/  BSYNC B0 ;  /* 0x0000000000007941 */ /* 0x000fea0003800000 */
.L_x_2274:
        /* <DEDUP_REMOVED lines=13> */
[----:B------:R-:W-:Y:S01]  /*6d50*/  @!P0 HADD2.F32 R12, -RZ, R58.H0_H0 ;  /* 0x2000003aff0c8230 */ /* 0x000fe20000004100 */
[----:B------:R-:W-:Y:S01]  /*6d60*/  LEA.HI R2, R3, R2, RZ, 0x3 ;  /* 0x0000000203027211 */ /* 0x000fe200078f18ff */
[--C-:B------:R-:W-:Y:S01]  /*6d70*/  @!P0 HADD2.F32 R29, -RZ, R59.reuse.H0_H0 ;  /* 0x2000003bff1d8230 */ /* 0x100fe20000004100 */
[----:B------:R-:W-:Y:S02]  /*6d80*/  LOP3.LUT R3, R229, 0x38, R35, 0xf8, !PT ;  /* 0x00000038e5037812 */ /* 0x000fe400078ef823 */
[----:B------:R-:W-:Y:S01]  /*6d90*/  @!P0 SHF.R.U64 R14, R26, 0x10, R27 ;  /* 0x000000101a0e8819 */ /* 0x000fe2000000121b */
[----:B------:R-:W-:Y:S01]  /*6da0*/  IMAD.SHL.U32 R2, R2, 0x200, RZ ;  /* 0x0000020002027824 */ /* 0x000fe200078e00ff */
[----:B------:R-:W-:Y:S02]  /*6db0*/  LOP3.LUT R3, R3, R150, RZ, 0x3c, !PT ;  /* 0x0000009603037212 */ /* 0x000fe400078e3cff */
[----:B------:R-:W-:Y:S01]  /*6dc0*/  @!P0 SHF.R.U64 R4, R24, 0x10, R25 ;  /* 0x0000001018048819 */ /* 0x000fe20000001219 */
[----:B------:R-:W-:Y:S01]  /*6dd0*/  @!P0 HADD2.F32 R14, -RZ, R14.H0_H0 ;  /* 0x2000000eff0e8230 */ /* 0x000fe20000004100 */
[----:B------:R-:W-:Y:S01]  /*6de0*/  LOP3.LUT R2, R2, 0x7ffff000, RZ, 0xc0, !PT ;  /* 0x7ffff00002027812 */ /* 0x000fe200078ec0ff */
[----:B------:R-:W-:Y:S01]  /*6df0*/  @!P0 HADD2.F32 R24, -RZ, R59.H1_H1 ;  /* 0x3000003bff188230 */ /* 0x000fe20000004100 */
[----:B------:R-:W-:Y:S01]  /*6e00*/  @!P0 SHF.R.U64 R15, R52, 0x10, R53 ;  /* 0x00000010340f8819 */ /* 0x000fe20000001235 */
[----:B------:R-:W-:Y:S01]  /*6e10*/  @!P0 HADD2.F32 R7, -RZ, R4.H0_H0 ;  /* 0x20000004ff078230 */ /* 0x000fe20000004100 */
[----:B------:R-:W-:Y:S02]  /*6e20*/  IADD3 R2, R3, R2, R151 ;  /* 0x0000000203027210 */ /* 0x000fe40007ffe097 */
[----:B------:R-:W-:Y:S01]  /*6e30*/  IADD3 R3, R116, R62, RZ ;  /* 0x0000003e74037210 */ /* 0x000fe20007ffe0ff */
[----:B------:R-:W-:Y:S01]  /*6e40*/  @!P0 HADD2.F32 R15, -RZ, R15.H0_H0 ;  /* 0x2000000fff0f8230 */ /* 0x000fe20000004100 */
[----:B------:R-:W-:Y:S01]  /*6e50*/  @!P0 SHF.R.U32.HI R6, RZ, 0x10, R25 ;  /* 0x00000010ff068819 */ /* 0x000fe20000011619 */
[----:B------:R-:W-:Y:S01]  /*6e60*/  IMAD.IADD R2, R62, 0x1, R2 ;  /* 0x000000013e027824 */ /* 0x000fe200078e0202 */
[----:B------:R-:W-:Y:S02]  /*6e70*/  SHF.L.U32 R3, R3, 0x1, RZ ;  /* 0x0000000103037819 */ /* 0x000fe400000006ff */
[----:B------:R-:W-:Y:S01]  /*6e80*/  @!P0 SHF.R.U32.HI R22, RZ, 0x10, R53 ;  /* 0x00000010ff168819 */ /* 0x000fe20000011635 */
[----:B------:R-:W-:Y:S01]  /*6e90*/  IMAD.SHL.U32 R2, R2, 0x2, RZ ;  /* 0x0000000202027824 */ /* 0x000fe200078e00ff */
[----:B------:R-:W-:Y:S01]  /*6ea0*/  @!P0 SHF.R.U32.HI R9, RZ, 0x10, R27 ;  /* 0x00000010ff098819 */ /* 0x000fe2000001161b */
[----:B------:R1:W-:Y:S01]  /*6eb0*/  LDS.128 R16, [R3+0xc100] ;  /* 0x00c1000003107984 */ /* 0x0003e20000000c00 */
[--C-:B------:R-:W-:Y:S01]  /*6ec0*/  @!P0 SHF.R.U32.HI R23, RZ, 0x10, R55.reuse ;  /* 0x00000010ff178819 */ /* 0x100fe20000011637 */
[----:B------:R-:W-:Y:S01]  /*6ed0*/  @!P0 HADD2.F32 R22, -RZ, R22.H0_H0 ;  /* 0x20000016ff168230 */ /* 0x000fe20000004100 */
[----:B------:R-:W-:Y:S05]  /*6ee0*/  @!P0 SHF.R.U64 R26, R54, 0x10, R55 ;  /* 0x00000010361a8819 */ /* 0x000fea0000001237 */
[----:B------:R-:W2:Y:S01]  /*6ef0*/  LDS.128 R40, [R2+0xc100] ;  /* 0x00c1000002287984 */ /* 0x000ea20000000c00 */
[----:B------:R-:W-:Y:S02]  /*6f00*/  @!P0 HADD2.F32 R26, -RZ, R26.H0_H0 ;  /* 0x2000001aff1a8230 */ /* 0x000fe40000004100 */
[----:B-1----:R-:W-:Y:S01]  /*6f10*/  @!P0 HADD2.F32 R3, -RZ, R31.H0_H0 ;  /* 0x2000001fff038230 */ /* 0x002fe20000004100 */
[----:B--2---:R-:W-:Y:S01]  /*6f20*/  @!P0 IMAD.MOV.U32 R13, RZ, RZ, R40 ;  /* 0x000000ffff0d8224 */ /* 0x004fe200078e0028 */
[----:B------:R-:W-:Y:S04]  /*6f30*/  @!P0 MOV R2, R16 ;  /* 0x0000001000028202 */ /* 0x000fe80000000f00 */
[--C-:B------:R-:W-:Y:S02]  /*6f40*/  @!P0 HADD2.F32 R8, -RZ, R13.reuse.H0_H0 ;  /* 0x2000000dff088230 */ /* 0x100fe40000004100 */
[--C-:B------:R-:W-:Y:S02]  /*6f50*/  @!P0 HADD2.F32 R5, -RZ, R2.reuse.H0_H0 ;  /* 0x20000002ff058230 */ /* 0x100fe40000004100 */
[----:B------:R-:W-:Y:S01]  /*6f60*/  @!P0 HADD2.F32 R4, -RZ, R2.H1_H1 ;  /* 0x30000002ff048230 */ /* 0x000fe20000004100 */
[CC--:B------:R-:W-:Y:S01]  /*6f70*/  @!P0 FMUL.FTZ R21, R8.reuse, R3.reuse ;  /* 0x0000000308158220 */ /* 0x0c0fe20000410000 */
[----:B------:R-:W-:Y:S01]  /*6f80*/  @!P0 HADD2.F32 R13, -RZ, R13.H1_H1 ;  /* 0x3000000dff0d8230 */ /* 0x000fe20000004100 */
[C---:B------:R-:W-:Y:S02]  /*6f90*/  @!P0 FMUL.FTZ R2, R5.reuse, R3 ;  /* 0x0000000305028220 */ /* 0x040fe40000410000 */
[-C--:B------:R-:W-:Y:S02]  /*6fa0*/  @!P0 FFMA.FTZ R48, R5, R12.reuse, -R21 ;  /* 0x0000000c05308223 */ /* 0x080fe40000010815 */
[----:B------:R-:W-:Y:S01]  /*6fb0*/  @!P0 FFMA.FTZ R2, R8, R12, R2 ;  /* 0x0000000c08028223 */ /* 0x000fe20000010002 */
[----:B------:R-:W-:Y:S01]  /*6fc0*/  @!P0 MOV R12, R41 ;  /* 0x00000029000c8202 */ /* 0x000fe20000000f00 */
[CC--:B------:R-:W-:Y:S01]  /*6fd0*/  @!P0 FMUL.FTZ R20, R13.reuse, R7.reuse ;  /* 0x000000070d148220 */ /* 0x0c0fe20000410000 */
[----:B------:R-:W-:Y:S01]  /*6fe0*/  @!P0 HADD2.F32 R8, -RZ, R6.H0_H0 ;  /* 0x20000006ff088230 */ /* 0x000fe20000004100 */
[C---:B------:R-:W-:Y:S02]  /*6ff0*/  @!P0 FMUL.FTZ R3, R4.reuse, R7 ;  /* 0x0000000704038220 */ /* 0x040fe40000410000 */
[----:B------:R-:W-:Y:S01]  /*7000*/  @!P0 IMAD.MOV.U32 R5, RZ, RZ, R17 ;  /* 0x000000ffff058224 */ /* 0x000fe200078e0011 */
[----:B------:R-:W-:Y:S01]  /*7010*/  @!P0 HADD2.F32 R21, -RZ, R12.H1_H1 ;  /* 0x3000000cff158230 */ /* 0x000fe20000004100 */
[-C--:B------:R-:W-:Y:S01]  /*7020*/  @!P0 FFMA.FTZ R45, R4, R15.reuse, -R20 ;  /* 0x0000000f042d8223 */ /* 0x080fe20000010814 */
[----:B------:R-:W-:Y:S01]  /*7030*/  @!P0 HADD2.F32 R20, -RZ, R58.H1_H1 ;  /* 0x3000003aff148230 */ /* 0x000fe20000004100 */
[----:B------:R-:W-:Y:S01]  /*7040*/  @!P0 FFMA.FTZ R3, R13, R15, R3 ;  /* 0x0000000f0d038223 */ /* 0x000fe20000010003 */
[----:B------:R-:W-:Y:S01]  /*7050*/  @!P0 HADD2.F32 R15, -RZ, R12.H0_H0 ;  /* 0x2000000cff0f8230 */ /* 0x000fe20000004100 */
[----:B------:R-:W-:Y:S01]  /*7060*/  @!P0 FMUL.FTZ R12, R21, R8 ;  /* 0x00000008150c8220 */ /* 0x000fe20000410000 */
[----:B------:R-:W-:Y:S02]  /*7070*/  @!P0 HADD2.F32 R4, -RZ, R31.H1_H1 ;  /* 0x3000001fff048230 */ /* 0x000fe40000004100 */
[--C-:B------:R-:W-:Y:S02]  /*7080*/  @!P0 HADD2.F32 R7, -RZ, R5.reuse.H0_H0 ;  /* 0x20000005ff078230 */ /* 0x100fe40000004100 */
[----:B------:R-:W-:Y:S01]  /*7090*/  @!P0 HADD2.F32 R6, -RZ, R5.H1_H1 ;  /* 0x30000005ff068230 */ /* 0x000fe20000004100 */
[-C--:B------:R-:W-:Y:S01]  /*70a0*/  @!P0 FMUL.FTZ R5, R15, R4.reuse ;  /* 0x000000040f058220 */ /* 0x080fe20000410000 */
[----:B------:R-:W-:Y:S01]  /*70b0*/  @!P0 HADD2.F32 R31, -RZ, R23.H0_H0 ;  /* 0x20000017ff1f8230 */ /* 0x000fe20000004100 */
[C---:B------:R-:W-:Y:S02]  /*70c0*/  @!P0 FMUL.FTZ R4, R7.reuse, R4 ;  /* 0x0000000407048220 */ /* 0x040fe40000410000 */
[----:B------:R-:W-:Y:S02]  /*70d0*/  @!P0 FFMA.FTZ R44, R7, R20, -R5 ;  /* 0x00000014072c8223 */ /* 0x000fe40000010805 */
[C---:B------:R-:W-:Y:S01]  /*70e0*/  @!P0 FMUL.FTZ R5, R6.reuse, R8 ;  /* 0x0000000806058220 */ /* 0x040fe20000410000 */
[----:B------:R-:W-:Y:S01]  /*70f0*/  @!P0 MOV R8, R43 ;  /* 0x0000002b00088202 */ /* 0x000fe20000000f00 */
[----:B------:R-:W-:Y:S02]  /*7100*/  @!P0 IMAD.MOV.U32 R7, RZ, RZ, R19 ;  /* 0x000000ffff078224 */ /* 0x000fe400078e0013 */
[----:B------:R-:W-:Y:S01]  /*7110*/  @!P0 FFMA.FTZ R39, R6, R22, -R12 ;  /* 0x0000001606278223 */ /* 0x000fe2000001080c */
[----:B------:R-:W-:Y:S01]  /*7120*/  @!P0 HADD2.F32 R6, -RZ, R32.H0_H0 ;  /* 0x20000020ff068230 */ /* 0x000fe20000004100 */
[----:B------:R-:W-:Y:S01]  /*7130*/  @!P0 FFMA.FTZ R4, R15, R20, R4 ;  /* 0x000000140f048223 */ /* 0x000fe20000010004 */
[--C-:B------:R-:W-:Y:S01]  /*7140*/  @!P0 HADD2.F32 R27, -RZ, R8.reuse.H0_H0 ;  /* 0x20000008ff1b8230 */ /* 0x100fe20000004100 */
[----:B------:R-:W-:Y:S01]  /*7150*/  @!P0 FFMA.FTZ R5, R21, R22, R5 ;  /* 0x0000001615058223 */ /* 0x000fe20000010005 */
[----:B------:R-:W-:Y:S01]  /*7160*/  @!P0 HADD2.F32 R12, -RZ, R9.H0_H0 ;  /* 0x20000009ff0c8230 */ /* 0x000fe20000004100 */
[----:B------:R-:W-:Y:S01]  /*7170*/  @!P0 F2FP.PACK_AB R20, R39, R44 ;  /* 0x0000002c2714823e */ /* 0x000fe200000000ff */
[--C-:B------:R-:W-:Y:S01]  /*7180*/  @!P0 HADD2.F32 R9, -RZ, R7.reuse.H0_H0 ;  /* 0x20000007ff098230 */ /* 0x100fe20000004100 */
[----:B------:R-:W-:Y:S01]  /*7190*/  @!P0 FMUL.FTZ R13, R27, R6 ;  /* 0x000000061b0d8220 */ /* 0x000fe20000410000 */
[----:B------:R-:W-:Y:S01]  /*71a0*/  @!P0 HADD2.F32 R7, -RZ, R7.H1_H1 ;  /* 0x30000007ff078230 */ /* 0x000fe20000004100 */
[----:B------:R-:W-:Y:S01]  /*71b0*/  @!P0 F2FP.PACK_AB R15, R45, R48 ;  /* 0x000000302d0f823e */ /* 0x000fe200000000ff */
[----:B------:R-:W-:Y:S01]  /*71c0*/  @!P0 IMAD.MOV.U32 R17, RZ, RZ, R20 ;  /* 0x000000ffff118224 */ /* 0x000fe200078e0014 */
[----:B------:R-:W-:Y:S01]  /*71d0*/  @!P0 HADD2.F32 R30, -RZ, R8.H1_H1 ;  /* 0x30000008ff1e8230 */ /* 0x000fe20000004100 */
[C---:B------:R-:W-:Y:S01]  /*71e0*/  @!P0 FMUL.FTZ R8, R9.reuse, R6 ;  /* 0x0000000609088220 */ /* 0x040fe20000410000 */
[----:B------:R-:W-:Y:S01]  /*71f0*/  @!P0 MOV R16, R15 ;  /* 0x0000000f00108202 */ /* 0x000fe20000000f00 */
[----:B------:R-:W-:Y:S01]  /*7200*/  @!P0 FFMA.FTZ R37, R9, R29, -R13 ;  /* 0x0000001d09258223 */ /* 0x000fe2000001080d */
[----:B------:R-:W-:Y:S01]  /*7210*/  @!P0 F2FP.PACK_AB R4, R5, R4 ;  /* 0x000000040504823e */ /* 0x000fe200000000ff */
[-C--:B------:R-:W-:Y:S02]  /*7220*/  @!P0 FMUL.FTZ R6, R30, R12.reuse ;  /* 0x0000000c1e068220 */ /* 0x080fe40000410000 */
[C---:B------:R-:W-:Y:S01]  /*7230*/  @!P0 FMUL.FTZ R9, R7.reuse, R12 ;  /* 0x0000000c07098220 */ /* 0x040fe20000410000 */
[----:B------:R-:W-:Y:S01]  /*7240*/  @!P0 MOV R12, R42 ;  /* 0x0000002a000c8202 */ /* 0x000fe20000000f00 */
[----:B------:R-:W-:Y:S01]  /*7250*/  @!P0 FFMA.FTZ R36, R7, R31, -R6 ;  /* 0x0000001f07248223 */ /* 0x000fe20000010806 */
[----:B------:R-:W-:Y:S01]  /*7260*/  @!P0 HADD2.F32 R6, -RZ, R32.H1_H1 ;  /* 0x30000020ff068230 */ /* 0x000fe20000004100 */
[----:B------:R-:W-:Y:S02]  /*7270*/  @!P0 IMAD.MOV.U32 R7, RZ, RZ, R18 ;  /* 0x000000ffff078224 */ /* 0x000fe400078e0012 */
[----:B------:R-:W-:Y:S01]  /*7280*/  @!P0 IMAD.MOV.U32 R41, RZ, RZ, R4 ;  /* 0x000000ffff298224 */ /* 0x000fe200078e0004 */
[--C-:B------:R-:W-:Y:S02]  /*7290*/  @!P0 HADD2.F32 R25, -RZ, R12.reuse.H1_H1 ;  /* 0x3000000cff198230 */ /* 0x100fe40000004100 */
[----:B------:R-:W-:Y:S02]  /*72a0*/  @!P0 HADD2.F32 R23, -RZ, R12.H0_H0 ;  /* 0x2000000cff178230 */ /* 0x000fe40000004100 */
[--C-:B------:R-:W-:Y:S01]  /*72b0*/  @!P0 HADD2.F32 R13, -RZ, R7.reuse.H0_H0 ;  /* 0x20000007ff0d8230 */ /* 0x100fe20000004100 */
[----:B------:R-:W-:Y:S01]  /*72c0*/  @!P0 FMUL.FTZ R32, R25, R14 ;  /* 0x0000000e19208220 */ /* 0x000fe20000410000 */
[----:B------:R-:W-:Y:S01]  /*72d0*/  @!P0 HADD2.F32 R12, -RZ, R7.H1_H1 ;  /* 0x30000007ff0c8230 */ /* 0x000fe20000004100 */
[-C--:B------:R-:W-:Y:S02]  /*72e0*/  @!P0 FMUL.FTZ R7, R23, R6.reuse ;  /* 0x0000000617078220 */ /* 0x080fe40000410000 */
[C---:B------:R-:W-:Y:S02]  /*72f0*/  @!P0 FMUL.FTZ R6, R13.reuse, R6 ;  /* 0x000000060d068220 */ /* 0x040fe40000410000 */
[----:B------:R-:W-:Y:S02]  /*7300*/  @!P0 FFMA.FTZ R13, R13, R24, -R7 ;  /* 0x000000180d0d8223 */ /* 0x000fe40000010807 */
[C---:B------:R-:W-:Y:S02]  /*7310*/  @!P0 FFMA.FTZ R32, R12.reuse, R26, -R32 ;  /* 0x0000001a0c208223 */ /* 0x040fe40000010820 */
[----:B------:R-:W-:Y:S01]  /*7320*/  @!P0 FMUL.FTZ R7, R12, R14 ;  /* 0x0000000e0c078220 */ /* 0x000fe20000410000 */
[----:B------:R-:W-:Y:S01]  /*7330*/  @!P0 F2FP.PACK_AB R14, R36, R37 ;  /* 0x00000025240e823e */ /* 0x000fe200000000ff */
[----:B------:R-:W-:Y:S01]  /*7340*/  @!P0 FFMA.FTZ R6, R23, R24, R6 ;  /* 0x0000001817068223 */ /* 0x000fe20000010006 */
[----:B------:R-:W-:Y:S01]  /*7350*/  @!P0 F2FP.PACK_AB R13, R32, R13 ;  /* 0x0000000d200d823e */ /* 0x000fe200000000ff */
[----:B------:R-:W-:Y:S01]  /*7360*/  @!P0 FFMA.FTZ R7, R25, R26, R7 ;  /* 0x0000001a19078223 */ /* 0x000fe20000010007 */
[----:B------:R-:W-:Y:S01]  /*7370*/  @!P0 F2FP.PACK_AB R12, R3, R2 ;  /* 0x00000002030c823e */ /* 0x000fe200000000ff */
[----:B------:R-:W-:Y:S01]  /*7380*/  @!P0 FFMA.FTZ R8, R27, R29, R8 ;  /* 0x0000001d1b088223 */ /* 0x000fe20000010008 */
[----:B------:R-:W-:Y:S01]  /*7390*/  @!P0 MOV R18, R13 ;  /* 0x0000000d00128202 */ /* 0x000fe20000000f00 */
[----:B------:R-:W-:Y:S01]  /*73a0*/  @!P0 IMAD.MOV.U32 R19, RZ, RZ, R14 ;  /* 0x000000ffff138224 */ /* 0x000fe200078e000e */
[----:B------:R-:W-:Y:S01]  /*73b0*/  @!P0 F2FP.PACK_AB R3, R7, R6 ;  /* 0x000000060703823e */ /* 0x000fe200000000ff */
[----:B------:R-:W-:Y:S01]  /*73c0*/  @!P0 FFMA.FTZ R9, R30, R31, R9 ;  /* 0x0000001f1e098223 */ /* 0x000fe20000010009 */
[----:B------:R-:W-:Y:S02]  /*73d0*/  @!P0 MOV R40, R12 ;  /* 0x0000000c00288202 */ /* 0x000fe40000000f00 */
[----:B------:R1:W-:Y:S01]  /*73e0*/  ST.E.128 [R46.64], R16 ;  /* 0x000000102e007985 */ /* 0x0003e2000c101d0c */
[----:B------:R-:W-:Y:S02]  /*73f0*/  @!P0 MOV R42, R3 ;  /* 0x00000003002a8202 */ /* 0x000fe40000000f00 */
[----:B------:R-:W-:Y:S04]  /*7400*/  @!P0 F2FP.PACK_AB R2, R9, R8 ;  /* 0x000000080902823e */ /* 0x000fe800000000ff */
        /* <DEDUP_REMOVED lines=8> */
.L_x_2255:
        /* <DEDUP_REMOVED lines=21> */
[C---:B------:R-:W-:Y:S02]  /*75e0*/  ISETP.GE.AND P3, PT, R209.reuse, c[0x0][0x1d4], PT ;  /* 0x00007500d1007a0c */ /* 0x040fe40003f66270 */
[----:B------:R-:W-:Y:S09]  /*75f0*/  ISETP.GE.AND P2, PT, R208, c[0x0][0x1d4], PT ;  /* 0x00007500d0007a0c */ /* 0x000ff20003f46270 */
        /* <DEDUP_REMOVED lines=29> */
.L_x_2259:
[----:B--2-4-:R-:W-:Y:S05]  /*77d0*/  BSYNC B1 ;  /* 0x0000000000017941 */ /* 0x014fea0003800000 */
.L_x_2254:
[----:B------:R-:W-:Y:S01]  /*77e0*/  ISETP.GT.AND P0, PT, R28, R33, PT ;  /* 0x000000211c00720c */ /* 0x000fe20003f04270 */
[----:B-1----:R-:W-:Y:S01]  /*77f0*/  IMAD R8, R75, c[0x0][0x218], RZ ;  /* 0x000086004b087a24 */ /* 0x002fe200078e02ff */
[C---:B------:R-:W-:Y:S01]  /*7800*/  ISETP.GE.AND P1, PT, R38.reuse, 0x1, PT ;  /* 0x000000012600780c */ /* 0x040fe20003f26270 */
[----:B------:R-:W-:Y:S01]  /*7810*/  BSSY B0, `(.L_x_2276) ;  /* 0x000004a000007945 */ /* 0x000fe20003800000 */
[C---:B-----5:R-:W-:Y:S01]  /*7820*/  IADD3 R3, R38.reuse, 0x1, RZ ;  /* 0x0000000126037810 */ /* 0x060fe20007ffe0ff */
[----:B------:R-:W-:Y:S08]  /*7830*/  IMAD R8, R69, c[0x0][0x21c], R8 ;  /* 0x0000870045087a24 */ /* 0x000ff000078e0208 */
[----:B------:R-:W-:Y:S01]  /*7840*/  @P0 IMAD R2, R38, 0x6000, R10 ;  /* 0x0000600026020824 */ /* 0x000fe200078e020a */
[----:B------:R-:W-:Y:S01]  /*7850*/  SEL R38, R3, RZ, !P1 ;  /* 0x000000ff03267207 */ /* 0x000fe20004800000 */
[----:B------:R-:W-:Y:S01]  /*7860*/  @P0 IMAD.MOV.U32 R6, RZ, RZ, R86 ;  /* 0x000000ffff060224 */ /* 0x000fe200078e0056 */
        /* <DEDUP_REMOVED lines=37> */
[C---:B------:R-:W-:Y:S02]  /*7ac0*/  ISETP.GE.AND P3, PT, R209.reuse, c[0x0][0x1d4], PT ;  /* 0x00007500d1007a0c */ /* 0x040fe40003f66270 */
[----:B------:R-:W-:Y:S09]  /*7ad0*/  ISETP.GE.AND P2, PT, R208, c[0x0][0x1d4], PT ;  /* 0x00007500d0007a0c */ /* 0x000ff20003f46270 */
        /* <DEDUP_REMOVED lines=29> */
.L_x_2277:
[----:B-12-4-:R-:W-:Y:S05]  /*7cb0*/  BSYNC B0 ;  /* 0x0000000000007941 */ /* 0x016fea0003800000 */
.L_x_2276:
        /* <DEDUP_REMOVED lines=33> */
.L_x_2253:
[----:B------:R-:W-:Y:S02]  /*7ed0*/  IMAD.MOV.U32 R0, RZ, RZ, c[0x0][0x2c4] ;  /* 0x0000b100ff007624 */ /* 0x000fe400078e00ff */
[----:B------:R-:W-:-:S03]  /*7ee0*/  IMAD.MOV.U32 R3, RZ, RZ, c[0x0][0x32c] ;  /* 0x0000cb00ff037624 */ /* 0x000fc600078e00ff */
[----:B------:R-:W-:Y:S02]  /*7ef0*/  ISETP.NE.AND P3, PT, R0, 0x1, PT ;  /* 0x000000010000780c */ /* 0x000fe40003f65270 */
[----:B------:R-:W-:Y:S02]  /*7f00*/  IADD3 R0, R227, 0x7f, RZ ;  /* 0x0000007fe3007810 */ /* 0x000fe40007ffe0ff */
[----:B------:R-:W-:-:S09]  /*7f10*/  ISETP.GE.AND P1, PT, R3, 0x1, PT ;  /* 0x000000010300780c */ /* 0x000fd20003f26270 */
[----:B-1----:R-:W-:-:S05]  /*7f20*/  @P3 IMAD.HI.U32 R2, R0, c[0x0][0x2c8], RZ ;  /* 0x0000b20000023a27 */ /* 0x002fca00078e00ff */
[----:B------:R-:W-:-:S05]  /*7f30*/  @P3 SHF.R.U32.HI R0, RZ, c[0x0][0x2cc], R2 ;  /* 0x0000b300ff003a19 */ /* 0x000fca0000011602 */
[----:B------:R-:W-:-:S05]  /*7f40*/  IMAD.IADD R0, R246, 0x1, R0 ;  /* 0x00000001f6007824 */ /* 0x000fca00078e0200 */
[----:B------:R-:W-:Y:S01]  /*7f50*/  IADD3 R3, R0, c[0x0][0x328], RZ ;  /* 0x0000ca0000037a10 */ /* 0x000fe20007ffe0ff */
        /* <DEDUP_REMOVED lines=12> */
.L_x_2281:
[----:B------:R-:W-:-:S04]  /*8020*/  MOV R0, 0x1 ;  /* 0x0000000100007802 */ /* 0x000fc80000000f00 */
[----:B------:R-:W-:-:S13]  /*8030*/  ISETP.NE.AND P0, PT, R0, c[0x0][0x32c], PT ;  /* 0x0000cb0000007a0c */ /* 0x000fda0003f05270 */
[----:B------:R-:W-:-:S05]  /*8040*/  @P0 IMAD.HI.U32 R0, R2, c[0x0][0x330], RZ ;  /* 0x0000cc0002000a27 */ /* 0x000fca00078e00ff */
[----:B------:R-:W-:Y:S02]  /*8050*/  @P0 SHF.R.U32.HI R2, RZ, c[0x0][0x334], R0 ;  /* 0x0000cd00ff020a19 */ /* 0x000fe40000011600 */
.L_x_2282:
[----:B------:R-:W-:Y:S05]  /*8060*/  BSYNC B0 ;  /* 0x0000000000007941 */ /* 0x000fea0003800000 */
.L_x_2280:
[----:B------:R-:W-:-:S05]  /*8070*/  MOV R0, c[0x0][0x32c] ;  /* 0x0000cb0000007a02 */ /* 0x000fca0000000f00 */
[----:B------:R-:W-:-:S05]  /*8080*/  IMAD R2, R2, R0, c[0x0][0x32c] ;  /* 0x0000cb0002027624 */ /* 0x000fca00078e0200 */
[----:B------:R-:W-:-:S04]  /*8090*/  IMNMX R3, R3, R2, PT ;  /* 0x0000000203037217 */ /* 0x000fc80003800200 */
.L_x_2279:
        /* <DEDUP_REMOVED lines=21> */
.L_x_2285:
[----:B------:R-:W-:-:S04]  /*81f0*/  MOV R3, c[0x0][0x32c] ;  /* 0x0000cb0000037a02 */ /* 0x000fc80000000f00 */
[----:B------:R-:W-:-:S13]  /*8200*/  ISETP.NE.AND P0, PT, R3, 0x1, PT ;  /* 0x000000010300780c */ /* 0x000fda0003f05270 */
[----:B------:R-:W-:-:S05]  /*8210*/  @P0 IMAD.HI.U32 R3, R0, c[0x0][0x330], RZ ;  /* 0x0000cc0000030a27 */ /* 0x000fca00078e00ff */
[----:B------:R-:W-:Y:S02]  /*8220*/  @P0 SHF.R.U32.HI R0, RZ, c[0x0][0x334], R3 ;  /* 0x0000cd00ff000a19 */ /* 0x000fe40000011603 */
.L_x_2286:
[----:B------:R-:W-:Y:S05]  /*8230*/  BSYNC B0 ;  /* 0x0000000000007941 */ /* 0x000fea0003800000 */
.L_x_2284:
[----:B------:R-:W-:-:S05]  /*8240*/  IMAD R0, R0, c[0x0][0x32c], RZ ;  /* 0x0000cb0000007a24 */ /* 0x000fca00078e02ff */
[----:B------:R-:W-:-:S04]  /*8250*/  IMNMX R2, R2, R0, !PT ;  /* 0x0000000002027217 */ /* 0x000fc80007800200 */
.L_x_2283:
        /* <DEDUP_REMOVED lines=37> */
.L_x_2288:
[----:B------:R-:W-:Y:S05]  /*84b0*/  BSYNC B0 ;  /* 0x0000000000007941 */ /* 0x000fea0003800000 */
.L_x_2287:
        /* <DEDUP_REMOVED lines=61> */
[----:B------:R-:W-:Y:S01]  /*8890*/  SHF.R.S32.HI R0, RZ, 0x1f, R135 ;  /* 0x0000001fff007819 */ /* 0x000fe20000011487 */
[----:B------:R-:W-:Y:S01]  /*88a0*/  IMAD R4, R217, 0x20, R232 ;  /* 0x00000020d9047824 */ /* 0x000fe200078e02e8 */
        /* <DEDUP_REMOVED lines=11> */
[----:B-1----:R-:W-:-:S05]  /*8960*/  IMAD.WIDE.U32 R2, R135, c[0x0][0x178], RZ ;  /* 0x00005e0087027a25 */ /* 0x002fca00078e00ff */
[----:B------:R-:W-:Y:S02]  /*8970*/  IADD3 R3, R3, R0, RZ ;  /* 0x0000000003037210 */ /* 0x000fe40007ffe0ff */
        /* <DEDUP_REMOVED lines=19> */
[----:B------:R-:W-:Y:S01]  /*8ab0*/  IMAD R0, R5, c[0x0][0x1a8], RZ ;  /* 0x00006a0005007a24 */ /* 0x000fe200078e02ff */
[----:B------:R-:W-:-:S03]  /*8ac0*/  IADD3 R5, R232, R227, RZ ;  /* 0x000000e3e8057210 */ /* 0x000fc60007ffe0ff */
[C---:B------:R-:W-:Y:S02]  /*8ad0*/  IMAD R0, R4.reuse, c[0x0][0x1ac], R0 ;  /* 0x00006b0004007a24 */ /* 0x040fe400078e0200 */
[----:B------:R-:W-:-:S04]  /*8ae0*/  IMAD.WIDE.U32 R2, R4, c[0x0][0x1a8], R2 ;  /* 0x00006a0004027a25 */ /* 0x000fc800078e0002 */
[----:B------:R-:W-:Y:S01]  /*8af0*/  IMAD.IADD R0, R3, 0x1, R0 ;  /* 0x0000000103007824 */ /* 0x000fe200078e0200 */
[----:B------:R-:W-:-:S04]  /*8b00*/  LEA R13, P0, R2, c[0x0][0x160], 0x1 ;  /* 0x00005800020d7a11 */ /* 0x000fc800078008ff */
[----:B------:R-:W-:Y:S01]  /*8b10*/  LEA.HI.X R12, R2, c[0x0][0x164], R0, 0x1, P0 ;  /* 0x00005900020c7a11 */ /* 0x000fe200000f0c00 */
[----:B------:R-:W-:Y:S01]  /*8b20*/  @!P1 IMAD.MOV.U32 R14, RZ, RZ, R239 ;  /* 0x000000ffff0e9224 */ /* 0x000fe200078e00ef */
[----:B------:R-:W-:Y:S05]  /*8b30*/  BRA.DIV ~URZ, `(.L_x_2290) ;  /* 0x0001bae27f007947 */ /* 0x000fea000b800000 */
[----:B------:R1:W2:Y:S02]  /*8b40*/  SHFL.IDX PT, R4, R12, RZ, 0x181f ;  /* 0x00181fff0c047589 */ /* 0x0002a400000e0000 */
.L_x_2494:
[----:B------:R-:W-:Y:S05]  /*8b50*/  BRA.DIV ~URZ, `(.L_x_2291) ;  /* 0x0001bb327f007947 */ /* 0x000fea000b800000 */
[----:B------:R3:W4:Y:S02]  /*8b60*/  SHFL.IDX PT, R0, R13, RZ, 0x181f ;  /* 0x00181fff0d007589 */ /* 0x00072400000e0000 */
.L_x_2495:
[----:B------:R-:W-:Y:S01]  /*8b70*/  IMAD R37, R211, c[0x0][0x2c4], RZ ;  /* 0x0000b100d3257a24 */ /* 0x000fe200078e02ff */
[----:B------:R-:W-:Y:S04]  /*8b80*/  BSSY B0, `(.L_x_2292) ;  /* 0x000000f000007945 */ /* 0x000fe80003800000 */
[----:B------:R-:W-:-:S13]  /*8b90*/  ISETP.GE.AND P0, PT, R5, R37, PT ;  /* 0x000000250500720c */ /* 0x000fda0003f06270 */
[----:B------:R-:W-:Y:S05]  /*8ba0*/  @P0 BRA `(.L_x_2293) ;  /* 0x000000c000000947 */ /* 0x000fea0003800000 */
[-C--:B----4-:R-:W-:Y:S02]  /*8bb0*/  LEA R8, P0, R200, R0.reuse, 0x1 ;  /* 0x00000000c8087211 */ /* 0x090fe400078008ff */
[----:B------:R-:W-:Y:S02]  /*8bc0*/  LEA R6, P1, R202, R0, 0x1 ;  /* 0x00000000ca067211 */ /* 0x000fe400078208ff */
[----:B--2---:R-:W-:Y:S02]  /*8bd0*/  LEA.HI.X R9, R200, R4, R201, 0x1, P0 ;  /* 0x00000004c8097211 */ /* 0x004fe400000f0cc9 */
[----:B------:R-:W-:Y:S02]  /*8be0*/  LEA R2, P0, R196, R0, 0x1 ;  /* 0x00000000c4027211 */ /* 0x000fe400078008ff */
        /* <DEDUP_REMOVED lines=8> */
.L_x_2293:
[----:B------:R-:W-:Y:S05]  /*8c70*/  BSYNC B0 ;  /* 0x0000000000007941 */ /* 0x000fea0003800000 */
.L_x_2292:
[----:B------:R-:W-:Y:S05]  /*8c80*/  BRA.DIV ~URZ, `(.L_x_2294) ;  /* 0x0001ba727f007947 */ /* 0x000fea000b800000 */
[----:B--2---:R2:W1:Y:S04]  /*8c90*/  SHFL.IDX PT, R4, R12, 0x1, 0x181f ;  /* 0x00381f000c047f89 */ /* 0x00446800000e0000 */
[----:B----4-:R2:W4:Y:S02]  /*8ca0*/  SHFL.IDX PT, R0, R13, 0x1, 0x181f ;  /* 0x00381f000d007f89 */ /* 0x01052400000e0000 */
.L_x_2496:
[----:B------:R-:W-:Y:S01]  /*8cb0*/  IADD3 R2, R5, 0x20, RZ ;  /* 0x0000002005027810 */ /* 0x000fe20007ffe0ff */
[----:B------:R-:W-:Y:S03]  /*8cc0*/  BSSY B0, `(.L_x_2295) ;  /* 0x000000f000007945 */ /* 0x000fe60003800000 */
[----:B------:R-:W-:-:S13]  /*8cd0*/  ISETP.GE.AND P0, PT, R2, R37, PT ;  /* 0x000000250200720c */ /* 0x000fda0003f06270 */
[----:B------:R-:W-:Y:S05]  /*8ce0*/  @P0 BRA `(.L_x_2296) ;  /* 0x000000c000000947 */ /* 0x000fea0003800000 */
[-C--:B----4-:R-:W-:Y:S02]  /*8cf0*/  LEA R8, P0, R200, R0.reuse, 0x1 ;  /* 0x00000000c8087211 */ /* 0x090fe400078008ff */
[----:B------:R-:W-:Y:S02]  /*8d00*/  LEA R6, P1, R202, R0, 0x1 ;  /* 0x00000000ca067211 */ /* 0x000fe400078208ff */
[----:B-1----:R-:W-:Y:S02]  /*8d10*/  LEA.HI.X R9, R200, R4, R201, 0x1, P0 ;  /* 0x00000004c8097211 */ /* 0x002fe400000f0cc9 */
        /* <DEDUP_REMOVED lines=9> */
.L_x_2296:
[----:B------:R-:W-:Y:S05]  /*8db0*/  BSYNC B0 ;  /* 0x0000000000007941 */ /* 0x000fea0003800000 */
.L_x_2295:
[----:B------:R-:W-:Y:S05]  /*8dc0*/  BRA.DIV ~URZ, `(.L_x_2297) ;  /* 0x0001ba027f007947 */ /* 0x000fea000b800000 */
[----:B-1----:R1:W2:Y:S02]  /*8dd0*/  SHFL.IDX PT, R4, R12, 0x2, 0x181f ;  /* 0x00581f000c047f89 */ /* 0x0022a400000e0000 */
.L_x_2497:
[----:B------:R-:W-:Y:S05]  /*8de0*/  BRA.DIV ~URZ, `(.L_x_2298) ;  /* 0x0001ba527f007947 */ /* 0x000fea000b800000 */
[----:B----4-:R4:W1:Y:S02]  /*8df0*/  SHFL.IDX PT, R0, R13, 0x2, 0x181f ;  /* 0x00581f000d007f89 */ /* 0x01086400000e0000 */
.L_x_2498:
[----:B------:R-:W-:Y:S01]  /*8e00*/  IADD3 R2, R5, 0x40, RZ ;  /* 0x0000004005027810 */ /* 0x000fe20007ffe0ff */
[----:B------:R-:W-:Y:S03]  /*8e10*/  BSSY B0, `(.L_x_2299) ;  /* 0x000000f000007945 */ /* 0x000fe60003800000 */
[----:B------:R-:W-:-:S13]  /*8e20*/  ISETP.GE.AND P0, PT, R2, R37, PT ;  /* 0x000000250200720c */ /* 0x000fda0003f06270 */
[----:B------:R-:W-:Y:S05]  /*8e30*/  @P0 BRA `(.L_x_2300) ;  /* 0x000000c000000947 */ /* 0x000fea0003800000 */
[-C--:B-1----:R-:W-:Y:S02]  /*8e40*/  LEA R8, P0, R200, R0.reuse, 0x1 ;  /* 0x00000000c8087211 */ /* 0x082fe400078008ff */
        /* <DEDUP_REMOVED lines=11> */
.L_x_2300:
[----:B------:R-:W-:Y:S05]  /*8f00*/  BSYNC B0 ;  /* 0x0000000000007941 */ /* 0x000fea0003800000 */
.L_x_2299:
[----:B------:R-:W-:Y:S05]  /*8f10*/  BRA.DIV ~URZ, `(.L_x_2301) ;  /* 0x0001b9927f007947 */ /* 0x000fea000b800000 */
[----:B--2---:R2:W3:Y:S04]  /*8f20*/  SHFL.IDX PT, R4, R12, 0x3, 0x181f ;  /* 0x00781f000c047f89 */ /* 0x0044e800000e0000 */
[----:B-1----:R2:W1:Y:S02]  /*8f30*/  SHFL.IDX PT, R0, R13, 0x3, 0x181f ;  /* 0x00781f000d007f89 */ /* 0x00246400000e0000 */
.L_x_2499:
[----:B------:R-:W-:Y:S01]  /*8f40*/  IADD3 R2, R5, 0x60, RZ ;  /* 0x0000006005027810 */ /* 0x000fe20007ffe0ff */
[----:B-----5:R-:W-:-:S03]  /*8f50*/  IMAD.WIDE.U32 R220, R14, c[0x0][0x2b0], RZ ;  /* 0x0000ac000edc7a25 */ /* 0x020fc600078e00ff */
[----:B------:R-:W-:-:S13]  /*8f60*/  ISETP.GE.AND P0, PT, R2, R37, PT ;  /* 0x000000250200720c */ /* 0x000fda0003f06270 */
        /* <DEDUP_REMOVED lines=31> */
[----:B------:R-:W-:Y:S01]  /*9160*/  IMAD.WIDE.U32 R222, R15, c[0x0][0x210], RZ ;  /* 0x000084000fde7a25 */ /* 0x000fe200078e00ff */
[----:B------:R-:W-:-:S03]  /*9170*/  SHF.L.U64.HI R16, R200, 0x1, R201 ;  /* 0x00000001c8107819 */ /* 0x000fc600000102c9 */
[C---:B------:R-:W-:Y:S01]  /*9180*/  IMAD.SHL.U32 R17, R202.reuse, 0x2, RZ ;  /* 0x00000002ca117824 */ /* 0x040fe200078e00ff */
[----:B------:R-:W-:Y:S01]  /*9190*/  SHF.L.U64.HI R19, R202, 0x1, R213 ;  /* 0x00000001ca137819 */ /* 0x000fe200000102d5 */
[----:B------:R-:W-:Y:S01]  /*91a0*/  IMAD.MOV.U32 R0, RZ, RZ, R2 ;  /* 0x000000ffff007224 */ /* 0x000fe200078e0002 */
[----:B------:R-:W-:Y:S01]  /*91b0*/  @P6 SHF.R.U32.HI R0, RZ, c[0x0][0x2c0], R3 ;  /* 0x0000b000ff006a19 */ /* 0x000fe20000011603 */
[----:B------:R-:W-:Y:S02]  /*91c0*/  IMAD.IADD R101, R210, 0x1, -R104 ;  /* 0x00000001d2657824 */ /* 0x000fe400078e0a68 */
[----:B------:R-:W-:Y:S01]  /*91d0*/  IMAD.SHL.U32 R20, R196, 0x2, RZ ;  /* 0x00000002c4147824 */ /* 0x000fe200078e00ff */
[----:B------:R-:W-:Y:S02]  /*91e0*/  @!P0 IADD3 R3, P1, R0, R220, RZ ;  /* 0x000000dc00038210 */ /* 0x000fe40007f3e0ff */
[----:B------:R-:W-:Y:S02]  /*91f0*/  SHF.L.U64.HI R18, R196, 0x1, R212 ;  /* 0x00000001c4127819 */ /* 0x000fe400000102d4 */
[----:B------:R-:W-:-:S02]  /*9200*/  @!P0 LEA.HI.X.SX32 R5, R0, R225, 0x1, P1 ;  /* 0x000000e100058211 */ /* 0x000fc400008f0eff */
[C---:B------:R-:W-:Y:S02]  /*9210*/  @!P0 LEA R4, P1, R3.reuse, c[0x0][0x2a0], 0x2 ;  /* 0x0000a80003048a11 */ /* 0x040fe400078210ff */
[----:B------:R-:W-:Y:S02]  /*9220*/  ISETP.GT.AND P5, PT, R22, 0x3f, PT ;  /* 0x0000003f1600780c */ /* 0x000fe40003fa4270 */
[----:B------:R-:W-:Y:S02]  /*9230*/  @!P0 LEA.HI.X R5, R3, c[0x0][0x2a4], R5, 0x2, P1 ;  /* 0x0000a90003058a11 */ /* 0x000fe400008f1405 */
[----:B------:R-:W-:-:S03]  /*9240*/  @P6 LOP3.LUT R205, R205, 0x8, RZ, 0xfc, !PT ;  /* 0x00000008cdcd6812 */ /* 0x000fc600078efcff */
[----:B------:R1:W3:Y:S01]  /*9250*/  @!P0 LDG.E R190, [R4.64] ;  /* 0x0000000c04be8981 */ /* 0x0002e2000c1e1900 */
[----:B------:R-:W-:Y:S01]  /*9260*/  IMAD.MOV R0, RZ, RZ, -R0 ;  /* 0x000000ffff007224 */ /* 0x000fe200078e0a00 */
[----:B------:R-:W-:Y:S01]  /*9270*/  LOP3.LUT R205, R205, 0xfffffffe, RZ, 0xc0, !PT ;  /* 0xfffffffecdcd7812 */ /* 0x000fe200078ec0ff */
[----:B------:R-:W-:Y:S01]  /*9280*/  IMAD R224, R15, c[0x0][0x1ec], R219 ;  /* 0x00007b000fe07a24 */ /* 0x000fe200078e02db */
[----:B------:R-:W-:Y:S01]  /*9290*/  BSSY B0, `(.L_x_2302) ;  /* 0x00000a5000007945 */ /* 0x000fe20003800000 */
[----:B------:R-:W-:Y:S01]  /*92a0*/  IMAD R192, R0, c[0x0][0x2b8], R2 ;  /* 0x0000ae0000c07a24 */ /* 0x000fe200078e0202 */
[----:B------:R-:W-:Y:S01]  /*92b0*/  @P5 LOP3.LUT R205, R205, 0x1, RZ, 0xfc, !PT ;  /* 0x00000001cdcd5812 */ /* 0x000fe200078efcff */
[----:B--2---:R-:W-:Y:S02]  /*92c0*/  IMAD.IADD R12, R101, 0x1, -R232 ;  /* 0x00000001650c7824 */ /* 0x004fe400078e0ae8 */
[----:B------:R-:W-:-:S03]  /*92d0*/  IMAD.WIDE.U32 R2, R192, c[0x0][0x1e0], RZ ;  /* 0x00007800c0027a25 */ /* 0x000fc600078e00ff */
[----:B------:R-:W-:Y:S01]  /*92e0*/  ISETP.GE.AND P1, PT, R12, 0x1, PT ;  /* 0x000000010c00780c */ /* 0x000fe20003f26270 */
[----:B------:R-:W-:Y:S02]  /*92f0*/  IMAD R226, R15, c[0x0][0x214], R223 ;  /* 0x000085000fe27a24 */ /* 0x000fe400078e02df */
[----:B------:R-:W-:Y:S01]  /*9300*/  IMAD.SHL.U32 R15, R200, 0x2, RZ ;  /* 0x00000002c80f7824 */ /* 0x000fe200078e00ff */
[----:B-1----:R-:W-:-:S09]  /*9310*/  SHF.R.S32.HI R4, RZ, 0x1f, R192 ;  /* 0x0000001fff047819 */ /* 0x002fd200000114c0 */
[----:B------:R-:W-:Y:S02]  /*9320*/  @P1 ISETP.GE.AND P3, PT, R200, c[0x0][0x1d4], PT ;  /* 0x00007500c8001a0c */ /* 0x000fe40003f66270 */
[----:B------:R-:W-:Y:S01]  /*9330*/  @P1 ISETP.GE.AND P2, PT, R202, c[0x0][0x1d4], PT ;  /* 0x00007500ca001a0c */ /* 0x000fe20003f46270 */
[C---:B------:R-:W-:Y:S02]  /*9340*/  IMAD R0, R4.reuse, c[0x0][0x1e0], RZ ;  /* 0x0000780004007a24 */ /* 0x040fe400078e02ff */
[----:B------:R-:W-:Y:S02]  /*9350*/  IMAD R6, R4, c[0x0][0x208], RZ ;  /* 0x0000820004067a24 */ /* 0x000fe400078e02ff */
[C---:B------:R-:W-:Y:S02]  /*9360*/  IMAD R0, R192.reuse, c[0x0][0x1e4], R0 ;  /* 0x00007900c0007a24 */ /* 0x040fe400078e0200 */
[----:B------:R-:W-:Y:S02]  /*9370*/  IMAD R6, R192, c[0x0][0x20c], R6 ;  /* 0x00008300c0067a24 */ /* 0x000fe400078e0206 */
[----:B------:R-:W-:Y:S01]  /*9380*/  IMAD.IADD R3, R3, 0x1, R0 ;  /* 0x0000000103037824 */ /* 0x000fe200078e0200 */
[----:B---3--:R-:W-:-:S03]  /*9390*/  SHF.R.S32.HI R14, RZ, 0x1f, R190 ;  /* 0x0000001fff0e7819 */ /* 0x008fc600000114be */
[----:B------:R-:W-:-:S04]  /*93a0*/  IMAD.WIDE.U32 R2, R190, c[0x0][0x1f0], R2 ;  /* 0x00007c00be027a25 */ /* 0x000fc800078e0002 */
[----:B------:R-:W-:-:S04]  /*93b0*/  IMAD R0, R14, c[0x0][0x1f0], RZ ;  /* 0x00007c000e007a24 */ /* 0x000fc800078e02ff */
[----:B------:R-:W-:Y:S01]  /*93c0*/  IMAD R5, R190, c[0x0][0x1f4], R0 ;  /* 0x00007d00be057a24 */ /* 0x000fe200078e0200 */
[----:B------:R-:W-:-:S04]  /*93d0*/  IADD3 R0, P0, R2, R218, RZ ;  /* 0x000000da02007210 */ /* 0x000fc80007f1e0ff */
[----:B------:R-:W-:Y:S02]  /*93e0*/  IADD3.X R3, R224, R3, R5, P0, !PT ;  /* 0x00000003e0037210 */ /* 0x000fe400007fe405 */
[----:B------:R-:W-:-:S04]  /*93f0*/  LEA R2, P0, R0, c[0x0][0x1c8], 0x1 ;  /* 0x0000720000027a11 */ /* 0x000fc800078008ff */
[----:B------:R-:W-:Y:S01]  /*9400*/  LEA.HI.X R5, R0, c[0x0][0x1cc], R3, 0x1, P0 ;  /* 0x0000730000057a11 */ /* 0x000fe200000f0c03 */
[----:B------:R-:W-:Y:S04]  /*9410*/  SHFL.IDX PT, R9, R2, 0x1, 0x181f ;  /* 0x00381f0002097f89 */ /* 0x000fe800000e0000 */
[----:B------:R1:W2:Y:S04]  /*9420*/  SHFL.IDX PT, R0, R2, RZ, 0x181f ;  /* 0x00181fff02007589 */ /* 0x0002a800000e0000 */
[----:B------:R-:W3:Y:S04]  /*9430*/  SHFL.IDX PT, R8, R5, RZ, 0x181f ;  /* 0x00181fff05087589 */ /* 0x000ee800000e0000 */
[----:B----4-:R3:W4:Y:S01]  /*9440*/  SHFL.IDX PT, R13, R5, 0x1, 0x181f ;  /* 0x00381f00050d7f89 */ /* 0x01072200000e0000 */
[----:B-1----:R-:W-:Y:S01]  /*9450*/  IMAD.WIDE.U32 R2, R192, c[0x0][0x208], RZ ;  /* 0x00008200c0027a25 */ /* 0x002fe200078e00ff */
[----:B--2---:R-:W-:-:S03]  /*9460*/  @P1 LEA R4, P0, R200, R0, 0x1 ;  /* 0x00000000c8041211 */ /* 0x004fc600078008ff */
[----:B------:R-:W-:Y:S01]  /*9470*/  IMAD.IADD R3, R3, 0x1, R6 ;  /* 0x0000000103037824 */ /* 0x000fe200078e0206 */
[----:B------:R-:W-:Y:S02]  /*9480*/  @P1 LEA R6, P4, R202, R0, 0x1 ;  /* 0x00000000ca061211 */ /* 0x000fe400078808ff */
[-C--:B---3--:R-:W-:Y:S01]  /*9490*/  @P1 LEA.HI.X R5, R200, R8.reuse, R201, 0x1, P0 ;  /* 0x00000008c8051211 */ /* 0x088fe200000f0cc9 */
[----:B------:R-:W-:Y:S01]  /*94a0*/  IMAD.WIDE.U32 R2, R190, c[0x0][0x218], R2 ;  /* 0x00008600be027a25 */ /* 0x000fe200078e0002 */
[----:B------:R-:W-:Y:S02]  /*94b0*/  ISETP.GE.AND P0, PT, R12, 0x21, PT ;  /* 0x000000210c00780c */ /* 0x000fe40003f06270 */
[----:B------:R-:W-:Y:S01]  /*94c0*/  @P1 LEA.HI.X R7, R202, R8, R213, 0x1, P4 ;  /* 0x00000008ca071211 */ /* 0x000fe200020f0cd5 */
[----:B------:R1:W-:Y:S04]  /*94d0*/  @P1 LDGSTS.E.BYPASS.LTC128B.128 [R144+0xc100], [R4.64], !P3 ;  /* 0x0c10000004901fae */ /* 0x0003e8000d901d4c */
[----:B------:R2:W-:Y:S06]  /*94e0*/  @P1 LDGSTS.E.BYPASS.LTC128B.128 [R144+0xe100], [R6.64], !P2 ;  /* 0x0e10000006901fae */ /* 0x0005ec000d101d4c */
[----:B------:R-:W-:Y:S01]  /*94f0*/  @P0 ISETP.GE.AND P4, PT, R200, c[0x0][0x1d4], PT ;  /* 0x00007500c8000a0c */ /* 0x000fe20003f86270 */
[----:B-1----:R-:W-:Y:S01]  /*9500*/  IMAD R5, R14, c[0x0][0x218], RZ ;  /* 0x000086000e057a24 */ /* 0x002fe200078e02ff */
[----:B------:R-:W-:-:S02]  /*9510*/  @P1 LEA R4, P2, R196, R0, 0x1 ;  /* 0x00000000c4041211 */ /* 0x000fc400078408ff */
[----:B------:R-:W-:Y:S01]  /*9520*/  IADD3 R0, P3, R2, R222, RZ ;  /* 0x000000de02007210 */ /* 0x000fe20007f7e0ff */
[----:B--2---:R-:W-:Y:S01]  /*9530*/  IMAD R6, R190, c[0x0][0x21c], R5 ;  /* 0x00008700be067a24 */ /* 0x004fe200078e0205 */
[----:B------:R-:W-:Y:S02]  /*9540*/  @P1 LEA.HI.X R5, R196, R8, R212, 0x1, P2 ;  /* 0x00000008c4051211 */ /* 0x000fe400010f0cd4 */
[----:B------:R-:W-:Y:S02]  /*9550*/  @P0 LEA R2, P2, R200, R9, 0x1 ;  /* 0x00000009c8020211 */ /* 0x000fe400078408ff */
[----:B------:R-:W-:Y:S02]  /*9560*/  IADD3.X R6, R226, R3, R6, P3, !PT ;  /* 0x00000003e2067210 */ /* 0x000fe40001ffe406 */
[----:B----4-:R-:W-:Y:S02]  /*9570*/  @P0 LEA.HI.X R3, R200, R13, R201, 0x1, P2 ;  /* 0x0000000dc8030211 */ /* 0x010fe400010f0cc9 */
[----:B------:R-:W-:-:S02]  /*9580*/  @P1 ISETP.GE.AND P2, PT, R196, c[0x0][0x1d4], PT ;  /* 0x00007500c4001a0c */ /* 0x000fc40003f46270 */
[----:B------:R-:W-:-:S04]  /*9590*/  LEA R8, P3, R0, c[0x0][0x1f8], 0x1 ;  /* 0x00007e0000087a11 */ /* 0x000fc800078608ff */
[----:B------:R-:W-:Y:S02]  /*95a0*/  LEA.HI.X R14, R0, c[0x0][0x1fc], R6, 0x1, P3 ;  /* 0x00007f00000e7a11 */ /* 0x000fe400018f0c06 */
[----:B------:R-:W1:Y:S01]  /*95b0*/  SHFL.IDX PT, R6, R8, RZ, 0x181f ;  /* 0x00181fff08067589 */ /* 0x000e6200000e0000 */
[----:B------:R-:W-:-:S03]  /*95c0*/  @P0 ISETP.GE.AND P3, PT, R202, c[0x0][0x1d4], PT ;  /* 0x00007500ca000a0c */ /* 0x000fc60003f66270 */
[----:B------:R-:W2:Y:S04]  /*95d0*/  SHFL.IDX PT, R7, R14, RZ, 0x181f ;  /* 0x00181fff0e077589 */ /* 0x000ea800000e0000 */
[----:B------:R3:W-:Y:S01]  /*95e0*/  @P1 LDGSTS.E.BYPASS.LTC128B.128 [R144+0x10100], [R4.64], !P2 ;  /* 0x1010000004901fae */ /* 0x0007e2000d101d4c */
[----:B------:R-:W-:-:S03]  /*95f0*/  @P0 ISETP.GE.AND P2, PT, R196, c[0x0][0x1d4], PT ;  /* 0x00007500c4000a0c */ /* 0x000fc60003f46270 */
[----:B------:R4:W-:Y:S01]  /*9600*/  @P0 LDGSTS.E.BYPASS.LTC128B.128 [R144+0xd100], [R2.64], !P4 ;  /* 0x0d10000002900fae */ /* 0x0009e2000e101d4c */
[----:B------:R-:W-:-:S03]  /*9610*/  ISETP.GE.AND P4, PT, R200, c[0x0][0x1d4], PT ;  /* 0x00007500c8007a0c */ /* 0x000fc60003f86270 */
[----:B------:R-:W5:Y:S01]  /*9620*/  SHFL.IDX PT, R0, R8, 0x1, 0x181f ;  /* 0x00381f0008007f89 */ /* 0x000f6200000e0000 */
[----:B---3--:R-:W-:-:S04]  /*9630*/  @P0 LEA R4, P1, R202, R9, 0x1 ;  /* 0x00000009ca040211 */ /* 0x008fc800078208ff */
[----:B------:R-:W-:Y:S02]  /*9640*/  @P0 LEA.HI.X R5, R202, R13, R213, 0x1, P1 ;  /* 0x0000000dca050211 */ /* 0x000fe400008f0cd5 */
[----:B----4-:R-:W-:-:S03]  /*9650*/  @P0 LEA R2, P1, R196, R9, 0x1 ;  /* 0x00000009c4020211 */ /* 0x010fc600078208ff */
        /* <DEDUP_REMOVED lines=14> */
[----:B------:R-:W-:Y:S01]  /*9740*/  IMAD.X R3, R7, 0x1, R19, P0 ;  /* 0x0000000107037824 */ /* 0x000fe200000e0613 */
[----:B---3--:R-:W-:-:S04]  /*9750*/  IADD3 R4, P0, R6, R20, RZ ;  /* 0x0000001406047210 */ /* 0x008fc80007f1e0ff */
[----:B------:R1:W-:Y:S01]  /*9760*/  LDGSTS.E.BYPASS.LTC128B.128 [R144+0x2100], [R2.64], !P1 ;  /* 0x0210000002907fae */ /* 0x0003e2000c901d4c */
[----:B------:R-:W-:Y:S01]  /*9770*/  ISETP.GE.AND P1, PT, R196, c[0x0][0x1d4], PT ;  /* 0x00007500c4007a0c */ /* 0x000fe20003f26270 */
[----:B------:R-:W-:-:S03]  /*9780*/  IMAD.X R5, R7, 0x1, R18, P0 ;  /* 0x0000000107057824 */ /* 0x000fc600000e0612 */
[C---:B------:R-:W-:Y:S02]  /*9790*/  ISETP.LT.OR P0, PT, R12.reuse, 0x1, P1 ;  /* 0x000000010c00780c */ /* 0x040fe40000f01670 */
[----:B------:R-:W-:-:S11]  /*97a0*/  ISETP.LT.OR P1, PT, R12, 0x21, P1 ;  /* 0x000000210c00780c */ /* 0x000fd60000f21670 */
[----:B------:R2:W-:Y:S01]  /*97b0*/  LDGSTS.E.BYPASS.LTC128B.128 [R144+0x4100], [R4.64], !P0 ;  /* 0x0410000004907fae */ /* 0x0005e2000c101d4c */
[----:B-----5:R-:W-:-:S03]  /*97c0*/  IADD3 R8, P0, R0, R15, RZ ;  /* 0x0000000f00087210 */ /* 0x020fc60007f1e0ff */
[----:B-1----:R-:W1:Y:S02]  /*97d0*/  SHFL.IDX PT, R2, R14, 0x1, 0x181f ;  /* 0x00381f000e027f89 */ /* 0x002e6400000e0000 */
[----:B-1----:R-:W-:Y:S01]  /*97e0*/  IMAD.X R9, R2, 0x1, R16, P0 ;  /* 0x0000000102097824 */ /* 0x002fe200000e0610 */
[----:B------:R-:W-:-:S04]  /*97f0*/  IADD3 R6, P0, R0, R17, RZ ;  /* 0x0000001100067210 */ /* 0x000fc80007f1e0ff */
[----:B------:R1:W-:Y:S01]  /*9800*/  LDGSTS.E.BYPASS.LTC128B.128 [R144+0x1100], [R8.64], !P4 ;  /* 0x0110000008907fae */ /* 0x0003e2000e101d4c */
[----:B------:R-:W-:Y:S01]  /*9810*/  IMAD.X R7, R2, 0x1, R19, P0 ;  /* 0x0000000102077824 */ /* 0x000fe200000e0613 */
[----:B--2---:R-:W-:-:S04]  /*9820*/  IADD3 R4, P0, R0, R20, RZ ;  /* 0x0000001400047210 */ /* 0x004fc80007f1e0ff */
[----:B------:R1:W-:Y:S01]  /*9830*/  LDGSTS.E.BYPASS.LTC128B.128 [R144+0x3100], [R6.64], !P2 ;  /* 0x0310000006907fae */ /* 0x0003e2000d101d4c */
[----:B------:R-:W-:-:S05]  /*9840*/  IMAD.X R5, R2, 0x1, R18, P0 ;  /* 0x0000000102057824 */ /* 0x000fca00000e0612 */
[----:B------:R1:W-:Y:S04]  /*9850*/  LDGSTS.E.BYPASS.LTC128B.128 [R144+0x5100], [R4.64], !P1 ;  /* 0x0510000004907fae */ /* 0x0003e8000c901d4c */
[----:B------:R-:W0:Y:S01]  /*9860*/  LDGDEPBAR ;  /* 0x00000000000079af */ /* 0x000e220000000000 */
[----:B------:R-:W-:Y:S05]  /*9870*/  @!P3 BRA `(.L_x_2303) ;  /* 0x000004600000b947 */ /* 0x000fea0003800000 */
[----:B------:R-:W-:Y:S01]  /*9880*/  IADD3 R2, R22, R104, R228 ;  /* 0x0000006816027210 */ /* 0x000fe20007ffe0e4 */
[----:B------:R-:W-:-:S03]  /*9890*/  IMAD.MOV.U32 R190, RZ, RZ, RZ ;  /* 0x000000ffffbe7224 */ /* 0x000fc600078e00ff */
[----:B------:R-:W-:-:S05]  /*98a0*/  IADD3 R2, R2, -0x40, RZ ;  /* 0xffffffc002027810 */ /* 0x000fca0007ffe0ff */
[----:B------:R-:W-:-:S04]  /*98b0*/  @P6 IMAD.HI.U32 R3, R2, c[0x0][0x2bc], RZ ;  /* 0x0000af0002036a27 */ /* 0x000fc800078e00ff */
[----:B------:R-:W-:Y:S01]  /*98c0*/  IMAD.MOV.U32 R0, RZ, RZ, R2 ;  /* 0x000000ffff007224 */ /* 0x000fe200078e0002 */
[----:B------:R-:W-:-:S04]  /*98d0*/  @P6 SHF.R.U32.HI R0, RZ, c[0x0][0x2c0], R3 ;  /* 0x0000b000ff006a19 */ /* 0x000fc80000011603 */
[----:B------:R-:W-:-:S04]  /*98e0*/  @!P5 IADD3 R3, P0, R0, R220, RZ ;  /* 0x000000dc0003d210 */ /* 0x000fc80007f1e0ff */
[----:B-1----:R-:W-:Y:S02]  /*98f0*/  @!P5 LEA.HI.X.SX32 R5, R0, R225, 0x1, P0 ;  /* 0x000000e10005d211 */ /* 0x002fe400000f0eff */
        /* <DEDUP_REMOVED lines=20> */
.L_x_2500:
        /* <DEDUP_REMOVED lines=21> */
.L_x_2501:
        /* <DEDUP_REMOVED lines=21> */
.L_x_2303:
[----:B------:R-:W-:Y:S05]  /*9ce0*/  BSYNC B0 ;  /* 0x0000000000007941 */ /* 0x000fea0003800000 */
.L_x_2302:
[----:B------:R-:W-:Y:S01]  /*9cf0*/  ISETP.LT.AND P0, PT, RZ, c[0x0][0x27c], PT ;  /* 0x00009f00ff007a0c */ /* 0x000fe20003f01270 */
[----:B------:R-:W0:Y:S01]  /*9d00*/  LDGDEPBAR ;  /* 0x00000000000079af */ /* 0x000e220000000000 */
[----:B------:R-:W-:Y:S11]  /*9d10*/  BSSY B2, `(.L_x_2306) ;  /* 0x00006ab000027945 */ /* 0x000ff60003800000 */
[----:B------:R-:W-:Y:S05]  /*9d20*/  @P0 BRA `(.L_x_2307) ;  /* 0x0000002000000947 */ /* 0x000fea0003800000 */
[----:B------:R-:W-:-:S04]  /*9d30*/  DEPBAR.LE SB0, 0x3 ;  /* 0x000080c00000791a */ /* 0x000fc80000000000 */
[----:B------:R-:W-:Y:S05]  /*9d40*/  BRA `(.L_x_2308) ;  /* 0x00006a7000007947 */ /* 0x000fea0003800000 */
.L_x_2307:
[----:B------:R-:W-:Y:S01]  /*9d50*/  ULDC.U8 UR6, c[0x0][0x298] ;  /* 0x0000a60000067ab9 */ /* 0x000fe20000000000 */
[----:B------:R-:W-:Y:S01]  /*9d60*/  SHF.R.S32.HI R0, RZ, 0x1f, R134 ;  /* 0x0000001fff007819 */ /* 0x000fe20000011486 */
[----:B-1----:R-:W-:Y:S01]  /*9d70*/  IMAD.WIDE.U32 R4, R134, c[0x0][0x280], RZ ;  /* 0x0000a00086047a25 */ /* 0x002fe200078e00ff */
[----:B------:R-:W-:Y:S02]  /*9d80*/  ISETP.NE.AND P0, PT, RZ, UR6, PT ;  /* 0x00000006ff007c0c */ /* 0x000fe4000bf05270 */
        /* <DEDUP_REMOVED lines=10> */
[----:B------:R-:W-:Y:S02]  /*9e30*/  IMAD.MOV.U32 R8, RZ, RZ, c[0x0][0x2c4] ;  /* 0x0000b100ff087624 */ /* 0x000fe400078e00ff */
[----:B------:R-:W-:Y:S01]  /*9e40*/  IMAD.MOV.U32 R5, RZ, RZ, R7 ;  /* 0x000000ffff057224 */ /* 0x000fe200078e0007 */
[----:B------:R-:W-:Y:S01]  /*9e50*/  MOV R7, R6 ;  /* 0x0000000600077202 */ /* 0x000fe20000000f00 */
[----:B------:R-:W-:Y:S01]  /*9e60*/  IMAD.MOV.U32 R6, RZ, RZ, R2 ;  /* 0x000000ffff067224 */ /* 0x000fe200078e0002 */
[----:B------:R-:W-:-:S13]  /*9e70*/  ISETP.NE.AND P1, PT, R8, 0x1, PT ;  /* 0x000000010800780c */ /* 0x000fda0003f25270 */
[----:B------:R-:W-:-:S05]  /*9e80*/  @P1 IMAD.HI.U32 R3, R0, c[0x0][0x2c8], RZ ;  /* 0x0000b20000031a27 */ /* 0x000fca00078e00ff */
[----:B------:R-:W-:-:S04]  /*9e90*/  @P1 SHF.R.U32.HI R0, RZ, c[0x0][0x2cc], R3 ;  /* 0x0000b300ff001a19 */ /* 0x000fc80000011603 */
[----:B------:R-:W-:Y:S01]  /*9ea0*/  SHF.R.S32.HI R3, RZ, 0x1f, R0 ;  /* 0x0000001fff037819 */ /* 0x000fe20000011400 */
[----:B------:R-:W-:-:S04]  /*9eb0*/  IMAD.WIDE.U32 R4, R0, c[0x0][0x280], R4 ;  /* 0x0000a00000047a25 */ /* 0x000fc800078e0004 */
[C---:B------:R-:W-:Y:S01]  /*9ec0*/  IMAD R9, R3.reuse, c[0x0][0x280], RZ ;  /* 0x0000a00003097a24 */ /* 0x040fe200078e02ff */
[----:B------:R-:W-:Y:S01]  /*9ed0*/  LEA R27, P1, R4, c[0x0][0x270], 0x1 ;  /* 0x00009c00041b7a11 */ /* 0x000fe200078208ff */
[----:B------:R-:W-:Y:S02]  /*9ee0*/  IMAD R8, R3, c[0x0][0x290], RZ ;  /* 0x0000a40003087a24 */ /* 0x000fe400078e02ff */
[----:B------:R-:W-:-:S04]  /*9ef0*/  IMAD.WIDE.U32 R2, R0, c[0x0][0x290], R6 ;  /* 0x0000a40000027a25 */ /* 0x000fc800078e0006 */
[----:B------:R-:W-:Y:S01]  /*9f00*/  IMAD R6, R0, c[0x0][0x284], R9 ;  /* 0x0000a10000067a24 */ /* 0x000fe200078e0209 */
[----:B------:R-:W-:Y:S01]  /*9f10*/  LEA R32, P0, R2, c[0x0][0x288], 0x1 ;  /* 0x0000a20002207a11 */ /* 0x000fe200078008ff */
[----:B------:R-:W-:-:S03]  /*9f20*/  IMAD R0, R0, c[0x0][0x294], R8 ;  /* 0x0000a50000007a24 */ /* 0x000fc600078e0208 */
[----:B------:R-:W-:Y:S02]  /*9f30*/  IADD3 R6, R5, R6, RZ ;  /* 0x0000000605067210 */ /* 0x000fe40007ffe0ff */
[----:B------:R-:W-:Y:S02]  /*9f40*/  IADD3 R0, R3, R0, RZ ;  /* 0x0000000003007210 */ /* 0x000fe40007ffe0ff */
[----:B------:R-:W-:Y:S02]  /*9f50*/  LEA.HI.X R26, R4, c[0x0][0x274], R6, 0x1, P1 ;  /* 0x00009d00041a7a11 */ /* 0x000fe400008f0c06 */
[----:B------:R-:W-:Y:S01]  /*9f60*/  LEA.HI.X R13, R2, c[0x0][0x28c], R0, 0x1, P0 ;  /* 0x0000a300020d7a11 */ /* 0x000fe200000f0c00 */
[----:B------:R-:W-:Y:S05]  /*9f70*/  BRA.DIV ~URZ, `(.L_x_2310) ;  /* 0x0001acb27f007947 */ /* 0x000fea000b800000 */
[----:B------:R1:W2:Y:S02]  /*9f80*/  SHFL.IDX PT, R5, R26, RZ, 0x1c1f ;  /* 0x001c1fff1a057589 */ /* 0x0002a400000e0000 */
.L_x_2502:
[----:B------:R-:W-:Y:S05]  /*9f90*/  BRA.DIV ~URZ, `(.L_x_2311) ;  /* 0x0001ad027f007947 */ /* 0x000fea000b800000 */
[----:B------:R3:W4:Y:S04]  /*9fa0*/  SHFL.IDX PT, R4, R27, RZ, 0x1c1f ;  /* 0x001c1fff1b047589 */ /* 0x00072800000e0000 */
[----:B------:R3:W1:Y:S04]  /*9fb0*/  SHFL.IDX PT, R12, R13, RZ, 0x1c1f ;  /* 0x001c1fff0d0c7589 */ /* 0x00066800000e0000 */
[----:B------:R3:W2:Y:S02]  /*9fc0*/  SHFL.IDX PT, R0, R32, RZ, 0x1c1f ;  /* 0x001c1fff20007589 */ /* 0x0006a400000e0000 */
.L_x_2503:
        /* <DEDUP_REMOVED lines=16> */
[----:B---3--:R-:W3:Y:S04]  /*a0d0*/  LDL R3, [R1+0x14] ;  /* 0x0000140001037983 */ /* 0x008ee80000100800 */
[----:B----4-:R-:W4:Y:S04]  /*a0e0*/  LDL R15, [R1+0x10] ;  /* 0x00001000010f7983 */ /* 0x010f280000100800 */
[----:B--2---:R-:W2:Y:S01]  /*a0f0*/  LDL R14, [R1+0xc] ;  /* 0x00000c00010e7983 */ /* 0x004ea20000100800 */
[----:B------:R-:W-:-:S03]  /*a100*/  ISETP.GE.AND P0, PT, R149, c[0x0][0x27c], PT ;  /* 0x00009f0095007a0c */ /* 0x000fc60003f06270 */
[----:B------:R-:W2:Y:S04]  /*a110*/  LDL R9, [R1+0x8] ;  /* 0x0000080001097983 */ /* 0x000ea80000100800 */
[----:B------:R-:W2:Y:S06]  /*a120*/  LDL R33, [R1+0x4] ;  /* 0x0000040001217983 */ /* 0x000eac0000100800 */
[----:B------:R-:W-:-:S05]  /*a130*/  @!P0 IMAD.SHL.U32 R2, R149, 0x2, RZ ;  /* 0x0000000295028824 */ /* 0x000fca00078e00ff */
[----:B------:R-:W-:Y:S01]  /*a140*/  @!P0 IADD3 R6, P1, R4, R2, RZ ;  /* 0x0000000204068210 */ /* 0x000fe20007f3e0ff */
[----:B------:R-:W-:Y:S01]  /*a150*/  CS2R R18, SRZ ;  /* 0x0000000000127805 */ /* 0x000fe2000001ff00 */
[----:B------:R-:W-:Y:S01]  /*a160*/  CS2R R20, SRZ ;  /* 0x0000000000147805 */ /* 0x000fe2000001ff00 */
[----:B------:R-:W-:Y:S01]  /*a170*/  CS2R R22, SRZ ;  /* 0x0000000000167805 */ /* 0x000fe2000001ff00 */
[----:B------:R-:W-:Y:S01]  /*a180*/  CS2R R24, SRZ ;  /* 0x0000000000187805 */ /* 0x000fe2000001ff00 */
[----:B------:R-:W-:Y:S01]  /*a190*/  ISETP.GE.AND P2, PT, R145, c[0x0][0x27c], PT ;  /* 0x00009f0091007a0c */ /* 0x000fe20003f46270 */
[----:B------:R-:W-:Y:S01]  /*a1a0*/  CS2R R28, SRZ ;  /* 0x00000000001c7805 */ /* 0x000fe2000001ff00 */
[----:B------:R-:W-:Y:S01]  /*a1b0*/  CS2R R30, SRZ ;  /* 0x00000000001e7805 */ /* 0x000fe2000001ff00 */
[----:B------:R-:W-:Y:S01]  /*a1c0*/  CS2R R40, SRZ ;  /* 0x0000000000287805 */ /* 0x000fe2000001ff00 */
[----:B------:R-:W-:Y:S01]  /*a1d0*/  CS2R R38, SRZ ;  /* 0x0000000000267805 */ /* 0x000fe2000001ff00 */
[----:B------:R-:W-:Y:S01]  /*a1e0*/  CS2R R44, SRZ ;  /* 0x00000000002c7805 */ /* 0x000fe2000001ff00 */
[----:B------:R-:W-:Y:S01]  /*a1f0*/  CS2R R46, SRZ ;  /* 0x00000000002e7805 */ /* 0x000fe2000001ff00 */
[----:B---3--:R-:W-:-:S05]  /*a200*/  @!P0 SHF.L.U64.HI R3, R149, 0x1, R3 ;  /* 0x0000000195038819 */ /* 0x008fca0000010203 */
[----:B------:R-:W-:Y:S01]  /*a210*/  @!P0 IMAD.X R7, R5, 0x1, R3, P1 ;  /* 0x0000000105078824 */ /* 0x000fe200008e0603 */
[----:B------:R-:W-:-:S04]  /*a220*/  @!P0 IADD3 R2, P1, R0, R2, RZ ;  /* 0x0000000200028210 */ /* 0x000fc80007f3e0ff */
[----:B------:R3:W5:Y:S01]  /*a230*/  @!P0 LD.E.64 R18, [R6.64] ;  /* 0x0000000c06128980 */ /* 0x000762000c101b00 */
[----:B-1----:R-:W-:Y:S01]  /*a240*/  @!P0 IMAD.X R3, R12, 0x1, R3, P1 ;  /* 0x000000010c038824 */ /* 0x002fe200008e0603 */
[----:B------:R-:W-:-:S04]  /*a250*/  ISETP.GE.AND P1, PT, R146, c[0x0][0x27c], PT ;  /* 0x00009f0092007a0c */ /* 0x000fc80003f26270 */
[----:B------:R4:W5:Y:S09]  /*a260*/  @!P0 LD.E.64 R20, [R2.64] ;  /* 0x0000000c02148980 */ /* 0x000972000c101b00 */
[----:B------:R-:W-:-:S05]  /*a270*/  @!P1 IMAD.SHL.U32 R8, R146, 0x2, RZ ;  /* 0x0000000292089824 */ /* 0x000fca00078e00ff */
[----:B---3--:R-:W-:Y:S02]  /*a280*/  @!P1 IADD3 R6, P0, R4, R8, RZ ;  /* 0x0000000804069210 */ /* 0x008fe40007f1e0ff */
[----:B----4-:R-:W-:-:S05]  /*a290*/  @!P1 SHF.L.U64.HI R3, R146, 0x1, R15 ;  /* 0x0000000192039819 */ /* 0x010fca000001020f */
[----:B------:R-:W-:Y:S01]  /*a2a0*/  @!P1 IMAD.X R7, R5, 0x1, R3, P0 ;  /* 0x0000000105079824 */ /* 0x000fe200000e0603 */
[----:B------:R-:W-:-:S04]  /*a2b0*/  @!P1 IADD3 R2, P0, R0, R8, RZ ;  /* 0x0000000800029210 */ /* 0x000fc80007f1e0ff */
[----:B------:R1:W5:Y:S01]  /*a2c0*/  @!P1 LD.E.64 R22, [R6.64] ;  /* 0x0000000c06169980 */ /* 0x000362000c101b00 */
[----:B------:R-:W-:Y:S01]  /*a2d0*/  @!P1 IMAD.X R3, R12, 0x1, R3, P0 ;  /* 0x000000010c039824 */ /* 0x000fe200000e0603 */
[----:B------:R-:W-:-:S04]  /*a2e0*/  ISETP.GE.AND P0, PT, R148, c[0x0][0x27c], PT ;  /* 0x00009f0094007a0c */ /* 0x000fc80003f06270 */
[----:B------:R2:W5:Y:S09]  /*a2f0*/  @!P1 LD.E.64 R24, [R2.64] ;  /* 0x0000000c02189980 */ /* 0x000572000c101b00 */
[----:B------:R-:W-:-:S05]  /*a300*/  @!P0 IMAD.SHL.U32 R8, R148, 0x2, RZ ;  /* 0x0000000294088824 */ /* 0x000fca00078e00ff */
[----:B-1----:R-:W-:Y:S02]  /*a310*/  @!P0 IADD3 R6, P1, R4, R8, RZ ;  /* 0x0000000804068210 */ /* 0x002fe40007f3e0ff */
[----:B--2---:R-:W-:-:S05]  /*a320*/  @!P0 SHF.L.U64.HI R3, R148, 0x1, R14 ;  /* 0x0000000194038819 */ /* 0x004fca000001020e */
[----:B------:R-:W-:Y:S01]  /*a330*/  @!P0 IMAD.X R7, R5, 0x1, R3, P1 ;  /* 0x0000000105078824 */ /* 0x000fe200008e0603 */
[----:B------:R-:W-:Y:S01]  /*a340*/  @!P0 IADD3 R2, P1, R0, R8, RZ ;  /* 0x0000000800028210 */ /* 0x000fe20007f3e0ff */
[----:B------:R-:W-:-:S03]  /*a350*/  @!P2 IMAD.SHL.U32 R8, R145, 0x2, RZ ;  /* 0x000000029108a824 */ /* 0x000fc600078e00ff */
[----:B------:R1:W5:Y:S01]  /*a360*/  @!P0 LD.E.64 R28, [R6.64] ;  /* 0x0000000c061c8980 */ /* 0x000362000c101b00 */
[----:B------:R-:W-:-:S05]  /*a370*/  @!P0 IMAD.X R3, R12, 0x1, R3, P1 ;  /* 0x000000010c038824 */ /* 0x000fca00008e0603 */
[----:B------:R2:W5:Y:S01]  /*a380*/  @!P0 LD.E.64 R30, [R2.64] ;  /* 0x0000000c021e8980 */ /* 0x000562000c101b00 */
[----:B------:R-:W-:Y:S02]  /*a390*/  ISETP.GE.AND P1, PT, R142, c[0x0][0x27c], PT ;  /* 0x00009f008e007a0c */ /* 0x000fe40003f26270 */
[----:B-1----:R-:W-:Y:S02]  /*a3a0*/  @!P2 IADD3 R6, P0, R4, R8, RZ ;  /* 0x000000080406a210 */ /* 0x002fe40007f1e0ff */
[----:B--2---:R-:W-:-:S05]  /*a3b0*/  @!P2 SHF.L.U64.HI R3, R145, 0x1, R9 ;  /* 0x000000019103a819 */ /* 0x004fca0000010209 */
[----:B------:R-:W-:Y:S01]  /*a3c0*/  @!P2 IMAD.X R7, R5, 0x1, R3, P0 ;  /* 0x000000010507a824 */ /* 0x000fe200000e0603 */
[----:B------:R-:W-:-:S03]  /*a3d0*/  @!P2 IADD3 R2, P0, R0, R8, RZ ;  /* 0x000000080002a210 */ /* 0x000fc60007f1e0ff */
[----:B------:R-:W-:Y:S02]  /*a3e0*/  @!P1 IMAD.MOV.U32 R14, RZ, RZ, R0 ;  /* 0x000000ffff0e9224 */ /* 0x000fe400078e0000 */
[----:B------:R-:W-:Y:S01]  /*a3f0*/  @!P1 IMAD.MOV.U32 R15, RZ, RZ, R12 ;  /* 0x000000ffff0f9224 */ /* 0x000fe200078e000c */
[----:B------:R1:W5:Y:S01]  /*a400*/  @!P2 LD.E.64 R38, [R6.64] ;  /* 0x0000000c0626a980 */ /* 0x000362000c101b00 */
[----:B------:R-:W-:Y:S01]  /*a410*/  @!P2 IMAD.X R3, R12, 0x1, R3, P0 ;  /* 0x000000010c03a824 */ /* 0x000fe200000e0603 */
[----:B------:R-:W-:-:S04]  /*a420*/  ISETP.GE.AND P0, PT, R147, c[0x0][0x27c], PT ;  /* 0x00009f0093007a0c */ /* 0x000fc80003f06270 */
[----:B------:R2:W5:Y:S01]  /*a430*/  @!P2 LD.E.64 R40, [R2.64] ;  /* 0x0000000c0228a980 */ /* 0x000562000c101b00 */
[----:B------:R-:W-:Y:S01]  /*a440*/  CS2R R8, SRZ ;  /* 0x0000000000087805 */ /* 0x000fe2000001ff00 */
[----:B------:R-:W-:Y:S01]  /*a450*/  @!P1 IMAD.WIDE R14, R142, 0x2, R14 ;  /* 0x000000028e0e9825 */ /* 0x000fe200078e020e */
[----:B-1----:R-:W-:-:S03]  /*a460*/  CS2R R6, SRZ ;  /* 0x0000000000067805 */ /* 0x002fc6000001ff00 */
[----:B--2---:R-:W-:-:S03]  /*a470*/  @!P1 IMAD.MOV.U32 R2, RZ, RZ, R4 ;  /* 0x000000ffff029224 */ /* 0x004fc600078e0004 */
[----:B------:R1:W5:Y:S01]  /*a480*/  @!P1 LD.E.64 R6, [R14.64] ;  /* 0x0000000c0e069980 */ /* 0x000362000c101b00 */
[----:B------:R-:W-:-:S04]  /*a490*/  @!P1 IMAD.MOV.U32 R3, RZ, RZ, R5 ;  /* 0x000000ffff039224 */ /* 0x000fc800078e0005 */
[----:B------:R-:W-:-:S04]  /*a4a0*/  @!P1 IMAD.WIDE R16, R142, 0x2, R2 ;  /* 0x000000028e109825 */ /* 0x000fc800078e0202 */
[C---:B------:R-:W-:Y:S01]  /*a4b0*/  @!P0 IMAD.SHL.U32 R2, R147.reuse, 0x2, RZ ;  /* 0x0000000293028824 */ /* 0x040fe200078e00ff */
[----:B------:R1:W5:Y:S01]  /*a4c0*/  @!P1 LD.E.64 R8, [R16.64] ;  /* 0x0000000c10089980 */ /* 0x000362000c101b00 */
[----:B------:R-:W-:-:S03]  /*a4d0*/  @!P0 SHF.L.U64.HI R3, R147, 0x1, R33 ;  /* 0x0000000193038819 */ /* 0x000fc60000010221 */
[----:B------:R-:W-:-:S05]  /*a4e0*/  @!P0 IADD3 R4, P1, R4, R2, RZ ;  /* 0x0000000204048210 */ /* 0x000fca0007f3e0ff */
[----:B------:R-:W-:Y:S01]  /*a4f0*/  @!P0 IMAD.X R5, R5, 0x1, R3, P1 ;  /* 0x0000000105058824 */ /* 0x000fe200008e0603 */
[----:B------:R-:W-:-:S04]  /*a500*/  @!P0 IADD3 R2, P1, R0, R2, RZ ;  /* 0x0000000200028210 */ /* 0x000fc80007f3e0ff */
[----:B------:R1:W5:Y:S01]  /*a510*/  @!P0 LD.E.64 R44, [R4.64] ;  /* 0x0000000c042c8980 */ /* 0x000362000c101b00 */
[----:B------:R-:W-:-:S05]  /*a520*/  @!P0 IMAD.X R3, R12, 0x1, R3, P1 ;  /* 0x000000010c038824 */ /* 0x000fca00008e0603 */
[----:B------:R1:W5:Y:S03]  /*a530*/  @!P0 LD.E.64 R46, [R2.64] ;  /* 0x0000000c022e8980 */ /* 0x000366000c101b00 */
.L_x_2313:
[----:B------:R-:W-:Y:S05]  /*a540*/  BSYNC B0 ;  /* 0x0000000000007941 */ /* 0x000fea0003800000 */
.L_x_2312:
[----:B-1---5:R-:W-:Y:S02]  /*a550*/  IMAD.MOV.U32 R3, RZ, RZ, R45 ;  /* 0x000000ffff037224 */ /* 0x022fe400078e002d */
[----:B------:R-:W-:Y:S02]  /*a560*/  IMAD.MOV.U32 R2, RZ, RZ, R38 ;  /* 0x000000ffff027224 */ /* 0x000fe400078e0026 */
[----:B--2---:R-:W-:Y:S01]  /*a570*/  IMAD.MOV.U32 R0, RZ, RZ, R39 ;  /* 0x000000ffff007224 */ /* 0x004fe200078e0027 */
[----:B------:R-:W-:Y:S01]  /*a580*/  PRMT R82, R82, 0x5410, R3 ;  /* 0x0000541052527816 */ /* 0x000fe20000000003 */
[----:B----4-:R-:W-:Y:S01]  /*a590*/  IMAD.MOV.U32 R4, RZ, RZ, R44 ;  /* 0x000000ffff047224 */ /* 0x010fe200078e002c */
[----:B------:R-:W-:Y:S01]  /*a5a0*/  PRMT R77, R77, 0x5410, R2 ;  /* 0x000054104d4d7816 */ /* 0x000fe20000000002 */
[----:B------:R-:W-:Y:S01]  /*a5b0*/  IMAD.MOV.U32 R3, RZ, RZ, R29 ;  /* 0x000000ffff037224 */ /* 0x000fe200078e001d */
[----:B------:R-:W-:Y:S01]  /*a5c0*/  PRMT R78, R78, 0x5410, R0 ;  /* 0x000054104e4e7816 */ /* 0x000fe20000000000 */
[----:B------:R-:W-:Y:S01]  /*a5d0*/  IMAD.MOV.U32 R2, RZ, RZ, R22 ;  /* 0x000000ffff027224 */ /* 0x000fe200078e0016 */
[----:B------:R-:W-:Y:S01]  /*a5e0*/  PRMT R81, R81, 0x5410, R4 ;  /* 0x0000541051517816 */ /* 0x000fe20000000004 */
[----:B------:R-:W-:Y:S01]  /*a5f0*/  IMAD.MOV.U32 R0, RZ, RZ, R23 ;  /* 0x000000ffff007224 */ /* 0x000fe200078e0017 */
[----:B------:R-:W-:-:S04]  /*a600*/  MOV R4, R28 ;  /* 0x0000001c00047202 */ /* 0x000fc80000000f00 */
        /* <DEDUP_REMOVED lines=14> */
[----:B------:R-:W-:Y:S02]  /*a6f0*/  PRMT R79, R79, 0x5410, R4 ;  /* 0x000054104f4f7816 */ /* 0x000fe40000000004 */
[----:B------:R-:W-:Y:S01]  /*a700*/  PRMT R76, R2, 0x5410, R0 ;  /* 0x00005410024c7816 */ /* 0x000fe20000000000 */
[----:B------:R-:W-:Y:S01]  /*a710*/  IMAD.MOV.U32 R2, RZ, RZ, R24 ;  /* 0x000000ffff027224 */ /* 0x000fe200078e0018 */
[----:B------:R-:W-:-:S02]  /*a720*/  MOV R4, R30 ;  /* 0x0000001e00047202 */ /* 0x000fc40000000f00 */
[----:B------:R-:W-:Y:S02]  /*a730*/  MOV R0, R25 ;  /* 0x0000001900007202 */ /* 0x000fe40000000f00 */
[----:B------:R-:W-:Y:S01]  /*a740*/  PRMT R74, R4, 0x5410, R3 ;  /* 0x00005410044a7816 */ /* 0x000fe20000000003 */
[----:B------:R-:W-:Y:S01]  /*a750*/  IMAD.MOV.U32 R4, RZ, RZ, R20 ;  /* 0x000000ffff047224 */ /* 0x000fe200078e0014 */
[----:B------:R-:W-:Y:S01]  /*a760*/  PRMT R72, R2, 0x5410, R0 ;  /* 0x0000541002487816 */ /* 0x000fe20000000000 */
[----:B------:R-:W-:Y:S01]  /*a770*/  IMAD.MOV.U32 R3, RZ, RZ, R21 ;  /* 0x000000ffff037224 */ /* 0x000fe200078e0015 */
[----:B------:R-:W-:Y:S01]  /*a780*/  MOV R2, R6 ;  /* 0x0000000600027202 */ /* 0x000fe20000000f00 */
[----:B------:R-:W-:-:S03]  /*a790*/  IMAD.MOV.U32 R0, RZ, RZ, R7 ;  /* 0x000000ffff007224 */ /* 0x000fc600078e0007 */
[----:B------:R-:W-:Y:S02]  /*a7a0*/  PRMT R70, R4, 0x5410, R3 ;  /* 0x0000541004467816 */ /* 0x000fe40000000003 */
[----:B------:R-:W-:Y:S01]  /*a7b0*/  PRMT R68, R2, 0x5410, R0 ;  /* 0x0000541002447816 */ /* 0x000fe20000000000 */
[----:B------:R-:W-:Y:S05]  /*a7c0*/  BRA.DIV ~URZ, `(.L_x_2314) ;  /* 0x0001a6027f007947 */ /* 0x000fea000b800000 */
[----:B------:R1:W2:Y:S04]  /*a7d0*/  SHFL.IDX PT, R5, R26, 0x1, 0x1c1f ;  /* 0x003c1f001a057f89 */ /* 0x0002a800000e0000 */
[----:B------:R1:W4:Y:S04]  /*a7e0*/  SHFL.IDX PT, R4, R27, 0x1, 0x1c1f ;  /* 0x003c1f001b047f89 */ /* 0x00032800000e0000 */
[----:B------:R1:W3:Y:S04]  /*a7f0*/  SHFL.IDX PT, R12, R13, 0x1, 0x1c1f ;  /* 0x003c1f000d0c7f89 */ /* 0x0002e800000e0000 */
[----:B------:R1:W1:Y:S02]  /*a800*/  SHFL.IDX PT, R0, R32, 0x1, 0x1c1f ;  /* 0x003c1f0020007f89 */ /* 0x00026400000e0000 */
.L_x_2504:
[----:B------:R-:W-:Y:S01]  /*a810*/  IADD3 R2, R36, 0x40, RZ ;  /* 0x0000004024027810 */ /* 0x000fe20007ffe0ff */
[----:B------:R-:W-:Y:S01]  /*a820*/  BSSY B0, `(.L_x_2315) ;  /* 0x0000055000007945 */ /* 0x000fe20003800000 */
[----:B------:R-:W-:Y:S01]  /*a830*/  CS2R R62, SRZ ;  /* 0x00000000003e7805 */ /* 0x000fe2000001ff00 */
[----:B------:R-:W-:Y:S01]  /*a840*/  CS2R R56, SRZ ;  /* 0x0000000000387805 */ /* 0x000fe2000001ff00 */
[----:B------:R-:W-:Y:S01]  /*a850*/  ISETP.GE.AND P0, PT, R2, R37, PT ;  /* 0x000000250200720c */ /* 0x000fe20003f06270 */
        /* <DEDUP_REMOVED lines=8> */
[----:B------:R-:W-:-:S04]  /*a8e0*/  CS2R R42, SRZ ;  /* 0x00000000002a7805 */ /* 0x000fc8000001ff00 */
[----:B------:R-:W-:Y:S05]  /*a8f0*/  @P0 BRA `(.L_x_2316) ;  /* 0x0000047000000947 */ /* 0x000fea0003800000 */
[----:B----4-:R-:W4:Y:S04]  /*a900*/  LDL R3, [R1+0x14] ;  /* 0x0000140001037983 */ /* 0x010f280000100800 */
[----:B-1-3--:R-:W3:Y:S01]  /*a910*/  LDL R26, [R1+0x10] ;  /* 0x00001000011a7983 */ /* 0x00aee20000100800 */
[----:B------:R-:W-:-:S03]  /*a920*/  ISETP.GE.AND P0, PT, R149, c[0x0][0x27c], PT ;  /* 0x00009f0095007a0c */ /* 0x000fc60003f06270 */
[----:B--2---:R-:W2:Y:S04]  /*a930*/  LDL R17, [R1+0xc] ;  /* 0x00000c0001117983 */ /* 0x004ea80000100800 */
[----:B------:R-:W2:Y:S06]  /*a940*/  LDL R16, [R1+0x8] ;  /* 0x0000080001107983 */ /* 0x000eac0000100800 */
[----:B------:R-:W-:-:S05]  /*a950*/  @!P0 IMAD.SHL.U32 R2, R149, 0x2, RZ ;  /* 0x0000000295028824 */ /* 0x000fca00078e00ff */
[----:B------:R-:W-:Y:S01]  /*a960*/  @!P0 IADD3 R14, P1, R4, R2, RZ ;  /* 0x00000002040e8210 */ /* 0x000fe20007f3e0ff */
[----:B------:R-:W-:Y:S01]  /*a970*/  CS2R R50, SRZ ;  /* 0x0000000000327805 */ /* 0x000fe2000001ff00 */
[----:B------:R-:W-:Y:S01]  /*a980*/  CS2R R48, SRZ ;  /* 0x0000000000307805 */ /* 0x000fe2000001ff00 */
[----:B------:R-:W-:Y:S01]  /*a990*/  CS2R R52, SRZ ;  /* 0x0000000000347805 */ /* 0x000fe2000001ff00 */
[----:B------:R-:W-:Y:S01]  /*a9a0*/  CS2R R54, SRZ ;  /* 0x0000000000367805 */ /* 0x000fe2000001ff00 */
[----:B----4-:R-:W-:-:S05]  /*a9b0*/  @!P0 SHF.L.U64.HI R3, R149, 0x1, R3 ;  /* 0x0000000195038819 */ /* 0x010fca0000010203 */
[----:B------:R-:W-:Y:S01]  /*a9c0*/  @!P0 IMAD.X R15, R5, 0x1, R3, P1 ;  /* 0x00000001050f8824 */ /* 0x000fe200008e0603 */
[----:B------:R-:W-:-:S04]  /*a9d0*/  @!P0 IADD3 R2, P1, R0, R2, RZ ;  /* 0x0000000200028210 */ /* 0x000fc80007f3e0ff */
[----:B------:R1:W5:Y:S01]  /*a9e0*/  @!P0 LD.E.64 R48, [R14.64] ;  /* 0x0000000c0e308980 */ /* 0x000362000c101b00 */
[----:B------:R-:W-:Y:S01]  /*a9f0*/  @!P0 IMAD.X R3, R12, 0x1, R3, P1 ;  /* 0x000000010c038824 */ /* 0x000fe200008e0603 */
[----:B------:R-:W-:-:S04]  /*aa00*/  ISETP.GE.AND P1, PT, R146, c[0x0][0x27c], PT ;  /* 0x00009f0092007a0c */ /* 0x000fc80003f26270 */
[----:B------:R3:W5:Y:S09]  /*aa10*/  @!P0 LD.E.64 R50, [R2.64] ;  /* 0x0000000c02328980 */ /* 0x000772000c101b00 */
[C---:B---3--:R-:W-:Y:S02]  /*aa20*/  @!P1 SHF.L.U64.HI R3, R146.reuse, 0x1, R26 ;  /* 0x0000000192039819 */ /* 0x048fe4000001021a */
[----:B------:R-:W3:Y:S01]  /*aa30*/  LDL R26, [R1+0x4] ;  /* 0x00000400011a7983 */ /* 0x000ee20000100800 */
[----:B------:R-:W-:-:S05]  /*aa40*/  @!P1 IMAD.SHL.U32 R13, R146, 0x2, RZ ;  /* 0x00000002920d9824 */ /* 0x000fca00078e00ff */
[----:B-1----:R-:W-:-:S05]  /*aa50*/  @!P1 IADD3 R14, P0, R4, R13, RZ ;  /* 0x0000000d040e9210 */ /* 0x002fca0007f1e0ff */
[--C-:B------:R-:W-:Y:S01]  /*aa60*/  @!P1 IMAD.X R15, R5, 0x1, R3.reuse, P0 ;  /* 0x00000001050f9824 */ /* 0x100fe200000e0603 */
[----:B------:R-:W-:Y:S02]  /*aa70*/  @!P1 IADD3 R2, P0, R0, R13, RZ ;  /* 0x0000000d00029210 */ /* 0x000fe40007f1e0ff */
[----:B------:R-:W-:Y:S02]  /*aa80*/  ISETP.GE.AND P2, PT, R145, c[0x0][0x27c], PT ;  /* 0x00009f0091007a0c */ /* 0x000fe40003f46270 */
[----:B------:R1:W5:Y:S01]  /*aa90*/  @!P1 LD.E.64 R52, [R14.64] ;  /* 0x0000000c0e349980 */ /* 0x000362000c101b00 */
[----:B------:R-:W-:Y:S01]  /*aaa0*/  @!P1 IMAD.X R3, R12, 0x1, R3, P0 ;  /* 0x000000010c039824 */ /* 0x000fe200000e0603 */
[----:B------:R-:W-:-:S04]  /*aab0*/  ISETP.GE.AND P0, PT, R148, c[0x0][0x27c], PT ;  /* 0x00009f0094007a0c */ /* 0x000fc80003f06270 */
[----:B------:R2:W5:Y:S09]  /*aac0*/  @!P1 LD.E.64 R54, [R2.64] ;  /* 0x0000000c02369980 */ /* 0x000572000c101b00 */
[----:B------:R-:W-:-:S05]  /*aad0*/  @!P0 IMAD.SHL.U32 R13, R148, 0x2, RZ ;  /* 0x00000002940d8824 */ /* 0x000fca00078e00ff */
[----:B-1----:R-:W-:Y:S02]  /*aae0*/  @!P0 IADD3 R14, P1, R4, R13, RZ ;  /* 0x0000000d040e8210 */ /* 0x002fe40007f3e0ff */
[----:B--2---:R-:W-:-:S05]  /*aaf0*/  @!P0 SHF.L.U64.HI R3, R148, 0x1, R17 ;  /* 0x0000000194038819 */ /* 0x004fca0000010211 */
[--C-:B------:R-:W-:Y:S01]  /*ab00*/  @!P0 IMAD.X R15, R5, 0x1, R3.reuse, P1 ;  /* 0x00000001050f8824 */ /* 0x100fe200008e0603 */
[----:B------:R-:W-:Y:S01]  /*ab10*/  @!P0 IADD3 R2, P1, R0, R13, RZ ;  /* 0x0000000d00028210 */ /* 0x000fe20007f3e0ff */
[----:B------:R-:W-:Y:S01]  /*ab20*/  CS2R R56, SRZ ;  /* 0x0000000000387805 */ /* 0x000fe2000001ff00 */
[----:B------:R-:W-:Y:S01]  /*ab30*/  CS2R R58, SRZ ;  /* 0x00000000003a7805 */ /* 0x000fe2000001ff00 */
[----:B------:R-:W-:Y:S02]  /*ab40*/  @!P2 IMAD.SHL.U32 R13, R145, 0x2, RZ ;  /* 0x00000002910da824 */ /* 0x000fe400078e00ff */
[----:B------:R-:W-:Y:S02]  /*ab50*/  @!P0 IMAD.X R3, R12, 0x1, R3, P1 ;  /* 0x000000010c038824 */ /* 0x000fe400008e0603 */
[----:B------:R1:W5:Y:S04]  /*ab60*/  @!P0 LD.E.64 R56, [R14.64] ;  /* 0x0000000c0e388980 */ /* 0x000368000c101b00 */
[----:B------:R2:W5:Y:S01]  /*ab70*/  @!P0 LD.E.64 R58, [R2.64] ;  /* 0x0000000c023a8980 */ /* 0x000562000c101b00 */
[----:B------:R-:W-:Y:S01]  /*ab80*/  ISETP.GE.AND P1, PT, R142, c[0x0][0x27c], PT ;  /* 0x00009f008e007a0c */ /* 0x000fe20003f26270 */
[----:B------:R-:W-:Y:S01]  /*ab90*/  CS2R R62, SRZ ;  /* 0x00000000003e7805 */ /* 0x000fe2000001ff00 */
[----:B------:R-:W-:Y:S01]  /*aba0*/  CS2R R60, SRZ ;  /* 0x00000000003c7805 */ /* 0x000fe2000001ff00 */
[----:B-1----:R-:W-:-:S02]  /*abb0*/  @!P2 IADD3 R14, P0, R4, R13, RZ ;  /* 0x0000000d040ea210 */ /* 0x002fc40007f1e0ff */
[----:B--2---:R-:W-:-:S05]  /*abc0*/  @!P2 SHF.L.U64.HI R3, R145, 0x1, R16 ;  /* 0x000000019103a819 */ /* 0x004fca0000010210 */
[----:B------:R-:W-:Y:S01]  /*abd0*/  @!P2 IMAD.X R15, R5, 0x1, R3, P0 ;  /* 0x00000001050fa824 */ /* 0x000fe200000e0603 */
[----:B------:R-:W-:-:S04]  /*abe0*/  @!P2 IADD3 R2, P0, R0, R13, RZ ;  /* 0x0000000d0002a210 */ /* 0x000fc80007f1e0ff */
[----:B------:R1:W5:Y:S01]  /*abf0*/  @!P2 LD.E.64 R62, [R14.64] ;  /* 0x0000000c0e3ea980 */ /* 0x000362000c101b00 */
[----:B------:R-:W-:Y:S01]  /*ac00*/  @!P2 IMAD.X R3, R12, 0x1, R3, P0 ;  /* 0x000000010c03a824 */ /* 0x000fe200000e0603 */
[----:B------:R-:W-:-:S04]  /*ac10*/  ISETP.GE.AND P0, PT, R147, c[0x0][0x27c], PT ;  /* 0x00009f0093007a0c */ /* 0x000fc80003f06270 */
[----:B------:R2:W5:Y:S01]  /*ac20*/  @!P2 LD.E.64 R60, [R2.64] ;  /* 0x0000000c023ca980 */ /* 0x000562000c101b00 */
[----:B------:R-:W-:Y:S01]  /*ac30*/  CS2R R34, SRZ ;  /* 0x0000000000227805 */ /* 0x000fe2000001ff00 */
[----:B------:R-:W-:Y:S01]  /*ac40*/  CS2R R42, SRZ ;  /* 0x00000000002a7805 */ /* 0x000fe2000001ff00 */
[----:B-1----:R-:W-:Y:S02]  /*ac50*/  @!P1 IMAD.MOV.U32 R14, RZ, RZ, R0 ;  /* 0x000000ffff0e9224 */ /* 0x002fe400078e0000 */
[----:B------:R-:W-:Y:S02]  /*ac60*/  @!P1 IMAD.MOV.U32 R15, RZ, RZ, R12 ;  /* 0x000000ffff0f9224 */ /* 0x000fe400078e000c */
[----:B--2---:R-:W-:Y:S02]  /*ac70*/  @!P1 IMAD.MOV.U32 R2, RZ, RZ, R4 ;  /* 0x000000ffff029224 */ /* 0x004fe400078e0004 */
[----:B------:R-:W-:Y:S02]  /*ac80*/  @!P1 IMAD.MOV.U32 R3, RZ, RZ, R5 ;  /* 0x000000ffff039224 */ /* 0x000fe400078e0005 */
[----:B------:R-:W-:-:S04]  /*ac90*/  @!P1 IMAD.WIDE R14, R142, 0x2, R14 ;  /* 0x000000028e0e9825 */ /* 0x000fc800078e020e */
[----:B------:R-:W-:Y:S01]  /*aca0*/  @!P1 IMAD.WIDE R16, R142, 0x2, R2 ;  /* 0x000000028e109825 */ /* 0x000fe200078e0202 */
[----:B------:R1:W5:Y:S03]  /*acb0*/  @!P1 LD.E.64 R42, [R14.64] ;  /* 0x0000000c0e2a9980 */ /* 0x000366000c101b00 */
[C---:B------:R-:W-:Y:S01]  /*acc0*/  @!P0 IMAD.SHL.U32 R2, R147.reuse, 0x2, RZ ;  /* 0x0000000293028824 */ /* 0x040fe200078e00ff */
[----:B------:R1:W5:Y:S04]  /*acd0*/  @!P1 LD.E.64 R34, [R16.64] ;  /* 0x0000000c10229980 */ /* 0x000368000c101b00 */
[----:B------:R-:W-:Y:S01]  /*ace0*/  @!P0 IADD3 R4, P1, R4, R2, RZ ;  /* 0x0000000204048210 */ /* 0x000fe20007f3e0ff */
[----:B------:R-:W-:Y:S01]  /*acf0*/  CS2R R66, SRZ ;  /* 0x0000000000427805 */ /* 0x000fe2000001ff00 */
[----:B------:R-:W-:Y:S01]  /*ad00*/  CS2R R64, SRZ ;  /* 0x0000000000407805 */ /* 0x000fe2000001ff00 */
[----:B---3--:R-:W-:-:S05]  /*ad10*/  @!P0 SHF.L.U64.HI R3, R147, 0x1, R26 ;  /* 0x0000000193038819 */ /* 0x008fca000001021a */
[----:B------:R-:W-:Y:S01]  /*ad20*/  @!P0 IMAD.X R5, R5, 0x1, R3, P1 ;  /* 0x0000000105058824 */ /* 0x000fe200008e0603 */
[----:B------:R-:W-:-:S04]  /*ad30*/  @!P0 IADD3 R2, P1, R0, R2, RZ ;  /* 0x0000000200028210 */ /* 0x000fc80007f3e0ff */
[----:B------:R1:W5:Y:S01]  /*ad40*/  @!P0 LD.E.64 R66, [R4.64] ;  /* 0x0000000c04428980 */ /* 0x000362000c101b00 */
[----:B------:R-:W-:-:S05]  /*ad50*/  @!P0 IMAD.X R3, R12, 0x1, R3, P1 ;  /* 0x000000010c038824 */ /* 0x000fca00008e0603 */
[----:B------:R1:W5:Y:S03]  /*ad60*/  @!P0 LD.E.64 R64, [R2.64] ;  /* 0x0000000c02408980 */ /* 0x000366000c101b00 */
.L_x_2316:
[----:B------:R-:W-:Y:S05]  /*ad70*/  BSYNC B0 ;  /* 0x0000000000007941 */ /* 0x000fea0003800000 */
.L_x_2315:
[----:B-1--45:R-:W-:Y:S01]  /*ad80*/  IMAD.MOV.U32 R4, RZ, RZ, R66 ;  /* 0x000000ffff047224 */ /* 0x032fe200078e0042 */
[----:B------:R-:W-:Y:S01]  /*ad90*/  LOP3.LUT P0, RZ, R242, 0x4, RZ, 0xc0, !PT ;  /* 0x00000004f2ff7812 */ /* 0x000fe2000780c0ff */
[----:B------:R-:W-:Y:S01]  /*ada0*/  IMAD.MOV.U32 R3, RZ, RZ, R67 ;  /* 0x000000ffff037224 */ /* 0x000fe200078e0043 */
[----:B------:R-:W-:-:S04]  /*adb0*/  DEPBAR.LE SB0, 0x3 ;  /* 0x000080c00000791a */ /* 0x000fc80000000000 */
[----:B------:R-:W-:Y:S01]  /*adc0*/  IMAD.MOV.U32 R2, RZ, RZ, R62 ;  /* 0x000000ffff027224 */ /* 0x000fe200078e003e */
[----:B------:R-:W-:Y:S01]  /*add0*/  PRMT R90, R4, 0x5410, R3 ;  /* 0x00005410045a7816 */ /* 0x000fe20000000003 */
[----:B------:R-:W-:Y:S01]  /*ade0*/  IMAD.MOV.U32 R0, RZ, RZ, R63 ;  /* 0x000000ffff007224 */ /* 0x000fe200078e003f */
[----:B------:R-:W-:Y:S01]  /*adf0*/  WARPSYNC 0xffffffff ;  /* 0xffffffff00007948 */ /* 0x000fe20003800000 */
[----:B------:R-:W-:Y:S01]  /*ae00*/  IMAD.MOV.U32 R4, RZ, RZ, R56 ;  /* 0x000000ffff047224 */ /* 0x000fe200078e0038 */
[----:B------:R-:W-:Y:S01]  /*ae10*/  BSSY B1, `(.L_x_2317) ;  /* 0x000013f000017945 */ /* 0x000fe20003800000 */
        /* <DEDUP_REMOVED lines=17> */
[----:B------:R-:W-:-:S02]  /*af30*/  MOV R0, R61 ;  /* 0x0000003d00007202 */ /* 0x000fc40000000f00 */
[----:B------:R-:W-:Y:S01]  /*af40*/  PRMT R89, R4, 0x5410, R3 ;  /* 0x0000541004597816 */ /* 0x000fe20000000003 */
[----:B------:R-:W-:Y:S01]  /*af50*/  IMAD.MOV.U32 R4, RZ, RZ, R58 ;  /* 0x000000ffff047224 */ /* 0x000fe200078e003a */
[----:B------:R-:W-:Y:S01]  /*af60*/  PRMT R87, R2, 0x5410, R0 ;  /* 0x0000541002577816 */ /* 0x000fe20000000000 */
[----:B------:R-:W-:Y:S02]  /*af70*/  IMAD.MOV.U32 R3, RZ, RZ, R59 ;  /* 0x000000ffff037224 */ /* 0x000fe400078e003b */
[----:B------:R-:W-:Y:S02]  /*af80*/  IMAD.MOV.U32 R2, RZ, RZ, R54 ;  /* 0x000000ffff027224 */ /* 0x000fe400078e0036 */
[----:B------:R-:W-:Y:S01]  /*af90*/  IMAD.MOV.U32 R0, RZ, RZ, R55 ;  /* 0x000000ffff007224 */ /* 0x000fe200078e0037 */
[----:B------:R-:W-:Y:S01]  /*afa0*/  PRMT R85, R4, 0x5410, R3 ;  /* 0x0000541004557816 */ /* 0x000fe20000000003 */
[----:B------:R-:W-:Y:S01]  /*afb0*/  IMAD.MOV.U32 R4, RZ, RZ, R51 ;  /* 0x000000ffff047224 */ /* 0x000fe200078e0033 */
[----:B------:R-:W-:-:S02]  /*afc0*/  IADD3 R3, -R227, R37, RZ ;  /* 0x00000025e3037210 */ /* 0x000fc40007ffe1ff */
[----:B------:R-:W-:Y:S01]  /*afd0*/  PRMT R83, R2, 0x5410, R0 ;  /* 0x0000541002537816 */ /* 0x000fe20000000000 */
[----:B------:R-:W-:Y:S01]  /*afe0*/  IMAD.MOV.U32 R2, RZ, RZ, R50 ;  /* 0x000000ffff027224 */ /* 0x000fe200078e0032 */
[----:B------:R-:W-:Y:S02]  /*aff0*/  IMNMX R36, R3, 0x80, PT ;  /* 0x0000008003247817 */ /* 0x000fe40003800200 */
[----:B------:R-:W-:Y:S01]  /*b000*/  LOP3.LUT R0, R229, 0x18, R106, 0xf8, !PT ;  /* 0x00000018e5007812 */ /* 0x000fe200078ef86a */
[----:B------:R-:W-:Y:S01]  /*b010*/  BAR.SYNC.DEFER_BLOCKING 0x0 ;  /* 0x0000000000007b1d */ /* 0x000fe20000010000 */
[----:B------:R-:W-:Y:S02]  /*b020*/  ISETP.GE.AND P1, PT, R216, R36, PT ;  /* 0x00000024d800720c */ /* 0x000fe40003f26270 */
[----:B------:R-:W-:Y:S02]  /*b030*/  LOP3.LUT R0, R151, R0, R150, 0xf6, !PT ;  /* 0x0000000097007212 */ /* 0x000fe400078ef696 */
[----:B------:R-:W-:Y:S01]  /*b040*/  PRMT R79, R2, 0x7610, R79 ;  /* 0x00007610024f7816 */ /* 0x000fe2000000004f */
[----:B------:R-:W-:Y:S01]  /*b050*/  IMAD.MOV.U32 R2, RZ, RZ, R42 ;  /* 0x000000ffff027224 */ /* 0x000fe200078e002a */
[----:B------:R-:W-:Y:S01]  /*b060*/  PRMT R80, R4, 0x7610, R80 ;  /* 0x0000761004507816 */ /* 0x000fe20000000050 */
[----:B------:R-:W-:-:S02]  /*b070*/  IMAD.SHL.U32 R26, R0, 0x2, RZ ;  /* 0x00000002001a7824 */ /* 0x000fc400078e00ff */
[----:B------:R-:W-:-:S03]  /*b080*/  IMAD.MOV.U32 R0, RZ, RZ, R43 ;  /* 0x000000ffff007224 */ /* 0x000fc600078e002b */
[C---:B------:R-:W-:Y:S02]  /*b090*/  IADD3 R3, R26.reuse, 0x18100, RZ ;  /* 0x000181001a037810 */ /* 0x040fe40007ffe0ff */
[----:B---3--:R-:W-:Y:S02]  /*b0a0*/  IADD3 R32, R26, 0x18140, RZ ;  /* 0x000181401a207810 */ /* 0x008fe40007ffe0ff */
[----:B------:R-:W-:Y:S02]  /*b0b0*/  PRMT R37, R2, 0x5410, R0 ;  /* 0x0000541002257816 */ /* 0x000fe40000000000 */
[----:B------:R-:W-:Y:S01]  /*b0c0*/  @P0 IADD3 R32, R3, -0x40, RZ ;  /* 0xffffffc003200810 */ /* 0x000fe20007ffe0ff */
[----:B------:R-:W-:Y:S05]  /*b0d0*/  @P1 BRA `(.L_x_2318) ;  /* 0x0000112000001947 */ /* 0x000fea0003800000 */
[----:B------:R-:W-:Y:S01]  /*b0e0*/  ISETP.GE.AND P0, PT, R142, c[0x0][0x27c], PT ;  /* 0x00009f008e007a0c */ /* 0x000fe20003f06270 */
[----:B------:R-:W-:-:S12]  /*b0f0*/  BSSY B0, `(.L_x_2319) ;  /* 0x000002c000007945 */ /* 0x000fd80003800000 */
[----:B------:R-:W-:Y:S05]  /*b100*/  @P0 BRA `(.L_x_2320) ;  /* 0x000002a000000947 */ /* 0x000fea0003800000 */
[----:B------:R-:W1:Y:S01]  /*b110*/  LDS.128 R12, [R26+0x18100] ;  /* 0x018100001a0c7984 */ /* 0x000e620000000c00 */
[----:B------:R-:W-:Y:S02]  /*b120*/  SHF.R.U32.HI R0, RZ, 0x10, R7 ;  /* 0x00000010ff007819 */ /* 0x000fe40000011607 */
[----:B------:R-:W-:Y:S02]  /*b130*/  SHF.R.U64 R27, R8, 0x10, R9 ;  /* 0x00000010081b7819 */ /* 0x000fe40000001209 */
[----:B------:R-:W-:Y:S02]  /*b140*/  SHF.R.U64 R17, R6, 0x10, R7 ;  /* 0x0000001006117819 */ /* 0x000fe40000001207 */
[----:B------:R-:W-:-:S05]  /*b150*/  SHF.R.U32.HI R3, RZ, 0x10, R9 ;  /* 0x00000010ff037819 */ /* 0x000fca0000011609 */
[----:B------:R-:W-:Y:S02]  /*b160*/  HADD2.F32 R33, -RZ, R3.H0_H0 ;  /* 0x20000003ff217230 */ /* 0x000fe40000004100 */
[----:B------:R-:W-:Y:S02]  /*b170*/  HADD2.F32 R3, -RZ, R69.H0_H0 ;  /* 0x20000045ff037230 */ /* 0x000fe40000004100 */
[--C-:B-1----:R-:W-:Y:S02]  /*b180*/  HADD2.F32 R8, -RZ, R12.reuse.H0_H0 ;  /* 0x2000000cff087230 */ /* 0x102fe40000004100 */
[----:B------:R-:W-:Y:S02]  /*b190*/  HADD2.F32 R7, -RZ, R12.H1_H1 ;  /* 0x3000000cff077230 */ /* 0x000fe40000004100 */
[--C-:B------:R-:W-:Y:S02]  /*b1a0*/  HADD2.F32 R12, -RZ, R14.reuse.H0_H0 ;  /* 0x2000000eff0c7230 */ /* 0x100fe40000004100 */
[----:B------:R-:W-:-:S02]  /*b1b0*/  HADD2.F32 R4, -RZ, R14.H1_H1 ;  /* 0x3000000eff047230 */ /* 0x000fc40000004100 */
[--C-:B------:R-:W-:Y:S02]  /*b1c0*/  HADD2.F32 R2, -RZ, R15.reuse.H1_H1 ;  /* 0x3000000fff027230 */ /* 0x100fe40000004100 */
[----:B------:R-:W-:Y:S02]  /*b1d0*/  HADD2.F32 R14, -RZ, R0.H0_H0 ;  /* 0x20000000ff0e7230 */ /* 0x000fe40000004100 */
[----:B------:R-:W-:Y:S02]  /*b1e0*/  HADD2.F32 R9, -RZ, R15.H0_H0 ;  /* 0x2000000fff097230 */ /* 0x000fe40000004100 */
[--C-:B------:R-:W-:Y:S02]  /*b1f0*/  HADD2.F32 R6, -RZ, R13.reuse.H0_H0 ;  /* 0x2000000dff067230 */ /* 0x100fe40000004100 */
[----:B--2---:R-:W-:Y:S01]  /*b200*/  HADD2.F32 R5, -RZ, R13.H1_H1 ;  /* 0x3000000dff057230 */ /* 0x004fe20000004100 */
[-C--:B------:R-:W-:Y:S01]  /*b210*/  FMUL.FTZ R13, R2, R14.reuse ;  /* 0x0000000e020d7220 */ /* 0x080fe20000410000 */
[----:B------:R-:W-:Y:S01]  /*b220*/  HADD2.F32 R0, -RZ, R68.H0_H0 ;  /* 0x20000044ff007230 */ /* 0x000fe20000004100 */
[----:B------:R-:W-:-:S02]  /*b230*/  FMUL.FTZ R14, R9, R14 ;  /* 0x0000000e090e7220 */ /* 0x000fc40000410000 */
[----:B------:R-:W-:Y:S02]  /*b240*/  FFMA.FTZ R16, R9, R33, -R13 ;  /* 0x0000002109107223 */ /* 0x000fe4000001080d */
[-C--:B------:R-:W-:Y:S02]  /*b250*/  FMUL.FTZ R9, R8, R0.reuse ;  /* 0x0000000008097220 */ /* 0x080fe40000410000 */
[C---:B------:R-:W-:Y:S01]  /*b260*/  FMUL.FTZ R15, R7.reuse, R0 ;  /* 0x00000000070f7220 */ /* 0x040fe20000410000 */
[----:B------:R-:W-:Y:S01]  /*b270*/  HADD2.F32 R0, -RZ, R68.H1_H1 ;  /* 0x30000044ff007230 */ /* 0x000fe20000004100 */
[----:B------:R-:W-:Y:S01]  /*b280*/  FFMA.FTZ R13, R7, R3, R9 ;  /* 0x00000003070d7223 */ /* 0x000fe20000010009 */
[----:B------:R-:W-:Y:S01]  /*b290*/  HADD2.F32 R9, -RZ, R17.H0_H0 ;  /* 0x20000011ff097230 */ /* 0x000fe20000004100 */
[----:B------:R-:W-:Y:S01]  /*b2a0*/  FFMA.FTZ R14, R2, R33, R14 ;  /* 0x00000021020e7223 */ /* 0x000fe2000001000e */
[----:B------:R-:W-:Y:S01]  /*b2b0*/  HADD2.F32 R2, -RZ, R69.H1_H1 ;  /* 0x30000045ff027230 */ /* 0x000fe20000004100 */
[----:B------:R-:W-:Y:S01]  /*b2c0*/  FFMA.FTZ R15, R8, R3, -R15 ;  /* 0x00000003080f7223 */ /* 0x000fe2000001080f */
[----:B------:R-:W-:Y:S01]  /*b2d0*/  HADD2.F32 R17, -RZ, R27.H0_H0 ;  /* 0x2000001bff117230 */ /* 0x000fe20000004100 */
[----:B------:R-:W-:-:S02]  /*b2e0*/  FMUL.FTZ R3, R4, R0 ;  /* 0x0000000004037220 */ /* 0x000fc40000410000 */
[----:B------:R-:W-:Y:S02]  /*b2f0*/  FMUL.FTZ R0, R12, R0 ;  /* 0x000000000c007220 */ /* 0x000fe40000410000 */
[-C--:B------:R-:W-:Y:S02]  /*b300*/  FMUL.FTZ R7, R5, R9.reuse ;  /* 0x0000000905077220 */ /* 0x080fe40000410000 */
[----:B------:R-:W-:Y:S02]  /*b310*/  FMUL.FTZ R9, R6, R9 ;  /* 0x0000000906097220 */ /* 0x000fe40000410000 */
[-C--:B------:R-:W-:Y:S02]  /*b320*/  FFMA.FTZ R8, R12, R2.reuse, -R3 ;  /* 0x000000020c087223 */ /* 0x080fe40000010803 */
[----:B------:R-:W-:Y:S01]  /*b330*/  FFMA.FTZ R2, R4, R2, R0 ;  /* 0x0000000204027223 */ /* 0x000fe20000010000 */
[----:B------:R-:W-:Y:S01]  /*b340*/  F2FP.PACK_AB R4, R13, R15 ;  /* 0x0000000f0d04723e */ /* 0x000fe200000000ff */
[-C--:B------:R-:W-:Y:S01]  /*b350*/  FFMA.FTZ R3, R6, R17.reuse, -R7 ;  /* 0x0000001106037223 */ /* 0x080fe20000010807 */
[----:B------:R-:W-:Y:S01]  /*b360*/  F2FP.PACK_AB R7, R14, R16 ;  /* 0x000000100e07723e */ /* 0x000fe200000000ff */
[----:B------:R-:W-:Y:S01]  /*b370*/  FFMA.FTZ R0, R5, R17, R9 ;  /* 0x0000001105007223 */ /* 0x000fe20000010009 */
[----:B------:R-:W-:-:S04]  /*b380*/  F2FP.PACK_AB R6, R2, R8 ;  /* 0x000000080206723e */ /* 0x000fc800000000ff */
[----:B------:R-:W-:-:S05]  /*b390*/  F2FP.PACK_AB R5, R0, R3 ;  /* 0x000000030005723e */ /* 0x000fca00000000ff */
[----:B------:R1:W-:Y:S02]  /*b3a0*/  STS.128 [R26+0x18100], R4 ;  /* 0x018100041a007388 */ /* 0x0003e40000000c00 */
.L_x_2320:
[----:B------:R-:W-:Y:S05]  /*b3b0*/  BSYNC B0 ;  /* 0x0000000000007941 */ /* 0x000fea0003800000 */
.L_x_2319:
[----:B------:R-:W-:Y:S01]  /*b3c0*/  ISETP.GE.AND P0, PT, R149, c[0x0][0x27c], PT ;  /* 0x00009f0095007a0c */ /* 0x000fe20003f06270 */
[----:B------:R-:W-:-:S12]  /*b3d0*/  BSSY B0, `(.L_x_2321) ;  /* 0x000002c000007945 */ /* 0x000fd80003800000 */
[----:B------:R-:W-:Y:S05]  /*b3e0*/  @P0 BRA `(.L_x_2322) ;  /* 0x000002a000000947 */ /* 0x000fea0003800000 */
[----:B-12---:R-:W1:Y:S01]  /*b3f0*/  LDS.128 R4, [R32] ;  /* 0x0000000020047984 */ /* 0x006e620000000c00 */
[----:B------:R-:W-:Y:S02]  /*b400*/  SHF.R.U32.HI R0, RZ, 0x10, R21 ;  /* 0x00000010ff007819 */ /* 0x000fe40000011615 */
[--C-:B------:R-:W-:Y:S02]  /*b410*/  SHF.R.U32.HI R2, RZ, 0x10, R19.reuse ;  /* 0x00000010ff027819 */ /* 0x100fe40000011613 */
        /* <DEDUP_REMOVED lines=13> */
[-C--:B------:R-:W-:Y:S01]  /*b4f0*/  FMUL.FTZ R5, R7, R14.reuse ;  /* 0x0000000e07057220 */ /* 0x080fe20000410000 */
[--C-:B------:R-:W-:Y:S01]  /*b500*/  HADD2.F32 R13, -RZ, R6.reuse.H0_H0 ;  /* 0x20000006ff0d7230 */ /* 0x100fe20000004100 */
[----:B------:R-:W-:Y:S01]  /*b510*/  FMUL.FTZ R14, R12, R14 ;  /* 0x0000000e0c0e7220 */ /* 0x000fe20000410000 */
[----:B------:R-:W-:Y:S01]  /*b520*/  HADD2.F32 R6, -RZ, R6.H1_H1 ;  /* 0x30000006ff067230 */ /* 0x000fe20000004100 */
[----:B------:R-:W-:Y:S02]  /*b530*/  FMUL.FTZ R15, R8, R0 ;  /* 0x00000000080f7220 */ /* 0x000fe40000410000 */
[----:B------:R-:W-:Y:S02]  /*b540*/  FFMA.FTZ R12, R12, R18, -R5 ;  /* 0x000000120c0c7223 */ /* 0x000fe40000010805 */
[C---:B------:R-:W-:Y:S01]  /*b550*/  FMUL.FTZ R5, R9.reuse, R0 ;  /* 0x0000000009057220 */ /* 0x040fe20000410000 */
[----:B------:R-:W-:Y:S01]  /*b560*/  HADD2.F32 R0, -RZ, R70.H1_H1 ;  /* 0x30000046ff007230 */ /* 0x000fe20000004100 */
[----:B------:R-:W-:-:S02]  /*b570*/  FFMA.FTZ R15, R9, R2, -R15 ;  /* 0x00000002090f7223 */ /* 0x000fc4000001080f */
[----:B------:R-:W-:Y:S01]  /*b580*/  FFMA.FTZ R9, R8, R2, R5 ;  /* 0x0000000208097223 */ /* 0x000fe20000010005 */
[----:B------:R-:W-:Y:S01]  /*b590*/  HADD2.F32 R8, -RZ, R16.H0_H0 ;  /* 0x20000010ff087230 */ /* 0x000fe20000004100 */
[----:B------:R-:W-:Y:S01]  /*b5a0*/  FFMA.FTZ R14, R7, R18, R14 ;  /* 0x00000012070e7223 */ /* 0x000fe2000001000e */
[----:B------:R-:W-:Y:S01]  /*b5b0*/  HADD2.F32 R2, -RZ, R71.H1_H1 ;  /* 0x30000047ff027230 */ /* 0x000fe20000004100 */
[-C--:B------:R-:W-:Y:S02]  /*b5c0*/  FMUL.FTZ R5, R6, R0.reuse ;  /* 0x0000000006057220 */ /* 0x080fe40000410000 */
[----:B------:R-:W-:Y:S02]  /*b5d0*/  FMUL.FTZ R0, R13, R0 ;  /* 0x000000000d007220 */ /* 0x000fe40000410000 */
[-C--:B------:R-:W-:Y:S02]  /*b5e0*/  FMUL.FTZ R7, R3, R8.reuse ;  /* 0x0000000803077220 */ /* 0x080fe40000410000 */
[----:B------:R-:W-:-:S02]  /*b5f0*/  FMUL.FTZ R8, R4, R8 ;  /* 0x0000000804087220 */ /* 0x000fc40000410000 */
[-C--:B------:R-:W-:Y:S02]  /*b600*/  FFMA.FTZ R5, R13, R2.reuse, -R5 ;  /* 0x000000020d057223 */ /* 0x080fe40000010805 */
[----:B------:R-:W-:Y:S02]  /*b610*/  FFMA.FTZ R2, R6, R2, R0 ;  /* 0x0000000206027223 */ /* 0x000fe40000010000 */
[-C--:B------:R-:W-:Y:S01]  /*b620*/  FFMA.FTZ R0, R4, R17.reuse, -R7 ;  /* 0x0000001104007223 */ /* 0x080fe20000010807 */
[----:B------:R-:W-:Y:S01]  /*b630*/  F2FP.PACK_AB R7, R14, R12 ;  /* 0x0000000c0e07723e */ /* 0x000fe200000000ff */
[----:B------:R-:W-:Y:S01]  /*b640*/  FFMA.FTZ R3, R3, R17, R8 ;  /* 0x0000001103037223 */ /* 0x000fe20000010008 */
[----:B------:R-:W-:Y:S02]  /*b650*/  F2FP.PACK_AB R6, R2, R5 ;  /* 0x000000050206723e */ /* 0x000fe400000000ff */
[----:B------:R-:W-:Y:S02]  /*b660*/  F2FP.PACK_AB R4, R9, R15 ;  /* 0x0000000f0904723e */ /* 0x000fe400000000ff */
[----:B------:R-:W-:-:S05]  /*b670*/  F2FP.PACK_AB R5, R3, R0 ;  /* 0x000000000305723e */ /* 0x000fca00000000ff */
[----:B------:R1:W-:Y:S02]  /*b680*/  STS.128 [R32], R4 ;  /* 0x0000000420007388 */ /* 0x0003e40000000c00 */
.L_x_2322:
[----:B------:R-:W-:Y:S05]  /*b690*/  BSYNC B0 ;  /* 0x0000000000007941 */ /* 0x000fea0003800000 */
.L_x_2321:
[----:B------:R-:W-:Y:S01]  /*b6a0*/  ISETP.GE.AND P0, PT, R146, c[0x0][0x27c], PT ;  /* 0x00009f0092007a0c */ /* 0x000fe20003f06270 */
[----:B------:R-:W-:-:S12]  /*b6b0*/  BSSY B0, `(.L_x_2323) ;  /* 0x000002c000007945 */ /* 0x000fd80003800000 */
[----:B------:R-:W-:Y:S05]  /*b6c0*/  @P0 BRA `(.L_x_2324) ;  /* 0x000002a000000947 */ /* 0x000fea0003800000 */
[----:B-12---:R-:W1:Y:S01]  /*b6d0*/  LDS.128 R4, [R26+0x1c100] ;  /* 0x01c100001a047984 */ /* 0x006e620000000c00 */
        /* <DEDUP_REMOVED lines=40> */
[----:B------:R1:W-:Y:S02]  /*b960*/  STS.128 [R26+0x1c100], R4 ;  /* 0x01c100041a007388 */ /* 0x0003e40000000c00 */
.L_x_2324:
[----:B------:R-:W-:Y:S05]  /*b970*/  BSYNC B0 ;  /* 0x0000000000007941 */ /* 0x000fea0003800000 */
.L_x_2323:
        /* <DEDUP_REMOVED lines=45> */
.L_x_2326:
[----:B------:R-:W-:Y:S05]  /*bc50*/  BSYNC B0 ;  /* 0x0000000000007941 */ /* 0x000fea0003800000 */
.L_x_2325:
        /* <DEDUP_REMOVED lines=45> */
.L_x_2328:
[----:B------:R-:W-:Y:S05]  /*bf30*/  BSYNC B0 ;  /* 0x0000000000007941 */ /* 0x000fea0003800000 */
.L_x_2327:
[----:B------:R-:W-:-:S13]  /*bf40*/  ISETP.GE.AND P0, PT, R147, c[0x0][0x27c], PT ;  /* 0x00009f0093007a0c */ /* 0x000fda0003f06270 */
[----:B------:R-:W-:Y:S05]  /*bf50*/  @P0 BRA `(.L_x_2318) ;  /* 0x000002a000000947 */ /* 0x000fea0003800000 */
[----:B-12---:R-:W1:Y:S01]  /*bf60*/  LDS.128 R4, [R32+0x8000] ;  /* 0x0080000020047984 */ /* 0x006e620000000c00 */
[----:B------:R-:W-:Y:S02]  /*bf70*/  SHF.R.U32.HI R0, RZ, 0x10, R47 ;  /* 0x00000010ff007819 */ /* 0x000fe4000001162f */
[----:B------:R-:W-:Y:S02]  /*bf80*/  SHF.R.U32.HI R2, RZ, 0x10, R45 ;  /* 0x00000010ff027819 */ /* 0x000fe4000001162d */
[----:B------:R-:W-:Y:S01]  /*bf90*/  SHF.R.U64 R16, R46, 0x10, R47 ;  /* 0x000000102e107819 */ /* 0x000fe2000000122f */
[----:B------:R-:W-:Y:S01]  /*bfa0*/  HADD2.F32 R14, -RZ, R0.H0_H0 ;  /* 0x20000000ff0e7230 */ /* 0x000fe20000004100 */
[----:B------:R-:W-:Y:S01]  /*bfb0*/  SHF.R.U64 R17, R44, 0x10, R45 ;  /* 0x000000102c117819 */ /* 0x000fe2000000122d */
[----:B------:R-:W-:Y:S02]  /*bfc0*/  HADD2.F32 R0, -RZ, R79.H1_H1 ;  /* 0x3000004fff007230 */ /* 0x000fe40000004100 */
        /* <DEDUP_REMOVED lines=35> */
.L_x_2318:
[----:B------:R-:W-:Y:S05]  /*c200*/  BSYNC B1 ;  /* 0x0000000000017941 */ /* 0x000fea0003800000 */
.L_x_2317:
[----:B------:R-:W-:-:S04]  /*c210*/  IADD3 R0, R216, 0x40, RZ ;  /* 0x00000040d8007810 */ /* 0x000fc80007ffe0ff */
[----:B------:R-:W-:-:S13]  /*c220*/  ISETP.GE.AND P0, PT, R0, R36, PT ;  /* 0x000000240000720c */ /* 0x000fda0003f06270 */
[----:B------:R-:W-:Y:S05]  /*c230*/  @P0 BRA `(.L_x_2308) ;  /* 0x0000458000000947 */ /* 0x000fea0003800000 */
        /* <DEDUP_REMOVED lines=31> */
[----:B------:R-:W-:Y:S01]  /*c430*/  HADD2.F32 R2, -RZ, R78.H0_H0 ;  /* 0x2000004eff027230 */ /* 0x000fe20000004100 */
        /* <DEDUP_REMOVED lines=13> */
.L_x_2330:
[----:B------:R-:W-:Y:S05]  /*c510*/  BSYNC B0 ;  /* 0x0000000000007941 */ /* 0x000fea0003800000 */
.L_x_2329:
        /* <DEDUP_REMOVED lines=26> */
[----:B------:R-:W-:Y:S01]  /*c6c0*/  HADD2.F32 R0, -RZ, R80.H0_H0 ;  /* 0x20000050ff007230 */ /* 0x000fe20000004100 */
        /* <DEDUP_REMOVED lines=18> */
.L_x_2332:
[----:B------:R-:W-:Y:S05]  /*c7f0*/  BSYNC B0 ;  /* 0x0000000000007941 */ /* 0x000fea0003800000 */
.L_x_2331:
        /* <DEDUP_REMOVED lines=45> */
.L_x_2334:
[----:B------:R-:W-:Y:S05]  /*cad0*/  BSYNC B0 ;  /* 0x0000000000007941 */ /* 0x000fea0003800000 */
.L_x_2333:
        /* <DEDUP_REMOVED lines=45> */
.L_x_2336:
[----:B------:R-:W-:Y:S05]  /*cdb0*/  BSYNC B0 ;  /* 0x0000000000007941 */ /* 0x000fea0003800000 */
.L_x_2335:
        /* <DEDUP_REMOVED lines=45> */
.L_x_2338:
[----:B------:R-:W-:Y:S05]  /*d090*/  BSYNC B0 ;  /* 0x0000000000007941 */ /* 0x000fea0003800000 */
.L_x_2337:
        /* <DEDUP_REMOVED lines=43> */
[----:B------:R1:W-:Y:S01]  /*d350*/  STS.128 [R32+0xa000], R4 ;  /* 0x00a0000420007388 */ /* 0x0003e20000000c00 */
[----:B------:R-:W-:Y:S05]  /*d360*/  BRA `(.L_x_2308) ;  /* 0x0000345000007947 */ /* 0x000fea0003800000 */
.L_x_2309:
        /* <DEDUP_REMOVED lines=22> */
.L_x_2505:
[----:B------:R-:W-:Y:S05]  /*d4d0*/  BRA.DIV ~URZ, `(.L_x_2340) ;  /* 0x00017af27f007947 */ /* 0x000fea000b800000 */
[----:B------:R3:W4:Y:S01]  /*d4e0*/  SHFL.IDX PT, R8, R23, RZ, 0x1c1f ;  /* 0x001c1fff17087589 */ /* 0x00072200000e0000 */
[----:B--2---:R-:W-:-:S03]  /*d4f0*/  MOV R9, R0 ;  /* 0x0000000000097202 */ /* 0x004fc60000000f00 */
[----:B------:R3:W2:Y:S04]  /*d500*/  SHFL.IDX PT, R20, R21, RZ, 0x1c1f ;  /* 0x001c1fff15147589 */ /* 0x0006a800000e0000 */
[----:B------:R3:W1:Y:S02]  /*d510*/  SHFL.IDX PT, R3, R32, RZ, 0x1c1f ;  /* 0x001c1fff20037589 */ /* 0x00066400000e0000 */
.L_x_2506:
        /* <DEDUP_REMOVED lines=23> */
[----:B----4-:R-:W-:-:S04]  /*d690*/  @!P1 IADD3 R18, P0, R8, R2, RZ ;  /* 0x0000000208129210 */ /* 0x010fc80007f1e0ff */
[----:B------:R-:W-:Y:S02]  /*d6a0*/  @!P1 IADD3.X R19, R9, R0, RZ, P0, !PT ;  /* 0x0000000009139210 */ /* 0x000fe400007fe4ff */
[----:B-1----:R-:W-:Y:S02]  /*d6b0*/  @!P1 IADD3 R16, P0, R3, R2, RZ ;  /* 0x0000000203109210 */ /* 0x002fe40007f1e0ff */
[----:B------:R-:W-:Y:S01]  /*d6c0*/  MOV R2, R3 ;  /* 0x0000000300027202 */ /* 0x000fe20000000f00 */
[----:B--2---:R-:W-:Y:S02]  /*d6d0*/  IMAD.MOV.U32 R3, RZ, RZ, R20 ;  /* 0x000000ffff037224 */ /* 0x004fe400078e0014 */
[----:B------:R-:W-:Y:S01]  /*d6e0*/  @!P1 IMAD.X R17, R20, 0x1, R0, P0 ;  /* 0x0000000114119824 */ /* 0x000fe200000e0600 */
[----:B------:R-:W-:-:S13]  /*d6f0*/  ISETP.GE.AND P0, PT, R141, c[0x0][0x27c], PT ;  /* 0x00009f008d007a0c */ /* 0x000fda0003f06270 */
[----:B------:R-:W-:-:S05]  /*d700*/  @!P0 SHF.L.U32 R0, R231, 0x3, RZ ;  /* 0x00000003e7008819 */ /* 0x000fca00000006ff */
[----:B------:R-:W-:-:S04]  /*d710*/  @!P0 IMAD.WIDE R6, R0, 0x2, R8 ;  /* 0x0000000200068825 */ /* 0x000fc800078e0208 */
[----:B------:R-:W-:Y:S01]  /*d720*/  @!P0 IMAD.WIDE R4, R0, 0x2, R2 ;  /* 0x0000000200048825 */ /* 0x000fe200078e0202 */
[----:B------:R1:W5:Y:S04]  /*d730*/  @!P0 LD.E.128 R28, [R6.64] ;  /* 0x0000000c061c8980 */ /* 0x000368000c101d00 */
[----:B------:R2:W5:Y:S01]  /*d740*/  @!P0 LD.E.128 R24, [R4.64] ;  /* 0x0000000c04188980 */ /* 0x000562000c101d00 */
[----:B------:R-:W-:Y:S01]  /*d750*/  ISETP.GE.AND P0, PT, R140, c[0x0][0x27c], PT ;  /* 0x00009f008c007a0c */ /* 0x000fe20003f06270 */
[----:B------:R-:W-:Y:S01]  /*d760*/  CS2R R46, SRZ ;  /* 0x00000000002e7805 */ /* 0x000fe2000001ff00 */
[----:B------:R-:W-:Y:S01]  /*d770*/  CS2R R44, SRZ ;  /* 0x00000000002c7805 */ /* 0x000fe2000001ff00 */
[----:B------:R-:W-:-:S10]  /*d780*/  CS2R R42, SRZ ;  /* 0x00000000002a7805 */ /* 0x000fd4000001ff00 */
[----:B------:R-:W-:Y:S01]  /*d790*/  @!P0 IMAD.SHL.U32 R0, R230, 0x8, RZ ;  /* 0x00000008e6008824 */ /* 0x000fe200078e00ff */
[----:B------:R-:W-:Y:S01]  /*d7a0*/  CS2R R40, SRZ ;  /* 0x0000000000287805 */ /* 0x000fe2000001ff00 */
[----:B------:R-:W-:Y:S01]  /*d7b0*/  CS2R R14, SRZ ;  /* 0x00000000000e7805 */ /* 0x000fe2000001ff00 */
[----:B------:R-:W-:Y:S01]  /*d7c0*/  CS2R R12, SRZ ;  /* 0x00000000000c7805 */ /* 0x000fe2000001ff00 */
[----:B------:R-:W-:Y:S01]  /*d7d0*/  @!P0 IMAD.WIDE R2, R0, 0x2, R2 ;  /* 0x0000000200028825 */ /* 0x000fe200078e0202 */
[----:B-1----:R-:W-:-:S04]  /*d7e0*/  CS2R R6, SRZ ;  /* 0x0000000000067805 */ /* 0x002fc8000001ff00 */
[----:B------:R1:W5:Y:S01]  /*d7f0*/  @!P0 LD.E.128 R40, [R2.64] ;  /* 0x0000000c02288980 */ /* 0x000362000c101d00 */
[----:B--2---:R-:W-:-:S03]  /*d800*/  @!P0 IMAD.WIDE R4, R0, 0x2, R8 ;  /* 0x0000000200048825 */ /* 0x004fc600078e0208 */
[----:B------:R1:W5:Y:S04]  /*d810*/  @!P1 LD.E.128 R12, [R18.64] ;  /* 0x0000000c120c9980 */ /* 0x000368000c101d00 */
[----:B------:R2:W5:Y:S02]  /*d820*/  @!P0 LD.E.128 R44, [R4.64] ;  /* 0x0000000c042c8980 */ /* 0x000564000c101d00 */
[----:B--2---:R-:W-:-:S06]  /*d830*/  CS2R R4, SRZ ;  /* 0x0000000000047805 */ /* 0x004fcc000001ff00 */
[----:B------:R1:W5:Y:S02]  /*d840*/  @!P1 LD.E.128 R4, [R16.64] ;  /* 0x0000000c10049980 */ /* 0x000364000c101d00 */
.L_x_2342:
[----:B------:R-:W-:Y:S05]  /*d850*/  BSYNC B0 ;  /* 0x0000000000007941 */ /* 0x000fea0003800000 */
.L_x_2341:
[----:B----45:R-:W-:Y:S02]  /*d860*/  IMAD.MOV.U32 R8, RZ, RZ, R46 ;  /* 0x000000ffff087224 */ /* 0x030fe400078e002e */
[----:B-1----:R-:W-:Y:S02]  /*d870*/  IMAD.MOV.U32 R3, RZ, RZ, R47 ;  /* 0x000000ffff037224 */ /* 0x002fe400078e002f */
        /* <DEDUP_REMOVED lines=27> */
[----:B------:R-:W-:Y:S01]  /*da30*/  MOV R3, R27 ;  /* 0x0000001b00037202 */ /* 0x000fe20000000f00 */
[----:B------:R-:W-:Y:S01]  /*da40*/  IMAD.MOV.U32 R0, RZ, RZ, R25 ;  /* 0x000000ffff007224 */ /* 0x000fe200078e0019 */
[----:B------:R-:W-:Y:S01]  /*da50*/  PRMT R82, R82, 0x5410, R8 ;  /* 0x0000541052527816 */ /* 0x000fe20000000008 */
[----:B------:R-:W-:Y:S01]  /*da60*/  IMAD.MOV.U32 R8, RZ, RZ, R6 ;  /* 0x000000ffff087224 */ /* 0x000fe200078e0006 */
[----:B------:R-:W-:-:S02]  /*da70*/  PRMT R83, R3, 0x7610, R83 ;  /* 0x0000761003537816 */ /* 0x000fc40000000053 */
[----:B------:R-:W-:Y:S01]  /*da80*/  PRMT R81, R0, 0x5410, R2 ;  /* 0x0000541000517816 */ /* 0x000fe20000000002 */
[----:B------:R-:W-:Y:S01]  /*da90*/  IMAD.MOV.U32 R2, RZ, RZ, R4 ;  /* 0x000000ffff027224 */ /* 0x000fe200078e0004 */
[----:B------:R-:W-:Y:S01]  /*daa0*/  MOV R3, R7 ;  /* 0x0000000700037202 */ /* 0x000fe20000000f00 */
[----:B------:R-:W-:-:S03]  /*dab0*/  IMAD.MOV.U32 R0, RZ, RZ, R5 ;  /* 0x000000ffff007224 */ /* 0x000fc600078e0005 */
[----:B------:R-:W-:Y:S02]  /*dac0*/  PRMT R70, R8, 0x5410, R3 ;  /* 0x0000541008467816 */ /* 0x000fe40000000003 */
[----:B------:R-:W-:Y:S01]  /*dad0*/  PRMT R39, R0, 0x5410, R2 ;  /* 0x0000541000277816 */ /* 0x000fe20000000002 */
[----:B------:R-:W-:Y:S05]  /*dae0*/  BRA.DIV ~URZ, `(.L_x_2343) ;  /* 0x000176227f007947 */ /* 0x000fea000b800000 */
[----:B------:R1:W4:Y:S04]  /*daf0*/  SHFL.IDX PT, R9, R22, 0x1, 0x1c1f ;  /* 0x003c1f0016097f89 */ /* 0x00032800000e0000 */
[----:B------:R1:W3:Y:S04]  /*db00*/  SHFL.IDX PT, R8, R23, 0x1, 0x1c1f ;  /* 0x003c1f0017087f89 */ /* 0x0002e800000e0000 */
[----:B--2---:R1:W2:Y:S04]  /*db10*/  SHFL.IDX PT, R20, R21, 0x1, 0x1c1f ;  /* 0x003c1f0015147f89 */ /* 0x0042a800000e0000 */
[----:B------:R1:W1:Y:S02]  /*db20*/  SHFL.IDX PT, R2, R32, 0x1, 0x1c1f ;  /* 0x003c1f0020027f89 */ /* 0x00026400000e0000 */
.L_x_2507:
        /* <DEDUP_REMOVED lines=23> */
[----:B----4-:R-:W-:Y:S01]  /*dca0*/  @!P1 IMAD.X R19, R9, 0x1, R3, P0 ;  /* 0x0000000109139824 */ /* 0x010fe200000e0603 */
[----:B-1----:R-:W-:-:S04]  /*dcb0*/  @!P1 IADD3 R16, P0, R2, R0, RZ ;  /* 0x0000000002109210 */ /* 0x002fc80007f1e0ff */
[----:B--2---:R-:W-:Y:S01]  /*dcc0*/  @!P1 IADD3.X R17, R20, R3, RZ, P0, !PT ;  /* 0x0000000314119210 */ /* 0x004fe200007fe4ff */
[----:B------:R-:W-:Y:S01]  /*dcd0*/  IMAD.MOV.U32 R3, RZ, RZ, R20 ;  /* 0x000000ffff037224 */ /* 0x000fe200078e0014 */
        /* <DEDUP_REMOVED lines=15> */
[----:B------:R1:W5:Y:S01]  /*ddd0*/  @!P1 LD.E.128 R48, [R18.64] ;  /* 0x0000000c12309980 */ /* 0x000362000c101d00 */
[----:B------:R-:W-:-:S03]  /*dde0*/  @!P0 IMAD.SHL.U32 R0, R230, 0x8, RZ ;  /* 0x00000008e6008824 */ /* 0x000fc600078e00ff */
[----:B------:R1:W5:Y:S01]  /*ddf0*/  @!P1 LD.E.128 R52, [R16.64] ;  /* 0x0000000c10349980 */ /* 0x000362000c101d00 */
[----:B------:R-:W-:-:S04]  /*de00*/  @!P0 IMAD.WIDE R8, R0, 0x2, R8 ;  /* 0x0000000200088825 */ /* 0x000fc800078e0208 */
[----:B------:R-:W-:Y:S01]  /*de10*/  @!P0 IMAD.WIDE R2, R0, 0x2, R2 ;  /* 0x0000000200028825 */ /* 0x000fe200078e0202 */
[----:B------:R1:W5:Y:S04]  /*de20*/  @!P0 LD.E.128 R76, [R8.64] ;  /* 0x0000000c084c8980 */ /* 0x000368000c101d00 */
[----:B------:R1:W5:Y:S02]  /*de30*/  @!P0 LD.E.128 R72, [R2.64] ;  /* 0x0000000c02488980 */ /* 0x000364000c101d00 */
.L_x_2345:
[----:B------:R-:W-:Y:S05]  /*de40*/  BSYNC B0 ;  /* 0x0000000000007941 */ /* 0x000fea0003800000 */
.L_x_2344:
[----:B-----5:R-:W-:Y:S01]  /*de50*/  IMAD.MOV.U32 R0, RZ, RZ, R78 ;  /* 0x000000ffff007224 */ /* 0x020fe200078e004e */
[----:B------:R-:W-:-:S04]  /*de60*/  DEPBAR.LE SB0, 0x3 ;  /* 0x000080c00000791a */ /* 0x000fc80000000000 */
[----:B-1-3--:R-:W-:Y:S01]  /*de70*/  IMAD.MOV.U32 R8, RZ, RZ, R79 ;  /* 0x000000ffff087224 */ /* 0x00afe200078e004f */
[----:B------:R-:W-:Y:S01]  /*de80*/  WARPSYNC 0xffffffff ;  /* 0xffffffff00007948 */ /* 0x000fe20003800000 */
[----:B------:R-:W-:Y:S01]  /*de90*/  IMAD.MOV.U32 R3, RZ, RZ, R76 ;  /* 0x000000ffff037224 */ /* 0x000fe200078e004c */
[----:B------:R-:W-:Y:S01]  /*dea0*/  BSSY B1, `(.L_x_2346) ;  /* 0x000015c000017945 */ /* 0x000fe20003800000 */
        /* <DEDUP_REMOVED lines=12> */
[----:B------:R-:W-:Y:S02]  /*df70*/  PRMT R92, R92, 0x5410, R0 ;  /* 0x000054105c5c7816 */ /* 0x000fe40000000000 */
[----:B------:R-:W-:Y:S01]  /*df80*/  PRMT R95, R95, 0x5410, R3 ;  /* 0x000054105f5f7816 */ /* 0x000fe20000000003 */
[----:B------:R-:W-:Y:S01]  /*df90*/  IMAD.MOV.U32 R3, RZ, RZ, R48 ;  /* 0x000000ffff037224 */ /* 0x000fe200078e0030 */
[----:B------:R-:W-:Y:S01]  /*dfa0*/  PRMT R92, R8, 0x7610, R92 ;  /* 0x00007610085c7816 */ /* 0x000fe2000000005c */
[----:B------:R-:W-:Y:S01]  /*dfb0*/  IMAD.MOV.U32 R8, RZ, RZ, R75 ;  /* 0x000000ffff087224 */ /* 0x000fe200078e004b */
[----:B------:R-:W-:Y:S01]  /*dfc0*/  PRMT R94, R2, 0x7610, R94 ;  /* 0x00007610025e7816 */ /* 0x000fe2000000005e */
[----:B------:R-:W-:Y:S01]  /*dfd0*/  IMAD.MOV.U32 R2, RZ, RZ, R49 ;  /* 0x000000ffff027224 */ /* 0x000fe200078e0031 */
[----:B------:R-:W-:-:S02]  /*dfe0*/  MOV R0, R74 ;  /* 0x0000004a00007202 */ /* 0x000fc40000000f00 */
[----:B------:R-:W-:Y:S02]  /*dff0*/  PRMT R99, R8, 0x7610, R99 ;  /* 0x0000761008637816 */ /* 0x000fe40000000063 */
[----:B------:R-:W-:Y:S02]  /*e000*/  IADD3 R8, -R227, R37, RZ ;  /* 0x00000025e3087210 */ /* 0x000fe40007ffe1ff */
[----:B------:R-:W-:Y:S01]  /*e010*/  PRMT R91, R91, 0x5410, R3 ;  /* 0x000054105b5b7816 */ /* 0x000fe20000000003 */
[----:B------:R-:W-:Y:S01]  /*e020*/  IMAD.MOV.U32 R3, RZ, RZ, R72 ;  /* 0x000000ffff037224 */ /* 0x000fe200078e0048 */
[----:B------:R-:W-:Y:S01]  /*e030*/  IMNMX R80, R8, 0x80, PT ;  /* 0x0000008008507817 */ /* 0x000fe20003800200 */
[----:B------:R-:W-:Y:S01]  /*e040*/  IMAD.MOV.U32 R8, RZ, RZ, R54 ;  /* 0x000000ffff087224 */ /* 0x000fe200078e0036 */
[----:B------:R-:W-:Y:S01]  /*e050*/  PRMT R90, R2, 0x7610, R90 ;  /* 0x00007610025a7816 */ /* 0x000fe2000000005a */
[----:B------:R-:W-:Y:S01]  /*e060*/  IMAD.MOV.U32 R2, RZ, RZ, R73 ;  /* 0x000000ffff027224 */ /* 0x000fe200078e0049 */
[----:B------:R-:W-:Y:S01]  /*e070*/  PRMT R98, R98, 0x5410, R0 ;  /* 0x0000541062627816 */ /* 0x000fe20000000000 */
[----:B------:R-:W-:Y:S01]  /*e080*/  IMAD.MOV.U32 R0, RZ, RZ, R66 ;  /* 0x000000ffff007224 */ /* 0x000fe200078e0042 */
[----:B------:R-:W-:Y:S01]  /*e090*/  BAR.SYNC.DEFER_BLOCKING 0x0 ;  /* 0x0000000000007b1d */ /* 0x000fe20000010000 */
[----:B------:R-:W-:-:S02]  /*e0a0*/  ISETP.GE.AND P0, PT, R216, R80, PT ;  /* 0x00000050d800720c */ /* 0x000fc40003f06270 */
[----:B------:R-:W-:Y:S01]  /*e0b0*/  PRMT R97, R2, 0x5410, R3 ;  /* 0x0000541002617816 */ /* 0x000fe20000000003 */
[----:B------:R-:W-:Y:S01]  /*e0c0*/  IMAD.MOV.U32 R3, RZ, RZ, R67 ;  /* 0x000000ffff037224 */ /* 0x000fe200078e0043 */
[----:B------:R-:W-:Y:S01]  /*e0d0*/  PRMT R94, R94, 0x5410, R0 ;  /* 0x000054105e5e7816 */ /* 0x000fe20000000000 */
[----:B------:R-:W-:Y:S01]  /*e0e0*/  IMAD.MOV.U32 R2, RZ, RZ, R64 ;  /* 0x000000ffff027224 */ /* 0x000fe200078e0040 */
[----:B------:R-:W-:Y:S01]  /*e0f0*/  PRMT R90, R90, 0x5410, R8 ;  /* 0x000054105a5a7816 */ /* 0x000fe20000000008 */
[----:B------:R-:W-:Y:S01]  /*e100*/  IMAD.MOV.U32 R0, RZ, RZ, R65 ;  /* 0x000000ffff007224 */ /* 0x000fe200078e0041 */
[----:B------:R-:W-:Y:S01]  /*e110*/  PRMT R95, R3, 0x7610, R95 ;  /* 0x00007610035f7816 */ /* 0x000fe2000000005f */
        /* <DEDUP_REMOVED lines=11> */
[----:B------:R-:W-:Y:S02]  /*e1d0*/  MOV R0, c[0x0][0x27c] ;  /* 0x00009f0000007a02 */ /* 0x000fe40000000f00 */
[--C-:B------:R-:W-:Y:S02]  /*e1e0*/  SHF.R.U64 R38, R4, 0x10, R5.reuse ;  /* 0x0000001004267819 */ /* 0x100fe40000001205 */
[----:B------:R-:W-:Y:S02]  /*e1f0*/  LEA.HI R0, R0, R241, RZ, 0x1d ;  /* 0x000000f100007211 */ /* 0x000fe400078fe8ff */
[----:B------:R-:W-:Y:S01]  /*e200*/  SHF.R.U32.HI R4, RZ, 0x10, R5 ;  /* 0x00000010ff047819 */ /* 0x000fe20000011605 */
[----:B------:R-:W-:Y:S01]  /*e210*/  HADD2.F32 R5, -RZ, R56.H0_H0 ;  /* 0x20000038ff057230 */ /* 0x000fe20000004100 */
[----:B------:R-:W-:Y:S02]  /*e220*/  SHF.R.S32.HI R3, RZ, 0x1f, R0 ;  /* 0x0000001fff037819 */ /* 0x000fe40000011400 */
[----:B------:R-:W-:-:S02]  /*e230*/  SHF.L.U32 R2, R0, 0x3, RZ ;  /* 0x0000000300027819 */ /* 0x000fc400000006ff */
[----:B------:R-:W-:Y:S02]  /*e240*/  LEA.HI R0, R3, R0, RZ, 0x3 ;  /* 0x0000000003007211 */ /* 0x000fe400078f18ff */
[C---:B------:R-:W-:Y:S02]  /*e250*/  LOP3.LUT R2, R229.reuse, 0x38, R2, 0xf8, !PT ;  /* 0x00000038e5027812 */ /* 0x040fe400078ef802 */
[----:B------:R-:W-:Y:S02]  /*e260*/  SHF.L.U32 R0, R0, 0xa, RZ ;  /* 0x0000000a00007819 */ /* 0x000fe400000006ff */
[----:B------:R-:W-:Y:S02]  /*e270*/  LOP3.LUT R3, R229, 0x38, R106, 0xf8, !PT ;  /* 0x00000038e5037812 */ /* 0x000fe400078ef86a */
[----:B------:R-:W-:Y:S02]  /*e280*/  LOP3.LUT R2, R2, R150, RZ, 0x3c, !PT ;  /* 0x0000009602027212 */ /* 0x000fe400078e3cff */
[----:B------:R-:W-:-:S02]  /*e290*/  LOP3.LUT R0, R0, 0x7fffe000, RZ, 0xc0, !PT ;  /* 0x7fffe00000007812 */ /* 0x000fc400078ec0ff */
[----:B------:R-:W-:Y:S02]  /*e2a0*/  LOP3.LUT R3, R151, R3, R150, 0xf6, !PT ;  /* 0x0000000397037212 */ /* 0x000fe400078ef696 */
[----:B------:R-:W-:Y:S01]  /*e2b0*/  IADD3 R0, R2, R0, R151 ;  /* 0x0000000002007210 */ /* 0x000fe20007ffe097 */
[----:B------:R-:W-:Y:S01]  /*e2c0*/  HADD2.F32 R2, -RZ, R39.H0_H0 ;  /* 0x20000027ff027230 */ /* 0x000fe20000004100 */
[----:B------:R-:W-:Y:S02]  /*e2d0*/  SHF.L.U32 R34, R3, 0x1, RZ ;  /* 0x0000000103227819 */ /* 0x000fe400000006ff */
[----:B------:R-:W-:Y:S02]  /*e2e0*/  SHF.L.U32 R33, R0, 0x1, RZ ;  /* 0x0000000100217819 */ /* 0x000fe400000006ff */
[--C-:B------:R-:W-:Y:S01]  /*e2f0*/  SHF.R.U64 R59, R12, 0x10, R13.reuse ;  /* 0x000000100c3b7819 */ /* 0x100fe2000000120d */
[----:B--2---:R-:W1:Y:S01]  /*e300*/  LDS.128 R20, [R34+0x18100] ;  /* 0x0181000022147984 */ /* 0x004e620000000c00 */
[----:B----4-:R-:W-:-:S02]  /*e310*/  SHF.R.U32.HI R9, RZ, 0x10, R13 ;  /* 0x00000010ff097819 */ /* 0x010fc4000001160d */
[--C-:B------:R-:W-:Y:S01]  /*e320*/  SHF.R.U64 R57, R6, 0x10, R7.reuse ;  /* 0x0000001006397819 */ /* 0x100fe20000001207 */
[----:B------:R-:W2:Y:S01]  /*e330*/  LDS.128 R16, [R33+0x18100] ;  /* 0x0181000021107984 */ /* 0x000ea20000000c00 */
[----:B------:R-:W-:Y:S01]  /*e340*/  SHF.R.U32.HI R13, RZ, 0x10, R7 ;  /* 0x00000010ff0d7819 */ /* 0x000fe20000011607 */
[----:B------:R-:W-:Y:S01]  /*e350*/  HADD2.F32 R7, -RZ, R4.H0_H0 ;  /* 0x20000004ff077230 */ /* 0x000fe20000004100 */
[--C-:B------:R-:W-:Y:S02]  /*e360*/  SHF.R.U64 R68, R14, 0x10, R15.reuse ;  /* 0x000000100e447819 */ /* 0x100fe4000000120f */
[----:B------:R-:W-:Y:S01]  /*e370*/  SHF.R.U32.HI R14, RZ, 0x10, R15 ;  /* 0x00000010ff0e7819 */ /* 0x000fe2000001160f */
[----:B------:R-:W-:Y:S02]  /*e380*/  HADD2.F32 R15, -RZ, R9.H0_H0 ;  /* 0x20000009ff0f7230 */ /* 0x000fe40000004100 */
[--C-:B-1----:R-:W-:Y:S02]  /*e390*/  HADD2.F32 R8, -RZ, R21.reuse.H0_H0 ;  /* 0x20000015ff087230 */ /* 0x102fe40000004100 */
[----:B------:R-:W-:-:S02]  /*e3a0*/  HADD2.F32 R6, -RZ, R21.H1_H1 ;  /* 0x30000015ff067230 */ /* 0x000fc40000004100 */
[----:B--2---:R-:W-:Y:S01]  /*e3b0*/  HADD2.F32 R0, -RZ, R17.H0_H0 ;  /* 0x20000011ff007230 */ /* 0x004fe20000004100 */
[----:B------:R-:W-:Y:S01]  /*e3c0*/  FMUL.FTZ R3, R8, R2 ;  /* 0x0000000208037220 */ /* 0x000fe20000410000 */
[----:B------:R-:W-:-:S03]  /*e3d0*/  HADD2.F32 R4, -RZ, R20.H0_H0 ;  /* 0x20000014ff047230 */ /* 0x000fc60000004100 */
[C---:B------:R-:W-:Y:S01]  /*e3e0*/  FMUL.FTZ R12, R0.reuse, R2 ;  /* 0x00000002000c7220 */ /* 0x040fe20000410000 */
[----:B------:R-:W-:Y:S01]  /*e3f0*/  HADD2.F32 R2, -RZ, R39.H1_H1 ;  /* 0x30000027ff027230 */ /* 0x000fe20000004100 */
[----:B------:R-:W-:Y:S01]  /*e400*/  FFMA.FTZ R69, R0, R5, R3 ;  /* 0x0000000500457223 */ /* 0x000fe20000010003 */
[----:B------:R-:W-:Y:S01]  /*e410*/  HADD2.F32 R0, -RZ, R17.H1_H1 ;  /* 0x30000011ff007230 */ /* 0x000fe20000004100 */
[----:B------:R-:W-:Y:S02]  /*e420*/  FMUL.FTZ R3, R6, R7 ;  /* 0x0000000706037220 */ /* 0x000fe40000410000 */
[----:B------:R-:W-:Y:S01]  /*e430*/  FFMA.FTZ R39, R8, R5, -R12 ;  /* 0x0000000508277223 */ /* 0x000fe2000001080c */
[----:B------:R-:W-:Y:S01]  /*e440*/  HADD2.F32 R8, -RZ, R22.H0_H0 ;  /* 0x20000016ff087230 */ /* 0x000fe20000004100 */
[C---:B------:R-:W-:Y:S01]  /*e450*/  FMUL.FTZ R9, R0.reuse, R7 ;  /* 0x0000000700097220 */ /* 0x040fe20000410000 */
[----:B------:R-:W-:Y:S01]  /*e460*/  HADD2.F32 R5, -RZ, R23.H1_H1 ;  /* 0x30000017ff057230 */ /* 0x000fe20000004100 */
[-C--:B------:R-:W-:Y:S01]  /*e470*/  FFMA.FTZ R58, R0, R15.reuse, R3 ;  /* 0x0000000f003a7223 */ /* 0x080fe20000010003 */
[----:B------:R-:W-:Y:S01]  /*e480*/  HADD2.F32 R0, -RZ, R16.H0_H0 ;  /* 0x20000010ff007230 */ /* 0x000fe20000004100 */
[-C--:B------:R-:W-:Y:S01]  /*e490*/  FMUL.FTZ R7, R4, R2.reuse ;  /* 0x0000000204077220 */ /* 0x080fe20000410000 */
[----:B------:R-:W-:Y:S01]  /*e4a0*/  HADD2.F32 R3, -RZ, R56.H1_H1 ;  /* 0x30000038ff037230 */ /* 0x000fe20000004100 */
[----:B------:R-:W-:Y:S01]  /*e4b0*/  FFMA.FTZ R37, R6, R15, -R9 ;  /* 0x0000000f06257223 */ /* 0x000fe20000010809 */
[----:B------:R-:W-:Y:S01]  /*e4c0*/  HADD2.F32 R6, -RZ, R71.H0_H0 ;  /* 0x20000047ff067230 */ /* 0x000fe20000004100 */
[C---:B------:R-:W-:Y:S01]  /*e4d0*/  FMUL.FTZ R2, R0.reuse, R2 ;  /* 0x0000000200027220 */ /* 0x040fe20000410000 */
[----:B------:R-:W-:Y:S01]  /*e4e0*/  HADD2.F32 R9, -RZ, R13.H0_H0 ;  /* 0x2000000dff097230 */ /* 0x000fe20000004100 */
[-C--:B------:R-:W-:Y:S01]  /*e4f0*/  FFMA.FTZ R56, R0, R3.reuse, R7 ;  /* 0x0000000300387223 */ /* 0x080fe20000010007 */
[----:B------:R-:W-:Y:S01]  /*e500*/  HADD2.F32 R0, -RZ, R70.H0_H0 ;  /* 0x20000046ff007230 */ /* 0x000fe20000004100 */
[----:B------:R-:W-:Y:S01]  /*e510*/  FFMA.FTZ R36, R4, R3, -R2 ;  /* 0x0000000304247223 */ /* 0x000fe20000010802 */
[----:B------:R-:W-:-:S02]  /*e520*/  HADD2.F32 R2, -RZ, R18.H0_H0 ;  /* 0x20000012ff027230 */ /* 0x000fc40000004100 */
[----:B------:R-:W-:Y:S01]  /*e530*/  HADD2.F32 R3, -RZ, R70.H1_H1 ;  /* 0x30000046ff037230 */ /* 0x000fe20000004100 */
[-C--:B------:R-:W-:Y:S01]  /*e540*/  FMUL.FTZ R4, R8, R0.reuse ;  /* 0x0000000008047220 */ /* 0x080fe20000410000 */
[----:B------:R-:W-:Y:S01]  /*e550*/  HADD2.F32 R7, -RZ, R23.H0_H0 ;  /* 0x20000017ff077230 */ /* 0x000fe20000004100 */
[C---:B------:R-:W-:Y:S01]  /*e560*/  FMUL.FTZ R32, R2.reuse, R0 ;  /* 0x0000000002207220 */ /* 0x040fe20000410000 */
[----:B------:R-:W-:Y:S01]  /*e570*/  HADD2.F32 R0, -RZ, R19.H0_H0 ;  /* 0x20000013ff007230 */ /* 0x000fe20000004100 */
[----:B------:R-:W-:Y:S01]  /*e580*/  FFMA.FTZ R35, R2, R6, R4 ;  /* 0x0000000602237223 */ /* 0x000fe20000010004 */
        /* <DEDUP_REMOVED lines=20> */
[----:B------:R-:W-:Y:S01]  /*e6d0*/  F2FP.PACK_AB R7, R17, R23 ;  /* 0x000000171107723e */ /* 0x000fe200000000ff */
[----:B------:R-:W-:Y:S01]  /*e6e0*/  FFMA.FTZ R14, R0, R19, R9 ;  /* 0x00000013000e7223 */ /* 0x000fe20000010009 */
[----:B------:R-:W-:Y:S01]  /*e6f0*/  HADD2.F32 R0, -RZ, R18.H1_H1 ;  /* 0x30000012ff007230 */ /* 0x000fe20000004100 */
[----:B------:R-:W-:-:S02]  /*e700*/  FMUL.FTZ R9, R2, R12 ;  /* 0x0000000c02097220 */ /* 0x000fc40000410000 */
[----:B------:R-:W-:Y:S01]  /*e710*/  FFMA.FTZ R3, R3, R19, -R13 ;  /* 0x0000001303037223 */ /* 0x000fe2000001080d */
[----:B------:R-:W-:Y:S01]  /*e720*/  F2FP.PACK_AB R4, R14, R56 ;  /* 0x000000380e04723e */ /* 0x000fe200000000ff */
[C---:B------:R-:W-:Y:S01]  /*e730*/  FMUL.FTZ R12, R0.reuse, R12 ;  /* 0x0000000c000c7220 */ /* 0x040fe20000410000 */
[----:B------:R-:W-:Y:S01]  /*e740*/  F2FP.PACK_AB R13, R37, R39 ;  /* 0x00000027250d723e */ /* 0x000fe200000000ff */
[----:B------:R-:W-:Y:S02]  /*e750*/  FFMA.FTZ R9, R0, R16, R9 ;  /* 0x0000001000097223 */ /* 0x000fe40000010009 */
        /* <DEDUP_REMOVED lines=9> */
.L_x_2349:
[----:B------:R-:W-:Y:S05]  /*e7f0*/  BSYNC B0 ;  /* 0x0000000000007941 */ /* 0x000fea0003800000 */
.L_x_2348:
[----:B------:R-:W-:Y:S01]  /*e800*/  ISETP.GE.AND P0, PT, R141, c[0x0][0x27c], PT ;  /* 0x00009f008d007a0c */ /* 0x000fe20003f06270 */
[----:B------:R-:W-:-:S12]  /*e810*/  BSSY B0, `(.L_x_2350) ;  /* 0x0000062000007945 */ /* 0x000fd80003800000 */
[----:B------:R-:W-:Y:S05]  /*e820*/  @P0 BRA `(.L_x_2351) ;  /* 0x0000060000000947 */ /* 0x000fea0003800000 */
[----:B------:R-:W3:Y:S01]  /*e830*/  LDL R68, [R1+0x28] ;  /* 0x0000280001447983 */ /* 0x000ee20000100800 */
[----:B------:R-:W-:Y:S02]  /*e840*/  MOV R0, c[0x0][0x27c] ;  /* 0x00009f0000007a02 */ /* 0x000fe40000000f00 */
[--C-:B------:R-:W-:Y:S02]  /*e850*/  SHF.R.U64 R39, R24, 0x10, R25.reuse ;  /* 0x0000001018277819 */ /* 0x100fe40000001219 */
[----:B------:R-:W-:Y:S02]  /*e860*/  LEA.HI R0, R0, R231, RZ, 0x1d ;  /* 0x000000e700007211 */ /* 0x000fe400078fe8ff */
[----:B------:R-:W-:Y:S02]  /*e870*/  SHF.R.U32.HI R24, RZ, 0x10, R25 ;  /* 0x00000010ff187819 */ /* 0x000fe40000011619 */
        /* <DEDUP_REMOVED lines=9> */
[----:B------:R-:W-:Y:S01]  /*e910*/  SHF.R.U32.HI R28, RZ, 0x10, R29 ;  /* 0x00000010ff1c7819 */ /* 0x000fe2000001161d */
[----:B------:R-:W-:Y:S01]  /*e920*/  HADD2.F32 R57, -RZ, R57.H0_H0 ;  /* 0x20000039ff397230 */ /* 0x000fe20000004100 */
[----:B------:R-:W-:Y:S01]  /*e930*/  SHF.L.U32 R32, R0, 0x1, RZ ;  /* 0x0000000100207819 */ /* 0x000fe200000006ff */
[----:B------:R-:W-:Y:S01]  /*e940*/  HADD2.F32 R0, -RZ, R81.H0_H0 ;  /* 0x20000051ff007230 */ /* 0x000fe20000004100 */
[----:B------:R-:W-:Y:S01]  /*e950*/  SHF.R.U64 R56, R30, 0x10, R31 ;  /* 0x000000101e387819 */ /* 0x000fe2000000121f */
[----:B------:R-:W-:Y:S01]  /*e960*/  HADD2.F32 R59, -RZ, R28.H0_H0 ;  /* 0x2000001cff3b7230 */ /* 0x000fe20000004100 */
[--C-:B------:R-:W-:Y:S01]  /*e970*/  SHF.R.U64 R30, R26, 0x10, R27.reuse ;  /* 0x000000101a1e7819 */ /* 0x100fe2000000121b */
[----:B-1----:R-:W1:Y:S01]  /*e980*/  LDS.128 R12, [R32+0x18100] ;  /* 0x01810000200c7984 */ /* 0x002e620000000c00 */
[----:B------:R-:W-:-:S02]  /*e990*/  SHF.R.U32.HI R26, RZ, 0x10, R27 ;  /* 0x00000010ff1a7819 */ /* 0x000fc4000001161b */
[----:B------:R-:W-:-:S05]  /*e9a0*/  SHF.R.U32.HI R25, RZ, 0x10, R31 ;  /* 0x00000010ff197819 */ /* 0x000fca000001161f */
[----:B------:R-:W-:Y:S02]  /*e9b0*/  HADD2.F32 R58, -RZ, R25.H0_H0 ;  /* 0x20000019ff3a7230 */ /* 0x000fe40000004100 */
[----:B-1----:R-:W-:Y:S02]  /*e9c0*/  HADD2.F32 R3, -RZ, R13.H0_H0 ;  /* 0x2000000dff037230 */ /* 0x002fe40000004100 */
[----:B----4-:R-:W-:Y:S02]  /*e9d0*/  HADD2.F32 R9, -RZ, R15.H0_H0 ;  /* 0x2000000fff097230 */ /* 0x010fe40000004100 */
[----:B------:R-:W-:Y:S01]  /*e9e0*/  HADD2.F32 R2, -RZ, R13.H1_H1 ;  /* 0x3000000dff027230 */ /* 0x000fe20000004100 */
[----:B------:R-:W-:Y:S01]  /*e9f0*/  FMUL.FTZ R34, R3, R0 ;  /* 0x0000000003227220 */ /* 0x000fe20000410000 */
[--C-:B------:R-:W-:Y:S02]  /*ea00*/  HADD2.F32 R8, -RZ, R12.reuse.H0_H0 ;  /* 0x2000000cff087230 */ /* 0x100fe40000004100 */
[----:B------:R-:W-:-:S02]  /*ea10*/  HADD2.F32 R13, -RZ, R12.H1_H1 ;  /* 0x3000000cff0d7230 */ /* 0x000fc40000004100 */
        /* <DEDUP_REMOVED lines=15> */
[--C-:B--2---:R-:W-:Y:S01]  /*eb10*/  HADD2.F32 R20, -RZ, R4.reuse.H0_H0 ;  /* 0x20000004ff147230 */ /* 0x104fe20000004100 */
[----:B------:R-:W-:Y:S01]  /*eb20*/  FFMA.FTZ R37, R2, R59, R0 ;  /* 0x0000003b02257223 */ /* 0x000fe20000010000 */
[----:B------:R-:W-:Y:S01]  /*eb30*/  HADD2.F32 R23, -RZ, R4.H1_H1 ;  /* 0x30000004ff177230 */ /* 0x000fe20000004100 */
[----:B------:R-:W-:Y:S01]  /*eb40*/  FFMA.FTZ R38, R3, R6, R5 ;  /* 0x0000000603267223 */ /* 0x000fe20000010005 */
[----:B------:R-:W-:-:S02]  /*eb50*/  HADD2.F32 R4, -RZ, R81.H1_H1 ;  /* 0x30000051ff047230 */ /* 0x000fc40000004100 */
[--C-:B------:R-:W-:Y:S02]  /*eb60*/  HADD2.F32 R5, -RZ, R83.reuse.H1_H1 ;  /* 0x30000053ff057230 */ /* 0x100fe40000004100 */
[----:B------:R-:W-:Y:S01]  /*eb70*/  HADD2.F32 R0, -RZ, R83.H0_H0 ;  /* 0x20000053ff007230 */ /* 0x000fe20000004100 */
[-C--:B------:R-:W-:Y:S01]  /*eb80*/  FMUL.FTZ R3, R20, R4.reuse ;  /* 0x0000000414037220 */ /* 0x080fe20000410000 */
[----:B------:R-:W-:Y:S01]  /*eb90*/  HADD2.F32 R24, -RZ, R26.H0_H0 ;  /* 0x2000001aff187230 */ /* 0x000fe20000004100 */
[C---:B------:R-:W-:Y:S01]  /*eba0*/  FMUL.FTZ R31, R8.reuse, R4 ;  /* 0x00000004081f7220 */ /* 0x040fe20000410000 */
[----:B------:R-:W-:Y:S01]  /*ebb0*/  HADD2.F32 R2, -RZ, R82.H1_H1 ;  /* 0x30000052ff027230 */ /* 0x000fe20000004100 */
[----:B------:R-:W-:Y:S01]  /*ebc0*/  FFMA.FTZ R35, R8, R5, R3 ;  /* 0x0000000508237223 */ /* 0x000fe20000010003 */
[--C-:B------:R-:W-:Y:S01]  /*ebd0*/  HADD2.F32 R3, -RZ, R84.reuse.H0_H0 ;  /* 0x20000054ff037230 */ /* 0x100fe20000004100 */
[-C--:B------:R-:W-:Y:S01]  /*ebe0*/  FMUL.FTZ R8, R17, R0.reuse ;  /* 0x0000000011087220 */ /* 0x080fe20000410000 */
[----:B------:R-:W-:Y:S01]  /*ebf0*/  HADD2.F32 R4, -RZ, R84.H1_H1 ;  /* 0x30000054ff047230 */ /* 0x000fe20000004100 */
[----:B------:R-:W-:-:S02]  /*ec00*/  FMUL.FTZ R26, R9, R0 ;  /* 0x00000000091a7220 */ /* 0x000fc40000410000 */
[----:B------:R-:W-:Y:S01]  /*ec10*/  FFMA.FTZ R28, R9, R3, R8 ;  /* 0x00000003091c7223 */ /* 0x000fe20000010008 */
[----:B------:R-:W-:Y:S01]  /*ec20*/  HADD2.F32 R8, -RZ, R39.H0_H0 ;  /* 0x20000027ff087230 */ /* 0x000fe20000004100 */
[----:B------:R-:W-:Y:S01]  /*ec30*/  FMUL.FTZ R0, R16, R24 ;  /* 0x0000001810007220 */ /* 0x000fe20000410000 */
[----:B------:R-:W-:Y:S01]  /*ec40*/  HADD2.F32 R9, -RZ, R30.H0_H0 ;  /* 0x2000001eff097230 */ /* 0x000fe20000004100 */
[-C--:B------:R-:W-:Y:S01]  /*ec50*/  FMUL.FTZ R15, R18, R2.reuse ;  /* 0x00000002120f7220 */ /* 0x080fe20000410000 */
[----:B------:R-:W-:Y:S01]  /*ec60*/  HADD2.F32 R39, -RZ, R56.H0_H0 ;  /* 0x20000038ff277230 */ /* 0x000fe20000004100 */
[----:B------:R-:W-:Y:S02]  /*ec70*/  FMUL.FTZ R29, R12, R2 ;  /* 0x000000020c1d7220 */ /* 0x000fe40000410000 */
[----:B------:R-:W-:Y:S02]  /*ec80*/  FFMA.FTZ R25, R7, R58, R0 ;  /* 0x0000003a07197223 */ /* 0x000fe40000010000 */
[----:B------:R-:W-:-:S02]  /*ec90*/  FMUL.FTZ R2, R23, R8 ;  /* 0x0000000817027220 */ /* 0x000fc40000410000 */
[----:B------:R-:W-:Y:S02]  /*eca0*/  FFMA.FTZ R36, R12, R4, R15 ;  /* 0x000000040c247223 */ /* 0x000fe4000001000f */
[----:B------:R-:W-:Y:S02]  /*ecb0*/  FMUL.FTZ R24, R7, R24 ;  /* 0x0000001807187220 */ /* 0x000fe40000410000 */
[-C--:B------:R-:W-:Y:S02]  /*ecc0*/  FMUL.FTZ R0, R21, R9.reuse ;  /* 0x0000000915007220 */ /* 0x080fe40000410000 */
[C---:B------:R-:W-:Y:S02]  /*ecd0*/  FMUL.FTZ R15, R13.reuse, R8 ;  /* 0x000000080d0f7220 */ /* 0x040fe40000410000 */
[----:B------:R-:W-:Y:S02]  /*ece0*/  FMUL.FTZ R7, R14, R9 ;  /* 0x000000090e077220 */ /* 0x000fe40000410000 */
[----:B------:R-:W-:-:S02]  /*ecf0*/  FFMA.FTZ R27, R13, R57, R2 ;  /* 0x000000390d1b7223 */ /* 0x000fc40000010002 */
        /* <DEDUP_REMOVED lines=10> */
[----:B------:R-:W-:Y:S02]  /*eda0*/  FFMA.FTZ R2, R23, R57, -R15 ;  /* 0x0000003917027223 */ /* 0x000fe4000001080f */
[----:B------:R-:W-:Y:S01]  /*edb0*/  FFMA.FTZ R6, R21, R39, -R7 ;  /* 0x0000002715067223 */ /* 0x000fe20000010807 */
[----:B------:R-:W-:Y:S02]  /*edc0*/  F2FP.PACK_AB R15, R0, R3 ;  /* 0x00000003000f723e */ /* 0x000fe400000000ff */
[----:B------:R-:W-:Y:S02]  /*edd0*/  F2FP.PACK_AB R12, R2, R9 ;  /* 0x00000009020c723e */ /* 0x000fe400000000ff */
[----:B------:R-:W-:Y:S02]  /*ede0*/  F2FP.PACK_AB R14, R6, R8 ;  /* 0x00000008060e723e */ /* 0x000fe400000000ff */
[----:B------:R-:W-:Y:S02]  /*edf0*/  F2FP.PACK_AB R7, R25, R28 ;  /* 0x0000001c1907723e */ /* 0x000fe400000000ff */
[----:B------:R-:W-:Y:S01]  /*ee00*/  F2FP.PACK_AB R6, R30, R36 ;  /* 0x000000241e06723e */ /* 0x000fe200000000ff */
[----:B------:R1:W-:Y:S04]  /*ee10*/  STS.128 [R68], R12 ;  /* 0x0000000c44007388 */ /* 0x0003e80000000c00 */
[----:B------:R1:W-:Y:S02]  /*ee20*/  STS.128 [R32+0x18100], R4 ;  /* 0x0181000420007388 */ /* 0x0003e40000000c00 */
.L_x_2351:
[----:B------:R-:W-:Y:S05]  /*ee30*/  BSYNC B0 ;  /* 0x0000000000007941 */ /* 0x000fea0003800000 */
.L_x_2350:
[----:B------:R-:W-:-:S13]  /*ee40*/  ISETP.GE.AND P0, PT, R140, c[0x0][0x27c], PT ;  /* 0x00009f008c007a0c */ /* 0x000fda0003f06270 */
[----:B------:R-:W-:Y:S05]  /*ee50*/  @P0 BRA `(.L_x_2347) ;  /* 0x0000060000000947 */ /* 0x000fea0003800000 */
[----:B------:R-:W3:Y:S01]  /*ee60*/  LDL R56, [R1+0x20] ;  /* 0x0000200001387983 */ /* 0x000ee20000100800 */
[----:B------:R-:W-:Y:S02]  /*ee70*/  MOV R0, c[0x0][0x27c] ;  /* 0x00009f0000007a02 */ /* 0x000fe40000000f00 */
[----:B------:R-:W-:Y:S02]  /*ee80*/  SHF.R.U32.HI R24, RZ, 0x10, R41 ;  /* 0x00000010ff187819 */ /* 0x000fe40000011629 */
        /* <DEDUP_REMOVED lines=15> */
[----:B------:R-:W-:Y:S02]  /*ef80*/  SHF.R.U64 R39, R40, 0x10, R41 ;  /* 0x0000001028277819 */ /* 0x000fe40000001229 */
[----:B------:R-:W-:Y:S01]  /*ef90*/  SHF.R.U32.HI R27, RZ, 0x10, R47 ;  /* 0x00000010ff1b7819 */ /* 0x000fe2000001162f */
[----:B-1----:R-:W1:Y:S01]  /*efa0*/  LDS.128 R12, [R29+0x18100] ;  /* 0x018100001d0c7984 */ /* 0x002e620000000c00 */
[----:B------:R-:W-:-:S02]  /*efb0*/  SHF.R.U64 R44, R44, 0x10, R45 ;  /* 0x000000102c2c7819 */ /* 0x000fc4000000122d */
[----:B------:R-:W-:Y:S01]  /*efc0*/  SHF.R.U64 R40, R46, 0x10, R47 ;  /* 0x000000102e287819 */ /* 0x000fe2000000122f */
[----:B------:R-:W-:Y:S02]  /*efd0*/  HADD2.F32 R42, -RZ, R27.H0_H0 ;  /* 0x2000001bff2a7230 */ /* 0x000fe40000004100 */
[----:B------:R-:W-:Y:S02]  /*efe0*/  HADD2.F32 R41, -RZ, R44.H0_H0 ;  /* 0x2000002cff297230 */ /* 0x000fe40000004100 */
[----:B-1----:R-:W-:Y:S02]  /*eff0*/  HADD2.F32 R3, -RZ, R13.H0_H0 ;  /* 0x2000000dff037230 */ /* 0x002fe40000004100 */
[----:B----4-:R-:W-:Y:S02]  /*f000*/  HADD2.F32 R9, -RZ, R15.H0_H0 ;  /* 0x2000000fff097230 */ /* 0x010fe40000004100 */
[----:B------:R-:W-:Y:S01]  /*f010*/  HADD2.F32 R2, -RZ, R13.H1_H1 ;  /* 0x3000000dff027230 */ /* 0x000fe20000004100 */
[----:B------:R-:W-:Y:S01]  /*f020*/  FMUL.FTZ R34, R3, R0 ;  /* 0x0000000003227220 */ /* 0x000fe20000410000 */
[----:B------:R-:W-:-:S02]  /*f030*/  HADD2.F32 R8, -RZ, R12.H0_H0 ;  /* 0x2000000cff087230 */ /* 0x000fc40000004100 */
[----:B------:R-:W-:Y:S02]  /*f040*/  HADD2.F32 R13, -RZ, R12.H1_H1 ;  /* 0x3000000cff0d7230 */ /* 0x000fe40000004100 */
        /* <DEDUP_REMOVED lines=20> */
[----:B------:R-:W-:Y:S02]  /*f190*/  HADD2.F32 R5, -RZ, R88.H0_H0 ;  /* 0x20000058ff057230 */ /* 0x000fe40000004100 */
        /* <DEDUP_REMOVED lines=44> */
.L_x_2347:
[----:B------:R-:W-:Y:S05]  /*f460*/  BSYNC B1 ;  /* 0x0000000000017941 */ /* 0x000fea0003800000 */
.L_x_2346:
        /* <DEDUP_REMOVED lines=14> */
[----:B---3--:R-:W3:Y:S01]  /*f550*/  LDL R44, [R1+0x2c] ;  /* 0x00002c00012c7983 */ /* 0x008ee20000100800 */
        /* <DEDUP_REMOVED lines=15> */
[----:B-1----:R-:W-:Y:S01]  /*f650*/  SHF.L.U32 R29, R0, 0x1, RZ ;  /* 0x00000001001d7819 */ /* 0x002fe200000006ff */
[----:B------:R-:W-:Y:S01]  /*f660*/  HADD2.F32 R0, -RZ, R87.H1_H1 ;  /* 0x30000057ff007230 */ /* 0x000fe20000004100 */
[----:B------:R-:W-:-:S02]  /*f670*/  SHF.R.U32.HI R27, RZ, 0x10, R51 ;  /* 0x00000010ff1b7819 */ /* 0x000fc40000011633 */
[----:B------:R-:W-:Y:S01]  /*f680*/  SHF.R.U64 R35, R54, 0x10, R55 ;  /* 0x0000001036237819 */ /* 0x000fe20000001237 */
[----:B------:R-:W1:Y:S01]  /*f690*/  LDS.128 R12, [R29+0x18100] ;  /* 0x018100001d0c7984 */ /* 0x000e620000000c00 */
[----:B------:R-:W-:Y:S01]  /*f6a0*/  SHF.R.U64 R38, R48, 0x10, R49 ;  /* 0x0000001030267819 */ /* 0x000fe20000001231 */
[----:B------:R-:W-:Y:S01]  /*f6b0*/  HADD2.F32 R42, -RZ, R27.H0_H0 ;  /* 0x2000001bff2a7230 */ /* 0x000fe20000004100 */
[----:B------:R-:W-:-:S03]  /*f6c0*/  SHF.R.U64 R40, R50, 0x10, R51 ;  /* 0x0000001032287819 */ /* 0x000fc60000001233 */
        /* <DEDUP_REMOVED lines=72> */
.L_x_2353:
[----:B------:R-:W-:Y:S05]  /*fb50*/  BSYNC B0 ;  /* 0x0000000000007941 */ /* 0x000fea0003800000 */
.L_x_2352:
[----:B------:R-:W-:Y:S01]  /*fb60*/  ISETP.GE.AND P0, PT, R141, c[0x0][0x27c], PT ;  /* 0x00009f008d007a0c */ /* 0x000fe20003f06270 */
[----:B------:R-:W-:-:S12]  /*fb70*/  BSSY B0, `(.L_x_2354) ;  /* 0x0000062000007945 */ /* 0x000fd80003800000 */
[----:B------:R-:W-:Y:S05]  /*fb80*/  @P0 BRA `(.L_x_2355) ;  /* 0x0000060000000947 */ /* 0x000fea0003800000 */
[----:B-1-3--:R-:W3:Y:S01]  /*fb90*/  LDL R44, [R1+0x24] ;  /* 0x00002400012c7983 */ /* 0x00aee20000100800 */
        /* <DEDUP_REMOVED lines=95> */
.L_x_2355:
[----:B------:R-:W-:Y:S05]  /*10190*/  BSYNC B0 ;  /* 0x0000000000007941 */ /* 0x000fea0003800000 */
.L_x_2354:
[----:B------:R-:W-:-:S13]  /*101a0*/  ISETP.GE.AND P0, PT, R140, c[0x0][0x27c], PT ;  /* 0x00009f008c007a0c */ /* 0x000fda0003f06270 */
        /* <DEDUP_REMOVED lines=97> */
.L_x_2308:
[----:B------:R-:W-:Y:S05]  /*107c0*/  BSYNC B2 ;  /* 0x0000000000027941 */ /* 0x000fea0003800000 */
.L_x_2306:
[----:B------:R-:W-:-:S04]  /*107d0*/  DEPBAR.LE SB0, 0x2 ;  /* 0x000080800000791a */ /* 0x000fc80000000000 */
[----:B------:R-:W-:Y:S01]  /*107e0*/  WARPSYNC 0xffffffff ;  /* 0xffffffff00007948 */ /* 0x000fe20003800000 */
[----:B------:R-:W-:Y:S01]  /*107f0*/  BAR.SYNC.DEFER_BLOCKING 0x0 ;  /* 0x0000000000007b1d */ /* 0x000fe20000010000 */
[----:B------:R-:W-:Y:S01]  /*10800*/  IMAD.MOV.U32 R0, RZ, RZ, 0x20 ;  /* 0x00000020ff007424 */ /* 0x000fe200078e00ff */
[----:B------:R-:W-:-:S04]  /*10810*/  LOP3.LUT P2, RZ, R217, 0x2, RZ, 0xc0, !PT ;  /* 0x00000002d9ff7812 */ /* 0x000fc8000784c0ff */
[----:B------:R-:W-:Y:S01]  /*10820*/  SEL R180, R0, 0xffffffe0, !P2 ;  /* 0xffffffe000b47807 */ /* 0x000fe20005000000 */
[----:B------:R-:W-:Y:S04]  /*10830*/  BSSY B0, `(.L_x_2356) ;  /* 0x000004c000007945 */ /* 0x000fe80003800000 */
[----:B-1----:R-:W-:Y:S01]  /*10840*/  IMAD.IADD R8, R186, 0x1, R180 ;  /* 0x00000001ba087824 */ /* 0x002fe200078e02b4 */
[----:B--2---:R1:W2:Y:S04]  /*10850*/  LDSM.16.M88.4 R4, [R181] ;  /* 0x00000000b504783b */ /* 0x0042a80000000200 */
[----:B------:R1:W3:Y:S04]  /*10860*/  LDSM.16.M88.4 R36, [R186] ;  /* 0x00000000ba24783b */ /* 0x0002e80000000200 */
[----:B------:R1:W4:Y:S04]  /*10870*/  LDSM.16.M88.4 R40, [R186+0x800] ;  /* 0x00080000ba28783b */ /* 0x0003280000000200 */
[----:B-----5:R1:W1:Y:S04]  /*10880*/  LDSM.16.M88.4 R44, [R186+0x1000] ;  /* 0x00100000ba2c783b */ /* 0x0202680000000200 */
        /* <DEDUP_REMOVED lines=9> */
[----:B----4-:R-:W-:-:S02]  /*10920*/  SHF.R.S32.HI R9, RZ, 0x1f, R190 ;  /* 0x0000001fff097819 */ /* 0x010fc400000114be */
[----:B------:R-:W-:Y:S01]  /*10930*/  SHF.L.U64.HI R29, R196, 0x1, R212 ;  /* 0x00000001c41d7819 */ /* 0x000fe200000102d4 */
[----:B------:R-:W-:Y:S01]  /*10940*/  IMAD R0, R0, c[0x0][0x208], RZ ;  /* 0x0000820000007a24 */ /* 0x000fe200078e02ff */
[----:B------:R-:W-:Y:S01]  /*10950*/  SHF.L.U64.HI R27, R202, 0x1, R213 ;  /* 0x00000001ca1b7819 */ /* 0x000fe200000102d5 */
        /* <DEDUP_REMOVED lines=15> */
.L_x_2508:
        /* <DEDUP_REMOVED lines=12> */
[C---:B------:R-:W-:Y:S01]  /*10b10*/  IMAD.X R17, R9.reuse, 0x1, R27, P0 ;  /* 0x0000000109117824 */ /* 0x040fe200000e061b */
        /* <DEDUP_REMOVED lines=8> */
.L_x_2509:
        /* <DEDUP_REMOVED lines=21> */
.L_x_2357:
[----:B------:R-:W-:Y:S05]  /*10cf0*/  BSYNC B0 ;  /* 0x0000000000007941 */ /* 0x000fea0003800000 */
.L_x_2356:
[----:B------:R-:W-:Y:S01]  /*10d00*/  LOP3.LUT P1, RZ, R217, 0x4, RZ, 0xc0, !PT ;  /* 0x00000004d9ff7812 */ /* 0x000fe2000782c0ff */
[----:B------:R-:W0:Y:S01]  /*10d10*/  LDGDEPBAR ;  /* 0x00000000000079af */ /* 0x000e220000000000 */
[----:B------:R-:W-:Y:S01]  /*10d20*/  MOV R0, 0x40 ;  /* 0x0000004000007802 */ /* 0x000fe20000000f00 */
[----:B------:R-:W-:Y:S01]  /*10d30*/  WARPSYNC 0xffffffff ;  /* 0xffffffff00007948 */ /* 0x000fe20003800000 */
[----:B--23--:R-:W-:Y:S01]  /*10d40*/  HMMA.16816.F32 R16, R4, R36, RZ ;  /* 0x000000240410723c */ /* 0x00cfe200000018ff */
[----:B----4-:R-:W-:Y:S01]  /*10d50*/  MOV R9, c[0x0][0x2c4] ;  /* 0x0000b10000097a02 */ /* 0x010fe20000000f00 */
        /* <DEDUP_REMOVED lines=10> */
[C---:B------:R-:W-:Y:S01]  /*10e00*/  HMMA.16816.F32 R20, R4.reuse, R40, RZ ;  /* 0x000000280414723c */ /* 0x040fe200000018ff */
[----:B------:R-:W-:Y:S04]  /*10e10*/  LDSM.16.M88.4 R60, [R2+0x800] ;  /* 0x00080000023c783b */ /* 0x000fe80000000200 */
[----:B------:R-:W-:Y:S03]  /*10e20*/  LDSM.16.M88.4 R68, [R2+0x1000] ;  /* 0x001000000244783b */ /* 0x000fe60000000200 */
[C---:B------:R-:W-:Y:S01]  /*10e30*/  HMMA.16816.F32 R36, R4.reuse, R42, RZ ;  /* 0x0000002a0424723c */ /* 0x040fe200000018ff */
[----:B------:R-:W-:Y:S04]  /*10e40*/  LDSM.16.M88.4 R84, [R0] ;  /* 0x000000000054783b */ /* 0x000fe80000000200 */
[----:B------:R-:W-:Y:S03]  /*10e50*/  LDSM.16.M88.4 R88, [R0+0x1000] ;  /* 0x001000000058783b */ /* 0x000fe60000000200 */
[C---:B-1----:R-:W-:Y:S08]  /*10e60*/  HMMA.16816.F32 R40, R4.reuse, R44, RZ ;  /* 0x0000002c0428723c */ /* 0x042ff000000018ff */
        /* <DEDUP_REMOVED lines=93> */
[C---:B----4-:R-:W-:Y:S01]  /*11440*/  HMMA.16816.F32 R88, R24.reuse, R64, R68 ;  /* 0x000000401858723c */ /* 0x050fe20000001844 */
[----:B------:R-:W3:Y:S07]  /*11450*/  LDSM.16.M88.4 R68, [R0+0x4000] ;  /* 0x004000000044783b */ /* 0x000eee0000000200 */
[C---:B------:R-:W-:Y:S01]  /*11460*/  HMMA.16816.F32 R84, R24.reuse, R54, R56 ;  /* 0x000000361854723c */ /* 0x040fe20000001838 */
[----:B------:R-:W4:Y:S04]  /*11470*/  LDSM.16.M88.4 R52, [R186+0x5000] ;  /* 0x00500000ba34783b */ /* 0x000f280000000200 */
[----:B------:R-:W-:Y:S03]  /*11480*/  LDSM.16.M88.4 R56, [R8+0x5000] ;  /* 0x005000000838783b */ /* 0x000fe60000000200 */
[----:B------:R-:W-:Y:S01]  /*11490*/  HMMA.16816.F32 R80, R24, R66, R80 ;  /* 0x000000421850723c */ /* 0x000fe20000001850 */
[----:B------:R-:W-:Y:S07]  /*114a0*/  LDSM.16.M88.4 R64, [R2+0x4800] ;  /* 0x004800000240783b */ /* 0x000fee0000000200 */
[----:B------:R-:W-:Y:S08]  /*114b0*/  HMMA.16816.F32 R28, R16, R74, R28 ;  /* 0x0000004a101c723c */ /* 0x000ff0000000181c */
[----:B-1----:R-:W-:Y:S08]  /*114c0*/  HMMA.16816.F32 R24, R12, R44, R32 ;  /* 0x0000002c0c18723c */ /* 0x002ff00000001820 */
[C---:B--2---:R-:W-:Y:S08]  /*114d0*/  HMMA.16816.F32 R36, R20.reuse, R40, R36 ;  /* 0x000000281424723c */ /* 0x044ff00000001824 */
[----:B------:R-:W-:Y:S01]  /*114e0*/  HMMA.16816.F32 R40, R20, R42, R76 ;  /* 0x0000002a1428723c */ /* 0x000fe2000000184c */
[----:B------:R-:W1:Y:S07]  /*114f0*/  LDSM.16.M88.4 R76, [R186+0x5800] ;  /* 0x00580000ba4c783b */ /* 0x000e6e0000000200 */
[----:B------:R-:W-:Y:S08]  /*11500*/  HMMA.16816.F32 R32, R12, R46, R28 ;  /* 0x0000002e0c20723c */ /* 0x000ff0000000181c */
[----:B---3--:R-:W-:Y:S08]  /*11510*/  HMMA.16816.F32 R28, R4, R68, R24 ;  /* 0x00000044041c723c */ /* 0x008ff00000001818 */
[C---:B------:R-:W-:Y:S08]  /*11520*/  HMMA.16816.F32 R24, R16.reuse, R48, R36 ;  /* 0x000000301018723c */ /* 0x040ff00000001824 */
[----:B------:R-:W-:Y:S01]  /*11530*/  HMMA.16816.F32 R36, R16, R50, R40 ;  /* 0x000000321024723c */ /* 0x000fe20000001828 */
[----:B------:R-:W2:Y:S07]  /*11540*/  LDSM.16.M88.4 R48, [R0+0x4800] ;  /* 0x004800000030783b */ /* 0x000eae0000000200 */
[C---:B----4-:R-:W-:Y:S01]  /*11550*/  HMMA.16816.F32 R72, R20.reuse, R52, R60 ;  /* 0x000000341448723c */ /* 0x050fe2000000183c */
[----:B------:R-:W-:Y:S01]  /*11560*/  FMUL.FTZ R3, R28, c[0x0][0x320] ;  /* 0x0000c8001c037a20 */ /* 0x000fe20000410000 */
[----:B------:R-:W3:Y:S06]  /*11570*/  LDSM.16.M88.4 R60, [R2+0x5000] ;  /* 0x00500000023c783b */ /* 0x000eec0000000200 */
[----:B------:R-:W-:Y:S01]  /*11580*/  HMMA.16816.F32 R52, R20, R54, R84 ;  /* 0x000000361434723c */ /* 0x000fe20000001854 */
[----:B------:R4:W2:Y:S07]  /*11590*/  MUFU.TANH R85, R3 ;  /* 0x0000000300557308 */ /* 0x0008ae0000002400 */
[----:B------:R-:W-:Y:S08]  /*115a0*/  HMMA.16816.F32 R44, R4, R70, R32 ;  /* 0x00000046042c723c */ /* 0x000ff00000001820 */
[----:B-1----:R-:W-:Y:S01]  /*115b0*/  HMMA.16816.F32 R68, R20, R76, R88 ;  /* 0x0000004c1444723c */ /* 0x002fe20000001858 */
[----:B----4-:R-:W-:-:S04]  /*115c0*/  FMUL.FTZ R3, R29, c[0x0][0x320] ;  /* 0x0000c8001d037a20 */ /* 0x010fc80000410000 */
[----:B------:R1:W4:Y:S03]  /*115d0*/  MUFU.TANH R84, R3 ;  /* 0x0000000300547308 */ /* 0x0003260000002400 */
[----:B------:R-:W-:Y:S08]  /*115e0*/  HMMA.16816.F32 R24, R12, R64, R24 ;  /* 0x000000400c18723c */ /* 0x000ff00000001818 */
[----:B------:R-:W-:Y:S01]  /*115f0*/  HMMA.16816.F32 R32, R16, R56, R72 ;  /* 0x000000381020723c */ /* 0x000fe20000001848 */
[----:B-1----:R-:W-:-:S07]  /*11600*/  FMUL.FTZ R3, R30, c[0x0][0x320] ;  /* 0x0000c8001e037a20 */ /* 0x002fce0000410000 */
[----:B------:R-:W-:Y:S01]  /*11610*/  HMMA.16816.F32 R40, R16, R58, R52 ;  /* 0x0000003a1028723c */ /* 0x000fe20000001834 */
[----:B------:R1:W1:Y:S01]  /*11620*/  MUFU.TANH R76, R3 ;  /* 0x00000003004c7308 */ /* 0x0002620000002400 */
[----:B------:R-:W5:Y:S06]  /*11630*/  LDSM.16.M88.4 R52, [R0+0x5000] ;  /* 0x005000000034783b */ /* 0x000f6c0000000200 */
[----:B--2---:R-:W-:Y:S08]  /*11640*/  HMMA.16816.F32 R24, R4, R48, R24 ;  /* 0x000000300418723c */ /* 0x004ff00000001818 */
[----:B------:R-:W-:Y:S01]  /*11650*/  HMMA.16816.F32 R20, R20, R78, R80 ;  /* 0x0000004e1414723c */ /* 0x000fe20000001850 */
[----:B-1----:R-:W-:-:S04]  /*11660*/  FMUL.FTZ R3, R31, c[0x0][0x320] ;  /* 0x0000c8001f037a20 */ /* 0x002fc80000410000 */
[----:B------:R1:W2:Y:S03]  /*11670*/  MUFU.TANH R75, R3 ;  /* 0x00000003004b7308 */ /* 0x0002a60000002400 */
[C---:B------:R-:W-:Y:S01]  /*11680*/  HMMA.16816.F32 R28, R12.reuse, R66, R36 ;  /* 0x000000420c1c723c */ /* 0x040fe20000001824 */
[----:B------:R-:W2:Y:S07]  /*11690*/  LDSM.16.M88.4 R64, [R8+0x5800] ;  /* 0x005800000840783b */ /* 0x000eae0000000200 */
[----:B---3--:R-:W-:Y:S01]  /*116a0*/  HMMA.16816.F32 R36, R12, R60, R32 ;  /* 0x0000003c0c24723c */ /* 0x008fe20000001820 */
[----:B-1----:R-:W-:-:S07]  /*116b0*/  FMUL.FTZ R3, R44, c[0x0][0x320] ;  /* 0x0000c8002c037a20 */ /* 0x002fce0000410000 */
[----:B------:R-:W-:Y:S01]  /*116c0*/  HMMA.16816.F32 R32, R12, R62, R40 ;  /* 0x0000003e0c20723c */ /* 0x000fe20000001828 */
[----:B------:R1:W3:Y:S01]  /*116d0*/  MUFU.TANH R73, R3 ;  /* 0x0000000300497308 */ /* 0x0002e20000002400 */
[----:B------:R-:W-:Y:S11]  /*116e0*/  LDSM.16.M88.4 R40, [R0+0x5800] ;  /* 0x005800000028783b */ /* 0x000ff60000000200 */
[----:B------:R-:W-:Y:S03]  /*116f0*/  @!UPT UIADD3 URZ, URZ, URZ, URZ ;  /* 0x0000003f3f3ff290 */ /* 0x000fe6000fffe03f */
[----:B-----5:R-:W-:Y:S01]  /*11700*/  HMMA.16816.F32 R36, R4, R52, R36 ;  /* 0x000000340424723c */ /* 0x020fe20000001824 */
[----:B-1----:R-:W-:-:S04]  /*11710*/  FMUL.FTZ R3, R45, c[0x0][0x320] ;  /* 0x0000c8002d037a20 */ /* 0x002fc80000410000 */
[----:B------:R1:W1:Y:S03]  /*11720*/  MUFU.TANH R72, R3 ;  /* 0x0000000300487308 */ /* 0x0002660000002400 */
[----:B--2---:R-:W-:Y:S01]  /*11730*/  HMMA.16816.F32 R20, R16, R66, R20 ;  /* 0x000000421014723c */ /* 0x004fe20000001814 */
[----:B-1----:R-:W-:-:S04]  /*11740*/  FMUL.FTZ R3, R46, c[0x0][0x320] ;  /* 0x0000c8002e037a20 */ /* 0x002fc80000410000 */
[----:B------:R1:W2:Y:S02]  /*11750*/  MUFU.TANH R74, R3 ;  /* 0x00000003004a7308 */ /* 0x0002a40000002400 */
[----:B-1----:R-:W-:Y:S02]  /*11760*/  FMUL.FTZ R3, R47, c[0x0][0x320] ;  /* 0x0000c8002f037a20 */ /* 0x002fe40000410000 */
[----:B------:R-:W-:Y:S01]  /*11770*/  HMMA.16816.F32 R44, R4, R50, R28 ;  /* 0x00000032042c723c */ /* 0x000fe2000000181c */
[----:B------:R1:W5:Y:S03]  /*11780*/  LDSM.16.M88.4 R48, [R2+0x5800] ;  /* 0x005800000230783b */ /* 0x0003660000000200 */
[----:B------:R-:W1:Y:S04]  /*11790*/  MUFU.TANH R60, R3 ;  /* 0x00000003003c7308 */ /* 0x000e680000002400 */
[----:B------:R-:W-:Y:S01]  /*117a0*/  HMMA.16816.F32 R28, R16, R64, R68 ;  /* 0x00000040101c723c */ /* 0x000fe20000001844 */
[----:B-1----:R-:W-:Y:S11]  /*117b0*/  FMUL.FTZ R2, R24, c[0x0][0x320] ;  /* 0x0000c80018027a20 */ /* 0x002ff60000410000 */
[----:B------:R-:W-:Y:S04]  /*117c0*/  @!UPT UIADD3 URZ, URZ, URZ, URZ ;  /* 0x0000003f3f3ff290 */ /* 0x000fe8000fffe03f */
[----:B------:R-:W-:Y:S01]  /*117d0*/  FMUL.FTZ R0, R44, c[0x0][0x320] ;  /* 0x0000c8002c007a20 */ /* 0x000fe20000410000 */
[----:B------:R1:W1:Y:S08]  /*117e0*/  MUFU.TANH R58, R2 ;  /* 0x00000002003a7308 */ /* 0x0002700000002400 */
        /* <DEDUP_REMOVED lines=8> */
[----:B------:R-:W-:Y:S01]  /*11870*/  HMMA.16816.F32 R16, R4, R40, R16 ;  /* 0x000000280410723c */ /* 0x000fe20000001810 */
[----:B------:R1:W1:Y:S01]  /*11880*/  MUFU.TANH R59, R2 ;  /* 0x00000002003b7308 */ /* 0x0002620000002400 */
[----:B--2---:R-:W-:-:S06]  /*11890*/  FMUL.FTZ R0, R46, c[0x0][0x320] ;  /* 0x0000c8002e007a20 */ /* 0x004fcc0000410000 */
[----:B------:R-:W-:Y:S01]  /*118a0*/  HMMA.16816.F32 R12, R4, R42, R12 ;  /* 0x0000002a040c723c */ /* 0x000fe2000000180c */
[----:B------:R2:W2:Y:S01]  /*118b0*/  MUFU.TANH R46, R0 ;  /* 0x00000000002e7308 */ /* 0x0004a20000002400 */
[----:B-1----:R-:W-:-:S06]  /*118c0*/  FMUL.FTZ R2, R27, c[0x0][0x320] ;  /* 0x0000c8001b027a20 */ /* 0x002fcc0000410000 */
[----:B------:R-:W-:Y:S01]  /*118d0*/  HMMA.16816.F32 R24, R4, R54, R32 ;  /* 0x000000360418723c */ /* 0x000fe20000001820 */
[----:B------:R-:W1:Y:S07]  /*118e0*/  MUFU.TANH R57, R2 ;  /* 0x0000000200397308 */ /* 0x000e6e0000002400 */
[----:B------:R-:W-:Y:S02]  /*118f0*/  FMUL.FTZ R3, R18, c[0x0][0x320] ;  /* 0x0000c80012037a20 */ /* 0x000fe40000410000 */
[----:B--2---:R-:W-:Y:S01]  /*11900*/  FMUL.FTZ R0, R47, c[0x0][0x320] ;  /* 0x0000c8002f007a20 */ /* 0x004fe20000410000 */
[----:B------:R-:W-:-:S03]  /*11910*/  IADD3 R7, -R214, R101, RZ ;  /* 0x00000065d6077210 */ /* 0x000fc60007ffe1ff */
        /* <DEDUP_REMOVED lines=14> */
[----:B------:R-:W2:Y:S08]  /*11a00*/  MUFU.TANH R26, R3 ;  /* 0x00000003001a7308 */ /* 0x000eb00000002400 */
[----:B------:R5:W1:Y:S02]  /*11a10*/  MUFU.TANH R30, R0 ;  /* 0x00000000001e7308 */ /* 0x000a640000002400 */
[----:B-----5:R-:W-:-:S06]  /*11a20*/  FMUL.FTZ R0, R27, c[0x0][0x320] ;  /* 0x0000c8001b007a20 */ /* 0x020fcc0000410000 */
[----:B------:R5:W1:Y:S02]  /*11a30*/  MUFU.TANH R27, R0 ;  /* 0x00000000001b7308 */ /* 0x000a640000002400 */
[----:B-----5:R-:W-:-:S06]  /*11a40*/  FMUL.FTZ R0, R16, c[0x0][0x320] ;  /* 0x0000c80010007a20 */ /* 0x020fcc0000410000 */
[----:B------:R5:W1:Y:S02]  /*11a50*/  MUFU.TANH R20, R0 ;  /* 0x0000000000147308 */ /* 0x000a640000002400 */
[----:B-----5:R-:W-:-:S06]  /*11a60*/  FMUL.FTZ R0, R17, c[0x0][0x320] ;  /* 0x0000c80011007a20 */ /* 0x020fcc0000410000 */
[----:B------:R5:W1:Y:S02]  /*11a70*/  MUFU.TANH R16, R0 ;  /* 0x0000000000107308 */ /* 0x000a640000002400 */
[----:B-----5:R-:W-:-:S04]  /*11a80*/  IADD3 R0, R240, R227, RZ ;  /* 0x000000e3f0007210 */ /* 0x020fc80007ffe0ff */
[----:B------:R-:W-:Y:S01]  /*11a90*/  MOV R4, R0 ;  /* 0x0000000000047202 */ /* 0x000fe20000000f00 */
[----:B------:R-:W-:-:S04]  /*11aa0*/  @P0 IMAD.HI.U32 R2, R0, c[0x0][0x2c8], RZ ;  /* 0x0000b20000020a27 */ /* 0x000fc800078e00ff */
[----:B------:R-:W-:Y:S01]  /*11ab0*/  FMUL.FTZ R0, R19, c[0x0][0x320] ;  /* 0x0000c80013007a20 */ /* 0x000fe20000410000 */
[----:B------:R-:W-:Y:S01]  /*11ac0*/  @P0 SHF.R.U32.HI R4, RZ, c[0x0][0x2cc], R2 ;  /* 0x0000b300ff040a19 */ /* 0x000fe20000011602 */
[----:B------:R-:W-:Y:S02]  /*11ad0*/  FMUL.FTZ R2, R14, c[0x0][0x320] ;  /* 0x0000c8000e027a20 */ /* 0x000fe40000410000 */
[----:B------:R5:W1:Y:S02]  /*11ae0*/  MUFU.TANH R24, R0 ;  /* 0x0000000000187308 */ /* 0x000a640000002400 */
[----:B------:R-:W1:Y:S06]  /*11af0*/  SHFL.IDX PT, R3, R4, RZ, 0x1c1f ;  /* 0x001c1fff04037589 */ /* 0x000e6c00000e0000 */
[----:B------:R2:W1:Y:S01]  /*11b00*/  MUFU.TANH R19, R2 ;  /* 0x0000000200137308 */ /* 0x0004620000002400 */
[----:B-----5:R-:W-:-:S07]  /*11b10*/  FMUL.FTZ R0, R12, c[0x0][0x320] ;  /* 0x0000c8000c007a20 */ /* 0x020fce0000410000 */
[----:B------:R5:W1:Y:S01]  /*11b20*/  MUFU.TANH R12, R0 ;  /* 0x00000000000c7308 */ /* 0x000a620000002400 */
[----:B--2---:R-:W-:-:S07]  /*11b30*/  FMUL.FTZ R2, R15, c[0x0][0x320] ;  /* 0x0000c8000f027a20 */ /* 0x004fce0000410000 */
[----:B------:R-:W2:Y:S01]  /*11b40*/  MUFU.TANH R29, R2 ;  /* 0x00000002001d7308 */ /* 0x000ea20000002400 */
[----:B-----5:R-:W-:-:S07]  /*11b50*/  FMUL.FTZ R0, R13, c[0x0][0x320] ;  /* 0x0000c8000d007a20 */ /* 0x020fce0000410000 */
[----:B------:R5:W1:Y:S02]  /*11b60*/  MUFU.TANH R9, R0 ;  /* 0x0000000000097308 */ /* 0x000a640000002400 */
[----:B-----5:R-:W-:-:S04]  /*11b70*/  IADD3 R0, R210, 0x1, -R104 ;  /* 0x00000001d2007810 */ /* 0x020fc80007ffe868 */
[----:B------:R-:W-:-:S04]  /*11b80*/  IADD3 R0, -R211, R0, -R214 ;  /* 0x00000000d3007210 */ /* 0x000fc80007ffe9d6 */
[C---:B------:R-:W-:Y:S02]  /*11b90*/  IADD3 R5, R0.reuse, c[0x0][0x328], RZ ;  /* 0x0000ca0000057a10 */ /* 0x040fe40007ffe0ff */
[----:B------:R-:W-:Y:S02]  /*11ba0*/  IADD3 R6, R0, UR6, RZ ;  /* 0x0000000600067c10 */ /* 0x000fe4000fffe0ff */
[-C--:B-1----:R-:W-:Y:S02]  /*11bb0*/  IADD3 R2, R5, R3.reuse, RZ ;  /* 0x0000000305027210 */ /* 0x082fe40007ffe0ff */
[----:B------:R-:W-:Y:S02]  /*11bc0*/  IADD3 R0, R6, R3, RZ ;  /* 0x0000000306007210 */ /* 0x000fe40007ffe0ff */
[----:B------:R-:W-:Y:S01]  /*11bd0*/  IMNMX R2, R7, R2, PT ;  /* 0x0000000207027217 */ /* 0x000fe20003800200 */
[----:B------:R-:W-:Y:S05]  /*11be0*/  @!P4 BRA `(.L_x_2360) ;  /* 0x000001500000c947 */ /* 0x000fea0003800000 */
[----:B--234-:R-:W-:Y:S01]  /*11bf0*/  IADD3 R3, -R211, R210, R3 ;  /* 0x000000d2d3037210 */ /* 0x01cfe20007ffe103 */
        /* <DEDUP_REMOVED lines=10> */
.L_x_2362:
[----:B------:R-:W-:-:S04]  /*11ca0*/  MOV R8, 0x1 ;  /* 0x0000000100087802 */ /* 0x000fc80000000f00 */
[----:B------:R-:W-:-:S13]  /*11cb0*/  ISETP.NE.AND P0, PT, R8, c[0x0][0x32c], PT ;  /* 0x0000cb0008007a0c */ /* 0x000fda0003f05270 */
[----:B------:R-:W-:-:S05]  /*11cc0*/  @P0 IMAD.HI.U32 R8, R3, c[0x0][0x330], RZ ;  /* 0x0000cc0003080a27 */ /* 0x000fca00078e00ff */
[----:B------:R-:W-:Y:S02]  /*11cd0*/  @P0 SHF.R.U32.HI R3, RZ, c[0x0][0x334], R8 ;  /* 0x0000cd00ff030a19 */ /* 0x000fe40000011608 */
.L_x_2363:
[----:B------:R-:W-:Y:S05]  /*11ce0*/  BSYNC B0 ;  /* 0x0000000000007941 */ /* 0x000fea0003800000 */
.L_x_2361:
[----:B------:R-:W-:-:S04]  /*11cf0*/  IMAD R3, R3, c[0x0][0x32c], -R104 ;  /* 0x0000cb0003037a24 */ /* 0x000fc800078e0a68 */
[----:B------:R-:W-:-:S05]  /*11d00*/  IMAD.IADD R3, R3, 0x1, -R214 ;  /* 0x0000000103037824 */ /* 0x000fca00078e0ad6 */
[----:B------:R-:W-:Y:S02]  /*11d10*/  IADD3 R8, R3, c[0x0][0x32c], RZ ;  /* 0x0000cb0003087a10 */ /* 0x000fe40007ffe0ff */
[----:B------:R-:W-:Y:S02]  /*11d20*/  IMNMX R0, R0, R3, !PT ;  /* 0x0000000300007217 */ /* 0x000fe40007800200 */
[----:B------:R-:W-:Y:S02]  /*11d30*/  IMNMX R2, R2, R8, PT ;  /* 0x0000000802027217 */ /* 0x000fe40003800200 */
.L_x_2360:
[----:B--234-:R-:W-:Y:S01]  /*11d40*/  ISETP.GT.AND P3, PT, R189, RZ, PT ;  /* 0x000000ffbd00720c */ /* 0x01cfe20003f64270 */
        /* <DEDUP_REMOVED lines=64> */
.L_x_2366:
[----:B------:R-:W-:-:S04]  /*12150*/  MOV R4, 0x1 ;  /* 0x0000000100047802 */ /* 0x000fc80000000f00 */
[----:B------:R-:W-:-:S13]  /*12160*/  ISETP.NE.AND P0, PT, R4, c[0x0][0x32c], PT ;  /* 0x0000cb0004007a0c */ /* 0x000fda0003f05270 */
[----:B------:R-:W-:-:S05]  /*12170*/  @P0 IMAD.HI.U32 R4, R3, c[0x0][0x330], RZ ;  /* 0x0000cc0003040a27 */ /* 0x000fca00078e00ff */
[----:B------:R-:W-:Y:S02]  /*12180*/  @P0 SHF.R.U32.HI R3, RZ, c[0x0][0x334], R4 ;  /* 0x0000cd00ff030a19 */ /* 0x000fe40000011604 */
.L_x_2367:
[----:B------:R-:W-:Y:S05]  /*12190*/  BSYNC B0 ;  /* 0x0000000000007941 */ /* 0x000fea0003800000 */
.L_x_2365:
[----:B------:R-:W-:-:S04]  /*121a0*/  IMAD R3, R3, c[0x0][0x32c], -R104 ;  /* 0x0000cb0003037a24 */ /* 0x000fc800078e0a68 */
[----:B------:R-:W-:-:S05]  /*121b0*/  IMAD.IADD R3, R3, 0x1, -R214 ;  /* 0x0000000103037824 */ /* 0x000fca00078e0ad6 */
[----:B------:R-:W-:Y:S02]  /*121c0*/  IADD3 R4, R3, c[0x0][0x32c], RZ ;  /* 0x0000cb0003047a10 */ /* 0x000fe40007ffe0ff */
[----:B------:R-:W-:Y:S02]  /*121d0*/  IMNMX R0, R0, R3, !PT ;  /* 0x0000000300007217 */ /* 0x000fe40007800200 */
[----:B------:R-:W-:Y:S02]  /*121e0*/  IMNMX R2, R2, R4, PT ;  /* 0x0000000402027217 */ /* 0x000fe40003800200 */
.L_x_2364:
        /* <DEDUP_REMOVED lines=90> */
[----:B------:R-:W1:Y:S04]  /*12790*/  SHFL.BFLY PT, R3, R0, 0x1, 0x1f ;  /* 0x0c201f0000037f89 */ /* 0x000e6800000e0000 */
[----:B------:R-:W3:Y:S01]  /*127a0*/  SHFL.BFLY PT, R4, R2, 0x2, 0x1f ;  /* 0x0c401f0002047f89 */ /* 0x000ee200000e0000 */
[----:B-1----:R-:W-:Y:S02]  /*127b0*/  FMNMX.FTZ R9, R0, R3, !PT ;  /* 0x0000000300097209 */ /* 0x002fe40007810000 */
[----:B---3--:R-:W-:-:S03]  /*127c0*/  FMNMX.FTZ R0, R2, R4, !PT ;  /* 0x0000000402007209 */ /* 0x008fc60007810000 */
[C---:B------:R-:W-:Y:S01]  /*127d0*/  FMUL.FTZ R2, R9.reuse, c[0x0][0x2d0] ;  /* 0x0000b40009027a20 */ /* 0x040fe20000410000 */
[----:B------:R-:W-:Y:S01]  /*127e0*/  FSETP.NEU.FTZ.AND P0, PT, R9, -INF , PT ;  /* 0xff8000000900780b */ /* 0x000fe20003f1d000 */
[----:B------:R-:W1:Y:S03]  /*127f0*/  SHFL.BFLY PT, R4, R0, 0x1, 0x1f ;  /* 0x0c201f0000047f89 */ /* 0x000e6600000e0000 */
[----:B------:R-:W-:-:S05]  /*12800*/  FSEL R2, R2, RZ, P0 ;  /* 0x000000ff02027208 */ /* 0x000fca0000000000 */
[----:B------:R-:W-:-:S04]  /*12810*/  FFMA.FTZ R3, R8, c[0x0][0x2d0], -R2 ;  /* 0x0000b40008037a23 */ /* 0x000fc80000010802 */
[----:B------:R3:W-:Y:S01]  /*12820*/  MUFU.EX2 R93, R3 ;  /* 0x00000003005d7308 */ /* 0x0007e20000000800 */
[----:B-1----:R-:W-:Y:S01]  /*12830*/  FMNMX.FTZ R8, R0, R4, !PT ;  /* 0x0000000400087209 */ /* 0x002fe20007810000 */
[--C-:B------:R-:W-:Y:S02]  /*12840*/  FFMA.FTZ R0, R15, c[0x0][0x2d0], -R2.reuse ;  /* 0x0000b4000f007a23 */ /* 0x100fe40000010802 */
[----:B---3--:R-:W-:Y:S01]  /*12850*/  FFMA.FTZ R3, R13, c[0x0][0x2d0], -R2 ;  /* 0x0000b4000d037a23 */ /* 0x008fe20000010802 */
[----:B------:R-:W-:-:S03]  /*12860*/  FSETP.NEU.FTZ.AND P0, PT, R8, -INF , PT ;  /* 0xff8000000800780b */ /* 0x000fc60003f1d000 */
[----:B------:R1:W-:Y:S08]  /*12870*/  MUFU.EX2 R95, R0 ;  /* 0x00000000005f7308 */ /* 0x0003f00000000800 */
[----:B------:R3:W-:Y:S01]  /*12880*/  MUFU.EX2 R92, R3 ;  /* 0x00000003005c7308 */ /* 0x0007e20000000800 */
[----:B-1----:R-:W-:-:S05]  /*12890*/  FMUL.FTZ R0, R8, c[0x0][0x2d0] ;  /* 0x0000b40008007a20 */ /* 0x002fca0000410000 */
[----:B------:R-:W-:Y:S01]  /*128a0*/  FSEL R0, R0, RZ, P0 ;  /* 0x000000ff00007208 */ /* 0x000fe20000000000 */
[--C-:B---3--:R-:W-:Y:S01]  /*128b0*/  FFMA.FTZ R3, R14, c[0x0][0x2d0], -R2.reuse ;  /* 0x0000b4000e037a23 */ /* 0x108fe20000010802 */
[----:B--2---:R-:W-:Y:S03]  /*128c0*/  LDSM.16.MT88.4 R40, [R103] ;  /* 0x000000006728783b */ /* 0x004fe60000004200 */
[----:B------:R1:W2:Y:S01]  /*128d0*/  MUFU.EX2 R94, R3 ;  /* 0x00000003005e7308 */ /* 0x0002a20000000800 */
[----:B------:R-:W3:Y:S01]  /*128e0*/  LDSM.16.MT88.4 R12, [R187] ;  /* 0x00000000bb0c783b */ /* 0x000ee20000004200 */
[----:B-1----:R-:W-:Y:S01]  /*128f0*/  FFMA.FTZ R3, R18, c[0x0][0x2d0], -R2 ;  /* 0x0000b40012037a23 */ /* 0x002fe20000010802 */
[----:B--2---:R-:W-:-:S05]  /*12900*/  F2FP.PACK_AB R18, R95, R94 ;  /* 0x0000005e5f12723e */ /* 0x004fca00000000ff */
[----:B------:R1:W-:Y:S02]  /*12910*/  MUFU.EX2 R97, R3 ;  /* 0x0000000300617308 */ /* 0x0003e40000000800 */
[----:B-1----:R-:W-:-:S06]  /*12920*/  FFMA.FTZ R3, R6, c[0x0][0x2d0], -R0 ;  /* 0x0000b40006037a23 */ /* 0x002fcc0000010800 */
[----:B------:R1:W-:Y:S02]  /*12930*/  MUFU.EX2 R69, R3 ;  /* 0x0000000300457308 */ /* 0x0003e40000000800 */
[--C-:B-1----:R-:W-:Y:S02]  /*12940*/  FFMA.FTZ R3, R7, c[0x0][0x2d0], -R0.reuse ;  /* 0x0000b40007037a23 */ /* 0x102fe40000010800 */
[----:B------:R-:W1:Y:S04]  /*12950*/  LDSM.16.MT88.4 R4, [R243] ;  /* 0x00000000f304783b */ /* 0x000e680000004200 */
[----:B------:R2:W4:Y:S02]  /*12960*/  MUFU.EX2 R68, R3 ;  /* 0x0000000300447308 */ /* 0x0005240000000800 */
[----:B--2---:R-:W-:Y:S01]  /*12970*/  FFMA.FTZ R3, R16, c[0x0][0x2d0], -R0 ;  /* 0x0000b40010037a23 */ /* 0x004fe20000010800 */
[----:B------:R-:W-:-:S05]  /*12980*/  F2FP.PACK_AB R16, R92, R93 ;  /* 0x0000005d5c10723e */ /* 0x000fca00000000ff */
[----:B------:R2:W-:Y:S02]  /*12990*/  MUFU.EX2 R70, R3 ;  /* 0x0000000300467308 */ /* 0x0005e40000000800 */
[----:B--2---:R-:W-:Y:S01]  /*129a0*/  FFMA.FTZ R3, R17, c[0x0][0x2d0], -R0 ;  /* 0x0000b40011037a23 */ /* 0x004fe20000010800 */
[----:B----4-:R-:W-:-:S05]  /*129b0*/  F2FP.PACK_AB R17, R68, R69 ;  /* 0x000000454411723e */ /* 0x010fca00000000ff */
[----:B------:R2:W4:Y:S02]  /*129c0*/  MUFU.EX2 R72, R3 ;  /* 0x0000000300487308 */ /* 0x0005240000000800 */
[----:B--2---:R-:W-:Y:S01]  /*129d0*/  FFMA.FTZ R3, R22, c[0x0][0x2d0], -R2 ;  /* 0x0000b40016037a23 */ /* 0x004fe20000010802 */
[----:B----4-:R-:W-:-:S05]  /*129e0*/  F2FP.PACK_AB R19, R72, R70 ;  /* 0x000000464813723e */ /* 0x010fca00000000ff */
[----:B------:R2:W4:Y:S02]  /*129f0*/  MUFU.EX2 R96, R3 ;  /* 0x0000000300607308 */ /* 0x0005240000000800 */
[C---:B---3--:R-:W-:Y:S08]  /*12a00*/  HMMA.16816.F32 R44, R16.reuse, R12, RZ ;  /* 0x0000000c102c723c */ /* 0x048ff000000018ff */
[----:B------:R-:W-:Y:S01]  /*12a10*/  HMMA.16816.F32 R28, R16, R14, RZ ;  /* 0x0000000e101c723c */ /* 0x000fe200000018ff */
[----:B--2---:R-:W-:Y:S01]  /*12a20*/  FFMA.FTZ R3, R23, c[0x0][0x2d0], -R2 ;  /* 0x0000b40017037a23 */ /* 0x004fe20000010802 */
[----:B----4-:R-:W-:-:S03]  /*12a30*/  F2FP.PACK_AB R12, R96, R97 ;  /* 0x00000061600c723e */ /* 0x010fc600000000ff */
[----:B------:R2:W-:Y:S02]  /*12a40*/  MUFU.EX2 R98, R3 ;  /* 0x0000000300627308 */ /* 0x0005e40000000800 */
[----:B--2---:R-:W-:Y:S02]  /*12a50*/  FFMA.FTZ R3, R25, c[0x0][0x2d0], -R2 ;  /* 0x0000b40019037a23 */ /* 0x004fe40000010802 */
[----:B-1----:R-:W-:Y:S04]  /*12a60*/  HMMA.16816.F32 R24, R16, R4, RZ ;  /* 0x000000041018723c */ /* 0x002fe800000018ff */
        /* <DEDUP_REMOVED lines=17> */
[----:B------:R-:W-:Y:S02]  /*12b80*/  HMMA.16816.F32 R172, R12, R32, R24 ;  /* 0x000000200cac723c */ /* 0x000fe40000001818 */
[----:B------:R-:W-:-:S06]  /*12b90*/  FADD.FTZ R3, R95, R3 ;  /* 0x000000035f037221 */ /* 0x000fcc0000010000 */
[----:B------:R-:W-:Y:S01]  /*12ba0*/  HMMA.16816.F32 R120, R12, R34, R20 ;  /* 0x000000220c78723c */ /* 0x000fe20000001814 */
[----:B------:R-:W-:Y:S07]  /*12bb0*/  LDSM.16.MT88.4 R32, [R243+0x2800] ;  /* 0x00280000f320783b */ /* 0x000fee0000004200 */
[C---:B------:R-:W-:Y:S08]  /*12bc0*/  HMMA.16816.F32 R24, R16.reuse, R40, RZ ;  /* 0x000000281018723c */ /* 0x040ff000000018ff */
[----:B------:R-:W-:Y:S01]  /*12bd0*/  HMMA.16816.F32 R20, R16, R42, RZ ;  /* 0x0000002a1014723c */ /* 0x000fe200000018ff */
[----:B------:R-:W2:Y:S07]  /*12be0*/  LDSM.16.MT88.4 R40, [R243+0x2000] ;  /* 0x00200000f328783b */ /* 0x000eae0000004200 */
[C---:B------:R-:W-:Y:S01]  /*12bf0*/  HMMA.16816.F32 R136, R12.reuse, R36, R44 ;  /* 0x000000240c88723c */ /* 0x040fe2000000182c */
[----:B------:R-:W3:Y:S07]  /*12c00*/  LDSM.16.MT88.4 R44, [R188+0x2000] ;  /* 0x00200000bc2c783b */ /* 0x000eee0000004200 */
[C---:B------:R-:W-:Y:S01]  /*12c10*/  HMMA.16816.F32 R128, R12.reuse, R38, R28 ;  /* 0x000000260c80723c */ /* 0x040fe2000000181c */
[----:B------:R-:W4:Y:S07]  /*12c20*/  LDSM.16.MT88.4 R36, [R188+0x2800] ;  /* 0x00280000bc24783b */ /* 0x000f2e0000004200 */
        /* <DEDUP_REMOVED lines=8> */
[C---:B------:R-:W-:Y:S08]  /*12cb0*/  HMMA.16816.F32 R112, R12.reuse, R58, R28 ;  /* 0x0000003a0c70723c */ /* 0x040ff0000000181c */
[----:B------:R-:W-:Y:S08]  /*12cc0*/  HMMA.16816.F32 R160, R12, R64, R4 ;  /* 0x000000400ca0723c */ /* 0x000ff00000001804 */
[C---:B------:R-:W-:Y:S08]  /*12cd0*/  HMMA.16816.F32 R28, R16.reuse, R62, RZ ;  /* 0x0000003e101c723c */ /* 0x040ff000000018ff */
[----:B---3--:R-:W-:Y:S08]  /*12ce0*/  HMMA.16816.F32 R4, R16, R44, RZ ;  /* 0x0000002c1004723c */ /* 0x008ff000000018ff */
[C---:B------:R-:W-:Y:S01]  /*12cf0*/  HMMA.16816.F32 R56, R12.reuse, R32, R24 ;  /* 0x000000200c38723c */ /* 0x040fe20000001818 */
[----:B------:R-:W2:Y:S06]  /*12d00*/  LDSM.16.MT88.4 R24, [R244+0x2800] ;  /* 0x00280000f418783b */ /* 0x000eac0000004200 */
[----:B------:R-:W-:Y:S01]  /*12d10*/  FFMA.FTZ R32, R80, c[0x0][0x2d0], -R2 ;  /* 0x0000b40050207a23 */ /* 0x000fe20000010802 */
[----:B------:R-:W-:Y:S01]  /*12d20*/  HMMA.16816.F32 R48, R12, R66, R28 ;  /* 0x000000420c30723c */ /* 0x000fe2000000181c */
[----:B------:R-:W3:Y:S01]  /*12d30*/  LDSM.16.MT88.4 R28, [R187+0x4000] ;  /* 0x00400000bb1c783b */ /* 0x000ee20000004200 */
[----:B------:R-:W-:-:S06]  /*12d40*/  FFMA.FTZ R33, R90, c[0x0][0x2d0], -R0 ;  /* 0x0000b4005a217a23 */ /* 0x000fcc0000010800 */
[----:B----4-:R-:W-:Y:S07]  /*12d50*/  HMMA.16816.F32 R64, R12, R36, R4 ;  /* 0x000000240c40723c */ /* 0x010fee0000001804 */
[--C-:B------:R-:W-:Y:S01]  /*12d60*/  FFMA.FTZ R36, R88, c[0x0][0x2d0], -R0.reuse ;  /* 0x0000b40058247a23 */ /* 0x100fe20000010800 */
[----:B-1----:R-:W-:Y:S01]  /*12d70*/  HMMA.16816.F32 R4, R16, R40, RZ ;  /* 0x000000281004723c */ /* 0x002fe200000018ff */
[----:B------:R-:W-:-:S06]  /*12d80*/  FFMA.FTZ R37, R87, c[0x0][0x2d0], -R0 ;  /* 0x0000b40057257a23 */ /* 0x000fcc0000010800 */
[--C-:B------:R-:W-:Y:S01]  /*12d90*/  FFMA.FTZ R41, R85, c[0x0][0x2d0], -R0.reuse ;  /* 0x0000b40055297a23 */ /* 0x100fe20000010800 */
[----:B------:R-:W-:Y:S01]  /*12da0*/  HMMA.16816.F32 R60, R12, R34, R20 ;  /* 0x000000220c3c723c */ /* 0x000fe20000001814 */
[----:B------:R-:W-:-:S06]  /*12db0*/  FFMA.FTZ R40, R76, c[0x0][0x2d0], -R0 ;  /* 0x0000b4004c287a23 */ /* 0x000fcc0000010800 */
[----:B------:R-:W-:Y:S01]  /*12dc0*/  FFMA.FTZ R34, R79, c[0x0][0x2d0], -R2 ;  /* 0x0000b4004f227a23 */ /* 0x000fe20000010802 */
[----:B------:R-:W-:Y:S01]  /*12dd0*/  HMMA.16816.F32 R20, R16, R46, RZ ;  /* 0x0000002e1014723c */ /* 0x000fe200000018ff */
[----:B------:R-:W-:-:S07]  /*12de0*/  FFMA.FTZ R35, R89, c[0x0][0x2d0], -R0 ;  /* 0x0000b40059237a23 */ /* 0x000fce0000010800 */
[----:B--2---:R-:W-:Y:S08]  /*12df0*/  HMMA.16816.F32 R132, R12, R24, R4 ;  /* 0x000000180c84723c */ /* 0x004ff00000001804 */
[----:B------:R-:W-:Y:S07]  /*12e00*/  HMMA.16816.F32 R4, R16, R42, RZ ;  /* 0x0000002a1004723c */ /* 0x000fee00000018ff */
[--C-:B------:R-:W-:Y:S01]  /*12e10*/  FFMA.FTZ R42, R78, c[0x0][0x2d0], -R2.reuse ;  /* 0x0000b4004e2a7a23 */ /* 0x100fe20000010802 */
[----:B------:R-:W-:Y:S01]  /*12e20*/  HMMA.16816.F32 R124, R12, R38, R20 ;  /* 0x000000260c7c723c */ /* 0x000fe20000001814 */
[----:B------:R-:W1:Y:S06]  /*12e30*/  LDSM.16.MT88.4 R20, [R187+0x4800] ;  /* 0x00480000bb14783b */ /* 0x000e6c0000004200 */
[----:B------:R-:W-:-:S02]  /*12e40*/  FFMA.FTZ R39, R77, c[0x0][0x2d0], -R2 ;  /* 0x0000b4004d277a23 */ /* 0x000fc40000010802 */
[----:B------:R-:W-:-:S07]  /*12e50*/  FFMA.FTZ R38, R86, c[0x0][0x2d0], -R0 ;  /* 0x0000b40056267a23 */ /* 0x000fce0000010800 */
[----:B------:R-:W-:Y:S01]  /*12e60*/  HMMA.16816.F32 R116, R12, R26, R4 ;  /* 0x0000001a0c74723c */ /* 0x000fe20000001804 */
[----:B------:R-:W2:Y:S07]  /*12e70*/  LDSM.16.MT88.4 R24, [R243+0x4000] ;  /* 0x00400000f318783b */ /* 0x000eae0000004200 */
[----:B---3--:R-:W-:Y:S07]  /*12e80*/  HMMA.16816.F32 R4, R16, R28, RZ ;  /* 0x0000001c1004723c */ /* 0x008fee00000018ff */
[----:B------:R-:W-:-:S02]  /*12e90*/  FFMA.FTZ R29, R82, c[0x0][0x2d0], -R2 ;  /* 0x0000b400521d7a23 */ /* 0x000fc40000010802 */
[----:B------:R-:W-:-:S04]  /*12ea0*/  FFMA.FTZ R28, R81, c[0x0][0x2d0], -R2 ;  /* 0x0000b400511c7a23 */ /* 0x000fc80000010802 */
[----:B------:R-:W-:Y:S11]  /*12eb0*/  MUFU.EX2 R29, R29 ;  /* 0x0000001d001d7308 */ /* 0x000ff60000000800 */
[----:B-1----:R-:W-:Y:S07]  /*12ec0*/  HMMA.16816.F32 R108, R12, R20, R4 ;  /* 0x000000140c6c723c */ /* 0x002fee0000001804 */
[----:B------:R-:W-:Y:S01]  /*12ed0*/  FADD.FTZ R20, R97, R3 ;  /* 0x0000000361147221 */ /* 0x000fe20000010000 */
[----:B------:R-:W-:Y:S01]  /*12ee0*/  HMMA.16816.F32 R4, R16, R30, RZ ;  /* 0x0000001e1004723c */ /* 0x000fe200000018ff */
[----:B------:R-:W-:-:S04]  /*12ef0*/  FADD.FTZ R3, R69, R68 ;  /* 0x0000004445037221 */ /* 0x000fc80000010000 */
[----:B------:R-:W-:Y:S02]  /*12f00*/  FADD.FTZ R3, R70, R3 ;  /* 0x0000000346037221 */ /* 0x000fe40000010000 */
[--C-:B------:R-:W-:Y:S02]  /*12f10*/  FFMA.FTZ R31, R84, c[0x0][0x2d0], -R2.reuse ;  /* 0x0000b400541f7a23 */ /* 0x100fe40000010802 */
[----:B------:R-:W-:Y:S01]  /*12f20*/  FFMA.FTZ R30, R83, c[0x0][0x2d0], -R2 ;  /* 0x0000b400531e7a23 */ /* 0x000fe20000010802 */
[----:B------:R-:W-:Y:S01]  /*12f30*/  LDSM.16.MT88.4 R84, [R243+0x5800] ;  /* 0x00580000f354783b */ /* 0x000fe20000004200 */
[----:B------:R-:W-:Y:S02]  /*12f40*/  FADD.FTZ R3, R72, R3 ;  /* 0x0000000348037221 */ /* 0x000fe40000010000 */
[----:B------:R-:W-:Y:S02]  /*12f50*/  MUFU.EX2 R31, R31 ;  /* 0x0000001f001f7308 */ /* 0x000fe40000000800 */
[----:B------:R-:W-:-:S02]  /*12f60*/  FADD.FTZ R3, R71, R3 ;  /* 0x0000000347037221 */ /* 0x000fc40000010000 */
[----:B------:R-:W-:Y:S02]  /*12f70*/  LDSM.16.MT88.4 R68, [R244+0x3800] ;  /* 0x00380000f444783b */ /* 0x000fe40000004200 */
[----:B------:R-:W-:Y:S02]  /*12f80*/  FADD.FTZ R3, R73, R3 ;  /* 0x0000000349037221 */ /* 0x000fe40000010000 */
[----:B------:R-:W1:Y:S02]  /*12f90*/  MUFU.EX2 R30, R30 ;  /* 0x0000001e001e7308 */ /* 0x000e640000000800 */
[----:B------:R-:W-:Y:S01]  /*12fa0*/  FADD.FTZ R3, R74, R3 ;  /* 0x000000034a037221 */ /* 0x000fe20000010000 */
[----:B------:R-:W-:Y:S07]  /*12fb0*/  HMMA.16816.F32 R92, R12, R22, R4 ;  /* 0x000000160c5c723c */ /* 0x000fee0000001804 */
[----:B------:R-:W-:-:S02]  /*12fc0*/  FADD.FTZ R4, R96, R20 ;  /* 0x0000001460047221 */ /* 0x000fc40000010000 */
[----:B------:R-:W3:Y:S02]  /*12fd0*/  LDSM.16.MT88.4 R20, [R243+0x4800] ;  /* 0x00480000f314783b */ /* 0x000ee40000004200 */
[----:B------:R-:W-:Y:S02]  /*12fe0*/  FADD.FTZ R2, R98, R4 ;  /* 0x0000000462027221 */ /* 0x000fe40000010000 */
[----:B--2---:R-:W-:Y:S02]  /*12ff0*/  HMMA.16816.F32 R4, R16, R24, RZ ;  /* 0x000000181004723c */ /* 0x004fe400000018ff */
[----:B------:R-:W-:Y:S11]  /*13000*/  FADD.FTZ R2, R100, R2 ;  /* 0x0000000264027221 */ /* 0x000ff60000010000 */
[----:B------:R-:W-:Y:S11]  /*13010*/  @!UPT UIADD3 URZ, URZ, URZ, URZ ;  /* 0x0000003f3f3ff290 */ /* 0x000ff6000fffe03f */
[----:B---3--:R-:W-:Y:S01]  /*13020*/  HMMA.16816.F32 R96, R12, R20, R4 ;  /* 0x000000140c60723c */ /* 0x008fe20000001804 */
[----:B------:R-:W2:Y:S07]  /*13030*/  MUFU.EX2 R21, R28 ;  /* 0x0000001c00157308 */ /* 0x000eae0000000800 */
[----:B------:R-:W-:Y:S01]  /*13040*/  HMMA.16816.F32 R4, R16, R26, RZ ;  /* 0x0000001a1004723c */ /* 0x000fe200000018ff */
[----:B------:R-:W3:Y:S01]  /*13050*/  LDSM.16.MT88.4 R24, [R188+0x4000] ;  /* 0x00400000bc18783b */ /* 0x000ee20000004200 */
[----:B------:R-:W4:Y:S11]  /*13060*/  MUFU.EX2 R20, R32 ;  /* 0x0000002000147308 */ /* 0x000f360000000800 */
[----:B------:R-:W-:Y:S11]  /*13070*/  @!UPT UIADD3 URZ, URZ, URZ, URZ ;  /* 0x0000003f3f3ff290 */ /* 0x000ff6000fffe03f */
[----:B------:R-:W-:Y:S07]  /*13080*/  HMMA.16816.F32 R152, R12, R22, R4 ;  /* 0x000000160c98723c */ /* 0x000fee0000001804 */
[----:B------:R-:W-:Y:S01]  /*13090*/  FFMA.FTZ R7, R91, c[0x0][0x2d0], -R0 ;  /* 0x0000b4005b077a23 */ /* 0x000fe20000010800 */
[----:B-1----:R-:W-:Y:S01]  /*130a0*/  F2FP.PACK_AB R4, R30, R31 ;  /* 0x0000001f1e04723e */ /* 0x002fe200000000ff */
[----:B------:R-:W-:Y:S01]  /*130b0*/  FADD.FTZ R0, R31, R2 ;  /* 0x000000021f007221 */ /* 0x000fe20000010000 */
[----:B--2---:R-:W-:Y:S01]  /*130c0*/  F2FP.PACK_AB R6, R21, R29 ;  /* 0x0000001d1506723e */ /* 0x004fe200000000ff */
[----:B------:R-:W1:Y:S01]  /*130d0*/  MUFU.EX2 R2, R34 ;  /* 0x0000002200027308 */ /* 0x000e620000000800 */
[----:B------:R-:W-:-:S02]  /*130e0*/  FADD.FTZ R5, R75, R3 ;  /* 0x000000034b057221 */ /* 0x000fc40000010000 */
[----:B------:R-:W-:-:S04]  /*130f0*/  FADD.FTZ R0, R30, R0 ;  /* 0x000000001e007221 */ /* 0x000fc80000010000 */
[----:B------:R-:W-:Y:S01]  /*13100*/  FADD.FTZ R0, R29, R0 ;  /* 0x000000001d007221 */ /* 0x000fe20000010000 */
[----:B------:R-:W-:Y:S01]  /*13110*/  MUFU.EX2 R3, R36 ;  /* 0x0000002400037308 */ /* 0x000fe20000000800 */
[----:B------:R-:W2:Y:S02]  /*13120*/  LDSM.16.MT88.4 R28, [R188+0x4800] ;  /* 0x00480000bc1c783b */ /* 0x000ea40000004200 */
[----:B------:R-:W-:-:S04]  /*13130*/  FADD.FTZ R0, R21, R0 ;  /* 0x0000000015007221 */ /* 0x000fc80000010000 */
[----:B----4-:R-:W-:Y:S01]  /*13140*/  FADD.FTZ R0, R20, R0 ;  /* 0x0000000014007221 */ /* 0x010fe20000010000 */
[C---:B-1----:R-:W-:Y:S02]  /*13150*/  F2FP.PACK_AB R100, R2.reuse, R20 ;  /* 0x000000140264723e */ /* 0x042fe400000000ff */
[C---:B---3--:R-:W-:Y:S01]  /*13160*/  HMMA.16816.F32 R20, R16.reuse, R24, RZ ;  /* 0x000000181014723c */ /* 0x048fe200000018ff */
[----:B------:R-:W-:Y:S02]  /*13170*/  FADD.FTZ R32, R2, R0 ;  /* 0x0000000002207221 */ /* 0x000fe40000010000 */
[----:B------:R-:W1:Y:S05]  /*13180*/  MUFU.EX2 R2, R7 ;  /* 0x0000000700027308 */ /* 0x000e6a0000000800 */
[----:B------:R-:W-:Y:S03]  /*13190*/  HMMA.16816.F32 R24, R16, R26, RZ ;  /* 0x0000001a1018723c */ /* 0x000fe600000018ff */
[----:B------:R-:W3:Y:S08]  /*131a0*/  MUFU.EX2 R0, R33 ;  /* 0x0000002100007308 */ /* 0x000ef00000000800 */
[----:B------:R-:W4:Y:S01]  /*131b0*/  MUFU.EX2 R7, R35 ;  /* 0x0000002300077308 */ /* 0x000f220000000800 */
[----:B-1----:R-:W-:-:S04]  /*131c0*/  FADD.FTZ R5, R2, R5 ;  /* 0x0000000502057221 */ /* 0x002fc80000010000 */
[C---:B--2---:R-:W-:Y:S03]  /*131d0*/  HMMA.16816.F32 R52, R12.reuse, R28, R20 ;  /* 0x0000001c0c34723c */ /* 0x044fe60000001814 */
[----:B------:R-:W1:Y:S04]  /*131e0*/  MUFU.EX2 R28, R42 ;  /* 0x0000002a001c7308 */ /* 0x000e680000000800 */
[----:B---3--:R-:W-:Y:S01]  /*131f0*/  FADD.FTZ R22, R0, R5 ;  /* 0x0000000500167221 */ /* 0x008fe20000010000 */
[----:B------:R-:W-:Y:S03]  /*13200*/  HMMA.16816.F32 R44, R12, R30, R24 ;  /* 0x0000001e0c2c723c */ /* 0x000fe60000001818 */
[----:B------:R-:W2:Y:S01]  /*13210*/  MUFU.EX2 R23, R39 ;  /* 0x0000002700177308 */ /* 0x000ea20000000800 */
[----:B----4-:R-:W-:Y:S01]  /*13220*/  FADD.FTZ R22, R7, R22 ;  /* 0x0000001607167221 */ /* 0x010fe20000010000 */
[----:B------:R-:W-:-:S03]  /*13230*/  F2FP.PACK_AB R7, R3, R7 ;  /* 0x000000070307723e */ /* 0x000fc600000000ff */
[----:B------:R-:W-:-:S03]  /*13240*/  FADD.FTZ R22, R3, R22 ;  /* 0x0000001603167221 */ /* 0x000fc60000010000 */
[----:B------:R-:W3:Y:S01]  /*13250*/  MUFU.EX2 R21, R37 ;  /* 0x0000002500157308 */ /* 0x000ee20000000800 */
[----:B-1----:R-:W-:-:S07]  /*13260*/  FADD.FTZ R5, R28, R32 ;  /* 0x000000201c057221 */ /* 0x002fce0000010000 */
[----:B------:R-:W1:Y:S01]  /*13270*/  MUFU.EX2 R20, R38 ;  /* 0x0000002600147308 */ /* 0x000e620000000800 */
[C---:B--2---:R-:W-:Y:S01]  /*13280*/  FADD.FTZ R203, R23.reuse, R5 ;  /* 0x0000000517cb7221 */ /* 0x044fe20000010000 */
[----:B------:R-:W-:Y:S02]  /*13290*/  F2FP.PACK_AB R5, R0, R2 ;  /* 0x000000020005723e */ /* 0x000fe400000000ff */
[----:B------:R-:W-:Y:S01]  /*132a0*/  F2FP.PACK_AB R102, R23, R28 ;  /* 0x0000001c1766723e */ /* 0x000fe200000000ff */
[----:B---3--:R-:W-:-:S03]  /*132b0*/  FADD.FTZ R0, R21, R22 ;  /* 0x0000001615007221 */ /* 0x008fc60000010000 */
[----:B------:R-:W2:Y:S01]  /*132c0*/  MUFU.EX2 R2, R41 ;  /* 0x0000002900027308 */ /* 0x000ea20000000800 */
[C---:B-1----:R-:W-:Y:S01]  /*132d0*/  FADD.FTZ R3, R20.reuse, R0 ;  /* 0x0000000014037221 */ /* 0x042fe20000010000 */
[----:B------:R-:W-:-:S06]  /*132e0*/  F2FP.PACK_AB R101, R20, R21 ;  /* 0x000000151465723e */ /* 0x000fcc00000000ff */
[----:B------:R-:W1:Y:S01]  /*132f0*/  MUFU.EX2 R0, R40 ;  /* 0x0000002800007308 */ /* 0x000e620000000800 */
[----:B------:R3:W4:Y:S01]  /*13300*/  LDSM.16.MT88.4 R20, [R103+0x4000] ;  /* 0x004000006714783b */ /* 0x0007220000004200 */
[----:B--2---:R-:W-:-:S04]  /*13310*/  FADD.FTZ R3, R2, R3 ;  /* 0x0000000302037221 */ /* 0x004fc80000010000 */
[C---:B-1----:R-:W-:Y:S01]  /*13320*/  FADD.FTZ R204, R0.reuse, R3 ;  /* 0x0000000300cc7221 */ /* 0x042fe20000010000 */
[----:B---3--:R-:W-:Y:S02]  /*13330*/  F2FP.PACK_AB R103, R0, R2 ;  /* 0x000000020067723e */ /* 0x008fe400000000ff */
        /* <DEDUP_REMOVED lines=31> */
[C---:B-1----:R-:W-:Y:S01]  /*13530*/  HMMA.16816.F32 R76, R4.reuse, R12, R132 ;  /* 0x0000000c044c723c */ /* 0x042fe20000001884 */
[----:B------:R-:W1:Y:S07]  /*13540*/  LDSM.16.MT88.4 R132, [R187+0x1800] ;  /* 0x00180000bb84783b */ /* 0x000e6e0000004200 */
[----:B------:R-:W-:Y:S01]  /*13550*/  HMMA.16816.F32 R80, R4, R14, R116 ;  /* 0x0000000e0450723c */ /* 0x000fe20000001874 */
[----:B------:R-:W3:Y:S04]  /*13560*/  LDSM.16.MT88.4 R12, [R187+0x5000] ;  /* 0x00500000bb0c783b */ /* 0x000ee80000004200 */
[----:B------:R-:W4:Y:S03]  /*13570*/  LDSM.16.MT88.4 R116, [R188+0x1800] ;  /* 0x00180000bc74783b */ /* 0x000f260000004200 */
[C---:B--2---:R-:W-:Y:S08]  /*13580*/  HMMA.16816.F32 R128, R100.reuse, R124, R128 ;  /* 0x0000007c6480723c */ /* 0x044ff00000001880 */
[C---:B------:R-:W-:Y:S08]  /*13590*/  HMMA.16816.F32 R124, R100.reuse, R126, R28 ;  /* 0x0000007e647c723c */ /* 0x040ff0000000181c */
[----:B-1----:R-:W-:Y:S08]  /*135a0*/  HMMA.16816.F32 R136, R100, R132, R136 ;  /* 0x000000846488723c */ /* 0x002ff00000001888 */
[C---:B---3--:R-:W-:Y:S01]  /*135b0*/  HMMA.16816.F32 R88, R4.reuse, R12, R108 ;  /* 0x0000000c0458723c */ /* 0x048fe2000000186c */
[----:B------:R-:W1:Y:S07]  /*135c0*/  LDSM.16.MT88.4 R108, [R244+0x1800] ;  /* 0x00180000f46c783b */ /* 0x000e6e0000004200 */
[----:B------:R-:W-:Y:S01]  /*135d0*/  HMMA.16816.F32 R92, R4, R14, R92 ;  /* 0x0000000e045c723c */ /* 0x000fe2000000185c */
[----:B------:R-:W2:Y:S07]  /*135e0*/  LDSM.16.MT88.4 R12, [R243+0x5000] ;  /* 0x00500000f30c783b */ /* 0x000eae0000004200 */
[C---:B----4-:R-:W-:Y:S08]  /*135f0*/  HMMA.16816.F32 R120, R100.reuse, R116, R120 ;  /* 0x000000746478723c */ /* 0x050ff00000001878 */
[C---:B------:R-:W-:Y:S08]  /*13600*/  HMMA.16816.F32 R132, R100.reuse, R134, R20 ;  /* 0x000000866484723c */ /* 0x040ff00000001814 */
[C---:B------:R-:W-:Y:S08]  /*13610*/  HMMA.16816.F32 R116, R100.reuse, R118, R32 ;  /* 0x000000766474723c */ /* 0x040ff00000001820 */
[----:B-1----:R-:W-:Y:S08]  /*13620*/  HMMA.16816.F32 R112, R100, R108, R112 ;  /* 0x0000006c6470723c */ /* 0x002ff00000001870 */
[C---:B--2---:R-:W-:Y:S08]  /*13630*/  HMMA.16816.F32 R96, R4.reuse, R12, R96 ;  /* 0x0000000c0460723c */ /* 0x044ff00000001860 */
[----:B------:R-:W-:Y:S01]  /*13640*/  HMMA.16816.F32 R152, R4, R14, R152 ;  /* 0x0000000e0498723c */ /* 0x000fe20000001898 */
[----:B------:R-:W1:Y:S07]  /*13650*/  LDSM.16.MT88.4 R12, [R188+0x5000] ;  /* 0x00500000bc0c783b */ /* 0x000e6e0000004200 */
        /* <DEDUP_REMOVED lines=68> */
.L_x_2510:
[----:B------:R-:W-:Y:S05]  /*13aa0*/  BRA.DIV ~URZ, `(.L_x_2371) ;  /* 0x00011b227f007947 */ /* 0x000fea000b800000 */
[----:B------:R-:W3:Y:S01]  /*13ab0*/  SHFL.IDX PT, R0, R7, RZ, 0x181f ;  /* 0x00181fff07007589 */ /* 0x000ee200000e0000 */
[----:B------:R-:W-:Y:S02]  /*13ac0*/  ISETP.GE.AND P4, PT, R200, c[0x0][0x1d4], PT ;  /* 0x00007500c8007a0c */ /* 0x000fe40003f86270 */
[----:B------:R-:W-:Y:S02]  /*13ad0*/  ISETP.GE.AND P3, PT, R202, c[0x0][0x1d4], PT ;  /* 0x00007500ca007a0c */ /* 0x000fe40003f66270 */
[----:B------:R-:W-:Y:S02]  /*13ae0*/  SEL R5, RZ, 0x10, P4 ;  /* 0x00000010ff057807 */ /* 0x000fe40002000000 */
        /* <DEDUP_REMOVED lines=10> */
[----:B------:R2:W3:Y:S03]  /*13b90*/  SHFL.IDX PT, R0, R7, 0x1, 0x181f ;  /* 0x00381f0007007f89 */ /* 0x0004e600000e0000 */
[----:B------:R-:W-:Y:S01]  /*13ba0*/  IMAD.X R3, R4, 0x1, R19, P0 ;  /* 0x0000000104037824 */ /* 0x000fe200000e0613 */
[----:B------:R-:W-:Y:S01]  /*13bb0*/  ISETP.GE.AND P0, PT, R196, c[0x0][0x1d4], PT ;  /* 0x00007500c4007a0c */ /* 0x000fe20003f06270 */
[----:B------:R2:W4:Y:S03]  /*13bc0*/  SHFL.IDX PT, R4, R6, 0x1, 0x181f ;  /* 0x00381f0006047f89 */ /* 0x00052600000e0000 */
[----:B------:R-:W-:-:S09]  /*13bd0*/  SEL R14, RZ, 0x10, P0 ;  /* 0x00000010ff0e7807 */ /* 0x000fd20000000000 */
[----:B------:R2:W-:Y:S02]  /*13be0*/  LDGSTS.E.BYPASS.LTC128B.128 [R144+0x10100], [R2.64], !P0 ;  /* 0x1010000002907fae */ /* 0x0005e4000c101d4c */
.L_x_2511:
[----:B--2---:R-:W-:Y:S02]  /*13bf0*/  IADD3 R2, -R15, 0x10, RZ ;  /* 0x000000100f027810 */ /* 0x004fe40007ffe1ff */
[----:B------:R-:W-:Y:S02]  /*13c00*/  ISETP.NE.U32.AND P4, PT, R5, RZ, PT ;  /* 0x000000ff0500720c */ /* 0x000fe40003f85070 */
[----:B------:R-:W-:-:S04]  /*13c10*/  LOP3.LUT R2, R2, 0xf, RZ, 0xc0, !PT ;  /* 0x0000000f02027812 */ /* 0x000fc800078ec0ff */
[----:B-1-3--:R-:W-:Y:S02]  /*13c20*/  IADD3 R6, P3, P0, R2, R0, R12 ;  /* 0x0000000002067210 */ /* 0x00afe4000787e00c */
[----:B------:R-:W-:Y:S02]  /*13c30*/  IADD3 R2, -R5, 0x10, RZ ;  /* 0x0000001005027810 */ /* 0x000fe40007ffe1ff */
[----:B----4-:R-:W-:Y:S02]  /*13c40*/  IADD3.X R7, RZ, R4, R16, P3, P0 ;  /* 0x00000004ff077210 */ /* 0x010fe40001fe0410 */
[----:B------:R-:W-:-:S04]  /*13c50*/  LOP3.LUT R2, R2, 0xf, RZ, 0xc0, !PT ;  /* 0x0000000f02027812 */ /* 0x000fc800078ec0ff */
[----:B------:R-:W-:Y:S02]  /*13c60*/  IADD3 R12, P3, P0, R2, R0, R13 ;  /* 0x00000000020c7210 */ /* 0x000fe4000787e00d */
[----:B------:R-:W-:Y:S02]  /*13c70*/  IADD3 R2, -R14, 0x10, RZ ;  /* 0x000000100e027810 */ /* 0x000fe40007ffe1ff */
[----:B------:R-:W-:Y:S02]  /*13c80*/  IADD3.X R13, RZ, R4, R17, P3, P0 ;  /* 0x00000004ff0d7210 */ /* 0x000fe40001fe0411 */
[----:B------:R-:W-:-:S03]  /*13c90*/  LOP3.LUT R2, R2, 0xf, RZ, 0xc0, !PT ;  /* 0x0000000f02027812 */ /* 0x000fc600078ec0ff */
[----:B------:R-:W-:Y:S01]  /*13ca0*/  @!PT LDS RZ, [RZ] ;  /* 0x00000000fffff984 */ /* 0x000fe20000000800 */
[----:B------:R-:W-:Y:S01]  /*13cb0*/  @!PT LDS RZ, [RZ] ;  /* 0x00000000fffff984 */ /* 0x000fe20000000800 */
[----:B------:R-:W-:Y:S01]  /*13cc0*/  @!PT LDS RZ, [RZ] ;  /* 0x00000000fffff984 */ /* 0x000fe20000000800 */
[----:B------:R1:W-:Y:S01]  /*13cd0*/  LDGSTS.E.BYPASS.LTC128B.128.ZFILL [R144+0xd100], [R12.64], P4 ;  /* 0x0d1000000c907fae */ /* 0x0003e2000a141d4c */
[----:B------:R-:W-:-:S04]  /*13ce0*/  IADD3 R2, P3, P0, R2, R0, R18 ;  /* 0x0000000002027210 */ /* 0x000fc8000787e012 */
[----:B------:R-:W-:Y:S02]  /*13cf0*/  IADD3.X R3, RZ, R4, R19, P3, P0 ;  /* 0x00000004ff037210 */ /* 0x000fe40001fe0413 */
[----:B------:R-:W-:-:S13]  /*13d00*/  ISETP.NE.U32.AND P0, PT, R15, RZ, PT ;  /* 0x000000ff0f00720c */ /* 0x000fda0003f05070 */
[----:B------:R1:W-:Y:S01]  /*13d10*/  LDGSTS.E.BYPASS.LTC128B.128.ZFILL [R144+0xf100], [R6.64], P0 ;  /* 0x0f10000006907fae */ /* 0x0003e20008141d4c */
[----:B------:R-:W-:-:S13]  /*13d20*/  ISETP.NE.U32.AND P0, PT, R14, RZ, PT ;  /* 0x000000ff0e00720c */ /* 0x000fda0003f05070 */
[----:B------:R1:W-:Y:S02]  /*13d30*/  LDGSTS.E.BYPASS.LTC128B.128.ZFILL [R144+0x11100], [R2.64], P0 ;  /* 0x1110000002907fae */ /* 0x0003e40008141d4c */
.L_x_2369:
[----:B------:R-:W-:Y:S05]  /*13d40*/  BSYNC B0 ;  /* 0x0000000000007941 */ /* 0x000fea0003800000 */
.L_x_2368:
        /* <DEDUP_REMOVED lines=23> */
.L_x_2374:
[----:B------:R-:W-:-:S04]  /*13ec0*/  MOV R2, 0x1 ;  /* 0x0000000100027802 */ /* 0x000fc80000000f00 */
[----:B------:R-:W-:-:S13]  /*13ed0*/  ISETP.NE.AND P0, PT, R2, c[0x0][0x32c], PT ;  /* 0x0000cb0002007a0c */ /* 0x000fda0003f05270 */
[----:B------:R-:W-:-:S05]  /*13ee0*/  @P0 IMAD.HI.U32 R2, R3, c[0x0][0x330], RZ ;  /* 0x0000cc0003020a27 */ /* 0x000fca00078e00ff */
[----:B------:R-:W-:Y:S02]  /*13ef0*/  @P0 SHF.R.U32.HI R3, RZ, c[0x0][0x334], R2 ;  /* 0x0000cd00ff030a19 */ /* 0x000fe40000011602 */
.L_x_2375:
[----:B------:R-:W-:Y:S05]  /*13f00*/  BSYNC B0 ;  /* 0x0000000000007941 */ /* 0x000fea0003800000 */
.L_x_2373:
[----:B------:R-:W-:-:S05]  /*13f10*/  MOV R2, c[0x0][0x32c] ;  /* 0x0000cb0000027a02 */ /* 0x000fca0000000f00 */
[----:B------:R-:W-:-:S05]  /*13f20*/  IMAD R3, R3, R2, c[0x0][0x32c] ;  /* 0x0000cb0003037624 */ /* 0x000fca00078e0202 */
[----:B------:R-:W-:-:S04]  /*13f30*/  IMNMX R0, R0, R3, PT ;  /* 0x0000000300007217 */ /* 0x000fc80003800200 */
.L_x_2372:
        /* <DEDUP_REMOVED lines=19> */
.L_x_2393:
        /* <DEDUP_REMOVED lines=22> */
[----:B------:R-:W-:Y:S02]  /*141d0*/  SHF.R.S32.HI R5, RZ, 0x1f, R190 ;  /* 0x0000001fff057819 */ /* 0x000fe400000114be */
[----:B------:R-:W-:Y:S01]  /*141e0*/  SHF.L.U64.HI R32, R196, 0x1, R212 ;  /* 0x00000001c4207819 */ /* 0x000fe200000102d4 */
[----:B------:R-:W-:Y:S01]  /*141f0*/  IMAD R4, R2, c[0x0][0x208], RZ ;  /* 0x0000820002047a24 */ /* 0x000fe200078e02ff */
[----:B------:R-:W-:Y:S01]  /*14200*/  SHF.L.U64.HI R26, R202, 0x1, R213 ;  /* 0x00000001ca1a7819 */ /* 0x000fe200000102d5 */
[----:B------:R-:W-:Y:S01]  /*14210*/  IMAD.WIDE.U32 R2, R192, c[0x0][0x208], RZ ;  /* 0x00008200c0027a25 */ /* 0x000fe200078e00ff */
        /* <DEDUP_REMOVED lines=13> */
.L_x_2512:
[----:B------:R-:W-:-:S05]  /*142f0*/  BRA.DIV ~URZ, `(.L_x_2380) ;  /* 0x000115827f007947 */ /* 0x000fca000b800000 */
[----:B------:R-:W5:Y:S01]  /*14300*/  SHFL.IDX PT, R2, R17, RZ, 0x181f ;  /* 0x00181fff11027589 */ /* 0x000f6200000e0000 */
[C---:B------:R-:W-:Y:S01]  /*14310*/  LOP3.LUT P4, RZ, R205.reuse, 0x4, RZ, 0xc0, !PT ;  /* 0x00000004cdff7812 */ /* 0x040fe2000788c0ff */
[----:B------:R-:W-:Y:S01]  /*14320*/  IMAD R4, R194, 0x6000, R10 ;  /* 0x00006000c2047824 */ /* 0x000fe200078e020a */
[----:B------:R-:W-:Y:S04]  /*14330*/  LOP3.LUT P3, RZ, R205, 0x2, RZ, 0xc0, !PT ;  /* 0x00000002cdff7812 */ /* 0x000fe8000786c0ff */
        /* <DEDUP_REMOVED lines=17> */
.L_x_2513:
[C---:B--2---:R-:W-:Y:S02]  /*14450*/  IADD3 R3, -R18.reuse, 0x10, RZ ;  /* 0x0000001012037810 */ /* 0x044fe40007ffe1ff */
[----:B------:R-:W-:Y:S02]  /*14460*/  ISETP.NE.U32.AND P6, PT, R7, RZ, PT ;  /* 0x000000ff0700720c */ /* 0x000fe40003fc5070 */
[----:B------:R-:W-:Y:S04]  /*14470*/  LOP3.LUT R3, R3, 0xf, RZ, 0xc0, !PT ;  /* 0x0000000f03037812 */ /* 0x000fe800078ec0ff */
[-C--:B---3--:R-:W-:Y:S02]  /*14480*/  IADD3 R6, P3, P0, R3, R2.reuse, R19 ;  /* 0x0000000203067210 */ /* 0x088fe4000787e013 */
[----:B------:R-:W-:Y:S02]  /*14490*/  IADD3 R3, -R7, 0x10, RZ ;  /* 0x0000001007037810 */ /* 0x000fe40007ffe1ff */
[-C--:B------:R-:W-:Y:S02]  /*144a0*/  IADD3.X R7, RZ, R5.reuse, R26, P3, P0 ;  /* 0x00000005ff077210 */ /* 0x080fe40001fe041a */
[----:B------:R-:W-:Y:S04]  /*144b0*/  LOP3.LUT R3, R3, 0xf, RZ, 0xc0, !PT ;  /* 0x0000000f03037812 */ /* 0x000fe800078ec0ff */
[-C--:B----4-:R-:W-:Y:S02]  /*144c0*/  IADD3 R16, P5, P4, R3, R2.reuse, R24 ;  /* 0x0000000203107210 */ /* 0x090fe40007cbe018 */
[----:B------:R-:W-:Y:S02]  /*144d0*/  IADD3 R3, -R9, 0x10, RZ ;  /* 0x0000001009037810 */ /* 0x000fe40007ffe1ff */
        /* <DEDUP_REMOVED lines=14> */
.L_x_2378:
[----:B------:R-:W-:Y:S05]  /*145c0*/  BSYNC B0 ;  /* 0x0000000000007941 */ /* 0x000fea0003800000 */
.L_x_2377:
        /* <DEDUP_REMOVED lines=160> */
[----:B------:R-:W4:Y:S01]  /*14fd0*/  MUFU.TANH R170, R8 ;  /* 0x0000000800aa7308 */ /* 0x000f220000002400 */
[----:B-1----:R-:W-:Y:S09]  /*14fe0*/  FMUL.FTZ R0, R5, c[0x0][0x320] ;  /* 0x0000c80005007a20 */ /* 0x002ff20000410000 */
[----:B------:R1:W1:Y:S02]  /*14ff0*/  MUFU.TANH R158, R0 ;  /* 0x00000000009e7308 */ /* 0x0002640000002400 */
[----:B-1----:R-:W-:Y:S08]  /*15000*/  FMUL.FTZ R0, R6, c[0x0][0x320] ;  /* 0x0000c80006007a20 */ /* 0x002ff00000410000 */
        /* <DEDUP_REMOVED lines=12> */
[----:B------:R2:W2:Y:S03]  /*150d0*/  MUFU.TANH R156, R0 ;  /* 0x00000000009c7308 */ /* 0x0004a60000002400 */
[----:B------:R-:W-:Y:S01]  /*150e0*/  FMUL.FTZ R3, R25, c[0x0][0x320] ;  /* 0x0000c80019037a20 */ /* 0x000fe20000410000 */
[----:B-1----:R-:W-:Y:S01]  /*150f0*/  IADD3 R4, R240, R227, RZ ;  /* 0x000000e3f0047210 */ /* 0x002fe20007ffe0ff */
[----:B--2---:R-:W-:Y:S05]  /*15100*/  FMUL.FTZ R0, R16, c[0x0][0x320] ;  /* 0x0000c80010007a20 */ /* 0x004fea0000410000 */
[----:B------:R1:W2:Y:S01]  /*15110*/  MUFU.TANH R153, R0 ;  /* 0x0000000000997308 */ /* 0x0002a20000002400 */
[C---:B-----5:R-:W-:Y:S08]  /*15120*/  HMMA.16816.F32 R32, R164.reuse, R12, R32 ;  /* 0x0000000ca420723c */ /* 0x060ff00000001820 */
[----:B------:R-:W-:Y:S07]  /*15130*/  HMMA.16816.F32 R36, R164, R14, R36 ;  /* 0x0000000ea424723c */ /* 0x000fee0000001824 */
[----:B------:R-:W-:Y:S01]  /*15140*/  SHF.L.U32 R166, R191, 0x6, RZ ;  /* 0x00000006bfa67819 */ /* 0x000fe200000006ff */
[----:B-1----:R-:W-:Y:S02]  /*15150*/  FMUL.FTZ R0, R17, c[0x0][0x320] ;  /* 0x0000c80011007a20 */ /* 0x002fe40000410000 */
[----:B------:R-:W1:Y:S10]  /*15160*/  MUFU.TANH R17, R3 ;  /* 0x0000000300117308 */ /* 0x000e740000002400 */
[----:B------:R5:W1:Y:S04]  /*15170*/  MUFU.TANH R152, R0 ;  /* 0x0000000000987308 */ /* 0x000a680000002400 */
[----:B------:R-:W-:Y:S06]  /*15180*/  FMUL.FTZ R2, R37, c[0x0][0x320] ;  /* 0x0000c80025027a20 */ /* 0x000fec0000410000 */
[----:B------:R-:W1:Y:S01]  /*15190*/  MUFU.TANH R8, R2 ;  /* 0x0000000200087308 */ /* 0x000e620000002400 */
[----:B-----5:R-:W-:Y:S09]  /*151a0*/  FMUL.FTZ R0, R18, c[0x0][0x320] ;  /* 0x0000c80012007a20 */ /* 0x020ff20000410000 */
[----:B------:R5:W1:Y:S02]  /*151b0*/  MUFU.TANH R168, R0 ;  /* 0x0000000000a87308 */ /* 0x000a640000002400 */
[----:B-----5:R-:W-:Y:S08]  /*151c0*/  FMUL.FTZ R0, R19, c[0x0][0x320] ;  /* 0x0000c80013007a20 */ /* 0x020ff00000410000 */
        /* <DEDUP_REMOVED lines=31> */
[----:B-----5:R-:W-:Y:S05]  /*153c0*/  @P3 IMAD.HI.U32 R0, R4, c[0x0][0x2c8], RZ ;  /* 0x0000b20004003a27 */ /* 0x020fea00078e00ff */
[----:B------:R-:W-:Y:S01]  /*153d0*/  @P3 SHF.R.U32.HI R4, RZ, c[0x0][0x2cc], R0 ;  /* 0x0000b300ff043a19 */ /* 0x000fe20000011600 */
[----:B------:R-:W-:Y:S04]  /*153e0*/  FMUL.FTZ R0, R38, c[0x0][0x320] ;  /* 0x0000c80026007a20 */ /* 0x000fe80000410000 */
[----:B------:R5:W1:Y:S01]  /*153f0*/  MUFU.TANH R27, R0 ;  /* 0x00000000001b7308 */ /* 0x000a620000002400 */
[----:B------:R-:W1:Y:S01]  /*15400*/  SHFL.IDX PT, R3, R4, RZ, 0x1c1f ;  /* 0x001c1fff04037589 */ /* 0x000e6200000e0000 */
[----:B-----5:R-:W-:Y:S08]  /*15410*/  FMUL.FTZ R0, R39, c[0x0][0x320] ;  /* 0x0000c80027007a20 */ /* 0x020ff00000410000 */
[----:B------:R5:W1:Y:S02]  /*15420*/  MUFU.TANH R26, R0 ;  /* 0x00000000001a7308 */ /* 0x000a640000002400 */
[----:B-----5:R-:W-:Y:S04]  /*15430*/  IADD3 R0, -R214, 0x1, -R166 ;  /* 0x00000001d6007810 */ /* 0x020fe80007ffe9a6 */
[----:B------:R-:W-:Y:S04]  /*15440*/  IADD3 R0, -R211, R0, R210 ;  /* 0x00000000d3007210 */ /* 0x000fe80007ffe1d2 */
[C---:B------:R-:W-:Y:S02]  /*15450*/  IADD3 R6, R0.reuse, c[0x0][0x328], RZ ;  /* 0x0000ca0000067a10 */ /* 0x040fe40007ffe0ff */
[----:B------:R-:W-:Y:S02]  /*15460*/  IADD3 R5, R0, UR6, RZ ;  /* 0x0000000600057c10 */ /* 0x000fe4000fffe0ff */
[-C--:B-1----:R-:W-:Y:S02]  /*15470*/  IADD3 R2, R6, R3.reuse, RZ ;  /* 0x0000000306027210 */ /* 0x082fe40007ffe0ff */
        /* <DEDUP_REMOVED lines=15> */
.L_x_2383:
[----:B------:R-:W-:Y:S04]  /*15570*/  MOV R7, c[0x0][0x32c] ;  /* 0x0000cb0000077a02 */ /* 0x000fe80000000f00 */
[----:B------:R-:W-:Y:S11]  /*15580*/  ISETP.NE.AND P0, PT, R7, 0x1, PT ;  /* 0x000000010700780c */ /* 0x000ff60003f05270 */
[----:B------:R-:W-:Y:S02]  /*15590*/  @!UPT UIADD3 URZ, URZ, URZ, URZ ;  /* 0x0000003f3f3ff290 */ /* 0x000fe4000fffe03f */
[----:B------:R-:W-:Y:S05]  /*155a0*/  @P0 IMAD.HI.U32 R7, R3, c[0x0][0x330], RZ ;  /* 0x0000cc0003070a27 */ /* 0x000fea00078e00ff */
[----:B------:R-:W-:Y:S02]  /*155b0*/  @P0 SHF.R.U32.HI R3, RZ, c[0x0][0x334], R7 ;  /* 0x0000cd00ff030a19 */ /* 0x000fe40000011607 */
.L_x_2384:
[----:B------:R-:W-:Y:S05]  /*155c0*/  BSYNC B0 ;  /* 0x0000000000007941 */ /* 0x000fea0003800000 */
.L_x_2382:
[----:B------:R-:W-:Y:S04]  /*155d0*/  IMAD R3, R3, c[0x0][0x32c], -R166 ;  /* 0x0000cb0003037a24 */ /* 0x000fe800078e0aa6 */
[----:B------:R-:W-:Y:S05]  /*155e0*/  IMAD.IADD R3, R3, 0x1, -R214 ;  /* 0x0000000103037824 */ /* 0x000fea00078e0ad6 */
[----:B------:R-:W-:Y:S02]  /*155f0*/  IMNMX R0, R0, R3, !PT ;  /* 0x0000000300007217 */ /* 0x000fe40007800200 */
[----:B------:R-:W-:Y:S04]  /*15600*/  IADD3 R3, R3, c[0x0][0x32c], RZ ;  /* 0x0000cb0003037a10 */ /* 0x000fe80007ffe0ff */
[----:B------:R-:W-:Y:S02]  /*15610*/  IMNMX R2, R2, R3, PT ;  /* 0x0000000302027217 */ /* 0x000fe40003800200 */
.L_x_2381:
        /* <DEDUP_REMOVED lines=66> */
.L_x_2387:
[----:B------:R-:W-:Y:S04]  /*15a40*/  MOV R4, c[0x0][0x32c] ;  /* 0x0000cb0000047a02 */ /* 0x000fe80000000f00 */
[----:B------:R-:W-:Y:S11]  /*15a50*/  ISETP.NE.AND P0, PT, R4, 0x1, PT ;  /* 0x000000010400780c */ /* 0x000ff60003f05270 */
[----:B------:R-:W-:Y:S02]  /*15a60*/  @!UPT UIADD3 URZ, URZ, URZ, URZ ;  /* 0x0000003f3f3ff290 */ /* 0x000fe4000fffe03f */
[----:B------:R-:W-:Y:S05]  /*15a70*/  @P0 IMAD.HI.U32 R4, R0, c[0x0][0x330], RZ ;  /* 0x0000cc0000040a27 */ /* 0x000fea00078e00ff */
[----:B------:R-:W-:Y:S02]  /*15a80*/  @P0 SHF.R.U32.HI R0, RZ, c[0x0][0x334], R4 ;  /* 0x0000cd00ff000a19 */ /* 0x000fe40000011604 */
.L_x_2388:
[----:B------:R-:W-:Y:S05]  /*15a90*/  BSYNC B0 ;  /* 0x0000000000007941 */ /* 0x000fea0003800000 */
.L_x_2386:
[----:B------:R-:W-:Y:S04]  /*15aa0*/  IMAD R0, R0, c[0x0][0x32c], -R166 ;  /* 0x0000cb0000007a24 */ /* 0x000fe800078e0aa6 */
[----:B------:R-:W-:Y:S05]  /*15ab0*/  IMAD.IADD R0, R0, 0x1, -R214 ;  /* 0x0000000100007824 */ /* 0x000fea00078e0ad6 */
[----:B------:R-:W-:Y:S02]  /*15ac0*/  IMNMX R2, R2, R0, !PT ;  /* 0x0000000002027217 */ /* 0x000fe40007800200 */
[----:B------:R-:W-:Y:S04]  /*15ad0*/  IADD3 R0, R0, c[0x0][0x32c], RZ ;  /* 0x0000cb0000007a10 */ /* 0x000fe80007ffe0ff */
[----:B------:R-:W-:Y:S02]  /*15ae0*/  IMNMX R3, R3, R0, PT ;  /* 0x0000000003037217 */ /* 0x000fe40003800200 */
.L_x_2385:
        /* <DEDUP_REMOVED lines=45> */
[--C-:B------:R-:W-:Y:S01]  /*15dc0*/  FFMA.FTZ R7, R7, c[0x0][0x2d0], -R4.reuse ;  /* 0x0000b40007077a23 */ /* 0x100fe20000010804 */
[----:B------:R-:W-:Y:S01]  /*15dd0*/  MUFU.EX2 R12, R24 ;  /* 0x00000018000c7308 */ /* 0x000fe20000000800 */
[----:B------:R-:W-:Y:S01]  /*15de0*/  FFMA.FTZ R195, R8, c[0x0][0x2d0], -R4 ;  /* 0x0000b40008c37a23 */ /* 0x000fe20000010804 */
[----:B------:R-:W-:Y:S01]  /*15df0*/  FSEL R4, R172, -INF , !P0 ;  /* 0xff800000ac047808 */ /* 0x000fe20004000000 */
[----:B------:R-:W-:Y:S01]  /*15e00*/  FMUL.FTZ R0, R0, c[0x0][0x2d0] ;  /* 0x0000b40000007a20 */ /* 0x000fe20000410000 */
[C---:B------:R-:W-:Y:S04]  /*15e10*/  ISETP.GT.AND P0, PT, R2.reuse, 0x1, P3 ;  /* 0x000000010200780c */ /* 0x040fe80001f04270 */
[----:B------:R-:W-:Y:S02]  /*15e20*/  ISETP.LT.OR P0, PT, R3, 0x2, P0 ;  /* 0x000000020300780c */ /* 0x000fe40000701670 */
[----:B------:R-:W1:Y:S02]  /*15e30*/  MUFU.EX2 R0, R0 ;  /* 0x0000000000007308 */ /* 0x000e640000000800 */
[----:B------:R-:W-:Y:S02]  /*15e40*/  FSEL R5, R171, -INF , !P0 ;  /* 0xff800000ab057808 */ /* 0x000fe40004000000 */
[----:B------:R-:W-:Y:S04]  /*15e50*/  ISETP.GT.AND P0, PT, R2, 0x8, P3 ;  /* 0x000000080200780c */ /* 0x000fe80001f04270 */
[C---:B------:R-:W-:Y:S02]  /*15e60*/  ISETP.LT.OR P0, PT, R3.reuse, 0x9, P0 ;  /* 0x000000090300780c */ /* 0x040fe40000701670 */
[----:B------:R-:W2:Y:S02]  /*15e70*/  MUFU.EX2 R7, R7 ;  /* 0x0000000700077308 */ /* 0x000ea40000000800 */
[----:B------:R-:W-:Y:S02]  /*15e80*/  FSEL R104, R170, -INF , !P0 ;  /* 0xff800000aa687808 */ /* 0x000fe40004000000 */
[C---:B------:R-:W-:Y:S04]  /*15e90*/  ISETP.GT.AND P0, PT, R2.reuse, 0x9, P3 ;  /* 0x000000090200780c */ /* 0x040fe80001f04270 */
[----:B------:R-:W-:Y:S04]  /*15ea0*/  ISETP.LT.OR P0, PT, R3, 0xa, P0 ;  /* 0x0000000a0300780c */ /* 0x000fe80000701670 */
[----:B------:R-:W-:Y:S02]  /*15eb0*/  FSEL R153, R169, -INF , !P0 ;  /* 0xff800000a9997808 */ /* 0x000fe40004000000 */
[----:B------:R-:W-:Y:S01]  /*15ec0*/  ISETP.GT.AND P0, PT, R2, 0x10, P3 ;  /* 0x000000100200780c */ /* 0x000fe20001f04270 */
[C---:B-1----:R-:W-:Y:S02]  /*15ed0*/  FMUL.FTZ R21, R0.reuse, R125 ;  /* 0x0000007d00157220 */ /* 0x042fe40000410000 */
        /* <DEDUP_REMOVED lines=120> */
[----:B------:R-:W-:Y:S01]  /*16660*/  FMUL.FTZ R5, R0, R137 ;  /* 0x0000008900057220 */ /* 0x000fe20000410000 */
[----:B------:R-:W-:Y:S01]  /*16670*/  IADD3 R0, R187, R177, RZ ;  /* 0x000000b1bb007210 */ /* 0x000fe20007ffe0ff */
[----:B------:R-:W-:Y:S05]  /*16680*/  FFMA.FTZ R113, R161, c[0x0][0x2d0], -R105 ;  /* 0x0000b400a1717a23 */ /* 0x000fea0000010869 */
[----:B------:R-:W2:Y:S10]  /*16690*/  MUFU.EX2 R3, R3 ;  /* 0x0000000300037308 */ /* 0x000eb40000000800 */
[----:B------:R3:W-:Y:S01]  /*166a0*/  MUFU.EX2 R125, R6 ;  /* 0x00000006007d7308 */ /* 0x0007e20000000800 */
[C---:B-1----:R-:W-:Y:S02]  /*166b0*/  FMUL.FTZ R14, R2.reuse, R134 ;  /* 0x00000086020e7220 */ /* 0x042fe40000410000 */
[C---:B------:R-:W-:Y:S02]  /*166c0*/  FMUL.FTZ R15, R2.reuse, R135 ;  /* 0x00000087020f7220 */ /* 0x040fe40000410000 */
[C---:B------:R-:W-:Y:S01]  /*166d0*/  FMUL.FTZ R38, R2.reuse, R110 ;  /* 0x0000006e02267220 */ /* 0x040fe20000410000 */
[----:B------:R-:W-:Y:S01]  /*166e0*/  LDSM.16.MT88.4 R132, [R0+0x1800] ;  /* 0x001800000084783b */ /* 0x000fe20000004200 */
[C---:B------:R-:W-:Y:S03]  /*166f0*/  FMUL.FTZ R39, R2.reuse, R111 ;  /* 0x0000006f02277220 */ /* 0x040fe60000410000 */
[----:B------:R-:W-:Y:S01]  /*16700*/  MUFU.EX2 R136, R176 ;  /* 0x000000b000887308 */ /* 0x000fe20000000800 */
[C---:B------:R-:W-:Y:S02]  /*16710*/  FMUL.FTZ R7, R2.reuse, R139 ;  /* 0x0000008b02077220 */ /* 0x040fe40000410000 */
[C---:B------:R-:W-:Y:S02]  /*16720*/  FMUL.FTZ R18, R2.reuse, R130 ;  /* 0x0000008202127220 */ /* 0x040fe40000410000 */
[C---:B------:R-:W-:Y:S01]  /*16730*/  FMUL.FTZ R19, R2.reuse, R131 ;  /* 0x0000008302137220 */ /* 0x040fe20000410000 */
[----:B------:R-:W1:Y:S01]  /*16740*/  LDSM.16.MT88.4 R108, [R0] ;  /* 0x00000000006c783b */ /* 0x000e620000004200 */
[C---:B------:R-:W-:Y:S02]  /*16750*/  FMUL.FTZ R22, R2.reuse, R126 ;  /* 0x0000007e02167220 */ /* 0x040fe40000410000 */
[C---:B------:R-:W-:Y:S01]  /*16760*/  FMUL.FTZ R23, R2.reuse, R127 ;  /* 0x0000007f02177220 */ /* 0x040fe20000410000 */
[----:B------:R-:W-:Y:S01]  /*16770*/  MUFU.EX2 R126, R113 ;  /* 0x00000071007e7308 */ /* 0x000fe20000000800 */
[C---:B------:R-:W-:Y:S02]  /*16780*/  FMUL.FTZ R26, R2.reuse, R122 ;  /* 0x0000007a021a7220 */ /* 0x040fe40000410000 */
[C---:B---3--:R-:W-:Y:S02]  /*16790*/  FMUL.FTZ R6, R2.reuse, R138 ;  /* 0x0000008a02067220 */ /* 0x048fe40000410000 */
[C---:B------:R-:W-:Y:S02]  /*167a0*/  FMUL.FTZ R27, R2.reuse, R123 ;  /* 0x0000007b021b7220 */ /* 0x040fe40000410000 */
[C---:B------:R-:W-:Y:S02]  /*167b0*/  FMUL.FTZ R30, R2.reuse, R118 ;  /* 0x00000076021e7220 */ /* 0x040fe40000410000 */
[C---:B------:R-:W-:Y:S01]  /*167c0*/  FMUL.FTZ R31, R2.reuse, R119 ;  /* 0x00000077021f7220 */ /* 0x040fe20000410000 */
[----:B------:R-:W-:Y:S01]  /*167d0*/  MUFU.EX2 R130, R174 ;  /* 0x000000ae00827308 */ /* 0x000fe20000000800 */
[C---:B--2---:R-:W-:Y:S02]  /*167e0*/  FFMA.FTZ R119, R2.reuse, R204, R3 ;  /* 0x000000cc02777223 */ /* 0x044fe40000010003 */
[C---:B------:R-:W-:Y:S02]  /*167f0*/  FMUL.FTZ R34, R2.reuse, R114 ;  /* 0x0000007202227220 */ /* 0x040fe40000410000 */
        /* <DEDUP_REMOVED lines=36> */
[----:B------:R-:W-:Y:S10]  /*16a40*/  MUFU.EX2 R104, R164 ;  /* 0x000000a400687308 */ /* 0x000ff40000000800 */
[----:B------:R2:W-:Y:S10]  /*16a50*/  MUFU.EX2 R118, R2 ;  /* 0x0000000200767308 */ /* 0x0005f40000000800 */
[----:B------:R-:W-:Y:S01]  /*16a60*/  MUFU.EX2 R164, R197 ;  /* 0x000000c500a47308 */ /* 0x000fe20000000800 */
[--C-:B--2---:R-:W-:Y:S01]  /*16a70*/  FFMA.FTZ R2, R153, c[0x0][0x2d0], -R105.reuse ;  /* 0x0000b40099027a23 */ /* 0x104fe20000010869 */
[----:B------:R-:W-:Y:S08]  /*16a80*/  F2FP.PACK_AB R153, R125, R3 ;  /* 0x000000037d99723e */ /* 0x000ff000000000ff */
[----:B------:R-:W2:Y:S10]  /*16a90*/  MUFU.EX2 R3, R165 ;  /* 0x000000a500037308 */ /* 0x000eb40000000800 */
[----:B------:R-:W3:Y:S10]  /*16aa0*/  MUFU.EX2 R117, R2 ;  /* 0x0000000200757308 */ /* 0x000ef40000000800 */
[----:B------:R-:W4:Y:S01]  /*16ab0*/  MUFU.EX2 R165, R195 ;  /* 0x000000c300a57308 */ /* 0x000f220000000800 */
[C---:B--2---:R-:W-:Y:S02]  /*16ac0*/  F2FP.PACK_AB R112, R104.reuse, R3 ;  /* 0x000000036870723e */ /* 0x044fe400000000ff */
[----:B---3--:R-:W-:Y:S01]  /*16ad0*/  F2FP.PACK_AB R155, R117, R118 ;  /* 0x00000076759b723e */ /* 0x008fe200000000ff */
[----:B------:R-:W-:Y:S04]  /*16ae0*/  FADD.FTZ R2, R3, R156 ;  /* 0x0000009c03027221 */ /* 0x000fe80000010000 */
[----:B------:R-:W-:Y:S01]  /*16af0*/  FADD.FTZ R127, R104, R2 ;  /* 0x00000002687f7221 */ /* 0x000fe20000010000 */
[C---:B------:R-:W-:Y:S01]  /*16b00*/  IADD3 R2, R185.reuse, R0, RZ ;  /* 0x00000000b9027210 */ /* 0x040fe20007ffe0ff */
[C---:B-1----:R-:W-:Y:S05]  /*16b10*/  HMMA.16816.F32 R4, R152.reuse, R108, R4 ;  /* 0x0000006c9804723c */ /* 0x042fea0000001804 */
        /* <DEDUP_REMOVED lines=167> */
[----:B------:R5:W-:Y:S07]  /*17590*/  LDSM.16.MT88.4 R20, [R2+0x5800] ;  /* 0x005800000214783b */ /* 0x000bee0000004200 */
[C---:B-1----:R-:W-:Y:S01]  /*175a0*/  HMMA.16816.F32 R120, R152.reuse, R112, R24 ;  /* 0x000000709878723c */ /* 0x042fe20000001818 */
[----:B------:R-:W-:Y:S07]  /*175b0*/  LDSM.16.MT88.4 R24, [R104+0x5800] ;  /* 0x005800006818783b */ /* 0x000fee0000004200 */
[C---:B------:R-:W-:Y:S08]  /*175c0*/  HMMA.16816.F32 R116, R152.reuse, R114, R28 ;  /* 0x000000729874723c */ /* 0x040ff0000000181c */
[C---:B------:R-:W-:Y:S04]  /*175d0*/  HMMA.16816.F32 R112, R152.reuse, R108, R32 ;  /* 0x0000006c9870723c */ /* 0x040fe80000001820 */
[----:B-----5:R-:W-:Y:S04]  /*175e0*/  FADD.FTZ R2, R175, R160 ;  /* 0x000000a0af027221 */ /* 0x020fe80000010000 */
[C---:B------:R-:W-:Y:S04]  /*175f0*/  HMMA.16816.F32 R108, R152.reuse, R110, R36 ;  /* 0x0000006e986c723c */ /* 0x040fe80000001824 */
[----:B------:R-:W-:Y:S04]  /*17600*/  FADD.FTZ R2, R162, R2 ;  /* 0x00000002a2027221 */ /* 0x000fe80000010000 */
[C---:B--2---:R-:W-:Y:S04]  /*17610*/  HMMA.16816.F32 R40, R152.reuse, R4, R40 ;  /* 0x000000049828723c */ /* 0x044fe80000001828 */
[----:B------:R-:W-:Y:S04]  /*17620*/  FADD.FTZ R2, R163, R2 ;  /* 0x00000002a3027221 */ /* 0x000fe80000010000 */
[C---:B------:R-:W-:Y:S01]  /*17630*/  HMMA.16816.F32 R44, R152.reuse, R6, R44 ;  /* 0x00000006982c723c */ /* 0x040fe2000000182c */
[----:B------:R-:W1:Y:S07]  /*17640*/  LDSM.16.MT88.4 R4, [R3+0x3800] ;  /* 0x003800000304783b */ /* 0x000e6e0000004200 */
        /* <DEDUP_REMOVED lines=27> */
[----:B------:R-:W-:Y:S01]  /*17800*/  IMAD.MOV.U32 R177, RZ, RZ, c[0x0][0x2b8] ;  /* 0x0000ae00ffb17624 */ /* 0x000fe200078e00ff */
[----:B------:R-:W-:Y:S01]  /*17810*/  SHF.L.U64.HI R20, R196, 0x1, R212 ;  /* 0x00000001c4147819 */ /* 0x000fe200000102d4 */
        /* <DEDUP_REMOVED lines=8> */
[----:B------:R-:W-:Y:S01]  /*178a0*/  IMAD.SHL.U32 R16, R200, 0x2, RZ ;  /* 0x00000002c8107824 */ /* 0x000fe200078e00ff */
[----:B------:R-:W-:Y:S02]  /*178b0*/  IADD3 R2, R2, -0x80, RZ ;  /* 0xffffff8002027810 */ /* 0x000fe40007ffe0ff */
[----:B------:R-:W-:Y:S03]  /*178c0*/  SHF.L.U64.HI R17, R200, 0x1, R201 ;  /* 0x00000001c8117819 */ /* 0x000fe600000102c9 */
        /* <DEDUP_REMOVED lines=25> */
.L_x_2514:
[----:B------:R-:W-:-:S05]  /*17a60*/  BRA.DIV ~URZ, `(.L_x_2392) ;  /* 0x0000e0d27f007947 */ /* 0x000fca000b800000 */
[----:B------:R-:W3:Y:S01]  /*17a70*/  SHFL.IDX PT, R2, R12, RZ, 0x181f ;  /* 0x00181fff0c027589 */ /* 0x000ee200000e0000 */
[C---:B------:R-:W-:Y:S01]  /*17a80*/  LOP3.LUT P4, RZ, R205.reuse, 0x4, RZ, 0xc0, !PT ;  /* 0x00000004cdff7812 */ /* 0x040fe2000788c0ff */
[----:B------:R-:W-:Y:S01]  /*17a90*/  IMAD R0, R194, 0x6000, R11 ;  /* 0x00006000c2007824 */ /* 0x000fe200078e020b */
[----:B------:R-:W-:Y:S04]  /*17aa0*/  LOP3.LUT P3, RZ, R205, 0x2, RZ, 0xc0, !PT ;  /* 0x00000002cdff7812 */ /* 0x000fe8000786c0ff */
        /* <DEDUP_REMOVED lines=10> */
[----:B------:R-:W-:Y:S01]  /*17b50*/  IMAD.X R3, R4, 0x1, R20, P0 ;  /* 0x0000000104037824 */ /* 0x000fe200000e0614 */
[----:B------:R-:W-:Y:S02]  /*17b60*/  ISETP.GE.AND P0, PT, R196, c[0x0][0x1d4], PT ;  /* 0x00007500c4007a0c */ /* 0x000fe40003f06270 */
[----:B------:R3:W4:Y:S02]  /*17b70*/  SHFL.IDX PT, R4, R5, 0x1, 0x181f ;  /* 0x00381f0005047f89 */ /* 0x00072400000e0000 */
[----:B------:R-:W-:Y:S09]  /*17b80*/  SEL R14, RZ, 0x10, P0 ;  /* 0x00000010ff0e7807 */ /* 0x000ff20000000000 */
[----:B------:R5:W-:Y:S01]  /*17b90*/  LDGSTS.E.BYPASS.LTC128B.128 [R0+0x4000], [R2.64], !P0 ;  /* 0x0400000002007fae */ /* 0x000be2000c101d4c */
[----:B-1-3--:R-:W-:Y:S03]  /*17ba0*/  SEL R5, RZ, 0x10, P4 ;  /* 0x00000010ff057807 */ /* 0x00afe60002000000 */
[----:B-----5:R2:W1:Y:S04]  /*17bb0*/  SHFL.IDX PT, R2, R12, 0x1, 0x181f ;  /* 0x00381f000c027f89 */ /* 0x02046800000e0000 */
.L_x_2515:
[----:B----4-:R-:W-:Y:S02]  /*17bc0*/  IADD3 R3, -R15, 0x10, RZ ;  /* 0x000000100f037810 */ /* 0x010fe40007ffe1ff */
[----:B------:R-:W-:Y:S02]  /*17bd0*/  ISETP.NE.U32.AND P6, PT, R5, RZ, PT ;  /* 0x000000ff0500720c */ /* 0x000fe40003fc5070 */
[----:B------:R-:W-:Y:S04]  /*17be0*/  LOP3.LUT R3, R3, 0xf, RZ, 0xc0, !PT ;  /* 0x0000000f03037812 */ /* 0x000fe800078ec0ff */
[----:B-12---:R-:W-:Y:S02]  /*17bf0*/  IADD3 R6, P3, P0, R3, R2, R13 ;  /* 0x0000000203067210 */ /* 0x006fe4000787e00d */
[----:B------:R-:W-:Y:S02]  /*17c00*/  IADD3 R3, -R5, 0x10, RZ ;  /* 0x0000001005037810 */ /* 0x000fe40007ffe1ff */
[----:B------:R-:W-:Y:S02]  /*17c10*/  IADD3.X R7, RZ, R4, R18, P3, P0 ;  /* 0x00000004ff077210 */ /* 0x000fe40001fe0412 */
[----:B------:R-:W-:Y:S04]  /*17c20*/  LOP3.LUT R3, R3, 0xf, RZ, 0xc0, !PT ;  /* 0x0000000f03037812 */ /* 0x000fe800078ec0ff */
[----:B------:R-:W-:Y:S02]  /*17c30*/  IADD3 R12, P5, P4, R3, R2, R16 ;  /* 0x00000002030c7210 */ /* 0x000fe40007cbe010 */
[C---:B------:R-:W-:Y:S02]  /*17c40*/  IADD3 R3, -R14.reuse, 0x10, RZ ;  /* 0x000000100e037810 */ /* 0x040fe40007ffe1ff */
[----:B------:R-:W-:Y:S02]  /*17c50*/  IADD3.X R13, RZ, R4, R17, P5, P4 ;  /* 0x00000004ff0d7210 */ /* 0x000fe40002fe8411 */
        /* <DEDUP_REMOVED lines=13> */
.L_x_2390:
[----:B------:R-:W-:Y:S05]  /*17d30*/  BSYNC B0 ;  /* 0x0000000000007941 */ /* 0x000fea0003800000 */
.L_x_2389:
[C---:B-1----:R-:W-:Y:S01]  /*17d40*/  IADD3 R0, R179.reuse, 0x1, RZ ;  /* 0x00000001b3007810 */ /* 0x042fe20007ffe0ff */
[----:B------:R-:W0:Y:S01]  /*17d50*/  LDGDEPBAR ;  /* 0x00000000000079af */ /* 0x000e220000000000 */
[----:B------:R-:W-:Y:S01]  /*17d60*/  ISETP.GE.AND P0, PT, R179, 0x1, PT ;  /* 0x00000001b300780c */ /* 0x000fe20003f06270 */
[----:B------:R-:W-:Y:S01]  /*17d70*/  IMAD.MOV.U32 R105, RZ, RZ, R8 ;  /* 0x000000ffff697224 */ /* 0x000fe200078e0008 */
[C---:B------:R-:W-:Y:S01]  /*17d80*/  IADD3 R189, R191.reuse, -0x1, RZ ;  /* 0xffffffffbfbd7810 */ /* 0x040fe20007ffe0ff */
[----:B------:R-:W-:Y:S01]  /*17d90*/  IMAD.MOV.U32 R104, RZ, RZ, R9 ;  /* 0x000000ffff687224 */ /* 0x000fe200078e0009 */
[----:B------:R-:W-:Y:S02]  /*17da0*/  SEL R179, R0, RZ, !P0 ;  /* 0x000000ff00b37207 */ /* 0x000fe40004000000 */
[----:B------:R-:W-:Y:S01]  /*17db0*/  ISETP.GT.AND P0, PT, R191, R215, PT ;  /* 0x000000d7bf00720c */ /* 0x000fe20003f04270 */
[----:B------:R-:W-:Y:S11]  /*17dc0*/  IMAD.MOV.U32 R191, RZ, RZ, R189 ;  /* 0x000000ffffbf7224 */ /* 0x000ff600078e00bd */
[----:B------:R-:W-:Y:S01]  /*17dd0*/  @!UPT UIADD3 URZ, URZ, URZ, URZ ;  /* 0x0000003f3f3ff290 */ /* 0x000fe2000fffe03f */
[----:B------:R-:W-:-:S05]  /*17de0*/  @P0 BRA `(.L_x_2393) ;  /* 0xffffc28000000947 */ /* 0x000fca000383ffff */
.L_x_2376:
[----:B------:R-:W-:Y:S02]  /*17df0*/  IMAD.MOV.U32 R0, RZ, RZ, c[0x0][0x2c4] ;  /* 0x0000b100ff007624 */ /* 0x000fe400078e00ff */
        /* <DEDUP_REMOVED lines=19> */
.L_x_2396:
[----:B------:R-:W-:-:S04]  /*17f30*/  MOV R3, c[0x0][0x32c] ;  /* 0x0000cb0000037a02 */ /* 0x000fc80000000f00 */
[----:B------:R-:W-:-:S13]  /*17f40*/  ISETP.NE.AND P0, PT, R3, 0x1, PT ;  /* 0x000000010300780c */ /* 0x000fda0003f05270 */
[----:B------:R-:W-:-:S05]  /*17f50*/  @P0 IMAD.HI.U32 R3, R0, c[0x0][0x330], RZ ;  /* 0x0000cc0000030a27 */ /* 0x000fca00078e00ff */
[----:B------:R-:W-:Y:S02]  /*17f60*/  @P0 SHF.R.U32.HI R0, RZ, c[0x0][0x334], R3 ;  /* 0x0000cd00ff000a19 */ /* 0x000fe40000011603 */
.L_x_2397:
[----:B------:R-:W-:Y:S05]  /*17f70*/  BSYNC B0 ;  /* 0x0000000000007941 */ /* 0x000fea0003800000 */
.L_x_2395:
[----:B------:R-:W-:-:S05]  /*17f80*/  IMAD R0, R0, c[0x0][0x32c], RZ ;  /* 0x0000cb0000007a24 */ /* 0x000fca00078e02ff */
[----:B------:R-:W-:-:S04]  /*17f90*/  IMNMX R2, R2, R0, !PT ;  /* 0x0000000002027217 */ /* 0x000fc80007800200 */
.L_x_2394:
        /* <DEDUP_REMOVED lines=11> */
.L_x_2408:
        /* <DEDUP_REMOVED lines=43> */
.L_x_2516:
        /* <DEDUP_REMOVED lines=17> */
[----:B------:R5:W4:Y:S11]  /*18410*/  SHFL.IDX PT, R5, R9, 0x1, 0x181f ;  /* 0x00381f0009057f89 */ /* 0x000b3600000e0000 */
[----:B------:R2:W-:Y:S01]  /*18420*/  LDGSTS.E.BYPASS.LTC128B.128 [R4+0x4000], [R2.64], !P0 ;  /* 0x0400000002047fae */ /* 0x0005e2000c101d4c */
[----:B---3--:R-:W-:Y:S02]  /*18430*/  SEL R6, RZ, 0x10, P3 ;  /* 0x00000010ff067807 */ /* 0x008fe40001800000 */
[----:B----45:R-:W-:Y:S01]  /*18440*/  SEL R9, RZ, 0x10, P0 ;  /* 0x00000010ff097807 */ /* 0x030fe20000000000 */
[----:B--2---:R2:W3:Y:S04]  /*18450*/  SHFL.IDX PT, R2, R16, 0x1, 0x181f ;  /* 0x00381f0010027f89 */ /* 0x0044e800000e0000 */
.L_x_2517:
[C---:B------:R-:W-:Y:S02]  /*18460*/  IADD3 R3, -R6.reuse, 0x10, RZ ;  /* 0x0000001006037810 */ /* 0x040fe40007ffe1ff */
[----:B------:R-:W-:Y:S02]  /*18470*/  ISETP.NE.U32.AND P3, PT, R6, RZ, PT ;  /* 0x000000ff0600720c */ /* 0x000fe40003f65070 */
[----:B------:R-:W-:Y:S04]  /*18480*/  LOP3.LUT R3, R3, 0xf, RZ, 0xc0, !PT ;  /* 0x0000000f03037812 */ /* 0x000fe800078ec0ff */
[-C--:B--23--:R-:W-:Y:S02]  /*18490*/  IADD3 R16, P1, P0, R3, R2.reuse, R17 ;  /* 0x0000000203107210 */ /* 0x08cfe4000783e011 */
        /* <DEDUP_REMOVED lines=17> */
.L_x_2400:
[----:B------:R-:W-:Y:S05]  /*185b0*/  BSYNC B0 ;  /* 0x0000000000007941 */ /* 0x000fea0003800000 */
.L_x_2399:
        /* <DEDUP_REMOVED lines=155> */
[----:B------:R2:W-:Y:S10]  /*18f70*/  MUFU.TANH R158, R9 ;  /* 0x00000009009e7308 */ /* 0x0005f40000002400 */
[----:B------:R-:W-:Y:S01]  /*18f80*/  MUFU.TANH R168, R8 ;  /* 0x0000000800a87308 */ /* 0x000fe20000002400 */
[----:B-1----:R-:W-:Y:S09]  /*18f90*/  FMUL.FTZ R2, R6, c[0x0][0x320] ;  /* 0x0000c80006027a20 */ /* 0x002ff20000410000 */
[----:B------:R1:W3:Y:S01]  /*18fa0*/  MUFU.TANH R170, R2 ;  /* 0x0000000200aa7308 */ /* 0x0002e20000002400 */
[----:B--2---:R-:W-:Y:S09]  /*18fb0*/  FMUL.FTZ R9, R20, c[0x0][0x320] ;  /* 0x0000c80014097a20 */ /* 0x004ff20000410000 */
[----:B------:R-:W-:Y:S01]  /*18fc0*/  MUFU.TANH R152, R9 ;  /* 0x0000000900987308 */ /* 0x000fe20000002400 */
[----:B-1----:R-:W-:Y:S09]  /*18fd0*/  FMUL.FTZ R2, R5, c[0x0][0x320] ;  /* 0x0000c80005027a20 */ /* 0x002ff20000410000 */
[----:B------:R1:W-:Y:S02]  /*18fe0*/  MUFU.TANH R163, R2 ;  /* 0x0000000200a37308 */ /* 0x0003e40000002400 */
[----:B-1----:R-:W-:Y:S02]  /*18ff0*/  FMUL.FTZ R2, R7, c[0x0][0x320] ;  /* 0x0000c80007027a20 */ /* 0x002fe40000410000 */
[----:B------:R-:W1:Y:S06]  /*19000*/  LDSM.16.M88.4 R4, [R3+0x5000] ;  /* 0x005000000304783b */ /* 0x000e6c0000000200 */
[----:B------:R2:W4:Y:S02]  /*19010*/  MUFU.TANH R171, R2 ;  /* 0x0000000200ab7308 */ /* 0x0005240000002400 */
[----:B--2---:R-:W-:Y:S08]  /*19020*/  FMUL.FTZ R2, R12, c[0x0][0x320] ;  /* 0x0000c8000c027a20 */ /* 0x004ff00000410000 */
[----:B------:R2:W-:Y:S01]  /*19030*/  MUFU.TANH R162, R2 ;  /* 0x0000000200a27308 */ /* 0x0005e20000002400 */
[C---:B-1----:R-:W-:Y:S07]  /*19040*/  HMMA.16816.F32 R24, R164.reuse, R4, R24 ;  /* 0x00000004a418723c */ /* 0x042fee0000001818 */
[----:B------:R-:W-:Y:S01]  /*19050*/  FMUL.FTZ R4, R22, c[0x0][0x320] ;  /* 0x0000c80016047a20 */ /* 0x000fe20000410000 */
[C---:B------:R-:W-:Y:S03]  /*19060*/  HMMA.16816.F32 R28, R164.reuse, R6, R28 ;  /* 0x00000006a41c723c */ /* 0x040fe6000000181c */
[----:B------:R-:W-:Y:S01]  /*19070*/  MUFU.TANH R157, R4 ;  /* 0x00000004009d7308 */ /* 0x000fe20000002400 */
[----:B------:R-:W-:Y:S02]  /*19080*/  FMUL.FTZ R5, R21, c[0x0][0x320] ;  /* 0x0000c80015057a20 */ /* 0x000fe40000410000 */
[----:B--2---:R-:W-:Y:S02]  /*19090*/  FMUL.FTZ R2, R14, c[0x0][0x320] ;  /* 0x0000c8000e027a20 */ /* 0x004fe40000410000 */
[----:B------:R1:W2:Y:S05]  /*190a0*/  LDSM.16.M88.4 R12, [R3+0x5800] ;  /* 0x00580000030c783b */ /* 0x0002aa0000000200 */
[----:B------:R5:W2:Y:S10]  /*190b0*/  MUFU.TANH R169, R2 ;  /* 0x0000000200a97308 */ /* 0x000ab40000002400 */
[----:B------:R-:W-:Y:S01]  /*190c0*/  MUFU.TANH R105, R5 ;  /* 0x0000000500697308 */ /* 0x000fe20000002400 */
[----:B-1----:R-:W-:Y:S02]  /*190d0*/  FMUL.FTZ R3, R29, c[0x0][0x320] ;  /* 0x0000c8001d037a20 */ /* 0x002fe40000410000 */
[----:B-----5:R-:W-:Y:S07]  /*190e0*/  FMUL.FTZ R2, R16, c[0x0][0x320] ;  /* 0x0000c80010027a20 */ /* 0x020fee0000410000 */
[----:B------:R1:W-:Y:S01]  /*190f0*/  MUFU.TANH R155, R2 ;  /* 0x00000002009b7308 */ /* 0x0003e20000002400 */
[C---:B--2---:R-:W-:Y:S08]  /*19100*/  HMMA.16816.F32 R32, R164.reuse, R12, R32 ;  /* 0x0000000ca420723c */ /* 0x044ff00000001820 */
[----:B------:R-:W-:Y:S04]  /*19110*/  HMMA.16816.F32 R36, R164, R14, R36 ;  /* 0x0000000ea424723c */ /* 0x000fe80000001824 */
[----:B-1----:R-:W-:Y:S04]  /*19120*/  FMUL.FTZ R2, R18, c[0x0][0x320] ;  /* 0x0000c80012027a20 */ /* 0x002fe80000410000 */
[----:B------:R1:W2:Y:S08]  /*19130*/  MUFU.TANH R161, R2 ;  /* 0x0000000200a17308 */ /* 0x0002b00000002400 */
[----:B------:R-:W-:Y:S04]  /*19140*/  FMUL.FTZ R4, R35, c[0x0][0x320] ;  /* 0x0000c80023047a20 */ /* 0x000fe80000410000 */
[----:B------:R5:W-:Y:S04]  /*19150*/  MUFU.TANH R15, R4 ;  /* 0x00000004000f7308 */ /* 0x000be80000002400 */
[----:B------:R-:W-:Y:S02]  /*19160*/  FMUL.FTZ R7, R36, c[0x0][0x320] ;  /* 0x0000c80024077a20 */ /* 0x000fe40000410000 */
[----:B------:R-:W-:Y:S04]  /*19170*/  FMUL.FTZ R6, R37, c[0x0][0x320] ;  /* 0x0000c80025067a20 */ /* 0x000fe80000410000 */
[----:B------:R-:W-:Y:S01]  /*19180*/  MUFU.TANH R7, R7 ;  /* 0x0000000700077308 */ /* 0x000fe20000002400 */
[----:B-1----:R-:W-:Y:S09]  /*19190*/  FMUL.FTZ R2, R17, c[0x0][0x320] ;  /* 0x0000c80011027a20 */ /* 0x002ff20000410000 */
[----:B------:R1:W-:Y:S01]  /*191a0*/  MUFU.TANH R154, R2 ;  /* 0x00000002009a7308 */ /* 0x0003e20000002400 */
[----:B-----5:R-:W-:Y:S09]  /*191b0*/  FMUL.FTZ R4, R38, c[0x0][0x320] ;  /* 0x0000c80026047a20 */ /* 0x020ff20000410000 */
[----:B------:R3:W-:Y:S10]  /*191c0*/  MUFU.TANH R17, R3 ;  /* 0x0000000300117308 */ /* 0x0007f40000002400 */
[----:B------:R5:W-:Y:S01]  /*191d0*/  MUFU.TANH R14, R4 ;  /* 0x00000004000e7308 */ /* 0x000be20000002400 */
[----:B-1----:R-:W-:Y:S09]  /*191e0*/  FMUL.FTZ R2, R19, c[0x0][0x320] ;  /* 0x0000c80013027a20 */ /* 0x002ff20000410000 */
[----:B------:R1:W1:Y:S01]  /*191f0*/  MUFU.TANH R160, R2 ;  /* 0x0000000200a07308 */ /* 0x0002620000002400 */
[----:B---3--:R-:W-:Y:S04]  /*19200*/  FMNMX.FTZ R3, R170, R104, !PT ;  /* 0x00000068aa037209 */ /* 0x008fe80007810000 */
[----:B----4-:R-:W-:Y:S05]  /*19210*/  FMNMX.FTZ R3, R171, R3, !PT ;  /* 0x00000003ab037209 */ /* 0x010fea0007810000 */
[----:B------:R-:W-:Y:S01]  /*19220*/  MUFU.TANH R6, R6 ;  /* 0x0000000600067308 */ /* 0x000fe20000002400 */
[----:B------:R-:W-:Y:S01]  /*19230*/  FMNMX.FTZ R3, R169, R3, !PT ;  /* 0x00000003a9037209 */ /* 0x000fe20007810000 */
[----:B-----5:R-:W-:Y:S03]  /*19240*/  FMUL.FTZ R4, R39, c[0x0][0x320] ;  /* 0x0000c80027047a20 */ /* 0x020fe60000410000 */
[----:B------:R-:W-:Y:S05]  /*19250*/  FMNMX.FTZ R3, R168, R3, !PT ;  /* 0x00000003a8037209 */ /* 0x000fea0007810000 */
[----:B------:R3:W-:Y:S01]  /*19260*/  MUFU.TANH R12, R4 ;  /* 0x00000004000c7308 */ /* 0x0007e20000002400 */
[----:B--2---:R-:W-:Y:S01]  /*19270*/  FMNMX.FTZ R3, R161, R3, !PT ;  /* 0x00000003a1037209 */ /* 0x004fe20007810000 */
[----:B-1----:R-:W-:Y:S03]  /*19280*/  FMUL.FTZ R2, R23, c[0x0][0x320] ;  /* 0x0000c80017027a20 */ /* 0x002fe60000410000 */
[----:B------:R-:W-:Y:S04]  /*19290*/  FMNMX.FTZ R3, R160, R3, !PT ;  /* 0x00000003a0037209 */ /* 0x000fe80007810000 */
[----:B------:R-:W-:Y:S01]  /*192a0*/  FMNMX.FTZ R3, R157, R3, !PT ;  /* 0x000000039d037209 */ /* 0x000fe20007810000 */
[----:B------:R1:W2:Y:S01]  /*192b0*/  MUFU.TANH R156, R2 ;  /* 0x00000002009c7308 */ /* 0x0002a20000002400 */
[----:B---3--:R-:W-:Y:S04]  /*192c0*/  IADD3 R4, R194, 0x1, RZ ;  /* 0x00000001c2047810 */ /* 0x008fe80007ffe0ff */
[----:B------:R-:W-:Y:S01]  /*192d0*/  SEL R194, R4, RZ, !P0 ;  /* 0x000000ff04c27207 */ /* 0x000fe20004000000 */
[----:B-1----:R-:W-:Y:S01]  /*192e0*/  FMUL.FTZ R2, R24, c[0x0][0x320] ;  /* 0x0000c80018027a20 */ /* 0x002fe20000410000 */
[----:B--2---:R-:W-:Y:S03]  /*192f0*/  FMNMX.FTZ R3, R156, R3, !PT ;  /* 0x000000039c037209 */ /* 0x004fe60007810000 */
        /* <DEDUP_REMOVED lines=45> */
.L_x_2518:
        /* <DEDUP_REMOVED lines=120> */
[----:B------:R-:W-:Y:S01]  /*19d50*/  FMUL.FTZ R24, R2, R120 ;  /* 0x0000007802187220 */ /* 0x000fe20000410000 */
[----:B------:R-:W-:Y:S01]  /*19d60*/  IADD3 R2, R187, R178, RZ ;  /* 0x000000b2bb027210 */ /* 0x000fe20007ffe0ff */
[----:B------:R-:W-:Y:S02]  /*19d70*/  FADD.FTZ R3, R22, R3 ;  /* 0x0000000316037221 */ /* 0x000fe40000010000 */
[C---:B---3--:R-:W-:Y:S01]  /*19d80*/  FMUL.FTZ R38, R0.reuse, R110 ;  /* 0x0000006e00267220 */ /* 0x048fe20000410000 */
[----:B------:R-:W2:Y:S01]  /*19d90*/  MUFU.EX2 R129, R7 ;  /* 0x0000000700817308 */ /* 0x000ea20000000800 */
        /* <DEDUP_REMOVED lines=13> */
[C---:B------:R-:W-:Y:S01]  /*19e70*/  FMUL.FTZ R23, R0.reuse, R127 ;  /* 0x0000007f00177220 */ /* 0x040fe20000410000 */
[----:B------:R-:W-:Y:S01]  /*19e80*/  MUFU.EX2 R120, R172 ;  /* 0x000000ac00787308 */ /* 0x000fe20000000800 */
[----:B------:R-:W-:Y:S01]  /*19e90*/  FMUL.FTZ R22, R0, R126 ;  /* 0x0000007e00167220 */ /* 0x000fe20000410000 */
[----:B--2---:R-:W-:Y:S01]  /*19ea0*/  F2FP.PACK_AB R155, R132, R129 ;  /* 0x00000081849b723e */ /* 0x004fe200000000ff */
[C---:B------:R-:W-:Y:S02]  /*19eb0*/  FMUL.FTZ R7, R0.reuse, R139 ;  /* 0x0000008b00077220 */ /* 0x040fe40000410000 */
[C---:B------:R-:W-:Y:S02]  /*19ec0*/  FMUL.FTZ R30, R0.reuse, R118 ;  /* 0x00000076001e7220 */ /* 0x040fe40000410000 */
[C---:B------:R-:W-:Y:S03]  /*19ed0*/  FMUL.FTZ R31, R0.reuse, R119 ;  /* 0x00000077001f7220 */ /* 0x040fe60000410000 */
[----:B------:R-:W-:Y:S01]  /*19ee0*/  MUFU.EX2 R126, R160 ;  /* 0x000000a0007e7308 */ /* 0x000fe20000000800 */
[----:B------:R-:W-:Y:S02]  /*19ef0*/  FADD.FTZ R124, R129, R124 ;  /* 0x0000007c817c7221 */ /* 0x000fe40000010000 */
        /* <DEDUP_REMOVED lines=14> */
[----:B------:R-:W-:Y:S01]  /*19fe0*/  MUFU.EX2 R162, R167 ;  /* 0x000000a700a27308 */ /* 0x000fe20000000800 */
[C---:B------:R-:W-:Y:S02]  /*19ff0*/  FMUL.FTZ R51, R0.reuse, R51 ;  /* 0x0000003300337220 */ /* 0x040fe40000410000 */
[C---:B------:R-:W-:Y:S01]  /*1a000*/  HMMA.16816.F32 R20, R152.reuse, R110, R20 ;  /* 0x0000006e9814723c */ /* 0x040fe20000001814 */
[----:B------:R-:W2:Y:S03]  /*1a010*/  LDSM.16.MT88.4 R108, [R104] ;  /* 0x00000000686c783b */ /* 0x000ea60000004200 */
[C---:B------:R-:W-:Y:S02]  /*1a020*/  FMUL.FTZ R54, R0.reuse, R54 ;  /* 0x0000003600367220 */ /* 0x040fe40000410000 */
[C---:B------:R-:W-:Y:S01]  /*1a030*/  FMUL.FTZ R55, R0.reuse, R55 ;  /* 0x0000003700377220 */ /* 0x040fe20000410000 */
[----:B------:R-:W-:Y:S01]  /*1a040*/  MUFU.EX2 R163, R166 ;  /* 0x000000a600a37308 */ /* 0x000fe20000000800 */
[----:B------:R-:W-:Y:S01]  /*1a050*/  FMUL.FTZ R58, R0, R58 ;  /* 0x0000003a003a7220 */ /* 0x000fe20000410000 */
[----:B-1----:R-:W-:Y:S03]  /*1a060*/  F2FP.PACK_AB R115, R164, R128 ;  /* 0x00000080a473723e */ /* 0x002fe600000000ff */
        /* <DEDUP_REMOVED lines=16> */
[C---:B------:R-:W-:Y:S01]  /*1a170*/  FMUL.FTZ R86, R0.reuse, R86 ;  /* 0x0000005600567220 */ /* 0x040fe20000410000 */
[C---:B--2---:R-:W-:Y:S03]  /*1a180*/  HMMA.16816.F32 R24, R152.reuse, R108, R24 ;  /* 0x0000006c9818723c */ /* 0x044fe60000001818 */
        /* <DEDUP_REMOVED lines=10> */
[C---:B------:R-:W-:Y:S02]  /*1a230*/  FMUL.FTZ R102, R0.reuse, R102 ;  /* 0x0000006600667220 */ /* 0x040fe40000410000 */
[----:B------:R-:W-:Y:S01]  /*1a240*/  FMUL.FTZ R103, R0, R103 ;  /* 0x0000006700677220 */ /* 0x000fe20000410000 */
[----:B------:R-:W-:Y:S01]  /*1a250*/  IADD3 R0, R185, R104, RZ ;  /* 0x00000068b9007210 */ /* 0x000fe20007ffe0ff */
[----:B------:R-:W-:Y:S03]  /*1a260*/  FADD.FTZ R105, R113, R105 ;  /* 0x0000006971697221 */ /* 0x000fe60000010000 */
[----:B------:R-:W2:Y:S01]  /*1a270*/  MUFU.EX2 R158, R171 ;  /* 0x000000ab009e7308 */ /* 0x000ea20000000800 */
[----:B------:R-:W3:Y:S01]  /*1a280*/  LDSM.16.MT88.4 R108, [R0] ;  /* 0x00000000006c783b */ /* 0x000ee20000004200 */
[C---:B------:R-:W-:Y:S01]  /*1a290*/  FADD.FTZ R105, R114.reuse, R105 ;  /* 0x0000006972697221 */ /* 0x040fe20000010000 */
[----:B------:R-:W-:Y:S02]  /*1a2a0*/  F2FP.PACK_AB R114, R114, R113 ;  /* 0x000000717272723e */ /* 0x000fe400000000ff */
[----:B------:R-:W-:Y:S01]  /*1a2b0*/  F2FP.PACK_AB R113, R126, R125 ;  /* 0x0000007d7e71723e */ /* 0x000fe200000000ff */
[----:B------:R-:W-:Y:S04]  /*1a2c0*/  FADD.FTZ R105, R117, R105 ;  /* 0x0000006975697221 */ /* 0x000fe80000010000 */
[----:B------:R-:W-:Y:S01]  /*1a2d0*/  FADD.FTZ R105, R116, R105 ;  /* 0x0000006974697221 */ /* 0x000fe20000010000 */
[----:B------:R-:W-:Y:S03]  /*1a2e0*/  MUFU.EX2 R157, R177 ;  /* 0x000000b1009d7308 */ /* 0x000fe60000000800 */
[----:B------:R-:W-:Y:S04]  /*1a2f0*/  FADD.FTZ R105, R121, R105 ;  /* 0x0000006979697221 */ /* 0x000fe80000010000 */
[----:B------:R-:W-:Y:S03]  /*1a300*/  FADD.FTZ R105, R120, R105 ;  /* 0x0000006978697221 */ /* 0x000fe60000010000 */
[----:B------:R-:W4:Y:S01]  /*1a310*/  MUFU.EX2 R156, R195 ;  /* 0x000000c3009c7308 */ /* 0x000f220000000800 */
[----:B-1----:R-:W-:Y:S01]  /*1a320*/  FADD.FTZ R105, R123, R105 ;  /* 0x000000697b697221 */ /* 0x002fe20000010000 */
        /* <DEDUP_REMOVED lines=128> */
[----:B------:R-:W-:Y:S01]  /*1ab30*/  LDSM.16.MT88.4 R24, [R104+0x5800] ;  /* 0x005800006818783b */ /* 0x000fe20000004200 */
[C---:B------:R-:W-:Y:S08]  /*1ab40*/  HMMA.16816.F32 R116, R152.reuse, R114, R28 ;  /* 0x000000729874723c */ /* 0x040ff0000000181c */
[C---:B----4-:R-:W-:Y:S08]  /*1ab50*/  HMMA.16816.F32 R112, R152.reuse, R108, R32 ;  /* 0x0000006c9870723c */ /* 0x050ff00000001820 */
[C---:B------:R-:W-:Y:S08]  /*1ab60*/  HMMA.16816.F32 R108, R152.reuse, R110, R36 ;  /* 0x0000006e986c723c */ /* 0x040ff00000001824 */
[C---:B-1----:R-:W-:Y:S08]  /*1ab70*/  HMMA.16816.F32 R40, R152.reuse, R4, R40 ;  /* 0x000000049828723c */ /* 0x042ff00000001828 */
[C---:B------:R-:W-:Y:S01]  /*1ab80*/  HMMA.16816.F32 R44, R152.reuse, R6, R44 ;  /* 0x00000006982c723c */ /* 0x040fe2000000182c */
[----:B------:R-:W1:Y:S07]  /*1ab90*/  LDSM.16.MT88.4 R4, [R0+0x3800] ;  /* 0x003800000004783b */ /* 0x000e6e0000004200 */
[C---:B-----5:R-:W-:Y:S08]  /*1aba0*/  HMMA.16816.F32 R48, R152.reuse, R12, R48 ;  /* 0x0000000c9830723c */ /* 0x060ff00000001830 */
        /* <DEDUP_REMOVED lines=27> */
[----:B------:R-:W-:Y:S01]  /*1ad60*/  SHF.L.U64.HI R21, R196, 0x1, R212 ;  /* 0x00000001c4157819 */ /* 0x000fe200000102d4 */
[----:B------:R-:W-:Y:S01]  /*1ad70*/  IMAD.MOV.U32 R246, RZ, RZ, c[0x0][0x2b8] ;  /* 0x0000ae00fff67624 */ /* 0x000fe200078e00ff */
[C---:B------:R-:W-:Y:S01]  /*1ad80*/  SHF.L.U64.HI R19, R202.reuse, 0x1, R213 ;  /* 0x00000001ca137819 */ /* 0x040fe200000102d5 */
[----:B------:R-:W-:Y:S01]  /*1ad90*/  IMAD R198, R217, 0x20, R232 ;  /* 0x00000020d9c67824 */ /* 0x000fe200078e02e8 */
[----:B------:R-:W-:Y:S01]  /*1ada0*/  SHF.L.U32 R16, R202, 0x1, RZ ;  /* 0x00000001ca107819 */ /* 0x000fe200000006ff */
[----:B------:R-:W-:Y:S01]  /*1adb0*/  IMAD R2, R189, 0x40, R228 ;  /* 0x00000040bd027824 */ /* 0x000fe200078e02e4 */
[----:B------:R-:W-:Y:S01]  /*1adc0*/  ISETP.NE.AND P4, PT, R246, 0x1, PT ;  /* 0x00000001f600780c */ /* 0x000fe20003f85270 */
[----:B------:R-:W-:Y:S01]  /*1add0*/  IMAD.MOV.U32 R190, RZ, RZ, RZ ;  /* 0x000000ffffbe7224 */ /* 0x000fe200078e00ff */
[----:B------:R-:W-:Y:S01]  /*1ade0*/  ISETP.GT.AND P3, PT, R198, 0x3f, PT ;  /* 0x0000003fc600780c */ /* 0x000fe20003f64270 */
[----:B------:R-:W-:Y:S01]  /*1adf0*/  IMAD.SHL.U32 R20, R196, 0x2, RZ ;  /* 0x00000002c4147824 */ /* 0x000fe200078e00ff */
[----:B------:R-:W-:Y:S01]  /*1ae00*/  IADD3 R2, R2, -0x80, R198 ;  /* 0xffffff8002027810 */ /* 0x000fe20007ffe0c6 */
[C---:B------:R-:W-:Y:S01]  /*1ae10*/  IMAD.SHL.U32 R17, R200.reuse, 0x2, RZ ;  /* 0x00000002c8117824 */ /* 0x040fe200078e00ff */
[----:B------:R-:W-:Y:S03]  /*1ae20*/  SHF.L.U64.HI R18, R200, 0x1, R201 ;  /* 0x00000001c8127819 */ /* 0x000fe600000102c9 */
[--C-:B------:R-:W-:Y:S04]  /*1ae30*/  IMAD.MOV.U32 R0, RZ, RZ, R2.reuse ;  /* 0x000000ffff007224 */ /* 0x100fe800078e0002 */
        /* <DEDUP_REMOVED lines=24> */
.L_x_2519:
[----:B------:R-:W-:-:S05]  /*1afc0*/  BRA.DIV ~URZ, `(.L_x_2407) ;  /* 0x0000b1427f007947 */ /* 0x000fca000b800000 */
[----:B------:R-:W3:Y:S01]  /*1afd0*/  SHFL.IDX PT, R2, R13, RZ, 0x181f ;  /* 0x00181fff0d027589 */ /* 0x000ee200000e0000 */
[----:B------:R-:W-:Y:S01]  /*1afe0*/  ISETP.GE.AND P4, PT, R200, c[0x0][0x1d4], PT ;  /* 0x00007500c8007a0c */ /* 0x000fe20003f86270 */
[----:B------:R-:W-:Y:S01]  /*1aff0*/  IMAD R0, R194, 0x6000, R11 ;  /* 0x00006000c2007824 */ /* 0x000fe200078e020b */
[----:B------:R-:W-:Y:S02]  /*1b000*/  ISETP.GE.AND P3, PT, R202, c[0x0][0x1d4], PT ;  /* 0x00007500ca007a0c */ /* 0x000fe40003f66270 */
        /* <DEDUP_REMOVED lines=13> */
[----:B------:R2:W3:Y:S02]  /*1b0e0*/  SHFL.IDX PT, R4, R12, 0x1, 0x181f ;  /* 0x00381f000c047f89 */ /* 0x0004e400000e0000 */
[----:B------:R-:W-:Y:S09]  /*1b0f0*/  SEL R14, RZ, 0x10, P0 ;  /* 0x00000010ff0e7807 */ /* 0x000ff20000000000 */
[----:B------:R4:W-:Y:S04]  /*1b100*/  LDGSTS.E.BYPASS.LTC128B.128 [R0+0x4000], [R2.64], !P0 ;  /* 0x0400000002007fae */ /* 0x0009e8000c101d4c */
[----:B----4-:R2:W4:Y:S02]  /*1b110*/  SHFL.IDX PT, R2, R13, 0x1, 0x181f ;  /* 0x00381f000d027f89 */ /* 0x01052400000e0000 */
.L_x_2520:
[----:B---3--:R-:W-:Y:S02]  /*1b120*/  IADD3 R3, -R15, 0x10, RZ ;  /* 0x000000100f037810 */ /* 0x008fe40007ffe1ff */
[----:B------:R-:W-:Y:S02]  /*1b130*/  ISETP.NE.U32.AND P6, PT, R5, RZ, PT ;  /* 0x000000ff0500720c */ /* 0x000fe40003fc5070 */
[----:B------:R-:W-:Y:S04]  /*1b140*/  LOP3.LUT R3, R3, 0xf, RZ, 0xc0, !PT ;  /* 0x0000000f03037812 */ /* 0x000fe800078ec0ff */
[----:B--2-4-:R-:W-:Y:S02]  /*1b150*/  IADD3 R6, P3, P0, R3, R2, R16 ;  /* 0x0000000203067210 */ /* 0x014fe4000787e010 */
[----:B------:R-:W-:Y:S02]  /*1b160*/  IADD3 R3, -R5, 0x10, RZ ;  /* 0x0000001005037810 */ /* 0x000fe40007ffe1ff */
[----:B------:R-:W-:Y:S02]  /*1b170*/  IADD3.X R7, RZ, R4, R19, P3, P0 ;  /* 0x00000004ff077210 */ /* 0x000fe40001fe0413 */
[----:B------:R-:W-:Y:S04]  /*1b180*/  LOP3.LUT R3, R3, 0xf, RZ, 0xc0, !PT ;  /* 0x0000000f03037812 */ /* 0x000fe800078ec0ff */
[----:B-1----:R-:W-:Y:S02]  /*1b190*/  IADD3 R12, P5, P4, R3, R2, R17 ;  /* 0x00000002030c7210 */ /* 0x002fe40007cbe011 */
        /* <DEDUP_REMOVED lines=15> */
.L_x_2405:
[----:B------:R-:W-:Y:S05]  /*1b290*/  BSYNC B0 ;  /* 0x0000000000007941 */ /* 0x000fea0003800000 */
.L_x_2404:
        /* <DEDUP_REMOVED lines=9> */
.L_x_2398:
[----:B------:R-:W-:-:S13]  /*1b330*/  ISETP.GE.AND P0, PT, R189, R206, PT ;  /* 0x000000cebd00720c */ /* 0x000fda0003f06270 */
[----:B------:R-:W-:Y:S05]  /*1b340*/  @!P0 BRA `(.L_x_2409) ;  /* 0x00003df000008947 */ /* 0x000fea0003800000 */
[----:B------:R-:W-:Y:S02]  /*1b350*/  MOV R105, R8 ;  /* 0x0000000800697202 */ /* 0x000fe40000000f00 */
[----:B------:R-:W-:Y:S02]  /*1b360*/  MOV R104, R9 ;  /* 0x0000000900687202 */ /* 0x000fe40000000f00 */
.L_x_2426:
        /* <DEDUP_REMOVED lines=42> */
.L_x_2521:
        /* <DEDUP_REMOVED lines=22> */
.L_x_2522:
[----:B------:R-:W-:Y:S02]  /*1b770*/  IADD3 R3, -R18, 0x10, RZ ;  /* 0x0000001012037810 */ /* 0x000fe40007ffe1ff */
[----:B------:R-:W-:Y:S02]  /*1b780*/  ISETP.NE.U32.AND P6, PT, R7, RZ, PT ;  /* 0x000000ff0700720c */ /* 0x000fe40003fc5070 */
[----:B------:R-:W-:Y:S04]  /*1b790*/  LOP3.LUT R3, R3, 0xf, RZ, 0xc0, !PT ;  /* 0x0000000f03037812 */ /* 0x000fe800078ec0ff */
[-C--:B---3--:R-:W-:Y:S02]  /*1b7a0*/  IADD3 R6, P3, P0, R3, R2.reuse, R17 ;  /* 0x0000000203067210 */ /* 0x088fe4000787e011 */
[----:B------:R-:W-:Y:S02]  /*1b7b0*/  IADD3 R3, -R7, 0x10, RZ ;  /* 0x0000001007037810 */ /* 0x000fe40007ffe1ff */
[-C--:B------:R-:W-:Y:S02]  /*1b7c0*/  IADD3.X R7, RZ, R5.reuse, R25, P3, P0 ;  /* 0x00000005ff077210 */ /* 0x080fe40001fe0419 */
[----:B------:R-:W-:Y:S04]  /*1b7d0*/  LOP3.LUT R3, R3, 0xf, RZ, 0xc0, !PT ;  /* 0x0000000f03037812 */ /* 0x000fe800078ec0ff */
[-C--:B--2---:R-:W-:Y:S02]  /*1b7e0*/  IADD3 R16, P5, P4, R3, R2.reuse, R19 ;  /* 0x0000000203107210 */ /* 0x084fe40007cbe013 */
        /* <DEDUP_REMOVED lines=15> */
.L_x_2411:
[----:B------:R-:W-:Y:S05]  /*1b8e0*/  BSYNC B0 ;  /* 0x0000000000007941 */ /* 0x000fea0003800000 */
.L_x_2410:
        /* <DEDUP_REMOVED lines=159> */
[----:B------:R3:W4:Y:S10]  /*1c2e0*/  MUFU.TANH R170, R2 ;  /* 0x0000000200aa7308 */ /* 0x0007340000002400 */
[----:B------:R-:W2:Y:S01]  /*1c2f0*/  MUFU.TANH R171, R8 ;  /* 0x0000000800ab7308 */ /* 0x000ea20000002400 */
        /* <DEDUP_REMOVED lines=93> */
.L_x_2416:
[----:B------:R-:W-:Y:S04]  /*1c8d0*/  MOV R7, 0x1 ;  /* 0x0000000100077802 */ /* 0x000fe80000000f00 */
[----:B------:R-:W-:Y:S11]  /*1c8e0*/  ISETP.NE.AND P0, PT, R7, c[0x0][0x32c], PT ;  /* 0x0000cb0007007a0c */ /* 0x000ff60003f05270 */
[----:B------:R-:W-:Y:S02]  /*1c8f0*/  @!UPT UIADD3 URZ, URZ, URZ, URZ ;  /* 0x0000003f3f3ff290 */ /* 0x000fe4000fffe03f */
[----:B------:R-:W-:Y:S05]  /*1c900*/  @P0 IMAD.HI.U32 R7, R3, c[0x0][0x330], RZ ;  /* 0x0000cc0003070a27 */ /* 0x000fea00078e00ff */
[----:B------:R-:W-:Y:S02]  /*1c910*/  @P0 SHF.R.U32.HI R3, RZ, c[0x0][0x334], R7 ;  /* 0x0000cd00ff030a19 */ /* 0x000fe40000011607 */
.L_x_2417:
[----:B------:R-:W-:Y:S05]  /*1c920*/  BSYNC B0 ;  /* 0x0000000000007941 */ /* 0x000fea0003800000 */
.L_x_2415:
[----:B------:R-:W-:Y:S04]  /*1c930*/  IMAD R3, R3, c[0x0][0x32c], -R166 ;  /* 0x0000cb0003037a24 */ /* 0x000fe800078e0aa6 */
[----:B------:R-:W-:Y:S05]  /*1c940*/  IMAD.IADD R3, R3, 0x1, -R214 ;  /* 0x0000000103037824 */ /* 0x000fea00078e0ad6 */
[----:B------:R-:W-:Y:S02]  /*1c950*/  IMNMX R0, R0, R3, !PT ;  /* 0x0000000300007217 */ /* 0x000fe40007800200 */
[----:B------:R-:W-:Y:S04]  /*1c960*/  IADD3 R3, R3, c[0x0][0x32c], RZ ;  /* 0x0000cb0003037a10 */ /* 0x000fe80007ffe0ff */
[----:B------:R-:W-:Y:S02]  /*1c970*/  IMNMX R2, R2, R3, PT ;  /* 0x0000000302027217 */ /* 0x000fe40003800200 */
.L_x_2414:
        /* <DEDUP_REMOVED lines=66> */
.L_x_2420:
[----:B------:R-:W-:Y:S04]  /*1cda0*/  MOV R4, 0x1 ;  /* 0x0000000100047802 */ /* 0x000fe80000000f00 */
[----:B------:R-:W-:Y:S11]  /*1cdb0*/  ISETP.NE.AND P0, PT, R4, c[0x0][0x32c], PT ;  /* 0x0000cb0004007a0c */ /* 0x000ff60003f05270 */
[----:B------:R-:W-:Y:S02]  /*1cdc0*/  @!UPT UIADD3 URZ, URZ, URZ, URZ ;  /* 0x0000003f3f3ff290 */ /* 0x000fe4000fffe03f */
[----:B------:R-:W-:Y:S05]  /*1cdd0*/  @P0 IMAD.HI.U32 R4, R0, c[0x0][0x330], RZ ;  /* 0x0000cc0000040a27 */ /* 0x000fea00078e00ff */
[----:B------:R-:W-:Y:S02]  /*1cde0*/  @P0 SHF.R.U32.HI R0, RZ, c[0x0][0x334], R4 ;  /* 0x0000cd00ff000a19 */ /* 0x000fe40000011604 */
.L_x_2421:
[----:B------:R-:W-:Y:S05]  /*1cdf0*/  BSYNC B0 ;  /* 0x0000000000007941 */ /* 0x000fea0003800000 */
.L_x_2419:
[----:B------:R-:W-:Y:S04]  /*1ce00*/  IMAD R0, R0, c[0x0][0x32c], -R166 ;  /* 0x0000cb0000007a24 */ /* 0x000fe800078e0aa6 */
[----:B------:R-:W-:Y:S05]  /*1ce10*/  IMAD.IADD R0, R0, 0x1, -R214 ;  /* 0x0000000100007824 */ /* 0x000fea00078e0ad6 */
[----:B------:R-:W-:Y:S02]  /*1ce20*/  IMNMX R2, R2, R0, !PT ;  /* 0x0000000002027217 */ /* 0x000fe40007800200 */
[----:B------:R-:W-:Y:S04]  /*1ce30*/  IADD3 R0, R0, c[0x0][0x32c], RZ ;  /* 0x0000cb0000007a10 */ /* 0x000fe80007ffe0ff */
[----:B------:R-:W-:Y:S02]  /*1ce40*/  IMNMX R3, R3, R0, PT ;  /* 0x0000000003037217 */ /* 0x000fe40003800200 */
.L_x_2418:
        /* <DEDUP_REMOVED lines=49> */
[----:B------:R-:W-:Y:S04]  /*1d160*/  ISETP.GT.AND P0, PT, R2, 0x1, P3 ;  /* 0x000000010200780c */ /* 0x000fe80001f04270 */
[C---:B------:R-:W-:Y:S02]  /*1d170*/  ISETP.LT.OR P0, PT, R3.reuse, 0x2, P0 ;  /* 0x000000020300780c */ /* 0x040fe40000701670 */
[----:B------:R-:W1:Y:S02]  /*1d180*/  MUFU.EX2 R0, R0 ;  /* 0x0000000000007308 */ /* 0x000e640000000800 */
[----:B------:R-:W-:Y:S02]  /*1d190*/  FSEL R5, R172, -INF , !P0 ;  /* 0xff800000ac057808 */ /* 0x000fe40004000000 */
[C---:B------:R-:W-:Y:S04]  /*1d1a0*/  ISETP.GT.AND P0, PT, R2.reuse, 0x8, P3 ;  /* 0x000000080200780c */ /* 0x040fe80001f04270 */
[----:B------:R-:W-:Y:S02]  /*1d1b0*/  ISETP.LT.OR P0, PT, R3, 0x9, P0 ;  /* 0x000000090300780c */ /* 0x000fe40000701670 */
[----:B------:R-:W-:Y:S02]  /*1d1c0*/  MUFU.EX2 R8, R7 ;  /* 0x0000000700087308 */ /* 0x000fe40000000800 */
[----:B------:R-:W-:Y:S02]  /*1d1d0*/  FSEL R104, R171, -INF , !P0 ;  /* 0xff800000ab687808 */ /* 0x000fe40004000000 */
[----:B------:R-:W-:Y:S04]  /*1d1e0*/  ISETP.GT.AND P0, PT, R2, 0x9, P3 ;  /* 0x000000090200780c */ /* 0x000fe80001f04270 */
[C---:B------:R-:W-:Y:S02]  /*1d1f0*/  ISETP.LT.OR P0, PT, R3.reuse, 0xa, P0 ;  /* 0x0000000a0300780c */ /* 0x040fe40000701670 */
[----:B------:R-:W2:Y:S02]  /*1d200*/  MUFU.EX2 R7, R6 ;  /* 0x0000000600077308 */ /* 0x000ea40000000800 */
[----:B------:R-:W-:Y:S02]  /*1d210*/  FSEL R155, R170, -INF , !P0 ;  /* 0xff800000aa9b7808 */ /* 0x000fe40004000000 */
[----:B------:R-:W-:Y:S01]  /*1d220*/  ISETP.GT.AND P0, PT, R2, 0x10, P3 ;  /* 0x000000100200780c */ /* 0x000fe20001f04270 */
[C---:B-1----:R-:W-:Y:S02]  /*1d230*/  FMUL.FTZ R13, R0.reuse, R133 ;  /* 0x00000085000d7220 */ /* 0x042fe40000410000 */
        /* <DEDUP_REMOVED lines=13> */
[----:B------:R-:W-:Y:S01]  /*1d310*/  FMUL.FTZ R32, R0, R112 ;  /* 0x0000007000207220 */ /* 0x000fe20000410000 */
[----:B------:R-:W-:Y:S01]  /*1d320*/  FSEL R158, R168, -INF , !P0 ;  /* 0xff800000a89e7808 */ /* 0x000fe20004000000 */
[----:B------:R-:W-:Y:S01]  /*1d330*/  FMUL.FTZ R33, R0, R113 ;  /* 0x0000007100217220 */ /* 0x000fe20000410000 */
[----:B------:R-:W-:Y:S01]  /*1d340*/  ISETP.GT.AND P0, PT, R2, 0x18, P3 ;  /* 0x000000180200780c */ /* 0x000fe20001f04270 */
[C---:B------:R-:W-:Y:S01]  /*1d350*/  FMUL.FTZ R36, R0.reuse, R108 ;  /* 0x0000006c00247220 */ /* 0x040fe20000410000 */
[----:B--2---:R-:W-:Y:S01]  /*1d360*/  F2FP.PACK_AB R152, R7, R8 ;  /* 0x000000080798723e */ /* 0x004fe200000000ff */
        /* <DEDUP_REMOVED lines=57> */
[C---:B------:R-:W-:Y:S04]  /*1d700*/  ISETP.GT.AND P0, PT, R2.reuse, 0x31, P3 ;  /* 0x000000310200780c */ /* 0x040fe80001f04270 */
[----:B------:R-:W-:Y:S04]  /*1d710*/  ISETP.LT.OR P0, PT, R3, 0x32, P0 ;  /* 0x000000320300780c */ /* 0x000fe80000701670 */
[----:B------:R-:W-:Y:S02]  /*1d720*/  FSEL R170, R27, -INF , !P0 ;  /* 0xff8000001baa7808 */ /* 0x000fe40004000000 */
[----:B------:R-:W-:Y:S04]  /*1d730*/  ISETP.GT.AND P0, PT, R2, 0x38, P3 ;  /* 0x000000380200780c */ /* 0x000fe80001f04270 */
[C---:B------:R-:W-:Y:S04]  /*1d740*/  ISETP.LT.OR P0, PT, R3.reuse, 0x39, P0 ;  /* 0x000000390300780c */ /* 0x040fe80000701670 */
[----:B------:R-:W-:Y:S02]  /*1d750*/  FSEL R171, R26, -INF , !P0 ;  /* 0xff8000001aab7808 */ /* 0x000fe40004000000 */
[----:B------:R-:W-:Y:S01]  /*1d760*/  ISETP.GT.AND P0, PT, R2, 0x39, P3 ;  /* 0x000000390200780c */ /* 0x000fe20001f04270 */
[----:B------:R-:W-:Y:S03]  /*1d770*/  FFMA.FTZ R2, R0, R203, R8 ;  /* 0x000000cb00027223 */ /* 0x000fe60000010008 */
[----:B------:R-:W-:Y:S01]  /*1d780*/  ISETP.LT.OR P0, PT, R3, 0x3a, P0 ;  /* 0x0000003a0300780c */ /* 0x000fe20000701670 */
[----:B------:R-:W-:Y:S01]  /*1d790*/  FADD.FTZ R6, R7, R2 ;  /* 0x0000000207067221 */ /* 0x000fe20000010000 */
[----:B------:R-:W-:Y:S01]  /*1d7a0*/  FMNMX.FTZ R2, R4, R105, !PT ;  /* 0x0000006904027209 */ /* 0x000fe20007810000 */
[----:B------:R-:W1:Y:S01]  /*1d7b0*/  MUFU.EX2 R7, R23 ;  /* 0x0000001700077308 */ /* 0x000e620000000800 */
[----:B------:R-:W-:Y:S02]  /*1d7c0*/  FSEL R168, R30, -INF , !P0 ;  /* 0xff8000001ea87808 */ /* 0x000fe40004000000 */
[----:B------:R-:W-:Y:S04]  /*1d7d0*/  FMNMX.FTZ R2, R5, R2, !PT ;  /* 0x0000000205027209 */ /* 0x000fe80007810000 */
[----:B------:R-:W-:Y:S04]  /*1d7e0*/  FMNMX.FTZ R2, R104, R2, !PT ;  /* 0x0000000268027209 */ /* 0x000fe80007810000 */
[----:B------:R-:W-:Y:S04]  /*1d7f0*/  FMNMX.FTZ R2, R155, R2, !PT ;  /* 0x000000029b027209 */ /* 0x000fe80007810000 */
[----:B------:R-:W-:Y:S04]  /*1d800*/  FMNMX.FTZ R2, R157, R2, !PT ;  /* 0x000000029d027209 */ /* 0x000fe80007810000 */
[----:B------:R-:W-:Y:S04]  /*1d810*/  FMNMX.FTZ R2, R158, R2, !PT ;  /* 0x000000029e027209 */ /* 0x000fe80007810000 */
[----:B------:R-:W-:Y:S02]  /*1d820*/  FMNMX.FTZ R2, R159, R2, !PT ;  /* 0x000000029f027209 */ /* 0x000fe40007810000 */
[----:B-1----:R-:W-:Y:S02]  /*1d830*/  F2FP.PACK_AB R154, R7, R12 ;  /* 0x0000000c079a723e */ /* 0x002fe400000000ff */
        /* <DEDUP_REMOVED lines=24> */
[C---:B------:R-:W-:Y:S01]  /*1d9c0*/  FMUL.FTZ R4, R0.reuse, R136 ;  /* 0x0000008800047220 */ /* 0x040fe20000410000 */
[----:B------:R-:W1:Y:S01]  /*1d9d0*/  MUFU.EX2 R2, R2 ;  /* 0x0000000200027308 */ /* 0x000e620000000800 */
[----:B------:R-:W-:Y:S02]  /*1d9e0*/  FMUL.FTZ R5, R0, R137 ;  /* 0x0000008900057220 */ /* 0x000fe40000410000 */
[----:B------:R-:W-:Y:S07]  /*1d9f0*/  FFMA.FTZ R116, R161, c[0x0][0x2d0], -R105 ;  /* 0x0000b400a1747a23 */ /* 0x000fee0000010869 */
[----:B------:R-:W2:Y:S10]  /*1da00*/  MUFU.EX2 R3, R3 ;  /* 0x0000000300037308 */ /* 0x000eb40000000800 */
[----:B------:R3:W4:Y:S01]  /*1da10*/  MUFU.EX2 R0, R6 ;  /* 0x0000000600007308 */ /* 0x0007220000000800 */
        /* <DEDUP_REMOVED lines=12> */
[----:B---3--:R-:W-:Y:S01]  /*1dae0*/  FMUL.FTZ R6, R2, R138 ;  /* 0x0000008a02067220 */ /* 0x008fe20000410000 */
[----:B----4-:R-:W-:Y:S01]  /*1daf0*/  F2FP.PACK_AB R153, R0, R3 ;  /* 0x000000030099723e */ /* 0x010fe200000000ff */
        /* <DEDUP_REMOVED lines=42> */
[----:B------:R-:W-:Y:S01]  /*1dda0*/  FADD.FTZ R127, R0, R108 ;  /* 0x0000006c007f7221 */ /* 0x000fe20000010000 */
[----:B------:R-:W-:Y:S01]  /*1ddb0*/  IADD3 R0, R187, R178, RZ ;  /* 0x000000b2bb007210 */ /* 0x000fe20007ffe0ff */
[----:B------:R1:W-:Y:S01]  /*1ddc0*/  MUFU.EX2 R119, R2 ;  /* 0x0000000200777308 */ /* 0x0003e20000000800 */
[--C-:B------:R-:W-:Y:S03]  /*1ddd0*/  FFMA.FTZ R116, R160, c[0x0][0x2d0], -R105.reuse ;  /* 0x0000b400a0747a23 */ /* 0x100fe60000010869 */
[----:B------:R-:W2:Y:S06]  /*1dde0*/  LDSM.16.MT88.4 R108, [R0] ;  /* 0x00000000006c783b */ /* 0x000eac0000004200 */
[----:B------:R-:W3:Y:S02]  /*1ddf0*/  MUFU.EX2 R104, R165 ;  /* 0x000000a500687308 */ /* 0x000ee40000000800 */
[----:B------:R-:W-:Y:S08]  /*1de00*/  LDSM.16.MT88.4 R132, [R0+0x1800] ;  /* 0x001800000084783b */ /* 0x000ff00000004200 */
[----:B------:R-:W-:Y:S01]  /*1de10*/  MUFU.EX2 R123, R116 ;  /* 0x00000074007b7308 */ /* 0x000fe20000000800 */
[----:B-1----:R-:W-:Y:S09]  /*1de20*/  FFMA.FTZ R2, R155, c[0x0][0x2d0], -R105 ;  /* 0x0000b4009b027a23 */ /* 0x002ff20000010869 */
[----:B------:R-:W1:Y:S01]  /*1de30*/  MUFU.EX2 R118, R2 ;  /* 0x0000000200767308 */ /* 0x000e620000000800 */
[C---:B---3--:R-:W-:Y:S01]  /*1de40*/  F2FP.PACK_AB R112, R113.reuse, R104 ;  /* 0x000000687170723e */ /* 0x048fe200000000ff */
[----:B------:R-:W-:Y:S01]  /*1de50*/  FADD.FTZ R3, R104, R156 ;  /* 0x0000009c68037221 */ /* 0x000fe20000010000 */
[----:B------:R-:W-:Y:S03]  /*1de60*/  IADD3 R104, R188, R178, RZ ;  /* 0x000000b2bc687210 */ /* 0x000fe60007ffe0ff */
[----:B------:R-:W-:Y:S01]  /*1de70*/  FADD.FTZ R125, R113, R3 ;  /* 0x00000003717d7221 */ /* 0x000fe20000010000 */
[C---:B------:R-:W-:Y:S01]  /*1de80*/  IADD3 R3, R185.reuse, R104, RZ ;  /* 0x00000068b9037210 */ /* 0x040fe20007ffe0ff */
[--C-:B------:R-:W-:Y:S02]  /*1de90*/  FFMA.FTZ R113, R162, c[0x0][0x2d0], -R105.reuse ;  /* 0x0000b400a2717a23 */ /* 0x100fe40000010869 */
[----:B------:R-:W3:Y:S10]  /*1dea0*/  MUFU.EX2 R165, R193 ;  /* 0x000000c100a57308 */ /* 0x000ef40000000800 */
[----:B------:R-:W-:Y:S01]  /*1deb0*/  MUFU.EX2 R126, R113 ;  /* 0x00000071007e7308 */ /* 0x000fe20000000800 */
[----:B-1----:R-:W-:Y:S02]  /*1dec0*/  F2FP.PACK_AB R155, R118, R119 ;  /* 0x00000077769b723e */ /* 0x002fe400000000ff */
[----:B------:R-:W-:Y:S05]  /*1ded0*/  IADD3 R2, R185, R0, RZ ;  /* 0x00000000b9027210 */ /* 0x000fea0007ffe0ff */
[C---:B--2---:R-:W-:Y:S02]  /*1dee0*/  HMMA.16816.F32 R4, R152.reuse, R108, R4 ;  /* 0x0000006c9804723c */ /* 0x044fe40000001804 */
[----:B------:R-:W-:Y:S06]  /*1def0*/  MUFU.EX2 R162, R198 ;  /* 0x000000c600a27308 */ /* 0x000fec0000000800 */
        /* <DEDUP_REMOVED lines=36> */
[----:B---3--:R-:W-:Y:S01]  /*1e140*/  F2FP.PACK_AB R154, R165, R164 ;  /* 0x000000a4a59a723e */ /* 0x008fe200000000ff */
        /* <DEDUP_REMOVED lines=43> */
[----:B------:R-:W1:Y:S01]  /*1e400*/  LDSM.16.MT88.4 R112, [R0+0x1000] ;  /* 0x001000000070783b */ /* 0x000e620000004200 */
[----:B------:R-:W2:Y:S02]  /*1e410*/  MUFU.EX2 R163, R197 ;  /* 0x000000c500a37308 */ /* 0x000ea40000000800 */
[----:B------:R-:W-:Y:S03]  /*1e420*/  FFMA.FTZ R109, R167, c[0x0][0x2d0], -R105 ;  /* 0x0000b400a76d7a23 */ /* 0x000fe60000010869 */
[----:B------:R-:W-:Y:S05]  /*1e430*/  F2FP.PACK_AB R110, R172, R136 ;  /* 0x00000088ac6e723e */ /* 0x000fea00000000ff */
[----:B------:R3:W-:Y:S10]  /*1e440*/  MUFU.EX2 R122, R108 ;  /* 0x0000006c007a7308 */ /* 0x0007f40000000800 */
[----:B------:R4:W5:Y:S01]  /*1e450*/  MUFU.EX2 R161, R109 ;  /* 0x0000006d00a17308 */ /* 0x0009620000000800 */
[----:B--2---:R-:W-:Y:S01]  /*1e460*/  F2FP.PACK_AB R152, R163, R162 ;  /* 0x000000a2a398723e */ /* 0x004fe200000000ff */
[----:B---3--:R-:W-:Y:S04]  /*1e470*/  FADD.FTZ R108, R119, R127 ;  /* 0x0000007f776c7221 */ /* 0x008fe80000010000 */
[----:B------:R-:W-:Y:S04]  /*1e480*/  FADD.FTZ R108, R118, R108 ;  /* 0x0000006c766c7221 */ /* 0x000fe80000010000 */
[----:B------:R-:W-:Y:S02]  /*1e490*/  FADD.FTZ R108, R117, R108 ;  /* 0x0000006c756c7221 */ /* 0x000fe40000010000 */
[----:B----4-:R-:W-:Y:S01]  /*1e4a0*/  FADD.FTZ R109, R130, R125 ;  /* 0x0000007d826d7221 */ /* 0x010fe20000010000 */
[----:B------:R-:W2:Y:S01]  /*1e4b0*/  LDSM.16.MT88.4 R116, [R2+0x1000] ;  /* 0x001000000274783b */ /* 0x000ea20000004200 */
[----:B------:R-:W-:Y:S01]  /*1e4c0*/  FADD.FTZ R108, R124, R108 ;  /* 0x0000006c7c6c7221 */ /* 0x000fe20000010000 */
[----:B-----5:R-:W-:Y:S01]  /*1e4d0*/  F2FP.PACK_AB R111, R161, R122 ;  /* 0x0000007aa16f723e */ /* 0x020fe200000000ff */
        /* <DEDUP_REMOVED lines=142> */
.L_x_2523:
        /* <DEDUP_REMOVED lines=22> */
.L_x_2524:
        /* <DEDUP_REMOVED lines=23> */
.L_x_2423:
[----:B------:R-:W-:Y:S05]  /*1f090*/  BSYNC B0 ;  /* 0x0000000000007941 */ /* 0x000fea0003800000 */
.L_x_2422:
        /* <DEDUP_REMOVED lines=10> */
.L_x_2409:
[----:B------:R-:W-:Y:S05]  /*1f140*/  BRA.DIV ~URZ, `(.L_x_2427) ;  /* 0x000077927f007947 */ /* 0x000fea000b800000 */
[----:B------:R1:W2:Y:S02]  /*1f150*/  SHFL.BFLY PT, R0, R203, 0x2, 0x1f ;  /* 0x0c401f00cb007f89 */ /* 0x0002a400000e0000 */
.L_x_2525:
[----:B--2---:R-:W-:Y:S01]  /*1f160*/  FADD.FTZ R0, R0, R203 ;  /* 0x000000cb00007221 */ /* 0x004fe20000010000 */
[----:B------:R-:W-:Y:S05]  /*1f170*/  BRA.DIV ~URZ, `(.L_x_2428) ;  /* 0x000077c27f007947 */ /* 0x000fea000b800000 */
[----:B------:R-:W2:Y:S04]  /*1f180*/  SHFL.BFLY PT, R2, R204, 0x2, 0x1f ;  /* 0x0c401f00cc027f89 */ /* 0x000ea800000e0000 */
[----:B------:R-:W3:Y:S01]  /*1f190*/  SHFL.BFLY PT, R5, R0, 0x1, 0x1f ;  /* 0x0c201f0000057f89 */ /* 0x000ee200000e0000 */
[----:B--2---:R-:W-:-:S02]  /*1f1a0*/  FADD.FTZ R4, R2, R204 ;  /* 0x000000cc02047221 */ /* 0x004fc40000010000 */
[----:B---3--:R-:W-:-:S03]  /*1f1b0*/  FADD.FTZ R0, R0, R5 ;  /* 0x0000000500007221 */ /* 0x008fc60000010000 */
[----:B------:R2:W3:Y:S04]  /*1f1c0*/  SHFL.BFLY PT, R3, R4, 0x1, 0x1f ;  /* 0x0c201f0004037f89 */ /* 0x0004e800000e0000 */
.L_x_2526:
        /* <DEDUP_REMOVED lines=62> */
[----:B--2---:R-:W-:Y:S02]  /*1f5b0*/  FMUL.FTZ R40, R0, R122 ;  /* 0x0000007a00287220 */ /* 0x004fe40000410000 */
[----:B------:R-:W-:Y:S01]  /*1f5c0*/  @P1 FFMA.FTZ R22, R4, R9, R5 ;  /* 0x0000000904161223 */ /* 0x000fe20000010005 */
[----:B------:R-:W-:Y:S01]  /*1f5d0*/  MOV R4, 0x1 ;  /* 0x0000000100047802 */ /* 0x000fe20000000f00 */
[C---:B------:R-:W-:Y:S02]  /*1f5e0*/  FMUL.FTZ R41, R0.reuse, R123 ;  /* 0x0000007b00297220 */ /* 0x040fe40000410000 */
[----:B------:R-:W-:-:S02]  /*1f5f0*/  FMUL.FTZ R92, R0, R110 ;  /* 0x0000006e005c7220 */ /* 0x000fc40000410000 */
[C---:B------:R-:W-:Y:S02]  /*1f600*/  FMUL.FTZ R93, R0.reuse, R111 ;  /* 0x0000006f005d7220 */ /* 0x040fe40000410000 */
[C---:B------:R-:W-:Y:S02]  /*1f610*/  FMUL.FTZ R122, R0.reuse, R42 ;  /* 0x0000002a007a7220 */ /* 0x040fe40000410000 */
[C---:B------:R-:W-:Y:S01]  /*1f620*/  FMUL.FTZ R123, R0.reuse, R43 ;  /* 0x0000002b007b7220 */ /* 0x040fe20000410000 */
[----:B---3--:R-:W-:Y:S01]  /*1f630*/  @P0 MOV R3, 0x3f317218 ;  /* 0x3f31721800030802 */ /* 0x008fe20000000f00 */
[C---:B------:R-:W-:Y:S02]  /*1f640*/  FMUL.FTZ R110, R0.reuse, R46 ;  /* 0x0000002e006e7220 */ /* 0x040fe40000410000 */
[----:B------:R-:W-:Y:S02]  /*1f650*/  FMUL.FTZ R111, R0, R47 ;  /* 0x0000002f006f7220 */ /* 0x000fe40000410000 */
[----:B-----5:R-:W-:-:S02]  /*1f660*/  @P0 FMUL.FTZ R2, R2, 0.69314718246459960938 ;  /* 0x3f31721802020820 */ /* 0x020fc40000410000 */
        /* <DEDUP_REMOVED lines=43> */
.L_x_2289:
        /* <DEDUP_REMOVED lines=17> */
.L_x_2430:
[----:B------:R-:W-:Y:S05]  /*1fa30*/  BSYNC B0 ;  /* 0x0000000000007941 */ /* 0x000fea0003800000 */
.L_x_2429:
        /* <DEDUP_REMOVED lines=18> */
[----:B------:R-:W-:Y:S02]  /*1fb60*/  F2FP.PACK_AB R8, R39, R38 ;  /* 0x000000262708723e */ /* 0x000fe400000000ff */
[----:B------:R-:W-:Y:S01]  /*1fb70*/  F2FP.PACK_AB R12, R113, R112 ;  /* 0x00000070710c723e */ /* 0x000fe200000000ff */
[----:B------:R-:W-:Y:S01]  /*1fb80*/  IMAD R3, R241, 0x2, R2 ;  /* 0x00000002f1037824 */ /* 0x000fe200078e0202 */
[----:B------:R-:W-:Y:S02]  /*1fb90*/  LOP3.LUT R2, R242, 0x1, RZ, 0xc0, !PT ;  /* 0x00000001f2027812 */ /* 0x000fe400078ec0ff */
[----:B------:R-:W-:Y:S01]  /*1fba0*/  F2FP.PACK_AB R9, R109, R108 ;  /* 0x0000006c6d09723e */ /* 0x000fe200000000ff */
[----:B------:R-:W-:Y:S01]  /*1fbb0*/  IMAD.IADD R0, R3, 0x1, R0 ;  /* 0x0000000103007824 */ /* 0x000fe200078e0200 */
[----:B------:R-:W-:-:S03]  /*1fbc0*/  ISETP.NE.U32.AND P0, PT, R2, 0x1, PT ;  /* 0x000000010200780c */ /* 0x000fc60003f05070 */
[----:B------:R-:W-:Y:S01]  /*1fbd0*/  IMAD.SHL.U32 R0, R0, 0x2, RZ ;  /* 0x0000000200007824 */ /* 0x000fe200078e00ff */
[----:B------:R-:W-:-:S04]  /*1fbe0*/  R2P PR, R242, 0x6 ;  /* 0x00000006f2007804 */ /* 0x000fc80000000000 */
[C---:B------:R-:W-:Y:S01]  /*1fbf0*/  IADD3 R3, R0.reuse, 0x80, RZ ;  /* 0x0000008000037810 */ /* 0x040fe20007ffe0ff */
[----:B------:R2:W-:Y:S01]  /*1fc00*/  STS [R0+0x80], R4 ;  /* 0x0000800400007388 */ /* 0x0005e20000000800 */
[----:B------:R-:W-:Y:S02]  /*1fc10*/  IADD3 R2, R0, 0x70, RZ ;  /* 0x0000007000027810 */ /* 0x000fe40007ffe0ff */
[----:B------:R-:W-:Y:S02]  /*1fc20*/  SEL R13, R13, 0xffffffc0, !P2 ;  /* 0xffffffc00d0d7807 */ /* 0x000fe40005000000 */
[----:B------:R-:W-:Y:S02]  /*1fc30*/  @P0 IADD3 R2, R3, 0x10, RZ ;  /* 0x0000001003020810 */ /* 0x000fe40007ffe0ff */
[----:B------:R-:W-:Y:S02]  /*1fc40*/  F2FP.PACK_AB R3, R89, R88 ;  /* 0x000000585903723e */ /* 0x000fe400000000ff */
[----:B------:R-:W-:Y:S01]  /*1fc50*/  ISETP.NE.U32.AND P0, PT, RZ, c[0x0][0x508], PT ;  /* 0x00014200ff007a0c */ /* 0x000fe20003f05070 */
[----:B------:R-:W-:Y:S01]  /*1fc60*/  IMAD.IADD R14, R13, 0x1, R2 ;  /* 0x000000010d0e7824 */ /* 0x000fe200078e0202 */
[----:B------:R-:W-:Y:S01]  /*1fc70*/  ISETP.NE.U32.AND P2, PT, RZ, c[0x0][0x500], PT ;  /* 0x00014000ff007a0c */ /* 0x000fe20003f45070 */
[----:B------:R3:W-:Y:S03]  /*1fc80*/  STS [R0+0x480], R3 ;  /* 0x0004800300007388 */ /* 0x0007e60000000800 */
[----:B------:R-:W-:Y:S01]  /*1fc90*/  ISETP.NE.AND.EX P2, PT, RZ, c[0x0][0x504], PT, P2 ;  /* 0x00014100ff007a0c */ /* 0x000fe20003f45320 */
[----:B------:R4:W-:Y:S04]  /*1fca0*/  STS [R2+0x400], R5 ;  /* 0x0004000502007388 */ /* 0x0009e80000000800 */
[----:B------:R1:W-:Y:S01]  /*1fcb0*/  STS [R2], R6 ;  /* 0x0000000602007388 */ /* 0x0003e20000000800 */
[----:B--2---:R-:W-:-:S02]  /*1fcc0*/  SEL R4, R7, 0xffffffe0, !P1 ;  /* 0xffffffe007047807 */ /* 0x004fc40004800000 */
[----:B------:R-:W-:Y:S02]  /*1fcd0*/  F2FP.PACK_AB R7, R131, R130 ;  /* 0x000000828307723e */ /* 0x000fe400000000ff */
[----:B------:R-:W-:Y:S01]  /*1fce0*/  ISETP.NE.AND.EX P1, PT, RZ, c[0x0][0x50c], PT, P0 ;  /* 0x00014300ff007a0c */ /* 0x000fe20003f25300 */
[----:B---3--:R-:W-:Y:S02]  /*1fcf0*/  IMAD.IADD R3, R0, 0x1, R4 ;  /* 0x0000000100037824 */ /* 0x008fe400078e0204 */
[----:B------:R-:W-:Y:S01]  /*1fd00*/  IMAD.IADD R4, R4, 0x1, R2 ;  /* 0x0000000104047824 */ /* 0x000fe200078e0202 */
[----:B----4-:R-:W-:Y:S02]  /*1fd10*/  F2FP.PACK_AB R5, R31, R30 ;  /* 0x0000001e1f05723e */ /* 0x010fe400000000ff */
[----:B------:R2:W-:Y:S01]  /*1fd20*/  STS [R3+0x480], R7 ;  /* 0x0004800703007388 */ /* 0x0005e20000000800 */
[----:B-1----:R-:W-:-:S03]  /*1fd30*/  F2FP.PACK_AB R6, R37, R36 ;  /* 0x000000242506723e */ /* 0x002fc600000000ff */
[----:B------:R1:W-:Y:S04]  /*1fd40*/  STS [R3+0x80], R5 ;  /* 0x0000800503007388 */ /* 0x0003e80000000800 */
[----:B------:R3:W-:Y:S01]  /*1fd50*/  STS [R4], R6 ;  /* 0x0000000604007388 */ /* 0x0007e20000000800 */
[----:B--2---:R-:W-:Y:S02]  /*1fd60*/  F2FP.PACK_AB R7, R41, R40 ;  /* 0x000000282907723e */ /* 0x004fe400000000ff */
[----:B-1----:R-:W-:Y:S01]  /*1fd70*/  F2FP.PACK_AB R5, R97, R96 ;  /* 0x000000606105723e */ /* 0x002fe200000000ff */
[----:B---3--:R-:W-:-:S04]  /*1fd80*/  IMAD.IADD R6, R0, 0x1, R13 ;  /* 0x0000000100067824 */ /* 0x008fc800078e020d */
[----:B------:R1:W-:Y:S04]  /*1fd90*/  STS [R4+0x400], R5 ;  /* 0x0004000504007388 */ /* 0x0003e80000000800 */
[----:B------:R2:W-:Y:S04]  /*1fda0*/  STS [R6+0x80], R8 ;  /* 0x0000800806007388 */ /* 0x0005e80000000800 */
[----:B------:R3:W-:Y:S01]  /*1fdb0*/  STS [R6+0x480], R7 ;  /* 0x0004800706007388 */ /* 0x0007e20000000800 */
[----:B-1----:R-:W-:Y:S02]  /*1fdc0*/  F2FP.PACK_AB R5, R105, R104 ;  /* 0x000000686905723e */ /* 0x002fe400000000ff */
[----:B--2---:R-:W-:-:S03]  /*1fdd0*/  F2FP.PACK_AB R8, R119, R118 ;  /* 0x000000767708723e */ /* 0x004fc600000000ff */
[----:B------:R1:W-:Y:S01]  /*1fde0*/  STS [R14], R5 ;  /* 0x000000050e007388 */ /* 0x0003e20000000800 */
[----:B---3--:R-:W-:-:S03]  /*1fdf0*/  IMAD.IADD R7, R4, 0x1, R13 ;  /* 0x0000000104077824 */ /* 0x008fc600078e020d */
[----:B------:R2:W-:Y:S01]  /*1fe00*/  STS [R14+0x400], R8 ;  /* 0x000400080e007388 */ /* 0x0005e20000000800 */
[----:B-1----:R-:W-:Y:S01]  /*1fe10*/  IMAD.IADD R5, R13, 0x1, R3 ;  /* 0x000000010d057824 */ /* 0x002fe200078e0203 */
[----:B------:R-:W-:Y:S02]  /*1fe20*/  F2FP.PACK_AB R13, R47, R46 ;  /* 0x0000002e2f0d723e */ /* 0x000fe400000000ff */
[----:B--2---:R-:W-:Y:S02]  /*1fe30*/  F2FP.PACK_AB R8, R101, R100 ;  /* 0x000000646508723e */ /* 0x004fe400000000ff */
[----:B------:R1:W-:Y:S04]  /*1fe40*/  STS [R5+0x80], R12 ;  /* 0x0000800c05007388 */ /* 0x0003e80000000800 */
[----:B------:R2:W-:Y:S04]  /*1fe50*/  STS [R5+0x480], R8 ;  /* 0x0004800805007388 */ /* 0x0005e80000000800 */
[----:B------:R3:W-:Y:S01]  /*1fe60*/  STS [R7], R9 ;  /* 0x0000000907007388 */ /* 0x0007e20000000800 */
[----:B-1----:R-:W-:-:S02]  /*1fe70*/  F2FP.PACK_AB R12, R93, R92 ;  /* 0x0000005c5d0c723e */ /* 0x002fc400000000ff */
        /* <DEDUP_REMOVED lines=31> */
[----:B------:R-:W-:Y:S01]  /*20070*/  STS [R7+0x4000], R13 ;  /* 0x0040000d07007388 */ /* 0x000fe20000000800 */
[----:B-1----:R-:W-:Y:S02]  /*20080*/  F2FP.PACK_AB R12, R51, R50 ;  /* 0x00000032330c723e */ /* 0x002fe400000000ff */
[----:B--2---:R-:W-:-:S03]  /*20090*/  F2FP.PACK_AB R8, R121, R120 ;  /* 0x000000787908723e */ /* 0x004fc600000000ff */
[----:B------:R1:W-:Y:S01]  /*200a0*/  STS [R0+0x8480], R12 ;  /* 0x0084800c00007388 */ /* 0x0003e20000000800 */
[----:B---3--:R-:W-:-:S03]  /*200b0*/  F2FP.PACK_AB R9, R73, R72 ;  /* 0x000000484909723e */ /* 0x008fc600000000ff */
[----:B------:R2:W-:Y:S04]  /*200c0*/  STS [R0+0x8080], R8 ;  /* 0x0080800800007388 */ /* 0x0005e80000000800 */
[----:B------:R3:W-:Y:S01]  /*200d0*/  STS [R2+0x8000], R9 ;  /* 0x0080000902007388 */ /* 0x0007e20000000800 */
[----:B-1----:R-:W-:Y:S02]  /*200e0*/  F2FP.PACK_AB R12, R67, R66 ;  /* 0x00000042430c723e */ /* 0x002fe400000000ff */
[----:B--2---:R-:W-:Y:S02]  /*200f0*/  F2FP.PACK_AB R8, R63, R62 ;  /* 0x0000003e3f08723e */ /* 0x004fe400000000ff */
[----:B------:R-:W-:Y:S02]  /*20100*/  F2FP.PACK_AB R0, R77, R76 ;  /* 0x0000004c4d00723e */ /* 0x000fe400000000ff */
[----:B---3--:R-:W-:Y:S01]  /*20110*/  F2FP.PACK_AB R9, R81, R80 ;  /* 0x000000505109723e */ /* 0x008fe200000000ff */
[----:B------:R1:W-:Y:S04]  /*20120*/  STS [R2+0x8400], R8 ;  /* 0x0084000802007388 */ /* 0x0003e80000000800 */
[----:B------:R2:W-:Y:S04]  /*20130*/  STS [R3+0x8080], R0 ;  /* 0x0080800003007388 */ /* 0x0005e80000000800 */
[----:B------:R3:W-:Y:S04]  /*20140*/  STS [R3+0x8480], R12 ;  /* 0x0084800c03007388 */ /* 0x0007e80000000800 */
[----:B------:R-:W-:Y:S01]  /*20150*/  STS [R4+0x8000], R9 ;  /* 0x0080000904007388 */ /* 0x000fe20000000800 */
[----:B-1----:R-:W-:-:S02]  /*20160*/  F2FP.PACK_AB R8, R83, R82 ;  /* 0x000000525308723e */ /* 0x002fc400000000ff */
[----:B------:R-:W-:Y:S02]  /*20170*/  F2FP.PACK_AB R2, R129, R128 ;  /* 0x000000808102723e */ /* 0x000fe400000000ff */
[----:B--2---:R-:W-:Y:S01]  /*20180*/  F2FP.PACK_AB R0, R79, R78 ;  /* 0x0000004e4f00723e */ /* 0x004fe200000000ff */
        /* <DEDUP_REMOVED lines=13> */
[----:B-1----:R-:W-:Y:S01]  /*20260*/  IMAD.MOV.U32 R4, RZ, RZ, 0x4 ;  /* 0x00000004ff047424 */ /* 0x002fe200078e00ff */
[----:B--2---:R-:W-:-:S03]  /*20270*/  F2FP.PACK_AB R0, R55, R54 ;  /* 0x000000363700723e */ /* 0x004fc600000000ff */
[CC--:B------:R-:W-:Y:S02]  /*20280*/  @P1 IMAD.WIDE R8, R239.reuse, R4.reuse, c[0x0][0x508] ;  /* 0x00014200ef081625 */ /* 0x0c0fe400078e0204 */
[----:B------:R1:W-:Y:S02]  /*20290*/  STS [R7+0x8400], R0 ;  /* 0x0084000007007388 */ /* 0x0003e40000000800 */
[----:B---3--:R-:W-:Y:S02]  /*202a0*/  IMAD.MOV.U32 R2, RZ, RZ, RZ ;  /* 0x000000ffff027224 */ /* 0x008fe400078e00ff */
[----:B------:R-:W-:Y:S01]  /*202b0*/  IMAD.WIDE R4, R239, R4, c[0x0][0x500] ;  /* 0x00014000ef047625 */ /* 0x000fe200078e0204 */
[----:B------:R-:W-:Y:S06]  /*202c0*/  BAR.SYNC.DEFER_BLOCKING 0x1, 0x100 ;  /* 0x0044000000007b1d */ /* 0x000fec0000010000 */
[----:B------:R1:W5:Y:S04]  /*202d0*/  @P1 LDG.E R16, [R8.64] ;  /* 0x0000000c08101981 */ /* 0x000368000c1e1900 */
[----:B------:R1:W5:Y:S01]  /*202e0*/  @P2 LDG.E R2, [R4.64] ;  /* 0x0000000c04022981 */ /* 0x000362000c1e1900 */
[----:B------:R-:W-:-:S04]  /*202f0*/  ISETP.NE.AND P0, PT, R237, RZ, PT ;  /* 0x000000ffed00720c */ /* 0x000fc80003f05270 */
[----:B----4-:R-:W-:Y:S01]  /*20300*/  SEL R3, R237, c[0x0][0x3d4], P0 ;  /* 0x0000f500ed037a07 */ /* 0x010fe20000000000 */
[----:B------:R-:W-:Y:S05]  /*20310*/  @P1 BRA `(.L_x_2433) ;  /* 0x0000004000001947 */ /* 0x000fea0003800000 */
[----:B------:R-:W-:Y:S05]  /*20320*/  @!P2 BRA `(.L_x_2433) ;  /* 0x000000300000a947 */ /* 0x000fea0003800000 */
[----:B-1----:R1:W2:Y:S04]  /*20330*/  LDG.E R0, [R4.64] ;  /* 0x0000000c04007981 */ /* 0x0022a8000c1e1900 */
[----:B-1----:R-:W2:Y:S02]  /*20340*/  LDG.E R4, [R4.64+0x4] ;  /* 0x0000040c04047981 */ /* 0x002ea4000c1e1900 */
[----:B--2--5:R-:W-:Y:S02]  /*20350*/  IADD3 R16, -R0, R4, RZ ;  /* 0x0000000400107210 */ /* 0x024fe40007ffe1ff */
.L_x_2433:
[----:B------:R-:W2:Y:S01]  /*20360*/  LDL R33, [R1+0x30] ;  /* 0x0000300001217983 */ /* 0x000ea20000100800 */
[----:B-1----:R-:W-:Y:S01]  /*20370*/  IMAD.MOV.U32 R4, RZ, RZ, 0x368 ;  /* 0x00000368ff047424 */ /* 0x002fe200078e00ff */
[----:B------:R-:W-:Y:S01]  /*20380*/  ISETP.GT.AND P2, PT, R3, 0x1, PT ;  /* 0x000000010300780c */ /* 0x000fe20003f44270 */
[----:B------:R-:W-:Y:S01]  /*20390*/  IMAD.MOV.U32 R12, RZ, RZ, c[0x0][0x4e8] ;  /* 0x00013a00ff0c7624 */ /* 0x000fe200078e00ff */
[----:B------:R-:W-:Y:S01]  /*203a0*/  ISETP.NE.U32.AND P0, PT, RZ, c[0x0][0x500], PT ;  /* 0x00014000ff007a0c */ /* 0x000fe20003f05070 */
[----:B------:R-:W1:Y:S01]  /*203b0*/  S2R R34, SR_TID.X ;  /* 0x0000000000227919 */ /* 0x000e620000002100 */
[----:B------:R-:W-:-:S02]  /*203c0*/  SEL R4, R4, 0x328, P2 ;  /* 0x0000032804047807 */ /* 0x000fc40001000000 */
[----:B------:R-:W-:Y:S02]  /*203d0*/  ISETP.NE.AND.EX P0, PT, RZ, c[0x0][0x504], PT, P0 ;  /* 0x00014100ff007a0c */ /* 0x000fe40003f05300 */
[----:B------:R3:W4:Y:S01]  /*203e0*/  LDC.64 R6, c[0x0][R4+0x170] ;  /* 0x00005c0004067b82 */ /* 0x0007220000000a00 */
[----:B------:R-:W-:Y:S02]  /*203f0*/  SHF.R.S32.HI R3, RZ, 0x1f, R239 ;  /* 0x0000001fff037819 */ /* 0x000fe400000114ef */
[----:B------:R-:W-:Y:S02]  /*20400*/  SEL R0, R239, RZ, !P0 ;  /* 0x000000ffef007207 */ /* 0x000fe40004000000 */
[----:B------:R-:W-:Y:S02]  /*20410*/  LOP3.LUT R5, R238, 0xffff, RZ, 0xc0, !PT ;  /* 0x0000ffffee057812 */ /* 0x000fe400078ec0ff */
[----:B------:R-:W-:Y:S01]  /*20420*/  ISETP.NE.AND P5, PT, R12, 0x1, PT ;  /* 0x000000010c00780c */ /* 0x000fe20003fa5270 */
[----:B------:R3:W4:Y:S08]  /*20430*/  LDC.64 R8, c[0x0][R4+0x168] ;  /* 0x00005a0004087b82 */ /* 0x0007300000000a00 */
[----:B------:R3:W4:Y:S01]  /*20440*/  LDC.64 R18, c[0x0][R4+0x178] ;  /* 0x00005e0004127b82 */ /* 0x0007220000000a00 */
[----:B-1----:R-:W-:-:S04]  /*20450*/  SHF.R.S32.HI R23, RZ, 0x1f, R34 ;  /* 0x0000001fff177819 */ /* 0x002fc80000011422 */
[----:B------:R-:W-:-:S03]  /*20460*/  LEA.HI R23, R23, R34, RZ, 0x5 ;  /* 0x0000002217177211 */ /* 0x000fc600078f28ff */
[----:B------:R3:W1:Y:S01]  /*20470*/  LDC.64 R20, c[0x0][R4+0x160] ;  /* 0x0000580004147b82 */ /* 0x0006620000000a00 */
[----:B------:R-:W-:-:S05]  /*20480*/  LOP3.LUT R23, R23, 0xffffffe0, RZ, 0xc0, !PT ;  /* 0xffffffe017177812 */ /* 0x000fca00078ec0ff */
[----:B------:R-:W-:Y:S01]  /*20490*/  IMAD.IADD R23, R34, 0x1, -R23 ;  /* 0x0000000122177824 */ /* 0x000fe200078e0a17 */
[----:B---3--:R-:W-:Y:S01]  /*204a0*/  SEL R4, R3, RZ, !P0 ;  /* 0x000000ff03047207 */ /* 0x008fe20004000000 */
[----:B----4-:R-:W-:-:S04]  /*204b0*/  IMAD R3, R7, R0, RZ ;  /* 0x0000000007037224 */ /* 0x010fc800078e02ff */
[C---:B------:R-:W-:Y:S02]  /*204c0*/  IMAD R4, R6.reuse, R4, R3 ;  /* 0x0000000406047224 */ /* 0x040fe400078e0203 */
[----:B------:R-:W-:-:S04]  /*204d0*/  IMAD.WIDE.U32 R6, R6, R0, RZ ;  /* 0x0000000006067225 */ /* 0x000fc800078e00ff */
[-C--:B------:R-:W-:Y:S02]  /*204e0*/  IMAD R3, R9, R5.reuse, RZ ;  /* 0x0000000509037224 */ /* 0x080fe400078e02ff */
[----:B------:R-:W-:-:S04]  /*204f0*/  IMAD.WIDE.U32 R8, R8, R5, RZ ;  /* 0x0000000508087225 */ /* 0x000fc800078e00ff */
[----:B------:R-:W-:Y:S01]  /*20500*/  IMAD.IADD R14, R9, 0x1, R3 ;  /* 0x00000001090e7824 */ /* 0x000fe200078e0203 */
[----:B-----5:R-:W-:Y:S01]  /*20510*/  IADD3 R12, P4, P3, R6, R8, R2 ;  /* 0x00000008060c7210 */ /* 0x020fe20007b9e002 */
[----:B------:R-:W-:Y:S01]  /*20520*/  IMAD.IADD R3, R240, 0x1, R227 ;  /* 0x00000001f0037824 */ /* 0x000fe200078e02e3 */
[----:B------:R-:W-:Y:S01]  /*20530*/  SEL R6, R245, RZ, P2 ;  /* 0x000000fff5067207 */ /* 0x000fe20001000000 */
[----:B------:R-:W-:Y:S02]  /*20540*/  IMAD.IADD R15, R7, 0x1, R4 ;  /* 0x00000001070f7824 */ /* 0x000fe400078e0204 */
[----:B------:R-:W-:-:S04]  /*20550*/  @P5 IMAD.HI.U32 R8, R3, c[0x0][0x4ec], RZ ;  /* 0x00013b0003085a27 */ /* 0x000fc800078e00ff */
[-C--:B------:R-:W-:Y:S02]  /*20560*/  IMAD R9, R19, R6.reuse, RZ ;  /* 0x0000000613097224 */ /* 0x080fe400078e02ff */
[----:B------:R-:W-:Y:S01]  /*20570*/  IMAD.MOV.U32 R4, RZ, RZ, R3 ;  /* 0x000000ffff047224 */ /* 0x000fe200078e0003 */
[----:B------:R-:W-:Y:S01]  /*20580*/  @P5 SHF.R.U32.HI R4, RZ, c[0x0][0x4f0], R8 ;  /* 0x00013c00ff045a19 */ /* 0x000fe20000011608 */
[----:B------:R-:W-:Y:S01]  /*20590*/  IMAD.WIDE.U32 R6, R18, R6, RZ ;  /* 0x0000000612067225 */ /* 0x000fe200078e00ff */
[----:B------:R-:W-:-:S03]  /*205a0*/  SHF.R.S32.HI R8, RZ, 0x1f, R2 ;  /* 0x0000001fff087819 */ /* 0x000fc60000011402 */
[----:B------:R-:W-:Y:S01]  /*205b0*/  IMAD.IADD R13, R7, 0x1, R9 ;  /* 0x00000001070d7824 */ /* 0x000fe200078e0209 */
[----:B------:R-:W-:Y:S01]  /*205c0*/  IADD3 R6, P1, P0, R4, R12, R6 ;  /* 0x0000000c04067210 */ /* 0x000fe2000783e006 */
[--C-:B------:R-:W-:Y:S01]  /*205d0*/  IMAD.MOV R7, RZ, RZ, -R4.reuse ;  /* 0x000000ffff077224 */ /* 0x100fe200078e0a04 */
[----:B------:R-:W-:Y:S02]  /*205e0*/  SHF.R.S32.HI R9, RZ, 0x1f, R4 ;  /* 0x0000001fff097819 */ /* 0x000fe40000011404 */
[----:B------:R-:W-:Y:S01]  /*205f0*/  IADD3.X R12, R15, R14, R8, P4, P3 ;  /* 0x0000000e0f0c7210 */ /* 0x000fe200027e6408 */
[----:B------:R-:W-:-:S03]  /*20600*/  IMAD R4, R7, c[0x0][0x4e8], R3 ;  /* 0x00013a0007047a24 */ /* 0x000fc600078e0203 */
[----:B------:R-:W-:Y:S01]  /*20610*/  IADD3.X R7, R9, R12, R13, P1, P0 ;  /* 0x0000000c09077210 */ /* 0x000fe20000fe040d */
[-C--:B-1----:R-:W-:Y:S01]  /*20620*/  IMAD R9, R21, R4.reuse, RZ ;  /* 0x0000000415097224 */ /* 0x082fe200078e02ff */
[----:B------:R-:W-:Y:S01]  /*20630*/  SHF.R.S32.HI R12, RZ, 0x1f, R4 ;  /* 0x0000001fff0c7819 */ /* 0x000fe20000011404 */
[----:B------:R-:W-:Y:S02]  /*20640*/  IMAD.MOV.U32 R13, RZ, RZ, c[0x0][0x4ac] ;  /* 0x00012b00ff0d7624 */ /* 0x000fe400078e00ff */
[----:B------:R-:W-:-:S03]  /*20650*/  IMAD.WIDE.U32 R6, R20, R4, R6 ;  /* 0x0000000414067225 */ /* 0x000fc600078e0006 */
[----:B------:R-:W-:Y:S01]  /*20660*/  SEL R13, R13, c[0x0][0x454], P2 ;  /* 0x000115000d0d7a07 */ /* 0x000fe20001000000 */
[----:B------:R-:W-:Y:S02]  /*20670*/  IMAD R9, R20, R12, R9 ;  /* 0x0000000c14097224 */ /* 0x000fe400078e0209 */
[----:B------:R-:W-:Y:S02]  /*20680*/  IMAD.MOV.U32 R12, RZ, RZ, c[0x0][0x4a8] ;  /* 0x00012a00ff0c7624 */ /* 0x000fe400078e00ff */
[----:B------:R-:W-:-:S03]  /*20690*/  IMAD.IADD R4, R7, 0x1, R9 ;  /* 0x0000000107047824 */ /* 0x000fc600078e0209 */
[----:B------:R-:W-:-:S04]  /*206a0*/  SEL R12, R12, c[0x0][0x450], P2 ;  /* 0x000114000c0c7a07 */ /* 0x000fc80001000000 */
        /* <DEDUP_REMOVED lines=19> */
[----:B------:R-:W-:Y:S01]  /*207e0*/  LEA R23, R217, R232, 0x5 ;  /* 0x000000e8d9177211 */ /* 0x000fe200078e28ff */
[----:B------:R-:W-:Y:S01]  /*207f0*/  IMAD.WIDE.U32 R6, R2, c[0x0][0x3a0], RZ ;  /* 0x0000e80002067a25 */ /* 0x000fe200078e00ff */
[----:B------:R-:W-:Y:S01]  /*20800*/  SHF.R.S32.HI R9, RZ, 0x1f, R0 ;  /* 0x0000001fff097819 */ /* 0x000fe20000011400 */
[----:B------:R1:W3:Y:S01]  /*20810*/  LDS.128 R24, [R144+0x80] ;  /* 0x0000800090187984 */ /* 0x0002e20000000c00 */
[-C--:B--2---:R-:W-:Y:S01]  /*20820*/  IADD3 R12, R232, R227.reuse, RZ ;  /* 0x000000e3e80c7210 */ /* 0x084fe20007ffe0ff */
[----:B------:R-:W-:Y:S01]  /*20830*/  IMAD R2, R2, c[0x0][0x3a4], R8 ;  /* 0x0000e90002027a24 */ /* 0x000fe200078e0208 */
[----:B------:R-:W-:Y:S01]  /*20840*/  IADD3 R8, R23, R227, RZ ;  /* 0x000000e317087210 */ /* 0x000fe20007ffe0ff */
        /* <DEDUP_REMOVED lines=38> */
.L_x_2527:
[----:B------:R-:W-:Y:S05]  /*20ab0*/  BRA.DIV ~URZ, `(.L_x_2436) ;  /* 0x00005fe27f007947 */ /* 0x000fea000b800000 */
[----:B------:R4:W2:Y:S02]  /*20ac0*/  SHFL.IDX PT, R0, R14, RZ, 0x181f ;  /* 0x00181fff0e007589 */ /* 0x0008a400000e0000 */
.L_x_2528:
        /* <DEDUP_REMOVED lines=8> */
[----:B------:R-:W-:Y:S02]  /*20b50*/  @!P0 LEA R2, P3, R196, R0, 0x1 ;  /* 0x00000000c4028211 */ /* 0x000fe400078608ff */
[-C--:B---3--:R-:W-:Y:S02]  /*20b60*/  @!P2 LEA.HI.X R9, R200, R5.reuse, R201, 0x1, P5 ;  /* 0x00000005c809a211 */ /* 0x088fe400028f0cc9 */
[-C--:B------:R-:W-:Y:S02]  /*20b70*/  @!P1 LEA.HI.X R7, R202, R5.reuse, R213, 0x1, P4 ;  /* 0x00000005ca079211 */ /* 0x080fe400020f0cd5 */
[----:B------:R-:W-:Y:S01]  /*20b80*/  @!P0 LEA.HI.X R3, R196, R5, R212, 0x1, P3 ;  /* 0x00000005c4038211 */ /* 0x000fe200018f0cd4 */
[----:B------:R2:W-:Y:S04]  /*20b90*/  @!P2 ST.E.128 [R8.64], R24 ;  /* 0x000000180800a985 */ /* 0x0005e8000c101d0c */
[----:B-1----:R2:W-:Y:S04]  /*20ba0*/  @!P1 ST.E.128 [R6.64], R20 ;  /* 0x0000001406009985 */ /* 0x0025e8000c101d0c */
[----:B------:R2:W-:Y:S02]  /*20bb0*/  @!P0 ST.E.128 [R2.64], R16 ;  /* 0x0000001002008985 */ /* 0x0005e4000c101d0c */
.L_x_2438:
[----:B------:R-:W-:Y:S05]  /*20bc0*/  BSYNC B0 ;  /* 0x0000000000007941 */ /* 0x000fea0003800000 */
.L_x_2437:
[----:B------:R-:W-:Y:S05]  /*20bd0*/  BRA.DIV ~URZ, `(.L_x_2439) ;  /* 0x00005f327f007947 */ /* 0x000fea000b800000 */
[----:B---3--:R3:W4:Y:S04]  /*20be0*/  SHFL.IDX PT, R5, R13, 0x1, 0x181f ;  /* 0x00381f000d057f89 */ /* 0x00872800000e0000 */
[----:B--2---:R3:W2:Y:S02]  /*20bf0*/  SHFL.IDX PT, R0, R14, 0x1, 0x181f ;  /* 0x00381f000e007f89 */ /* 0x0046a400000e0000 */
.L_x_2529:
        /* <DEDUP_REMOVED lines=9> */
[----:B------:R-:W-:Y:S02]  /*20c90*/  @!P0 LEA R2, P3, R196, R0, 0x1 ;  /* 0x00000000c4028211 */ /* 0x000fe400078608ff */
[-C--:B----4-:R-:W-:Y:S02]  /*20ca0*/  @!P2 LEA.HI.X R9, R200, R5.reuse, R201, 0x1, P5 ;  /* 0x00000005c809a211 */ /* 0x090fe400028f0cc9 */
[-C--:B------:R-:W-:Y:S02]  /*20cb0*/  @!P1 LEA.HI.X R7, R202, R5.reuse, R213, 0x1, P4 ;  /* 0x00000005ca079211 */ /* 0x080fe400020f0cd5 */
[----:B------:R-:W-:Y:S01]  /*20cc0*/  @!P0 LEA.HI.X R3, R196, R5, R212, 0x1, P3 ;  /* 0x00000005c4038211 */ /* 0x000fe200018f0cd4 */
[----:B------:R2:W-:Y:S04]  /*20cd0*/  @!P2 ST.E.128 [R8.64], R40 ;  /* 0x000000280800a985 */ /* 0x0005e8000c101d0c */
[----:B-1----:R2:W-:Y:S04]  /*20ce0*/  @!P1 ST.E.128 [R6.64], R36 ;  /* 0x0000002406009985 */ /* 0x0025e8000c101d0c */
[----:B------:R2:W-:Y:S02]  /*20cf0*/  @!P0 ST.E.128 [R2.64], R28 ;  /* 0x0000001c02008985 */ /* 0x0005e4000c101d0c */
.L_x_2441:
[----:B------:R-:W-:Y:S05]  /*20d00*/  BSYNC B0 ;  /* 0x0000000000007941 */ /* 0x000fea0003800000 */
.L_x_2440:
[----:B------:R-:W-:Y:S05]  /*20d10*/  BRA.DIV ~URZ, `(.L_x_2442) ;  /* 0x00005ec27f007947 */ /* 0x000fea000b800000 */
[----:B----4-:R4:W3:Y:S02]  /*20d20*/  SHFL.IDX PT, R5, R13, 0x2, 0x181f ;  /* 0x00581f000d057f89 */ /* 0x0108e400000e0000 */
.L_x_2530:
[----:B------:R-:W-:Y:S05]  /*20d30*/  BRA.DIV ~URZ, `(.L_x_2443) ;  /* 0x00005f127f007947 */ /* 0x000fea000b800000 */
[----:B--2---:R2:W4:Y:S02]  /*20d40*/  SHFL.IDX PT, R0, R14, 0x2, 0x181f ;  /* 0x00581f000e007f89 */ /* 0x00452400000e0000 */
.L_x_2531:
        /* <DEDUP_REMOVED lines=16> */
.L_x_2445:
[----:B------:R-:W-:Y:S05]  /*20e50*/  BSYNC B0 ;  /* 0x0000000000007941 */ /* 0x000fea0003800000 */
.L_x_2444:
[----:B------:R-:W-:Y:S05]  /*20e60*/  BRA.DIV ~URZ, `(.L_x_2446) ;  /* 0x00005e527f007947 */ /* 0x000fea000b800000 */
[----:B---3--:R3:W2:Y:S04]  /*20e70*/  SHFL.IDX PT, R6, R13, 0x3, 0x181f ;  /* 0x00781f000d067f89 */ /* 0x0086a800000e0000 */
[----:B----4-:R3:W4:Y:S02]  /*20e80*/  SHFL.IDX PT, R0, R14, 0x3, 0x181f ;  /* 0x00781f000e007f89 */ /* 0x01072400000e0000 */
.L_x_2532:
        /* <DEDUP_REMOVED lines=17> */
.L_x_2434:
        /* <DEDUP_REMOVED lines=33> */
.L_x_2533:
[----:B------:R-:W-:Y:S05]  /*211b0*/  BRA.DIV ~URZ, `(.L_x_2449) ;  /* 0x00005c427f007947 */ /* 0x000fea000b800000 */
[----:B------:R4:W1:Y:S02]  /*211c0*/  SHFL.IDX PT, R0, R14, RZ, 0x1c1f ;  /* 0x001c1fff0e007589 */ /* 0x00086400000e0000 */
.L_x_2534:
        /* <DEDUP_REMOVED lines=9> */
[----:B------:R-:W-:Y:S02]  /*21260*/  ISETP.GE.AND P4, PT, R8, c[0x0][0x3c8], PT ;  /* 0x0000f20008007a0c */ /* 0x000fe40003f86270 */
[----:B-1----:R-:W-:Y:S02]  /*21270*/  @!P1 LEA R2, P5, R214, R0, 0x2 ;  /* 0x00000000d6029211 */ /* 0x002fe400078a10ff */
[----:B------:R-:W-:Y:S02]  /*21280*/  SHF.R.S32.HI R12, RZ, 0x1f, R214 ;  /* 0x0000001fff0c7819 */ /* 0x000fe400000114d6 */
[----:B------:R-:W-:-:S02]  /*21290*/  SHF.R.S32.HI R13, RZ, 0x1f, R13 ;  /* 0x0000001fff0d7819 */ /* 0x000fc4000001140d */
[C---:B------:R-:W-:Y:S02]  /*212a0*/  @!P0 LEA R6, P2, R9.reuse, R0, 0x2 ;  /* 0x0000000009068211 */ /* 0x040fe400078410ff */
[CC--:B---3--:R-:W-:Y:S02]  /*212b0*/  @!P1 LEA.HI.X R3, R214.reuse, R4.reuse, R12, 0x2, P5 ;  /* 0x00000004d6039211 */ /* 0x0c8fe400028f140c */
[C---:B------:R-:W-:Y:S02]  /*212c0*/  IADD3 R12, R214.reuse, 0x20, RZ ;  /* 0x00000020d60c7810 */ /* 0x040fe40007ffe0ff */
[----:B------:R-:W-:Y:S01]  /*212d0*/  @!P0 LEA.HI.X R7, R9, R4, R13, 0x2, P2 ;  /* 0x0000000409078211 */ /* 0x000fe200010f140d */
[----:B------:R1:W-:Y:S01]  /*212e0*/  @!P1 ST.E.64 [R2.64], R136 ;  /* 0x0000008802009985 */ /* 0x0003e2000c101b0c */
[C---:B------:R-:W-:Y:S02]  /*212f0*/  IADD3 R17, R214.reuse, 0x10, RZ ;  /* 0x00000010d6117810 */ /* 0x040fe40007ffe0ff */
[----:B------:R-:W-:Y:S01]  /*21300*/  IADD3 R9, R214, 0x28, RZ ;  /* 0x00000028d6097810 */ /* 0x000fe20007ffe0ff */
[----:B------:R2:W-:Y:S01]  /*21310*/  @!P0 ST.E.64 [R6.64], R28 ;  /* 0x0000001c06008985 */ /* 0x0005e2000c101b0c */
[----:B------:R-:W-:-:S02]  /*21320*/  ISETP.GE.AND P2, PT, R12, c[0x0][0x3c8], PT ;  /* 0x0000f2000c007a0c */ /* 0x000fc40003f46270 */
[C---:B------:R-:W-:Y:S02]  /*21330*/  IADD3 R13, R214.reuse, 0x18, RZ ;  /* 0x00000018d60d7810 */ /* 0x040fe40007ffe0ff */
[----:B------:R-:W-:Y:S02]  /*21340*/  SHF.R.S32.HI R17, RZ, 0x1f, R17 ;  /* 0x0000001fff117819 */ /* 0x000fe40000011411 */
[----:B------:R-:W-:Y:S02]  /*21350*/  ISETP.GE.AND P1, PT, R9, c[0x0][0x3c8], PT ;  /* 0x0000f20009007a0c */ /* 0x000fe40003f26270 */
[----:B------:R-:W-:Y:S02]  /*21360*/  SHF.R.S32.HI R13, RZ, 0x1f, R13 ;  /* 0x0000001fff0d7819 */ /* 0x000fe4000001140d */
[C---:B------:R-:W-:Y:S02]  /*21370*/  IADD3 R19, R214.reuse, 0x60, RZ ;  /* 0x00000060d6137810 */ /* 0x040fe40007ffe0ff */
[----:B------:R-:W-:-:S02]  /*21380*/  IADD3 R18, R214, 0x70, RZ ;  /* 0x00000070d6127810 */ /* 0x000fc40007ffe0ff */
[----:B------:R-:W-:Y:S02]  /*21390*/  SHF.R.S32.HI R19, RZ, 0x1f, R19 ;  /* 0x0000001fff137819 */ /* 0x000fe40000011413 */
[----:B------:R-:W-:Y:S02]  /*213a0*/  ISETP.GE.AND P6, PT, R252, c[0x0][0x3c8], PT ;  /* 0x0000f200fc007a0c */ /* 0x000fe40003fc6270 */
[-C--:B-1----:R-:W-:Y:S02]  /*213b0*/  @!P3 LEA R2, P5, R16, R0.reuse, 0x2 ;  /* 0x000000001002b211 */ /* 0x082fe400078a10ff */
[----:B--2---:R-:W-:Y:S02]  /*213c0*/  @!P4 LEA R6, P0, R8, R0, 0x2 ;  /* 0x000000000806c211 */ /* 0x004fe400078010ff */
[-C--:B------:R-:W-:Y:S02]  /*213d0*/  @!P3 LEA.HI.X R3, R16, R4.reuse, R17, 0x2, P5 ;  /* 0x000000041003b211 */ /* 0x080fe400028f1411 */
[----:B------:R-:W-:-:S02]  /*213e0*/  @!P4 LEA.HI.X R7, R8, R4, R13, 0x2, P0 ;  /* 0x000000040807c211 */ /* 0x000fc400000f140d */
[C---:B------:R-:W-:Y:S01]  /*213f0*/  IADD3 R16, R214.reuse, 0x30, RZ ;  /* 0x00000030d6107810 */ /* 0x040fe20007ffe0ff */
[----:B------:R1:W-:Y:S01]  /*21400*/  @!P3 ST.E.64 [R2.64], R30 ;  /* 0x0000001e0200b985 */ /* 0x0003e2000c101b0c */
[C---:B------:R-:W-:Y:S02]  /*21410*/  IADD3 R17, R214.reuse, 0x20, RZ ;  /* 0x00000020d6117810 */ /* 0x040fe40007ffe0ff */
[----:B------:R-:W-:Y:S01]  /*21420*/  IADD3 R8, R214, 0x38, RZ ;  /* 0x00000038d6087810 */ /* 0x000fe20007ffe0ff */
[----:B------:R2:W-:Y:S01]  /*21430*/  @!P4 ST.E.64 [R6.64], R36 ;  /* 0x000000240600c985 */ /* 0x0005e2000c101b0c */
[----:B------:R-:W-:Y:S02]  /*21440*/  ISETP.GE.AND P3, PT, R16, c[0x0][0x3c8], PT ;  /* 0x0000f20010007a0c */ /* 0x000fe40003f66270 */
[----:B------:R-:W-:Y:S02]  /*21450*/  SHF.R.S32.HI R17, RZ, 0x1f, R17 ;  /* 0x0000001fff117819 */ /* 0x000fe40000011411 */
[----:B------:R-:W-:-:S02]  /*21460*/  IADD3 R13, R214, 0x28, RZ ;  /* 0x00000028d60d7810 */ /* 0x000fc40007ffe0ff */
[----:B------:R-:W-:Y:S02]  /*21470*/  ISETP.GE.AND P4, PT, R8, c[0x0][0x3c8], PT ;  /* 0x0000f20008007a0c */ /* 0x000fe40003f86270 */
[----:B------:R-:W-:Y:S02]  /*21480*/  SHF.R.S32.HI R13, RZ, 0x1f, R13 ;  /* 0x0000001fff0d7819 */ /* 0x000fe4000001140d */
[CC--:B-1----:R-:W-:Y:S02]  /*21490*/  @!P2 LEA R2, P5, R12.reuse, R0.reuse, 0x2 ;  /* 0x000000000c02a211 */ /* 0x0c2fe400078a10ff */
[----:B--2---:R-:W-:Y:S02]  /*214a0*/  @!P1 LEA R6, P0, R9, R0, 0x2 ;  /* 0x0000000009069211 */ /* 0x004fe400078010ff */
[----:B------:R-:W-:Y:S02]  /*214b0*/  @!P2 LEA.HI.X R3, R12, R4, R17, 0x2, P5 ;  /* 0x000000040c03a211 */ /* 0x000fe400028f1411 */
[----:B------:R-:W-:-:S02]  /*214c0*/  IADD3 R12, R214, 0x40, RZ ;  /* 0x00000040d60c7810 */ /* 0x000fc40007ffe0ff */
[----:B------:R-:W-:Y:S01]  /*214d0*/  @!P1 LEA.HI.X R7, R9, R4, R13, 0x2, P0 ;  /* 0x0000000409079211 */ /* 0x000fe200000f140d */
[----:B------:R1:W-:Y:S01]  /*214e0*/  @!P2 ST.E.64 [R2.64], R38 ;  /* 0x000000260200a985 */ /* 0x0003e2000c101b0c */
[C---:B------:R-:W-:Y:S02]  /*214f0*/  IADD3 R17, R214.reuse, 0x30, RZ ;  /* 0x00000030d6117810 */ /* 0x040fe40007ffe0ff */
[----:B------:R-:W-:Y:S01]  /*21500*/  IADD3 R9, R214, 0x48, RZ ;  /* 0x00000048d6097810 */ /* 0x000fe20007ffe0ff */
[----:B------:R2:W-:Y:S01]  /*21510*/  @!P1 ST.E.64 [R6.64], R104 ;  /* 0x0000006806009985 */ /* 0x0005e2000c101b0c */
[----:B------:R-:W-:Y:S02]  /*21520*/  ISETP.GE.AND P2, PT, R12, c[0x0][0x3c8], PT ;  /* 0x0000f2000c007a0c */ /* 0x000fe40003f46270 */
[----:B------:R-:W-:Y:S02]  /*21530*/  IADD3 R13, R214, 0x38, RZ ;  /* 0x00000038d60d7810 */ /* 0x000fe40007ffe0ff */
[----:B------:R-:W-:-:S02]  /*21540*/  SHF.R.S32.HI R17, RZ, 0x1f, R17 ;  /* 0x0000001fff117819 */ /* 0x000fc40000011411 */
[----:B------:R-:W-:Y:S02]  /*21550*/  ISETP.GE.AND P1, PT, R9, c[0x0][0x3c8], PT ;  /* 0x0000f20009007a0c */ /* 0x000fe40003f26270 */
[----:B------:R-:W-:Y:S02]  /*21560*/  SHF.R.S32.HI R13, RZ, 0x1f, R13 ;  /* 0x0000001fff0d7819 */ /* 0x000fe4000001140d */
        /* <DEDUP_REMOVED lines=34> */
[----:B------:R-:W-:Y:S02]  /*21790*/  IADD3 R17, R214, 0x68, RZ ;  /* 0x00000068d6117810 */ /* 0x000fe40007ffe0ff */
[----:B------:R-:W-:Y:S01]  /*217a0*/  ISETP.GE.AND P3, PT, R18, c[0x0][0x3c8], PT ;  /* 0x0000f20012007a0c */ /* 0x000fe20003f66270 */
[----:B------:R2:W-:Y:S01]  /*217b0*/  @!P4 ST.E.64 [R6.64], R52 ;  /* 0x000000340600c985 */ /* 0x0005e2000c101b0c */
[----:B------:R-:W-:Y:S02]  /*217c0*/  ISETP.GE.AND P4, PT, R16, c[0x0][0x3c8], PT ;  /* 0x0000f20010007a0c */ /* 0x000fe40003f86270 */
[----:B------:R-:W-:Y:S02]  /*217d0*/  SHF.R.S32.HI R17, RZ, 0x1f, R17 ;  /* 0x0000001fff117819 */ /* 0x000fe40000011411 */
[----:B------:R-:W-:-:S04]  /*217e0*/  @!P1 LEA R8, P0, R13, R0, 0x2 ;  /* 0x000000000d089211 */ /* 0x000fc800078010ff */
        /* <DEDUP_REMOVED lines=13> */
[----:B------:R-:W-:-:S04]  /*218c0*/  SHF.R.S32.HI R19, RZ, 0x1f, R19 ;  /* 0x0000001fff137819 */ /* 0x000fc80000011413 */
[----:B------:R-:W-:Y:S02]  /*218d0*/  @!P3 LEA.HI.X R7, R18, R4, R19, 0x2, P5 ;  /* 0x000000041207b211 */ /* 0x000fe400028f1413 */
[----:B------:R-:W-:Y:S02]  /*218e0*/  ISETP.GE.AND P5, PT, R251, c[0x0][0x3c8], PT ;  /* 0x0000f200fb007a0c */ /* 0x000fe40003fa6270 */
[----:B------:R-:W-:Y:S01]  /*218f0*/  SHF.R.S32.HI R18, RZ, 0x1f, R249 ;  /* 0x0000001fff127819 */ /* 0x000fe200000114f9 */
[----:B------:R3:W-:Y:S01]  /*21900*/  @!P3 ST.E.64 [R6.64], R64 ;  /* 0x000000400600b985 */ /* 0x0007e2000c101b0c */
[----:B-1----:R-:W-:-:S04]  /*21910*/  @!P4 LEA R2, P0, R16, R0, 0x2 ;  /* 0x000000001002c211 */ /* 0x002fc800078010ff */
[----:B------:R-:W-:Y:S02]  /*21920*/  @!P4 LEA.HI.X R3, R16, R4, R17, 0x2, P0 ;  /* 0x000000041003c211 */ /* 0x000fe400000f1411 */
[----:B------:R-:W-:Y:S02]  /*21930*/  IADD3 R17, R214, 0x80, RZ ;  /* 0x00000080d6117810 */ /* 0x000fe40007ffe0ff */
[----:B--2---:R-:W-:Y:S01]  /*21940*/  @!P2 LEA R8, P0, R12, R0, 0x2 ;  /* 0x000000000c08a211 */ /* 0x004fe200078010ff */
[----:B------:R1:W-:Y:S01]  /*21950*/  @!P4 ST.E.64 [R2.64], R68 ;  /* 0x000000440200c985 */ /* 0x0003e2000c101b0c */
[----:B------:R-:W-:Y:S02]  /*21960*/  SHF.R.S32.HI R17, RZ, 0x1f, R17 ;  /* 0x0000001fff117819 */ /* 0x000fe40000011411 */
[----:B------:R-:W-:Y:S02]  /*21970*/  IADD3 R16, R214, 0x88, RZ ;  /* 0x00000088d6107810 */ /* 0x000fe40007ffe0ff */
[----:B------:R-:W-:-:S02]  /*21980*/  @!P2 LEA.HI.X R9, R12, R4, R17, 0x2, P0 ;  /* 0x000000040c09a211 */ /* 0x000fc400000f1411 */
[----:B------:R-:W-:Y:S02]  /*21990*/  SHF.R.S32.HI R16, RZ, 0x1f, R16 ;  /* 0x0000001fff107819 */ /* 0x000fe40000011410 */
[----:B---3--:R-:W-:Y:S01]  /*219a0*/  @!P6 LEA R6, P0, R252, R0, 0x2 ;  /* 0x00000000fc06e211 */ /* 0x008fe200078010ff */
[----:B------:R-:W-:Y:S01]  /*219b0*/  @!P2 ST.E.64 [R8.64], R120 ;  /* 0x000000780800a985 */ /* 0x000fe2000c101b0c */
[----:B------:R-:W-:Y:S02]  /*219c0*/  SHF.R.S32.HI R12, RZ, 0x1f, R252 ;  /* 0x0000001fff0c7819 */ /* 0x000fe400000114fc */
[----:B------:R-:W-:Y:S02]  /*219d0*/  ISETP.GE.AND P4, PT, R250, c[0x0][0x3c8], PT ;  /* 0x0000f200fa007a0c */ /* 0x000fe40003f86270 */
[----:B------:R-:W-:Y:S02]  /*219e0*/  ISETP.GE.AND P2, PT, R249, c[0x0][0x3c8], PT ;  /* 0x0000f200f9007a0c */ /* 0x000fe40003f46270 */
[----:B------:R-:W-:-:S02]  /*219f0*/  @!P6 LEA.HI.X R7, R252, R4, R12, 0x2, P0 ;  /* 0x00000004fc07e211 */ /* 0x000fc400000f140c */
[----:B------:R-:W-:Y:S02]  /*21a00*/  ISETP.GE.AND P0, PT, R247, c[0x0][0x3c8], PT ;  /* 0x0000f200f7007a0c */ /* 0x000fe40003f06270 */
[----:B------:R-:W-:Y:S02]  /*21a10*/  SHF.R.S32.HI R12, RZ, 0x1f, R251 ;  /* 0x0000001fff0c7819 */ /* 0x000fe400000114fb */
[----:B------:R-:W-:Y:S02]  /*21a20*/  SHF.R.S32.HI R17, RZ, 0x1f, R248 ;  /* 0x0000001fff117819 */ /* 0x000fe400000114f8 */
[----:B-1----:R-:W-:-:S04]  /*21a30*/  @!P1 LEA R2, P3, R13, R0, 0x2 ;  /* 0x000000000d029211 */ /* 0x002fc800078610ff */
        /* <DEDUP_REMOVED lines=21> */
.L_x_2451:
[----:B------:R-:W-:Y:S05]  /*21b90*/  BSYNC B0 ;  /* 0x0000000000007941 */ /* 0x000fea0003800000 */
.L_x_2450:
[----:B------:R-:W-:Y:S05]  /*21ba0*/  BRA.DIV ~URZ, `(.L_x_2452) ;  /* 0x000052c27f007947 */ /* 0x000fea000b800000 */
[----:B---3--:R3:W2:Y:S04]  /*21bb0*/  SHFL.IDX PT, R4, R5, 0x1, 0x1c1f ;  /* 0x003c1f0005047f89 */ /* 0x0086a800000e0000 */
[----:B-1----:R3:W1:Y:S02]  /*21bc0*/  SHFL.IDX PT, R0, R14, 0x1, 0x1c1f ;  /* 0x003c1f000e007f89 */ /* 0x00266400000e0000 */
.L_x_2535:
[----:B------:R-:W-:-:S13]  /*21bd0*/  ISETP.NE.AND P0, PT, R15, RZ, PT ;  /* 0x000000ff0f00720c */ /* 0x000fda0003f05270 */
[----:B------:R-:W-:Y:S05]  /*21be0*/  @P0 BRA `(.L_x_2447) ;  /* 0x0000165000000947 */ /* 0x000fea0003800000 */
[C---:B------:R-:W-:Y:S02]  /*21bf0*/  ISETP.GE.AND P4, PT, R214.reuse, c[0x0][0x3c8], PT ;  /* 0x0000f200d6007a0c */ /* 0x040fe40003f86270 */
[C---:B--2---:R-:W-:Y:S02]  /*21c00*/  IADD3 R17, R214.reuse, 0x18, RZ ;  /* 0x00000018d6117810 */ /* 0x044fe40007ffe0ff */
[----:B------:R-:W-:Y:S02]  /*21c10*/  IADD3 R8, R214, 0x8, RZ ;  /* 0x00000008d6087810 */ /* 0x000fe40007ffe0ff */
[----:B------:R-:W-:Y:S02]  /*21c20*/  ISETP.GE.AND P1, PT, R17, c[0x0][0x3c8], PT ;  /* 0x0000f20011007a0c */ /* 0x000fe40003f26270 */
[----:B------:R-:W-:Y:S02]  /*21c30*/  ISETP.GE.AND P3, PT, R8, c[0x0][0x3c8], PT ;  /* 0x0000f20008007a0c */ /* 0x000fe40003f66270 */
[----:B------:R-:W-:-:S02]  /*21c40*/  SHF.R.S32.HI R13, RZ, 0x1f, R214 ;  /* 0x0000001fff0d7819 */ /* 0x000fc400000114d6 */
        /* <DEDUP_REMOVED lines=162> */
.L_x_2432:
        /* <DEDUP_REMOVED lines=18> */
.L_x_2453:
        /* <DEDUP_REMOVED lines=42> */
[----:B-1----:R-:W-:Y:S01]  /*22a30*/  IMAD R2, R15, R3, RZ ;  /* 0x000000030f027224 */ /* 0x002fe200078e02ff */
        /* <DEDUP_REMOVED lines=13> */
.L_x_2455:
[----:B------:R-:W-:Y:S05]  /*22b10*/  BSYNC B0 ;  /* 0x0000000000007941 */ /* 0x000fea0003800000 */
.L_x_2454:
[----:B------:R-:W-:-:S13]  /*22b20*/  ISETP.GT.AND P0, PT, R21, 0x1, PT ;  /* 0x000000011500780c */ /* 0x000fda0003f04270 */
[----:B------:R-:W-:Y:S05]  /*22b30*/  @P0 BRA `(.L_x_2447) ;  /* 0x0000070000000947 */ /* 0x000fea0003800000 */
[----:B-1----:R-:W-:Y:S01]  /*22b40*/  MOV R2, c[0x0][0x4e8] ;  /* 0x00013a0000027a02 */ /* 0x002fe20000000f00 */
[----:B------:R-:W-:Y:S01]  /*22b50*/  IMAD R4, R20, c[0x0][0x3a0], RZ ;  /* 0x0000e80014047a24 */ /* 0x000fe200078e02ff */
[----:B------:R-:W-:Y:S02]  /*22b60*/  LEA R5, R217, R232, 0x5 ;  /* 0x000000e8d9057211 */ /* 0x000fe400078e28ff */
[----:B------:R-:W-:Y:S01]  /*22b70*/  ISETP.NE.AND P0, PT, R2, 0x1, PT ;  /* 0x000000010200780c */ /* 0x000fe20003f05270 */
[----:B------:R-:W-:Y:S01]  /*22b80*/  IMAD.WIDE.U32 R2, R0, c[0x0][0x3a0], RZ ;  /* 0x0000e80000027a25 */ /* 0x000fe200078e00ff */
[----:B------:R-:W-:-:S03]  /*22b90*/  IADD3 R13, R232, R227, RZ ;  /* 0x000000e3e80d7210 */ /* 0x000fc60007ffe0ff */
[----:B------:R-:W-:Y:S01]  /*22ba0*/  IMAD R0, R0, c[0x0][0x3a4], R4 ;  /* 0x0000e90000007a24 */ /* 0x000fe200078e0204 */
[----:B------:R-:W-:Y:S01]  /*22bb0*/  IADD3 R4, R5, R227, RZ ;  /* 0x000000e305047210 */ /* 0x000fe20007ffe0ff */
[----:B------:R-:W-:-:S03]  /*22bc0*/  IMAD R5, R23, c[0x0][0x3f0], RZ ;  /* 0x0000fc0017057a24 */ /* 0x000fc600078e02ff */
[----:B------:R-:W-:Y:S01]  /*22bd0*/  IADD3 R3, R3, R0, RZ ;  /* 0x0000000003037210 */ /* 0x000fe20007ffe0ff */
[----:B------:R-:W-:Y:S01]  /*22be0*/  IMAD R7, R9, c[0x0][0x3f4], R5 ;  /* 0x0000fd0009077a24 */ /* 0x000fe200078e0205 */
[----:B------:R-:W-:Y:S01]  /*22bf0*/  MOV R0, R4 ;  /* 0x0000000400007202 */ /* 0x000fe20000000f00 */
[----:B------:R-:W-:-:S04]  /*22c00*/  @P0 IMAD.HI.U32 R6, R4, c[0x0][0x4ec], RZ ;  /* 0x00013b0004060a27 */ /* 0x000fc800078e00ff */
[----:B------:R-:W-:Y:S01]  /*22c10*/  IMAD.WIDE.U32 R2, R8, c[0x0][0x3e8], R2 ;  /* 0x0000fa0008027a25 */ /* 0x000fe200078e0002 */
[----:B------:R-:W-:-:S03]  /*22c20*/  @P0 SHF.R.U32.HI R0, RZ, c[0x0][0x4f0], R6 ;  /* 0x00013c00ff000a19 */ /* 0x000fc60000011606 */
[----:B------:R-:W-:Y:S01]  /*22c30*/  IMAD R3, R8, c[0x0][0x3ec], R3 ;  /* 0x0000fb0008037a24 */ /* 0x000fe200078e0203 */
[----:B------:R-:W-:Y:S02]  /*22c40*/  IADD3 R6, -R0, RZ, RZ ;  /* 0x000000ff00067210 */ /* 0x000fe40007ffe1ff */
[----:B------:R-:W-:Y:S01]  /*22c50*/  SHF.R.S32.HI R5, RZ, 0x1f, R0 ;  /* 0x0000001fff057819 */ /* 0x000fe20000011400 */
[----:B------:R-:W-:-:S04]  /*22c60*/  IMAD.WIDE.U32 R2, R9, c[0x0][0x3f0], R2 ;  /* 0x0000fc0009027a25 */ /* 0x000fc800078e0002 */
[----:B------:R-:W-:Y:S01]  /*22c70*/  IMAD R4, R6, c[0x0][0x4e8], R4 ;  /* 0x00013a0006047a24 */ /* 0x000fe200078e0204 */
[----:B------:R-:W-:Y:S01]  /*22c80*/  IADD3 R3, R3, R7, RZ ;  /* 0x0000000703037210 */ /* 0x000fe20007ffe0ff */
[----:B------:R-:W-:-:S04]  /*22c90*/  IMAD R5, R5, c[0x0][0x3e0], RZ ;  /* 0x0000f80005057a24 */ /* 0x000fc800078e02ff */
[C---:B------:R-:W-:Y:S01]  /*22ca0*/  IMAD R6, R0.reuse, c[0x0][0x3e4], R5 ;  /* 0x0000f90000067a24 */ /* 0x040fe200078e0205 */
[----:B------:R-:W-:Y:S01]  /*22cb0*/  SHF.R.S32.HI R5, RZ, 0x1f, R4 ;  /* 0x0000001fff057819 */ /* 0x000fe20000011404 */
[----:B------:R-:W-:-:S04]  /*22cc0*/  IMAD.WIDE.U32 R2, R0, c[0x0][0x3e0], R2 ;  /* 0x0000f80000027a25 */ /* 0x000fc800078e0002 */
[----:B------:R-:W-:Y:S01]  /*22cd0*/  IMAD R0, R5, c[0x0][0x3d8], RZ ;  /* 0x0000f60005007a24 */ /* 0x000fe200078e02ff */
[----:B------:R-:W-:-:S03]  /*22ce0*/  IADD3 R3, R3, R6, RZ ;  /* 0x0000000603037210 */ /* 0x000fc60007ffe0ff */
[C---:B------:R-:W-:Y:S02]  /*22cf0*/  IMAD R0, R4.reuse, c[0x0][0x3dc], R0 ;  /* 0x0000f70004007a24 */ /* 0x040fe400078e0200 */
[----:B------:R-:W-:-:S05]  /*22d00*/  IMAD.WIDE.U32 R2, R4, c[0x0][0x3d8], R2 ;  /* 0x0000f60004027a25 */ /* 0x000fca00078e0002 */
[----:B------:R-:W-:Y:S02]  /*22d10*/  IADD3 R5, R3, R0, RZ ;  /* 0x0000000003057210 */ /* 0x000fe40007ffe0ff */
[----:B------:R-:W-:-:S04]  /*22d20*/  LEA R14, P0, R2, c[0x0][0x380], 0x1 ;  /* 0x0000e000020e7a11 */ /* 0x000fc800078008ff */
[----:B------:R-:W-:Y:S01]  /*22d30*/  LEA.HI.X R5, R2, c[0x0][0x384], R5, 0x1, P0 ;  /* 0x0000e10002057a11 */ /* 0x000fe200000f0c05 */
[----:B------:R-:W-:Y:S06]  /*22d40*/  BRA.DIV ~URZ, `(.L_x_2456) ;  /* 0x000041f27f007947 */ /* 0x000fec000b800000 */
[----:B------:R1:W2:Y:S02]  /*22d50*/  SHFL.IDX PT, R4, R5, RZ, 0x181f ;  /* 0x00181fff05047589 */ /* 0x0002a400000e0000 */
.L_x_2536:
[----:B------:R-:W-:Y:S05]  /*22d60*/  BRA.DIV ~URZ, `(.L_x_2457) ;  /* 0x000042427f007947 */ /* 0x000fea000b800000 */
[----:B------:R3:W4:Y:S02]  /*22d70*/  SHFL.IDX PT, R0, R14, RZ, 0x181f ;  /* 0x00181fff0e007589 */ /* 0x00072400000e0000 */
.L_x_2537:
        /* <DEDUP_REMOVED lines=10> */
[-C--:B--2---:R-:W-:Y:S02]  /*22e20*/  @!P2 LEA.HI.X R9, R200, R4.reuse, R201, 0x1, P5 ;  /* 0x00000004c809a211 */ /* 0x084fe400028f0cc9 */
[-C--:B------:R-:W-:Y:S02]  /*22e30*/  @!P1 LEA.HI.X R7, R202, R4.reuse, R213, 0x1, P4 ;  /* 0x00000004ca079211 */ /* 0x080fe400020f0cd5 */
[----:B------:R-:W-:Y:S01]  /*22e40*/  @!P0 LEA.HI.X R3, R196, R4, R212, 0x1, P3 ;  /* 0x00000004c4038211 */ /* 0x000fe200018f0cd4 */
[----:B------:R2:W-:Y:S04]  /*22e50*/  @!P2 ST.E.128 [R8.64], RZ ;  /* 0x000000ff0800a985 */ /* 0x0005e8000c101d0c */
[----:B------:R2:W-:Y:S04]  /*22e60*/  @!P1 ST.E.128 [R6.64], RZ ;  /* 0x000000ff06009985 */ /* 0x0005e8000c101d0c */
[----:B------:R2:W-:Y:S02]  /*22e70*/  @!P0 ST.E.128 [R2.64], RZ ;  /* 0x000000ff02008985 */ /* 0x0005e4000c101d0c */
.L_x_2459:
[----:B------:R-:W-:Y:S05]  /*22e80*/  BSYNC B0 ;  /* 0x0000000000007941 */ /* 0x000fea0003800000 */
.L_x_2458:
[----:B------:R-:W-:Y:S05]  /*22e90*/  BRA.DIV ~URZ, `(.L_x_2460) ;  /* 0x000041827f007947 */ /* 0x000fea000b800000 */
[----:B--2---:R2:W1:Y:S04]  /*22ea0*/  SHFL.IDX PT, R4, R5, 0x1, 0x181f ;  /* 0x00381f0005047f89 */ /* 0x00446800000e0000 */
[----:B----4-:R2:W4:Y:S02]  /*22eb0*/  SHFL.IDX PT, R0, R14, 0x1, 0x181f ;  /* 0x00381f000e007f89 */ /* 0x01052400000e0000 */
.L_x_2538:
        /* <DEDUP_REMOVED lines=10> */
[-C--:B-1----:R-:W-:Y:S02]  /*22f60*/  @!P2 LEA.HI.X R9, R200, R4.reuse, R201, 0x1, P5 ;  /* 0x00000004c809a211 */ /* 0x082fe400028f0cc9 */
[-C--:B------:R-:W-:Y:S02]  /*22f70*/  @!P1 LEA.HI.X R7, R202, R4.reuse, R213, 0x1, P4 ;  /* 0x00000004ca079211 */ /* 0x080fe400020f0cd5 */
[----:B------:R-:W-:Y:S01]  /*22f80*/  @!P0 LEA.HI.X R3, R196, R4, R212, 0x1, P3 ;  /* 0x00000004c4038211 */ /* 0x000fe200018f0cd4 */
[----:B------:R1:W-:Y:S04]  /*22f90*/  @!P2 ST.E.128 [R8.64], RZ ;  /* 0x000000ff0800a985 */ /* 0x0003e8000c101d0c */
[----:B------:R1:W-:Y:S04]  /*22fa0*/  @!P1 ST.E.128 [R6.64], RZ ;  /* 0x000000ff06009985 */ /* 0x0003e8000c101d0c */
[----:B------:R1:W-:Y:S02]  /*22fb0*/  @!P0 ST.E.128 [R2.64], RZ ;  /* 0x000000ff02008985 */ /* 0x0003e4000c101d0c */
.L_x_2462:
[----:B------:R-:W-:Y:S05]  /*22fc0*/  BSYNC B0 ;  /* 0x0000000000007941 */ /* 0x000fea0003800000 */
.L_x_2461:
[----:B------:R-:W-:Y:S05]  /*22fd0*/  BRA.DIV ~URZ, `(.L_x_2463) ;  /* 0x000041127f007947 */ /* 0x000fea000b800000 */
[----:B-1----:R1:W2:Y:S02]  /*22fe0*/  SHFL.IDX PT, R4, R5, 0x2, 0x181f ;  /* 0x00581f0005047f89 */ /* 0x0022a400000e0000 */
.L_x_2539:
[----:B------:R-:W-:Y:S05]  /*22ff0*/  BRA.DIV ~URZ, `(.L_x_2464) ;  /* 0x000041627f007947 */ /* 0x000fea000b800000 */
[----:B----4-:R4:W1:Y:S02]  /*23000*/  SHFL.IDX PT, R0, R14, 0x2, 0x181f ;  /* 0x00581f000e007f89 */ /* 0x01086400000e0000 */
.L_x_2540:
        /* <DEDUP_REMOVED lines=16> */
.L_x_2466:
[----:B------:R-:W-:Y:S05]  /*23110*/  BSYNC B0 ;  /* 0x0000000000007941 */ /* 0x000fea0003800000 */
.L_x_2465:
[----:B------:R-:W-:Y:S05]  /*23120*/  BRA.DIV ~URZ, `(.L_x_2467) ;  /* 0x000040a27f007947 */ /* 0x000fea000b800000 */
[----:B--2---:R2:W3:Y:S04]  /*23130*/  SHFL.IDX PT, R4, R5, 0x3, 0x181f ;  /* 0x00781f0005047f89 */ /* 0x0044e800000e0000 */
[----:B-1----:R2:W1:Y:S02]  /*23140*/  SHFL.IDX PT, R0, R14, 0x3, 0x181f ;  /* 0x00781f000e007f89 */ /* 0x00246400000e0000 */
.L_x_2541:
[----:B------:R-:W-:-:S04]  /*23150*/  IADD3 R13, R13, 0x60, RZ ;  /* 0x000000600d0d7810 */ /* 0x000fc80007ffe0ff */
        /* <DEDUP_REMOVED lines=8> */
[-C--:B---3--:R-:W-:Y:S02]  /*231e0*/  @!P2 LEA.HI.X R9, R200, R4.reuse, R201, 0x1, P5 ;  /* 0x00000004c809a211 */ /* 0x088fe400028f0cc9 */
[-C--:B------:R-:W-:Y:S02]  /*231f0*/  @!P1 LEA.HI.X R7, R202, R4.reuse, R213, 0x1, P4 ;  /* 0x00000004ca079211 */ /* 0x080fe400020f0cd5 */
[----:B------:R-:W-:Y:S01]  /*23200*/  @!P0 LEA.HI.X R3, R196, R4, R212, 0x1, P3 ;  /* 0x00000004c4038211 */ /* 0x000fe200018f0cd4 */
[----:B------:R1:W-:Y:S04]  /*23210*/  @!P2 ST.E.128 [R8.64], RZ ;  /* 0x000000ff0800a985 */ /* 0x0003e8000c101d0c */
[----:B------:R1:W-:Y:S04]  /*23220*/  @!P1 ST.E.128 [R6.64], RZ ;  /* 0x000000ff06009985 */ /* 0x0003e8000c101d0c */
[----:B------:R1:W-:Y:S02]  /*23230*/  @!P0 ST.E.128 [R2.64], RZ ;  /* 0x000000ff02008985 */ /* 0x0003e4000c101d0c */
.L_x_2447:
[----:B------:R-:W-:Y:S05]  /*23240*/  BSYNC B1 ;  /* 0x0000000000017941 */ /* 0x000fea0003800000 */
.L_x_2431:
[----:B------:R-:W-:-:S13]  /*23250*/  ISETP.NE.AND P0, PT, RZ, UR11, PT ;  /* 0x0000000bff007c0c */ /* 0x000fda000bf05270 */
[----:B------:R-:W-:Y:S01]  /*23260*/  @P0 WARPSYNC 0xffffffff ;  /* 0xffffffff00000948 */ /* 0x000fe20003800000 */
[----:B------:R-:W-:Y:S06]  /*23270*/  @P0 BAR.SYNC.DEFER_BLOCKING 0x5, 0x100 ;  /* 0x0144000000000b1d */ /* 0x000fec0000010000 */
[----:B------:R-:W4:Y:S04]  /*23280*/  @P0 LDS.128 R236, [0x24100] ;  /* 0x02410000ffec0984 */ /* 0x000f280000000c00 */
[----:B------:R-:W-:Y:S06]  /*23290*/  @P0 BAR.ARV 0x4, 0x100 ;  /* 0x0104000000000b1d */ /* 0x000fec0000002000 */
[----:B------:R-:W-:Y:S05]  /*232a0*/  @P0 BRA `(.L_x_2468) ;  /* 0x00000f7000000947 */ /* 0x000fea0003800000 */
[----:B-1--4-:R-:W1:Y:S01]  /*232b0*/  S2R R0, SR_TID.X ;  /* 0x0000000000007919 */ /* 0x012e620000002100 */
[----:B--2---:R-:W-:Y:S01]  /*232c0*/  IMAD.MOV.U32 R8, RZ, RZ, RZ ;  /* 0x000000ffff087224 */ /* 0x004fe200078e00ff */
[----:B-1----:R-:W-:-:S04]  /*232d0*/  LOP3.LUT R15, R0, 0x1f, RZ, 0xc0, !PT ;  /* 0x0000001f000f7812 */ /* 0x002fc800078ec0ff */
[----:B------:R-:W-:Y:S01]  /*232e0*/  ISETP.NE.AND P6, PT, R15, 0x1f, PT ;  /* 0x0000001f0f00780c */ /* 0x000fe20003fc5270 */
[----:B------:R-:W-:Y:S10]  /*232f0*/  BRA.DIV ~URZ, `(.L_x_2469) ;  /* 0x00003fa27f007947 */ /* 0x000ff4000b800000 */
[----:B------:R1:W2:Y:S02]  /*23300*/  SHFL.IDX PT, R9, R32, RZ, 0x1f ;  /* 0x00001fff20097589 */ /* 0x0002a400000e0000 */
.L_x_2542:
[----:B------:R-:W-:Y:S05]  /*23310*/  BRA.DIV ~URZ, `(.L_x_2470) ;  /* 0x00003ff27f007947 */ /* 0x000fea000b800000 */
[----:B------:R4:W1:Y:S02]  /*23320*/  SHFL.IDX PT, R6, R32, 0x1, 0x1f ;  /* 0x00201f0020067f89 */ /* 0x00086400000e0000 */
.L_x_2543:
[----:B------:R-:W-:Y:S02]  /*23330*/  IMAD.IADD R0, R239, 0x1, R15 ;  /* 0x00000001ef007824 */ /* 0x000fe400078e020f */
[----:B------:R-:W-:-:S03]  /*23340*/  IMAD.MOV.U32 R7, RZ, RZ, RZ ;  /* 0x000000ffff077224 */ /* 0x000fc600078e00ff */
[----:B------:R-:W-:-:S13]  /*23350*/  ISETP.GE.OR P0, PT, R0, c[0x0][0x53c], !P6 ;  /* 0x00014f0000007a0c */ /* 0x000fda0007706670 */
[----:B------:R-:W-:Y:S01]  /*23360*/  @!P0 MOV R2, 0x4 ;  /* 0x0000000400028802 */ /* 0x000fe20000000f00 */
[----:B---3--:R-:W-:-:S04]  /*23370*/  @!P0 IMAD.MOV.U32 R4, RZ, RZ, 0x4 ;  /* 0x00000004ff048424 */ /* 0x008fc800078e00ff */
[----:B------:R-:W-:-:S04]  /*23380*/  @!P0 IMAD.WIDE R4, R0, R4, c[0x0][0x580] ;  /* 0x0001600000048625 */ /* 0x000fc800078e0204 */
        /* <DEDUP_REMOVED lines=11> */
[----:B------:R3:W4:Y:S02]  /*23440*/  SHFL.UP PT, R4, R0, 0x1, RZ ;  /* 0x0420000000047989 */ /* 0x00072400000e00ff */
.L_x_2544:
[----:B----4-:R-:W-:-:S04]  /*23450*/  SEL R4, R4, RZ, P5 ;  /* 0x000000ff04047207 */ /* 0x010fc80002800000 */
[----:B---3--:R-:W-:Y:S01]  /*23460*/  IADD3 R0, R0, R4, RZ ;  /* 0x0000000400007210 */ /* 0x008fe20007ffe0ff */
        /* <DEDUP_REMOVED lines=14> */
.L_x_2545:
[----:B----4-:R-:W-:Y:S01]  /*23550*/  IMAD R0, R0, c[0x0][0x538], RZ ;  /* 0x00014e0000007a24 */ /* 0x010fe200078e02ff */
[----:B------:R-:W-:Y:S04]  /*23560*/  BSSY B1, `(.L_x_2473) ;  /* 0x00000c6000017945 */ /* 0x000fe80003800000 */
[----:B-1----:R-:W-:-:S04]  /*23570*/  IADD3 R6, R0, R6, RZ ;  /* 0x0000000600067210 */ /* 0x002fc80007ffe0ff */
[----:B--2---:R-:W-:-:S13]  /*23580*/  ISETP.GT.AND P0, PT, R6, R9, PT ;  /* 0x000000090600720c */ /* 0x004fda0003f04270 */
[----:B------:R-:W-:Y:S05]  /*23590*/  @P0 BRA `(.L_x_2474) ;  /* 0x0000025000000947 */ /* 0x000fea0003800000 */
.L_x_2478:
        /* <DEDUP_REMOVED lines=17> */
.L_x_2546:
        /* <DEDUP_REMOVED lines=16> */
.L_x_2547:
[----:B--2---:R-:W-:-:S05]  /*237b0*/  IMAD R0, R0, c[0x0][0x538], RZ ;  /* 0x00014e0000007a24 */ /* 0x004fca00078e02ff */
[----:B------:R-:W-:-:S04]  /*237c0*/  IADD3 R6, R0, R6, RZ ;  /* 0x0000000600067210 */ /* 0x000fc80007ffe0ff */
[----:B------:R-:W-:-:S13]  /*237d0*/  ISETP.GT.AND P0, PT, R6, R9, PT ;  /* 0x000000090600720c */ /* 0x000fda0003f04270 */
[----:B-1----:R-:W-:Y:S05]  /*237e0*/  @!P0 BRA `(.L_x_2478) ;  /* 0xfffffdb000008947 */ /* 0x002fea000383ffff */
.L_x_2474:
[----:B------:R-:W-:-:S05]  /*237f0*/  IADD3 R13, -R0, R6, RZ ;  /* 0x00000006000d7210 */ /* 0x000fca0007ffe1ff */
[----:B------:R-:W-:-:S05]  /*23800*/  IMAD R0, R4, c[0x0][0x538], R13 ;  /* 0x00014e0004007a24 */ /* 0x000fca00078e020d */
[----:B------:R-:W-:Y:S01]  /*23810*/  ISETP.GT.AND P0, PT, R0, R9, PT ;  /* 0x000000090000720c */ /* 0x000fe20003f04270 */
[----:B------:R-:W-:-:S12]  /*23820*/  BRA.DIV ~URZ, `(.L_x_2479) ;  /* 0x00003f427f007947 */ /* 0x000fd8000b800000 */
[----:B------:R-:W-:-:S04]  /*23830*/  VOTE.ANY R6, PT, !P0 ;  /* 0x0000000000067806 */ /* 0x000fc800040e0100 */
.L_x_2548:
[----:B------:R-:W1:Y:S02]  /*23840*/  POPC R0, R6 ;  /* 0x0000000600007309 */ /* 0x000e640000000000 */
[----:B-1----:R-:W-:Y:S01]  /*23850*/  IADD3 R239, R0, R239, RZ ;  /* 0x000000ef00ef7210 */ /* 0x002fe20007ffe0ff */
[----:B------:R-:W-:Y:S05]  /*23860*/  BRA.DIV ~URZ, `(.L_x_2480) ;  /* 0x00003f527f007947 */ /* 0x000fea000b800000 */
[----:B------:R1:W2:Y:S04]  /*23870*/  SHFL.IDX PT, R12, R7, R0, 0x1f ;  /* 0x00001f00070c7589 */ /* 0x0002a800000e0000 */
[----:B------:R1:W4:Y:S02]  /*23880*/  SHFL.IDX PT, R5, R8, R0, 0x1f ;  /* 0x00001f0008057589 */ /* 0x00032400000e0000 */
.L_x_2549:
[----:B------:R-:W-:Y:S01]  /*23890*/  ISETP.NE.AND P0, PT, R6, RZ, PT ;  /* 0x000000ff0600720c */ /* 0x000fe20003f05270 */
[----:B------:R-:W-:-:S12]  /*238a0*/  BSSY B0, `(.L_x_2481) ;  /* 0x0000005000007945 */ /* 0x000fd80003800000 */
[----:B------:R-:W-:Y:S05]  /*238b0*/  @!P0 BRA `(.L_x_2482) ;  /* 0x0000003000008947 */ /* 0x000fea0003800000 */
[----:B-1----:R-:W-:Y:S01]  /*238c0*/  IADD3 R0, R0, -0x1, RZ ;  /* 0xffffffff00007810 */ /* 0x002fe20007ffe0ff */
[----:B------:R-:W-:Y:S05]  /*238d0*/  BRA.DIV ~URZ, `(.L_x_2483) ;  /* 0x00003fb27f007947 */ /* 0x000fea000b800000 */
[----:B------:R1:W3:Y:S02]  /*238e0*/  SHFL.IDX PT, R14, R4, R0, 0x1f ;  /* 0x00001f00040e7589 */ /* 0x0002e400000e0000 */
.L_x_2482:
[----:B------:R-:W-:Y:S05]  /*238f0*/  BSYNC B0 ;  /* 0x0000000000007941 */ /* 0x000fea0003800000 */
.L_x_2481:
[----:B----4-:R-:W-:Y:S01]  /*23900*/  ISETP.NE.AND P0, PT, R5, 0x1, PT ;  /* 0x000000010500780c */ /* 0x010fe20003f05270 */
[----:B---3--:R-:W-:Y:S01]  /*23910*/  IMAD R236, R14, c[0x0][0x538], R13 ;  /* 0x00014e000eec7a24 */ /* 0x008fe200078e020d */
[----:B------:R-:W-:Y:S04]  /*23920*/  BSSY B0, `(.L_x_2484) ;  /* 0x0000082000007945 */ /* 0x000fe80003800000 */
[----:B-1----:R-:W-:-:S07]  /*23930*/  IADD3 R8, -R236, R9, RZ ;  /* 0x00000009ec087210 */ /* 0x002fce0007ffe1ff */
[----:B------:R-:W-:Y:S05]  /*23940*/  @!P0 BRA `(.L_x_2485) ;  /* 0x000003d000008947 */ /* 0x000fea0003800000 */
[-C--:B--2---:R-:W-:Y:S02]  /*23950*/  IABS R2, R12.reuse ;  /* 0x0000000c00027213 */ /* 0x084fe40000000000 */
[----:B------:R-:W-:Y:S02]  /*23960*/  IABS R9, R12 ;  /* 0x0000000c00097213 */ /* 0x000fe40000000000 */
[----:B------:R-:W1:Y:S08]  /*23970*/  I2F.RP R0, R2 ;  /* 0x0000000200007306 */ /* 0x000e700000209400 */
        /* <DEDUP_REMOVED lines=46> */
[C---:B------:R-:W-:Y:S02]  /*23c60*/  LOP3.LUT R3, R0.reuse, R5, RZ, 0x3c, !PT ;  /* 0x0000000500037212 */ /* 0x040fe400078e3cff */
[----:B------:R-:W-:Y:S02]  /*23c70*/  IADD3 R4, -R0, RZ, RZ ;  /* 0x000000ff00047210 */ /* 0x000fe40007ffe1ff */
[----:B------:R-:W-:-:S07]  /*23c80*/  ISETP.GE.AND P1, PT, R3, RZ, PT ;  /* 0x000000ff0300720c */ /* 0x000fce0003f26270 */
[----:B------:R-:W-:-:S06]  /*23c90*/  @P2 IADD3 R2, R2, 0x1, RZ ;  /* 0x0000000102022810 */ /* 0x000fcc0007ffe0ff */
[----:B------:R-:W-:Y:S01]  /*23ca0*/  @!P1 IMAD.MOV R2, RZ, RZ, -R2 ;  /* 0x000000ffff029224 */ /* 0x000fe200078e0a02 */
[----:B------:R-:W-:-:S05]  /*23cb0*/  @!P0 LOP3.LUT R2, RZ, R5, RZ, 0x33, !PT ;  /* 0x00000005ff028212 */ /* 0x000fca00078e33ff */
[----:B------:R-:W-:-:S04]  /*23cc0*/  IMAD.MOV R3, RZ, RZ, -R2 ;  /* 0x000000ffff037224 */ /* 0x000fc800078e0a02 */
[C---:B------:R-:W-:Y:S02]  /*23cd0*/  IMAD R3, R5.reuse, R3, R0 ;  /* 0x0000000305037224 */ /* 0x040fe400078e0200 */
[----:B------:R-:W-:Y:S02]  /*23ce0*/  IMAD R0, R5, 0x1000000, R2 ;  /* 0x0100000005007824 */ /* 0x000fe400078e0202 */
[----:B------:R-:W-:Y:S02]  /*23cf0*/  IMAD R2, R12, R4, R8 ;  /* 0x000000040c027224 */ /* 0x000fe400078e0208 */
[----:B------:R-:W-:Y:S01]  /*23d00*/  IMAD R238, R3, 0x10000, R0 ;  /* 0x0001000003ee7824 */ /* 0x000fe200078e0200 */
[----:B------:R-:W-:Y:S05]  /*23d10*/  BRA `(.L_x_2486) ;  /* 0x0000042000007947 */ /* 0x000fea0003800000 */
.L_x_2485:
[----:B------:R-:W-:-:S04]  /*23d20*/  IMAD.MOV.U32 R2, RZ, RZ, 0x4 ;  /* 0x00000004ff027424 */ /* 0x000fc800078e00ff */
[----:B------:R-:W-:-:S05]  /*23d30*/  IMAD.WIDE R2, R239, R2, c[0x0][0x590] ;  /* 0x00016400ef027625 */ /* 0x000fca00078e0202 */
[----:B------:R-:W3:Y:S02]  /*23d40*/  LDG.E R4, [R2.64] ;  /* 0x0000000c02047981 */ /* 0x000ee4000c1e1900 */
        /* <DEDUP_REMOVED lines=29> */
[----:B------:R-:W-:Y:S02]  /*23f20*/  IMAD R9, R4, R2, RZ ;  /* 0x0000000204097224 */ /* 0x000fe400078e02ff */
[----:B------:R-:W-:-:S03]  /*23f30*/  IMAD.MOV R2, RZ, RZ, -R2 ;  /* 0x000000ffff027224 */ /* 0x000fc600078e0a02 */
[----:B------:R-:W-:Y:S01]  /*23f40*/  IADD3 R0, -R9, c[0x0][0x538], RZ ;  /* 0x00014e0009007a10 */ /* 0x000fe20007ffe1ff */
[----:B------:R-:W-:-:S03]  /*23f50*/  IMAD R6, R7, R2, R8 ;  /* 0x0000000207067224 */ /* 0x000fc600078e0208 */
[----:B------:R-:W-:Y:S02]  /*23f60*/  IMNMX R0, R4, R0, PT ;  /* 0x0000000004007217 */ /* 0x000fe40003800200 */
[----:B------:R-:W-:Y:S02]  /*23f70*/  IABS R2, R6 ;  /* 0x0000000600027213 */ /* 0x000fe40000000000 */
[-C--:B------:R-:W-:Y:S02]  /*23f80*/  IABS R3, R0.reuse ;  /* 0x0000000000037213 */ /* 0x080fe40000000000 */
[----:B------:R-:W-:Y:S02]  /*23f90*/  IABS R13, R0 ;  /* 0x00000000000d7213 */ /* 0x000fe40000000000 */
[----:B------:R-:W1:Y:S01]  /*23fa0*/  I2F.RP R4, R3 ;  /* 0x0000000300047306 */ /* 0x000e620000209400 */
[----:B------:R-:W-:Y:S02]  /*23fb0*/  MOV R7, R2 ;  /* 0x0000000200077202 */ /* 0x000fe40000000f00 */
[----:B------:R-:W-:-:S05]  /*23fc0*/  IMAD.MOV R2, RZ, RZ, -R13 ;  /* 0x000000ffff027224 */ /* 0x000fca00078e0a0d */
[----:B-1----:R-:W1:Y:S02]  /*23fd0*/  MUFU.RCP R4, R4 ;  /* 0x0000000400047308 */ /* 0x002e640000001000 */
[----:B-1----:R-:W-:-:S06]  /*23fe0*/  IADD3 R4, R4, 0xffffffe, RZ ;  /* 0x0ffffffe04047810 */ /* 0x002fcc0007ffe0ff */
[----:B------:R-:W1:Y:S02]  /*23ff0*/  F2I.FTZ.U32.TRUNC.NTZ R5, R4 ;  /* 0x0000000400057305 */ /* 0x000e64000021f000 */
[----:B-1----:R-:W-:-:S04]  /*24000*/  IMAD.MOV R4, RZ, RZ, -R5 ;  /* 0x000000ffff047224 */ /* 0x002fc800078e0a05 */
[----:B------:R-:W-:Y:S02]  /*24010*/  IMAD R8, R4, R3, RZ ;  /* 0x0000000304087224 */ /* 0x000fe400078e02ff */
[----:B------:R-:W-:-:S04]  /*24020*/  IMAD.MOV.U32 R4, RZ, RZ, RZ ;  /* 0x000000ffff047224 */ /* 0x000fc800078e00ff */
[----:B------:R-:W-:-:S04]  /*24030*/  IMAD.HI.U32 R5, R5, R8, R4 ;  /* 0x0000000805057227 */ /* 0x000fc800078e0004 */
        /* <DEDUP_REMOVED lines=16> */
.L_x_2486:
[----:B------:R-:W-:Y:S05]  /*24140*/  BSYNC B0 ;  /* 0x0000000000007941 */ /* 0x000fea0003800000 */
.L_x_2484:
[----:B------:R-:W-:-:S04]  /*24150*/  LOP3.LUT R2, RZ, R2, RZ, 0x33, !PT ;  /* 0x00000002ff027212 */ /* 0x000fc800078e33ff */
[----:B------:R-:W-:Y:S01]  /*24160*/  IADD3 R237, R2, R12, RZ ;  /* 0x0000000c02ed7210 */ /* 0x000fe20007ffe0ff */
[----:B------:R-:W-:Y:S05]  /*24170*/  BRA `(.L_x_2487) ;  /* 0x0000004000007947 */ /* 0x000fea0003800000 */
.L_x_2475:
[----:B------:R-:W-:Y:S01]  /*24180*/  IMAD.MOV.U32 R236, RZ, RZ, R9 ;  /* 0x000000ffffec7224 */ /* 0x000fe200078e0009 */
[----:B------:R-:W-:Y:S01]  /*24190*/  MOV R238, RZ ;  /* 0x000000ff00ee7202 */ /* 0x000fe20000000f00 */
[----:B------:R-:W-:Y:S01]  /*241a0*/  IMAD.MOV.U32 R237, RZ, RZ, RZ ;  /* 0x000000ffffed7224 */ /* 0x000fe200078e00ff */
[----:B------:R-:W-:Y:S02]  /*241b0*/  MOV R239, c[0x0][0x53c] ;  /* 0x00014f0000ef7a02 */ /* 0x000fe40000000f00 */
.L_x_2487:
[----:B------:R-:W-:Y:S05]  /*241c0*/  BSYNC B1 ;  /* 0x0000000000017941 */ /* 0x000fea0003800000 */
.L_x_2473:
[----:B------:R-:W-:Y:S01]  /*241d0*/  WARPSYNC 0xffffffff ;  /* 0xffffffff00007948 */ /* 0x000fe20003800000 */
[----:B------:R-:W-:Y:S01]  /*241e0*/  BAR.SYNC.DEFER_BLOCKING 0x4, 0x100 ;  /* 0x0104000000007b1d */ /* 0x000fe20000010000 */
[----:B------:R-:W-:-:S13]  /*241f0*/  ISETP.NE.AND P0, PT, R15, RZ, PT ;  /* 0x000000ff0f00720c */ /* 0x000fda0003f05270 */
[----:B------:R1:W-:Y:S04]  /*24200*/  @!P0 STS.128 [0x24100], R236 ;  /* 0x024100ecff008388 */ /* 0x0003e80000000c00 */
[----:B------:R-:W-:Y:S06]  /*24210*/  BAR.ARV 0x5, 0x100 ;  /* 0x0144000000007b1d */ /* 0x000fec0000002000 */
.L_x_2468:
[----:B----4-:R-:W-:-:S13]  /*24220*/  ISETP.GE.AND P0, PT, R239, c[0x0][0x53c], PT ;  /* 0x00014f00ef007a0c */ /* 0x010fda0003f06270 */
[----:B-123--:R-:W-:Y:S01]  /*24230*/  @P0 CALL.REL.NOINC `(.L_x_2488) ;  /* 0x0000001000000944 */ /* 0x00efe20003c00000 */
[----:B------:R-:W-:Y:S05]  /*24240*/  BRA `(.L_x_2489) ;  /* 0xfffddb7000007947 */ /* 0x000fea000383ffff */
.L_x_2488:
[----:B------:R-:W-:Y:S05]  /*24250*/  EXIT ;  /* 0x000000000000794d */ /* 0x000fea0003800000 */
.L_x_2228:
[----:B------:R-:W-:Y:S01]  /*24260*/  IMAD.MOV.U32 R0, RZ, RZ, R5 ;  /* 0x000000ffff007224 */ /* 0x000fe200078e0005 */
[----:B------:R-:W-:Y:S02]  /*24270*/  MOV R3, 0x1 ;  /* 0x0000000100037802 */ /* 0x000fe40000000f00 */
[----:B------:R-:W-:Y:S02]  /*24280*/  MOV R2, 0x242a0 ;  /* 0x000242a000027802 */ /* 0x000fe40000000f00 */
[----:B-1----:R-:W-:Y:S05]  /*24290*/  CALL.REL.NOINC `($__internal_40_$__cuda_sm70_shflsync_up_p) ;  /* 0x0000370000007944 */ /* 0x002fea0003c00000 */
[----:B------:R-:W-:Y:S01]  /*242a0*/  MOV R0, R4 ;  /* 0x0000000400007202 */ /* 0x000fe20000000f00 */
[----:B------:R-:W-:Y:S05]  /*242b0*/  BRA `(.L_x_2490) ;  /* 0xfffdc18000007947 */ /* 0x000fea000383ffff */
.L_x_2229:
[----:B------:R-:W-:Y:S01]  /*242c0*/  IMAD.MOV.U32 R0, RZ, RZ, R5 ;  /* 0x000000ffff007224 */ /* 0x000fe200078e0005 */
[----:B------:R-:W-:Y:S02]  /*242d0*/  MOV R3, 0x2 ;  /* 0x0000000200037802 */ /* 0x000fe40000000f00 */
[----:B------:R-:W-:Y:S02]  /*242e0*/  MOV R2, 0x24300 ;  /* 0x0002430000027802 */ /* 0x000fe40000000f00 */
[----:B-1----:R-:W-:Y:S05]  /*242f0*/  CALL.REL.NOINC `($__internal_40_$__cuda_sm70_shflsync_up_p) ;  /* 0x000036a000007944 */ /* 0x002fea0003c00000 */
[----:B------:R-:W-:Y:S01]  /*24300*/  SEL R4, R4, RZ, P4 ;  /* 0x000000ff04047207 */ /* 0x000fe20002000000 */
[----:B------:R-:W-:Y:S01]  /*24310*/  IMAD.MOV.U32 R3, RZ, RZ, 0x4 ;  /* 0x00000004ff037424 */ /* 0x000fe200078e00ff */
[----:B------:R-:W-:-:S03]  /*24320*/  MOV R2, 0x24350 ;  /* 0x0002435000027802 */ /* 0x000fc60000000f00 */
[----:B------:R-:W-:Y:S02]  /*24330*/  IMAD.IADD R0, R5, 0x1, R4 ;  /* 0x0000000105007824 */ /* 0x000fe400078e0204 */
[----:B------:R-:W-:Y:S05]  /*24340*/  CALL.REL.NOINC `($__internal_40_$__cuda_sm70_shflsync_up_p) ;  /* 0x0000365000007944 */ /* 0x000fea0003c00000 */
        /* <DEDUP_REMOVED lines=12> */
[----:B------:R-:W-:Y:S02]  /*24410*/  MOV R33, 0x1f ;  /* 0x0000001f00217802 */ /* 0x000fe40000000f00 */
[----:B------:R-:W-:Y:S01]  /*24420*/  MOV R3, 0x24460 ;  /* 0x0002446000037802 */ /* 0x000fe20000000f00 */
[----:B------:R-:W-:-:S04]  /*24430*/  IMAD.IADD R4, R0, 0x1, R4 ;  /* 0x0000000100047824 */ /* 0x000fc800078e0204 */
[----:B------:R-:W-:Y:S02]  /*24440*/  IMAD.MOV.U32 R34, RZ, RZ, R4 ;  /* 0x000000ffff227224 */ /* 0x000fe400078e0004 */
[----:B------:R-:W-:Y:S05]  /*24450*/  CALL.REL.NOINC `($__internal_39_$__cuda_sm70_shflsync_idx_p) ;  /* 0x000034e000007944 */ /* 0x000fea0003c00000 */
[----:B------:R-:W-:Y:S01]  /*24460*/  MOV R0, R35 ;  /* 0x0000002300007202 */ /* 0x000fe20000000f00 */
[----:B------:R-:W-:Y:S05]  /*24470*/  BRA `(.L_x_2491) ;  /* 0xfffdc0c000007947 */ /* 0x000fea000383ffff */
.L_x_2231:
[----:B------:R-:W-:Y:S02]  /*24480*/  SEL R0, RZ, 0x1, P0 ;  /* 0x00000001ff007807 */ /* 0x000fe40000000000 */
[----:B------:R-:W-:Y:S02]  /*24490*/  MOV R2, 0x244b0 ;  /* 0x000244b000027802 */ /* 0x000fe40000000f00 */
[----:B-1----:R-:W-:Y:S05]  /*244a0*/  CALL.REL.NOINC `($__internal_41_$__cuda_sm70_votesync_ballot) ;  /* 0x0000355000007944 */ /* 0x002fea0003c00000 */
[----:B------:R-:W-:Y:S01]  /*244b0*/  MOV R6, R0 ;  /* 0x0000000000067202 */ /* 0x000fe20000000f00 */
[----:B------:R-:W-:Y:S05]  /*244c0*/  BRA `(.L_x_2492) ;  /* 0xfffdc10000007947 */ /* 0x000fea000383ffff */
.L_x_2232:
[----:B------:R-:W-:Y:S01]  /*244d0*/  IMAD.MOV.U32 R34, RZ, RZ, R9 ;  /* 0x000000ffff227224 */ /* 0x000fe200078e0009 */
[----:B------:R-:W-:Y:S01]  /*244e0*/  MOV R2, R0 ;  /* 0x0000000000027202 */ /* 0x000fe20000000f00 */
[----:B------:R-:W-:Y:S01]  /*244f0*/  IMAD.MOV.U32 R33, RZ, RZ, 0x1f ;  /* 0x0000001fff217424 */ /* 0x000fe200078e00ff */
[----:B------:R-:W-:Y:S02]  /*24500*/  MOV R3, 0x24520 ;  /* 0x0002452000037802 */ /* 0x000fe40000000f00 */
[----:B------:R-:W-:Y:S05]  /*24510*/  CALL.REL.NOINC `($__internal_39_$__cuda_sm70_shflsync_idx_p) ;  /* 0x0000342000007944 */ /* 0x000fea0003c00000 */
[----:B------:R-:W-:Y:S01]  /*24520*/  IMAD.MOV.U32 R12, RZ, RZ, R35 ;  /* 0x000000ffff0c7224 */ /* 0x000fe200078e0023 */
[----:B------:R-:W-:Y:S01]  /*24530*/  MOV R34, R8 ;  /* 0x0000000800227202 */ /* 0x000fe20000000f00 */
[----:B------:R-:W-:Y:S01]  /*24540*/  IMAD.MOV.U32 R5, RZ, RZ, RZ ;  /* 0x000000ffff057224 */ /* 0x000fe200078e00ff */
[----:B------:R-:W-:Y:S01]  /*24550*/  MOV R2, R0 ;  /* 0x0000000000027202 */ /* 0x000fe20000000f00 */
[----:B------:R-:W-:Y:S01]  /*24560*/  IMAD.MOV.U32 R33, RZ, RZ, 0x1f ;  /* 0x0000001fff217424 */ /* 0x000fe200078e00ff */
[----:B------:R-:W-:-:S02]  /*24570*/  MOV R3, 0x24590 ;  /* 0x0002459000037802 */ /* 0x000fc40000000f00 */
[----:B------:R-:W-:Y:S05]  /*24580*/  CALL.REL.NOINC `($__internal_39_$__cuda_sm70_shflsync_idx_p) ;  /* 0x000033b000007944 */ /* 0x000fea0003c00000 */
[----:B------:R-:W-:Y:S01]  /*24590*/  MOV R9, R35 ;  /* 0x0000002300097202 */ /* 0x000fe20000000f00 */
[----:B------:R-:W-:Y:S05]  /*245a0*/  BRA `(.L_x_2493) ;  /* 0xfffdc08000007947 */ /* 0x000fea000383ffff */
.L_x_2235:
[----:B------:R-:W-:Y:S01]  /*245b0*/  IMAD.MOV.U32 R34, RZ, RZ, R4 ;  /* 0x000000ffff227224 */ /* 0x000fe200078e0004 */
[----:B------:R-:W-:Y:S01]  /*245c0*/  MOV R2, R0 ;  /* 0x0000000000027202 */ /* 0x000fe20000000f00 */
[----:B------:R-:W-:Y:S01]  /*245d0*/  IMAD.MOV.U32 R33, RZ, RZ, 0x1f ;  /* 0x0000001fff217424 */ /* 0x000fe200078e00ff */
[----:B------:R-:W-:-:S02]  /*245e0*/  MOV R3, 0x24600 ;  /* 0x0002460000037802 */ /* 0x000fc40000000f00 */
[----:B--23--:R-:W-:Y:S05]  /*245f0*/  CALL.REL.NOINC `($__internal_39_$__cuda_sm70_shflsync_idx_p) ;  /* 0x0000334000007944 */ /* 0x00cfea0003c00000 */
[----:B------:R-:W-:Y:S01]  /*24600*/  MOV R5, R35 ;  /* 0x0000002300057202 */ /* 0x000fe20000000f00 */
[----:B------:R-:W-:Y:S05]  /*24610*/  BRA `(.L_x_2234) ;  /* 0xfffdc07000007947 */ /* 0x000fea000383ffff */
.L_x_2290:
[----:B------:R-:W-:Y:S01]  /*24620*/  IMAD.MOV.U32 R34, RZ, RZ, R12 ;  /* 0x000000ffff227224 */ /* 0x000fe200078e000c */
[----:B------:R-:W-:Y:S01]  /*24630*/  MOV R2, RZ ;  /* 0x000000ff00027202 */ /* 0x000fe20000000f00 */
[----:B------:R-:W-:Y:S01]  /*24640*/  IMAD.MOV.U32 R33, RZ, RZ, 0x181f ;  /* 0x0000181fff217424 */ /* 0x000fe200078e00ff */
[----:B------:R-:W-:-:S02]  /*24650*/  MOV R3, 0x24670 ;  /* 0x0002467000037802 */ /* 0x000fc40000000f00 */
[----:B-----5:R-:W-:Y:S05]  /*24660*/  CALL.REL.NOINC `($__internal_39_$__cuda_sm70_shflsync_idx_p) ;  /* 0x000032d000007944 */ /* 0x020fea0003c00000 */
[----:B------:R-:W-:Y:S01]  /*24670*/  MOV R4, R35 ;  /* 0x0000002300047202 */ /* 0x000fe20000000f00 */
[----:B------:R-:W-:Y:S05]  /*24680*/  BRA `(.L_x_2494) ;  /* 0xfffe44c000007947 */ /* 0x000fea000383ffff */
.L_x_2291:
[----:B------:R-:W-:Y:S01]  /*24690*/  IMAD.MOV.U32 R34, RZ, RZ, R13 ;  /* 0x000000ffff227224 */ /* 0x000fe200078e000d */
[----:B------:R-:W-:Y:S01]  /*246a0*/  MOV R2, RZ ;  /* 0x000000ff00027202 */ /* 0x000fe20000000f00 */
[----:B------:R-:W-:Y:S01]  /*246b0*/  IMAD.MOV.U32 R33, RZ, RZ, 0x181f ;  /* 0x0000181fff217424 */ /* 0x000fe200078e00ff */
[----:B------:R-:W-:-:S02]  /*246c0*/  MOV R3, 0x246e0 ;  /* 0x000246e000037802 */ /* 0x000fc40000000f00 */
[----:B-12--5:R-:W-:Y:S05]  /*246d0*/  CALL.REL.NOINC `($__internal_39_$__cuda_sm70_shflsync_idx_p) ;  /* 0x0000326000007944 */ /* 0x026fea0003c00000 */
[----:B------:R-:W-:Y:S01]  /*246e0*/  MOV R0, R35 ;  /* 0x0000002300007202 */ /* 0x000fe20000000f00 */
[----:B------:R-:W-:Y:S05]  /*246f0*/  BRA `(.L_x_2495) ;  /* 0xfffe447000007947 */ /* 0x000fea000383ffff */
.L_x_2294:
[----:B------:R-:W-:Y:S01]  /*24700*/  IMAD.MOV.U32 R34, RZ, RZ, R12 ;  /* 0x000000ffff227224 */ /* 0x000fe200078e000c */
[----:B--2---:R-:W-:Y:S01]  /*24710*/  MOV R2, 0x1 ;  /* 0x0000000100027802 */ /* 0x004fe20000000f00 */
[----:B------:R-:W-:Y:S01]  /*24720*/  IMAD.MOV.U32 R33, RZ, RZ, 0x181f ;  /* 0x0000181fff217424 */ /* 0x000fe200078e00ff */
[----:B------:R-:W-:-:S02]  /*24730*/  MOV R3, 0x24750 ;  /* 0x0002475000037802 */ /* 0x000fc40000000f00 */
[----:B-1-345:R-:W-:Y:S05]  /*24740*/  CALL.REL.NOINC `($__internal_39_$__cuda_sm70_shflsync_idx_p) ;  /* 0x000031f000007944 */ /* 0x03afea0003c00000 */
[----:B------:R-:W-:Y:S01]  /*24750*/  IMAD.MOV.U32 R4, RZ, RZ, R35 ;  /* 0x000000ffff047224 */ /* 0x000fe200078e0023 */
[----:B------:R-:W-:Y:S01]  /*24760*/  MOV R2, 0x1 ;  /* 0x0000000100027802 */ /* 0x000fe20000000f00 */
[----:B------:R-:W-:Y:S01]  /*24770*/  IMAD.MOV.U32 R34, RZ, RZ, R13 ;  /* 0x000000ffff227224 */ /* 0x000fe200078e000d */
[----:B------:R-:W-:-:S02]  /*24780*/  MOV R33, 0x181f ;  /* 0x0000181f00217802 */ /* 0x000fc40000000f00 */
[----:B------:R-:W-:Y:S02]  /*24790*/  MOV R3, 0x247b0 ;  /* 0x000247b000037802 */ /* 0x000fe40000000f00 */
[----:B------:R-:W-:Y:S05]  /*247a0*/  CALL.REL.NOINC `($__internal_39_$__cuda_sm70_shflsync_idx_p) ;  /* 0x0000319000007944 */ /* 0x000fea0003c00000 */
[----:B------:R-:W-:Y:S01]  /*247b0*/  MOV R0, R35 ;  /* 0x0000002300007202 */ /* 0x000fe20000000f00 */
[----:B------:R-:W-:Y:S05]  /*247c0*/  BRA `(.L_x_2496) ;  /* 0xfffe44e000007947 */ /* 0x000fea000383ffff */
.L_x_2297:
[----:B------:R-:W-:Y:S01]  /*247d0*/  IMAD.MOV.U32 R34, RZ, RZ, R12 ;  /* 0x000000ffff227224 */ /* 0x000fe200078e000c */
[----:B-1----:R-:W-:Y:S01]  /*247e0*/  MOV R2, 0x2 ;  /* 0x0000000200027802 */ /* 0x002fe20000000f00 */
[----:B------:R-:W-:Y:S01]  /*247f0*/  IMAD.MOV.U32 R33, RZ, RZ, 0x181f ;  /* 0x0000181fff217424 */ /* 0x000fe200078e00ff */
[----:B------:R-:W-:Y:S02]  /*24800*/  MOV R3, 0x24820 ;  /* 0x0002482000037802 */ /* 0x000fe40000000f00 */
[----:B--2345:R-:W-:Y:S05]  /*24810*/  CALL.REL.NOINC `($__internal_39_$__cuda_sm70_shflsync_idx_p) ;  /* 0x0000312000007944 */ /* 0x03cfea0003c00000 */
[----:B------:R-:W-:Y:S01]  /*24820*/  MOV R4, R35 ;  /* 0x0000002300047202 */ /* 0x000fe20000000f00 */
[----:B------:R-:W-:Y:S05]  /*24830*/  BRA `(.L_x_2497) ;  /* 0xfffe45a000007947 */ /* 0x000fea000383ffff */
.L_x_2298:
[----:B------:R-:W-:Y:S01]  /*24840*/  IMAD.MOV.U32 R34, RZ, RZ, R13 ;  /* 0x000000ffff227224 */ /* 0x000fe200078e000d */
[----:B------:R-:W-:Y:S01]  /*24850*/  MOV R2, 0x2 ;  /* 0x0000000200027802 */ /* 0x000fe20000000f00 */
[----:B------:R-:W-:Y:S01]  /*24860*/  IMAD.MOV.U32 R33, RZ, RZ, 0x181f ;  /* 0x0000181fff217424 */ /* 0x000fe200078e00ff */
[----:B------:R-:W-:Y:S02]  /*24870*/  MOV R3, 0x24890 ;  /* 0x0002489000037802 */ /* 0x000fe40000000f00 */
[----:B-12345:R-:W-:Y:S05]  /*24880*/  CALL.REL.NOINC `($__internal_39_$__cuda_sm70_shflsync_idx_p) ;  /* 0x000030b000007944 */ /* 0x03efea0003c00000 */
[----:B------:R-:W-:Y:S01]  /*24890*/  MOV R0, R35 ;  /* 0x0000002300007202 */ /* 0x000fe20000000f00 */
[----:B------:R-:W-:Y:S05]  /*248a0*/  BRA `(.L_x_2498) ;  /* 0xfffe455000007947 */ /* 0x000fea000383ffff */
.L_x_2301:
[----:B------:R-:W-:Y:S01]  /*248b0*/  IMAD.MOV.U32 R34, RZ, RZ, R12 ;  /* 0x000000ffff227224 */ /* 0x000fe200078e000c */
[----:B-1----:R-:W-:Y:S01]  /*248c0*/  MOV R2, 0x3 ;  /* 0x0000000300027802 */ /* 0x002fe20000000f00 */
[----:B------:R-:W-:Y:S01]  /*248d0*/  IMAD.MOV.U32 R33, RZ, RZ, 0x181f ;  /* 0x0000181fff217424 */ /* 0x000fe200078e00ff */
[----:B------:R-:W-:-:S02]  /*248e0*/  MOV R3, 0x24900 ;  /* 0x0002490000037802 */ /* 0x000fc40000000f00 */
[----:B--2345:R-:W-:Y:S05]  /*248f0*/  CALL.REL.NOINC `($__internal_39_$__cuda_sm70_shflsync_idx_p) ;  /* 0x0000304000007944 */ /* 0x03cfea0003c00000 */
        /* <DEDUP_REMOVED lines=8> */
.L_x_2304:
[----:B------:R-:W-:Y:S01]  /*24980*/  IMAD.MOV.U32 R34, RZ, RZ, R5 ;  /* 0x000000ffff227224 */ /* 0x000fe200078e0005 */
[----:B------:R-:W-:Y:S01]  /*24990*/  MOV R2, RZ ;  /* 0x000000ff00027202 */ /* 0x000fe20000000f00 */
[----:B------:R-:W-:Y:S01]  /*249a0*/  IMAD.MOV.U32 R33, RZ, RZ, 0x181f ;  /* 0x0000181fff217424 */ /* 0x000fe200078e00ff */
[----:B------:R-:W-:Y:S02]  /*249b0*/  MOV R3, 0x249d0 ;  /* 0x000249d000037802 */ /* 0x000fe40000000f00 */
[----:B------:R-:W-:Y:S05]  /*249c0*/  CALL.REL.NOINC `($__internal_39_$__cuda_sm70_shflsync_idx_p) ;  /* 0x00002f7000007944 */ /* 0x000fea0003c00000 */
[----:B------:R-:W-:Y:S01]  /*249d0*/  MOV R4, R35 ;  /* 0x0000002300047202 */ /* 0x000fe20000000f00 */
[----:B------:R-:W-:Y:S05]  /*249e0*/  BRA `(.L_x_2500) ;  /* 0xfffe505000007947 */ /* 0x000fea000383ffff */
.L_x_2305:
[----:B------:R-:W-:Y:S01]  /*249f0*/  IMAD.MOV.U32 R34, RZ, RZ, R14 ;  /* 0x000000ffff227224 */ /* 0x000fe200078e000e */
[----:B------:R-:W-:Y:S01]  /*24a00*/  MOV R2, RZ ;  /* 0x000000ff00027202 */ /* 0x000fe20000000f00 */
[----:B------:R-:W-:Y:S01]  /*24a10*/  IMAD.MOV.U32 R33, RZ, RZ, 0x181f ;  /* 0x0000181fff217424 */ /* 0x000fe200078e00ff */
[----:B------:R-:W-:Y:S02]  /*24a20*/  MOV R3, 0x24a40 ;  /* 0x00024a4000037802 */ /* 0x000fe40000000f00 */
[----:B-12---:R-:W-:Y:S05]  /*24a30*/  CALL.REL.NOINC `($__internal_39_$__cuda_sm70_shflsync_idx_p) ;  /* 0x00002f0000007944 */ /* 0x006fea0003c00000 */
[----:B------:R-:W-:Y:S01]  /*24a40*/  IADD3 R6, P1, R35, R15, RZ ;  /* 0x0000000f23067210 */ /* 0x000fe20007f3e0ff */
[----:B------:R-:W-:Y:S01]  /*24a50*/  IMAD.MOV.U32 R34, RZ, RZ, R5 ;  /* 0x000000ffff227224 */ /* 0x000fe200078e0005 */
[----:B------:R-:W-:Y:S01]  /*24a60*/  ISETP.GE.AND P0, PT, R200, c[0x0][0x1d4], PT ;  /* 0x00007500c8007a0c */ /* 0x000fe20003f06270 */
[----:B------:R-:W-:-:S02]  /*24a70*/  IMAD.MOV.U32 R33, RZ, RZ, 0x181f ;  /* 0x0000181fff217424 */ /* 0x000fc400078e00ff */
[----:B------:R-:W-:Y:S01]  /*24a80*/  IMAD.X R7, R4, 0x1, R16, P1 ;  /* 0x0000000104077824 */ /* 0x000fe200008e0610 */
[----:B------:R-:W-:Y:S02]  /*24a90*/  IADD3 R8, P1, R35, R17, RZ ;  /* 0x0000001123087210 */ /* 0x000fe40007f3e0ff */
[----:B------:R-:W-:-:S03]  /*24aa0*/  SEL R13, RZ, 0x10, P0 ;  /* 0x00000010ff0d7807 */ /* 0x000fc60000000000 */
[----:B------:R-:W-:Y:S01]  /*24ab0*/  IMAD.X R9, R4, 0x1, R19, P1 ;  /* 0x0000000104097824 */ /* 0x000fe200008e0613 */
[----:B------:R-:W-:-:S03]  /*24ac0*/  IADD3 R2, P1, R35, R20, RZ ;  /* 0x0000001423027210 */ /* 0x000fc60007f3e0ff */
        /* <DEDUP_REMOVED lines=13> */
[----:B-1----:R-:W-:Y:S05]  /*24ba0*/  CALL.REL.NOINC `($__internal_39_$__cuda_sm70_shflsync_idx_p) ;  /* 0x00002d9000007944 */ /* 0x002fea0003c00000 */
        /* <DEDUP_REMOVED lines=8> */
.L_x_2310:
[----:B------:R-:W-:Y:S01]  /*24c30*/  IMAD.MOV.U32 R34, RZ, RZ, R26 ;  /* 0x000000ffff227224 */ /* 0x000fe200078e001a */
[----:B------:R-:W-:Y:S01]  /*24c40*/  MOV R2, RZ ;  /* 0x000000ff00027202 */ /* 0x000fe20000000f00 */
[----:B------:R-:W-:Y:S01]  /*24c50*/  IMAD.MOV.U32 R33, RZ, RZ, 0x1c1f ;  /* 0x00001c1fff217424 */ /* 0x000fe200078e00ff */
[----:B------:R-:W-:Y:S02]  /*24c60*/  MOV R3, 0x24c80 ;  /* 0x00024c8000037802 */ /* 0x000fe40000000f00 */
[----:B------:R-:W-:Y:S05]  /*24c70*/  CALL.REL.NOINC `($__internal_39_$__cuda_sm70_shflsync_idx_p) ;  /* 0x00002cc000007944 */ /* 0x000fea0003c00000 */
[----:B------:R-:W-:Y:S01]  /*24c80*/  MOV R5, R35 ;  /* 0x0000002300057202 */ /* 0x000fe20000000f00 */
[----:B------:R-:W-:Y:S05]  /*24c90*/  BRA `(.L_x_2502) ;  /* 0xfffe52f000007947 */ /* 0x000fea000383ffff */
.L_x_2311:
[----:B------:R-:W-:Y:S01]  /*24ca0*/  IMAD.MOV.U32 R34, RZ, RZ, R27 ;  /* 0x000000ffff227224 */ /* 0x000fe200078e001b */
[----:B------:R-:W-:Y:S01]  /*24cb0*/  MOV R2, RZ ;  /* 0x000000ff00027202 */ /* 0x000fe20000000f00 */
[----:B------:R-:W-:Y:S01]  /*24cc0*/  IMAD.MOV.U32 R33, RZ, RZ, 0x1c1f ;  /* 0x00001c1fff217424 */ /* 0x000fe200078e00ff */
[----:B------:R-:W-:Y:S02]  /*24cd0*/  MOV R3, 0x24cf0 ;  /* 0x00024cf000037802 */ /* 0x000fe40000000f00 */
[----:B-12---:R-:W-:Y:S05]  /*24ce0*/  CALL.REL.NOINC `($__internal_39_$__cuda_sm70_shflsync_idx_p) ;  /* 0x00002c5000007944 */ /* 0x006fea0003c00000 */
[----:B------:R-:W-:Y:S01]  /*24cf0*/  IMAD.MOV.U32 R34, RZ, RZ, R13 ;  /* 0x000000ffff227224 */ /* 0x000fe200078e000d */
[----:B------:R-:W-:Y:S01]  /*24d00*/  MOV R33, 0x1c1f ;  /* 0x00001c1f00217802 */ /* 0x000fe20000000f00 */
[----:B------:R-:W-:Y:S01]  /*24d10*/  IMAD.MOV.U32 R2, RZ, RZ, RZ ;  /* 0x000000ffff027224 */ /* 0x000fe200078e00ff */
[----:B------:R-:W-:-:S02]  /*24d20*/  MOV R4, R35 ;  /* 0x0000002300047202 */ /* 0x000fc40000000f00 */
[----:B------:R-:W-:Y:S02]  /*24d30*/  MOV R3, 0x24d50 ;  /* 0x00024d5000037802 */ /* 0x000fe40000000f00 */
[----:B------:R-:W-:Y:S05]  /*24d40*/  CALL.REL.NOINC `($__internal_39_$__cuda_sm70_shflsync_idx_p) ;  /* 0x00002bf000007944 */ /* 0x000fea0003c00000 */
[----:B------:R-:W-:Y:S01]  /*24d50*/  IMAD.MOV.U32 R12, RZ, RZ, R35 ;  /* 0x000000ffff0c7224 */ /* 0x000fe200078e0023 */
[----:B------:R-:W-:Y:S01]  /*24d60*/  MOV R2, RZ ;  /* 0x000000ff00027202 */ /* 0x000fe20000000f00 */
[----:B------:R-:W-:Y:S01]  /*24d70*/  IMAD.MOV.U32 R34, RZ, RZ, R32 ;  /* 0x000000ffff227224 */ /* 0x000fe200078e0020 */
[----:B------:R-:W-:Y:S02]  /*24d80*/  MOV R33, 0x1c1f ;  /* 0x00001c1f00217802 */ /* 0x000fe40000000f00 */
[----:B------:R-:W-:Y:S02]  /*24d90*/  MOV R3, 0x24db0 ;  /* 0x00024db000037802 */ /* 0x000fe40000000f00 */
[----:B------:R-:W-:Y:S05]  /*24da0*/  CALL.REL.NOINC `($__internal_39_$__cuda_sm70_shflsync_idx_p) ;  /* 0x00002b9000007944 */ /* 0x000fea0003c00000 */
[----:B------:R-:W-:Y:S01]  /*24db0*/  MOV R0, R35 ;  /* 0x0000002300007202 */ /* 0x000fe20000000f00 */
[----:B------:R-:W-:Y:S05]  /*24dc0*/  BRA `(.L_x_2503) ;  /* 0xfffe520000007947 */ /* 0x000fea000383ffff */
.L_x_2314:
[----:B------:R-:W-:Y:S01]  /*24dd0*/  IMAD.MOV.U32 R34, RZ, RZ, R26 ;  /* 0x000000ffff227224 */ /* 0x000fe200078e001a */
[----:B------:R-:W-:Y:S01]  /*24de0*/  MOV R2, 0x1 ;  /* 0x0000000100027802 */ /* 0x000fe20000000f00 */
[----:B------:R-:W-:Y:S01]  /*24df0*/  IMAD.MOV.U32 R33, RZ, RZ, 0x1c1f ;  /* 0x00001c1fff217424 */ /* 0x000fe200078e00ff */
[----:B------:R-:W-:Y:S02]  /*24e00*/  MOV R3, 0x24e20 ;  /* 0x00024e2000037802 */ /* 0x000fe40000000f00 */
[----:B---3--:R-:W-:Y:S05]  /*24e10*/  CALL.REL.NOINC `($__internal_39_$__cuda_sm70_shflsync_idx_p) ;  /* 0x00002b2000007944 */ /* 0x008fea0003c00000 */
[----:B------:R-:W-:Y:S01]  /*24e20*/  IMAD.MOV.U32 R5, RZ, RZ, R35 ;  /* 0x000000ffff057224 */ /* 0x000fe200078e0023 */
[----:B------:R-:W-:Y:S01]  /*24e30*/  MOV R2, 0x1 ;  /* 0x0000000100027802 */ /* 0x000fe20000000f00 */
[----:B------:R-:W-:Y:S01]  /*24e40*/  IMAD.MOV.U32 R34, RZ, RZ, R27 ;  /* 0x000000ffff227224 */ /* 0x000fe200078e001b */
[----:B------:R-:W-:-:S02]  /*24e50*/  MOV R33, 0x1c1f ;  /* 0x00001c1f00217802 */ /* 0x000fc40000000f00 */
[----:B------:R-:W-:Y:S02]  /*24e60*/  MOV R3, 0x24e80 ;  /* 0x00024e8000037802 */ /* 0x000fe40000000f00 */
[----:B------:R-:W-:Y:S05]  /*24e70*/  CALL.REL.NOINC `($__internal_39_$__cuda_sm70_shflsync_idx_p) ;  /* 0x00002ac000007944 */ /* 0x000fea0003c00000 */
[----:B------:R-:W-:Y:S01]  /*24e80*/  IMAD.MOV.U32 R34, RZ, RZ, R13 ;  /* 0x000000ffff227224 */ /* 0x000fe200078e000d */
[----:B------:R-:W-:Y:S01]  /*24e90*/  MOV R33, 0x1c1f ;  /* 0x00001c1f00217802 */ /* 0x000fe20000000f00 */
[----:B------:R-:W-:Y:S01]  /*24ea0*/  IMAD.MOV.U32 R2, RZ, RZ, 0x1 ;  /* 0x00000001ff027424 */ /* 0x000fe200078e00ff */
[----:B------:R-:W-:Y:S02]  /*24eb0*/  MOV R4, R35 ;  /* 0x0000002300047202 */ /* 0x000fe40000000f00 */
[----:B------:R-:W-:Y:S02]  /*24ec0*/  MOV R3, 0x24ee0 ;  /* 0x00024ee000037802 */ /* 0x000fe40000000f00 */
[----:B------:R-:W-:Y:S05]  /*24ed0*/  CALL.REL.NOINC `($__internal_39_$__cuda_sm70_shflsync_idx_p) ;  /* 0x00002a6000007944 */ /* 0x000fea0003c00000 */
[----:B------:R-:W-:Y:S01]  /*24ee0*/  IMAD.MOV.U32 R12, RZ, RZ, R35 ;  /* 0x000000ffff0c7224 */ /* 0x000fe200078e0023 */
[----:B------:R-:W-:Y:S01]  /*24ef0*/  MOV R2, 0x1 ;  /* 0x0000000100027802 */ /* 0x000fe20000000f00 */
[----:B------:R-:W-:Y:S01]  /*24f00*/  IMAD.MOV.U32 R34, RZ, RZ, R32 ;  /* 0x000000ffff227224 */ /* 0x000fe200078e0020 */
[----:B------:R-:W-:Y:S02]  /*24f10*/  MOV R33, 0x1c1f ;  /* 0x00001c1f00217802 */ /* 0x000fe40000000f00 */
[----:B------:R-:W-:-:S02]  /*24f20*/  MOV R3, 0x24f40 ;  /* 0x00024f4000037802 */ /* 0x000fc40000000f00 */
[----:B------:R-:W-:Y:S05]  /*24f30*/  CALL.REL.NOINC `($__internal_39_$__cuda_sm70_shflsync_idx_p) ;  /* 0x00002a0000007944 */ /* 0x000fea0003c00000 */
[----:B------:R-:W-:Y:S01]  /*24f40*/  MOV R0, R35 ;  /* 0x0000002300007202 */ /* 0x000fe20000000f00 */
[----:B------:R-:W-:Y:S05]  /*24f50*/  BRA `(.L_x_2504) ;  /* 0xfffe58b000007947 */ /* 0x000fea000383ffff */
.L_x_2339:
[----:B------:R-:W-:Y:S01]  /*24f60*/  IMAD.MOV.U32 R34, RZ, RZ, R22 ;  /* 0x000000ffff227224 */ /* 0x000fe200078e0016 */
[----:B------:R-:W-:Y:S01]  /*24f70*/  MOV R2, RZ ;  /* 0x000000ff00027202 */ /* 0x000fe20000000f00 */
[----:B------:R-:W-:Y:S01]  /*24f80*/  IMAD.MOV.U32 R33, RZ, RZ, 0x1c1f ;  /* 0x00001c1fff217424 */ /* 0x000fe200078e00ff */
[----:B------:R-:W-:-:S02]  /*24f90*/  MOV R3, 0x24fb0 ;  /* 0x00024fb000037802 */ /* 0x000fc40000000f00 */
[----:B------:R-:W-:Y:S05]  /*24fa0*/  CALL.REL.NOINC `($__internal_39_$__cuda_sm70_shflsync_idx_p) ;  /* 0x0000299000007944 */ /* 0x000fea0003c00000 */
[----:B------:R-:W-:Y:S01]  /*24fb0*/  MOV R0, R35 ;  /* 0x0000002300007202 */ /* 0x000fe20000000f00 */
[----:B------:R-:W-:Y:S05]  /*24fc0*/  BRA `(.L_x_2505) ;  /* 0xfffe850000007947 */ /* 0x000fea000383ffff */
.L_x_2340:
[----:B------:R-:W-:Y:S01]  /*24fd0*/  IMAD.MOV.U32 R34, RZ, RZ, R23 ;  /* 0x000000ffff227224 */ /* 0x000fe200078e0017 */
[----:B------:R-:W-:Y:S01]  /*24fe0*/  MOV R2, RZ ;  /* 0x000000ff00027202 */ /* 0x000fe20000000f00 */
[----:B------:R-:W-:Y:S01]  /*24ff0*/  IMAD.MOV.U32 R33, RZ, RZ, 0x1c1f ;  /* 0x00001c1fff217424 */ /* 0x000fe200078e00ff */
[----:B------:R-:W-:-:S02]  /*25000*/  MOV R3, 0x25020 ;  /* 0x0002502000037802 */ /* 0x000fc40000000f00 */
[----:B-12---:R-:W-:Y:S05]  /*25010*/  CALL.REL.NOINC `($__internal_39_$__cuda_sm70_shflsync_idx_p) ;  /* 0x0000292000007944 */ /* 0x006fea0003c00000 */
[----:B------:R-:W-:Y:S01]  /*25020*/  IMAD.MOV.U32 R34, RZ, RZ, R21 ;  /* 0x000000ffff227224 */ /* 0x000fe200078e0015 */
[----:B------:R-:W-:Y:S01]  /*25030*/  MOV R2, RZ ;  /* 0x000000ff00027202 */ /* 0x000fe20000000f00 */
[----:B------:R-:W-:Y:S01]  /*25040*/  IMAD.MOV.U32 R33, RZ, RZ, 0x1c1f ;  /* 0x00001c1fff217424 */ /* 0x000fe200078e00ff */
[----:B------:R-:W-:Y:S01]  /*25050*/  MOV R8, R35 ;  /* 0x0000002300087202 */ /* 0x000fe20000000f00 */
[----:B------:R-:W-:Y:S01]  /*25060*/  IMAD.MOV.U32 R9, RZ, RZ, R0 ;  /* 0x000000ffff097224 */ /* 0x000fe200078e0000 */
[----:B------:R-:W-:-:S02]  /*25070*/  MOV R3, 0x25090 ;  /* 0x0002509000037802 */ /* 0x000fc40000000f00 */
[----:B------:R-:W-:Y:S05]  /*25080*/  CALL.REL.NOINC `($__internal_39_$__cuda_sm70_shflsync_idx_p) ;  /* 0x000028b000007944 */ /* 0x000fea0003c00000 */
[----:B------:R-:W-:Y:S01]  /*25090*/  IMAD.MOV.U32 R20, RZ, RZ, R35 ;  /* 0x000000ffff147224 */ /* 0x000fe200078e0023 */
[----:B------:R-:W-:Y:S01]  /*250a0*/  MOV R2, RZ ;  /* 0x000000ff00027202 */ /* 0x000fe20000000f00 */
[----:B------:R-:W-:Y:S01]  /*250b0*/  IMAD.MOV.U32 R34, RZ, RZ, R32 ;  /* 0x000000ffff227224 */ /* 0x000fe200078e0020 */
[----:B------:R-:W-:-:S02]  /*250c0*/  MOV R33, 0x1c1f ;  /* 0x00001c1f00217802 */ /* 0x000fc40000000f00 */
[----:B------:R-:W-:Y:S02]  /*250d0*/  MOV R3, 0x250f0 ;  /* 0x000250f000037802 */ /* 0x000fe40000000f00 */
[----:B------:R-:W-:Y:S05]  /*250e0*/  CALL.REL.NOINC `($__internal_39_$__cuda_sm70_shflsync_idx_p) ;  /* 0x0000285000007944 */ /* 0x000fea0003c00000 */
[----:B------:R-:W-:Y:S01]  /*250f0*/  MOV R3, R35 ;  /* 0x0000002300037202 */ /* 0x000fe20000000f00 */
[----:B------:R-:W-:Y:S05]  /*25100*/  BRA `(.L_x_2506) ;  /* 0xfffe841000007947 */ /* 0x000fea000383ffff */
.L_x_2343:
[----:B------:R-:W-:Y:S01]  /*25110*/  IMAD.MOV.U32 R34, RZ, RZ, R22 ;  /* 0x000000ffff227224 */ /* 0x000fe200078e0016 */
[----:B------:R-:W-:Y:S01]  /*25120*/  MOV R2, 0x1 ;  /* 0x0000000100027802 */ /* 0x000fe20000000f00 */
[----:B------:R-:W-:Y:S01]  /*25130*/  IMAD.MOV.U32 R33, RZ, RZ, 0x1c1f ;  /* 0x00001c1fff217424 */ /* 0x000fe200078e00ff */
[----:B------:R-:W-:Y:S02]  /*25140*/  MOV R3, 0x25160 ;  /* 0x0002516000037802 */ /* 0x000fe40000000f00 */
[----:B--23--:R-:W-:Y:S05]  /*25150*/  CALL.REL.NOINC `($__internal_39_$__cuda_sm70_shflsync_idx_p) ;  /* 0x000027e000007944 */ /* 0x00cfea0003c00000 */
[----:B------:R-:W-:Y:S01]  /*25160*/  IMAD.MOV.U32 R0, RZ, RZ, R35 ;  /* 0x000000ffff007224 */ /* 0x000fe200078e0023 */
[----:B------:R-:W-:Y:S01]  /*25170*/  MOV R2, 0x1 ;  /* 0x0000000100027802 */ /* 0x000fe20000000f00 */
[----:B------:R-:W-:Y:S01]  /*25180*/  IMAD.MOV.U32 R34, RZ, RZ, R23 ;  /* 0x000000ffff227224 */ /* 0x000fe200078e0017 */
[----:B------:R-:W-:Y:S02]  /*25190*/  MOV R33, 0x1c1f ;  /* 0x00001c1f00217802 */ /* 0x000fe40000000f00 */
[----:B------:R-:W-:Y:S02]  /*251a0*/  MOV R3, 0x251c0 ;  /* 0x000251c000037802 */ /* 0x000fe40000000f00 */
[----:B------:R-:W-:Y:S05]  /*251b0*/  CALL.REL.NOINC `($__internal_39_$__cuda_sm70_shflsync_idx_p) ;  /* 0x0000278000007944 */ /* 0x000fea0003c00000 */
[----:B------:R-:W-:Y:S01]  /*251c0*/  IMAD.MOV.U32 R34, RZ, RZ, R21 ;  /* 0x000000ffff227224 */ /* 0x000fe200078e0015 */
[----:B------:R-:W-:Y:S01]  /*251d0*/  MOV R2, 0x1 ;  /* 0x0000000100027802 */ /* 0x000fe20000000f00 */
[----:B------:R-:W-:Y:S01]  /*251e0*/  IMAD.MOV.U32 R33, RZ, RZ, 0x1c1f ;  /* 0x00001c1fff217424 */ /* 0x000fe200078e00ff */
[----:B------:R-:W-:Y:S01]  /*251f0*/  MOV R8, R35 ;  /* 0x0000002300087202 */ /* 0x000fe20000000f00 */
[----:B------:R-:W-:Y:S01]  /*25200*/  IMAD.MOV.U32 R9, RZ, RZ, R0 ;  /* 0x000000ffff097224 */ /* 0x000fe200078e0000 */
[----:B------:R-:W-:-:S02]  /*25210*/  MOV R3, 0x25230 ;  /* 0x0002523000037802 */ /* 0x000fc40000000f00 */
[----:B------:R-:W-:Y:S05]  /*25220*/  CALL.REL.NOINC `($__internal_39_$__cuda_sm70_shflsync_idx_p) ;  /* 0x0000271000007944 */ /* 0x000fea0003c00000 */
        /* <DEDUP_REMOVED lines=8> */
.L_x_2358:
[----:B------:R-:W-:Y:S01]  /*252b0*/  IMAD.MOV.U32 R34, RZ, RZ, R20 ;  /* 0x000000ffff227224 */ /* 0x000fe200078e0014 */
[----:B------:R-:W-:Y:S01]  /*252c0*/  MOV R2, RZ ;  /* 0x000000ff00027202 */ /* 0x000fe20000000f00 */
[----:B------:R-:W-:Y:S01]  /*252d0*/  IMAD.MOV.U32 R33, RZ, RZ, 0x181f ;  /* 0x0000181fff217424 */ /* 0x000fe200078e00ff */
[----:B------:R-:W-:Y:S02]  /*252e0*/  MOV R3, 0x25300 ;  /* 0x0002530000037802 */ /* 0x000fe40000000f00 */
[----:B-123--:R-:W-:Y:S05]  /*252f0*/  CALL.REL.NOINC `($__internal_39_$__cuda_sm70_shflsync_idx_p) ;  /* 0x0000264000007944 */ /* 0x00efea0003c00000 */
[----:B------:R-:W-:Y:S01]  /*25300*/  MOV R9, R35 ;  /* 0x0000002300097202 */ /* 0x000fe20000000f00 */
[----:B------:R-:W-:Y:S05]  /*25310*/  BRA `(.L_x_2508) ;  /* 0xfffeb73000007947 */ /* 0x000fea000383ffff */
.L_x_2359:
[----:B------:R-:W-:Y:S01]  /*25320*/  IMAD.MOV.U32 R34, RZ, RZ, R22 ;  /* 0x000000ffff227224 */ /* 0x000fe200078e0016 */
[----:B------:R-:W-:Y:S01]  /*25330*/  MOV R2, RZ ;  /* 0x000000ff00027202 */ /* 0x000fe20000000f00 */
[----:B------:R-:W-:Y:S01]  /*25340*/  IMAD.MOV.U32 R33, RZ, RZ, 0x181f ;  /* 0x0000181fff217424 */ /* 0x000fe200078e00ff */
[----:B------:R-:W-:Y:S02]  /*25350*/  MOV R3, 0x25370 ;  /* 0x0002537000037802 */ /* 0x000fe40000000f00 */
[----:B-1234-:R-:W-:Y:S05]  /*25360*/  CALL.REL.NOINC `($__internal_39_$__cuda_sm70_shflsync_idx_p) ;  /* 0x000025d000007944 */ /* 0x01efea0003c00000 */
[----:B------:R-:W-:Y:S01]  /*25370*/  ISETP.GE.AND P0, PT, R200, c[0x0][0x1d4], PT ;  /* 0x00007500c8007a0c */ /* 0x000fe20003f06270 */
[----:B------:R-:W-:Y:S01]  /*25380*/  IMAD.MOV.U32 R34, RZ, RZ, R20 ;  /* 0x000000ffff227224 */ /* 0x000fe200078e0014 */
[----:B------:R-:W-:Y:S01]  /*25390*/  IADD3 R2, P1, R35, R23, RZ ;  /* 0x0000001723027210 */ /* 0x000fe20007f3e0ff */
[----:B------:R-:W-:Y:S01]  /*253a0*/  IMAD.MOV.U32 R33, RZ, RZ, 0x181f ;  /* 0x0000181fff217424 */ /* 0x000fe200078e00ff */
[----:B------:R-:W-:-:S03]  /*253b0*/  SEL R24, RZ, 0x10, P0 ;  /* 0x00000010ff187807 */ /* 0x000fc60000000000 */
[----:B------:R-:W-:Y:S01]  /*253c0*/  IMAD.X R3, R9, 0x1, R25, P1 ;  /* 0x0000000109037824 */ /* 0x000fe200008e0619 */
[----:B------:R-:W-:-:S05]  /*253d0*/  IADD3 R16, P1, R35, R26, RZ ;  /* 0x0000001a23107210 */ /* 0x000fca0007f3e0ff */
[----:B------:R-:W-:Y:S01]  /*253e0*/  @!PT LDS RZ, [RZ] ;  /* 0x00000000fffff984 */ /* 0x000fe20000000800 */
[----:B------:R-:W-:Y:S01]  /*253f0*/  @!PT LDS RZ, [RZ] ;  /* 0x00000000fffff984 */ /* 0x000fe20000000800 */
[----:B------:R-:W-:Y:S01]  /*25400*/  @!PT LDS RZ, [RZ] ;  /* 0x00000000fffff984 */ /* 0x000fe20000000800 */
[----:B------:R1:W-:Y:S01]  /*25410*/  LDGSTS.E.BYPASS.LTC128B.128 [R144+0x6100], [R2.64], !P0 ;  /* 0x0610000002907fae */ /* 0x0003e2000c101d4c */
[----:B------:R-:W-:Y:S01]  /*25420*/  IMAD.X R17, R9, 0x1, R27, P1 ;  /* 0x0000000109117824 */ /* 0x000fe200008e061b */
[----:B------:R-:W-:-:S04]  /*25430*/  ISETP.GE.AND P0, PT, R196, c[0x0][0x1d4], PT ;  /* 0x00007500c4007a0c */ /* 0x000fc80003f06270 */
[----:B------:R-:W-:Y:S02]  /*25440*/  SEL R20, RZ, 0x10, P0 ;  /* 0x00000010ff147807 */ /* 0x000fe40000000000 */
[----:B-1----:R-:W-:-:S05]  /*25450*/  IADD3 R2, P1, R35, R28, RZ ;  /* 0x0000001c23027210 */ /* 0x002fca0007f3e0ff */
[----:B------:R-:W-:Y:S01]  /*25460*/  IMAD.X R3, R9, 0x1, R29, P1 ;  /* 0x0000000109037824 */ /* 0x000fe200008e061d */
[----:B------:R-:W-:-:S04]  /*25470*/  ISETP.GE.AND P1, PT, R202, c[0x0][0x1d4], PT ;  /* 0x00007500ca007a0c */ /* 0x000fc80003f26270 */
        /* <DEDUP_REMOVED lines=14> */
.L_x_2370:
[----:B------:R-:W-:Y:S01]  /*25560*/  IMAD.MOV.U32 R34, RZ, RZ, R6 ;  /* 0x000000ffff227224 */ /* 0x000fe200078e0006 */
[----:B------:R-:W-:Y:S01]  /*25570*/  MOV R2, RZ ;  /* 0x000000ff00027202 */ /* 0x000fe20000000f00 */
[----:B------:R-:W-:Y:S01]  /*25580*/  IMAD.MOV.U32 R33, RZ, RZ, 0x181f ;  /* 0x0000181fff217424 */ /* 0x000fe200078e00ff */
[----:B------:R-:W-:Y:S02]  /*25590*/  MOV R3, 0x255b0 ;  /* 0x000255b000037802 */ /* 0x000fe40000000f00 */
[----:B------:R-:W-:Y:S05]  /*255a0*/  CALL.REL.NOINC `($__internal_39_$__cuda_sm70_shflsync_idx_p) ;  /* 0x0000239000007944 */ /* 0x000fea0003c00000 */
[----:B------:R-:W-:Y:S01]  /*255b0*/  MOV R4, R35 ;  /* 0x0000002300047202 */ /* 0x000fe20000000f00 */
[----:B------:R-:W-:Y:S05]  /*255c0*/  BRA `(.L_x_2510) ;  /* 0xfffee4d000007947 */ /* 0x000fea000383ffff */
.L_x_2371:
[----:B------:R-:W-:Y:S01]  /*255d0*/  IMAD.MOV.U32 R34, RZ, RZ, R7 ;  /* 0x000000ffff227224 */ /* 0x000fe200078e0007 */
[----:B------:R-:W-:Y:S01]  /*255e0*/  MOV R2, RZ ;  /* 0x000000ff00027202 */ /* 0x000fe20000000f00 */
[----:B------:R-:W-:Y:S01]  /*255f0*/  IMAD.MOV.U32 R33, RZ, RZ, 0x181f ;  /* 0x0000181fff217424 */ /* 0x000fe200078e00ff */
[----:B------:R-:W-:Y:S02]  /*25600*/  MOV R3, 0x25620 ;  /* 0x0002562000037802 */ /* 0x000fe40000000f00 */
[----:B-12---:R-:W-:Y:S05]  /*25610*/  CALL.REL.NOINC `($__internal_39_$__cuda_sm70_shflsync_idx_p) ;  /* 0x0000232000007944 */ /* 0x006fea0003c00000 */
[----:B------:R-:W-:Y:S01]  /*25620*/  ISETP.GE.AND P4, PT, R200, c[0x0][0x1d4], PT ;  /* 0x00007500c8007a0c */ /* 0x000fe20003f86270 */
[----:B------:R-:W-:Y:S01]  /*25630*/  IMAD.MOV.U32 R34, RZ, RZ, R6 ;  /* 0x000000ffff227224 */ /* 0x000fe200078e0006 */
[----:B------:R-:W-:Y:S01]  /*25640*/  IADD3 R2, P0, R35, R13, RZ ;  /* 0x0000000d23027210 */ /* 0x000fe20007f1e0ff */
[----:B------:R-:W-:Y:S01]  /*25650*/  IMAD.MOV.U32 R33, RZ, RZ, 0x181f ;  /* 0x0000181fff217424 */ /* 0x000fe200078e00ff */
        /* <DEDUP_REMOVED lines=12> */
[----:B------:R-:W-:Y:S01]  /*25720*/  IMAD.X R3, R4, 0x1, R19, P0 ;  /* 0x0000000104037824 */ /* 0x000fe200000e0613 */
[----:B------:R-:W-:-:S04]  /*25730*/  ISETP.GE.AND P0, PT, R196, c[0x0][0x1d4], PT ;  /* 0x00007500c4007a0c */ /* 0x000fc80003f06270 */
[----:B------:R-:W-:-:S09]  /*25740*/  SEL R14, RZ, 0x10, P0 ;  /* 0x00000010ff0e7807 */ /* 0x000fd20000000000 */
[----:B------:R1:W-:Y:S02]  /*25750*/  LDGSTS.E.BYPASS.LTC128B.128 [R144+0x10100], [R2.64], !P0 ;  /* 0x1010000002907fae */ /* 0x0003e4000c101d4c */
[----:B-1----:R-:W-:Y:S01]  /*25760*/  IMAD.MOV.U32 R2, RZ, RZ, 0x1 ;  /* 0x00000001ff027424 */ /* 0x002fe200078e00ff */
[----:B------:R-:W-:Y:S02]  /*25770*/  MOV R3, 0x25790 ;  /* 0x0002579000037802 */ /* 0x000fe40000000f00 */
[----:B------:R-:W-:Y:S05]  /*25780*/  CALL.REL.NOINC `($__internal_39_$__cuda_sm70_shflsync_idx_p) ;  /* 0x000021b000007944 */ /* 0x000fea0003c00000 */
[----:B------:R-:W-:Y:S01]  /*25790*/  IMAD.MOV.U32 R4, RZ, RZ, R35 ;  /* 0x000000ffff047224 */ /* 0x000fe200078e0023 */
[----:B------:R-:W-:Y:S01]  /*257a0*/  MOV R2, 0x1 ;  /* 0x0000000100027802 */ /* 0x000fe20000000f00 */
[----:B------:R-:W-:Y:S01]  /*257b0*/  IMAD.MOV.U32 R34, RZ, RZ, R7 ;  /* 0x000000ffff227224 */ /* 0x000fe200078e0007 */
[----:B------:R-:W-:Y:S02]  /*257c0*/  MOV R33, 0x181f ;  /* 0x0000181f00217802 */ /* 0x000fe40000000f00 */
[----:B------:R-:W-:Y:S02]  /*257d0*/  MOV R3, 0x257f0 ;  /* 0x000257f000037802 */ /* 0x000fe40000000f00 */
[----:B------:R-:W-:Y:S05]  /*257e0*/  CALL.REL.NOINC `($__internal_39_$__cuda_sm70_shflsync_idx_p) ;  /* 0x0000215000007944 */ /* 0x000fea0003c00000 */
[----:B------:R-:W-:Y:S01]  /*257f0*/  MOV R0, R35 ;  /* 0x0000002300007202 */ /* 0x000fe20000000f00 */
[----:B------:R-:W-:Y:S05]  /*25800*/  BRA `(.L_x_2511) ;  /* 0xfffee3e000007947 */ /* 0x000fea000383ffff */
.L_x_2379:
[----:B------:R-:W-:Y:S01]  /*25810*/  MOV R2, RZ ;  /* 0x000000ff00027202 */ /* 0x000fe20000000f00 */
[----:B------:R-:W-:Y:S01]  /*25820*/  IMAD.MOV.U32 R34, RZ, RZ, R16 ;  /* 0x000000ffff227224 */ /* 0x000fe200078e0010 */
[----:B------:R-:W-:Y:S01]  /*25830*/  MOV R3, 0x25860 ;  /* 0x0002586000037802 */ /* 0x000fe20000000f00 */
[----:B------:R-:W-:Y:S02]  /*25840*/  IMAD.MOV.U32 R33, RZ, RZ, 0x181f ;  /* 0x0000181fff217424 */ /* 0x000fe400078e00ff */
[----:B-1234-:R-:W-:Y:S05]  /*25850*/  CALL.REL.NOINC `($__internal_39_$__cuda_sm70_shflsync_idx_p) ;  /* 0x000020e000007944 */ /* 0x01efea0003c00000 */
[----:B------:R-:W-:Y:S01]  /*25860*/  MOV R5, R35 ;  /* 0x0000002300057202 */ /* 0x000fe20000000f00 */
[----:B------:R-:W-:-:S05]  /*25870*/  BRA `(.L_x_2512) ;  /* 0xfffeea7000007947 */ /* 0x000fca000383ffff */
.L_x_2380:
[----:B------:R-:W-:Y:S01]  /*25880*/  MOV R2, RZ ;  /* 0x000000ff00027202 */ /* 0x000fe20000000f00 */
[----:B------:R-:W-:Y:S01]  /*25890*/  IMAD.MOV.U32 R34, RZ, RZ, R17 ;  /* 0x000000ffff227224 */ /* 0x000fe200078e0011 */
[----:B------:R-:W-:Y:S01]  /*258a0*/  MOV R3, 0x258d0 ;  /* 0x000258d000037802 */ /* 0x000fe20000000f00 */
[----:B------:R-:W-:Y:S02]  /*258b0*/  IMAD.MOV.U32 R33, RZ, RZ, 0x181f ;  /* 0x0000181fff217424 */ /* 0x000fe400078e00ff */
[----:B-1234-:R-:W-:Y:S05]  /*258c0*/  CALL.REL.NOINC `($__internal_39_$__cuda_sm70_shflsync_idx_p) ;  /* 0x0000207000007944 */ /* 0x01efea0003c00000 */
[----:B------:R-:W-:Y:S01]  /*258d0*/  LOP3.LUT P4, RZ, R205, 0x4, RZ, 0xc0, !PT ;  /* 0x00000004cdff7812 */ /* 0x000fe2000788c0ff */
[----:B------:R-:W-:Y:S01]  /*258e0*/  IMAD R4, R194, 0x6000, R10 ;  /* 0x00006000c2047824 */ /* 0x000fe200078e020a */
[----:B------:R-:W-:Y:S01]  /*258f0*/  IADD3 R2, P0, R35, R24, RZ ;  /* 0x0000001823027210 */ /* 0x000fe20007f1e0ff */
[----:B------:R-:W-:Y:S01]  /*25900*/  IMAD.MOV.U32 R34, RZ, RZ, R16 ;  /* 0x000000ffff227224 */ /* 0x000fe200078e0010 */
[----:B------:R-:W-:Y:S01]  /*25910*/  LOP3.LUT P3, RZ, R205, 0x2, RZ, 0xc0, !PT ;  /* 0x00000002cdff7812 */ /* 0x000fe2000786c0ff */
[----:B------:R-:W-:Y:S01]  /*25920*/  IMAD.MOV.U32 R33, RZ, RZ, 0x181f ;  /* 0x0000181fff217424 */ /* 0x000fe200078e00ff */
        /* <DEDUP_REMOVED lines=10> */
[----:B-1----:R-:W-:Y:S05]  /*259d0*/  IADD3 R2, P0, R35, R27, RZ ;  /* 0x0000001b23027210 */ /* 0x002fea0007f1e0ff */
[----:B------:R-:W-:Y:S01]  /*259e0*/  IMAD.X R3, R5, 0x1, R32, P0 ;  /* 0x0000000105037824 */ /* 0x000fe200000e0620 */
[----:B------:R-:W-:Y:S04]  /*259f0*/  ISETP.GE.AND P0, PT, R196, c[0x0][0x1d4], PT ;  /* 0x00007500c4007a0c */ /* 0x000fe80003f06270 */
[----:B------:R-:W-:Y:S09]  /*25a00*/  SEL R9, RZ, 0x10, P0 ;  /* 0x00000010ff097807 */ /* 0x000ff20000000000 */
[----:B------:R1:W-:Y:S02]  /*25a10*/  LDGSTS.E.BYPASS.LTC128B.128 [R4+0x4000], [R2.64], !P0 ;  /* 0x0400000002047fae */ /* 0x0003e4000c101d4c */
[----:B-1----:R-:W-:Y:S01]  /*25a20*/  MOV R3, 0x25a50 ;  /* 0x00025a5000037802 */ /* 0x002fe20000000f00 */
[----:B------:R-:W-:Y:S02]  /*25a30*/  IMAD.MOV.U32 R2, RZ, RZ, 0x1 ;  /* 0x00000001ff027424 */ /* 0x000fe400078e00ff */
[----:B------:R-:W-:Y:S05]  /*25a40*/  CALL.REL.NOINC `($__internal_39_$__cuda_sm70_shflsync_idx_p) ;  /* 0x00001ef000007944 */ /* 0x000fea0003c00000 */
[----:B------:R-:W-:Y:S01]  /*25a50*/  MOV R2, 0x1 ;  /* 0x0000000100027802 */ /* 0x000fe20000000f00 */
[----:B------:R-:W-:Y:S01]  /*25a60*/  IMAD.MOV.U32 R5, RZ, RZ, R35 ;  /* 0x000000ffff057224 */ /* 0x000fe200078e0023 */
[----:B------:R-:W-:Y:S01]  /*25a70*/  MOV R33, 0x181f ;  /* 0x0000181f00217802 */ /* 0x000fe20000000f00 */
[----:B------:R-:W-:Y:S01]  /*25a80*/  IMAD.MOV.U32 R34, RZ, RZ, R17 ;  /* 0x000000ffff227224 */ /* 0x000fe200078e0011 */
[----:B------:R-:W-:Y:S02]  /*25a90*/  MOV R3, 0x25ab0 ;  /* 0x00025ab000037802 */ /* 0x000fe40000000f00 */
[----:B------:R-:W-:Y:S05]  /*25aa0*/  CALL.REL.NOINC `($__internal_39_$__cuda_sm70_shflsync_idx_p) ;  /* 0x00001e9000007944 */ /* 0x000fea0003c00000 */
[----:B------:R-:W-:Y:S01]  /*25ab0*/  MOV R2, R35 ;  /* 0x0000002300027202 */ /* 0x000fe20000000f00 */
[----:B------:R-:W-:-:S05]  /*25ac0*/  BRA `(.L_x_2513) ;  /* 0xfffee98000007947 */ /* 0x000fca000383ffff */
.L_x_2391:
[----:B------:R-:W-:Y:S01]  /*25ad0*/  MOV R2, RZ ;  /* 0x000000ff00027202 */ /* 0x000fe20000000f00 */
[----:B------:R-:W-:Y:S01]  /*25ae0*/  IMAD.MOV.U32 R34, RZ, RZ, R5 ;  /* 0x000000ffff227224 */ /* 0x000fe200078e0005 */
[----:B------:R-:W-:Y:S01]  /*25af0*/  MOV R3, 0x25b20 ;  /* 0x00025b2000037802 */ /* 0x000fe20000000f00 */
[----:B------:R-:W-:Y:S02]  /*25b00*/  IMAD.MOV.U32 R33, RZ, RZ, 0x181f ;  /* 0x0000181fff217424 */ /* 0x000fe400078e00ff */
[----:B------:R-:W-:Y:S05]  /*25b10*/  CALL.REL.NOINC `($__internal_39_$__cuda_sm70_shflsync_idx_p) ;  /* 0x00001e2000007944 */ /* 0x000fea0003c00000 */
[----:B------:R-:W-:Y:S01]  /*25b20*/  MOV R4, R35 ;  /* 0x0000002300047202 */ /* 0x000fe20000000f00 */
[----:B------:R-:W-:-:S05]  /*25b30*/  BRA `(.L_x_2514) ;  /* 0xffff1f2000007947 */ /* 0x000fca000383ffff */
.L_x_2392:
[----:B------:R-:W-:Y:S01]  /*25b40*/  MOV R2, RZ ;  /* 0x000000ff00027202 */ /* 0x000fe20000000f00 */
[----:B------:R-:W-:Y:S01]  /*25b50*/  IMAD.MOV.U32 R34, RZ, RZ, R12 ;  /* 0x000000ffff227224 */ /* 0x000fe200078e000c */
[----:B------:R-:W-:Y:S01]  /*25b60*/  MOV R3, 0x25b90 ;  /* 0x00025b9000037802 */ /* 0x000fe20000000f00 */
[----:B------:R-:W-:Y:S02]  /*25b70*/  IMAD.MOV.U32 R33, RZ, RZ, 0x181f ;  /* 0x0000181fff217424 */ /* 0x000fe400078e00ff */
[----:B-12---:R-:W-:Y:S05]  /*25b80*/  CALL.REL.NOINC `($__internal_39_$__cuda_sm70_shflsync_idx_p) ;  /* 0x00001db000007944 */ /* 0x006fea0003c00000 */
[----:B------:R-:W-:Y:S01]  /*25b90*/  LOP3.LUT P4, RZ, R205, 0x4, RZ, 0xc0, !PT ;  /* 0x00000004cdff7812 */ /* 0x000fe2000788c0ff */
[----:B------:R-:W-:Y:S01]  /*25ba0*/  IMAD R0, R194, 0x6000, R11 ;  /* 0x00006000c2007824 */ /* 0x000fe200078e020b */
[----:B------:R-:W-:Y:S01]  /*25bb0*/  IADD3 R2, P0, R35, R16, RZ ;  /* 0x0000001023027210 */ /* 0x000fe20007f1e0ff */
[----:B------:R-:W-:Y:S01]  /*25bc0*/  IMAD.MOV.U32 R34, RZ, RZ, R5 ;  /* 0x000000ffff227224 */ /* 0x000fe200078e0005 */
[----:B------:R-:W-:Y:S01]  /*25bd0*/  LOP3.LUT P3, RZ, R205, 0x2, RZ, 0xc0, !PT ;  /* 0x00000002cdff7812 */ /* 0x000fe2000786c0ff */
[----:B------:R-:W-:Y:S01]  /*25be0*/  IMAD.MOV.U32 R33, RZ, RZ, 0x181f ;  /* 0x0000181fff217424 */ /* 0x000fe200078e00ff */
        /* <DEDUP_REMOVED lines=26> */
.L_x_2401:
[----:B------:R-:W-:Y:S01]  /*25d90*/  MOV R2, RZ ;  /* 0x000000ff00027202 */ /* 0x000fe20000000f00 */
[----:B------:R-:W-:Y:S01]  /*25da0*/  IMAD.MOV.U32 R34, RZ, RZ, R9 ;  /* 0x000000ffff227224 */ /* 0x000fe200078e0009 */
[----:B------:R-:W-:Y:S01]  /*25db0*/  MOV R3, 0x25de0 ;  /* 0x00025de000037802 */ /* 0x000fe20000000f00 */
[----:B------:R-:W-:Y:S02]  /*25dc0*/  IMAD.MOV.U32 R33, RZ, RZ, 0x181f ;  /* 0x0000181fff217424 */ /* 0x000fe400078e00ff */
[----:B-1234-:R-:W-:Y:S05]  /*25dd0*/  CALL.REL.NOINC `($__internal_39_$__cuda_sm70_shflsync_idx_p) ;  /* 0x00001b6000007944 */ /* 0x01efea0003c00000 */
[----:B------:R-:W-:Y:S01]  /*25de0*/  MOV R5, R35 ;  /* 0x0000002300057202 */ /* 0x000fe20000000f00 */
[----:B------:R-:W-:-:S05]  /*25df0*/  BRA `(.L_x_2516) ;  /* 0xffff250000007947 */ /* 0x000fca000383ffff */
.L_x_2402:
[----:B------:R-:W-:Y:S01]  /*25e00*/  MOV R2, RZ ;  /* 0x000000ff00027202 */ /* 0x000fe20000000f00 */
[----:B------:R-:W-:Y:S01]  /*25e10*/  IMAD.MOV.U32 R34, RZ, RZ, R16 ;  /* 0x000000ffff227224 */ /* 0x000fe200078e0010 */
[----:B------:R-:W-:Y:S01]  /*25e20*/  MOV R3, 0x25e50 ;  /* 0x00025e5000037802 */ /* 0x000fe20000000f00 */
[----:B------:R-:W-:Y:S02]  /*25e30*/  IMAD.MOV.U32 R33, RZ, RZ, 0x181f ;  /* 0x0000181fff217424 */ /* 0x000fe400078e00ff */
[----:B-1234-:R-:W-:Y:S05]  /*25e40*/  CALL.REL.NOINC `($__internal_39_$__cuda_sm70_shflsync_idx_p) ;  /* 0x00001af000007944 */ /* 0x01efea0003c00000 */
[----:B------:R-:W-:Y:S01]  /*25e50*/  ISETP.GE.AND P3, PT, R200, c[0x0][0x1d4], PT ;  /* 0x00007500c8007a0c */ /* 0x000fe20003f66270 */
[----:B------:R-:W-:Y:S01]  /*25e60*/  IMAD R4, R194, 0x6000, R10 ;  /* 0x00006000c2047824 */ /* 0x000fe200078e020a */
[----:B------:R-:W-:Y:S01]  /*25e70*/  IADD3 R2, P0, R35, R17, RZ ;  /* 0x0000001123027210 */ /* 0x000fe20007f1e0ff */
[----:B------:R-:W-:Y:S01]  /*25e80*/  IMAD.MOV.U32 R34, RZ, RZ, R9 ;  /* 0x000000ffff227224 */ /* 0x000fe200078e0009 */
[----:B------:R-:W-:Y:S01]  /*25e90*/  ISETP.GE.AND P1, PT, R202, c[0x0][0x1d4], PT ;  /* 0x00007500ca007a0c */ /* 0x000fe20003f26270 */
        /* <DEDUP_REMOVED lines=27> */
.L_x_2403:
[----:B------:R-:W-:Y:S02]  /*26050*/  MOV R3, 0x2 ;  /* 0x0000000200037802 */ /* 0x000fe40000000f00 */
[----:B------:R-:W-:Y:S02]  /*26060*/  MOV R2, 0x26080 ;  /* 0x0002608000027802 */ /* 0x000fe40000000f00 */
[----:B------:R-:W-:Y:S05]  /*26070*/  CALL.REL.NOINC `($__internal_38_$__cuda_sm70_shflsync_bfly_p) ;  /* 0x0000188000007944 */ /* 0x000fea0003c00000 */
[----:B------:R-:W-:Y:S01]  /*26080*/  MOV R2, R21 ;  /* 0x0000001500027202 */ /* 0x000fe20000000f00 */
[----:B------:R-:W-:-:S05]  /*26090*/  BRA `(.L_x_2518) ;  /* 0xffff353000007947 */ /* 0x000fca000383ffff */
.L_x_2406:
[----:B------:R-:W-:Y:S01]  /*260a0*/  MOV R2, RZ ;  /* 0x000000ff00027202 */ /* 0x000fe20000000f00 */
[----:B------:R-:W-:Y:S01]  /*260b0*/  IMAD.MOV.U32 R34, RZ, RZ, R12 ;  /* 0x000000ffff227224 */ /* 0x000fe200078e000c */
[----:B------:R-:W-:Y:S01]  /*260c0*/  MOV R3, 0x260f0 ;  /* 0x000260f000037802 */ /* 0x000fe20000000f00 */
[----:B------:R-:W-:Y:S02]  /*260d0*/  IMAD.MOV.U32 R33, RZ, RZ, 0x181f ;  /* 0x0000181fff217424 */ /* 0x000fe400078e00ff */
[----:B------:R-:W-:Y:S05]  /*260e0*/  CALL.REL.NOINC `($__internal_39_$__cuda_sm70_shflsync_idx_p) ;  /* 0x0000185000007944 */ /* 0x000fea0003c00000 */
[----:B------:R-:W-:Y:S01]  /*260f0*/  MOV R4, R35 ;  /* 0x0000002300047202 */ /* 0x000fe20000000f00 */
[----:B------:R-:W-:-:S05]  /*26100*/  BRA `(.L_x_2519) ;  /* 0xffff4eb000007947 */ /* 0x000fca000383ffff */
.L_x_2407:
[----:B------:R-:W-:Y:S01]  /*26110*/  MOV R2, RZ ;  /* 0x000000ff00027202 */ /* 0x000fe20000000f00 */
[----:B------:R-:W-:Y:S01]  /*26120*/  IMAD.MOV.U32 R34, RZ, RZ, R13 ;  /* 0x000000ffff227224 */ /* 0x000fe200078e000d */
[----:B------:R-:W-:Y:S01]  /*26130*/  MOV R3, 0x26160 ;  /* 0x0002616000037802 */ /* 0x000fe20000000f00 */
[----:B------:R-:W-:Y:S02]  /*26140*/  IMAD.MOV.U32 R33, RZ, RZ, 0x181f ;  /* 0x0000181fff217424 */ /* 0x000fe400078e00ff */
[----:B-12---:R-:W-:Y:S05]  /*26150*/  CALL.REL.NOINC `($__internal_39_$__cuda_sm70_shflsync_idx_p) ;  /* 0x000017e000007944 */ /* 0x006fea0003c00000 */
[----:B------:R-:W-:Y:S01]  /*26160*/  ISETP.GE.AND P4, PT, R200, c[0x0][0x1d4], PT ;  /* 0x00007500c8007a0c */ /* 0x000fe20003f86270 */
[----:B------:R-:W-:Y:S01]  /*26170*/  IMAD R0, R194, 0x6000, R11 ;  /* 0x00006000c2007824 */ /* 0x000fe200078e020b */
[C---:B------:R-:W-:Y:S01]  /*26180*/  IADD3 R2, P0, R35.reuse, R17, RZ ;  /* 0x0000001123027210 */ /* 0x040fe20007f1e0ff */
[----:B------:R-:W-:Y:S01]  /*26190*/  IMAD.MOV.U32 R34, RZ, RZ, R12 ;  /* 0x000000ffff227224 */ /* 0x000fe200078e000c */
[----:B------:R-:W-:Y:S01]  /*261a0*/  ISETP.GE.AND P3, PT, R202, c[0x0][0x1d4], PT ;  /* 0x00007500ca007a0c */ /* 0x000fe20003f66270 */
        /* <DEDUP_REMOVED lines=27> */
.L_x_2412:
[----:B------:R-:W-:Y:S01]  /*26360*/  MOV R2, RZ ;  /* 0x000000ff00027202 */ /* 0x000fe20000000f00 */
[----:B------:R-:W-:Y:S01]  /*26370*/  IMAD.MOV.U32 R34, RZ, RZ, R8 ;  /* 0x000000ffff227224 */ /* 0x000fe200078e0008 */
[----:B------:R-:W-:Y:S01]  /*26380*/  MOV R3, 0x263b0 ;  /* 0x000263b000037802 */ /* 0x000fe20000000f00 */
[----:B------:R-:W-:Y:S02]  /*26390*/  IMAD.MOV.U32 R33, RZ, RZ, 0x181f ;  /* 0x0000181fff217424 */ /* 0x000fe400078e00ff */
[----:B-1234-:R-:W-:Y:S05]  /*263a0*/  CALL.REL.NOINC `($__internal_39_$__cuda_sm70_shflsync_idx_p) ;  /* 0x0000159000007944 */ /* 0x01efea0003c00000 */
[----:B------:R-:W-:Y:S01]  /*263b0*/  MOV R5, R35 ;  /* 0x0000002300057202 */ /* 0x000fe20000000f00 */
[----:B------:R-:W-:-:S05]  /*263c0*/  BRA `(.L_x_2521) ;  /* 0xffff524000007947 */ /* 0x000fca000383ffff */
.L_x_2413:
        /* <DEDUP_REMOVED lines=37> */
.L_x_2424:
[----:B------:R-:W-:Y:S01]  /*26620*/  MOV R2, RZ ;  /* 0x000000ff00027202 */ /* 0x000fe20000000f00 */
[----:B------:R-:W-:Y:S01]  /*26630*/  IMAD.MOV.U32 R34, RZ, RZ, R12 ;  /* 0x000000ffff227224 */ /* 0x000fe200078e000c */
[----:B------:R-:W-:Y:S01]  /*26640*/  MOV R3, 0x26670 ;  /* 0x0002667000037802 */ /* 0x000fe20000000f00 */
[----:B------:R-:W-:Y:S02]  /*26650*/  IMAD.MOV.U32 R33, RZ, RZ, 0x181f ;  /* 0x0000181fff217424 */ /* 0x000fe400078e00ff */
[----:B------:R-:W-:Y:S05]  /*26660*/  CALL.REL.NOINC `($__internal_39_$__cuda_sm70_shflsync_idx_p) ;  /* 0x000012d000007944 */ /* 0x000fea0003c00000 */
[----:B------:R-:W-:Y:S01]  /*26670*/  MOV R4, R35 ;  /* 0x0000002300047202 */ /* 0x000fe20000000f00 */
[----:B------:R-:W-:-:S05]  /*26680*/  BRA `(.L_x_2523) ;  /* 0xffff873000007947 */ /* 0x000fca000383ffff */
.L_x_2425:
        /* <DEDUP_REMOVED lines=37> */
.L_x_2427:
[----:B------:R-:W-:Y:S01]  /*268e0*/  IMAD.MOV.U32 R4, RZ, RZ, R203 ;  /* 0x000000ffff047224 */ /* 0x000fe200078e00cb */
[----:B------:R-:W-:-:S02]  /*268f0*/  MOV R3, 0x2 ;  /* 0x0000000200037802 */ /* 0x000fc40000000f00 */
[----:B------:R-:W-:Y:S02]  /*26900*/  MOV R2, 0x26920 ;  /* 0x0002692000027802 */ /* 0x000fe40000000f00 */
[----:B------:R-:W-:Y:S05]  /*26910*/  CALL.REL.NOINC `($__internal_38_$__cuda_sm70_shflsync_bfly_p) ;  /* 0x00000fe000007944 */ /* 0x000fea0003c00000 */
[----:B------:R-:W-:Y:S01]  /*26920*/  MOV R0, R21 ;  /* 0x0000001500007202 */ /* 0x000fe20000000f00 */
[----:B------:R-:W-:Y:S05]  /*26930*/  BRA `(.L_x_2525) ;  /* 0xffff882000007947 */ /* 0x000fea000383ffff */
.L_x_2428:
[----:B------:R-:W-:Y:S01]  /*26940*/  IMAD.MOV.U32 R4, RZ, RZ, R0 ;  /* 0x000000ffff047224 */ /* 0x000fe200078e0000 */
[----:B------:R-:W-:Y:S02]  /*26950*/  MOV R3, 0x1 ;  /* 0x0000000100037802 */ /* 0x000fe40000000f00 */
[----:B------:R-:W-:Y:S02]  /*26960*/  MOV R2, 0x26980 ;  /* 0x0002698000027802 */ /* 0x000fe40000000f00 */
[----:B-1----:R-:W-:Y:S05]  /*26970*/  CALL.REL.NOINC `($__internal_38_$__cuda_sm70_shflsync_bfly_p) ;  /* 0x00000f8000007944 */ /* 0x002fea0003c00000 */
[----:B------:R-:W-:Y:S01]  /*26980*/  FADD.FTZ R0, R0, R21 ;  /* 0x0000001500007221 */ /* 0x000fe20000010000 */
[----:B------:R-:W-:Y:S02]  /*26990*/  MOV R4, R204 ;  /* 0x000000cc00047202 */ /* 0x000fe40000000f00 */
[----:B------:R-:W-:Y:S02]  /*269a0*/  MOV R3, 0x2 ;  /* 0x0000000200037802 */ /* 0x000fe40000000f00 */
[----:B------:R-:W-:Y:S02]  /*269b0*/  MOV R2, 0x269d0 ;  /* 0x000269d000027802 */ /* 0x000fe40000000f00 */
[----:B------:R-:W-:Y:S05]  /*269c0*/  CALL.REL.NOINC `($__internal_38_$__cuda_sm70_shflsync_bfly_p) ;  /* 0x00000f3000007944 */ /* 0x000fea0003c00000 */
[----:B------:R-:W-:Y:S01]  /*269d0*/  FADD.FTZ R4, R204, R21 ;  /* 0x00000015cc047221 */ /* 0x000fe20000010000 */
[----:B------:R-:W-:-:S02]  /*269e0*/  MOV R3, 0x1 ;  /* 0x0000000100037802 */ /* 0x000fc40000000f00 */
[----:B------:R-:W-:Y:S02]  /*269f0*/  MOV R2, 0x26a10 ;  /* 0x00026a1000027802 */ /* 0x000fe40000000f00 */
[----:B------:R-:W-:Y:S05]  /*26a00*/  CALL.REL.NOINC `($__internal_38_$__cuda_sm70_shflsync_bfly_p) ;  /* 0x00000ef000007944 */ /* 0x000fea0003c00000 */
[----:B------:R-:W-:Y:S01]  /*26a10*/  MOV R3, R21 ;  /* 0x0000001500037202 */ /* 0x000fe20000000f00 */
[----:B------:R-:W-:Y:S05]  /*26a20*/  BRA `(.L_x_2526) ;  /* 0xffff87a000007947 */ /* 0x000fea000383ffff */
.L_x_2435:
[----:B--234-:R-:W-:Y:S01]  /*26a30*/  IMAD.MOV.U32 R34, RZ, RZ, R13 ;  /* 0x000000ffff227224 */ /* 0x01cfe200078e000d */
[----:B------:R-:W-:Y:S01]  /*26a40*/  MOV R2, RZ ;  /* 0x000000ff00027202 */ /* 0x000fe20000000f00 */
[----:B------:R-:W-:Y:S01]  /*26a50*/  IMAD.MOV.U32 R33, RZ, RZ, 0x181f ;  /* 0x0000181fff217424 */ /* 0x000fe200078e00ff */
[----:B------:R-:W-:Y:S02]  /*26a60*/  MOV R3, 0x26a80 ;  /* 0x00026a8000037802 */ /* 0x000fe40000000f00 */
[----:B-1----:R-:W-:Y:S05]  /*26a70*/  CALL.REL.NOINC `($__internal_39_$__cuda_sm70_shflsync_idx_p) ;  /* 0x00000ec000007944 */ /* 0x002fea0003c00000 */
[----:B------:R-:W-:Y:S01]  /*26a80*/  MOV R5, R35 ;  /* 0x0000002300057202 */ /* 0x000fe20000000f00 */
[----:B------:R-:W-:Y:S05]  /*26a90*/  BRA `(.L_x_2527) ;  /* 0xffffa01000007947 */ /* 0x000fea000383ffff */
.L_x_2436:
[----:B------:R-:W-:Y:S01]  /*26aa0*/  IMAD.MOV.U32 R34, RZ, RZ, R14 ;  /* 0x000000ffff227224 */ /* 0x000fe200078e000e */
[----:B------:R-:W-:Y:S01]  /*26ab0*/  MOV R2, RZ ;  /* 0x000000ff00027202 */ /* 0x000fe20000000f00 */
[----:B------:R-:W-:Y:S01]  /*26ac0*/  IMAD.MOV.U32 R33, RZ, RZ, 0x181f ;  /* 0x0000181fff217424 */ /* 0x000fe200078e00ff */
[----:B------:R-:W-:Y:S02]  /*26ad0*/  MOV R3, 0x26af0 ;  /* 0x00026af000037802 */ /* 0x000fe40000000f00 */
[----:B-123--:R-:W-:Y:S05]  /*26ae0*/  CALL.REL.NOINC `($__internal_39_$__cuda_sm70_shflsync_idx_p) ;  /* 0x00000e5000007944 */ /* 0x00efea0003c00000 */
[----:B------:R-:W-:Y:S01]  /*26af0*/  MOV R0, R35 ;  /* 0x0000002300007202 */ /* 0x000fe20000000f00 */
[----:B------:R-:W-:Y:S05]  /*26b00*/  BRA `(.L_x_2528) ;  /* 0xffff9fc000007947 */ /* 0x000fea000383ffff */
.L_x_2439:
[----:B------:R-:W-:Y:S01]  /*26b10*/  IMAD.MOV.U32 R34, RZ, RZ, R13 ;  /* 0x000000ffff227224 */ /* 0x000fe200078e000d */
[----:B--2---:R-:W-:Y:S01]  /*26b20*/  MOV R2, 0x1 ;  /* 0x0000000100027802 */ /* 0x004fe20000000f00 */
[----:B------:R-:W-:Y:S01]  /*26b30*/  IMAD.MOV.U32 R33, RZ, RZ, 0x181f ;  /* 0x0000181fff217424 */ /* 0x000fe200078e00ff */
[----:B------:R-:W-:-:S02]  /*26b40*/  MOV R3, 0x26b60 ;  /* 0x00026b6000037802 */ /* 0x000fc40000000f00 */
[----:B-1-34-:R-:W-:Y:S05]  /*26b50*/  CALL.REL.NOINC `($__internal_39_$__cuda_sm70_shflsync_idx_p) ;  /* 0x00000de000007944 */ /* 0x01afea0003c00000 */
        /* <DEDUP_REMOVED lines=8> */
.L_x_2442:
[----:B------:R-:W-:Y:S01]  /*26be0*/  IMAD.MOV.U32 R34, RZ, RZ, R13 ;  /* 0x000000ffff227224 */ /* 0x000fe200078e000d */
[----:B--2---:R-:W-:Y:S01]  /*26bf0*/  MOV R2, 0x2 ;  /* 0x0000000200027802 */ /* 0x004fe20000000f00 */
[----:B------:R-:W-:Y:S01]  /*26c00*/  IMAD.MOV.U32 R33, RZ, RZ, 0x181f ;  /* 0x0000181fff217424 */ /* 0x000fe200078e00ff */
[----:B------:R-:W-:Y:S02]  /*26c10*/  MOV R3, 0x26c30 ;  /* 0x00026c3000037802 */ /* 0x000fe40000000f00 */
[----:B-1-34-:R-:W-:Y:S05]  /*26c20*/  CALL.REL.NOINC `($__internal_39_$__cuda_sm70_shflsync_idx_p) ;  /* 0x00000d1000007944 */ /* 0x01afea0003c00000 */
[----:B------:R-:W-:Y:S01]  /*26c30*/  MOV R5, R35 ;  /* 0x0000002300057202 */ /* 0x000fe20000000f00 */
[----:B------:R-:W-:Y:S05]  /*26c40*/  BRA `(.L_x_2530) ;  /* 0xffffa0e000007947 */ /* 0x000fea000383ffff */
.L_x_2443:
[----:B------:R-:W-:Y:S01]  /*26c50*/  IMAD.MOV.U32 R34, RZ, RZ, R14 ;  /* 0x000000ffff227224 */ /* 0x000fe200078e000e */
[----:B--2---:R-:W-:Y:S01]  /*26c60*/  MOV R2, 0x2 ;  /* 0x0000000200027802 */ /* 0x004fe20000000f00 */
[----:B------:R-:W-:Y:S01]  /*26c70*/  IMAD.MOV.U32 R33, RZ, RZ, 0x181f ;  /* 0x0000181fff217424 */ /* 0x000fe200078e00ff */
[----:B------:R-:W-:Y:S02]  /*26c80*/  MOV R3, 0x26ca0 ;  /* 0x00026ca000037802 */ /* 0x000fe40000000f00 */
[----:B-1-34-:R-:W-:Y:S05]  /*26c90*/  CALL.REL.NOINC `($__internal_39_$__cuda_sm70_shflsync_idx_p) ;  /* 0x00000ca000007944 */ /* 0x01afea0003c00000 */
[----:B------:R-:W-:Y:S01]  /*26ca0*/  MOV R0, R35 ;  /* 0x0000002300007202 */ /* 0x000fe20000000f00 */
[----:B------:R-:W-:Y:S05]  /*26cb0*/  BRA `(.L_x_2531) ;  /* 0xffffa09000007947 */ /* 0x000fea000383ffff */
.L_x_2446:
[----:B------:R-:W-:Y:S01]  /*26cc0*/  IMAD.MOV.U32 R34, RZ, RZ, R13 ;  /* 0x000000ffff227224 */ /* 0x000fe200078e000d */
[----:B---3--:R-:W-:Y:S01]  /*26cd0*/  MOV R2, 0x3 ;  /* 0x0000000300027802 */ /* 0x008fe20000000f00 */
        /* <DEDUP_REMOVED lines=11> */
.L_x_2448:
[----:B------:R-:W-:Y:S01]  /*26d90*/  IMAD.MOV.U32 R34, RZ, RZ, R5 ;  /* 0x000000ffff227224 */ /* 0x000fe200078e0005 */
[----:B------:R-:W-:Y:S01]  /*26da0*/  MOV R2, RZ ;  /* 0x000000ff00027202 */ /* 0x000fe20000000f00 */
[----:B------:R-:W-:Y:S01]  /*26db0*/  IMAD.MOV.U32 R33, RZ, RZ, 0x1c1f ;  /* 0x00001c1fff217424 */ /* 0x000fe200078e00ff */
[----:B------:R-:W-:Y:S02]  /*26dc0*/  MOV R3, 0x26de0 ;  /* 0x00026de000037802 */ /* 0x000fe40000000f00 */
[----:B--2---:R-:W-:Y:S05]  /*26dd0*/  CALL.REL.NOINC `($__internal_39_$__cuda_sm70_shflsync_idx_p) ;  /* 0x00000b6000007944 */ /* 0x004fea0003c00000 */
[----:B------:R-:W-:Y:S01]  /*26de0*/  MOV R4, R35 ;  /* 0x0000002300047202 */ /* 0x000fe20000000f00 */
[----:B------:R-:W-:Y:S05]  /*26df0*/  BRA `(.L_x_2533) ;  /* 0xffffa3b000007947 */ /* 0x000fea000383ffff */
.L_x_2449:
[----:B------:R-:W-:Y:S01]  /*26e00*/  IMAD.MOV.U32 R34, RZ, RZ, R14 ;  /* 0x000000ffff227224 */ /* 0x000fe200078e000e */
[----:B------:R-:W-:Y:S01]  /*26e10*/  MOV R2, RZ ;  /* 0x000000ff00027202 */ /* 0x000fe20000000f00 */
[----:B------:R-:W-:Y:S01]  /*26e20*/  IMAD.MOV.U32 R33, RZ, RZ, 0x1c1f ;  /* 0x00001c1fff217424 */ /* 0x000fe200078e00ff */
[----:B------:R-:W-:Y:S02]  /*26e30*/  MOV R3, 0x26e50 ;  /* 0x00026e5000037802 */ /* 0x000fe40000000f00 */
[----:B-123--:R-:W-:Y:S05]  /*26e40*/  CALL.REL.NOINC `($__internal_39_$__cuda_sm70_shflsync_idx_p) ;  /* 0x00000af000007944 */ /* 0x00efea0003c00000 */
[----:B------:R-:W-:Y:S01]  /*26e50*/  MOV R0, R35 ;  /* 0x0000002300007202 */ /* 0x000fe20000000f00 */
[----:B------:R-:W-:Y:S05]  /*26e60*/  BRA `(.L_x_2534) ;  /* 0xffffa36000007947 */ /* 0x000fea000383ffff */
.L_x_2452:
        /* <DEDUP_REMOVED lines=13> */
.L_x_2456:
[----:B------:R-:W-:Y:S01]  /*26f40*/  IMAD.MOV.U32 R34, RZ, RZ, R5 ;  /* 0x000000ffff227224 */ /* 0x000fe200078e0005 */
[----:B------:R-:W-:Y:S01]  /*26f50*/  MOV R2, RZ ;  /* 0x000000ff00027202 */ /* 0x000fe20000000f00 */
[----:B------:R-:W-:Y:S01]  /*26f60*/  IMAD.MOV.U32 R33, RZ, RZ, 0x181f ;  /* 0x0000181fff217424 */ /* 0x000fe200078e00ff */
[----:B------:R-:W-:Y:S02]  /*26f70*/  MOV R3, 0x26f90 ;  /* 0x00026f9000037802 */ /* 0x000fe40000000f00 */
[----:B------:R-:W-:Y:S05]  /*26f80*/  CALL.REL.NOINC `($__internal_39_$__cuda_sm70_shflsync_idx_p) ;  /* 0x000009b000007944 */ /* 0x000fea0003c00000 */
[----:B------:R-:W-:Y:S01]  /*26f90*/  MOV R4, R35 ;  /* 0x0000002300047202 */ /* 0x000fe20000000f00 */
[----:B------:R-:W-:Y:S05]  /*26fa0*/  BRA `(.L_x_2536) ;  /* 0xffffbdb000007947 */ /* 0x000fea000383ffff */
.L_x_2457:
[----:B------:R-:W-:Y:S01]  /*26fb0*/  IMAD.MOV.U32 R34, RZ, RZ, R14 ;  /* 0x000000ffff227224 */ /* 0x000fe200078e000e */
[----:B------:R-:W-:Y:S01]  /*26fc0*/  MOV R2, RZ ;  /* 0x000000ff00027202 */ /* 0x000fe20000000f00 */
[----:B------:R-:W-:Y:S01]  /*26fd0*/  IMAD.MOV.U32 R33, RZ, RZ, 0x181f ;  /* 0x0000181fff217424 */ /* 0x000fe200078e00ff */
[----:B------:R-:W-:Y:S02]  /*26fe0*/  MOV R3, 0x27000 ;  /* 0x0002700000037802 */ /* 0x000fe40000000f00 */
[----:B-12---:R-:W-:Y:S05]  /*26ff0*/  CALL.REL.NOINC `($__internal_39_$__cuda_sm70_shflsync_idx_p) ;  /* 0x0000094000007944 */ /* 0x006fea0003c00000 */
[----:B------:R-:W-:Y:S01]  /*27000*/  MOV R0, R35 ;  /* 0x0000002300007202 */ /* 0x000fe20000000f00 */
[----:B------:R-:W-:Y:S05]  /*27010*/  BRA `(.L_x_2537) ;  /* 0xffffbd6000007947 */ /* 0x000fea000383ffff */
.L_x_2460:
        /* <DEDUP_REMOVED lines=13> */
.L_x_2463:
[----:B------:R-:W-:Y:S01]  /*270f0*/  IMAD.MOV.U32 R34, RZ, RZ, R5 ;  /* 0x000000ffff227224 */ /* 0x000fe200078e0005 */
[----:B-1----:R-:W-:Y:S01]  /*27100*/  MOV R2, 0x2 ;  /* 0x0000000200027802 */ /* 0x002fe20000000f00 */
[----:B------:R-:W-:Y:S01]  /*27110*/  IMAD.MOV.U32 R33, RZ, RZ, 0x181f ;  /* 0x0000181fff217424 */ /* 0x000fe200078e00ff */
[----:B------:R-:W-:Y:S02]  /*27120*/  MOV R3, 0x27140 ;  /* 0x0002714000037802 */ /* 0x000fe40000000f00 */
[----:B--234-:R-:W-:Y:S05]  /*27130*/  CALL.REL.NOINC `($__internal_39_$__cuda_sm70_shflsync_idx_p) ;  /* 0x0000080000007944 */ /* 0x01cfea0003c00000 */
[----:B------:R-:W-:Y:S01]  /*27140*/  MOV R4, R35 ;  /* 0x0000002300047202 */ /* 0x000fe20000000f00 */
[----:B------:R-:W-:Y:S05]  /*27150*/  BRA `(.L_x_2539) ;  /* 0xffffbe9000007947 */ /* 0x000fea000383ffff */
.L_x_2464:
[----:B------:R-:W-:Y:S01]  /*27160*/  IMAD.MOV.U32 R34, RZ, RZ, R14 ;  /* 0x000000ffff227224 */ /* 0x000fe200078e000e */
[----:B------:R-:W-:Y:S01]  /*27170*/  MOV R2, 0x2 ;  /* 0x0000000200027802 */ /* 0x000fe20000000f00 */
[----:B------:R-:W-:Y:S01]  /*27180*/  IMAD.MOV.U32 R33, RZ, RZ, 0x181f ;  /* 0x0000181fff217424 */ /* 0x000fe200078e00ff */
[----:B------:R-:W-:Y:S02]  /*27190*/  MOV R3, 0x271b0 ;  /* 0x000271b000037802 */ /* 0x000fe40000000f00 */
[----:B-1234-:R-:W-:Y:S05]  /*271a0*/  CALL.REL.NOINC `($__internal_39_$__cuda_sm70_shflsync_idx_p) ;  /* 0x0000079000007944 */ /* 0x01efea0003c00000 */
[----:B------:R-:W-:Y:S01]  /*271b0*/  MOV R0, R35 ;  /* 0x0000002300007202 */ /* 0x000fe20000000f00 */
[----:B------:R-:W-:Y:S05]  /*271c0*/  BRA `(.L_x_2540) ;  /* 0xffffbe4000007947 */ /* 0x000fea000383ffff */
.L_x_2467:
[----:B------:R-:W-:Y:S01]  /*271d0*/  IMAD.MOV.U32 R34, RZ, RZ, R5 ;  /* 0x000000ffff227224 */ /* 0x000fe200078e0005 */
[----:B-1----:R-:W-:Y:S01]  /*271e0*/  MOV R2, 0x3 ;  /* 0x0000000300027802 */ /* 0x002fe20000000f00 */
[----:B------:R-:W-:Y:S01]  /*271f0*/  IMAD.MOV.U32 R33, RZ, RZ, 0x181f ;  /* 0x0000181fff217424 */ /* 0x000fe200078e00ff */
[----:B------:R-:W-:-:S02]  /*27200*/  MOV R3, 0x27220 ;  /* 0x0002722000037802 */ /* 0x000fc40000000f00 */
[----:B--234-:R-:W-:Y:S05]  /*27210*/  CALL.REL.NOINC `($__internal_39_$__cuda_sm70_shflsync_idx_p) ;  /* 0x0000072000007944 */ /* 0x01cfea0003c00000 */
        /* <DEDUP_REMOVED lines=8> */
.L_x_2469:
[----:B------:R-:W-:Y:S01]  /*272a0*/  IMAD.MOV.U32 R34, RZ, RZ, R32 ;  /* 0x000000ffff227224 */ /* 0x000fe200078e0020 */
[----:B------:R-:W-:Y:S01]  /*272b0*/  MOV R2, RZ ;  /* 0x000000ff00027202 */ /* 0x000fe20000000f00 */
[----:B------:R-:W-:Y:S01]  /*272c0*/  IMAD.MOV.U32 R33, RZ, RZ, 0x1f ;  /* 0x0000001fff217424 */ /* 0x000fe200078e00ff */
[----:B------:R-:W-:Y:S02]  /*272d0*/  MOV R3, 0x272f0 ;  /* 0x000272f000037802 */ /* 0x000fe40000000f00 */
[----:B---3--:R-:W-:Y:S05]  /*272e0*/  CALL.REL.NOINC `($__internal_39_$__cuda_sm70_shflsync_idx_p) ;  /* 0x0000065000007944 */ /* 0x008fea0003c00000 */
[----:B------:R-:W-:Y:S01]  /*272f0*/  MOV R9, R35 ;  /* 0x0000002300097202 */ /* 0x000fe20000000f00 */
[----:B------:R-:W-:Y:S05]  /*27300*/  BRA `(.L_x_2542) ;  /* 0xffffc00000007947 */ /* 0x000fea000383ffff */
.L_x_2470:
[----:B------:R-:W-:Y:S01]  /*27310*/  IMAD.MOV.U32 R34, RZ, RZ, R32 ;  /* 0x000000ffff227224 */ /* 0x000fe200078e0020 */
[----:B------:R-:W-:Y:S01]  /*27320*/  MOV R2, 0x1 ;  /* 0x0000000100027802 */ /* 0x000fe20000000f00 */
[----:B------:R-:W-:Y:S01]  /*27330*/  IMAD.MOV.U32 R33, RZ, RZ, 0x1f ;  /* 0x0000001fff217424 */ /* 0x000fe200078e00ff */
[----:B------:R-:W-:Y:S02]  /*27340*/  MOV R3, 0x27360 ;  /* 0x0002736000037802 */ /* 0x000fe40000000f00 */
[----:B-123--:R-:W-:Y:S05]  /*27350*/  CALL.REL.NOINC `($__internal_39_$__cuda_sm70_shflsync_idx_p) ;  /* 0x000005e000007944 */ /* 0x00efea0003c00000 */
[----:B------:R-:W-:Y:S01]  /*27360*/  MOV R6, R35 ;  /* 0x0000002300067202 */ /* 0x000fe20000000f00 */
[----:B------:R-:W-:Y:S05]  /*27370*/  BRA `(.L_x_2543) ;  /* 0xffffbfb000007947 */ /* 0x000fea000383ffff */
.L_x_2471:
[----:B------:R-:W-:Y:S02]  /*27380*/  MOV R3, 0x1 ;  /* 0x0000000100037802 */ /* 0x000fe40000000f00 */
[----:B------:R-:W-:-:S02]  /*27390*/  MOV R2, 0x273b0 ;  /* 0x000273b000027802 */ /* 0x000fc40000000f00 */
[----:B-12-4-:R-:W-:Y:S05]  /*273a0*/  CALL.REL.NOINC `($__internal_40_$__cuda_sm70_shflsync_up_p) ;  /* 0x000005f000007944 */ /* 0x016fea0003c00000 */
[----:B------:R-:W-:Y:S05]  /*273b0*/  BRA `(.L_x_2544) ;  /* 0xffffc09000007947 */ /* 0x000fea000383ffff */
.L_x_2472:
[----:B------:R-:W-:Y:S02]  /*273c0*/  MOV R3, 0x2 ;  /* 0x0000000200037802 */ /* 0x000fe40000000f00 */
[----:B------:R-:W-:-:S02]  /*273d0*/  MOV R2, 0x273f0 ;  /* 0x000273f000027802 */ /* 0x000fc40000000f00 */
[----:B-12---:R-:W-:Y:S05]  /*273e0*/  CALL.REL.NOINC `($__internal_40_$__cuda_sm70_shflsync_up_p) ;  /* 0x000005b000007944 */ /* 0x006fea0003c00000 */
        /* <DEDUP_REMOVED lines=24> */
.L_x_2476:
[----:B------:R-:W-:Y:S02]  /*27570*/  MOV R3, 0x1 ;  /* 0x0000000100037802 */ /* 0x000fe40000000f00 */
[----:B------:R-:W-:Y:S02]  /*27580*/  MOV R2, 0x275a0 ;  /* 0x000275a000027802 */ /* 0x000fe40000000f00 */
[----:B------:R-:W-:Y:S05]  /*27590*/  CALL.REL.NOINC `($__internal_40_$__cuda_sm70_shflsync_up_p) ;  /* 0x0000040000007944 */ /* 0x000fea0003c00000 */
[----:B------:R-:W-:Y:S01]  /*275a0*/  MOV R2, R4 ;  /* 0x0000000400027202 */ /* 0x000fe20000000f00 */
[----:B------:R-:W-:Y:S05]  /*275b0*/  BRA `(.L_x_2546) ;  /* 0xffffc0f000007947 */ /* 0x000fea000383ffff */
.L_x_2477:
[----:B------:R-:W-:Y:S02]  /*275c0*/  MOV R3, 0x2 ;  /* 0x0000000200037802 */ /* 0x000fe40000000f00 */
[----:B------:R-:W-:Y:S02]  /*275d0*/  MOV R2, 0x275f0 ;  /* 0x000275f000027802 */ /* 0x000fe40000000f00 */
        /* <DEDUP_REMOVED lines=25> */
.L_x_2479:
[----:B------:R-:W-:Y:S02]  /*27770*/  SEL R0, RZ, 0x1, P0 ;  /* 0x00000001ff007807 */ /* 0x000fe40000000000 */
[----:B------:R-:W-:Y:S02]  /*27780*/  MOV R2, 0x277a0 ;  /* 0x000277a000027802 */ /* 0x000fe40000000f00 */
[----:B---3--:R-:W-:Y:S05]  /*27790*/  CALL.REL.NOINC `($__internal_41_$__cuda_sm70_votesync_ballot) ;  /* 0x0000026000007944 */ /* 0x008fea0003c00000 */
[----:B------:R-:W-:Y:S01]  /*277a0*/  MOV R6, R0 ;  /* 0x0000000000067202 */ /* 0x000fe20000000f00 */
[----:B------:R-:W-:Y:S05]  /*277b0*/  BRA `(.L_x_2548) ;  /* 0xffffc08000007947 */ /* 0x000fea000383ffff */
.L_x_2480:
[----:B------:R-:W-:Y:S01]  /*277c0*/  IMAD.MOV.U32 R34, RZ, RZ, R7 ;  /* 0x000000ffff227224 */ /* 0x000fe200078e0007 */
[----:B------:R-:W-:Y:S01]  /*277d0*/  MOV R2, R0 ;  /* 0x0000000000027202 */ /* 0x000fe20000000f00 */
[----:B------:R-:W-:Y:S01]  /*277e0*/  IMAD.MOV.U32 R33, RZ, RZ, 0x1f ;  /* 0x0000001fff217424 */ /* 0x000fe200078e00ff */
[----:B------:R-:W-:Y:S02]  /*277f0*/  MOV R3, 0x27810 ;  /* 0x0002781000037802 */ /* 0x000fe40000000f00 */
[----:B---3--:R-:W-:Y:S05]  /*27800*/  CALL.REL.NOINC `($__internal_39_$__cuda_sm70_shflsync_idx_p) ;  /* 0x0000013000007944 */ /* 0x008fea0003c00000 */
[----:B------:R-:W-:Y:S01]  /*27810*/  IMAD.MOV.U32 R12, RZ, RZ, R35 ;  /* 0x000000ffff0c7224 */ /* 0x000fe200078e0023 */
[----:B------:R-:W-:Y:S01]  /*27820*/  MOV R2, R0 ;  /* 0x0000000000027202 */ /* 0x000fe20000000f00 */
[----:B------:R-:W-:Y:S01]  /*27830*/  IMAD.MOV.U32 R34, RZ, RZ, R8 ;  /* 0x000000ffff227224 */ /* 0x000fe200078e0008 */
[----:B------:R-:W-:-:S02]  /*27840*/  MOV R33, 0x1f ;  /* 0x0000001f00217802 */ /* 0x000fc40000000f00 */
[----:B------:R-:W-:Y:S02]  /*27850*/  MOV R3, 0x27870 ;  /* 0x0002787000037802 */ /* 0x000fe40000000f00 */
[----:B------:R-:W-:Y:S05]  /*27860*/  CALL.REL.NOINC `($__internal_39_$__cuda_sm70_shflsync_idx_p) ;  /* 0x000000d000007944 */ /* 0x000fea0003c00000 */
[----:B------:R-:W-:Y:S01]  /*27870*/  MOV R5, R35 ;  /* 0x0000002300057202 */ /* 0x000fe20000000f00 */
[----:B------:R-:W-:Y:S05]  /*27880*/  BRA `(.L_x_2549) ;  /* 0xffffc00000007947 */ /* 0x000fea000383ffff */
.L_x_2483:
[----:B------:R-:W-:Y:S01]  /*27890*/  IMAD.MOV.U32 R34, RZ, RZ, R4 ;  /* 0x000000ffff227224 */ /* 0x000fe200078e0004 */
[----:B------:R-:W-:Y:S01]  /*278a0*/  MOV R2, R0 ;  /* 0x0000000000027202 */ /* 0x000fe20000000f00 */
[----:B------:R-:W-:Y:S01]  /*278b0*/  IMAD.MOV.U32 R33, RZ, RZ, 0x1f ;  /* 0x0000001fff217424 */ /* 0x000fe200078e00ff */
[----:B------:R-:W-:Y:S02]  /*278c0*/  MOV R3, 0x278e0 ;  /* 0x000278e000037802 */ /* 0x000fe40000000f00 */
[----:B--234-:R-:W-:Y:S05]  /*278d0*/  CALL.REL.NOINC `($__internal_39_$__cuda_sm70_shflsync_idx_p) ;  /* 0x0000006000007944 */ /* 0x01cfea0003c00000 */
[----:B------:R-:W-:Y:S01]  /*278e0*/  MOV R14, R35 ;  /* 0x00000023000e7202 */ /* 0x000fe20000000f00 */
[----:B------:R-:W-:Y:S05]  /*278f0*/  BRA `(.L_x_2482) ;  /* 0xffffbff000007947 */ /* 0x000fea000383ffff */
        .weak           $__internal_38_$__cuda_sm70_shflsync_bfly_p
        .type           $__internal_38_$__cuda_sm70_shflsync_bfly_p,@function
        .size           $__internal_38_$__cuda_sm70_shflsync_bfly_p,($__internal_39_$__cuda_sm70_shflsync_idx_p - $__internal_38_$__cuda_sm70_shflsync_bfly_p)
$__internal_38_$__cuda_sm70_shflsync_bfly_p:
[----:B------:R-:W-:Y:S04]  /*27900*/  WARPSYNC R199 ;  /* 0x000000c700007348 */ /* 0x000fe80003800000 */
[----:B------:R1:W2:Y:S02]  /*27910*/  SHFL.BFLY PT, R21, R4, R3, R215 ;  /* 0x0c00000304157389 */ /* 0x0002a400000e00d7 */
[----:B-1----:R-:W-:-:S04]  /*27920*/  MOV R3, 0x0 ;  /* 0x0000000000037802 */ /* 0x002fc80000000f00 */
[----:B--2---:R-:W-:Y:S05]  /*27930*/  RET.REL.NODEC R2 `(_ZN7cutlass13device_kernelIN5flash19enable_sm80_to_sm89INS1_16FlashAttnFwdSm80INS1_25CollectiveMainloopFwdSm80ILi8ELi2ELb0EN4cute5tupleIJNS5_1CILi128EEENS7_ILi64EEENS7_ILi192EEEEEELi192ENS_6half_tEfNS_4arch4Sm80ELb0ELb1ELb1ELb1ELb1ELb1ELb1ELb1EEENS1_21CollectiveEpilogueFwdINS6_IJS8_SA_S9_EEENS6_IJNS7_ILi1EEESI_SI_EEESC_SE_Li256ELb1ELb1ELb1ELb0EEENS1_36VarlenDynamicPersistentTileSchedulerILi128ELi64ELi256ELi256ELb1ELb1ELb0ELb1ELb0ELb1EEEEEEEEEvNT_6ParamsE) ;  /* 0xfffd86c002007950 */ /* 0x004fea0003c3ffff */
        .weak           $__internal_39_$__cuda_sm70_shflsync_idx_p
        .type           $__internal_39_$__cuda_sm70_shflsync_idx_p,@function
        .size           $__internal_39_$__cuda_sm70_shflsync_idx_p,($__internal_40_$__cuda_sm70_shflsync_up_p - $__internal_39_$__cuda_sm70_shflsync_idx_p)
$__internal_39_$__cuda_sm70_shflsync_idx_p:
[----:B------:R-:W-:-:S04]  /*27940*/  MOV R35, 0xffffffff ;  /* 0xffffffff00237802 */ /* 0x000fc80000000f00 */
[----:B------:R-:W-:Y:S04]  /*27950*/  WARPSYNC R35 ;  /* 0x0000002300007348 */ /* 0x000fe80003800000 */
[----:B------:R1:W2:Y:S02]  /*27960*/  SHFL.IDX PT, R35, R34, R2, R33 ;  /* 0x0000000222237389 */ /* 0x0002a400000e0021 */
[----:B-1----:R-:W-:Y:S02]  /*27970*/  MOV R2, R3 ;  /* 0x0000000300027202 */ /* 0x002fe40000000f00 */
[----:B------:R-:W-:-:S04]  /*27980*/  MOV R3, 0x0 ;  /* 0x0000000000037802 */ /* 0x000fc80000000f00 */
[----:B--2---:R-:W-:Y:S05]  /*27990*/  RET.REL.NODEC R2 `(_ZN7cutlass13device_kernelIN5flash19enable_sm80_to_sm89INS1_16FlashAttnFwdSm80INS1_25CollectiveMainloopFwdSm80ILi8ELi2ELb0EN4cute5tupleIJNS5_1CILi128EEENS7_ILi64EEENS7_ILi192EEEEEELi192ENS_6half_tEfNS_4arch4Sm80ELb0ELb1ELb1ELb1ELb1ELb1ELb1ELb1EEENS1_21CollectiveEpilogueFwdINS6_IJS8_SA_S9_EEENS6_IJNS7_ILi1EEESI_SI_EEESC_SE_Li256ELb1ELb1ELb1ELb0EEENS1_36VarlenDynamicPersistentTileSchedulerILi128ELi64ELi256ELi256ELb1ELb1ELb0ELb1ELb0ELb1EEEEEEEEEvNT_6ParamsE) ;  /* 0xfffd866002007950 */ /* 0x004fea0003c3ffff */
        .weak           $__internal_40_$__cuda_sm70_shflsync_up_p
        .type           $__internal_40_$__cuda_sm70_shflsync_up_p,@function
        .size           $__internal_40_$__cuda_sm70_shflsync_up_p,($__internal_41_$__cuda_sm70_votesync_ballot - $__internal_40_$__cuda_sm70_shflsync_up_p)
$__internal_40_$__cuda_sm70_shflsync_up_p:
[----:B------:R-:W-:Y:S02]  /*279a0*/  MOV R4, RZ ;  /* 0x000000ff00047202 */ /* 0x000fe40000000f00 */
[----:B------:R-:W-:-:S04]  /*279b0*/  MOV R12, 0xffffffff ;  /* 0xffffffff000c7802 */ /* 0x000fc80000000f00 */
[----:B------:R-:W-:Y:S04]  /*279c0*/  WARPSYNC R12 ;  /* 0x0000000c00007348 */ /* 0x000fe80003800000 */
[----:B------:R1:W2:Y:S02]  /*279d0*/  SHFL.UP PT, R4, R0, R3, R4 ;  /* 0x0400000300047389 */ /* 0x0002a400000e0004 */
[----:B-1----:R-:W-:-:S04]  /*279e0*/  MOV R3, 0x0 ;  /* 0x0000000000037802 */ /* 0x002fc80000000f00 */
[----:B--2---:R-:W-:Y:S05]  /*279f0*/  RET.REL.NODEC R2 `(_ZN7cutlass13device_kernelIN5flash19enable_sm80_to_sm89INS1_16FlashAttnFwdSm80INS1_25CollectiveMainloopFwdSm80ILi8ELi2ELb0EN4cute5tupleIJNS5_1CILi128EEENS7_ILi64EEENS7_ILi192EEEEEELi192ENS_6half_tEfNS_4arch4Sm80ELb0ELb1ELb1ELb1ELb1ELb1ELb1ELb1EEENS1_21CollectiveEpilogueFwdINS6_IJS8_SA_S9_EEENS6_IJNS7_ILi1EEESI_SI_EEESC_SE_Li256ELb1ELb1ELb1ELb0EEENS1_36VarlenDynamicPersistentTileSchedulerILi128ELi64ELi256ELi256ELb1ELb1ELb0ELb1ELb0ELb1EEEEEEEEEvNT_6ParamsE) ;  /* 0xfffd860002007950 */ /* 0x004fea0003c3ffff */
        .weak           $__internal_41_$__cuda_sm70_votesync_ballot
        .type           $__internal_41_$__cuda_sm70_votesync_ballot,@function
        .size           $__internal_41_$__cuda_sm70_votesync_ballot,(.L_x_6222 - $__internal_41_$__cuda_sm70_votesync_ballot)
$__internal_41_$__cuda_sm70_votesync_ballot:
[----:B------:R-:W-:Y:S01]  /*27a00*/  ISETP.NE.U32.AND P0, PT, R0, 0x1, PT ;  /* 0x000000010000780c */ /* 0x000fe20003f05070 */
[----:B------:R-:W-:-:S04]  /*27a10*/  IMAD.MOV.U32 R3, RZ, RZ, -0x1 ;  /* 0xffffffffff037424 */ /* 0x000fc800078e00ff */
[----:B------:R-:W-:Y:S08]  /*27a20*/  WARPSYNC R3 ;  /* 0x0000000300007348 */ /* 0x000ff00003800000 */
[----:B------:R-:W-:-:S04]  /*27a30*/  VOTE.ANY R0, PT, !P0 ;  /* 0x0000000000007806 */ /* 0x000fc800040e0100 */
[----:B------:R-:W-:Y:S01]  /*27a40*/  LOP3.LUT R0, R0, R3, RZ, 0xc0, !PT ;  /* 0x0000000300007212 */ /* 0x000fe200078ec0ff */
[----:B------:R-:W-:-:S04]  /*27a50*/  IMAD.MOV.U32 R3, RZ, RZ, 0x0 ;  /* 0x00000000ff037424 */ /* 0x000fc800078e00ff */
[----:B------:R-:W-:Y:S05]  /*27a60*/  RET.REL.NODEC R2 `(_ZN7cutlass13device_kernelIN5flash19enable_sm80_to_sm89INS1_16FlashAttnFwdSm80INS1_25CollectiveMainloopFwdSm80ILi8ELi2ELb0EN4cute5tupleIJNS5_1CILi128EEENS7_ILi64EEENS7_ILi192EEEEEELi192ENS_6half_tEfNS_4arch4Sm80ELb0ELb1ELb1ELb1ELb1ELb1ELb1ELb1EEENS1_21CollectiveEpilogueFwdINS6_IJS8_SA_S9_EEENS6_IJNS7_ILi1EEESI_SI_EEESC_SE_Li256ELb1ELb1ELb1ELb0EEENS1_36VarlenDynamicPersistentTileSchedulerILi128ELi64ELi256ELi256ELb1ELb1ELb0ELb1ELb0ELb1EEEEEEEEEvNT_6ParamsE) ;  /* 0xfffd859002007950 */ /* 0x000fea0003c3ffff */
.L_x_2550:
        /* <DEDUP_REMOVED lines=9> */
.L_x_6222:


//--------------------- .text._ZN7cutlass13device_kernelIN5flash19enable_sm80_to_sm89INS1_16FlashAttnFwdSm80INS1_25CollectiveMainloopFwdSm80ILi8ELi2ELb0EN4cute5tupleIJNS5_1CILi128EEENS7_ILi64EEENS7_ILi192EEEEEELi192ENS_6half_tEfNS_4arch4Sm80ELb1ELb0ELb1ELb0ELb1ELb0ELb1ELb1EEENS1_21CollectiveEpilogueFwdINS6_IJS8_SA_S9_EEENS6_IJNS7_ILi1EEESI_SI_EEESC_SE_Li256ELb0ELb1ELb1ELb0EEENS1_30DynamicPersistentTileSchedulerILi256ELi256ELb1ELb1ELb0EEEEEEEEEvNT_6ParamsE --------------------------
	.section	.text._ZN7cutlass13device_kernelIN5flash19enable_sm80_to_sm89INS1_16FlashAttnFwdSm80INS1_25CollectiveMainloopFwdSm80ILi8ELi2ELb0EN4cute5tupleIJNS5_1CILi128EEENS7_ILi64EEENS7_ILi192EEEEEELi192ENS_6half_tEfNS_4arch4Sm80ELb1ELb0ELb1ELb0ELb1ELb0ELb1ELb1EEENS1_21CollectiveEpilogueFwdINS6_IJS8_SA_S9_EEENS6_IJNS7_ILi1EEESI_SI_EEESC_SE_Li256ELb0ELb1ELb1ELb0EEENS1_30DynamicPersistentTileSchedulerILi256ELi256ELb1ELb1ELb0EEEEEEEEEvNT_6ParamsE,"ax",@progbits
	.sectioninfo	@"SHI_REGISTERS=255"
	.align	128
.text._ZN7cutlass13device_kernelIN5flash19enable_sm80_to_sm89INS1_16FlashAttnFwdSm80INS1_25CollectiveMainloopFwdSm80ILi8ELi2ELb0EN4cute5tupleIJNS5_1CILi128EEENS7_ILi64EEENS7_ILi192EEEEEELi192ENS_6half_tEfNS_4arch4Sm80ELb1ELb0ELb1ELb0ELb1ELb0ELb1ELb1EEENS1_21CollectiveEpilogueFwdINS6_IJS8_SA_S9_EEENS6_IJNS7_ILi1EEESI_SI_EEESC_SE_Li256ELb0ELb1ELb1ELb0EEENS1_30DynamicPersistentTileSchedulerILi256ELi256ELb1ELb1ELb0EEEEEEEEEvNT_6ParamsE:
        .type           _ZN7cutlass13device_kernelIN5flash19enable_sm80_to_sm89INS1_16FlashAttnFwdSm80INS1_25CollectiveMainloopFwdSm80ILi8ELi2ELb0EN4cute5tupleIJNS5_1CILi128EEENS7_ILi64EEENS7_ILi192EEEEEELi192ENS_6half_tEfNS_4arch4Sm80ELb1ELb0ELb1ELb0ELb1ELb0ELb1ELb1EEENS1_21CollectiveEpilogueFwdINS6_IJS8_SA_S9_EEENS6_IJNS7_ILi1EEESI_SI_EEESC_SE_Li256ELb0ELb1ELb1ELb0EEENS1_30DynamicPersistentTileSchedulerILi256ELi256ELb1ELb1ELb0EEEEEEEEEvNT_6ParamsE,@function
        .size           _ZN7cutlass13device_kernelIN5flash19enable_sm80_to_sm89INS1_16FlashAttnFwdSm80INS1_25CollectiveMainloopFwdSm80ILi8ELi2ELb0EN4cute5tupleIJNS5_1CILi128EEENS7_ILi64EEENS7_ILi192EEEEEELi192ENS_6half_tEfNS_4arch4Sm80ELb1ELb0ELb1ELb0ELb1ELb0ELb1ELb1EEENS1_21CollectiveEpilogueFwdINS6_IJS8_SA_S9_EEENS6_IJNS7_ILi1EEESI_SI_EEESC_SE_Li256ELb0ELb1ELb1ELb0EEENS1_30DynamicPersistentTileSchedulerILi256ELi256ELb1ELb1ELb0EEEEEEEEEvNT_6ParamsE,(.L_x_6227 - _ZN7cutlass13device_kernelIN5flash19enable_sm80_to_sm89INS1_16FlashAttnFwdSm80INS1_25CollectiveMainloopFwdSm80ILi8ELi2ELb0EN4cute5tupleIJNS5_1CILi128EEENS7_ILi64EEENS7_ILi192EEEEEELi192ENS_6half_tEfNS_4arch4Sm80ELb1ELb0ELb1ELb0ELb1ELb0ELb1ELb1EEENS1_21CollectiveEpilogueFwdINS6_IJS8_SA_S9_EEENS6_IJNS7_ILi1EEESI_SI_EEESC_SE_Li256ELb0ELb1ELb1ELb0EEENS1_30DynamicPersistentTileSchedulerILi256ELi256ELb1ELb1ELb0EEEEEEEEEvNT_6ParamsE)
        .other          _ZN7cutlass13device_kernelIN5flash19enable_sm80_to_sm89INS1_16FlashAttnFwdSm80INS1_25CollectiveMainloopFwdSm80ILi8ELi2ELb0EN4cute5tupleIJNS5_1CILi128EEENS7_ILi64EEENS7_ILi192EEEEEELi192ENS_6half_tEfNS_4arch4Sm80ELb1ELb0ELb1ELb0ELb1ELb0ELb1ELb1EEENS1_21CollectiveEpilogueFwdINS6_IJS8_SA_S9_EEENS6_IJNS7_ILi1EEESI_SI_EEESC_SE_Li256ELb0ELb1ELb1ELb0EEENS1_30DynamicPersistentTileSchedulerILi256ELi256ELb1ELb1ELb0EEEEEEEEEvNT_6ParamsE,@"STO_CUDA_ENTRY STV_DEFAULT"
_ZN7cutlass13device_kernelIN5flash19enable_sm80_to_sm89INS1_16FlashAttnFwdSm80INS1_25CollectiveMainloopFwdSm80ILi8ELi2ELb0EN4cute5tupleIJNS5_1CILi128EEENS7_ILi64EEENS7_ILi192EEEEEELi192ENS_6half_tEfNS_4arch4Sm80ELb1ELb0ELb1ELb0ELb1ELb0ELb1ELb1EEENS1_21CollectiveEpilogueFwdINS6_IJS8_SA_S9_EEENS6_IJNS7_ILi1EEESI_SI_EEESC_SE_Li256ELb0ELb1ELb1ELb0EEENS1_30DynamicPersistentTileSchedulerILi256ELi256ELb1ELb1ELb0EEEEEEEEEvNT_6ParamsE:
        /* <DEDUP_REMOVED lines=13> */
[----:B------:R-:W-:Y:S02]  /*00d0*/  ULDC.64 UR6, c[0x0][0x118] ;  /* 0x0000460000067ab9 */ /* 0x000fe40000000a00 */
[CC--:B------:R-:W-:Y:S02]  /*00e0*/  LEA.HI R3, R15.reuse, R18.reuse, RZ, 0x4 ;  /* 0x000000120f037211 */ /* 0x0c0fe400078f20ff */
[-C--:B------:R-:W-:Y:S02]  /*00f0*/  LEA.HI R10, R15, R18.reuse, RZ, 0x3 ;  /* 0x000000120f0a7211 */ /* 0x080fe400078f18ff */
[----:B------:R-:W-:Y:S02]  /*0100*/  LOP3.LUT R2, R3, 0xfffffff0, RZ, 0xc0, !PT ;  /* 0xfffffff003027812 */ /* 0x000fe400078ec0ff */
[----:B------:R-:W-:-:S02]  /*0110*/  LEA.HI R0, R15, R18, RZ, 0x2 ;  /* 0x000000120f007211 */ /* 0x000fc400078f10ff */
[----:B------:R-:W-:Y:S01]  /*0120*/  SHF.R.S32.HI R232, RZ, 0x3, R10 ;  /* 0x00000003ffe87819 */ /* 0x000fe2000001140a */
[----:B------:R-:W-:Y:S01]  /*0130*/  IMAD.IADD R4, R18, 0x1, -R2 ;  /* 0x0000000112047824 */ /* 0x000fe200078e0a02 */
[----:B------:R-:W-:Y:S02]  /*0140*/  LOP3.LUT R207, R10, 0xfffffff8, RZ, 0xc0, !PT ;  /* 0xfffffff80acf7812 */ /* 0x000fe400078ec0ff */
[----:B------:R-:W-:Y:S01]  /*0150*/  LOP3.LUT R0, R0, 0xfffffffc, RZ, 0xc0, !PT ;  /* 0xfffffffc00007812 */ /* 0x000fe200078ec0ff */
[----:B------:R-:W-:Y:S01]  /*0160*/  IMAD.SHL.U32 R2, R232, 0x40, RZ ;  /* 0x00000040e8027824 */ /* 0x000fe200078e00ff */
[----:B------:R-:W-:Y:S01]  /*0170*/  SHF.R.S32.HI R5, RZ, 0x4, R3 ;  /* 0x00000004ff057819 */ /* 0x000fe20000011403 */
[C---:B------:R-:W-:Y:S01]  /*0180*/  IMAD.IADD R207, R18.reuse, 0x1, -R207 ;  /* 0x0000000112cf7824 */ /* 0x040fe200078e0acf */
[----:B------:R-:W-:Y:S01]  /*0190*/  SHF.R.S32.HI R8, RZ, 0x1f, R4 ;  /* 0x0000001fff087819 */ /* 0x000fe20000011404 */
[----:B------:R-:W-:Y:S01]  /*01a0*/  IMAD.IADD R6, R18, 0x1, -R0 ;  /* 0x0000000112067824 */ /* 0x000fe200078e0a00 */
[----:B------:R-:W-:Y:S01]  /*01b0*/  LEA.HI R3, R3, R5, RZ, 0x1 ;  /* 0x0000000503037211 */ /* 0x000fe200078f08ff */
[C---:B------:R-:W-:Y:S01]  /*01c0*/  IMAD.SHL.U32 R193, R207.reuse, 0x8, RZ ;  /* 0x00000008cfc17824 */ /* 0x040fe200078e00ff */
[----:B------:R-:W-:Y:S01]  /*01d0*/  LOP3.LUT R0, R2, 0x1c0, RZ, 0xc0, !PT ;  /* 0x000001c002007812 */ /* 0x000fe200078ec0ff */
[----:B------:R-:W-:Y:S01]  /*01e0*/  IMAD R206, R207, 0x20, R232 ;  /* 0x00000020cfce7824 */ /* 0x000fe200078e02e8 */
[----:B------:R-:W-:-:S02]  /*01f0*/  LOP3.LUT R3, R3, 0xfffffffe, RZ, 0xc0, !PT ;  /* 0xfffffffe03037812 */ /* 0x000fc400078ec0ff */
[----:B------:R-:W-:Y:S02]  /*0200*/  SHF.R.U32.HI R7, RZ, 0x3, R0 ;  /* 0x00000003ff077819 */ /* 0x000fe40000011600 */
[----:B------:R-:W-:Y:S01]  /*0210*/  LOP3.LUT R2, R0, 0x38, R193, 0xf8, !PT ;  /* 0x0000003800027812 */ /* 0x000fe200078ef8c1 */
[----:B------:R-:W-:Y:S01]  /*0220*/  IMAD.IADD R11, R5, 0x1, -R3 ;  /* 0x00000001050b7824 */ /* 0x000fe200078e0a03 */
[----:B------:R-:W-:Y:S02]  /*0230*/  LEA.HI R0, R6, R6, RZ, 0x1 ;  /* 0x0000000606007211 */ /* 0x000fe400078f08ff */
[----:B------:R-:W-:Y:S02]  /*0240*/  LEA.HI R5, R8, R4, RZ, 0x3 ;  /* 0x0000000408057211 */ /* 0x000fe400078f18ff */
[----:B------:R-:W-:Y:S01]  /*0250*/  LOP3.LUT R13, R2, R7, RZ, 0x3c, !PT ;  /* 0x00000007020d7212 */ /* 0x000fe200078e3cff */
[----:B------:R-:W-:Y:S01]  /*0260*/  IMAD.SHL.U32 R7, R207, 0x40, RZ ;  /* 0x00000040cf077824 */ /* 0x000fe200078e00ff */
[----:B------:R-:W-:-:S02]  /*0270*/  LOP3.LUT R2, R0, 0x1ffffffe, RZ, 0xc0, !PT ;  /* 0x1ffffffe00027812 */ /* 0x000fc400078ec0ff */
[----:B------:R-:W-:Y:S02]  /*0280*/  LOP3.LUT R3, R5, 0xfffffff8, RZ, 0xc0, !PT ;  /* 0xfffffff805037812 */ /* 0x000fe400078ec0ff */
[----:B------:R-:W-:Y:S01]  /*0290*/  LOP3.LUT R0, R7, 0x1c0, RZ, 0xc0, !PT ;  /* 0x000001c007007812 */ /* 0x000fe200078ec0ff */
[----:B------:R-:W-:Y:S01]  /*02a0*/  IMAD.IADD R14, R6, 0x1, -R2 ;  /* 0x00000001060e7824 */ /* 0x000fe200078e0a02 */
[----:B------:R-:W-:Y:S01]  /*02b0*/  LEA.HI R8, R15, R18, RZ, 0x5 ;  /* 0x000000120f087211 */ /* 0x000fe200078f28ff */
[----:B------:R-:W-:Y:S01]  /*02c0*/  IMAD.IADD R9, R4, 0x1, -R3 ;  /* 0x0000000104097824 */ /* 0x000fe200078e0a03 */
[----:B------:R-:W-:Y:S02]  /*02d0*/  LOP3.LUT R4, R0, 0x8, R10, 0xf8, !PT ;  /* 0x0000000800047812 */ /* 0x000fe400078ef80a */
        /* <DEDUP_REMOVED lines=8> */
[C---:B------:R-:W-:Y:S01]  /*0360*/  IMAD.SHL.U32 R3, R9.reuse, 0x40, RZ ;  /* 0x0000004009037824 */ /* 0x040fe200078e00ff */
[----:B------:R-:W-:Y:S01]  /*0370*/  R2P PR, R9, 0x6 ;  /* 0x0000000609007804 */ /* 0x000fe20000000000 */
[----:B------:R-:W-:Y:S01]  /*0380*/  IMAD.SHL.U32 R4, R11, 0x8, RZ ;  /* 0x000000080b047824 */ /* 0x000fe200078e00ff */
[----:B------:R-:W-:Y:S01]  /*0390*/  SHF.R.S32.HI R7, RZ, 0x1f, R17 ;  /* 0x0000001fff077819 */ /* 0x000fe20000011411 */
[----:B------:R-:W-:Y:S01]  /*03a0*/  IMAD.IADD R8, R6, 0x1, -R2 ;  /* 0x0000000106087824 */ /* 0x000fe200078e0a02 */
[----:B------:R-:W-:Y:S01]  /*03b0*/  LOP3.LUT R0, R3, 0x1c0, RZ, 0xc0, !PT ;  /* 0x000001c003007812 */ /* 0x000fe200078ec0ff */
[----:B------:R-:W-:Y:S01]  /*03c0*/  IMAD.SHL.U32 R2, R5, 0x40, RZ ;  /* 0x0000004005027824 */ /* 0x000fe200078e00ff */
[----:B------:R-:W-:-:S02]  /*03d0*/  LEA.HI R7, R7, R17, RZ, 0x2 ;  /* 0x0000001107077211 */ /* 0x000fc400078f10ff */
[----:B------:R-:W-:Y:S02]  /*03e0*/  LOP3.LUT R5, R0, 0x8, R4, 0xf8, !PT ;  /* 0x0000000800057812 */ /* 0x000fe400078ef804 */
[----:B------:R-:W-:Y:S02]  /*03f0*/  SHF.R.U32.HI R3, RZ, 0x3, R0 ;  /* 0x00000003ff037819 */ /* 0x000fe40000011600 */
[----:B------:R-:W-:Y:S02]  /*0400*/  LOP3.LUT R4, R2, 0xfffffe00, RZ, 0xc0, !PT ;  /* 0xfffffe0002047812 */ /* 0x000fe400078ec0ff */
[----:B------:R-:W-:Y:S01]  /*0410*/  LOP3.LUT R3, R5, R3, RZ, 0x3c, !PT ;  /* 0x0000000305037212 */ /* 0x000fe200078e3cff */
[----:B------:R-:W-:Y:S01]  /*0420*/  IMAD.MOV.U32 R5, RZ, RZ, 0x40 ;  /* 0x00000040ff057424 */ /* 0x000fe200078e00ff */
[----:B------:R-:W-:Y:S01]  /*0430*/  SHF.R.S32.HI R0, RZ, 0x2, R7 ;  /* 0x00000002ff007819 */ /* 0x000fe20000011407 */
[----:B------:R-:W-:Y:S01]  /*0440*/  IMAD R2, R6, 0x400, R4 ;  /* 0x0000040006027824 */ /* 0x000fe200078e0204 */
[----:B------:R-:W-:-:S02]  /*0450*/  SEL R168, R168, 0xffffffe0, !P1 ;  /* 0xffffffe0a8a87807 */ /* 0x000fc40004800000 */
[----:B------:R-:W-:Y:S01]  /*0460*/  LEA.HI R10, R15, R18, RZ, 0x6 ;  /* 0x000000120f0a7211 */ /* 0x000fe200078f30ff */
[----:B------:R-:W-:Y:S01]  /*0470*/  IMAD.IADD R2, R2, 0x1, R3 ;  /* 0x0000000102027824 */ /* 0x000fe200078e0203 */
[----:B------:R-:W-:Y:S01]  /*0480*/  LOP3.LUT R3, R3, R4, RZ, 0xfc, !PT ;  /* 0x0000000403037212 */ /* 0x000fe200078efcff */
[----:B------:R-:W-:Y:S01]  /*0490*/  IMAD R16, R8, 0x10, R0 ;  /* 0x0000001008107824 */ /* 0x000fe200078e0200 */
[----:B------:R-:W-:Y:S01]  /*04a0*/  LEA.HI R4, R15, R18, RZ, 0x7 ;  /* 0x000000120f047211 */ /* 0x000fe200078f38ff */
[----:B------:R-:W-:Y:S01]  /*04b0*/  IMAD R0, R11, 0x200, R12 ;  /* 0x000002000b007824 */ /* 0x000fe200078e020c */
[----:B------:R-:W-:Y:S01]  /*04c0*/  LEA R162, R2, 0x18100, 0x1 ;  /* 0x0001810002a27811 */ /* 0x000fe200078e08ff */
[----:B------:R-:W-:Y:S01]  /*04d0*/  IMAD.SHL.U32 R10, R10, 0x8, RZ ;  /* 0x000000080a0a7824 */ /* 0x000fe200078e00ff */
[----:B------:R-:W-:Y:S01]  /*04e0*/  SHF.R.S32.HI R6, RZ, 0x7, R4 ;  /* 0x00000007ff067819 */ /* 0x000fe20000011404 */
[----:B------:R-:W-:Y:S01]  /*04f0*/  STL [R1+0xc], R16 ;  /* 0x00000c1001007387 */ /* 0x000fe20000100800 */
[----:B------:R-:W-:Y:S01]  /*0500*/  LOP3.LUT R4, R7, 0x7ffffffc, RZ, 0xc0, !PT ;  /* 0x7ffffffc07047812 */ /* 0x000fe200078ec0ff */
[----:B------:R-:W-:Y:S01]  /*0510*/  IMAD.IADD R163, R162, 0x1, R168 ;  /* 0x00000001a2a37824 */ /* 0x000fe200078e02a8 */
[----:B------:R-:W-:-:S02]  /*0520*/  LEA R170, R3, 0x100, 0x1 ;  /* 0x0000010003aa7811 */ /* 0x000fc400078e08ff */
[----:B------:R-:W-:Y:S01]  /*0530*/  LEA R169, R0, 0xc100, 0x1 ;  /* 0x0000c10000a97811 */ /* 0x000fe200078e08ff */
[----:B------:R-:W-:Y:S01]  /*0540*/  IMAD.IADD R4, R17, 0x1, -R4 ;  /* 0x0000000111047824 */ /* 0x000fe200078e0a04 */
[----:B------:R-:W-:Y:S01]  /*0550*/  SEL R0, R5, 0xffffffc0, !P2 ;  /* 0xffffffc005007807 */ /* 0x000fe20005000000 */
[----:B------:R-:W-:Y:S01]  /*0560*/  IMAD.IADD R237, R168, 0x1, R170 ;  /* 0x00000001a8ed7824 */ /* 0x000fe200078e02aa */
[----:B------:R-:W-:Y:S01]  /*0570*/  IADD3 R201, R193, 0x80, RZ ;  /* 0x00000080c1c97810 */ /* 0x000fe20007ffe0ff */
[----:B------:R-:W-:Y:S01]  /*0580*/  IMAD.SHL.U32 R223, R4, 0x2, RZ ;  /* 0x0000000204df7824 */ /* 0x000fe200078e00ff */
[----:B------:R-:W-:Y:S01]  /*0590*/  LOP3.LUT R10, R13, 0x7ffffe00, R10, 0xf8, !PT ;  /* 0x7ffffe000d0a7812 */ /* 0x000fe200078ef80a */
[----:B------:R-:W-:Y:S01]  /*05a0*/  IMAD R4, R14, 0x8, R16 ;  /* 0x000000080e047824 */ /* 0x000fe200078e0210 */
[----:B------:R-:W-:Y:S01]  /*05b0*/  IADD3 R202, R193, 0x40, RZ ;  /* 0x00000040c1ca7810 */ /* 0x000fe20007ffe0ff */
[----:B------:R-:W-:Y:S01]  /*05c0*/  IMAD.IADD R171, R0, 0x1, R170 ;  /* 0x0000000100ab7824 */ /* 0x000fe200078e02aa */
[----:B------:R-:W-:Y:S01]  /*05d0*/  IADD3 R15, R223, 0x10, RZ ;  /* 0x00000010df0f7810 */ /* 0x000fe20007ffe0ff */
[--C-:B------:R-:W-:Y:S01]  /*05e0*/  IMAD.IADD R165, R162, 0x1, R0.reuse ;  /* 0x00000001a2a57824 */ /* 0x100fe200078e0200 */
[----:B------:R1:W-:Y:S01]  /*05f0*/  STL [R1+0x4], R4 ;  /* 0x0000040401007387 */ /* 0x0003e20000100800 */
[----:B------:R-:W-:Y:S01]  /*0600*/  IMAD.IADD R164, R163, 0x1, R0 ;  /* 0x00000001a3a47824 */ /* 0x000fe200078e0200 */
[C---:B------:R-:W-:Y:S01]  /*0610*/  IADD3 R11, R223.reuse, 0x28, RZ ;  /* 0x00000028df0b7810 */ /* 0x040fe20007ffe0ff */
[----:B------:R-:W-:Y:S01]  /*0620*/  IMAD.IADD R0, R0, 0x1, R237 ;  /* 0x0000000100007824 */ /* 0x000fe200078e02ed */
[----:B------:R-:W-:Y:S01]  /*0630*/  SHF.R.S32.HI R6, RZ, 0x1f, R193 ;  /* 0x0000001fff067819 */ /* 0x000fe200000114c1 */
[----:B------:R-:W-:Y:S01]  /*0640*/  IMAD.SHL.U32 R210, R10, 0x2, RZ ;  /* 0x000000020ad27824 */ /* 0x000fe200078e00ff */
[----:B------:R-:W-:Y:S01]  /*0650*/  IADD3 R8, R223, 0x40, RZ ;  /* 0x00000040df087810 */ /* 0x000fe20007ffe0ff */
[----:B------:R-:W-:Y:S01]  /*0660*/  IMAD.IADD R239, R168, 0x1, R171 ;  /* 0x00000001a8ef7824 */ /* 0x000fe200078e02ab */
[----:B------:R2:W-:Y:S01]  /*0670*/  STL [R1], R0 ;  /* 0x0000000001007387 */ /* 0x0005e20000100800 */
[----:B------:R-:W-:-:S02]  /*0680*/  SHF.R.S32.HI R6, RZ, 0x1f, R201 ;  /* 0x0000001fff067819 */ /* 0x000fc400000114c9 */
[C---:B------:R-:W-:Y:S02]  /*0690*/  IADD3 R6, R223.reuse, 0x50, RZ ;  /* 0x00000050df067810 */ /* 0x040fe40007ffe0ff */
[C---:B------:R-:W-:Y:S02]  /*06a0*/  IADD3 R252, R223.reuse, 0x60, RZ ;  /* 0x00000060dffc7810 */ /* 0x040fe40007ffe0ff */
[----:B------:R-:W-:Y:S02]  /*06b0*/  SHF.R.S32.HI R5, RZ, 0x1f, R15 ;  /* 0x0000001fff057819 */ /* 0x000fe4000001140f */
[C---:B------:R-:W-:Y:S02]  /*06c0*/  IADD3 R251, R223.reuse, 0x68, RZ ;  /* 0x00000068dffb7810 */ /* 0x040fe40007ffe0ff */
[C---:B------:R-:W-:Y:S02]  /*06d0*/  IADD3 R250, R223.reuse, 0x70, RZ ;  /* 0x00000070dffa7810 */ /* 0x040fe40007ffe0ff */
[----:B------:R-:W-:-:S02]  /*06e0*/  IADD3 R249, R223, 0x78, RZ ;  /* 0x00000078dff97810 */ /* 0x000fc40007ffe0ff */
[----:B------:R-:W-:Y:S02]  /*06f0*/  SHF.R.S32.HI R5, RZ, 0x1f, R11 ;  /* 0x0000001fff057819 */ /* 0x000fe4000001140b */
[C---:B-1----:R-:W-:Y:S02]  /*0700*/  IADD3 R4, R223.reuse, 0x58, RZ ;  /* 0x00000058df047810 */ /* 0x042fe40007ffe0ff */
[----:B------:R-:W-:Y:S02]  /*0710*/  SHF.R.S32.HI R7, RZ, 0x1f, R202 ;  /* 0x0000001fff077819 */ /* 0x000fe400000114ca */
[C---:B------:R-:W-:Y:S02]  /*0720*/  IADD3 R248, R223.reuse, 0x80, RZ ;  /* 0x00000080dff87810 */ /* 0x040fe40007ffe0ff */
[C---:B------:R-:W-:Y:S02]  /*0730*/  IADD3 R247, R223.reuse, 0x88, RZ ;  /* 0x00000088dff77810 */ /* 0x040fe40007ffe0ff */
[----:B------:R-:W-:-:S02]  /*0740*/  IADD3 R246, R223, 0x90, RZ ;  /* 0x00000090dff67810 */ /* 0x000fc40007ffe0ff */
[----:B------:R-:W-:Y:S02]  /*0750*/  SHF.R.S32.HI R5, RZ, 0x1f, R8 ;  /* 0x0000001fff057819 */ /* 0x000fe40000011408 */
        /* <DEDUP_REMOVED lines=32> */
[----:B--2---:R-:W-:Y:S02]  /*0960*/  SHF.R.S32.HI R2, RZ, 0x1f, R241 ;  /* 0x0000001fff027819 */ /* 0x004fe400000114f1 */
.L_x_2615:
        /* <DEDUP_REMOVED lines=18> */
.L_x_2552:
[----:B------:R-:W-:-:S04]  /*0a90*/  MOV R0, c[0x0][0x554] ;  /* 0x0001550000007a02 */ /* 0x000fc80000000f00 */
[----:B------:R-:W-:Y:S02]  /*0aa0*/  ISETP.NE.AND P0, PT, R0, 0x1, PT ;  /* 0x000000010000780c */ /* 0x000fe40003f05270 */
[----:B------:R-:W-:-:S11]  /*0ab0*/  MOV R0, R2 ;  /* 0x0000000200007202 */ /* 0x000fd60000000f00 */
[----:B------:R-:W-:-:S05]  /*0ac0*/  @P0 IMAD.HI.U32 R4, R2, c[0x0][0x558], RZ ;  /* 0x0001560002040a27 */ /* 0x000fca00078e00ff */
[----:B------:R-:W-:-:S05]  /*0ad0*/  @P0 SHF.R.U32.HI R0, RZ, c[0x0][0x55c], R4 ;  /* 0x00015700ff000a19 */ /* 0x000fca0000011604 */
[----:B------:R-:W-:Y:S02]  /*0ae0*/  IMAD R4, R0, c[0x0][0x554], RZ ;  /* 0x0001550000047a24 */ /* 0x000fe400078e02ff */
.L_x_2553:
[----:B------:R-:W-:Y:S05]  /*0af0*/  BSYNC B0 ;  /* 0x0000000000007941 */ /* 0x000fea0003800000 */
.L_x_2551:
        /* <DEDUP_REMOVED lines=78> */
.L_x_2555:
[----:B------:R-:W-:Y:S05]  /*0fe0*/  BSYNC B0 ;  /* 0x0000000000007941 */ /* 0x000fea0003800000 */
.L_x_2554:
[----:B------:R-:W-:Y:S01]  /*0ff0*/  LOP3.LUT R0, R236, 0xffff, RZ, 0xc0, !PT ;  /* 0x0000ffffec007812 */ /* 0x000fe200078ec0ff */
[----:B------:R-:W-:Y:S01]  /*1000*/  CS2R R16, SRZ ;  /* 0x0000000000107805 */ /* 0x000fe2000001ff00 */
[----:B------:R-:W-:Y:S01]  /*1010*/  CS2R R96, SRZ ;  /* 0x0000000000607805 */ /* 0x000fe2000001ff00 */
[----:B------:R-:W-:Y:S01]  /*1020*/  CS2R R94, SRZ ;  /* 0x00000000005e7805 */ /* 0x000fe2000001ff00 */
        /* <DEDUP_REMOVED lines=57> */
[----:B------:R-:W-:Y:S02]  /*13c0*/  SHF.R.S32.HI R14, RZ, 0x1f, R234 ;  /* 0x0000001fff0e7819 */ /* 0x000fe400000114ea */
[----:B------:R-:W-:Y:S02]  /*13d0*/  IADD3 R4, R206, R238, RZ ;  /* 0x000000eece047210 */ /* 0x000fe40007ffe0ff */
[----:B------:R-:W-:Y:S01]  /*13e0*/  SHF.R.S32.HI R6, RZ, 0x1f, R233 ;  /* 0x0000001fff067819 */ /* 0x000fe200000114e9 */
[----:B------:R-:W-:Y:S01]  /*13f0*/  IMAD R0, R14, c[0x0][0x1b8], RZ ;  /* 0x00006e000e007a24 */ /* 0x000fe200078e02ff */
[----:B------:R-:W-:Y:S01]  /*1400*/  ISETP.GE.AND P6, PT, R193, c[0x0][0x198], PT ;  /* 0x00006600c1007a0c */ /* 0x000fe20003fc6270 */
[----:B------:R-:W-:Y:S01]  /*1410*/  @P4 IMAD.HI.U32 R7, R4, c[0x0][0x2c8], RZ ;  /* 0x0000b20004074a27 */ /* 0x000fe200078e00ff */
[----:B------:R-:W-:Y:S02]  /*1420*/  ISETP.GE.AND P5, PT, R202, c[0x0][0x198], PT ;  /* 0x00006600ca007a0c */ /* 0x000fe40003fa6270 */
[----:B------:R-:W-:Y:S01]  /*1430*/  ISETP.GE.AND P3, PT, R201, c[0x0][0x198], PT ;  /* 0x00006600c9007a0c */ /* 0x000fe20003f66270 */
[----:B------:R-:W-:Y:S01]  /*1440*/  IMAD R5, R234, c[0x0][0x1bc], R0 ;  /* 0x00006f00ea057a24 */ /* 0x000fe200078e0200 */
[----:B------:R-:W-:Y:S01]  /*1450*/  IADD3 R231, R235, -0x1, RZ ;  /* 0xffffffffebe77810 */ /* 0x000fe20007ffe0ff */
        /* <DEDUP_REMOVED lines=25> */
.L_x_2616:
[----:B------:R-:W-:Y:S05]  /*15f0*/  BRA.DIV ~URZ, `(.L_x_2558) ;  /* 0x0000d1227f007947 */ /* 0x000fea000b800000 */
[----:B------:R3:W4:Y:S02]  /*1600*/  SHFL.IDX PT, R0, R11, RZ, 0x181f ;  /* 0x00181fff0b007589 */ /* 0x00072400000e0000 */
.L_x_2617:
        /* <DEDUP_REMOVED lines=21> */
.L_x_2560:
[----:B------:R-:W-:Y:S05]  /*1760*/  BSYNC B0 ;  /* 0x0000000000007941 */ /* 0x000fea0003800000 */
.L_x_2559:
[----:B------:R-:W-:Y:S05]  /*1770*/  BRA.DIV ~URZ, `(.L_x_2561) ;  /* 0x0000d0127f007947 */ /* 0x000fea000b800000 */
[----:B--2---:R2:W1:Y:S04]  /*1780*/  SHFL.IDX PT, R8, R9, 0x1, 0x181f ;  /* 0x00381f0009087f89 */ /* 0x00446800000e0000 */
[----:B----4-:R2:W4:Y:S02]  /*1790*/  SHFL.IDX PT, R0, R11, 0x1, 0x181f ;  /* 0x00381f000b007f89 */ /* 0x01052400000e0000 */
.L_x_2618:
        /* <DEDUP_REMOVED lines=19> */
.L_x_2563:
[----:B------:R-:W-:Y:S05]  /*18d0*/  BSYNC B0 ;  /* 0x0000000000007941 */ /* 0x000fea0003800000 */
.L_x_2562:
[----:B------:R-:W-:Y:S05]  /*18e0*/  BRA.DIV ~URZ, `(.L_x_2564) ;  /* 0x0000cf727f007947 */ /* 0x000fea000b800000 */
[----:B-1----:R1:W2:Y:S02]  /*18f0*/  SHFL.IDX PT, R8, R9, 0x2, 0x181f ;  /* 0x00581f0009087f89 */ /* 0x0022a400000e0000 */
.L_x_2619:
[----:B------:R-:W-:Y:S05]  /*1900*/  BRA.DIV ~URZ, `(.L_x_2565) ;  /* 0x0000cfc27f007947 */ /* 0x000fea000b800000 */
[----:B----4-:R4:W1:Y:S02]  /*1910*/  SHFL.IDX PT, R0, R11, 0x2, 0x181f ;  /* 0x00581f000b007f89 */ /* 0x01086400000e0000 */
.L_x_2620:
        /* <DEDUP_REMOVED lines=19> */
.L_x_2567:
[----:B------:R-:W-:Y:S05]  /*1a50*/  BSYNC B0 ;  /* 0x0000000000007941 */ /* 0x000fea0003800000 */
.L_x_2566:
[----:B------:R-:W-:Y:S05]  /*1a60*/  BRA.DIV ~URZ, `(.L_x_2568) ;  /* 0x0000ced27f007947 */ /* 0x000fea000b800000 */
[----:B--2---:R2:W3:Y:S04]  /*1a70*/  SHFL.IDX PT, R8, R9, 0x3, 0x181f ;  /* 0x00781f0009087f89 */ /* 0x0044e800000e0000 */
[----:B-1----:R2:W1:Y:S02]  /*1a80*/  SHFL.IDX PT, R0, R11, 0x3, 0x181f ;  /* 0x00781f000b007f89 */ /* 0x00246400000e0000 */
.L_x_2621:
        /* <DEDUP_REMOVED lines=26> */
[----:B------:R-:W-:-:S02]  /*1c30*/  IMAD.MOV.U32 R15, RZ, RZ, c[0x0][0x2ac] ;  /* 0x0000ab00ff0f7624 */ /* 0x000fc400078e00ff */
        /* <DEDUP_REMOVED lines=14> */
[----:B------:R1:W3:Y:S01]  /*1d20*/  @!P1 LDG.E R173, [R4.64] ;  /* 0x0000000604ad9981 */ /* 0x0002e2000c1e1900 */
[----:B------:R-:W-:Y:S01]  /*1d30*/  IMAD.MOV R0, RZ, RZ, -R0 ;  /* 0x000000ffff007224 */ /* 0x000fe200078e0a00 */
[----:B------:R-:W-:Y:S01]  /*1d40*/  BSSY B0, `(.L_x_2569) ;  /* 0x00000b1000007945 */ /* 0x000fe20003800000 */
[----:B------:R-:W-:-:S04]  /*1d50*/  IMAD.WIDE.U32 R212, R234, c[0x0][0x1e8], RZ ;  /* 0x00007a00ead47a25 */ /* 0x000fc800078e00ff */
[----:B------:R-:W-:Y:S02]  /*1d60*/  IMAD R181, R0, c[0x0][0x2b8], R2 ;  /* 0x0000ae0000b57a24 */ /* 0x000fe400078e0202 */
[----:B------:R-:W-:Y:S02]  /*1d70*/  IMAD R108, R231, -0x40, R15 ;  /* 0xffffffc0e76c7824 */ /* 0x000fe400078e020f */
[----:B------:R-:W-:-:S04]  /*1d80*/  IMAD.WIDE.U32 R2, R181, c[0x0][0x1e0], RZ ;  /* 0x00007800b5027a25 */ /* 0x000fc800078e00ff */
[----:B------:R-:W-:Y:S02]  /*1d90*/  IMAD.IADD R13, R108, 0x1, -R232 ;  /* 0x000000016c0d7824 */ /* 0x000fe400078e0ae8 */
[----:B------:R-:W-:Y:S02]  /*1da0*/  IMAD R6, R14, c[0x0][0x210], RZ ;  /* 0x000084000e067a24 */ /* 0x000fe400078e02ff */
[----:B------:R-:W-:Y:S01]  /*1db0*/  IMAD.WIDE.U32 R216, R234, c[0x0][0x210], RZ ;  /* 0x00008400ead87a25 */ /* 0x000fe200078e00ff */
[----:B------:R-:W-:-:S03]  /*1dc0*/  ISETP.GE.AND P6, PT, R13, 0x1, PT ;  /* 0x000000010d00780c */ /* 0x000fc60003fc6270 */
[----:B------:R-:W-:Y:S01]  /*1dd0*/  IMAD R6, R234, c[0x0][0x214], R6 ;  /* 0x00008500ea067a24 */ /* 0x000fe200078e0206 */
[----:B-1----:R-:W-:Y:S01]  /*1de0*/  SHF.R.S32.HI R5, RZ, 0x1f, R181 ;  /* 0x0000001fff057819 */ /* 0x002fe200000114b5 */
[----:B------:R-:W-:Y:S02]  /*1df0*/  IMAD.SHL.U32 R17, R193, 0x2, RZ ;  /* 0x00000002c1117824 */ /* 0x000fe400078e00ff */
[----:B------:R-:W-:Y:S02]  /*1e00*/  IMAD.IADD R220, R217, 0x1, R6 ;  /* 0x00000001d9dc7824 */ /* 0x000fe400078e0206 */
[----:B------:R-:W-:Y:S02]  /*1e10*/  IMAD R0, R5, c[0x0][0x1e0], RZ ;  /* 0x0000780005007a24 */ /* 0x000fe400078e02ff */
[----:B------:R-:W-:Y:S02]  /*1e20*/  IMAD.SHL.U32 R19, R201, 0x2, RZ ;  /* 0x00000002c9137824 */ /* 0x000fe400078e00ff */
[----:B------:R-:W-:Y:S01]  /*1e30*/  @P6 ISETP.GE.AND P1, PT, R193, c[0x0][0x1d4], PT ;  /* 0x00007500c1006a0c */ /* 0x000fe20003f26270 */
[----:B------:R-:W-:Y:S01]  /*1e40*/  IMAD R0, R181, c[0x0][0x1e4], R0 ;  /* 0x00007900b5007a24 */ /* 0x000fe200078e0200 */
[----:B------:R-:W-:-:S02]  /*1e50*/  @P6 ISETP.GE.AND P5, PT, R202, c[0x0][0x1d4], PT ;  /* 0x00007500ca006a0c */ /* 0x000fc40003fa6270 */
[----:B------:R-:W-:Y:S01]  /*1e60*/  @P6 ISETP.GE.AND P2, PT, R201, c[0x0][0x1d4], PT ;  /* 0x00007500c9006a0c */ /* 0x000fe20003f46270 */
[----:B------:R-:W-:Y:S02]  /*1e70*/  IMAD.IADD R3, R3, 0x1, R0 ;  /* 0x0000000103037824 */ /* 0x000fe400078e0200 */
[----:B------:R-:W-:Y:S01]  /*1e80*/  IMAD R0, R14, c[0x0][0x1e8], RZ ;  /* 0x00007a000e007a24 */ /* 0x000fe200078e02ff */
[----:B------:R-:W-:-:S03]  /*1e90*/  SHF.L.U64.HI R14, R193, 0x1, R18 ;  /* 0x00000001c10e7819 */ /* 0x000fc60000010212 */
[----:B------:R-:W-:-:S04]  /*1ea0*/  IMAD R0, R234, c[0x0][0x1ec], R0 ;  /* 0x00007b00ea007a24 */ /* 0x000fc800078e0200 */
[----:B------:R-:W-:Y:S01]  /*1eb0*/  IMAD.IADD R218, R213, 0x1, R0 ;  /* 0x00000001d5da7824 */ /* 0x000fe200078e0200 */
[----:B--234-:R-:W-:Y:S01]  /*1ec0*/  SHF.R.S32.HI R11, RZ, 0x1f, R173 ;  /* 0x0000001fff0b7819 */ /* 0x01cfe200000114ad */
        /* <DEDUP_REMOVED lines=9> */
[C---:B------:R-:W-:Y:S01]  /*1f60*/  IMAD R5, R181.reuse, c[0x0][0x20c], R4 ;  /* 0x00008300b5057a24 */ /* 0x040fe200078e0204 */
[----:B------:R-:W-:Y:S01]  /*1f70*/  LEA.HI.X R10, R0, c[0x0][0x1cc], R2, 0x1, P0 ;  /* 0x00007300000a7a11 */ /* 0x000fe200000f0c02 */
[----:B------:R-:W-:Y:S01]  /*1f80*/  IMAD.WIDE.U32 R2, R181, c[0x0][0x208], RZ ;  /* 0x00008200b5027a25 */ /* 0x000fe200078e00ff */
[----:B------:R-:W1:Y:S03]  /*1f90*/  SHFL.IDX PT, R0, R9, RZ, 0x181f ;  /* 0x00181fff09007589 */ /* 0x000e6600000e0000 */
[----:B------:R-:W-:Y:S01]  /*1fa0*/  IMAD.IADD R3, R3, 0x1, R5 ;  /* 0x0000000103037824 */ /* 0x000fe200078e0205 */
[----:B------:R-:W2:Y:S03]  /*1fb0*/  SHFL.IDX PT, R8, R10, RZ, 0x181f ;  /* 0x00181fff0a087589 */ /* 0x000ea600000e0000 */
[----:B------:R-:W-:Y:S01]  /*1fc0*/  IMAD.WIDE.U32 R2, R173, c[0x0][0x218], R2 ;  /* 0x00008600ad027a25 */ /* 0x000fe200078e0002 */
[----:B------:R-:W3:Y:S04]  /*1fd0*/  SHFL.IDX PT, R9, R9, 0x1, 0x181f ;  /* 0x00381f0009097f89 */ /* 0x000ee800000e0000 */
[----:B------:R-:W4:Y:S01]  /*1fe0*/  SHFL.IDX PT, R10, R10, 0x1, 0x181f ;  /* 0x00381f000a0a7f89 */ /* 0x000f2200000e0000 */
[----:B-1----:R-:W-:-:S04]  /*1ff0*/  @P6 LEA R4, P0, R193, R0, 0x1 ;  /* 0x00000000c1046211 */ /* 0x002fc800078008ff */
[----:B--2---:R-:W-:Y:S02]  /*2000*/  @P6 LEA.HI.X R5, R193, R8, R18, 0x1, P0 ;  /* 0x00000008c1056211 */ /* 0x004fe400000f0c12 */
[----:B------:R-:W-:-:S03]  /*2010*/  @P6 LEA R6, P0, R202, R0, 0x1 ;  /* 0x00000000ca066211 */ /* 0x000fc600078008ff */
[----:B------:R1:W-:Y:S01]  /*2020*/  @P6 LDGSTS.E.BYPASS.LTC128B.128 [R210+0xc100], [R4.64], !P1 ;  /* 0x0c10000004d26fae */ /* 0x0003e2000c901d46 */
[----:B------:R-:W-:-:S05]  /*2030*/  @P6 LEA.HI.X R7, R202, R8, R16, 0x1, P0 ;  /* 0x00000008ca076211 */ /* 0x000fca00000f0c10 */
[----:B------:R3:W-:Y:S01]  /*2040*/  @P6 LDGSTS.E.BYPASS.LTC128B.128 [R210+0xe100], [R6.64], !P5 ;  /* 0x0e10000006d26fae */ /* 0x0007e2000e901d46 */
[C---:B-1----:R-:W-:Y:S02]  /*2050*/  @P6 LEA R4, P1, R201.reuse, R0, 0x1 ;  /* 0x00000000c9046211 */ /* 0x042fe400078208ff */
[----:B------:R-:W-:Y:S02]  /*2060*/  IADD3 R0, P0, R2, R216, RZ ;  /* 0x000000d802007210 */ /* 0x000fe40007f1e0ff */
[----:B------:R-:W-:Y:S02]  /*2070*/  @P6 LEA.HI.X R5, R201, R8, R20, 0x1, P1 ;  /* 0x00000008c9056211 */ /* 0x000fe400008f0c14 */
[----:B------:R-:W-:Y:S02]  /*2080*/  ISETP.GE.AND P1, PT, R13, 0x21, PT ;  /* 0x000000210d00780c */ /* 0x000fe40003f26270 */
[----:B------:R-:W-:Y:S01]  /*2090*/  IADD3.X R2, R220, R3, R11, P0, !PT ;  /* 0x00000003dc027210 */ /* 0x000fe200007fe40b */
[----:B------:R1:W-:Y:S01]  /*20a0*/  @P6 LDGSTS.E.BYPASS.LTC128B.128 [R210+0x10100], [R4.64], !P2 ;  /* 0x1010000004d26fae */ /* 0x0003e2000d101d46 */
[----:B------:R-:W-:-:S04]  /*20b0*/  LEA R12, P0, R0, c[0x0][0x1f8], 0x1 ;  /* 0x00007e00000c7a11 */ /* 0x000fc800078008ff */
[----:B------:R-:W-:Y:S01]  /*20c0*/  LEA.HI.X R15, R0, c[0x0][0x1fc], R2, 0x1, P0 ;  /* 0x00007f00000f7a11 */ /* 0x000fe200000f0c02 */
[----:B------:R-:W2:Y:S04]  /*20d0*/  SHFL.IDX PT, R8, R12, RZ, 0x181f ;  /* 0x00181fff0c087589 */ /* 0x000ea800000e0000 */
[C---:B---3--:R-:W-:Y:S01]  /*20e0*/  @P1 LEA R6, P0, R193.reuse, R9, 0x1 ;  /* 0x00000009c1061211 */ /* 0x048fe200078008ff */
[----:B------:R-:W3:Y:S01]  /*20f0*/  SHFL.IDX PT, R11, R15, RZ, 0x181f ;  /* 0x00181fff0f0b7589 */ /* 0x000ee200000e0000 */
[C---:B------:R-:W-:Y:S02]  /*2100*/  @P1 ISETP.GE.AND P5, PT, R193.reuse, c[0x0][0x1d4], PT ;  /* 0x00007500c1001a0c */ /* 0x040fe40003fa6270 */
[C---:B------:R-:W-:Y:S01]  /*2110*/  @P1 ISETP.GE.AND P2, PT, R202.reuse, c[0x0][0x1d4], PT ;  /* 0x00007500ca001a0c */ /* 0x040fe20003f46270 */
[----:B------:R-:W5:Y:S01]  /*2120*/  SHFL.IDX PT, R0, R12, 0x1, 0x181f ;  /* 0x00381f000c007f89 */ /* 0x000f6200000e0000 */
[----:B----4-:R-:W-:Y:S01]  /*2130*/  @P1 LEA.HI.X R7, R193, R10, R18, 0x1, P0 ;  /* 0x0000000ac1071211 */ /* 0x010fe200000f0c12 */
[----:B------:R-:W-:Y:S01]  /*2140*/  IMAD.SHL.U32 R18, R202, 0x2, RZ ;  /* 0x00000002ca127824 */ /* 0x000fe200078e00ff */
[----:B------:R-:W-:-:S07]  /*2150*/  @P1 ISETP.GE.AND P0, PT, R201, c[0x0][0x1d4], PT ;  /* 0x00007500c9001a0c */ /* 0x000fce0003f06270 */
[----:B------:R5:W-:Y:S01]  /*2160*/  @P1 LDGSTS.E.BYPASS.LTC128B.128 [R210+0xd100], [R6.64], !P5 ;  /* 0x0d10000006d21fae */ /* 0x000be2000e901d46 */
[----:B------:R-:W-:Y:S02]  /*2170*/  ISETP.GE.AND P5, PT, R193, c[0x0][0x1d4], PT ;  /* 0x00007500c1007a0c */ /* 0x000fe40003fa6270 */
[----:B-1----:R-:W-:-:S04]  /*2180*/  @P1 LEA R4, P6, R202, R9, 0x1 ;  /* 0x00000009ca041211 */ /* 0x002fc800078c08ff */
[CCC-:B------:R-:W-:Y:S02]  /*2190*/  @P1 LEA.HI.X R5, R202.reuse, R10.reuse, R16.reuse, 0x1, P6 ;  /* 0x0000000aca051211 */ /* 0x1c0fe400030f0c10 */
[C---:B------:R-:W-:Y:S02]  /*21a0*/  @P1 LEA R2, P6, R201.reuse, R9, 0x1 ;  /* 0x00000009c9021211 */ /* 0x040fe400078c08ff */
[C---:B------:R-:W-:Y:S01]  /*21b0*/  SHF.L.U64.HI R16, R202.reuse, 0x1, R16 ;  /* 0x00000001ca107819 */ /* 0x040fe20000010210 */
[----:B------:R2:W-:Y:S01]  /*21c0*/  @P1 LDGSTS.E.BYPASS.LTC128B.128 [R210+0xf100], [R4.64], !P2 ;  /* 0x0f10000004d21fae */ /* 0x0005e2000d101d46 */
[----:B------:R-:W-:Y:S02]  /*21d0*/  @P1 LEA.HI.X R3, R201, R10, R20, 0x1, P6 ;  /* 0x0000000ac9031211 */ /* 0x000fe400030f0c14 */
[----:B------:R-:W-:Y:S01]  /*21e0*/  ISETP.GE.AND P2, PT, R202, c[0x0][0x1d4], PT ;  /* 0x00007500ca007a0c */ /* 0x000fe20003f46270 */
[----:B------:R1:W4:Y:S01]  /*21f0*/  SHFL.IDX PT, R10, R15, 0x1, 0x181f ;  /* 0x00381f000f0a7f89 */ /* 0x00032200000e0000 */
[----:B------:R-:W-:-:S02]  /*2200*/  ISETP.LT.OR P6, PT, R13, 0x1, P5 ;  /* 0x000000010d00780c */ /* 0x000fc40002fc1670 */
[C---:B------:R-:W-:Y:S01]  /*2210*/  ISETP.LT.OR P5, PT, R13.reuse, 0x21, P5 ;  /* 0x000000210d00780c */ /* 0x040fe20002fa1670 */
[----:B------:R4:W-:Y:S01]  /*2220*/  @P1 LDGSTS.E.BYPASS.LTC128B.128 [R210+0x11100], [R2.64], !P0 ;  /* 0x1110000002d21fae */ /* 0x0009e2000c101d46 */
[C---:B------:R-:W-:Y:S02]  /*2230*/  ISETP.LT.OR P1, PT, R13.reuse, 0x1, P2 ;  /* 0x000000010d00780c */ /* 0x040fe40001721670 */
[----:B------:R-:W-:Y:S01]  /*2240*/  ISETP.LT.OR P2, PT, R13, 0x21, P2 ;  /* 0x000000210d00780c */ /* 0x000fe20001741670 */
[----:B------:R-:W0:Y:S01]  /*2250*/  LDGDEPBAR ;  /* 0x00000000000079af */ /* 0x000e220000000000 */
[----:B--2---:R-:W-:Y:S02]  /*2260*/  IADD3 R4, P0, R8, R17, RZ ;  /* 0x0000001108047210 */ /* 0x004fe40007f1e0ff */
[----:B-1----:R-:W-:-:S03]  /*2270*/  SHF.L.U64.HI R15, R201, 0x1, R20 ;  /* 0x00000001c90f7819 */ /* 0x002fc60000010214 */
[----:B---3--:R-:W-:Y:S01]  /*2280*/  IMAD.X R5, R11, 0x1, R14, P0 ;  /* 0x000000010b057824 */ /* 0x008fe200000e060e */
[----:B----4-:R-:W-:-:S04]  /*2290*/  IADD3 R2, P0, R8, R18, RZ ;  /* 0x0000001208027210 */ /* 0x010fc80007f1e0ff */
[----:B------:R1:W-:Y:S01]  /*22a0*/  LDGSTS.E.BYPASS.LTC128B.128 [R210+0x100], [R4.64], !P6 ;  /* 0x0010000004d27fae */ /* 0x0003e2000f101d46 */
[----:B------:R-:W-:Y:S01]  /*22b0*/  IADD3 R8, P6, R8, R19, RZ ;  /* 0x0000001308087210 */ /* 0x000fe20007fde0ff */
[----:B------:R-:W-:Y:S01]  /*22c0*/  IMAD.X R3, R11, 0x1, R16, P0 ;  /* 0x000000010b037824 */ /* 0x000fe200000e0610 */
[----:B-----5:R-:W-:-:S03]  /*22d0*/  IADD3 R6, P0, R0, R17, RZ ;  /* 0x0000001100067210 */ /* 0x020fc60007f1e0ff */
[----:B------:R-:W-:Y:S01]  /*22e0*/  IMAD.X R9, R11, 0x1, R15, P6 ;  /* 0x000000010b097824 */ /* 0x000fe200030e060f */
[----:B------:R2:W-:Y:S01]  /*22f0*/  LDGSTS.E.BYPASS.LTC128B.128 [R210+0x2100], [R2.64], !P1 ;  /* 0x0210000002d27fae */ /* 0x0005e2000c901d46 */
[----:B------:R-:W-:Y:S01]  /*2300*/  ISETP.GE.AND P1, PT, R201, c[0x0][0x1d4], PT ;  /* 0x00007500c9007a0c */ /* 0x000fe20003f26270 */
[----:B------:R-:W-:-:S03]  /*2310*/  IMAD.X R7, R10, 0x1, R14, P0 ;  /* 0x000000010a077824 */ /* 0x000fc600000e060e */
[C---:B------:R-:W-:Y:S02]  /*2320*/  ISETP.LT.OR P6, PT, R13.reuse, 0x1, P1 ;  /* 0x000000010d00780c */ /* 0x040fe40000fc1670 */
[----:B------:R-:W-:-:S11]  /*2330*/  ISETP.LT.OR P1, PT, R13, 0x21, P1 ;  /* 0x000000210d00780c */ /* 0x000fd60000f21670 */
[----:B------:R3:W-:Y:S01]  /*2340*/  LDGSTS.E.BYPASS.LTC128B.128 [R210+0x4100], [R8.64], !P6 ;  /* 0x0410000008d27fae */ /* 0x0007e2000f101d46 */
[----:B-1----:R-:W-:-:S03]  /*2350*/  IADD3 R4, P0, R0, R18, RZ ;  /* 0x0000001200047210 */ /* 0x002fc60007f1e0ff */
[----:B------:R3:W-:Y:S02]  /*2360*/  LDGSTS.E.BYPASS.LTC128B.128 [R210+0x1100], [R6.64], !P5 ;  /* 0x0110000006d27fae */ /* 0x0007e4000e901d46 */
[----:B------:R-:W-:Y:S01]  /*2370*/  IMAD.X R5, R10, 0x1, R16, P0 ;  /* 0x000000010a057824 */ /* 0x000fe200000e0610 */
[----:B--2---:R-:W-:-:S04]  /*2380*/  IADD3 R2, P0, R0, R19, RZ ;  /* 0x0000001300027210 */ /* 0x004fc80007f1e0ff */
[----:B------:R3:W-:Y:S01]  /*2390*/  LDGSTS.E.BYPASS.LTC128B.128 [R210+0x3100], [R4.64], !P2 ;  /* 0x0310000004d27fae */ /* 0x0007e2000d101d46 */
[----:B------:R-:W-:Y:S01]  /*23a0*/  ISETP.GT.AND P2, PT, R206, 0x3f, PT ;  /* 0x0000003fce00780c */ /* 0x000fe20003f44270 */
[----:B------:R-:W-:-:S05]  /*23b0*/  IMAD.X R3, R10, 0x1, R15, P0 ;  /* 0x000000010a037824 */ /* 0x000fca00000e060f */
[----:B------:R3:W-:Y:S01]  /*23c0*/  LDGSTS.E.BYPASS.LTC128B.128 [R210+0x5100], [R2.64], !P1 ;  /* 0x0510000002d27fae */ /* 0x0007e2000c901d46 */
[----:B------:R-:W-:-:S03]  /*23d0*/  ISETP.GT.AND P1, PT, R231, R205, PT ;  /* 0x000000cde700720c */ /* 0x000fc60003f24270 */
[----:B------:R-:W0:Y:S10]  /*23e0*/  LDGDEPBAR ;  /* 0x00000000000079af */ /* 0x000e340000000000 */
[----:B------:R-:W-:Y:S05]  /*23f0*/  @!P1 BRA `(.L_x_2570) ;  /* 0x0000045000009947 */ /* 0x000fea0003800000 */
[----:B---3--:R-:W-:Y:S01]  /*2400*/  IMAD R2, R231, 0x40, R211 ;  /* 0x00000040e7027824 */ /* 0x008fe200078e02d3 */
        /* <DEDUP_REMOVED lines=27> */
.L_x_2622:
        /* <DEDUP_REMOVED lines=20> */
.L_x_2623:
[----:B--23--:R-:W-:Y:S02]  /*2700*/  IADD3 R6, -R11, 0x10, RZ ;  /* 0x000000100b067810 */ /* 0x00cfe40007ffe1ff */
[----:B------:R-:W-:-:S02]  /*2710*/  IADD3 R4, -R10, 0x10, RZ ;  /* 0x000000100a047810 */ /* 0x000fc40007ffe1ff */
[----:B------:R-:W-:Y:S02]  /*2720*/  LOP3.LUT R6, R6, 0xf, RZ, 0xc0, !PT ;  /* 0x0000000f06067812 */ /* 0x000fe400078ec0ff */
[----:B------:R-:W-:Y:S02]  /*2730*/  LOP3.LUT R4, R4, 0xf, RZ, 0xc0, !PT ;  /* 0x0000000f04047812 */ /* 0x000fe400078ec0ff */
[----:B------:R-:W-:Y:S02]  /*2740*/  IADD3 R6, P5, P0, R6, R0, R17 ;  /* 0x0000000006067210 */ /* 0x000fe400078be011 */
[----:B------:R-:W-:Y:S02]  /*2750*/  IADD3 R2, -R9, 0x10, RZ ;  /* 0x0000001009027810 */ /* 0x000fe40007ffe1ff */
[----:B------:R-:W-:Y:S02]  /*2760*/  IADD3.X R7, RZ, R8, R14, P5, P0 ;  /* 0x00000008ff077210 */ /* 0x000fe40002fe040e */
[----:B------:R-:W-:-:S02]  /*2770*/  IADD3 R4, P5, P0, R4, R0, R18 ;  /* 0x0000000004047210 */ /* 0x000fc400078be012 */
[----:B------:R-:W-:Y:S02]  /*2780*/  LOP3.LUT R2, R2, 0xf, RZ, 0xc0, !PT ;  /* 0x0000000f02027812 */ /* 0x000fe400078ec0ff */
[----:B------:R-:W-:Y:S02]  /*2790*/  IADD3.X R5, RZ, R8, R16, P5, P0 ;  /* 0x00000008ff057210 */ /* 0x000fe40002fe0410 */
[----:B------:R-:W-:Y:S02]  /*27a0*/  IADD3 R2, P5, P0, R2, R0, R19 ;  /* 0x0000000002027210 */ /* 0x000fe400078be013 */
[----:B------:R-:W-:Y:S02]  /*27b0*/  ISETP.NE.U32.AND P6, PT, R11, RZ, PT ;  /* 0x000000ff0b00720c */ /* 0x000fe40003fc5070 */
[----:B------:R-:W-:Y:S02]  /*27c0*/  IADD3.X R3, RZ, R8, R15, P5, P0 ;  /* 0x00000008ff037210 */ /* 0x000fe40002fe040f */
[----:B------:R-:W-:-:S02]  /*27d0*/  ISETP.NE.U32.AND P5, PT, R10, RZ, PT ;  /* 0x000000ff0a00720c */ /* 0x000fc40003fa5070 */
[----:B------:R-:W-:-:S07]  /*27e0*/  ISETP.NE.U32.AND P0, PT, R9, RZ, PT ;  /* 0x000000ff0900720c */ /* 0x000fce0003f05070 */
[----:B------:R-:W-:Y:S01]  /*27f0*/  @!PT LDS RZ, [RZ] ;  /* 0x00000000fffff984 */ /* 0x000fe20000000800 */
[----:B------:R-:W-:Y:S01]  /*2800*/  @!PT LDS RZ, [RZ] ;  /* 0x00000000fffff984 */ /* 0x000fe20000000800 */
[----:B------:R-:W-:Y:S01]  /*2810*/  @!PT LDS RZ, [RZ] ;  /* 0x00000000fffff984 */ /* 0x000fe20000000800 */
[----:B------:R1:W-:Y:S04]  /*2820*/  LDGSTS.E.BYPASS.LTC128B.128.ZFILL [R210+0x13100], [R6.64], P6 ;  /* 0x1310000006d27fae */ /* 0x0003e8000b141d46 */
[----:B------:R1:W-:Y:S04]  /*2830*/  LDGSTS.E.BYPASS.LTC128B.128.ZFILL [R210+0x15100], [R4.64], P5 ;  /* 0x1510000004d27fae */ /* 0x0003e8000a941d46 */
[----:B------:R1:W-:Y:S02]  /*2840*/  LDGSTS.E.BYPASS.LTC128B.128.ZFILL [R210+0x17100], [R2.64], P0 ;  /* 0x1710000002d27fae */ /* 0x0003e40008141d46 */
.L_x_2570:
[----:B------:R-:W-:Y:S05]  /*2850*/  BSYNC B0 ;  /* 0x0000000000007941 */ /* 0x000fea0003800000 */
.L_x_2569:
        /* <DEDUP_REMOVED lines=10> */
[----:B---3--:R2:W3:Y:S04]  /*2900*/  LDSM.16.M88.4 R8, [R162] ;  /* 0x00000000a208783b */ /* 0x0084e80000000200 */
        /* <DEDUP_REMOVED lines=34> */
.L_x_2624:
[----:B------:R-:W-:Y:S05]  /*2b30*/  BRA.DIV ~URZ, `(.L_x_2576) ;  /* 0x0000c1f27f007947 */ /* 0x000fea000b800000 */
[----:B------:R-:W5:Y:S01]  /*2b40*/  SHFL.IDX PT, R0, R20, RZ, 0x181f ;  /* 0x00181fff14007589 */ /* 0x000f6200000e0000 */
[----:B------:R-:W-:Y:S02]  /*2b50*/  ISETP.GE.AND P5, PT, R193, c[0x0][0x1d4], PT ;  /* 0x00007500c1007a0c */ /* 0x000fe40003fa6270 */
[----:B------:R-:W-:Y:S02]  /*2b60*/  ISETP.GE.AND P1, PT, R202, c[0x0][0x1d4], PT ;  /* 0x00007500ca007a0c */ /* 0x000fe40003f26270 */
[----:B------:R-:W-:Y:S02]  /*2b70*/  SEL R19, RZ, 0x10, P5 ;  /* 0x00000010ff137807 */ /* 0x000fe40002800000 */
[----:B------:R-:W-:Y:S02]  /*2b80*/  SEL R18, RZ, 0x10, P1 ;  /* 0x00000010ff127807 */ /* 0x000fe40000800000 */
[----:B-----5:R-:W-:-:S02]  /*2b90*/  IADD3 R14, P0, R0, R25, RZ ;  /* 0x00000019000e7210 */ /* 0x020fc40007f1e0ff */
[----:B------:R-:W-:-:S03]  /*2ba0*/  IADD3 R2, P6, R0, R26, RZ ;  /* 0x0000001a00027210 */ /* 0x000fc60007fde0ff */
[C---:B----4-:R-:W-:Y:S01]  /*2bb0*/  IMAD.X R15, R12.reuse, 0x1, R21, P0 ;  /* 0x000000010c0f7824 */ /* 0x050fe200000e0615 */
        /* <DEDUP_REMOVED lines=8> */
[----:B------:R-:W2:Y:S04]  /*2c40*/  SHFL.IDX PT, R0, R20, 0x1, 0x181f ;  /* 0x00381f0014007f89 */ /* 0x000ea800000e0000 */
[----:B------:R4:W-:Y:S04]  /*2c50*/  LDGSTS.E.BYPASS.LTC128B.128 [R210+0xa100], [R16.64], !P0 ;  /* 0x0a10000010d27fae */ /* 0x0009e8000c101d46 */
[----:B------:R5:W3:Y:S02]  /*2c60*/  SHFL.IDX PT, R12, R13, 0x1, 0x181f ;  /* 0x00381f000d0c7f89 */ /* 0x000ae400000e0000 */
[----:B--2--5:R-:W-:-:S02]  /*2c70*/  SEL R13, RZ, 0x10, P0 ;  /* 0x00000010ff0d7807 */ /* 0x024fc40000000000 */
.L_x_2625:
[----:B----4-:R-:W-:Y:S02]  /*2c80*/  IADD3 R2, -R19, 0x10, RZ ;  /* 0x0000001013027810 */ /* 0x010fe40007ffe1ff */
[----:B------:R-:W-:-:S02]  /*2c90*/  IADD3 R3, -R18, 0x10, RZ ;  /* 0x0000001012037810 */ /* 0x000fc40007ffe1ff */
[----:B------:R-:W-:Y:S02]  /*2ca0*/  LOP3.LUT R2, R2, 0xf, RZ, 0xc0, !PT ;  /* 0x0000000f02027812 */ /* 0x000fe400078ec0ff */
[----:B------:R-:W-:Y:S02]  /*2cb0*/  IADD3 R14, -R13, 0x10, RZ ;  /* 0x000000100d0e7810 */ /* 0x000fe40007ffe1ff */
[----:B------:R-:W-:Y:S02]  /*2cc0*/  LOP3.LUT R3, R3, 0xf, RZ, 0xc0, !PT ;  /* 0x0000000f03037812 */ /* 0x000fe400078ec0ff */
[-C--:B------:R-:W-:Y:S02]  /*2cd0*/  IADD3 R16, P1, P0, R2, R0.reuse, R25 ;  /* 0x0000000002107210 */ /* 0x080fe4000783e019 */
[----:B------:R-:W-:Y:S02]  /*2ce0*/  LOP3.LUT R2, R14, 0xf, RZ, 0xc0, !PT ;  /* 0x0000000f0e027812 */ /* 0x000fe400078ec0ff */
[----:B------:R-:W-:-:S02]  /*2cf0*/  IADD3 R14, P6, P5, R3, R0, R26 ;  /* 0x00000000030e7210 */ /* 0x000fc40007dde01a */
[----:B---3--:R-:W-:Y:S02]  /*2d00*/  IADD3.X R17, RZ, R12, R21, P1, P0 ;  /* 0x0000000cff117210 */ /* 0x008fe40000fe0415 */
        /* <DEDUP_REMOVED lines=12> */
.L_x_2574:
[----:B------:R-:W-:Y:S05]  /*2dd0*/  BSYNC B0 ;  /* 0x0000000000007941 */ /* 0x000fea0003800000 */
.L_x_2573:
[----:B------:R-:W-:Y:S01]  /*2de0*/  IMAD.MOV.U32 R0, RZ, RZ, 0x40 ;  /* 0x00000040ff007424 */ /* 0x000fe200078e00ff */
[----:B------:R-:W0:Y:S01]  /*2df0*/  LDGDEPBAR ;  /* 0x00000000000079af */ /* 0x000e220000000000 */
[----:B------:R-:W-:Y:S01]  /*2e00*/  LOP3.LUT P0, RZ, R207, 0x4, RZ, 0xc0, !PT ;  /* 0x00000004cfff7812 */ /* 0x000fe2000780c0ff */
[----:B------:R-:W-:Y:S01]  /*2e10*/  WARPSYNC 0xffffffff ;  /* 0xffffffff00007948 */ /* 0x000fe20003800000 */
[----:B--234-:R-:W-:Y:S01]  /*2e20*/  HMMA.16816.F32 R12, R8, R32, RZ ;  /* 0x00000020080c723c */ /* 0x01cfe200000018ff */
[----:B------:R-:W-:Y:S01]  /*2e30*/  LDSM.16.M88.4 R20, [R165] ;  /* 0x00000000a514783b */ /* 0x000fe20000000200 */
[----:B------:R-:W-:-:S03]  /*2e40*/  SEL R166, R0, 0xffffffc0, !P0 ;  /* 0xffffffc000a67807 */ /* 0x000fc60004000000 */
[----:B------:R-:W-:Y:S02]  /*2e50*/  LDSM.16.M88.4 R16, [R164] ;  /* 0x00000000a410783b */ /* 0x000fe40000000200 */
[----:B------:R-:W-:Y:S02]  /*2e60*/  IMAD.IADD R2, R169, 0x1, R166 ;  /* 0x00000001a9027824 */ /* 0x000fe400078e02a6 */
[----:B------:R-:W2:Y:S01]  /*2e70*/  LDL R109, [R1+0x4] ;  /* 0x00000400016d7983 */ /* 0x000ea20000100800 */
[C---:B------:R-:W-:Y:S01]  /*2e80*/  HMMA.16816.F32 R28, R8.reuse, R34, RZ ;  /* 0x00000022081c723c */ /* 0x040fe200000018ff */
[----:B------:R-:W-:Y:S02]  /*2e90*/  IADD3 R0, R166, R169, R167 ;  /* 0x000000a9a6007210 */ /* 0x000fe40007ffe0a7 */
[----:B------:R-:W3:Y:S04]  /*2ea0*/  LDSM.16.M88.4 R48, [R2] ;  /* 0x000000000230783b */ /* 0x000ee80000000200 */
[----:B------:R-:W4:Y:S01]  /*2eb0*/  LDSM.16.M88.4 R64, [R2+0x800] ;  /* 0x000800000240783b */ /* 0x000f220000000200 */
[----:B------:R-:W-:Y:S03]  /*2ec0*/  HMMA.16816.F32 R32, R8, R38, RZ ;  /* 0x000000260820723c */ /* 0x000fe600000018ff */
[----:B------:R-:W5:Y:S04]  /*2ed0*/  LDSM.16.M88.4 R68, [R2+0x1000] ;  /* 0x001000000244783b */ /* 0x000f680000000200 */
[----:B------:R-:W1:Y:S02]  /*2ee0*/  LDSM.16.M88.4 R80, [R2+0x1800] ;  /* 0x001800000250783b */ /* 0x000e640000000200 */
[----:B-1----:R-:W-:Y:S02]  /*2ef0*/  HMMA.16816.F32 R56, R4, R60, R12 ;  /* 0x0000003c0438723c */ /* 0x002fe4000000180c */
[----:B------:R-:W1:Y:S04]  /*2f00*/  LDSM.16.M88.4 R92, [R0] ;  /* 0x00000000005c783b */ /* 0x000e680000000200 */
[----:B------:R-:W-:Y:S02]  /*2f10*/  LDSM.16.M88.4 R88, [R0+0x1800] ;  /* 0x001800000058783b */ /* 0x000fe40000000200 */
[C---:B------:R-:W-:Y:S02]  /*2f20*/  HMMA.16816.F32 R12, R8.reuse, R36, RZ ;  /* 0x00000024080c723c */ /* 0x040fe400000018ff */
[----:B------:R-:W-:Y:S04]  /*2f30*/  LDSM.16.M88.4 R100, [R169+0x2000] ;  /* 0x00200000a964783b */ /* 0x000fe80000000200 */
[----:B------:R-:W-:Y:S02]  /*2f40*/  LDSM.16.M88.4 R96, [R24+0x2000] ;  /* 0x002000001860783b */ /* 0x000fe40000000200 */
[C---:B------:R-:W-:Y:S08]  /*2f50*/  HMMA.16816.F32 R36, R8.reuse, R44, RZ ;  /* 0x0000002c0824723c */ /* 0x040ff000000018ff */
[C---:B------:R-:W-:Y:S08]  /*2f60*/  HMMA.16816.F32 R44, R8.reuse, R46, RZ ;  /* 0x0000002e082c723c */ /* 0x040ff000000018ff */
[C---:B------:R-:W-:Y:S08]  /*2f70*/  HMMA.16816.F32 R52, R8.reuse, R40, RZ ;  /* 0x000000280834723c */ /* 0x040ff000000018ff */
[----:B------:R-:W-:Y:S08]  /*2f80*/  HMMA.16816.F32 R40, R8, R42, RZ ;  /* 0x0000002a0828723c */ /* 0x000ff000000018ff */
[C---:B------:R-:W-:Y:S08]  /*2f90*/  HMMA.16816.F32 R60, R4.reuse, R62, R28 ;  /* 0x0000003e043c723c */ /* 0x040ff0000000181c */
[C---:B------:R-:W-:Y:S01]  /*2fa0*/  HMMA.16816.F32 R28, R4.reuse, R72, R12 ;  /* 0x00000048041c723c */ /* 0x040fe2000000180c */
[----:B------:R-:W-:Y:S07]  /*2fb0*/  LDSM.16.M88.4 R12, [R162+0x4000] ;  /* 0x00400000a20c783b */ /* 0x000fee0000000200 */
[C---:B------:R-:W-:Y:S01]  /*2fc0*/  HMMA.16816.F32 R8, R4.reuse, R74, R32 ;  /* 0x0000004a0408723c */ /* 0x040fe20000001820 */
[----:B------:R-:W-:Y:S07]  /*2fd0*/  LDSM.16.M88.4 R72, [R0+0x1000] ;  /* 0x001000000048783b */ /* 0x000fee0000000200 */
[C---:B------:R-:W-:Y:S08]  /*2fe0*/  HMMA.16816.F32 R32, R4.reuse, R76, R36 ;  /* 0x0000004c0420723c */ /* 0x040ff00000001824 */
[C---:B------:R-:W-:Y:S01]  /*2ff0*/  HMMA.16816.F32 R36, R4.reuse, R78, R44 ;  /* 0x0000004e0424723c */ /* 0x040fe2000000182c */
[----:B------:R-:W1:Y:S07]  /*3000*/  LDSM.16.M88.4 R76, [R0+0x800] ;  /* 0x00080000004c783b */ /* 0x000e6e0000000200 */
[----:B------:R-:W-:Y:S08]  /*3010*/  HMMA.16816.F32 R52, R4, R84, R52 ;  /* 0x000000540434723c */ /* 0x000ff00000001834 */
[----:B---3--:R-:W-:Y:S08]  /*3020*/  HMMA.16816.F32 R56, R20, R48, R56 ;  /* 0x000000301438723c */ /* 0x008ff00000001838 */
[----:B------:R-:W-:Y:S01]  /*3030*/  HMMA.16816.F32 R40, R4, R86, R40 ;  /* 0x000000560428723c */ /* 0x000fe20000001828 */
[----:B------:R-:W-:Y:S07]  /*3040*/  LDSM.16.M88.4 R84, [R169+0x3800] ;  /* 0x00380000a954783b */ /* 0x000fee0000000200 */
[C---:B------:R-:W-:Y:S08]  /*3050*/  HMMA.16816.F32 R60, R20.reuse, R50, R60 ;  /* 0x00000032143c723c */ /* 0x040ff0000000183c */
[C---:B----4-:R-:W-:Y:S08]  /*3060*/  HMMA.16816.F32 R44, R20.reuse, R64, R28 ;  /* 0x00000040142c723c */ /* 0x050ff0000000181c */
[C---:B------:R-:W-:Y:S01]  /*3070*/  HMMA.16816.F32 R28, R20.reuse, R66, R8 ;  /* 0x00000042141c723c */ /* 0x040fe20000001808 */
[----:B------:R-:W-:Y:S04]  /*3080*/  LDSM.16.M88.4 R64, [R169+0x3000] ;  /* 0x00300000a940783b */ /* 0x000fe80000000200 */
[----:B------:R-:W-:Y:S03]  /*3090*/  LDSM.16.M88.4 R8, [R163+0x4000] ;  /* 0x00400000a308783b */ /* 0x000fe60000000200 */
[C---:B-----5:R-:W-:Y:S08]  /*30a0*/  HMMA.16816.F32 R4, R20.reuse, R68, R32 ;  /* 0x000000441404723c */ /* 0x060ff00000001820 */
[C---:B------:R-:W-:Y:S01]  /*30b0*/  HMMA.16816.F32 R36, R20.reuse, R70, R36 ;  /* 0x000000461424723c */ /* 0x040fe20000001824 */
[----:B------:R-:W3:Y:S07]  /*30c0*/  LDSM.16.M88.4 R68, [R169+0x2800] ;  /* 0x00280000a944783b */ /* 0x000eee0000000200 */
[----:B------:R-:W-:Y:S08]  /*30d0*/  HMMA.16816.F32 R52, R20, R80, R52 ;  /* 0x000000501434723c */ /* 0x000ff00000001834 */
[----:B-1----:R-:W-:Y:S08]  /*30e0*/  HMMA.16816.F32 R56, R16, R92, R56 ;  /* 0x0000005c1038723c */ /* 0x002ff00000001838 */
[----:B------:R-:W-:Y:S01]  /*30f0*/  HMMA.16816.F32 R40, R20, R82, R40 ;  /* 0x000000521428723c */ /* 0x000fe20000001828 */
[----:B------:R-:W1:Y:S07]  /*3100*/  LDSM.16.M88.4 R80, [R24+0x2800] ;  /* 0x002800001850783b */ /* 0x000e6e0000000200 */
[C---:B------:R-:W-:Y:S01]  /*3110*/  HMMA.16816.F32 R60, R16.reuse, R94, R60 ;  /* 0x0000005e103c723c */ /* 0x040fe2000000183c */
[----:B------:R-:W-:Y:S07]  /*3120*/  LDSM.16.M88.4 R92, [R2+0x2000] ;  /* 0x00200000025c783b */ /* 0x000fee0000000200 */
[C---:B------:R-:W-:Y:S08]  /*3130*/  HMMA.16816.F32 R48, R16.reuse, R76, R44 ;  /* 0x0000004c1030723c */ /* 0x040ff0000000182c */
[C---:B------:R-:W-:Y:S01]  /*3140*/  HMMA.16816.F32 R44, R16.reuse, R78, R28 ;  /* 0x0000004e102c723c */ /* 0x040fe2000000181c */
[----:B------:R-:W4:Y:S07]  /*3150*/  LDSM.16.M88.4 R76, [R24+0x3000] ;  /* 0x00300000184c783b */ /* 0x000f2e0000000200 */
[C---:B------:R-:W-:Y:S01]  /*3160*/  HMMA.16816.F32 R32, R16.reuse, R72, R4 ;  /* 0x000000481020723c */ /* 0x040fe20000001804 */
[----:B------:R-:W5:Y:S07]  /*3170*/  LDSM.16.M88.4 R4, [R165+0x4000] ;  /* 0x00400000a504783b */ /* 0x000f6e0000000200 */
[C---:B------:R-:W-:Y:S01]  /*3180*/  HMMA.16816.F32 R28, R16.reuse, R74, R36 ;  /* 0x0000004a101c723c */ /* 0x040fe20000001824 */
[----:B------:R-:W-:Y:S07]  /*3190*/  LDSM.16.M88.4 R72, [R2+0x2800] ;  /* 0x002800000248783b */ /* 0x000fee0000000200 */
[----:B------:R-:W-:Y:S08]  /*31a0*/  HMMA.16816.F32 R20, R16, R88, R52 ;  /* 0x000000581014723c */ /* 0x000ff00000001834 */
[----:B------:R-:W-:Y:S08]  /*31b0*/  HMMA.16816.F32 R52, R12, R100, R56 ;  /* 0x000000640c34723c */ /* 0x000ff00000001838 */
[----:B------:R-:W-:Y:S01]  /*31c0*/  HMMA.16816.F32 R36, R16, R90, R40 ;  /* 0x0000005a1024723c */ /* 0x000fe20000001828 */
[----:B------:R-:W1:Y:S07]  /*31d0*/  LDSM.16.M88.4 R88, [R24+0x3800] ;  /* 0x003800001858783b */ /* 0x000e6e0000000200 */
[C---:B------:R-:W-:Y:S08]  /*31e0*/  HMMA.16816.F32 R56, R12.reuse, R102, R60 ;  /* 0x000000660c38723c */ /* 0x040ff0000000183c */
[C---:B---3--:R-:W-:Y:S08]  /*31f0*/  HMMA.16816.F32 R44, R12.reuse, R70, R44 ;  /* 0x000000460c2c723c */ /* 0x048ff0000000182c */
[C---:B------:R-:W-:Y:S08]  /*3200*/  HMMA.16816.F32 R40, R12.reuse, R64, R32 ;  /* 0x000000400c28723c */ /* 0x040ff00000001820 */
[----:B------:R-:W-:Y:S01]  /*3210*/  HMMA.16816.F32 R32, R12, R66, R28 ;  /* 0x000000420c20723c */ /* 0x000fe2000000181c */
[----:B------:R-:W-:Y:S07]  /*3220*/  LDSM.16.M88.4 R64, [R2+0x3000] ;  /* 0x003000000240783b */ /* 0x000fee0000000200 */
[----:B------:R-:W-:Y:S08]  /*3230*/  HMMA.16816.F32 R16, R8, R96, R52 ;  /* 0x000000600810723c */ /* 0x000ff00000001834 */
[----:B------:R-:W-:Y:S01]  /*3240*/  HMMA.16816.F32 R48, R12, R68, R48 ;  /* 0x000000440c30723c */ /* 0x000fe20000001830 */
[----:B------:R-:W-:Y:S01]  /*3250*/  LDSM.16.M88.4 R68, [R2+0x3800] ;  /* 0x003800000244783b */ /* 0x000fe20000000200 */
[----:B--2---:R-:W-:-:S06]  /*3260*/  IMAD.IADD R208, R109, 0x1, R238 ;  /* 0x000000016dd07824 */ /* 0x004fcc00078e02ee */
[C---:B------:R-:W-:Y:S01]  /*3270*/  HMMA.16816.F32 R28, R12.reuse, R84, R20 ;  /* 0x000000540c1c723c */ /* 0x040fe20000001814 */
[----:B------:R-:W-:Y:S07]  /*3280*/  LDSM.16.M88.4 R20, [R164+0x4000] ;  /* 0x00400000a414783b */ /* 0x000fee0000000200 */
[----:B------:R-:W-:Y:S01]  /*3290*/  HMMA.16816.F32 R12, R12, R86, R36 ;  /* 0x000000560c0c723c */ /* 0x000fe20000001824 */
[----:B------:R-:W2:Y:S07]  /*32a0*/  LDSM.16.M88.4 R84, [R0+0x2000] ;  /* 0x002000000054783b */ /* 0x000eae0000000200 */
[C---:B------:R-:W-:Y:S08]  /*32b0*/  HMMA.16816.F32 R60, R8.reuse, R98, R56 ;  /* 0x00000062083c723c */ /* 0x040ff00000001838 */
[C---:B-1----:R-:W-:Y:S08]  /*32c0*/  HMMA.16816.F32 R56, R8.reuse, R82, R44 ;  /* 0x000000520838723c */ /* 0x042ff0000000182c */
[----:B----4-:R-:W-:Y:S08]  /*32d0*/  HMMA.16816.F32 R44, R8, R78, R32 ;  /* 0x0000004e082c723c */ /* 0x010ff00000001820 */
[----:B-----5:R-:W-:Y:S01]  /*32e0*/  HMMA.16816.F32 R32, R4, R92, R16 ;  /* 0x0000005c0420723c */ /* 0x020fe20000001810 */
[----:B------:R-:W-:Y:S07]  /*32f0*/  LDSM.16.M88.4 R16, [R162+0x8000] ;  /* 0x00800000a210783b */ /* 0x000fee0000000200 */
[C---:B------:R-:W-:Y:S01]  /*3300*/  HMMA.16816.F32 R52, R8.reuse, R76, R40 ;  /* 0x0000004c0834723c */ /* 0x040fe20000001828 */
[----:B------:R-:W1:Y:S07]  /*3310*/  LDSM.16.M88.4 R76, [R169+0x4000] ;  /* 0x00400000a94c783b */ /* 0x000e6e0000000200 */
[C---:B------:R-:W-:Y:S01]  /*3320*/  HMMA.16816.F32 R36, R8.reuse, R80, R48 ;  /* 0x000000500824723c */ /* 0x040fe20000001830 */
[----:B------:R-:W3:Y:S07]  /*3330*/  LDSM.16.M88.4 R48, [R0+0x2800] ;  /* 0x002800000030783b */ /* 0x000eee0000000200 */
[C---:B------:R-:W-:Y:S08]  /*3340*/  HMMA.16816.F32 R40, R8.reuse, R88, R28 ;  /* 0x000000580828723c */ /* 0x040ff0000000181c */
[----:B------:R-:W-:Y:S01]  /*3350*/  HMMA.16816.F32 R8, R8, R90, R12 ;  /* 0x0000005a0808723c */ /* 0x000fe2000000180c */
[----:B------:R-:W-:Y:S07]  /*3360*/  LDSM.16.M88.4 R88, [R0+0x4000] ;  /* 0x004000000058783b */ /* 0x000fee0000000200 */
[----:B------:R-:W-:Y:S01]  /*3370*/  HMMA.16816.F32 R28, R4, R94, R60 ;  /* 0x0000005e041c723c */ /* 0x000fe2000000183c */
[----:B------:R-:W-:Y:S04]  /*3380*/  LDSM.16.M88.4 R60, [R169+0x5000] ;  /* 0x00500000a93c783b */ /* 0x000fe80000000200 */
[----:B------:R-:W-:Y:S03]  /*3390*/  LDSM.16.M88.4 R92, [R2+0x4800] ;  /* 0x00480000025c783b */ /* 0x000fe60000000200 */
[----:B--2---:R-:W-:Y:S01]  /*33a0*/  HMMA.16816.F32 R12, R20, R84, R32 ;  /* 0x00000054140c723c */ /* 0x004fe20000001820 */
[----:B------:R-:W-:Y:S07]  /*33b0*/  LDSM.16.M88.4 R32, [R0+0x3800] ;  /* 0x003800000020783b */ /* 0x000fee0000000200 */
[C---:B------:R-:W-:Y:S01]  /*33c0*/  HMMA.16816.F32 R104, R4.reuse, R64, R52 ;  /* 0x000000400468723c */ /* 0x040fe20000001834 */
[----:B------:R-:W-:Y:S07]  /*33d0*/  LDSM.16.M88.4 R52, [R24+0x4000] ;  /* 0x004000001834783b */ /* 0x000fee0000000200 */
[C---:B------:R-:W-:Y:S01]  /*33e0*/  HMMA.16816.F32 R80, R4.reuse, R70, R8 ;  /* 0x000000460450723c */ /* 0x040fe20000001808 */
[----:B------:R-:W2:Y:S07]  /*33f0*/  LDSM.16.M88.4 R8, [R163+0x8000] ;  /* 0x00800000a308783b */ /* 0x000eae0000000200 */
[----:B------:R-:W-:Y:S08]  /*3400*/  HMMA.16816.F32 R36, R4, R72, R36 ;  /* 0x000000480424723c */ /* 0x000ff00000001824 */
[----:B------:R-:W-:Y:S01]  /*3410*/  HMMA.16816.F32 R28, R20, R86, R28 ;  /* 0x00000056141c723c */ /* 0x000fe2000000181c */
[----:B------:R-:W-:Y:S07]  /*3420*/  LDSM.16.M88.4 R84, [R169+0x5800] ;  /* 0x00580000a954783b */ /* 0x000fee0000000200 */
[----:B-1----:R-:W-:Y:S08]  /*3430*/  HMMA.16816.F32 R12, R16, R76, R12 ;  /* 0x0000004c100c723c */ /* 0x002ff0000000180c */
[C---:B------:R-:W-:Y:S01]  /*3440*/  HMMA.16816.F32 R56, R4.reuse, R74, R56 ;  /* 0x0000004a0438723c */ /* 0x040fe20000001838 */
[----:B------:R-:W-:Y:S07]  /*3450*/  LDSM.16.M88.4 R72, [R169+0x4800] ;  /* 0x00480000a948783b */ /* 0x000fee0000000200 */
[C---:B------:R-:W-:Y:S01]  /*3460*/  HMMA.16816.F32 R100, R4.reuse, R66, R44 ;  /* 0x000000420464723c */ /* 0x040fe2000000182c */
[----:B------:R-:W-:Y:S07]  /*3470*/  LDSM.16.M88.4 R64, [R2+0x4000] ;  /* 0x004000000240783b */ /* 0x000fee0000000200 */
[----:B------:R-:W-:Y:S01]  /*3480*/  HMMA.16816.F32 R96, R4, R68, R40 ;  /* 0x000000440460723c */ /* 0x000fe20000001828 */
[----:B------:R-:W1:Y:S04]  /*3490*/  LDSM.16.M88.4 R4, [R165+0x8000] ;  /* 0x00800000a504783b */ /* 0x000e680000000200 */
[----:B------:R-:W-:Y:S03]  /*34a0*/  LDSM.16.M88.4 R40, [R0+0x3000] ;  /* 0x003000000028783b */ /* 0x000fe60000000200 */
[----:B---3--:R-:W-:Y:S08]  /*34b0*/  HMMA.16816.F32 R44, R20, R48, R36 ;  /* 0x00000030142c723c */ /* 0x008ff00000001824 */
[----:B------:R-:W-:Y:S01]  /*34c0*/  HMMA.16816.F32 R36, R16, R78, R28 ;  /* 0x0000004e1024723c */ /* 0x000fe2000000181c */
[----:B------:R-:W-:Y:S07]  /*34d0*/  LDSM.16.M88.4 R76, [R24+0x4800] ;  /* 0x00480000184c783b */ /* 0x000fee0000000200 */
[----:B--2---:R-:W-:Y:S01]  /*34e0*/  HMMA.16816.F32 R28, R8, R52, R12 ;  /* 0x00000034081c723c */ /* 0x004fe2000000180c */
[----:B------:R-:W2:Y:S07]  /*34f0*/  LDSM.16.M88.4 R12, [R164+0x8000] ;  /* 0x00800000a40c783b */ /* 0x000eae0000000200 */
[----:B------:R-:W-:Y:S08]  /*3500*/  HMMA.16816.F32 R68, R20, R50, R56 ;  /* 0x000000321444723c */ /* 0x000ff00000001838 */
[----:B------:R-:W-:Y:S08]  /*3510*/  HMMA.16816.F32 R52, R8, R54, R36 ;  /* 0x000000360834723c */ /* 0x000ff00000001824 */
[----:B-1----:R-:W-:Y:S08]  /*3520*/  HMMA.16816.F32 R48, R4, R64, R28 ;  /* 0x000000400430723c */ /* 0x002ff0000000181c */
[----:B------:R-:W-:Y:S08]  /*3530*/  HMMA.16816.F32 R56, R16, R72, R44 ;  /* 0x000000481038723c */ /* 0x000ff0000000182c */
[C---:B------:R-:W-:Y:S08]  /*3540*/  HMMA.16816.F32 R36, R20.reuse, R32, R96 ;  /* 0x000000201424723c */ /* 0x040ff00000001860 */
[----:B------:R-:W-:Y:S08]  /*3550*/  HMMA.16816.F32 R80, R20, R34, R80 ;  /* 0x000000221450723c */ /* 0x000ff00000001850 */
[----:B------:R-:W-:Y:S01]  /*3560*/  HMMA.16816.F32 R32, R4, R66, R52 ;  /* 0x000000420420723c */ /* 0x000fe20000001834 */
[----:B------:R-:W-:Y:S07]  /*3570*/  LDSM.16.M88.4 R52, [R24+0x5800] ;  /* 0x005800001834783b */ /* 0x000fee0000000200 */
[----:B--2---:R-:W-:Y:S01]  /*3580*/  HMMA.16816.F32 R64, R12, R88, R48 ;  /* 0x000000580c40723c */ /* 0x004fe20000001830 */
[----:B------:R-:W-:Y:S07]  /*3590*/  LDSM.16.M88.4 R48, [R2+0x5000] ;  /* 0x005000000230783b */ /* 0x000fee0000000200 */
[C---:B------:R-:W-:Y:S08]  /*35a0*/  HMMA.16816.F32 R44, R20.reuse, R40, R104 ;  /* 0x00000028142c723c */ /* 0x040ff00000001868 */
[----:B------:R-:W-:Y:S08]  /*35b0*/  HMMA.16816.F32 R40, R20, R42, R100 ;  /* 0x0000002a1428723c */ /* 0x000ff00000001864 */
[----:B------:R-:W-:Y:S01]  /*35c0*/  HMMA.16816.F32 R20, R16, R74, R68 ;  /* 0x0000004a1014723c */ /* 0x000fe20000001844 */
[----:B------:R-:W1:Y:S01]  /*35d0*/  LDSM.16.M88.4 R68, [R24+0x5000] ;  /* 0x005000001844783b */ /* 0x000e620000000200 */
[----:B------:R-:W-:-:S03]  /*35e0*/  FMUL.FTZ R3, R64, c[0x0][0x320] ;  /* 0x0000c80040037a20 */ /* 0x000fc60000410000 */
[----:B------:R-:W2:Y:S03]  /*35f0*/  LDSM.16.M88.4 R72, [R0+0x4800] ;  /* 0x004800000048783b */ /* 0x000ea60000000200 */
[----:B------:R-:W-:Y:S01]  /*3600*/  HMMA.16816.F32 R28, R8, R76, R56 ;  /* 0x0000004c081c723c */ /* 0x000fe20000001838 */
[----:B------:R3:W4:Y:S07]  /*3610*/  MUFU.TANH R77, R3 ;  /* 0x00000003004d7308 */ /* 0x00072e0000002400 */
[----:B------:R-:W-:Y:S08]  /*3620*/  HMMA.16816.F32 R44, R16, R60, R44 ;  /* 0x0000003c102c723c */ /* 0x000ff0000000182c */
[----:B------:R-:W-:Y:S01]  /*3630*/  HMMA.16816.F32 R20, R8, R78, R20 ;  /* 0x0000004e0814723c */ /* 0x000fe20000001814 */
[----:B---3--:R-:W-:-:S04]  /*3640*/  FMUL.FTZ R3, R65, c[0x0][0x320] ;  /* 0x0000c80041037a20 */ /* 0x008fc80000410000 */
[----:B------:R3:W5:Y:S03]  /*3650*/  MUFU.TANH R76, R3 ;  /* 0x00000003004c7308 */ /* 0x0007660000002400 */
[C---:B------:R-:W-:Y:S08]  /*3660*/  HMMA.16816.F32 R36, R16.reuse, R84, R36 ;  /* 0x000000541024723c */ /* 0x040ff00000001824 */
[----:B------:R-:W-:Y:S01]  /*3670*/  HMMA.16816.F32 R60, R16, R62, R40 ;  /* 0x0000003e103c723c */ /* 0x000fe20000001828 */
[----:B---3--:R-:W-:-:S07]  /*3680*/  FMUL.FTZ R3, R66, c[0x0][0x320] ;  /* 0x0000c80042037a20 */ /* 0x008fce0000410000 */
[----:B------:R-:W-:Y:S01]  /*3690*/  HMMA.16816.F32 R28, R4, R92, R28 ;  /* 0x0000005c041c723c */ /* 0x000fe2000000181c */
[----:B------:R3:W-:Y:S07]  /*36a0*/  MUFU.TANH R79, R3 ;  /* 0x00000003004f7308 */ /* 0x0007ee0000002400 */
[----:B------:R-:W-:Y:S08]  /*36b0*/  HMMA.16816.F32 R40, R12, R90, R32 ;  /* 0x0000005a0c28723c */ /* 0x000ff00000001820 */
[----:B-1----:R-:W-:Y:S01]  /*36c0*/  HMMA.16816.F32 R32, R8, R68, R44 ;  /* 0x000000440820723c */ /* 0x002fe2000000182c */
[----:B---3--:R-:W-:-:S02]  /*36d0*/  FMUL.FTZ R3, R67, c[0x0][0x320] ;  /* 0x0000c80043037a20 */ /* 0x008fc40000410000 */
[----:B------:R-:W1:Y:S02]  /*36e0*/  LDSM.16.M88.4 R64, [R2+0x5800] ;  /* 0x005800000240783b */ /* 0x000e640000000200 */
[----:B------:R3:W-:Y:S03]  /*36f0*/  MUFU.TANH R78, R3 ;  /* 0x00000003004e7308 */ /* 0x0007e60000002400 */
[----:B------:R-:W-:Y:S08]  /*3700*/  HMMA.16816.F32 R56, R16, R86, R80 ;  /* 0x000000561038723c */ /* 0x000ff00000001850 */
[----:B------:R-:W-:Y:S01]  /*3710*/  HMMA.16816.F32 R16, R4, R94, R20 ;  /* 0x0000005e0410723c */ /* 0x000fe20000001814 */
[----:B------:R-:W-:-:S02]  /*3720*/  FMUL.FTZ R40, R40, c[0x0][0x320] ;  /* 0x0000c80028287a20 */ /* 0x000fc40000410000 */
[----:B------:R-:W-:Y:S02]  /*3730*/  FMUL.FTZ R43, R43, c[0x0][0x320] ;  /* 0x0000c8002b2b7a20 */ /* 0x000fe40000410000 */
[----:B------:R-:W1:Y:S01]  /*3740*/  MUFU.TANH R69, R40 ;  /* 0x0000002800457308 */ /* 0x000e620000002400 */
[----:B------:R-:W-:Y:S02]  /*3750*/  FMUL.FTZ R42, R42, c[0x0][0x320] ;  /* 0x0000c8002a2a7a20 */ /* 0x000fe40000410000 */
[----:B------:R-:W-:Y:S01]  /*3760*/  HMMA.16816.F32 R44, R8, R52, R36 ;  /* 0x00000034082c723c */ /* 0x000fe20000001824 */
[----:B------:R-:W-:-:S04]  /*3770*/  FMUL.FTZ R41, R41, c[0x0][0x320] ;  /* 0x0000c80029297a20 */ /* 0x000fc80000410000 */
[----:B------:R-:W-:Y:S03]  /*3780*/  MUFU.TANH R52, R42 ;  /* 0x0000002a00347308 */ /* 0x000fe60000002400 */
[----:B------:R-:W-:Y:S01]  /*3790*/  HMMA.16816.F32 R20, R8, R70, R60 ;  /* 0x000000460814723c */ /* 0x000fe2000000183c */
[----:B------:R-:W3:Y:S04]  /*37a0*/  LDSM.16.M88.4 R60, [R0+0x5000] ;  /* 0x00500000003c783b */ /* 0x000ee80000000200 */
[----:B------:R-:W1:Y:S03]  /*37b0*/  MUFU.TANH R68, R41 ;  /* 0x0000002900447308 */ /* 0x000e660000002400 */
[----:B--2---:R-:W-:Y:S08]  /*37c0*/  HMMA.16816.F32 R24, R12, R72, R28 ;  /* 0x000000480c18723c */ /* 0x004ff0000000181c */
[----:B------:R-:W-:Y:S01]  /*37d0*/  HMMA.16816.F32 R36, R4, R48, R32 ;  /* 0x000000300424723c */ /* 0x000fe20000001820 */
[----:B------:R-:W-:Y:S07]  /*37e0*/  MUFU.TANH R48, R43 ;  /* 0x0000002b00307308 */ /* 0x000fee0000002400 */
[----:B------:R-:W-:Y:S08]  /*37f0*/  HMMA.16816.F32 R32, R12, R74, R16 ;  /* 0x0000004a0c20723c */ /* 0x000ff00000001810 */
[----:B-1----:R-:W-:Y:S01]  /*3800*/  HMMA.16816.F32 R16, R4, R64, R44 ;  /* 0x000000400410723c */ /* 0x002fe2000000182c */
[----:B------:R-:W2:Y:S01]  /*3810*/  LDL R64, [R1] ;  /* 0x0000000001407983 */ /* 0x000ea20000100800 */
[----:B------:R-:W-:-:S02]  /*3820*/  FMUL.FTZ R2, R25, c[0x0][0x320] ;  /* 0x0000c80019027a20 */ /* 0x000fc40000410000 */
[----:B------:R-:W-:Y:S02]  /*3830*/  FMUL.FTZ R24, R24, c[0x0][0x320] ;  /* 0x0000c80018187a20 */ /* 0x000fe40000410000 */
[----:B------:R1:W-:Y:S02]  /*3840*/  MUFU.TANH R40, R2 ;  /* 0x0000000200287308 */ /* 0x0003e40000002400 */
[----:B------:R-:W-:Y:S01]  /*3850*/  HMMA.16816.F32 R28, R8, R54, R56 ;  /* 0x00000036081c723c */ /* 0x000fe20000001838 */
[----:B---3--:R-:W-:-:S05]  /*3860*/  IMAD.MOV.U32 R3, RZ, RZ, 0x1 ;  /* 0x00000001ff037424 */ /* 0x008fca00078e00ff */
[----:B------:R-:W3:Y:S02]  /*3870*/  MUFU.TANH R41, R24 ;  /* 0x0000001800297308 */ /* 0x000ee40000002400 */
[----:B------:R-:W-:Y:S01]  /*3880*/  HMMA.16816.F32 R8, R4, R50, R20 ;  /* 0x000000320408723c */ /* 0x000fe20000001814 */
[----:B------:R3:W4:Y:S07]  /*3890*/  LDSM.16.M88.4 R20, [R0+0x5800] ;  /* 0x005800000014783b */ /* 0x00072e0000000200 */
[----:B------:R-:W-:Y:S01]  /*38a0*/  HMMA.16816.F32 R36, R12, R60, R36 ;  /* 0x0000003c0c24723c */ /* 0x000fe20000001824 */
[----:B-1----:R-:W-:Y:S01]  /*38b0*/  FMUL.FTZ R2, R26, c[0x0][0x320] ;  /* 0x0000c8001a027a20 */ /* 0x002fe20000410000 */
[----:B------:R-:W-:-:S04]  /*38c0*/  DEPBAR.LE SB0, 0x2 ;  /* 0x000080800000791a */ /* 0x000fc80000000000 */
[----:B------:R1:W-:Y:S01]  /*38d0*/  MUFU.TANH R43, R2 ;  /* 0x00000002002b7308 */ /* 0x0003e20000002400 */
[----:B------:R-:W-:Y:S01]  /*38e0*/  FMUL.FTZ R32, R32, c[0x0][0x320] ;  /* 0x0000c80020207a20 */ /* 0x000fe20000410000 */
[----:B------:R-:W-:Y:S01]  /*38f0*/  HMMA.16816.F32 R4, R4, R66, R28 ;  /* 0x000000420404723c */ /* 0x000fe2000000181c */
[----:B------:R-:W-:Y:S01]  /*3900*/  FMUL.FTZ R33, R33, c[0x0][0x320] ;  /* 0x0000c80021217a20 */ /* 0x000fe20000410000 */
[----:B------:R-:W-:Y:S01]  /*3910*/  BAR.SYNC.DEFER_BLOCKING 0x0 ;  /* 0x0000000000007b1d */ /* 0x000fe20000010000 */
[----:B---3--:R-:W-:-:S05]  /*3920*/  FMUL.FTZ R0, R27, c[0x0][0x320] ;  /* 0x0000c8001b007a20 */ /* 0x008fca0000410000 */
[----:B------:R3:W-:Y:S01]  /*3930*/  MUFU.TANH R42, R0 ;  /* 0x00000000002a7308 */ /* 0x0007e20000002400 */
[----:B-1----:R-:W-:Y:S01]  /*3940*/  @P4 IMAD.HI.U32 R2, R208, c[0x0][0x2c8], RZ ;  /* 0x0000b200d0024a27 */ /* 0x002fe200078e00ff */
[C---:B------:R-:W-:Y:S08]  /*3950*/  HMMA.16816.F32 R24, R12.reuse, R62, R8 ;  /* 0x0000003e0c18723c */ /* 0x040ff00000001808 */
[C---:B----4-:R-:W-:Y:S08]  /*3960*/  HMMA.16816.F32 R16, R12.reuse, R20, R16 ;  /* 0x000000140c10723c */ /* 0x050ff00000001810 */
[----:B------:R-:W-:Y:S01]  /*3970*/  HMMA.16816.F32 R4, R12, R22, R4 ;  /* 0x000000160c04723c */ /* 0x000fe20000001804 */
[----:B---3--:R-:W-:Y:S01]  /*3980*/  IMAD.MOV.U32 R0, RZ, RZ, R208 ;  /* 0x000000ffff007224 */ /* 0x008fe200078e00d0 */
[----:B------:R-:W-:Y:S01]  /*3990*/  @P4 SHF.R.U32.HI R0, RZ, c[0x0][0x2cc], R2 ;  /* 0x0000b300ff004a19 */ /* 0x000fe20000011602 */
[----:B------:R-:W1:Y:S01]  /*39a0*/  MUFU.TANH R32, R32 ;  /* 0x0000002000207308 */ /* 0x000e620000002400 */
[----:B------:R-:W-:Y:S01]  /*39b0*/  FMUL.FTZ R34, R34, c[0x0][0x320] ;  /* 0x0000c80022227a20 */ /* 0x000fe20000410000 */
[----:B------:R-:W-:Y:S04]  /*39c0*/  LDSM.16.MT88.4 R44, [R237+0x2000] ;  /* 0x00200000ed2c783b */ /* 0x000fe80000004200 */
[----:B------:R-:W3:Y:S04]  /*39d0*/  SHFL.IDX PT, R2, R0, RZ, 0x1c1f ;  /* 0x001c1fff00027589 */ /* 0x000ee800000e0000 */
[----:B------:R4:W1:Y:S01]  /*39e0*/  SHFL.IDX PT, R8, R0, 0x1, 0x1c1f ;  /* 0x003c1f0000087f89 */ /* 0x00086200000e0000 */
[----:B------:R-:W-:Y:S01]  /*39f0*/  IMAD.MOV.U32 R9, RZ, RZ, c[0x0][0x2ac] ;  /* 0x0000ab00ff097624 */ /* 0x000fe200078e00ff */
[----:B------:R-:W-:Y:S02]  /*3a00*/  MUFU.TANH R33, R33 ;  /* 0x0000002100217308 */ /* 0x000fe40000002400 */
[----:B------:R-:W-:Y:S04]  /*3a10*/  LDSM.16.MT88.4 R56, [R170+0x4000] ;  /* 0x00400000aa38783b */ /* 0x000fe80000004200 */
[----:B------:R-:W-:Y:S04]  /*3a20*/  LDSM.16.MT88.4 R72, [R171+0x2800] ;  /* 0x00280000ab48783b */ /* 0x000fe80000004200 */
[----:B------:R-:W-:Y:S01]  /*3a30*/  LDSM.16.MT88.4 R60, [R170+0x4800] ;  /* 0x00480000aa3c783b */ /* 0x000fe20000004200 */
[----:B----4-:R-:W-:-:S04]  /*3a40*/  FMUL.FTZ R0, R35, c[0x0][0x320] ;  /* 0x0000c80023007a20 */ /* 0x010fc80000410000 */
[----:B------:R4:W-:Y:S02]  /*3a50*/  MUFU.TANH R29, R0 ;  /* 0x00000000001d7308 */ /* 0x0009e40000002400 */
[----:B----4-:R-:W-:-:S04]  /*3a60*/  IMAD R0, R231, -0x40, R3 ;  /* 0xffffffc0e7007824 */ /* 0x010fc800078e0203 */
[----:B------:R-:W-:Y:S02]  /*3a70*/  IMAD R0, R9, c[0x0][0x1d0], R0 ;  /* 0x0000740009007a24 */ /* 0x000fe400078e0200 */
[----:B------:R-:W-:-:S03]  /*3a80*/  FMUL.FTZ R3, R36, c[0x0][0x320] ;  /* 0x0000c80024037a20 */ /* 0x000fc60000410000 */
[--C-:B------:R-:W-:Y:S01]  /*3a90*/  IADD3 R0, R0, -c[0x0][0x168], -R223.reuse ;  /* 0x80005a0000007a10 */ /* 0x100fe20007ffe8df */
[----:B------:R4:W-:Y:S04]  /*3aa0*/  MUFU.TANH R28, R3 ;  /* 0x00000003001c7308 */ /* 0x0009e80000002400 */
[C---:B---3--:R-:W-:Y:S02]  /*3ab0*/  IMAD.IADD R2, R0.reuse, 0x1, R2 ;  /* 0x0000000100027824 */ /* 0x048fe400078e0202 */
[----:B-1----:R-:W-:Y:S02]  /*3ac0*/  IMAD.IADD R0, R0, 0x1, R8 ;  /* 0x0000000100007824 */ /* 0x002fe400078e0208 */
[----:B----4-:R-:W-:-:S05]  /*3ad0*/  IMAD.IADD R3, R108, 0x1, -R223 ;  /* 0x000000016c037824 */ /* 0x010fca00078e0adf */
[----:B------:R-:W-:-:S04]  /*3ae0*/  IMNMX R2, R3, R2, PT ;  /* 0x0000000203027217 */ /* 0x000fc80003800200 */
[C---:B------:R-:W-:Y:S02]  /*3af0*/  ISETP.GT.AND P6, PT, R2.reuse, RZ, PT ;  /* 0x000000ff0200720c */ /* 0x040fe40003fc4270 */
[C---:B------:R-:W-:Y:S01]  /*3b00*/  ISETP.GT.AND P5, PT, R2.reuse, 0x1, PT ;  /* 0x000000010200780c */ /* 0x040fe20003fa4270 */
[----:B------:R-:W-:Y:S01]  /*3b10*/  FMUL.FTZ R9, R37, c[0x0][0x320] ;  /* 0x0000c80025097a20 */ /* 0x000fe20000410000 */
[----:B------:R-:W-:Y:S02]  /*3b20*/  ISETP.GT.AND P1, PT, R2, 0x8, PT ;  /* 0x000000080200780c */ /* 0x000fe40003f24270 */
[----:B------:R-:W-:Y:S02]  /*3b30*/  FSEL R13, R77, -INF , P6 ;  /* 0xff8000004d0d7808 */ /* 0x000fe40003000000 */
[----:B-----5:R-:W-:Y:S02]  /*3b40*/  FSEL R15, R76, -INF , P5 ;  /* 0xff8000004c0f7808 */ /* 0x020fe40002800000 */
[----:B------:R-:W-:Y:S01]  /*3b50*/  IMNMX R0, R3, R0, PT ;  /* 0x0000000003007217 */ /* 0x000fe20003800200 */
[----:B------:R-:W-:Y:S01]  /*3b60*/  FMUL.FTZ R3, R25, c[0x0][0x320] ;  /* 0x0000c80019037a20 */ /* 0x000fe20000410000 */
[----:B------:R-:W-:Y:S01]  /*3b70*/  ISETP.GT.AND P0, PT, R2, 0x9, PT ;  /* 0x000000090200780c */ /* 0x000fe20003f04270 */
[----:B------:R-:W1:Y:S01]  /*3b80*/  MUFU.TANH R10, R9 ;  /* 0x00000009000a7308 */ /* 0x000e620000002400 */
[----:B------:R-:W-:-:S02]  /*3b90*/  FSEL R14, R69, -INF , P1 ;  /* 0xff800000450e7808 */ /* 0x000fc40000800000 */
[----:B------:R-:W-:Y:S02]  /*3ba0*/  FMNMX.FTZ R101, R13, R15, !PT ;  /* 0x0000000f0d657209 */ /* 0x000fe40007810000 */
[----:B------:R-:W-:Y:S02]  /*3bb0*/  ISETP.GT.AND P6, PT, R2, 0x10, PT ;  /* 0x000000100200780c */ /* 0x000fe40003fc4270 */
[----:B------:R-:W-:Y:S01]  /*3bc0*/  FSEL R20, R68, -INF , P0 ;  /* 0xff80000044147808 */ /* 0x000fe20000000000 */
[----:B------:R3:W-:Y:S01]  /*3bd0*/  MUFU.TANH R9, R3 ;  /* 0x0000000300097308 */ /* 0x0007e20000002400 */
[----:B------:R-:W-:Y:S01]  /*3be0*/  FMNMX.FTZ R101, R14, R101, !PT ;  /* 0x000000650e657209 */ /* 0x000fe20007810000 */
[----:B------:R-:W-:Y:S01]  /*3bf0*/  FMUL.FTZ R8, R24, c[0x0][0x320] ;  /* 0x0000c80018087a20 */ /* 0x000fe20000410000 */
[----:B------:R-:W-:Y:S01]  /*3c00*/  ISETP.GT.AND P5, PT, R2, 0x11, PT ;  /* 0x000000110200780c */ /* 0x000fe20003fa4270 */
[----:B------:R-:W-:Y:S01]  /*3c10*/  FMUL.FTZ R18, R18, c[0x0][0x320] ;  /* 0x0000c80012127a20 */ /* 0x000fe20000410000 */
[----:B------:R-:W-:Y:S01]  /*3c20*/  FMNMX.FTZ R101, R20, R101, !PT ;  /* 0x0000006514657209 */ /* 0x000fe20007810000 */
[----:B------:R-:W-:Y:S01]  /*3c30*/  FMUL.FTZ R19, R19, c[0x0][0x320] ;  /* 0x0000c80013137a20 */ /* 0x000fe20000410000 */
[C---:B------:R-:W-:Y:S01]  /*3c40*/  ISETP.GT.AND P1, PT, R2.reuse, 0x18, PT ;  /* 0x000000180200780c */ /* 0x040fe20003f24270 */
[----:B------:R-:W-:Y:S01]  /*3c50*/  MUFU.TANH R34, R34 ;  /* 0x0000002200227308 */ /* 0x000fe20000002400 */
[----:B------:R-:W-:Y:S01]  /*3c60*/  ISETP.GT.AND P0, PT, R2, 0x19, PT ;  /* 0x000000190200780c */ /* 0x000fe20003f04270 */
[----:B------:R-:W-:Y:S01]  /*3c70*/  FMUL.FTZ R6, R6, c[0x0][0x320] ;  /* 0x0000c80006067a20 */ /* 0x000fe20000410000 */
[----:B------:R-:W-:Y:S01]  /*3c80*/  LDSM.16.MT88.4 R68, [R239+0x2800] ;  /* 0x00280000ef44783b */ /* 0x000fe20000004200 */
[----:B---3--:R-:W-:Y:S01]  /*3c90*/  FMUL.FTZ R3, R16, c[0x0][0x320] ;  /* 0x0000c80010037a20 */ /* 0x008fe20000410000 */
[----:B------:R-:W-:-:S03]  /*3ca0*/  FSEL R16, R41, -INF , P6 ;  /* 0xff80000029107808 */ /* 0x000fc60003000000 */
[----:B------:R3:W-:Y:S01]  /*3cb0*/  MUFU.TANH R12, R3 ;  /* 0x00000003000c7308 */ /* 0x0007e20000002400 */
[----:B------:R-:W-:Y:S02]  /*3cc0*/  FSEL R21, R40, -INF , P5 ;  /* 0xff80000028157808 */ /* 0x000fe40002800000 */
[----:B------:R-:W-:Y:S02]  /*3cd0*/  FMNMX.FTZ R101, R16, R101, !PT ;  /* 0x0000006510657209 */ /* 0x000fe40007810000 */
[----:B------:R-:W-:-:S03]  /*3ce0*/  ISETP.GT.AND P5, PT, R2, 0x21, PT ;  /* 0x000000210200780c */ /* 0x000fc60003fa4270 */
[----:B------:R-:W4:Y:S01]  /*3cf0*/  MUFU.TANH R8, R8 ;  /* 0x0000000800087308 */ /* 0x000f220000002400 */
[----:B------:R-:W-:Y:S01]  /*3d00*/  FSEL R22, R32, -INF , P1 ;  /* 0xff80000020167808 */ /* 0x000fe20000800000 */
[----:B---3--:R-:W-:Y:S01]  /*3d10*/  FMUL.FTZ R3, R17, c[0x0][0x320] ;  /* 0x0000c80011037a20 */ /* 0x008fe20000410000 */
[----:B------:R-:W-:-:S05]  /*3d20*/  FMNMX.FTZ R101, R21, R101, !PT ;  /* 0x0000006515657209 */ /* 0x000fca0007810000 */
[----:B------:R3:W5:Y:S01]  /*3d30*/  MUFU.TANH R11, R3 ;  /* 0x00000003000b7308 */ /* 0x0007620000002400 */
[----:B-1----:R-:W-:Y:S02]  /*3d40*/  FSEL R87, R10, -INF , P5 ;  /* 0xff8000000a577808 */ /* 0x002fe40002800000 */
[----:B------:R-:W-:Y:S02]  /*3d50*/  ISETP.GT.AND P6, PT, R2, 0x20, PT ;  /* 0x000000200200780c */ /* 0x000fe40003fc4270 */
[----:B------:R-:W-:Y:S02]  /*3d60*/  FSEL R23, R33, -INF , P0 ;  /* 0xff80000021177808 */ /* 0x000fe40000000000 */
[----:B------:R-:W-:Y:S01]  /*3d70*/  FMNMX.FTZ R101, R22, R101, !PT ;  /* 0x0000006516657209 */ /* 0x000fe20007810000 */
[----:B---3--:R-:W-:-:S04]  /*3d80*/  FMUL.FTZ R3, R4, c[0x0][0x320] ;  /* 0x0000c80004037a20 */ /* 0x008fc80000410000 */
[----:B------:R1:W3:Y:S01]  /*3d90*/  MUFU.TANH R10, R3 ;  /* 0x00000003000a7308 */ /* 0x0002e20000002400 */
[----:B------:R-:W-:Y:S02]  /*3da0*/  FSEL R85, R28, -INF , P6 ;  /* 0xff8000001c557808 */ /* 0x000fe40003000000 */
[----:B------:R-:W-:Y:S02]  /*3db0*/  FMNMX.FTZ R101, R23, R101, !PT ;  /* 0x0000006517657209 */ /* 0x000fe40007810000 */
[C---:B------:R-:W-:Y:S02]  /*3dc0*/  ISETP.GT.AND P1, PT, R2.reuse, 0x28, PT ;  /* 0x000000280200780c */ /* 0x040fe40003f24270 */
[----:B------:R-:W-:Y:S01]  /*3dd0*/  ISETP.GT.AND P6, PT, R2, 0x30, PT ;  /* 0x000000300200780c */ /* 0x000fe20003fc4270 */
[----:B-1----:R-:W-:-:S04]  /*3de0*/  FMUL.FTZ R3, R5, c[0x0][0x320] ;  /* 0x0000c80005037a20 */ /* 0x002fc80000410000 */
[----:B------:R-:W1:Y:S01]  /*3df0*/  MUFU.TANH R4, R3 ;  /* 0x0000000300047308 */ /* 0x000e620000002400 */
[C---:B------:R-:W-:Y:S02]  /*3e00*/  ISETP.GT.AND P5, PT, R2.reuse, 0x31, PT ;  /* 0x000000310200780c */ /* 0x040fe40003fa4270 */
[----:B------:R-:W-:Y:S02]  /*3e10*/  FMNMX.FTZ R101, R85, R101, !PT ;  /* 0x0000006555657209 */ /* 0x000fe40007810000 */
[----:B------:R-:W-:Y:S02]  /*3e20*/  ISETP.GT.AND P0, PT, R2, 0x29, PT ;  /* 0x000000290200780c */ /* 0x000fe40003f04270 */
[----:B----4-:R-:W-:Y:S02]  /*3e30*/  FSEL R86, R8, -INF , P1 ;  /* 0xff80000008567808 */ /* 0x010fe40000800000 */
[----:B------:R-:W-:Y:S02]  /*3e40*/  ISETP.GT.AND P1, PT, R2, 0x38, PT ;  /* 0x000000380200780c */ /* 0x000fe40003f24270 */
[----:B------:R-:W-:-:S02]  /*3e50*/  FSEL R180, R12, -INF , P6 ;  /* 0xff8000000cb47808 */ /* 0x000fc40003000000 */
[----:B-----5:R-:W-:Y:S02]  /*3e60*/  FSEL R175, R11, -INF , P5 ;  /* 0xff8000000baf7808 */ /* 0x020fe40002800000 */
[C---:B------:R-:W-:Y:S02]  /*3e70*/  ISETP.GT.AND P6, PT, R0.reuse, RZ, PT ;  /* 0x000000ff0000720c */ /* 0x040fe40003fc4270 */
[----:B------:R-:W-:Y:S02]  /*3e80*/  ISETP.GT.AND P5, PT, R0, 0x1, PT ;  /* 0x000000010000780c */ /* 0x000fe40003fa4270 */
[----:B------:R-:W-:Y:S02]  /*3e90*/  FMNMX.FTZ R101, R87, R101, !PT ;  /* 0x0000006557657209 */ /* 0x000fe40007810000 */
[----:B------:R-:W-:Y:S02]  /*3ea0*/  FSEL R84, R9, -INF , P0 ;  /* 0xff80000009547808 */ /* 0x000fe40000000000 */
[----:B------:R-:W-:Y:S01]  /*3eb0*/  ISETP.GT.AND P0, PT, R2, 0x39, PT ;  /* 0x000000390200780c */ /* 0x000fe20003f04270 */
[----:B------:R-:W-:Y:S01]  /*3ec0*/  FMUL.FTZ R2, R38, c[0x0][0x320] ;  /* 0x0000c80026027a20 */ /* 0x000fe20000410000 */
[----:B---3--:R-:W-:-:S02]  /*3ed0*/  FSEL R172, R10, -INF , P1 ;  /* 0xff8000000aac7808 */ /* 0x008fc40000800000 */
[----:B------:R-:W-:Y:S02]  /*3ee0*/  ISETP.GT.AND P1, PT, R0, 0x8, PT ;  /* 0x000000080000780c */ /* 0x000fe40003f24270 */
[----:B------:R-:W-:Y:S02]  /*3ef0*/  FSEL R5, R79, -INF , P6 ;  /* 0xff8000004f057808 */ /* 0x000fe40003000000 */
[----:B------:R-:W-:Y:S02]  /*3f00*/  FSEL R12, R78, -INF , P5 ;  /* 0xff8000004e0c7808 */ /* 0x000fe40002800000 */
[----:B------:R-:W-:Y:S01]  /*3f10*/  FMNMX.FTZ R101, R86, R101, !PT ;  /* 0x0000006556657209 */ /* 0x000fe20007810000 */
[----:B------:R3:W4:Y:S01]  /*3f20*/  MUFU.TANH R28, R2 ;  /* 0x00000002001c7308 */ /* 0x0007220000002400 */
[----:B-1----:R-:W-:Y:S02]  /*3f30*/  FSEL R174, R4, -INF , P0 ;  /* 0xff80000004ae7808 */ /* 0x002fe40000000000 */
[----:B------:R-:W-:-:S02]  /*3f40*/  ISETP.GT.AND P0, PT, R0, 0x9, PT ;  /* 0x000000090000780c */ /* 0x000fc40003f04270 */
[----:B------:R-:W-:Y:S02]  /*3f50*/  FSEL R11, R52, -INF , P1 ;  /* 0xff800000340b7808 */ /* 0x000fe40000800000 */
[----:B------:R-:W-:Y:S01]  /*3f60*/  FMNMX.FTZ R101, R84, R101, !PT ;  /* 0x0000006554657209 */ /* 0x000fe20007810000 */
[----:B------:R-:W-:Y:S01]  /*3f70*/  FMUL.FTZ R9, R27, c[0x0][0x320] ;  /* 0x0000c8001b097a20 */ /* 0x000fe20000410000 */
[----:B------:R-:W-:Y:S02]  /*3f80*/  ISETP.GT.AND P6, PT, R0, 0x10, PT ;  /* 0x000000100000780c */ /* 0x000fe40003fc4270 */
[----:B---3--:R-:W-:Y:S01]  /*3f90*/  FMNMX.FTZ R2, R5, R12, !PT ;  /* 0x0000000c05027209 */ /* 0x008fe20007810000 */
[----:B------:R-:W-:Y:S01]  /*3fa0*/  FMUL.FTZ R8, R26, c[0x0][0x320] ;  /* 0x0000c8001a087a20 */ /* 0x000fe20000410000 */
[----:B------:R-:W-:Y:S01]  /*3fb0*/  FSEL R10, R48, -INF , P0 ;  /* 0xff800000300a7808 */ /* 0x000fe20000000000 */
[----:B------:R-:W-:Y:S01]  /*3fc0*/  FMUL.FTZ R3, R39, c[0x0][0x320] ;  /* 0x0000c80027037a20 */ /* 0x000fe20000410000 */
[----:B------:R-:W-:-:S02]  /*3fd0*/  FMNMX.FTZ R2, R11, R2, !PT ;  /* 0x000000020b027209 */ /* 0x000fc40007810000 */
[----:B------:R-:W-:Y:S01]  /*3fe0*/  ISETP.GT.AND P5, PT, R0, 0x11, PT ;  /* 0x000000110000780c */ /* 0x000fe20003fa4270 */
[----:B------:R-:W-:Y:S01]  /*3ff0*/  MUFU.TANH R24, R18 ;  /* 0x0000001200187308 */ /* 0x000fe20000002400 */
[----:B------:R-:W-:Y:S01]  /*4000*/  FMNMX.FTZ R101, R180, R101, !PT ;  /* 0x00000065b4657209 */ /* 0x000fe20007810000 */
[----:B------:R-:W-:Y:S01]  /*4010*/  FMUL.FTZ R4, R7, c[0x0][0x320] ;  /* 0x0000c80007047a20 */ /* 0x000fe20000410000 */
[----:B------:R-:W-:Y:S01]  /*4020*/  FMNMX.FTZ R2, R10, R2, !PT ;  /* 0x000000020a027209 */ /* 0x000fe20007810000 */
[----:B------:R-:W-:Y:S01]  /*4030*/  LDSM.16.MT88.4 R36, [R171] ;  /* 0x00000000ab24783b */ /* 0x000fe20000004200 */
[----:B------:R-:W-:-:S03]  /*4040*/  FMNMX.FTZ R101, R175, R101, !PT ;  /* 0x00000065af657209 */ /* 0x000fc60007810000 */
[----:B------:R1:W-:Y:S01]  /*4050*/  MUFU.TANH R25, R9 ;  /* 0x0000000900197308 */ /* 0x0003e20000002400 */
[----:B------:R-:W-:Y:S01]  /*4060*/  ISETP.GT.AND P1, PT, R0, 0x18, PT ;  /* 0x000000180000780c */ /* 0x000fe20003f24270 */
[----:B------:R-:W-:Y:S01]  /*4070*/  LDSM.16.MT88.4 R48, [R170+0x2800] ;  /* 0x00280000aa30783b */ /* 0x000fe20000004200 */
[----:B------:R-:W-:-:S03]  /*4080*/  FMNMX.FTZ R101, R172, R101, !PT ;  /* 0x00000065ac657209 */ /* 0x000fc60007810000 */
[----:B------:R-:W-:Y:S02]  /*4090*/  LDSM.16.MT88.4 R52, [R239+0x2000] ;  /* 0x00200000ef34783b */ /* 0x000fe40000004200 */
[----:B------:R3:W-:Y:S01]  /*40a0*/  MUFU.TANH R26, R8 ;  /* 0x00000008001a7308 */ /* 0x0007e20000002400 */
[----:B-1----:R-:W-:-:S07]  /*40b0*/  FSEL R9, R43, -INF , P6 ;  /* 0xff8000002b097808 */ /* 0x002fce0003000000 */
[----:B------:R1:W5:Y:S01]  /*40c0*/  MUFU.TANH R27, R3 ;  /* 0x00000003001b7308 */ /* 0x0003620000002400 */
[----:B------:R-:W-:Y:S02]  /*40d0*/  FMNMX.FTZ R2, R9, R2, !PT ;  /* 0x0000000209027209 */ /* 0x000fe40007810000 */
[----:B---3--:R-:W-:Y:S02]  /*40e0*/  FSEL R8, R42, -INF , P5 ;  /* 0xff8000002a087808 */ /* 0x008fe40002800000 */
[----:B------:R-:W-:-:S03]  /*40f0*/  ISETP.GT.AND P0, PT, R0, 0x19, PT ;  /* 0x000000190000780c */ /* 0x000fc60003f04270 */
[----:B------:R-:W3:Y:S01]  /*4100*/  MUFU.TANH R19, R19 ;  /* 0x0000001300137308 */ /* 0x000ee20000002400 */
[----:B------:R-:W-:Y:S01]  /*4110*/  FSEL R17, R34, -INF , P1 ;  /* 0xff80000022117808 */ /* 0x000fe20000800000 */
[----:B------:R-:W-:Y:S01]  /*4120*/  LDSM.16.MT88.4 R40, [R237+0x800] ;  /* 0x00080000ed28783b */ /* 0x000fe20000004200 */
[----:B------:R-:W-:Y:S02]  /*4130*/  FMNMX.FTZ R2, R8, R2, !PT ;  /* 0x0000000208027209 */ /* 0x000fe40007810000 */
[----:B------:R-:W-:Y:S01]  /*4140*/  FMNMX.FTZ R101, R174, R101, !PT ;  /* 0x00000065ae657209 */ /* 0x000fe20007810000 */
[----:B------:R-:W-:Y:S01]  /*4150*/  LDSM.16.MT88.4 R32, [R237] ;  /* 0x00000000ed20783b */ /* 0x000fe20000004200 */
[----:B------:R-:W-:Y:S02]  /*4160*/  ISETP.GT.AND P5, PT, R0, 0x20, PT ;  /* 0x000000200000780c */ /* 0x000fe40003fa4270 */
[----:B------:R-:W-:Y:S01]  /*4170*/  FSEL R18, R29, -INF , P0 ;  /* 0xff8000001d127808 */ /* 0x000fe20000000000 */
[----:B-1----:R-:W1:Y:S01]  /*4180*/  SHFL.BFLY PT, R3, R101, 0x2, 0x1f ;  /* 0x0c401f0065037f89 */ /* 0x002e6200000e0000 */
[----:B------:R-:W-:-:S02]  /*4190*/  FMNMX.FTZ R2, R17, R2, !PT ;  /* 0x0000000211027209 */ /* 0x000fc40007810000 */
[----:B------:R-:W-:Y:S02]  /*41a0*/  ISETP.GT.AND P1, PT, R0, 0x21, PT ;  /* 0x000000210000780c */ /* 0x000fe40003f24270 */
[----:B----4-:R-:W-:Y:S02]  /*41b0*/  FSEL R82, R28, -INF , P5 ;  /* 0xff8000001c527808 */ /* 0x010fe40002800000 */
[----:B------:R-:W-:Y:S01]  /*41c0*/  FMNMX.FTZ R2, R18, R2, !PT ;  /* 0x0000000212027209 */ /* 0x000fe20007810000 */
[----:B------:R-:W4:Y:S01]  /*41d0*/  MUFU.TANH R6, R6 ;  /* 0x0000000600067308 */ /* 0x000f220000002400 */
[----:B------:R-:W-:Y:S01]  /*41e0*/  ISETP.GT.AND P0, PT, R0, 0x28, PT ;  /* 0x000000280000780c */ /* 0x000fe20003f04270 */
[----:B------:R-:W-:Y:S01]  /*41f0*/  LDSM.16.MT88.4 R28, [R171+0x800] ;  /* 0x00080000ab1c783b */ /* 0x000fe20000004200 */
[----:B-----5:R-:W-:Y:S02]  /*4200*/  FSEL R81, R27, -INF , P1 ;  /* 0xff8000001b517808 */ /* 0x020fe40000800000 */
[----:B------:R-:W-:-:S02]  /*4210*/  FMNMX.FTZ R2, R82, R2, !PT ;  /* 0x0000000252027209 */ /* 0x000fc40007810000 */
[----:B------:R-:W-:Y:S02]  /*4220*/  ISETP.GT.AND P1, PT, R0, 0x29, PT ;  /* 0x000000290000780c */ /* 0x000fe40003f24270 */
[----:B------:R-:W-:Y:S02]  /*4230*/  FSEL R80, R26, -INF , P0 ;  /* 0xff8000001a507808 */ /* 0x000fe40000000000 */
[----:B------:R-:W-:Y:S01]  /*4240*/  FMNMX.FTZ R2, R81, R2, !PT ;  /* 0x0000000251027209 */ /* 0x000fe20007810000 */
[----:B------:R-:W5:Y:S01]  /*4250*/  MUFU.TANH R4, R4 ;  /* 0x0000000400047308 */ /* 0x000f620000002400 */
[----:B------:R-:W-:Y:S02]  /*4260*/  ISETP.GT.AND P0, PT, R0, 0x30, PT ;  /* 0x000000300000780c */ /* 0x000fe40003f04270 */
[----:B------:R-:W-:Y:S02]  /*4270*/  FSEL R83, R25, -INF , P1 ;  /* 0xff80000019537808 */ /* 0x000fe40000800000 */
[----:B------:R-:W-:-:S02]  /*4280*/  FMNMX.FTZ R2, R80, R2, !PT ;  /* 0x0000000250027209 */ /* 0x000fc40007810000 */
[----:B------:R-:W-:Y:S02]  /*4290*/  ISETP.GT.AND P1, PT, R0, 0x31, PT ;  /* 0x000000310000780c */ /* 0x000fe40003f24270 */
[----:B------:R-:W-:Y:S02]  /*42a0*/  FSEL R161, R24, -INF , P0 ;  /* 0xff80000018a17808 */ /* 0x000fe40000000000 */
[----:B------:R-:W-:Y:S01]  /*42b0*/  FMNMX.FTZ R2, R83, R2, !PT ;  /* 0x0000000253027209 */ /* 0x000fe20007810000 */
[----:B------:R-:W-:Y:S01]  /*42c0*/  LDSM.16.MT88.4 R24, [R170+0x800] ;  /* 0x00080000aa18783b */ /* 0x000fe20000004200 */
[----:B------:R-:W-:Y:S02]  /*42d0*/  ISETP.GT.AND P0, PT, R0, 0x38, PT ;  /* 0x000000380000780c */ /* 0x000fe40003f04270 */
[----:B---3--:R-:W-:Y:S02]  /*42e0*/  FSEL R160, R19, -INF , P1 ;  /* 0xff80000013a07808 */ /* 0x008fe40000800000 */
[----:B------:R-:W-:-:S02]  /*42f0*/  FMNMX.FTZ R2, R161, R2, !PT ;  /* 0x00000002a1027209 */ /* 0x000fc40007810000 */
[----:B-1----:R-:W-:Y:S02]  /*4300*/  FMNMX.FTZ R101, R101, R3, !PT ;  /* 0x0000000365657209 */ /* 0x002fe40007810000 */
[----:B------:R-:W-:Y:S02]  /*4310*/  ISETP.GT.AND P1, PT, R0, 0x39, PT ;  /* 0x000000390000780c */ /* 0x000fe40003f24270 */
[----:B----4-:R-:W-:Y:S02]  /*4320*/  FSEL R95, R6, -INF , P0 ;  /* 0xff800000065f7808 */ /* 0x010fe40000000000 */
[----:B------:R-:W-:Y:S01]  /*4330*/  FMNMX.FTZ R100, R160, R2, !PT ;  /* 0x00000002a0647209 */ /* 0x000fe20007810000 */
[----:B------:R-:W1:Y:S01]  /*4340*/  SHFL.BFLY PT, R0, R101, 0x1, 0x1f ;  /* 0x0c201f0065007f89 */ /* 0x000e6200000e0000 */
[----:B-----5:R-:W-:Y:S02]  /*4350*/  FSEL R94, R4, -INF , P1 ;  /* 0xff800000045e7808 */ /* 0x020fe40000800000 */
[----:B------:R-:W-:-:S04]  /*4360*/  FMNMX.FTZ R100, R95, R100, !PT ;  /* 0x000000645f647209 */ /* 0x000fc80007810000 */
[----:B------:R-:W-:-:S05]  /*4370*/  FMNMX.FTZ R100, R94, R100, !PT ;  /* 0x000000645e647209 */ /* 0x000fca0007810000 */
[----:B------:R-:W3:Y:S01]  /*4380*/  SHFL.BFLY PT, R3, R100, 0x2, 0x1f ;  /* 0x0c401f0064037f89 */ /* 0x000ee200000e0000 */
[----:B-1----:R-:W-:-:S04]  /*4390*/  FMNMX.FTZ R101, R101, R0, !PT ;  /* 0x0000000065657209 */ /* 0x002fc80007810000 */
[C---:B------:R-:W-:Y:S01]  /*43a0*/  FSETP.NEU.FTZ.AND P0, PT, R101.reuse, -INF , PT ;  /* 0xff8000006500780b */ /* 0x040fe20003f1d000 */
[----:B------:R-:W-:-:S05]  /*43b0*/  FMUL.FTZ R2, R101, c[0x0][0x2d0] ;  /* 0x0000b40065027a20 */ /* 0x000fca0000410000 */
[----:B------:R-:W-:Y:S02]  /*43c0*/  FSEL R2, R2, RZ, P0 ;  /* 0x000000ff02027208 */ /* 0x000fe40000000000 */
[----:B---3--:R-:W-:-:S03]  /*43d0*/  FMNMX.FTZ R100, R100, R3, !PT ;  /* 0x0000000364647209 */ /* 0x008fc60007810000 */
[--C-:B------:R-:W-:Y:S02]  /*43e0*/  FFMA.FTZ R0, R13, c[0x0][0x2d0], -R2.reuse ;  /* 0x0000b4000d007a23 */ /* 0x100fe40000010802 */
[----:B------:R-:W1:Y:S02]  /*43f0*/  SHFL.BFLY PT, R3, R100, 0x1, 0x1f ;  /* 0x0c201f0064037f89 */ /* 0x000e6400000e0000 */
[----:B------:R3:W-:Y:S02]  /*4400*/  MUFU.EX2 R224, R0 ;  /* 0x0000000000e07308 */ /* 0x0007e40000000800 */
[----:B---3--:R-:W-:-:S06]  /*4410*/  FFMA.FTZ R0, R15, c[0x0][0x2d0], -R2 ;  /* 0x0000b4000f007a23 */ /* 0x008fcc0000010802 */
[----:B------:R3:W-:Y:S02]  /*4420*/  MUFU.EX2 R209, R0 ;  /* 0x0000000000d17308 */ /* 0x0007e40000000800 */
[----:B---3--:R-:W-:-:S06]  /*4430*/  FFMA.FTZ R0, R14, c[0x0][0x2d0], -R2 ;  /* 0x0000b4000e007a23 */ /* 0x008fcc0000010802 */
[----:B------:R3:W-:Y:S01]  /*4440*/  MUFU.EX2 R225, R0 ;  /* 0x0000000000e17308 */ /* 0x0007e20000000800 */
[----:B-1----:R-:W-:Y:S01]  /*4450*/  FMNMX.FTZ R100, R100, R3, !PT ;  /* 0x0000000364647209 */ /* 0x002fe20007810000 */
[----:B---3--:R-:W-:-:S06]  /*4460*/  FFMA.FTZ R0, R20, c[0x0][0x2d0], -R2 ;  /* 0x0000b40014007a23 */ /* 0x008fcc0000010802 */
[----:B------:R1:W3:Y:S01]  /*4470*/  MUFU.EX2 R227, R0 ;  /* 0x0000000000e37308 */ /* 0x0002e20000000800 */
[--C-:B------:R-:W-:Y:S01]  /*4480*/  FFMA.FTZ R3, R22, c[0x0][0x2d0], -R2.reuse ;  /* 0x0000b40016037a23 */ /* 0x100fe20000010802 */
[----:B------:R-:W-:Y:S01]  /*4490*/  FSETP.NEU.FTZ.AND P0, PT, R100, -INF , PT ;  /* 0xff8000006400780b */ /* 0x000fe20003f1d000 */
[----:B-1----:R-:W-:-:S05]  /*44a0*/  FFMA.FTZ R0, R16, c[0x0][0x2d0], -R2 ;  /* 0x0000b40010007a23 */ /* 0x002fca0000010802 */
[----:B------:R1:W-:Y:S02]  /*44b0*/  MUFU.EX2 R226, R0 ;  /* 0x0000000000e27308 */ /* 0x0003e40000000800 */
[----:B-1----:R-:W-:-:S06]  /*44c0*/  FFMA.FTZ R0, R21, c[0x0][0x2d0], -R2 ;  /* 0x0000b40015007a23 */ /* 0x002fcc0000010802 */
[----:B------:R1:W-:Y:S08]  /*44d0*/  MUFU.EX2 R229, R0 ;  /* 0x0000000000e57308 */ /* 0x0003f00000000800 */
[----:B------:R4:W-:Y:S01]  /*44e0*/  MUFU.EX2 R228, R3 ;  /* 0x0000000300e47308 */ /* 0x0009e20000000800 */
[----:B-1----:R-:W-:-:S05]  /*44f0*/  FMUL.FTZ R0, R100, c[0x0][0x2d0] ;  /* 0x0000b40064007a20 */ /* 0x002fca0000410000 */
[----:B------:R-:W-:Y:S01]  /*4500*/  FSEL R0, R0, RZ, P0 ;  /* 0x000000ff00007208 */ /* 0x000fe20000000000 */
[----:B----4-:R-:W-:-:S04]  /*4510*/  FFMA.FTZ R3, R23, c[0x0][0x2d0], -R2 ;  /* 0x0000b40017037a23 */ /* 0x010fc80000010802 */
[----:B------:R1:W-:Y:S02]  /*4520*/  MUFU.EX2 R230, R3 ;  /* 0x0000000300e67308 */ /* 0x0003e40000000800 */
[--C-:B-1----:R-:W-:Y:S02]  /*4530*/  FFMA.FTZ R3, R5, c[0x0][0x2d0], -R0.reuse ;  /* 0x0000b40005037a23 */ /* 0x102fe40000010800 */
[----:B------:R-:W1:Y:S04]  /*4540*/  LDSM.16.MT88.4 R4, [R170] ;  /* 0x00000000aa04783b */ /* 0x000e680000004200 */
[----:B------:R4:W-:Y:S02]  /*4550*/  MUFU.EX2 R183, R3 ;  /* 0x0000000300b77308 */ /* 0x0009e40000000800 */
[----:B----4-:R-:W-:-:S06]  /*4560*/  FFMA.FTZ R3, R12, c[0x0][0x2d0], -R0 ;  /* 0x0000b4000c037a23 */ /* 0x010fcc0000010800 */
[----:B------:R4:W5:Y:S02]  /*4570*/  MUFU.EX2 R182, R3 ;  /* 0x0000000300b67308 */ /* 0x0009640000000800 */
[----:B----4-:R-:W-:-:S06]  /*4580*/  FFMA.FTZ R3, R11, c[0x0][0x2d0], -R0 ;  /* 0x0000b4000b037a23 */ /* 0x010fcc0000010800 */
[----:B------:R4:W-:Y:S02]  /*4590*/  MUFU.EX2 R192, R3 ;  /* 0x0000000300c07308 */ /* 0x0009e40000000800 */
[----:B----4-:R-:W-:-:S06]  /*45a0*/  FFMA.FTZ R3, R10, c[0x0][0x2d0], -R0 ;  /* 0x0000b4000a037a23 */ /* 0x010fcc0000010800 */
[----:B------:R4:W1:Y:S01]  /*45b0*/  MUFU.EX2 R195, R3 ;  /* 0x0000000300c37308 */ /* 0x0008620000000800 */
[----:B---3--:R-:W-:Y:S01]  /*45c0*/  F2FP.PACK_AB R10, R227, R225 ;  /* 0x000000e1e30a723e */ /* 0x008fe200000000ff */
[----:B----4-:R-:W-:-:S06]  /*45d0*/  FFMA.FTZ R3, R9, c[0x0][0x2d0], -R0 ;  /* 0x0000b40009037a23 */ /* 0x010fcc0000010800 */
[----:B------:R3:W-:Y:S01]  /*45e0*/  MUFU.EX2 R194, R3 ;  /* 0x0000000300c27308 */ /* 0x0007e20000000800 */
[----:B-----5:R-:W-:Y:S02]  /*45f0*/  F2FP.PACK_AB R9, R182, R183 ;  /* 0x000000b7b609723e */ /* 0x020fe400000000ff */
[----:B-1----:R-:W-:Y:S01]  /*4600*/  F2FP.PACK_AB R11, R195, R192 ;  /* 0x000000c0c30b723e */ /* 0x002fe200000000ff */
[----:B---3--:R-:W-:Y:S01]  /*4610*/  FFMA.FTZ R3, R8, c[0x0][0x2d0], -R0 ;  /* 0x0000b40008037a23 */ /* 0x008fe20000010800 */
[----:B------:R-:W-:-:S03]  /*4620*/  F2FP.PACK_AB R8, R209, R224 ;  /* 0x000000e0d108723e */ /* 0x000fc600000000ff */
[----:B------:R1:W3:Y:S04]  /*4630*/  MUFU.EX2 R203, R3 ;  /* 0x0000000300cb7308 */ /* 0x0002e80000000800 */
[----:B------:R-:W-:Y:S01]  /*4640*/  HMMA.16816.F32 R20, R8, R4, RZ ;  /* 0x000000040814723c */ /* 0x000fe200000018ff */
[----:B-1----:R-:W-:-:S04]  /*4650*/  FFMA.FTZ R3, R17, c[0x0][0x2d0], -R0 ;  /* 0x0000b40011037a23 */ /* 0x002fc80000010800 */
[----:B------:R1:W-:Y:S02]  /*4660*/  MUFU.EX2 R200, R3 ;  /* 0x0000000300c87308 */ /* 0x0003e40000000800 */
[----:B-1----:R-:W-:Y:S02]  /*4670*/  FFMA.FTZ R3, R18, c[0x0][0x2d0], -R0 ;  /* 0x0000b40012037a23 */ /* 0x002fe40000010800 */
[----:B------:R-:W-:Y:S04]  /*4680*/  HMMA.16816.F32 R16, R8, R6, RZ ;  /* 0x000000060810723c */ /* 0x000fe800000018ff */
[----:B------:R-:W1:Y:S01]  /*4690*/  MUFU.EX2 R204, R3 ;  /* 0x0000000300cc7308 */ /* 0x000e620000000800 */
[----:B------:R-:W-:Y:S02]  /*46a0*/  F2FP.PACK_AB R4, R229, R226 ;  /* 0x000000e2e504723e */ /* 0x000fe400000000ff */
[----:B---3--:R-:W-:-:S02]  /*46b0*/  F2FP.PACK_AB R5, R203, R194 ;  /* 0x000000c2cb05723e */ /* 0x008fc400000000ff */
[----:B------:R-:W-:Y:S01]  /*46c0*/  F2FP.PACK_AB R6, R230, R228 ;  /* 0x000000e4e606723e */ /* 0x000fe200000000ff */
[----:B------:R-:W-:Y:S01]  /*46d0*/  HMMA.16816.F32 R12, R8, R32, RZ ;  /* 0x00000020080c723c */ /* 0x000fe200000018ff */
[----:B-1----:R-:W-:-:S07]  /*46e0*/  F2FP.PACK_AB R7, R204, R200 ;  /* 0x000000c8cc07723e */ /* 0x002fce00000000ff */
[C---:B------:R-:W-:Y:S08]  /*46f0*/  HMMA.16816.F32 R104, R4.reuse, R24, R20 ;  /* 0x000000180468723c */ /* 0x040ff00000001814 */
[----:B------:R-:W-:Y:S01]  /*4700*/  HMMA.16816.F32 R148, R4, R26, R16 ;  /* 0x0000001a0494723c */ /* 0x000fe20000001810 */
[----:B--2---:R-:W1:Y:S04]  /*4710*/  LDSM.16.MT88.4 R24, [R64] ;  /* 0x000000004018783b */ /* 0x004e680000004200 */
[----:B------:R-:W-:Y:S03]  /*4720*/  LDSM.16.MT88.4 R64, [R64+0x4000] ;  /* 0x004000004040783b */ /* 0x000fe60000004200 */
[----:B------:R-:W-:Y:S01]  /*4730*/  HMMA.16816.F32 R20, R8, R34, RZ ;  /* 0x000000220814723c */ /* 0x000fe200000018ff */
[----:B------:R-:W-:Y:S07]  /*4740*/  LDSM.16.MT88.4 R32, [R170+0x2000] ;  /* 0x00200000aa20783b */ /* 0x000fee0000004200 */
[----:B------:R-:W-:Y:S08]  /*4750*/  HMMA.16816.F32 R112, R4, R40, R12 ;  /* 0x000000280470723c */ /* 0x000ff0000000180c */
[C---:B------:R-:W-:Y:S08]  /*4760*/  HMMA.16816.F32 R16, R8.reuse, R36, RZ ;  /* 0x000000240810723c */ /* 0x040ff000000018ff */
[----:B------:R-:W-:Y:S01]  /*4770*/  HMMA.16816.F32 R12, R8, R38, RZ ;  /* 0x00000026080c723c */ /* 0x000fe200000018ff */
[----:B------:R-:W-:Y:S07]  /*4780*/  LDSM.16.MT88.4 R36, [R171+0x2000] ;  /* 0x00200000ab24783b */ /* 0x000fee0000004200 */
[C---:B------:R-:W-:Y:S01]  /*4790*/  HMMA.16816.F32 R144, R4.reuse, R42, R20 ;  /* 0x0000002a0490723c */ /* 0x040fe20000001814 */
[----:B------:R-:W2:Y:S07]  /*47a0*/  LDSM.16.MT88.4 R40, [R239+0x800] ;  /* 0x00080000ef28783b */ /* 0x000eae0000004200 */
[C---:B------:R-:W-:Y:S08]  /*47b0*/  HMMA.16816.F32 R120, R4.reuse, R28, R16 ;  /* 0x0000001c0478723c */ /* 0x040ff00000001810 */
[----:B------:R-:W-:Y:S01]  /*47c0*/  HMMA.16816.F32 R128, R4, R30, R12 ;  /* 0x0000001e0480723c */ /* 0x000fe2000000180c */
[----:B------:R-:W3:Y:S07]  /*47d0*/  LDSM.16.MT88.4 R28, [R237+0x2800] ;  /* 0x00280000ed1c783b */ /* 0x000eee0000004200 */
[C---:B-1----:R-:W-:Y:S08]  /*47e0*/  HMMA.16816.F32 R16, R8.reuse, R24, RZ ;  /* 0x000000180810723c */ /* 0x042ff000000018ff */
[----:B------:R-:W-:Y:S11]  /*47f0*/  HMMA.16816.F32 R12, R8, R26, RZ ;  /* 0x0000001a080c723c */ /* 0x000ff600000018ff */
[----:B------:R-:W-:Y:S05]  /*4800*/  @!UPT UIADD3 URZ, URZ, URZ, URZ ;  /* 0x0000003f3f3ff290 */ /* 0x000fea000fffe03f */
[C---:B--2---:R-:W-:Y:S08]  /*4810*/  HMMA.16816.F32 R132, R4.reuse, R40, R16 ;  /* 0x000000280484723c */ /* 0x044ff00000001810 */
[----:B------:R-:W-:Y:S01]  /*4820*/  HMMA.16816.F32 R124, R4, R42, R12 ;  /* 0x0000002a047c723c */ /* 0x000fe2000000180c */
[----:B------:R-:W1:Y:S07]  /*4830*/  LDSM.16.MT88.4 R40, [R237+0x4000] ;  /* 0x00400000ed28783b */ /* 0x000e6e0000004200 */
[C---:B------:R-:W-:Y:S08]  /*4840*/  HMMA.16816.F32 R16, R8.reuse, R44, RZ ;  /* 0x0000002c0810723c */ /* 0x040ff000000018ff */
[C---:B------:R-:W-:Y:S01]  /*4850*/  HMMA.16816.F32 R12, R8.reuse, R46, RZ ;  /* 0x0000002e080c723c */ /* 0x040fe200000018ff */
[----:B------:R-:W2:Y:S07]  /*4860*/  LDSM.16.MT88.4 R44, [R171+0x4000] ;  /* 0x00400000ab2c783b */ /* 0x000eae0000004200 */
[----:B------:R-:W-:Y:S08]  /*4870*/  HMMA.16816.F32 R24, R8, R32, RZ ;  /* 0x000000200818723c */ /* 0x000ff000000018ff */
[C---:B---3--:R-:W-:Y:S08]  /*4880*/  HMMA.16816.F32 R88, R4.reuse, R28, R16 ;  /* 0x0000001c0458723c */ /* 0x048ff00000001810 */
[----:B------:R-:W-:Y:S08]  /*4890*/  HMMA.16816.F32 R140, R4, R30, R12 ;  /* 0x0000001e048c723c */ /* 0x000ff0000000180c */
[C---:B------:R-:W-:Y:S08]  /*48a0*/  HMMA.16816.F32 R20, R8.reuse, R34, RZ ;  /* 0x000000220814723c */ /* 0x040ff000000018ff */
[C---:B------:R-:W-:Y:S08]  /*48b0*/  HMMA.16816.F32 R28, R8.reuse, R38, RZ ;  /* 0x00000026081c723c */ /* 0x040ff000000018ff */
[C---:B------:R-:W-:Y:S08]  /*48c0*/  HMMA.16816.F32 R16, R8.reuse, R56, RZ ;  /* 0x000000380810723c */ /* 0x040ff000000018ff */
[----:B------:R-:W-:Y:S08]  /*48d0*/  HMMA.16816.F32 R12, R8, R58, RZ ;  /* 0x0000003a080c723c */ /* 0x000ff000000018ff */
[C---:B------:R-:W-:Y:S08]  /*48e0*/  HMMA.16816.F32 R116, R4.reuse, R48, R24 ;  /* 0x000000300474723c */ /* 0x040ff00000001818 */
[C---:B------:R-:W-:Y:S08]  /*48f0*/  HMMA.16816.F32 R108, R4.reuse, R50, R20 ;  /* 0x00000032046c723c */ /* 0x040ff00000001814 */
[----:B------:R-:W-:Y:S08]  /*4900*/  HMMA.16816.F32 R76, R4, R74, R28 ;  /* 0x0000004a044c723c */ /* 0x000ff0000000181c */
[C---:B------:R-:W-:Y:S08]  /*4910*/  HMMA.16816.F32 R24, R8.reuse, R52, RZ ;  /* 0x000000340818723c */ /* 0x040ff000000018ff */
[----:B------:R-:W-:Y:S08]  /*4920*/  HMMA.16816.F32 R20, R8, R54, RZ ;  /* 0x000000360814723c */ /* 0x000ff000000018ff */
[----:B------:R-:W-:Y:S01]  /*4930*/  HMMA.16816.F32 R28, R4, R60, R16 ;  /* 0x0000003c041c723c */ /* 0x000fe20000001810 */
[----:B------:R-:W-:Y:S07]  /*4940*/  LDSM.16.MT88.4 R16, [R237+0x4800] ;  /* 0x00480000ed10783b */ /* 0x000fee0000004200 */
[C---:B------:R-:W-:Y:S08]  /*4950*/  HMMA.16816.F32 R32, R8.reuse, R36, RZ ;  /* 0x000000240820723c */ /* 0x040ff000000018ff */
[C---:B-1----:R-:W-:Y:S08]  /*4960*/  HMMA.16816.F32 R56, R8.reuse, R40, RZ ;  /* 0x000000280838723c */ /* 0x042ff000000018ff */
[C---:B------:R-:W-:Y:S08]  /*4970*/  HMMA.16816.F32 R52, R8.reuse, R42, RZ ;  /* 0x0000002a0834723c */ /* 0x040ff000000018ff */
[----:B--2---:R-:W-:Y:S08]  /*4980*/  HMMA.16816.F32 R48, R8, R44, RZ ;  /* 0x0000002c0830723c */ /* 0x004ff000000018ff */
[----:B------:R-:W-:Y:S01]  /*4990*/  HMMA.16816.F32 R60, R4, R62, R12 ;  /* 0x0000003e043c723c */ /* 0x000fe2000000180c */
[----:B------:R-:W1:Y:S07]  /*49a0*/  LDSM.16.MT88.4 R12, [R171+0x4800] ;  /* 0x00480000ab0c783b */ /* 0x000e6e0000004200 */
[C---:B------:R-:W-:Y:S08]  /*49b0*/  HMMA.16816.F32 R44, R8.reuse, R46, RZ ;  /* 0x0000002e082c723c */ /* 0x040ff000000018ff */
[C---:B------:R-:W-:Y:S08]  /*49c0*/  HMMA.16816.F32 R40, R8.reuse, R64, RZ ;  /* 0x000000400828723c */ /* 0x040ff000000018ff */
[----:B------:R-:W-:Y:S01]  /*49d0*/  HMMA.16816.F32 R36, R8, R66, RZ ;  /* 0x000000420824723c */ /* 0x000fe200000018ff */
[----:B------:R-:W2:Y:S01]  /*49e0*/  LDSM.16.MT88.4 R8, [R239+0x4800] ;  /* 0x00480000ef08783b */ /* 0x000ea20000004200 */
[----:B------:R-:W-:-:S04]  /*49f0*/  FFMA.FTZ R3, R85, c[0x0][0x2d0], -R2 ;  /* 0x0000b40055037a23 */ /* 0x000fc80000010802 */
[----:B------:R3:W-:Y:S02]  /*4a00*/  MUFU.EX2 R93, R3 ;  /* 0x00000003005d7308 */ /* 0x0007e40000000800 */
[----:B---3--:R-:W-:-:S06]  /*4a10*/  FFMA.FTZ R3, R87, c[0x0][0x2d0], -R2 ;  /* 0x0000b40057037a23 */ /* 0x008fcc0000010802 */
[----:B------:R3:W4:Y:S01]  /*4a20*/  MUFU.EX2 R137, R3 ;  /* 0x0000000300897308 */ /* 0x0007220000000800 */
[----:B-1----:R-:W-:Y:S01]  /*4a30*/  HMMA.16816.F32 R48, R4, R12, R48 ;  /* 0x0000000c0430723c */ /* 0x002fe20000001830 */
[----:B---3--:R-:W-:-:S06]  /*4a40*/  FFMA.FTZ R3, R86, c[0x0][0x2d0], -R2 ;  /* 0x0000b40056037a23 */ /* 0x008fcc0000010802 */
[----:B------:R1:W-:Y:S01]  /*4a50*/  MUFU.EX2 R138, R3 ;  /* 0x00000003008a7308 */ /* 0x0003e20000000800 */
[C---:B------:R-:W-:Y:S01]  /*4a60*/  HMMA.16816.F32 R44, R4.reuse, R14, R44 ;  /* 0x0000000e042c723c */ /* 0x040fe2000000182c */
[----:B------:R-:W3:Y:S07]  /*4a70*/  LDSM.16.MT88.4 R12, [R237+0x1000] ;  /* 0x00100000ed0c783b */ /* 0x000eee0000004200 */
[----:B------:R-:W-:Y:S01]  /*4a80*/  HMMA.16816.F32 R56, R4, R16, R56 ;  /* 0x000000100438723c */ /* 0x000fe20000001838 */
[----:B-1----:R-:W-:-:S07]  /*4a90*/  FFMA.FTZ R3, R84, c[0x0][0x2d0], -R2 ;  /* 0x0000b40054037a23 */ /* 0x002fce0000010802 */
[C---:B------:R-:W-:Y:S01]  /*4aa0*/  HMMA.16816.F32 R52, R4.reuse, R18, R52 ;  /* 0x000000120434723c */ /* 0x040fe20000001834 */
[----:B------:R-:W1:Y:S01]  /*4ab0*/  LDSM.16.MT88.4 R16, [R170+0x1000] ;  /* 0x00100000aa10783b */ /* 0x000e620000004200 */
[----:B------:R5:W-:Y:S06]  /*4ac0*/  MUFU.EX2 R139, R3 ;  /* 0x00000003008b7308 */ /* 0x000bec0000000800 */
[C---:B--2---:R-:W-:Y:S08]  /*4ad0*/  HMMA.16816.F32 R40, R4.reuse, R8, R40 ;  /* 0x000000080428723c */ /* 0x044ff00000001828 */
[----:B------:R-:W-:Y:S01]  /*4ae0*/  HMMA.16816.F32 R36, R4, R10, R36 ;  /* 0x0000000a0424723c */ /* 0x000fe20000001824 */
[----:B------:R-:W2:Y:S01]  /*4af0*/  LDSM.16.MT88.4 R8, [R171+0x1000] ;  /* 0x00100000ab08783b */ /* 0x000ea20000004200 */
[----:B-----5:R-:W-:-:S04]  /*4b00*/  FFMA.FTZ R3, R82, c[0x0][0x2d0], -R0 ;  /* 0x0000b40052037a23 */ /* 0x020fc80000010800 */
[----:B------:R5:W-:Y:S02]  /*4b10*/  MUFU.EX2 R92, R3 ;  /* 0x00000003005c7308 */ /* 0x000be40000000800 */
[----:B-----5:R-:W-:-:S06]  /*4b20*/  FFMA.FTZ R3, R81, c[0x0][0x2d0], -R0 ;  /* 0x0000b40051037a23 */ /* 0x020fcc0000010800 */
[----:B------:R5:W1:Y:S02]  /*4b30*/  MUFU.EX2 R103, R3 ;  /* 0x0000000300677308 */ /* 0x000a640000000800 */
[----:B-----5:R-:W-:-:S06]  /*4b40*/  FFMA.FTZ R3, R80, c[0x0][0x2d0], -R0 ;  /* 0x0000b40050037a23 */ /* 0x020fcc0000010800 */
[----:B------:R5:W-:Y:S02]  /*4b50*/  MUFU.EX2 R102, R3 ;  /* 0x0000000300667308 */ /* 0x000be40000000800 */
[----:B-----5:R-:W-:-:S06]  /*4b60*/  FFMA.FTZ R3, R83, c[0x0][0x2d0], -R0 ;  /* 0x0000b40053037a23 */ /* 0x020fcc0000010800 */
[----:B------:R-:W5:Y:S01]  /*4b70*/  MUFU.EX2 R136, R3 ;  /* 0x0000000300887308 */ /* 0x000f620000000800 */
[C---:B------:R-:W-:Y:S08]  /*4b80*/  HMMA.16816.F32 R64, R4.reuse, R68, R24 ;  /* 0x000000440440723c */ /* 0x040ff00000001818 */
[C---:B------:R-:W-:Y:S08]  /*4b90*/  HMMA.16816.F32 R96, R4.reuse, R72, R32 ;  /* 0x000000480460723c */ /* 0x040ff00000001820 */
[----:B------:R-:W-:Y:S07]  /*4ba0*/  HMMA.16816.F32 R68, R4, R70, R20 ;  /* 0x000000460444723c */ /* 0x000fee0000001814 */
[----:B----4-:R-:W-:-:S02]  /*4bb0*/  F2FP.PACK_AB R4, R137, R93 ;  /* 0x0000005d8904723e */ /* 0x010fc400000000ff */
[----:B-1----:R-:W-:Y:S02]  /*4bc0*/  F2FP.PACK_AB R5, R103, R92 ;  /* 0x0000005c6705723e */ /* 0x002fe400000000ff */
[----:B------:R-:W-:Y:S02]  /*4bd0*/  F2FP.PACK_AB R6, R139, R138 ;  /* 0x0000008a8b06723e */ /* 0x000fe400000000ff */
[----:B-----5:R-:W-:-:S07]  /*4be0*/  F2FP.PACK_AB R7, R136, R102 ;  /* 0x000000668807723e */ /* 0x020fce00000000ff */
[C---:B---3--:R-:W-:Y:S08]  /*4bf0*/  HMMA.16816.F32 R112, R4.reuse, R12, R112 ;  /* 0x0000000c0470723c */ /* 0x048ff00000001870 */
        /* <DEDUP_REMOVED lines=8> */
[C---:B-1----:R-:W-:Y:S01]  /*4c80*/  HMMA.16816.F32 R80, R4.reuse, R12, R116 ;  /* 0x0000000c0450723c */ /* 0x042fe20000001874 */
[--C-:B------:R-:W-:Y:S01]  /*4c90*/  FFMA.FTZ R3, R180, c[0x0][0x2d0], -R2.reuse ;  /* 0x0000b400b4037a23 */ /* 0x100fe20000010802 */
[----:B------:R-:W-:Y:S06]  /*4ca0*/  LDSM.16.MT88.4 R116, [R237+0x1800] ;  /* 0x00180000ed74783b */ /* 0x000fec0000004200 */
[C---:B------:R-:W-:Y:S01]  /*4cb0*/  HMMA.16816.F32 R84, R4.reuse, R14, R108 ;  /* 0x0000000e0454723c */ /* 0x040fe2000000186c */
[----:B------:R-:W1:Y:S04]  /*4cc0*/  LDSM.16.MT88.4 R12, [R239+0x3000] ;  /* 0x00300000ef0c783b */ /* 0x000e680000004200 */
[----:B------:R-:W-:Y:S03]  /*4cd0*/  LDSM.16.MT88.4 R108, [R170+0x1800] ;  /* 0x00180000aa6c783b */ /* 0x000fe60000004200 */
[C---:B---3--:R-:W-:Y:S01]  /*4ce0*/  HMMA.16816.F32 R128, R4.reuse, R16, R132 ;  /* 0x000000100480723c */ /* 0x048fe20000001884 */
[----:B------:R-:W-:Y:S07]  /*4cf0*/  LDSM.16.MT88.4 R132, [R239+0x1800] ;  /* 0x00180000ef84783b */ /* 0x000fee0000004200 */
[C---:B------:R-:W-:Y:S01]  /*4d00*/  HMMA.16816.F32 R72, R4.reuse, R18, R124 ;  /* 0x000000120448723c */ /* 0x040fe2000000187c */
[----:B------:R-:W3:Y:S04]  /*4d10*/  LDSM.16.MT88.4 R16, [R171+0x3000] ;  /* 0x00300000ab10783b */ /* 0x000ee80000004200 */
[----:B------:R-:W-:Y:S03]  /*4d20*/  LDSM.16.MT88.4 R124, [R171+0x1800] ;  /* 0x00180000ab7c783b */ /* 0x000fe60000004200 */
[C---:B--2---:R-:W-:Y:S08]  /*4d30*/  HMMA.16816.F32 R88, R4.reuse, R8, R88 ;  /* 0x000000080458723c */ /* 0x044ff00000001858 */
[C---:B------:R-:W-:Y:S01]  /*4d40*/  HMMA.16816.F32 R140, R4.reuse, R10, R140 ;  /* 0x0000000a048c723c */ /* 0x040fe2000000188c */
[----:B------:R-:W2:Y:S07]  /*4d50*/  LDSM.16.MT88.4 R8, [R170+0x5000] ;  /* 0x00500000aa08783b */ /* 0x000eae0000004200 */
[C---:B-1----:R-:W-:Y:S08]  /*4d60*/  HMMA.16816.F32 R144, R4.reuse, R14, R68 ;  /* 0x0000000e0490723c */ /* 0x042ff00000001844 */
[C---:B------:R-:W-:Y:S01]  /*4d70*/  HMMA.16816.F32 R148, R4.reuse, R12, R64 ;  /* 0x0000000c0494723c */ /* 0x040fe20000001840 */
[----:B------:R-:W1:Y:S04]  /*4d80*/  LDSM.16.MT88.4 R12, [R171+0x5000] ;  /* 0x00500000ab0c783b */ /* 0x000e680000004200 */
[----:B------:R-:W-:Y:S03]  /*4d90*/  LDSM.16.MT88.4 R64, [R239+0x3800] ;  /* 0x00380000ef40783b */ /* 0x000fe60000004200 */
[C---:B---3--:R-:W-:Y:S08]  /*4da0*/  HMMA.16816.F32 R152, R4.reuse, R16, R96 ;  /* 0x000000100498723c */ /* 0x048ff00000001860 */
[C---:B------:R-:W-:Y:S01]  /*4db0*/  HMMA.16816.F32 R156, R4.reuse, R18, R76 ;  /* 0x00000012049c723c */ /* 0x040fe2000000184c */
[----:B------:R-:W3:Y:S07]  /*4dc0*/  LDSM.16.MT88.4 R16, [R237+0x5000] ;  /* 0x00500000ed10783b */ /* 0x000eee0000004200 */
[C---:B--2---:R-:W-:Y:S08]  /*4dd0*/  HMMA.16816.F32 R68, R4.reuse, R8, R28 ;  /* 0x000000080444723c */ /* 0x044ff0000000181c */
[C---:B------:R-:W-:Y:S01]  /*4de0*/  HMMA.16816.F32 R28, R4.reuse, R10, R60 ;  /* 0x0000000a041c723c */ /* 0x040fe2000000183c */
[----:B------:R-:W2:Y:S07]  /*4df0*/  LDSM.16.MT88.4 R8, [R239+0x5000] ;  /* 0x00500000ef08783b */ /* 0x000eae0000004200 */
[C---:B-1----:R-:W-:Y:S01]  /*4e00*/  HMMA.16816.F32 R176, R4.reuse, R12, R48 ;  /* 0x0000000c04b0723c */ /* 0x042fe20000001830 */
[----:B------:R-:W-:Y:S07]  /*4e10*/  LDSM.16.MT88.4 R48, [R237+0x3800] ;  /* 0x00380000ed30783b */ /* 0x000fee0000004200 */
[C---:B------:R-:W-:Y:S01]  /*4e20*/  HMMA.16816.F32 R188, R4.reuse, R14, R44 ;  /* 0x0000000e04bc723c */ /* 0x040fe2000000182c */
[----:B------:R-:W-:Y:S07]  /*4e30*/  LDSM.16.MT88.4 R12, [R239+0x5800] ;  /* 0x00580000ef0c783b */ /* 0x000fee0000004200 */
[C---:B---3--:R-:W-:Y:S01]  /*4e40*/  HMMA.16816.F32 R76, R4.reuse, R16, R56 ;  /* 0x00000010044c723c */ /* 0x048fe20000001838 */
[----:B------:R-:W-:Y:S07]  /*4e50*/  LDSM.16.MT88.4 R56, [R171+0x3800] ;  /* 0x00380000ab38783b */ /* 0x000fee0000004200 */
[C---:B------:R-:W-:Y:S08]  /*4e60*/  HMMA.16816.F32 R16, R4.reuse, R18, R52 ;  /* 0x000000120410723c */ /* 0x040ff00000001834 */
[C---:B--2---:R-:W-:Y:S01]  /*4e70*/  HMMA.16816.F32 R196, R4.reuse, R8, R40 ;  /* 0x0000000804c4723c */ /* 0x044fe20000001828 */
[----:B------:R-:W1:Y:S07]  /*4e80*/  LDSM.16.MT88.4 R40, [R170+0x3800] ;  /* 0x00380000aa28783b */ /* 0x000e6e0000004200 */
[----:B------:R-:W-:Y:S01]  /*4e90*/  HMMA.16816.F32 R184, R4, R10, R36 ;  /* 0x0000000a04b8723c */ /* 0x000fe20000001824 */
[----:B------:R2:W-:Y:S02]  /*4ea0*/  MUFU.EX2 R7, R3 ;  /* 0x0000000300077308 */ /* 0x0005e40000000800 */
[----:B--2---:R-:W-:-:S06]  /*4eb0*/  FFMA.FTZ R3, R175, c[0x0][0x2d0], -R2 ;  /* 0x0000b400af037a23 */ /* 0x004fcc0000010802 */
[----:B------:R2:W3:Y:S02]  /*4ec0*/  MUFU.EX2 R8, R3 ;  /* 0x0000000300087308 */ /* 0x0004e40000000800 */
[--C-:B--2---:R-:W-:Y:S02]  /*4ed0*/  FFMA.FTZ R3, R172, c[0x0][0x2d0], -R2.reuse ;  /* 0x0000b400ac037a23 */ /* 0x104fe40000010802 */
[----:B------:R-:W-:-:S04]  /*4ee0*/  FFMA.FTZ R2, R174, c[0x0][0x2d0], -R2 ;  /* 0x0000b400ae027a23 */ /* 0x000fc80000010802 */
[----:B------:R2:W-:Y:S08]  /*4ef0*/  MUFU.EX2 R9, R2 ;  /* 0x0000000200097308 */ /* 0x0005f00000000800 */
[----:B------:R-:W-:Y:S01]  /*4f00*/  MUFU.EX2 R10, R3 ;  /* 0x00000003000a7308 */ /* 0x000fe20000000800 */
[----:B--2---:R-:W-:-:S07]  /*4f10*/  FFMA.FTZ R2, R161, c[0x0][0x2d0], -R0 ;  /* 0x0000b400a1027a23 */ /* 0x004fce0000010800 */
[----:B------:R2:W-:Y:S02]  /*4f20*/  MUFU.EX2 R3, R2 ;  /* 0x0000000200037308 */ /* 0x0005e40000000800 */
[----:B--2---:R-:W-:-:S06]  /*4f30*/  FFMA.FTZ R2, R160, c[0x0][0x2d0], -R0 ;  /* 0x0000b400a0027a23 */ /* 0x004fcc0000010800 */
[----:B------:R2:W4:Y:S02]  /*4f40*/  MUFU.EX2 R5, R2 ;  /* 0x0000000200057308 */ /* 0x0005240000000800 */
[--C-:B--2---:R-:W-:Y:S02]  /*4f50*/  FFMA.FTZ R2, R95, c[0x0][0x2d0], -R0.reuse ;  /* 0x0000b4005f027a23 */ /* 0x104fe40000010800 */
[----:B------:R-:W-:-:S04]  /*4f60*/  FFMA.FTZ R0, R94, c[0x0][0x2d0], -R0 ;  /* 0x0000b4005e007a23 */ /* 0x000fc80000010800 */
[----:B------:R2:W-:Y:S08]  /*4f70*/  MUFU.EX2 R4, R2 ;  /* 0x0000000200047308 */ /* 0x0005f00000000800 */
[----:B------:R5:W1:Y:S01]  /*4f80*/  MUFU.EX2 R6, R0 ;  /* 0x0000000000067308 */ /* 0x000a620000000800 */
[----:B---3--:R-:W-:Y:S02]  /*4f90*/  F2FP.PACK_AB R96, R8, R7 ;  /* 0x000000070860723e */ /* 0x008fe400000000ff */
[----:B----4-:R-:W-:-:S02]  /*4fa0*/  F2FP.PACK_AB R97, R5, R3 ;  /* 0x000000030561723e */ /* 0x010fc400000000ff */
[----:B------:R-:W-:Y:S01]  /*4fb0*/  F2FP.PACK_AB R98, R9, R10 ;  /* 0x0000000a0962723e */ /* 0x000fe200000000ff */
[----:B--2---:R-:W-:Y:S02]  /*4fc0*/  FADD.FTZ R2, R224, R209 ;  /* 0x000000d1e0027221 */ /* 0x004fe40000010000 */
[----:B-----5:R-:W-:Y:S01]  /*4fd0*/  FADD.FTZ R0, R183, R182 ;  /* 0x000000b6b7007221 */ /* 0x020fe20000010000 */
[----:B-1----:R-:W-:-:S03]  /*4fe0*/  F2FP.PACK_AB R99, R6, R4 ;  /* 0x000000040663723e */ /* 0x002fc600000000ff */
[----:B------:R-:W-:Y:S02]  /*4ff0*/  FADD.FTZ R0, R192, R0 ;  /* 0x00000000c0007221 */ /* 0x000fe40000010000 */
[----:B------:R-:W-:Y:S02]  /*5000*/  FADD.FTZ R2, R225, R2 ;  /* 0x00000002e1027221 */ /* 0x000fe40000010000 */
[----:B------:R-:W-:Y:S01]  /*5010*/  FADD.FTZ R0, R195, R0 ;  /* 0x00000000c3007221 */ /* 0x000fe20000010000 */
[----:B------:R-:W-:Y:S01]  /*5020*/  HMMA.16816.F32 R128, R96, R132, R128 ;  /* 0x000000846080723c */ /* 0x000fe20000001880 */
[----:B------:R-:W-:Y:S02]  /*5030*/  FADD.FTZ R2, R227, R2 ;  /* 0x00000002e3027221 */ /* 0x000fe40000010000 */
[----:B------:R-:W-:Y:S02]  /*5040*/  FADD.FTZ R0, R194, R0 ;  /* 0x00000000c2007221 */ /* 0x000fe40000010000 */
[----:B------:R-:W-:-:S03]  /*5050*/  FADD.FTZ R2, R226, R2 ;  /* 0x00000002e2027221 */ /* 0x000fc60000010000 */
[----:B------:R-:W-:Y:S01]  /*5060*/  HMMA.16816.F32 R132, R96, R134, R72 ;  /* 0x000000866084723c */ /* 0x000fe20000001848 */
[----:B------:R-:W1:Y:S01]  /*5070*/  LDSM.16.MT88.4 R72, [R170+0x5800] ;  /* 0x00580000aa48783b */ /* 0x000e620000004200 */
[----:B------:R-:W-:-:S06]  /*5080*/  FADD.FTZ R0, R203, R0 ;  /* 0x00000000cb007221 */ /* 0x000fcc0000010000 */
[----:B------:R-:W-:Y:S01]  /*5090*/  HMMA.16816.F32 R36, R96, R40, R80 ;  /* 0x000000286024723c */ /* 0x000fe20000001850 */
[----:B------:R-:W2:Y:S01]  /*50a0*/  LDSM.16.MT88.4 R80, [R237+0x5800] ;  /* 0x00580000ed50783b */ /* 0x000ea20000004200 */
[----:B------:R-:W-:-:S06]  /*50b0*/  FADD.FTZ R2, R229, R2 ;  /* 0x00000002e5027221 */ /* 0x000fcc0000010000 */
[----:B------:R-:W-:Y:S01]  /*50c0*/  HMMA.16816.F32 R44, R96, R48, R88 ;  /* 0x00000030602c723c */ /* 0x000fe20000001858 */
[----:B------:R-:W3:Y:S01]  /*50d0*/  LDSM.16.MT88.4 R88, [R171+0x5800] ;  /* 0x00580000ab58783b */ /* 0x000ee20000004200 */
[----:B------:R-:W-:Y:S02]  /*50e0*/  FADD.FTZ R0, R200, R0 ;  /* 0x00000000c8007221 */ /* 0x000fe40000010000 */
[----:B------:R-:W-:Y:S02]  /*50f0*/  FADD.FTZ R2, R228, R2 ;  /* 0x00000002e4027221 */ /* 0x000fe40000010000 */
[----:B------:R-:W-:Y:S02]  /*5100*/  FADD.FTZ R0, R204, R0 ;  /* 0x00000000cc007221 */ /* 0x000fe40000010000 */
[----:B------:R-:W-:Y:S02]  /*5110*/  FADD.FTZ R2, R230, R2 ;  /* 0x00000002e6027221 */ /* 0x000fe40000010000 */
[----:B------:R-:W-:-:S02]  /*5120*/  FADD.FTZ R0, R92, R0 ;  /* 0x000000005c007221 */ /* 0x000fc40000010000 */
[----:B------:R-:W-:Y:S02]  /*5130*/  FADD.FTZ R2, R93, R2 ;  /* 0x000000025d027221 */ /* 0x000fe40000010000 */
[----:B------:R-:W-:Y:S02]  /*5140*/  FADD.FTZ R0, R103, R0 ;  /* 0x0000000067007221 */ /* 0x000fe40000010000 */
[----:B------:R-:W-:Y:S02]  /*5150*/  FADD.FTZ R2, R137, R2 ;  /* 0x0000000289027221 */ /* 0x000fe40000010000 */
[----:B------:R-:W-:Y:S02]  /*5160*/  FADD.FTZ R0, R102, R0 ;  /* 0x0000000066007221 */ /* 0x000fe40000010000 */
[----:B------:R-:W-:Y:S02]  /*5170*/  FADD.FTZ R2, R138, R2 ;  /* 0x000000028a027221 */ /* 0x000fe40000010000 */
[----:B------:R-:W-:Y:S01]  /*5180*/  FADD.FTZ R204, R136, R0 ;  /* 0x0000000088cc7221 */ /* 0x000fe20000010000 */
[----:B------:R-:W-:Y:S01]  /*5190*/  IADD3 R0, R235, -0x3, RZ ;  /* 0xfffffffdeb007810 */ /* 0x000fe20007ffe0ff */
[----:B------:R-:W-:-:S03]  /*51a0*/  FADD.FTZ R203, R139, R2 ;  /* 0x000000028bcb7221 */ /* 0x000fc60000010000 */
[----:B------:R-:W-:Y:S01]  /*51b0*/  ISETP.GE.AND P0, PT, R0, R205, PT ;  /* 0x000000cd0000720c */ /* 0x000fe20003f06270 */
[----:B------:R-:W-:Y:S02]  /*51c0*/  FADD.FTZ R203, R7, R203 ;  /* 0x000000cb07cb7221 */ /* 0x000fe40000010000 */
[----:B------:R-:W-:Y:S02]  /*51d0*/  FADD.FTZ R204, R3, R204 ;  /* 0x000000cc03cc7221 */ /* 0x000fe40000010000 */
[----:B------:R-:W-:Y:S02]  /*51e0*/  FADD.FTZ R203, R8, R203 ;  /* 0x000000cb08cb7221 */ /* 0x000fe40000010000 */
[----:B------:R-:W-:Y:S01]  /*51f0*/  FADD.FTZ R204, R5, R204 ;  /* 0x000000cc05cc7221 */ /* 0x000fe20000010000 */
[----:B------:R-:W-:Y:S01]  /*5200*/  HMMA.16816.F32 R40, R96, R42, R84 ;  /* 0x0000002a6028723c */ /* 0x000fe20000001854 */
[----:B------:R-:W-:Y:S01]  /*5210*/  FADD.FTZ R203, R10, R203 ;  /* 0x000000cb0acb7221 */ /* 0x000fe20000010000 */
[----:B------:R-:W-:Y:S01]  /*5220*/  BSSY B0, `(.L_x_2577) ;  /* 0x0000068000007945 */ /* 0x000fe20003800000 */
[----:B------:R-:W-:-:S05]  /*5230*/  FADD.FTZ R204, R4, R204 ;  /* 0x000000cc04cc7221 */ /* 0x000fca0000010000 */
[----:B------:R-:W-:Y:S01]  /*5240*/  HMMA.16816.F32 R104, R96, R108, R104 ;  /* 0x0000006c6068723c */ /* 0x000fe20000001868 */
[----:B------:R-:W-:Y:S02]  /*5250*/  FADD.FTZ R203, R9, R203 ;  /* 0x000000cb09cb7221 */ /* 0x000fe40000010000 */
[----:B------:R-:W-:-:S05]  /*5260*/  FADD.FTZ R204, R6, R204 ;  /* 0x000000cc06cc7221 */ /* 0x000fca0000010000 */
[C---:B------:R-:W-:Y:S08]  /*5270*/  HMMA.16816.F32 R112, R96.reuse, R116, R112 ;  /* 0x000000746070723c */ /* 0x040ff00000001870 */
[C---:B------:R-:W-:Y:S08]  /*5280*/  HMMA.16816.F32 R120, R96.reuse, R124, R120 ;  /* 0x0000007c6078723c */ /* 0x040ff00000001878 */
[C---:B------:R-:W-:Y:S08]  /*5290*/  HMMA.16816.F32 R52, R96.reuse, R56, R152 ;  /* 0x000000386034723c */ /* 0x040ff00000001898 */
[C---:B------:R-:W-:Y:S08]  /*52a0*/  HMMA.16816.F32 R60, R96.reuse, R64, R148 ;  /* 0x00000040603c723c */ /* 0x040ff00000001894 */
[C---:B-1----:R-:W-:Y:S08]  /*52b0*/  HMMA.16816.F32 R68, R96.reuse, R72, R68 ;  /* 0x000000486044723c */ /* 0x042ff00000001844 */
[C---:B--2---:R-:W-:Y:S08]  /*52c0*/  HMMA.16816.F32 R76, R96.reuse, R80, R76 ;  /* 0x00000050604c723c */ /* 0x044ff0000000184c */
[C---:B---3--:R-:W-:Y:S08]  /*52d0*/  HMMA.16816.F32 R84, R96.reuse, R88, R176 ;  /* 0x000000586054723c */ /* 0x048ff000000018b0 */
        /* <DEDUP_REMOVED lines=13> */
[----:B------:R-:W-:Y:S02]  /*53b0*/  IMAD R181, R231, 0x40, R211 ;  /* 0x00000040e7b57824 */ /* 0x000fe400078e02d3 */
[----:B------:R-:W-:-:S03]  /*53c0*/  IMAD.MOV.U32 R173, RZ, RZ, RZ ;  /* 0x000000ffffad7224 */ /* 0x000fc600078e00ff */
        /* <DEDUP_REMOVED lines=10> */
[----:B------:R-:W-:Y:S01]  /*5470*/  SHF.R.S32.HI R11, RZ, 0x1f, R201 ;  /* 0x0000001fff0b7819 */ /* 0x000fe200000114c9 */
[C---:B------:R-:W-:Y:S01]  /*5480*/  IMAD.SHL.U32 R18, R201.reuse, 0x2, RZ ;  /* 0x00000002c9127824 */ /* 0x040fe200078e00ff */
[----:B------:R-:W-:Y:S01]  /*5490*/  SHF.R.S32.HI R180, RZ, 0x1f, R202 ;  /* 0x0000001fffb47819 */ /* 0x000fe200000114ca */
[----:B------:R-:W-:Y:S01]  /*54a0*/  IMAD R181, R0, c[0x0][0x2b8], R181 ;  /* 0x0000ae0000b57a24 */ /* 0x000fe200078e02b5 */
[----:B------:R-:W-:Y:S01]  /*54b0*/  SHF.L.U64.HI R15, R201, 0x1, R11 ;  /* 0x00000001c90f7819 */ /* 0x000fe2000001020b */
[----:B------:R-:W-:Y:S01]  /*54c0*/  IMAD.SHL.U32 R17, R202, 0x2, RZ ;  /* 0x00000002ca117824 */ /* 0x000fe200078e00ff */
[----:B------:R-:W-:Y:S01]  /*54d0*/  SHF.R.S32.HI R11, RZ, 0x1f, R193 ;  /* 0x0000001fff0b7819 */ /* 0x000fe200000114c1 */
[----:B------:R-:W-:Y:S01]  /*54e0*/  IMAD.SHL.U32 R16, R193, 0x2, RZ ;  /* 0x00000002c1107824 */ /* 0x000fe200078e00ff */
[----:B------:R-:W-:-:S02]  /*54f0*/  SHF.R.S32.HI R0, RZ, 0x1f, R181 ;  /* 0x0000001fff007819 */ /* 0x000fc400000114b5 */
[----:B------:R-:W-:Y:S02]  /*5500*/  SHF.L.U64.HI R14, R202, 0x1, R180 ;  /* 0x00000001ca0e7819 */ /* 0x000fe400000102b4 */
[----:B------:R-:W-:Y:S01]  /*5510*/  SHF.L.U64.HI R13, R193, 0x1, R11 ;  /* 0x00000001c10d7819 */ /* 0x000fe2000001020b */
[----:B------:R-:W-:-:S04]  /*5520*/  IMAD R0, R0, c[0x0][0x1e0], RZ ;  /* 0x0000780000007a24 */ /* 0x000fc800078e02ff */
[C---:B------:R-:W-:Y:S02]  /*5530*/  IMAD R0, R181.reuse, c[0x0][0x1e4], R0 ;  /* 0x00007900b5007a24 */ /* 0x040fe400078e0200 */
[----:B-1----:R-:W-:-:S04]  /*5540*/  IMAD.WIDE.U32 R2, R181, c[0x0][0x1e0], RZ ;  /* 0x00007800b5027a25 */ /* 0x002fc800078e00ff */
[----:B------:R-:W-:Y:S01]  /*5550*/  IMAD.IADD R3, R3, 0x1, R0 ;  /* 0x0000000103037824 */ /* 0x000fe200078e0200 */
[----:B--2---:R-:W-:-:S03]  /*5560*/  SHF.R.S32.HI R5, RZ, 0x1f, R173 ;  /* 0x0000001fff057819 */ /* 0x004fc600000114ad */
[----:B------:R-:W-:-:S04]  /*5570*/  IMAD.WIDE.U32 R2, R173, c[0x0][0x1f0], R2 ;  /* 0x00007c00ad027a25 */ /* 0x000fc800078e0002 */
[----:B------:R-:W-:Y:S01]  /*5580*/  IMAD R5, R5, c[0x0][0x1f0], RZ ;  /* 0x00007c0005057a24 */ /* 0x000fe200078e02ff */
[----:B------:R-:W-:-:S03]  /*5590*/  IADD3 R0, P0, R212, R2, RZ ;  /* 0x00000002d4007210 */ /* 0x000fc60007f1e0ff */
[----:B------:R-:W-:-:S05]  /*55a0*/  IMAD R5, R173, c[0x0][0x1f4], R5 ;  /* 0x00007d00ad057a24 */ /* 0x000fca00078e0205 */
[----:B------:R-:W-:Y:S02]  /*55b0*/  IADD3.X R5, R218, R3, R5, P0, !PT ;  /* 0x00000003da057210 */ /* 0x000fe400007fe405 */
[----:B------:R-:W-:-:S04]  /*55c0*/  LEA R12, P0, R0, c[0x0][0x1c8], 0x1 ;  /* 0x00007200000c7a11 */ /* 0x000fc800078008ff */
[----:B------:R-:W-:Y:S01]  /*55d0*/  LEA.HI.X R5, R0, c[0x0][0x1cc], R5, 0x1, P0 ;  /* 0x0000730000057a11 */ /* 0x000fe200000f0c05 */
[----:B------:R-:W-:Y:S06]  /*55e0*/  BRA.DIV ~URZ, `(.L_x_2579) ;  /* 0x000099827f007947 */ /* 0x000fec000b800000 */
[----:B------:R1:W2:Y:S02]  /*55f0*/  SHFL.IDX PT, R4, R5, RZ, 0x181f ;  /* 0x00181fff05047589 */ /* 0x0002a400000e0000 */
.L_x_2626:
        /* <DEDUP_REMOVED lines=21> */
.L_x_2627:
        /* <DEDUP_REMOVED lines=21> */
.L_x_2578:
[----:B------:R-:W-:Y:S05]  /*58a0*/  BSYNC B0 ;  /* 0x0000000000007941 */ /* 0x000fea0003800000 */
.L_x_2577:
[----:B-1----:R-:W-:Y:S01]  /*58b0*/  IMAD.MOV.U32 R3, RZ, RZ, c[0x0][0x2ac] ;  /* 0x0000ab00ff037624 */ /* 0x002fe200078e00ff */
[----:B------:R-:W-:Y:S01]  /*58c0*/  IADD3 R172, R235, -0x2, RZ ;  /* 0xfffffffeebac7810 */ /* 0x000fe20007ffe0ff */
[----:B------:R-:W-:Y:S01]  /*58d0*/  @P4 IMAD.HI.U32 R2, R238, c[0x0][0x2c8], RZ ;  /* 0x0000b200ee024a27 */ /* 0x000fe200078e00ff */
[----:B------:R-:W0:Y:S03]  /*58e0*/  LDGDEPBAR ;  /* 0x00000000000079af */ /* 0x000e260000000000 */
[----:B------:R-:W-:-:S02]  /*58f0*/  IMAD R3, R3, c[0x0][0x1d0], RZ ;  /* 0x0000740003037a24 */ /* 0x000fc400078e02ff */
[----:B------:R-:W-:Y:S01]  /*5900*/  IMAD.MOV.U32 R0, RZ, RZ, R238 ;  /* 0x000000ffff007224 */ /* 0x000fe200078e00ee */
[----:B------:R-:W-:Y:S01]  /*5910*/  @P4 SHF.R.U32.HI R0, RZ, c[0x0][0x2cc], R2 ;  /* 0x0000b300ff004a19 */ /* 0x000fe20000011602 */
[----:B------:R-:W-:Y:S02]  /*5920*/  IMAD.MOV.U32 R161, RZ, RZ, 0x1 ;  /* 0x00000001ffa17424 */ /* 0x000fe400078e00ff */
[----:B------:R-:W-:Y:S01]  /*5930*/  IMAD.MOV.U32 R199, RZ, RZ, RZ ;  /* 0x000000ffffc77224 */ /* 0x000fe200078e00ff */
[----:B------:R-:W-:-:S04]  /*5940*/  IADD3 R0, R0, -c[0x0][0x168], R3 ;  /* 0x80005a0000007a10 */ /* 0x000fc80007ffe003 */
[----:B------:R-:W-:-:S04]  /*5950*/  SHF.R.S32.HI R2, RZ, 0x1f, R0 ;  /* 0x0000001fff027819 */ /* 0x000fc80000011400 */
[----:B------:R-:W-:-:S04]  /*5960*/  LEA.HI R0, R2, R0, RZ, 0x6 ;  /* 0x0000000002007211 */ /* 0x000fc800078f30ff */
[----:B------:R-:W-:-:S04]  /*5970*/  SHF.R.S32.HI R0, RZ, 0x6, R0 ;  /* 0x00000006ff007819 */ /* 0x000fc80000011400 */
[----:B------:R-:W-:-:S04]  /*5980*/  IMNMX R209, R205, R0, !PT ;  /* 0x00000000cdd17217 */ /* 0x000fc80007800200 */
[----:B------:R-:W-:-:S13]  /*5990*/  ISETP.GE.AND P0, PT, R172, R209, PT ;  /* 0x000000d1ac00720c */ /* 0x000fda0003f06270 */
[----:B------:R-:W-:Y:S05]  /*59a0*/  @!P0 BRA `(.L_x_2581) ;  /* 0x000037d000008947 */ /* 0x000fea0003800000 */
[----:B------:R-:W-:Y:S01]  /*59b0*/  IMAD.MOV.U32 R103, RZ, RZ, R100 ;  /* 0x000000ffff677224 */ /* 0x000fe200078e0064 */
[----:B------:R-:W-:Y:S01]  /*59c0*/  MOV R199, RZ ;  /* 0x000000ff00c77202 */ /* 0x000fe20000000f00 */
[----:B------:R-:W-:Y:S01]  /*59d0*/  IMAD.MOV.U32 R102, RZ, RZ, R101 ;  /* 0x000000ffff667224 */ /* 0x000fe200078e0065 */
[----:B------:R-:W-:Y:S02]  /*59e0*/  MOV R161, 0x1 ;  /* 0x0000000100a17802 */ /* 0x000fe40000000f00 */
.L_x_2590:
        /* <DEDUP_REMOVED lines=31> */
[----:B------:R-:W-:Y:S01]  /*5be0*/  SHF.L.U64.HI R20, R202, 0x1, R6 ;  /* 0x00000001ca147819 */ /* 0x000fe20000010206 */
[----:B------:R-:W-:Y:S01]  /*5bf0*/  IMAD R12, R12, c[0x0][0x218], RZ ;  /* 0x000086000c0c7a24 */ /* 0x000fe200078e02ff */
[----:B------:R-:W-:Y:S01]  /*5c00*/  SHF.L.U64.HI R15, R193, 0x1, R5 ;  /* 0x00000001c10f7819 */ /* 0x000fe20000010205 */
[----:B------:R-:W-:Y:S02]  /*5c10*/  IMAD.IADD R3, R3, 0x1, R4 ;  /* 0x0000000103037824 */ /* 0x000fe400078e0204 */
[C---:B------:R-:W-:Y:S02]  /*5c20*/  IMAD R12, R173.reuse, c[0x0][0x21c], R12 ;  /* 0x00008700ad0c7a24 */ /* 0x040fe400078e020c */
[----:B------:R-:W-:Y:S05]  /*5c30*/  IMAD.WIDE.U32 R2, R173, c[0x0][0x218], R2 ;  /* 0x00008600ad027a25 */ /* 0x000fea00078e0002 */
[----:B------:R-:W-:Y:S04]  /*5c40*/  IADD3 R2, P0, R216, R2, RZ ;  /* 0x00000002d8027210 */ /* 0x000fe80007f1e0ff */
[----:B------:R-:W-:Y:S02]  /*5c50*/  IADD3.X R12, R220, R3, R12, P0, !PT ;  /* 0x00000003dc0c7210 */ /* 0x000fe400007fe40c */
[C---:B------:R-:W-:Y:S04]  /*5c60*/  LEA R14, P0, R2.reuse, c[0x0][0x1f8], 0x1 ;  /* 0x00007e00020e7a11 */ /* 0x040fe800078008ff */
[----:B------:R-:W-:Y:S01]  /*5c70*/  LEA.HI.X R12, R2, c[0x0][0x1fc], R12, 0x1, P0 ;  /* 0x00007f00020c7a11 */ /* 0x000fe200000f0c0c */
[----:B------:R-:W-:-:S06]  /*5c80*/  BRA.DIV ~URZ, `(.L_x_2584) ;  /* 0x000095927f007947 */ /* 0x000fcc000b800000 */
[----:B------:R4:W3:Y:S02]  /*5c90*/  SHFL.IDX PT, R5, R12, RZ, 0x181f ;  /* 0x00181fff0c057589 */ /* 0x0008e400000e0000 */
.L_x_2628:
[----:B------:R-:W-:-:S05]  /*5ca0*/  BRA.DIV ~URZ, `(.L_x_2585) ;  /* 0x000095e27f007947 */ /* 0x000fca000b800000 */
[----:B------:R-:W5:Y:S01]  /*5cb0*/  SHFL.IDX PT, R2, R14, RZ, 0x181f ;  /* 0x00181fff0e027589 */ /* 0x000f6200000e0000 */
[----:B------:R-:W-:Y:S01]  /*5cc0*/  ISETP.GE.AND P5, PT, R193, c[0x0][0x1d4], PT ;  /* 0x00007500c1007a0c */ /* 0x000fe20003fa6270 */
[----:B------:R-:W-:Y:S01]  /*5cd0*/  IMAD R4, R199, 0x6000, R221 ;  /* 0x00006000c7047824 */ /* 0x000fe200078e02dd */
[----:B------:R-:W-:Y:S04]  /*5ce0*/  ISETP.GE.AND P1, PT, R202, c[0x0][0x1d4], PT ;  /* 0x00007500ca007a0c */ /* 0x000fe80003f26270 */
[----:B------:R-:W-:Y:S02]  /*5cf0*/  SEL R13, RZ, 0x10, P1 ;  /* 0x00000010ff0d7807 */ /* 0x000fe40000800000 */
[C---:B-----5:R-:W-:Y:S05]  /*5d00*/  IADD3 R6, P0, R2.reuse, R22, RZ ;  /* 0x0000001602067210 */ /* 0x060fea0007f1e0ff */
[----:B---3--:R-:W-:Y:S01]  /*5d10*/  IMAD.X R7, R5, 0x1, R15, P0 ;  /* 0x0000000105077824 */ /* 0x008fe200000e060f */
[----:B------:R-:W-:Y:S04]  /*5d20*/  ISETP.GE.AND P0, PT, R201, c[0x0][0x1d4], PT ;  /* 0x00007500c9007a0c */ /* 0x000fe80003f06270 */
[----:B------:R-:W-:Y:S01]  /*5d30*/  @!PT LDS RZ, [RZ] ;  /* 0x00000000fffff984 */ /* 0x000fe20000000800 */
[----:B------:R-:W-:Y:S01]  /*5d40*/  @!PT LDS RZ, [RZ] ;  /* 0x00000000fffff984 */ /* 0x000fe20000000800 */
[----:B------:R3:W-:Y:S02]  /*5d50*/  LDGSTS.E.BYPASS.LTC128B.128 [R4], [R6.64], !P5 ;  /* 0x0000000006047fae */ /* 0x0007e4000e901d46 */
[C---:B---3--:R-:W-:Y:S05]  /*5d60*/  IADD3 R6, P6, R2.reuse, R23, RZ ;  /* 0x0000001702067210 */ /* 0x048fea0007fde0ff */
[C---:B------:R-:W-:Y:S01]  /*5d70*/  IMAD.X R7, R5.reuse, 0x1, R20, P6 ;  /* 0x0000000105077824 */ /* 0x040fe200030e0614 */
[----:B------:R-:W-:Y:S04]  /*5d80*/  IADD3 R2, P6, R2, R28, RZ ;  /* 0x0000001c02027210 */ /* 0x000fe80007fde0ff */
[----:B------:R3:W-:Y:S01]  /*5d90*/  LDGSTS.E.BYPASS.LTC128B.128 [R4+0x2000], [R6.64], !P1 ;  /* 0x0200000006047fae */ /* 0x0007e2000c901d46 */
[----:B------:R-:W-:Y:S03]  /*5da0*/  IMAD.X R3, R5, 0x1, R21, P6 ;  /* 0x0000000105037824 */ /* 0x000fe600030e0615 */
[----:B------:R5:W4:Y:S04]  /*5db0*/  SHFL.IDX PT, R5, R12, 0x1, 0x181f ;  /* 0x00381f000c057f89 */ /* 0x000b2800000e0000 */
[----:B------:R2:W-:Y:S01]  /*5dc0*/  LDGSTS.E.BYPASS.LTC128B.128 [R4+0x4000], [R2.64], !P0 ;  /* 0x0400000002047fae */ /* 0x0005e2000c101d46 */
[----:B---3--:R-:W-:Y:S02]  /*5dd0*/  SEL R6, RZ, 0x10, P5 ;  /* 0x00000010ff067807 */ /* 0x008fe40002800000 */
[----:B----45:R-:W-:Y:S01]  /*5de0*/  SEL R12, RZ, 0x10, P0 ;  /* 0x00000010ff0c7807 */ /* 0x030fe20000000000 */
[----:B--2---:R2:W3:Y:S04]  /*5df0*/  SHFL.IDX PT, R2, R14, 0x1, 0x181f ;  /* 0x00381f000e027f89 */ /* 0x0044e800000e0000 */
.L_x_2629:
[C---:B------:R-:W-:Y:S02]  /*5e00*/  ISETP.NE.U32.AND P5, PT, R6.reuse, RZ, PT ;  /* 0x000000ff0600720c */ /* 0x040fe40003fa5070 */
[----:B------:R-:W-:Y:S02]  /*5e10*/  IADD3 R6, -R6, 0x10, RZ ;  /* 0x0000001006067810 */ /* 0x000fe40007ffe1ff */
[C---:B------:R-:W-:Y:S02]  /*5e20*/  ISETP.NE.U32.AND P6, PT, R13.reuse, RZ, PT ;  /* 0x000000ff0d00720c */ /* 0x040fe40003fc5070 */
[----:B------:R-:W-:Y:S02]  /*5e30*/  LOP3.LUT R6, R6, 0xf, RZ, 0xc0, !PT ;  /* 0x0000000f06067812 */ /* 0x000fe400078ec0ff */
[----:B------:R-:W-:Y:S02]  /*5e40*/  IADD3 R13, -R13, 0x10, RZ ;  /* 0x000000100d0d7810 */ /* 0x000fe40007ffe1ff */
[-C--:B---3--:R-:W-:Y:S02]  /*5e50*/  IADD3 R6, P1, P0, R6, R2.reuse, R22 ;  /* 0x0000000206067210 */ /* 0x088fe4000783e016 */
[----:B------:R-:W-:Y:S02]  /*5e60*/  LOP3.LUT R13, R13, 0xf, RZ, 0xc0, !PT ;  /* 0x0000000f0d0d7812 */ /* 0x000fe400078ec0ff */
[-C--:B------:R-:W-:Y:S02]  /*5e70*/  IADD3.X R7, RZ, R5.reuse, R15, P1, P0 ;  /* 0x00000005ff077210 */ /* 0x080fe40000fe040f */
[C---:B------:R-:W-:Y:S03]  /*5e80*/  IADD3 R3, -R12.reuse, 0x10, RZ ;  /* 0x000000100c037810 */ /* 0x040fe60007ffe1ff */
[----:B------:R-:W-:Y:S01]  /*5e90*/  @!PT LDS RZ, [RZ] ;  /* 0x00000000fffff984 */ /* 0x000fe20000000800 */
[----:B------:R-:W-:Y:S01]  /*5ea0*/  @!PT LDS RZ, [RZ] ;  /* 0x00000000fffff984 */ /* 0x000fe20000000800 */
[----:B------:R-:W-:Y:S01]  /*5eb0*/  @!PT LDS RZ, [RZ] ;  /* 0x00000000fffff984 */ /* 0x000fe20000000800 */
[----:B------:R3:W-:Y:S01]  /*5ec0*/  LDGSTS.E.BYPASS.LTC128B.128.ZFILL [R4+0x1000], [R6.64], P5 ;  /* 0x0100000006047fae */ /* 0x0007e2000a941d46 */
[----:B------:R-:W-:Y:S02]  /*5ed0*/  LOP3.LUT R3, R3, 0xf, RZ, 0xc0, !PT ;  /* 0x0000000f03037812 */ /* 0x000fe400078ec0ff */
[----:B------:R-:W-:Y:S02]  /*5ee0*/  ISETP.NE.U32.AND P5, PT, R12, RZ, PT ;  /* 0x000000ff0c00720c */ /* 0x000fe40003fa5070 */
[-C--:B---3--:R-:W-:Y:S04]  /*5ef0*/  IADD3 R6, P1, P0, R13, R2.reuse, R23 ;  /* 0x000000020d067210 */ /* 0x088fe8000783e017 */
[-C--:B------:R-:W-:Y:S02]  /*5f00*/  IADD3.X R7, RZ, R5.reuse, R20, P1, P0 ;  /* 0x00000005ff077210 */ /* 0x080fe40000fe0414 */
[----:B------:R-:W-:Y:S03]  /*5f10*/  IADD3 R2, P1, P0, R3, R2, R28 ;  /* 0x0000000203027210 */ /* 0x000fe6000783e01c */
[----:B------:R3:W-:Y:S01]  /*5f20*/  LDGSTS.E.BYPASS.LTC128B.128.ZFILL [R4+0x3000], [R6.64], P6 ;  /* 0x0300000006047fae */ /* 0x0007e2000b141d46 */
[----:B------:R-:W-:Y:S05]  /*5f30*/  IADD3.X R3, RZ, R5, R21, P1, P0 ;  /* 0x00000005ff037210 */ /* 0x000fea0000fe0415 */
[----:B------:R3:W-:Y:S04]  /*5f40*/  LDGSTS.E.BYPASS.LTC128B.128.ZFILL [R4+0x5000], [R2.64], P5 ;  /* 0x0500000002047fae */ /* 0x0007e8000a941d46 */
.L_x_2583:
[----:B------:R-:W-:Y:S05]  /*5f50*/  BSYNC B0 ;  /* 0x0000000000007941 */ /* 0x000fea0003800000 */
.L_x_2582:
[----:B------:R-:W0:Y:S01]  /*5f60*/  LDGDEPBAR ;  /* 0x00000000000079af */ /* 0x000e220000000000 */
[----:B------:R-:W-:Y:S01]  /*5f70*/  WARPSYNC 0xffffffff ;  /* 0xffffffff00007948 */ /* 0x000fe20003800000 */
[C---:B--23--:R-:W-:Y:S01]  /*5f80*/  HMMA.16816.F32 R4, R32.reuse, R8, RZ ;  /* 0x000000082004723c */ /* 0x04cfe200000018ff */
[----:B------:R-:W-:Y:S03]  /*5f90*/  BSSY B0, `(.L_x_2586) ;  /* 0x0000315000007945 */ /* 0x000fe60003800000 */
[C---:B------:R-:W-:Y:S02]  /*5fa0*/  IADD3 R3, R166.reuse, R0, RZ ;  /* 0x00000000a6037210 */ /* 0x040fe40007ffe0ff */
[----:B------:R-:W-:Y:S02]  /*5fb0*/  IADD3 R101, R166, R100, RZ ;  /* 0x00000064a6657210 */ /* 0x000fe40007ffe0ff */
[C---:B------:R-:W-:Y:S01]  /*5fc0*/  HMMA.16816.F32 R8, R32.reuse, R10, RZ ;  /* 0x0000000a2008723c */ /* 0x040fe200000018ff */
[CC--:B------:R-:W-:Y:S03]  /*5fd0*/  IADD3 R2, R167.reuse, R0.reuse, R166 ;  /* 0x00000000a7027210 */ /* 0x0c0fe60007ffe0a6 */
[----:B------:R-:W-:Y:S04]  /*5fe0*/  SHF.L.U32 R200, R172, 0x6, RZ ;  /* 0x00000006acc87819 */ /* 0x000fe800000006ff */
        /* <DEDUP_REMOVED lines=28> */
[C---:B------:R-:W-:Y:S07]  /*61b0*/  HMMA.16816.F32 R28, R136.reuse, R152, R28 ;  /* 0x00000098881c723c */ /* 0x040fee000000181c */
[----:B------:R-:W-:Y:S01]  /*61c0*/  IADD3 R152, R167, R0, RZ ;  /* 0x00000000a7987210 */ /* 0x000fe20007ffe0ff */
[----:B------:R-:W-:Y:S01]  /*61d0*/  HMMA.16816.F32 R32, R136, R154, R32 ;  /* 0x0000009a8820723c */ /* 0x000fe20000001820 */
[----:B------:R-:W2:Y:S07]  /*61e0*/  LDSM.16.M88.4 R136, [R101+0x800] ;  /* 0x000800006588783b */ /* 0x000eae0000000200 */
        /* <DEDUP_REMOVED lines=67> */
[----:B------:R1:W4:Y:S07]  /*6620*/  LDSM.16.M88.4 R144, [R0+0x5800] ;  /* 0x005800000090783b */ /* 0x00032e0000000200 */
[C---:B--2---:R-:W-:Y:S08]  /*6630*/  HMMA.16816.F32 R12, R140.reuse, R136, R12 ;  /* 0x000000888c0c723c */ /* 0x044ff0000000180c */
[C---:B------:R-:W-:Y:S01]  /*6640*/  HMMA.16816.F32 R16, R140.reuse, R138, R16 ;  /* 0x0000008a8c10723c */ /* 0x040fe20000001810 */
[----:B------:R-:W-:Y:S07]  /*6650*/  LDSM.16.M88.4 R136, [R163+0x8000] ;  /* 0x00800000a388783b */ /* 0x000fee0000000200 */
[C---:B---3--:R-:W-:Y:S04]  /*6660*/  HMMA.16816.F32 R20, R140.reuse, R148, R20 ;  /* 0x000000948c14723c */ /* 0x048fe80000001814 */
[----:B-1----:R-:W-:Y:S04]  /*6670*/  MOV R0, R208 ;  /* 0x000000d000007202 */ /* 0x002fe80000000f00 */
[C---:B------:R-:W-:Y:S01]  /*6680*/  HMMA.16816.F32 R24, R140.reuse, R150, R24 ;  /* 0x000000968c18723c */ /* 0x040fe20000001818 */
[----:B------:R-:W1:Y:S07]  /*6690*/  LDSM.16.M88.4 R148, [R100+0x4000] ;  /* 0x004000006494783b */ /* 0x000e6e0000000200 */
[C---:B----4-:R-:W-:Y:S08]  /*66a0*/  HMMA.16816.F32 R28, R140.reuse, R144, R28 ;  /* 0x000000908c1c723c */ /* 0x050ff0000000181c */
[----:B------:R-:W-:Y:S01]  /*66b0*/  HMMA.16816.F32 R32, R140, R146, R32 ;  /* 0x000000928c20723c */ /* 0x000fe20000001820 */
[----:B------:R-:W2:Y:S08]  /*66c0*/  LDSM.16.M88.4 R140, [R152+0x4800] ;  /* 0x00480000988c783b */ /* 0x000eb00000000200 */
[----:B------:R-:W3:Y:S08]  /*66d0*/  LDSM.16.M88.4 R144, [R152+0x5000] ;  /* 0x005000009890783b */ /* 0x000ef00000000200 */
[----:B------:R-:W4:Y:S01]  /*66e0*/  LDSM.16.M88.4 R152, [R152+0x5800] ;  /* 0x005800009898783b */ /* 0x000f220000000200 */
[C---:B-1----:R-:W-:Y:S08]  /*66f0*/  HMMA.16816.F32 R4, R136.reuse, R148, R4 ;  /* 0x000000948804723c */ /* 0x042ff00000001804 */
[C---:B------:R-:W-:Y:S01]  /*6700*/  HMMA.16816.F32 R8, R136.reuse, R150, R8 ;  /* 0x000000968808723c */ /* 0x040fe20000001808 */
[----:B------:R-:W-:Y:S07]  /*6710*/  LDSM.16.M88.4 R148, [R3+0x4800] ;  /* 0x004800000394783b */ /* 0x000fee0000000200 */
[C---:B--2---:R-:W-:Y:S08]  /*6720*/  HMMA.16816.F32 R12, R136.reuse, R140, R12 ;  /* 0x0000008c880c723c */ /* 0x044ff0000000180c */
[C---:B------:R-:W-:Y:S01]  /*6730*/  HMMA.16816.F32 R16, R136.reuse, R142, R16 ;  /* 0x0000008e8810723c */ /* 0x040fe20000001810 */
[----:B------:R-:W-:Y:S07]  /*6740*/  LDSM.16.M88.4 R140, [R165+0x8000] ;  /* 0x00800000a58c783b */ /* 0x000fee0000000200 */
[C---:B---3--:R-:W-:Y:S08]  /*6750*/  HMMA.16816.F32 R20, R136.reuse, R144, R20 ;  /* 0x000000908814723c */ /* 0x048ff00000001814 */
[C---:B------:R-:W-:Y:S01]  /*6760*/  HMMA.16816.F32 R24, R136.reuse, R146, R24 ;  /* 0x000000928818723c */ /* 0x040fe20000001818 */
[----:B------:R-:W1:Y:S07]  /*6770*/  LDSM.16.M88.4 R144, [R3+0x4000] ;  /* 0x004000000390783b */ /* 0x000e6e0000000200 */
[C---:B----4-:R-:W-:Y:S08]  /*6780*/  HMMA.16816.F32 R28, R136.reuse, R152, R28 ;  /* 0x00000098881c723c */ /* 0x050ff0000000181c */
        /* <DEDUP_REMOVED lines=17> */
[C---:B------:R-:W-:Y:S04]  /*68a0*/  HMMA.16816.F32 R16, R148.reuse, R138, R16 ;  /* 0x0000008a9410723c */ /* 0x040fe80000001810 */
[----:B------:R-:W-:Y:S02]  /*68b0*/  FMUL.FTZ R4, R4, c[0x0][0x320] ;  /* 0x0000c80004047a20 */ /* 0x000fe40000410000 */
[----:B------:R-:W-:Y:S02]  /*68c0*/  FMUL.FTZ R5, R5, c[0x0][0x320] ;  /* 0x0000c80005057a20 */ /* 0x000fe40000410000 */
[----:B------:R-:W-:Y:S01]  /*68d0*/  FMUL.FTZ R6, R6, c[0x0][0x320] ;  /* 0x0000c80006067a20 */ /* 0x000fe20000410000 */
[----:B------:R-:W1:Y:S03]  /*68e0*/  MUFU.TANH R143, R4 ;  /* 0x00000004008f7308 */ /* 0x000e660000002400 */
[----:B------:R-:W-:Y:S02]  /*68f0*/  FMUL.FTZ R7, R7, c[0x0][0x320] ;  /* 0x0000c80007077a20 */ /* 0x000fe40000410000 */
[----:B------:R-:W-:Y:S02]  /*6900*/  FMUL.FTZ R8, R8, c[0x0][0x320] ;  /* 0x0000c80008087a20 */ /* 0x000fe40000410000 */
[----:B------:R-:W-:Y:S02]  /*6910*/  FMUL.FTZ R9, R9, c[0x0][0x320] ;  /* 0x0000c80009097a20 */ /* 0x000fe40000410000 */
[----:B------:R-:W-:Y:S01]  /*6920*/  FMUL.FTZ R10, R10, c[0x0][0x320] ;  /* 0x0000c8000a0a7a20 */ /* 0x000fe20000410000 */
[----:B------:R-:W-:Y:S01]  /*6930*/  MUFU.TANH R142, R5 ;  /* 0x00000005008e7308 */ /* 0x000fe20000002400 */
        /* <DEDUP_REMOVED lines=9> */
[----:B------:R-:W-:Y:S03]  /*69d0*/  FMUL.FTZ R19, R19, c[0x0][0x320] ;  /* 0x0000c80013137a20 */ /* 0x000fe60000410000 */
[----:B------:R3:W4:Y:S10]  /*69e0*/  MUFU.TANH R140, R7 ;  /* 0x00000007008c7308 */ /* 0x0007340000002400 */
[----:B------:R-:W5:Y:S10]  /*69f0*/  MUFU.TANH R137, R8 ;  /* 0x0000000800897308 */ /* 0x000f740000002400 */
[----:B------:R-:W-:Y:S01]  /*6a00*/  MUFU.TANH R136, R9 ;  /* 0x0000000900887308 */ /* 0x000fe20000002400 */
[----:B---3--:R-:W3:Y:S09]  /*6a10*/  LDSM.16.M88.4 R4, [R2+0x5000] ;  /* 0x005000000204783b */ /* 0x008ef20000000200 */
[----:B------:R-:W1:Y:S10]  /*6a20*/  MUFU.TANH R101, R10 ;  /* 0x0000000a00657308 */ /* 0x000e740000002400 */
[----:B------:R1:W1:Y:S10]  /*6a30*/  MUFU.TANH R100, R11 ;  /* 0x0000000b00647308 */ /* 0x0002740000002400 */
[----:B------:R-:W-:Y:S10]  /*6a40*/  MUFU.TANH R14, R14 ;  /* 0x0000000e000e7308 */ /* 0x000ff40000002400 */
[----:B------:R-:W-:Y:S01]  /*6a50*/  MUFU.TANH R15, R15 ;  /* 0x0000000f000f7308 */ /* 0x000fe20000002400 */
[C---:B---3--:R-:W-:Y:S01]  /*6a60*/  HMMA.16816.F32 R20, R148.reuse, R4, R20 ;  /* 0x000000049414723c */ /* 0x048fe20000001814 */
[----:B-1----:R1:W3:Y:S01]  /*6a70*/  LDSM.16.M88.4 R8, [R2+0x5800] ;  /* 0x005800000208783b */ /* 0x0022e20000000200 */
[----:B------:R-:W-:Y:S07]  /*6a80*/  DEPBAR.LE SB0, 0x2 ;  /* 0x000080800000791a */ /* 0x000fee0000000000 */
[----:B------:R2:W-:Y:S03]  /*6a90*/  MUFU.TANH R144, R13 ;  /* 0x0000000d00907308 */ /* 0x0005e60000002400 */
[----:B------:R-:W-:Y:S01]  /*6aa0*/  MOV R4, c[0x0][0x2ac] ;  /* 0x0000ab0000047a02 */ /* 0x000fe20000000f00 */
[C---:B------:R-:W-:Y:S01]  /*6ab0*/  HMMA.16816.F32 R24, R148.reuse, R6, R24 ;  /* 0x000000069418723c */ /* 0x040fe20000001818 */
[----:B------:R-:W-:Y:S04]  /*6ac0*/  BAR.SYNC.DEFER_BLOCKING 0x0 ;  /* 0x0000000000007b1d */ /* 0x000fe80000010000 */
[----:B-1----:R-:W-:Y:S07]  /*6ad0*/  @P4 IMAD.HI.U32 R2, R208, c[0x0][0x2c8], RZ ;  /* 0x0000b200d0024a27 */ /* 0x002fee00078e00ff */
[----:B------:R-:W-:Y:S01]  /*6ae0*/  FMUL.FTZ R20, R20, c[0x0][0x320] ;  /* 0x0000c80014147a20 */ /* 0x000fe20000410000 */
[----:B------:R-:W-:Y:S01]  /*6af0*/  @P4 SHF.R.U32.HI R0, RZ, c[0x0][0x2cc], R2 ;  /* 0x0000b300ff004a19 */ /* 0x000fe20000011602 */
[----:B------:R-:W-:Y:S02]  /*6b00*/  FMUL.FTZ R21, R21, c[0x0][0x320] ;  /* 0x0000c80015157a20 */ /* 0x000fe40000410000 */
[----:B------:R-:W-:Y:S01]  /*6b10*/  FMUL.FTZ R22, R22, c[0x0][0x320] ;  /* 0x0000c80016167a20 */ /* 0x000fe20000410000 */
[----:B------:R-:W-:Y:S01]  /*6b20*/  MUFU.TANH R17, R17 ;  /* 0x0000001100117308 */ /* 0x000fe20000002400 */
[----:B------:R-:W1:Y:S01]  /*6b30*/  SHFL.IDX PT, R2, R0, RZ, 0x1c1f ;  /* 0x001c1fff00027589 */ /* 0x000e6200000e0000 */
[----:B------:R-:W-:Y:S05]  /*6b40*/  FMUL.FTZ R23, R23, c[0x0][0x320] ;  /* 0x0000c80017177a20 */ /* 0x000fea0000410000 */
[----:B------:R-:W-:Y:S02]  /*6b50*/  FMUL.FTZ R24, R24, c[0x0][0x320] ;  /* 0x0000c80018187a20 */ /* 0x000fe40000410000 */
[----:B------:R-:W-:Y:S01]  /*6b60*/  FMUL.FTZ R25, R25, c[0x0][0x320] ;  /* 0x0000c80019197a20 */ /* 0x000fe20000410000 */
[C---:B---3--:R-:W-:Y:S01]  /*6b70*/  HMMA.16816.F32 R28, R148.reuse, R8, R28 ;  /* 0x00000008941c723c */ /* 0x048fe2000000181c */
[----:B------:R3:W1:Y:S01]  /*6b80*/  SHFL.IDX PT, R3, R0, 0x1, 0x1c1f ;  /* 0x003c1f0000037f89 */ /* 0x00066200000e0000 */
[----:B------:R-:W1:Y:S01]  /*6b90*/  MUFU.TANH R12, R12 ;  /* 0x0000000c000c7308 */ /* 0x000e620000002400 */
[----:B------:R-:W-:Y:S02]  /*6ba0*/  FMUL.FTZ R26, R26, c[0x0][0x320] ;  /* 0x0000c8001a1a7a20 */ /* 0x000fe40000410000 */
[----:B------:R-:W-:Y:S03]  /*6bb0*/  FMUL.FTZ R27, R27, c[0x0][0x320] ;  /* 0x0000c8001b1b7a20 */ /* 0x000fe60000410000 */
[----:B------:R-:W-:Y:S04]  /*6bc0*/  HMMA.16816.F32 R32, R148, R10, R32 ;  /* 0x0000000a9420723c */ /* 0x000fe80000001820 */
[----:B------:R-:W1:Y:S10]  /*6bd0*/  MUFU.TANH R16, R16 ;  /* 0x0000001000107308 */ /* 0x000e740000002400 */
[----:B------:R-:W4:Y:S01]  /*6be0*/  MUFU.TANH R20, R20 ;  /* 0x0000001400147308 */ /* 0x000f220000002400 */
[----:B---3--:R-:W-:Y:S01]  /*6bf0*/  IADD3 R0, -R223, 0x1, -R200 ;  /* 0x00000001df007810 */ /* 0x008fe20007ffe9c8 */
[----:B------:R-:W-:Y:S02]  /*6c00*/  FMUL.FTZ R28, R28, c[0x0][0x320] ;  /* 0x0000c8001c1c7a20 */ /* 0x000fe40000410000 */
[----:B------:R-:W-:Y:S02]  /*6c10*/  FMUL.FTZ R29, R29, c[0x0][0x320] ;  /* 0x0000c8001d1d7a20 */ /* 0x000fe40000410000 */
[----:B------:R-:W-:Y:S02]  /*6c20*/  IMAD R0, R4, c[0x0][0x1d0], R0 ;  /* 0x0000740004007a24 */ /* 0x000fe400078e0200 */
[----:B------:R-:W-:Y:S02]  /*6c30*/  FMUL.FTZ R30, R30, c[0x0][0x320] ;  /* 0x0000c8001e1e7a20 */ /* 0x000fe40000410000 */
[----:B------:R-:W3:Y:S01]  /*6c40*/  MUFU.TANH R18, R18 ;  /* 0x0000001200127308 */ /* 0x000ee20000002400 */
[----:B--2---:R-:W-:Y:S01]  /*6c50*/  FMUL.FTZ R13, R31, c[0x0][0x320] ;  /* 0x0000c8001f0d7a20 */ /* 0x004fe20000410000 */
[----:B------:R-:W-:Y:S01]  /*6c60*/  IADD3 R0, R0, -c[0x0][0x168], RZ ;  /* 0x80005a0000007a10 */ /* 0x000fe20007ffe0ff */
[----:B------:R-:W-:Y:S02]  /*6c70*/  FMUL.FTZ R32, R32, c[0x0][0x320] ;  /* 0x0000c80020207a20 */ /* 0x000fe40000410000 */
[----:B------:R-:W-:Y:S01]  /*6c80*/  FMUL.FTZ R33, R33, c[0x0][0x320] ;  /* 0x0000c80021217a20 */ /* 0x000fe20000410000 */
[----:B-1----:R-:W-:Y:S01]  /*6c90*/  IADD3 R2, R0, R2, RZ ;  /* 0x0000000200027210 */ /* 0x002fe20007ffe0ff */
[----:B------:R-:W-:Y:S01]  /*6ca0*/  FMUL.FTZ R34, R34, c[0x0][0x320] ;  /* 0x0000c80022227a20 */ /* 0x000fe20000410000 */
[----:B------:R-:W-:Y:S02]  /*6cb0*/  IADD3 R0, R0, R3, RZ ;  /* 0x0000000300007210 */ /* 0x000fe40007ffe0ff */
[----:B------:R-:W1:Y:S01]  /*6cc0*/  MUFU.TANH R19, R19 ;  /* 0x0000001300137308 */ /* 0x000e620000002400 */
[----:B------:R-:W-:Y:S02]  /*6cd0*/  ISETP.GT.AND P5, PT, R2, RZ, PT ;  /* 0x000000ff0200720c */ /* 0x000fe40003fa4270 */
[C---:B------:R-:W-:Y:S02]  /*6ce0*/  ISETP.GT.AND P0, PT, R0.reuse, RZ, PT ;  /* 0x000000ff0000720c */ /* 0x040fe40003f04270 */
[C---:B------:R-:W-:Y:S02]  /*6cf0*/  ISETP.GT.AND P6, PT, R0.reuse, 0x1, PT ;  /* 0x000000010000780c */ /* 0x040fe40003fc4270 */
[----:B------:R-:W-:Y:S02]  /*6d00*/  FSEL R4, R143, -INF , P5 ;  /* 0xff8000008f047808 */ /* 0x000fe40002800000 */
[----:B------:R-:W-:Y:S01]  /*6d10*/  FSEL R9, R141, -INF , P0 ;  /* 0xff8000008d097808 */ /* 0x000fe20000000000 */
[----:B------:R-:W2:Y:S01]  /*6d20*/  MUFU.TANH R21, R21 ;  /* 0x0000001500157308 */ /* 0x000ea20000002400 */
[----:B------:R-:W-:Y:S02]  /*6d30*/  ISETP.GT.AND P0, PT, R0, 0x8, PT ;  /* 0x000000080000780c */ /* 0x000fe40003f04270 */
[C---:B------:R-:W-:Y:S02]  /*6d40*/  ISETP.GT.AND P1, PT, R2.reuse, 0x1, PT ;  /* 0x000000010200780c */ /* 0x040fe40003f24270 */
[----:B------:R-:W-:Y:S02]  /*6d50*/  ISETP.GT.AND P5, PT, R2, 0x8, PT ;  /* 0x000000080200780c */ /* 0x000fe40003fa4270 */
[----:B----4-:R-:W-:Y:S02]  /*6d60*/  FSEL R8, R140, -INF , P6 ;  /* 0xff8000008c087808 */ /* 0x010fe40003000000 */
[----:B------:R-:W-:Y:S01]  /*6d70*/  FSEL R3, R142, -INF , P1 ;  /* 0xff8000008e037808 */ /* 0x000fe20000800000 */
[----:B------:R-:W4:Y:S01]  /*6d80*/  MUFU.TANH R22, R22 ;  /* 0x0000001600167308 */ /* 0x000f220000002400 */
[----:B------:R-:W-:Y:S02]  /*6d90*/  ISETP.GT.AND P6, PT, R0, 0x9, PT ;  /* 0x000000090000780c */ /* 0x000fe40003fc4270 */
[----:B-----5:R-:W-:Y:S02]  /*6da0*/  FSEL R6, R137, -INF , P5 ;  /* 0xff80000089067808 */ /* 0x020fe40002800000 */
[----:B------:R-:W-:Y:S02]  /*6db0*/  FSEL R7, R101, -INF , P0 ;  /* 0xff80000065077808 */ /* 0x000fe40000000000 */
[----:B------:R-:W-:Y:S02]  /*6dc0*/  FMNMX.FTZ R101, R4, R102, !PT ;  /* 0x0000006604657209 */ /* 0x000fe40007810000 */
[C---:B------:R-:W-:Y:S01]  /*6dd0*/  ISETP.GT.AND P1, PT, R2.reuse, 0x9, PT ;  /* 0x000000090200780c */ /* 0x040fe20003f24270 */
[----:B------:R-:W5:Y:S01]  /*6de0*/  MUFU.TANH R24, R24 ;  /* 0x0000001800187308 */ /* 0x000f620000002400 */
[----:B------:R-:W-:Y:S02]  /*6df0*/  ISETP.GT.AND P5, PT, R2, 0x10, PT ;  /* 0x000000100200780c */ /* 0x000fe40003fa4270 */
[----:B------:R-:W-:Y:S02]  /*6e00*/  ISETP.GT.AND P0, PT, R0, 0x10, PT ;  /* 0x000000100000780c */ /* 0x000fe40003f04270 */
[----:B------:R-:W-:Y:S02]  /*6e10*/  FMNMX.FTZ R11, R9, R103, !PT ;  /* 0x00000067090b7209 */ /* 0x000fe40007810000 */
[----:B------:R-:W-:Y:S02]  /*6e20*/  FSEL R5, R136, -INF , P1 ;  /* 0xff80000088057808 */ /* 0x000fe40000800000 */
[----:B------:R-:W-:Y:S01]  /*6e30*/  ISETP.GT.AND P1, PT, R2, 0x11, PT ;  /* 0x000000110200780c */ /* 0x000fe20003f24270 */
[----:B------:R-:W1:Y:S01]  /*6e40*/  MUFU.TANH R25, R25 ;  /* 0x0000001900197308 */ /* 0x000e620000002400 */
[----:B------:R-:W-:Y:S02]  /*6e50*/  FSEL R10, R100, -INF , P6 ;  /* 0xff800000640a7808 */ /* 0x000fe40003000000 */
[----:B------:R-:W-:Y:S02]  /*6e60*/  ISETP.GT.AND P6, PT, R0, 0x11, PT ;  /* 0x000000110000780c */ /* 0x000fe40003fc4270 */
[----:B------:R-:W-:Y:S01]  /*6e70*/  FSEL R143, R12, -INF , P5 ;  /* 0xff8000000c8f7808 */ /* 0x000fe20002800000 */
[----:B------:R-:W-:Y:S01]  /*6e80*/  FMUL.FTZ R12, R35, c[0x0][0x320] ;  /* 0x0000c800230c7a20 */ /* 0x000fe20000410000 */
[----:B------:R-:W-:Y:S02]  /*6e90*/  ISETP.GT.AND P5, PT, R2, 0x18, PT ;  /* 0x000000180200780c */ /* 0x000fe40003fa4270 */
[----:B------:R-:W-:Y:S01]  /*6ea0*/  FMNMX.FTZ R101, R3, R101, !PT ;  /* 0x0000006503657209 */ /* 0x000fe20007810000 */
[----:B------:R-:W1:Y:S01]  /*6eb0*/  MUFU.TANH R28, R28 ;  /* 0x0000001c001c7308 */ /* 0x000e620000002400 */
[----:B------:R-:W-:Y:S02]  /*6ec0*/  FSEL R145, R14, -INF , P0 ;  /* 0xff8000000e917808 */ /* 0x000fe40000000000 */
[----:B------:R-:W-:Y:S02]  /*6ed0*/  FSEL R146, R15, -INF , P6 ;  /* 0xff8000000f927808 */ /* 0x000fe40003000000 */
[----:B------:R-:W-:Y:S02]  /*6ee0*/  FSEL R144, R144, -INF , P1 ;  /* 0xff80000090907808 */ /* 0x000fe40000800000 */
[----:B------:R-:W-:Y:S02]  /*6ef0*/  FSEL R147, R16, -INF , P5 ;  /* 0xff80000010937808 */ /* 0x000fe40002800000 */
[C---:B------:R-:W-:Y:S01]  /*6f00*/  ISETP.GT.AND P5, PT, R2.reuse, 0x20, PT ;  /* 0x000000200200780c */ /* 0x040fe20003fa4270 */
[----:B------:R-:W-:Y:S01]  /*6f10*/  MUFU.TANH R23, R23 ;  /* 0x0000001700177308 */ /* 0x000fe20000002400 */
[----:B------:R-:W-:Y:S02]  /*6f20*/  ISETP.GT.AND P1, PT, R2, 0x19, PT ;  /* 0x000000190200780c */ /* 0x000fe40003f24270 */
[C---:B------:R-:W-:Y:S02]  /*6f30*/  ISETP.GT.AND P0, PT, R0.reuse, 0x18, PT ;  /* 0x000000180000780c */ /* 0x040fe40003f04270 */
[----:B------:R-:W-:Y:S02]  /*6f40*/  ISETP.GT.AND P6, PT, R0, 0x19, PT ;  /* 0x000000190000780c */ /* 0x000fe40003fc4270 */
[----:B------:R-:W-:Y:S02]  /*6f50*/  FMNMX.FTZ R101, R6, R101, !PT ;  /* 0x0000006506657209 */ /* 0x000fe40007810000 */
[----:B------:R-:W-:Y:S01]  /*6f60*/  FMNMX.FTZ R11, R8, R11, !PT ;  /* 0x0000000b080b7209 */ /* 0x000fe20007810000 */
[----:B------:R-:W5:Y:S01]  /*6f70*/  MUFU.TANH R29, R29 ;  /* 0x0000001d001d7308 */ /* 0x000f620000002400 */
[----:B------:R-:W-:Y:S02]  /*6f80*/  FSEL R151, R20, -INF , P5 ;  /* 0xff80000014977808 */ /* 0x000fe40002800000 */
[----:B------:R-:W-:Y:S02]  /*6f90*/  FSEL R148, R17, -INF , P1 ;  /* 0xff80000011947808 */ /* 0x000fe40000800000 */
[----:B------:R-:W-:Y:S02]  /*6fa0*/  ISETP.GT.AND P1, PT, R2, 0x21, PT ;  /* 0x000000210200780c */ /* 0x000fe40003f24270 */
[----:B---3--:R-:W-:Y:S02]  /*6fb0*/  FSEL R149, R18, -INF , P0 ;  /* 0xff80000012957808 */ /* 0x008fe40000000000 */
[----:B------:R-:W-:Y:S01]  /*6fc0*/  ISETP.GT.AND P0, PT, R0, 0x20, PT ;  /* 0x000000200000780c */ /* 0x000fe20003f04270 */
[----:B------:R-:W3:Y:S01]  /*6fd0*/  MUFU.TANH R26, R26 ;  /* 0x0000001a001a7308 */ /* 0x000ee20000002400 */
[----:B-1----:R-:W-:Y:S02]  /*6fe0*/  FSEL R150, R19, -INF , P6 ;  /* 0xff80000013967808 */ /* 0x002fe40003000000 */
[C---:B------:R-:W-:Y:S02]  /*6ff0*/  ISETP.GT.AND P6, PT, R2.reuse, 0x28, PT ;  /* 0x000000280200780c */ /* 0x040fe40003fc4270 */
[----:B------:R-:W-:Y:S02]  /*7000*/  FMNMX.FTZ R101, R5, R101, !PT ;  /* 0x0000006505657209 */ /* 0x000fe40007810000 */
[----:B------:R-:W-:Y:S02]  /*7010*/  ISETP.GT.AND P5, PT, R2, 0x29, PT ;  /* 0x000000290200780c */ /* 0x000fe40003fa4270 */
[----:B------:R-:W-:Y:S01]  /*7020*/  FMNMX.FTZ R11, R7, R11, !PT ;  /* 0x0000000b070b7209 */ /* 0x000fe20007810000 */
[----:B------:R-:W1:Y:S01]  /*7030*/  MUFU.TANH R27, R27 ;  /* 0x0000001b001b7308 */ /* 0x000e620000002400 */
[----:B--2---:R-:W-:Y:S02]  /*7040*/  FSEL R153, R21, -INF , P1 ;  /* 0xff80000015997808 */ /* 0x004fe40000800000 */
[----:B----4-:R-:W-:Y:S02]  /*7050*/  FSEL R154, R22, -INF , P0 ;  /* 0xff800000169a7808 */ /* 0x010fe40000000000 */
[C---:B------:R-:W-:Y:S02]  /*7060*/  ISETP.GT.AND P1, PT, R2.reuse, 0x30, PT ;  /* 0x000000300200780c */ /* 0x040fe40003f24270 */
[----:B------:R-:W-:Y:S02]  /*7070*/  ISETP.GT.AND P0, PT, R2, 0x31, PT ;  /* 0x000000310200780c */ /* 0x000fe40003f04270 */
[----:B-----5:R-:W-:Y:S01]  /*7080*/  FSEL R159, R24, -INF , P6 ;  /* 0xff800000189f7808 */ /* 0x020fe20003000000 */
[----:B------:R-:W2:Y:S01]  /*7090*/  MUFU.TANH R30, R30 ;  /* 0x0000001e001e7308 */ /* 0x000ea20000002400 */
[----:B------:R-:W-:Y:S02]  /*70a0*/  FSEL R155, R25, -INF , P5 ;  /* 0xff800000199b7808 */ /* 0x000fe40002800000 */
[----:B------:R-:W-:Y:S02]  /*70b0*/  FMNMX.FTZ R101, R143, R101, !PT ;  /* 0x000000658f657209 */ /* 0x000fe40007810000 */
[C---:B------:R-:W-:Y:S02]  /*70c0*/  ISETP.GT.AND P6, PT, R2.reuse, 0x38, PT ;  /* 0x000000380200780c */ /* 0x040fe40003fc4270 */
[----:B------:R-:W-:Y:S02]  /*70d0*/  ISETP.GT.AND P5, PT, R2, 0x39, PT ;  /* 0x000000390200780c */ /* 0x000fe40003fa4270 */
[----:B------:R-:W-:Y:S01]  /*70e0*/  FMNMX.FTZ R2, R10, R11, !PT ;  /* 0x0000000b0a027209 */ /* 0x000fe20007810000 */
[----:B------:R-:W4:Y:S01]  /*70f0*/  MUFU.TANH R13, R13 ;  /* 0x0000000d000d7308 */ /* 0x000f220000002400 */
[----:B------:R-:W-:Y:S02]  /*7100*/  FMNMX.FTZ R101, R144, R101, !PT ;  /* 0x0000006590657209 */ /* 0x000fe40007810000 */
[----:B------:R-:W-:Y:S02]  /*7110*/  FMNMX.FTZ R2, R145, R2, !PT ;  /* 0x0000000291027209 */ /* 0x000fe40007810000 */
[----:B------:R-:W-:Y:S02]  /*7120*/  FMNMX.FTZ R101, R147, R101, !PT ;  /* 0x0000006593657209 */ /* 0x000fe40007810000 */
[----:B------:R-:W-:Y:S02]  /*7130*/  FMNMX.FTZ R2, R146, R2, !PT ;  /* 0x0000000292027209 */ /* 0x000fe40007810000 */
[----:B------:R-:W-:Y:S01]  /*7140*/  FMNMX.FTZ R101, R148, R101, !PT ;  /* 0x0000006594657209 */ /* 0x000fe20007810000 */
[----:B------:R-:W5:Y:S01]  /*7150*/  MUFU.TANH R32, R32 ;  /* 0x0000002000207308 */ /* 0x000f620000002400 */
[----:B------:R-:W-:Y:S02]  /*7160*/  FMNMX.FTZ R2, R149, R2, !PT ;  /* 0x0000000295027209 */ /* 0x000fe40007810000 */
[----:B------:R-:W-:Y:S02]  /*7170*/  FSEL R189, R28, -INF , P1 ;  /* 0xff8000001cbd7808 */ /* 0x000fe40000800000 */
[----:B------:R-:W-:Y:S02]  /*7180*/  ISETP.GT.AND P1, PT, R0, 0x21, PT ;  /* 0x000000210000780c */ /* 0x000fe40003f24270 */
[----:B------:R-:W-:Y:S02]  /*7190*/  FMNMX.FTZ R2, R150, R2, !PT ;  /* 0x0000000296027209 */ /* 0x000fe40007810000 */
[----:B------:R-:W-:Y:S01]  /*71a0*/  FMNMX.FTZ R101, R151, R101, !PT ;  /* 0x0000006597657209 */ /* 0x000fe20007810000 */
[----:B------:R-:W2:Y:S01]  /*71b0*/  MUFU.TANH R33, R33 ;  /* 0x0000002100217308 */ /* 0x000ea20000002400 */
[----:B------:R-:W-:Y:S02]  /*71c0*/  FSEL R186, R29, -INF , P0 ;  /* 0xff8000001dba7808 */ /* 0x000fe40000000000 */
[----:B------:R-:W-:Y:S02]  /*71d0*/  FSEL R152, R23, -INF , P1 ;  /* 0xff80000017987808 */ /* 0x000fe40000800000 */
[----:B------:R-:W-:Y:S02]  /*71e0*/  ISETP.GT.AND P0, PT, R0, 0x28, PT ;  /* 0x000000280000780c */ /* 0x000fe40003f04270 */
[----:B------:R-:W-:Y:S02]  /*71f0*/  FMNMX.FTZ R101, R153, R101, !PT ;  /* 0x0000006599657209 */ /* 0x000fe40007810000 */
[----:B------:R-:W-:Y:S01]  /*7200*/  FMNMX.FTZ R2, R154, R2, !PT ;  /* 0x000000029a027209 */ /* 0x000fe20007810000 */
[----:B------:R-:W4:Y:S01]  /*7210*/  MUFU.TANH R34, R34 ;  /* 0x0000002200227308 */ /* 0x000f220000002400 */
[----:B---3--:R-:W-:Y:S02]  /*7220*/  FSEL R157, R26, -INF , P0 ;  /* 0xff8000001a9d7808 */ /* 0x008fe40000000000 */
[----:B------:R-:W-:Y:S02]  /*7230*/  ISETP.GT.AND P1, PT, R0, 0x29, PT ;  /* 0x000000290000780c */ /* 0x000fe40003f24270 */
[----:B------:R-:W-:Y:S02]  /*7240*/  FMNMX.FTZ R101, R159, R101, !PT ;  /* 0x000000659f657209 */ /* 0x000fe40007810000 */
[----:B------:R-:W-:Y:S02]  /*7250*/  FMNMX.FTZ R2, R152, R2, !PT ;  /* 0x0000000298027209 */ /* 0x000fe40007810000 */
[----:B------:R-:W-:Y:S01]  /*7260*/  ISETP.GT.AND P0, PT, R0, 0x30, PT ;  /* 0x000000300000780c */ /* 0x000fe20003f04270 */
[----:B------:R-:W3:Y:S01]  /*7270*/  MUFU.TANH R12, R12 ;  /* 0x0000000c000c7308 */ /* 0x000ee20000002400 */
[----:B-1----:R-:W-:Y:S02]  /*7280*/  FSEL R158, R27, -INF , P1 ;  /* 0xff8000001b9e7808 */ /* 0x002fe40000800000 */
[----:B------:R-:W-:Y:S02]  /*7290*/  FMNMX.FTZ R101, R155, R101, !PT ;  /* 0x000000659b657209 */ /* 0x000fe40007810000 */
[----:B------:R-:W-:Y:S02]  /*72a0*/  FMNMX.FTZ R2, R157, R2, !PT ;  /* 0x000000029d027209 */ /* 0x000fe40007810000 */
[----:B--2---:R-:W-:Y:S02]  /*72b0*/  FSEL R184, R30, -INF , P0 ;  /* 0xff8000001eb87808 */ /* 0x004fe40000000000 */
[----:B------:R-:W-:Y:S02]  /*72c0*/  ISETP.GT.AND P1, PT, R0, 0x31, PT ;  /* 0x000000310000780c */ /* 0x000fe40003f24270 */
[----:B------:R-:W-:Y:S02]  /*72d0*/  FMNMX.FTZ R2, R158, R2, !PT ;  /* 0x000000029e027209 */ /* 0x000fe40007810000 */
[----:B------:R-:W-:Y:S02]  /*72e0*/  FMNMX.FTZ R101, R189, R101, !PT ;  /* 0x00000065bd657209 */ /* 0x000fe40007810000 */
[----:B----4-:R-:W-:Y:S02]  /*72f0*/  FSEL R183, R13, -INF , P1 ;  /* 0xff8000000db77808 */ /* 0x010fe40000800000 */
[----:B-----5:R-:W-:Y:S02]  /*7300*/  FSEL R185, R32, -INF , P6 ;  /* 0xff80000020b97808 */ /* 0x020fe40003000000 */
[----:B------:R-:W-:Y:S02]  /*7310*/  ISETP.GT.AND P0, PT, R0, 0x38, PT ;  /* 0x000000380000780c */ /* 0x000fe40003f04270 */
[----:B------:R-:W-:Y:S02]  /*7320*/  FMNMX.FTZ R2, R184, R2, !PT ;  /* 0x00000002b8027209 */ /* 0x000fe40007810000 */
[----:B------:R-:W-:Y:S02]  /*7330*/  FMNMX.FTZ R101, R186, R101, !PT ;  /* 0x00000065ba657209 */ /* 0x000fe40007810000 */
[----:B------:R-:W-:Y:S02]  /*7340*/  FSEL R182, R33, -INF , P5 ;  /* 0xff80000021b67808 */ /* 0x000fe40002800000 */
[----:B------:R-:W-:Y:S02]  /*7350*/  ISETP.GT.AND P1, PT, R0, 0x39, PT ;  /* 0x000000390000780c */ /* 0x000fe40003f24270 */
[----:B------:R-:W-:Y:S02]  /*7360*/  FSEL R187, R34, -INF , P0 ;  /* 0xff80000022bb7808 */ /* 0x000fe40000000000 */
[----:B------:R-:W-:Y:S02]  /*7370*/  FMNMX.FTZ R101, R185, R101, !PT ;  /* 0x00000065b9657209 */ /* 0x000fe40007810000 */
[----:B------:R-:W-:Y:S02]  /*7380*/  FMNMX.FTZ R0, R183, R2, !PT ;  /* 0x00000002b7007209 */ /* 0x000fe40007810000 */
[----:B---3--:R-:W-:Y:S02]  /*7390*/  FSEL R192, R12, -INF , P1 ;  /* 0xff8000000cc07808 */ /* 0x008fe40000800000 */
[----:B------:R-:W-:Y:S02]  /*73a0*/  FMNMX.FTZ R101, R182, R101, !PT ;  /* 0x00000065b6657209 */ /* 0x000fe40007810000 */
[----:B------:R-:W-:Y:S03]  /*73b0*/  FMNMX.FTZ R0, R187, R0, !PT ;  /* 0x00000000bb007209 */ /* 0x000fe60007810000 */
[----:B------:R-:W1:Y:S01]  /*73c0*/  SHFL.BFLY PT, R11, R101, 0x2, 0x1f ;  /* 0x0c401f00650b7f89 */ /* 0x000e6200000e0000 */
[----:B------:R-:W-:Y:S07]  /*73d0*/  FMNMX.FTZ R0, R192, R0, !PT ;  /* 0x00000000c0007209 */ /* 0x000fee0007810000 */
[----:B------:R-:W2:Y:S01]  /*73e0*/  SHFL.BFLY PT, R2, R0, 0x2, 0x1f ;  /* 0x0c401f0000027f89 */ /* 0x000ea200000e0000 */
[----:B-1----:R-:W-:Y:S07]  /*73f0*/  FMNMX.FTZ R101, R101, R11, !PT ;  /* 0x0000000b65657209 */ /* 0x002fee0007810000 */
[----:B------:R-:W1:Y:S01]  /*7400*/  SHFL.BFLY PT, R11, R101, 0x1, 0x1f ;  /* 0x0c201f00650b7f89 */ /* 0x000e6200000e0000 */
[----:B--2---:R-:W-:Y:S07]  /*7410*/  FMNMX.FTZ R0, R0, R2, !PT ;  /* 0x0000000200007209 */ /* 0x004fee0007810000 */
[----:B------:R-:W2:Y:S01]  /*7420*/  SHFL.BFLY PT, R100, R0, 0x1, 0x1f ;  /* 0x0c201f0000647f89 */ /* 0x000ea200000e0000 */
[----:B-1----:R-:W-:Y:S04]  /*7430*/  FMNMX.FTZ R101, R101, R11, !PT ;  /* 0x0000000b65657209 */ /* 0x002fe80007810000 */
[C---:B------:R-:W-:Y:S01]  /*7440*/  FSETP.NEU.FTZ.AND P1, PT, R101.reuse, -INF , PT ;  /* 0xff8000006500780b */ /* 0x040fe20003f3d000 */
[C---:B------:R-:W-:Y:S01]  /*7450*/  FMUL.FTZ R141, R101.reuse, c[0x0][0x2d0] ;  /* 0x0000b400658d7a20 */ /* 0x040fe20000410000 */
[----:B--2---:R-:W-:Y:S02]  /*7460*/  FMNMX.FTZ R100, R0, R100, !PT ;  /* 0x0000006400647209 */ /* 0x004fe40007810000 */
[----:B------:R-:W-:Y:S02]  /*7470*/  FSEL R2, R101, RZ, P1 ;  /* 0x000000ff65027208 */ /* 0x000fe40000800000 */
[C---:B------:R-:W-:Y:S01]  /*7480*/  FSETP.NEU.FTZ.AND P0, PT, R100.reuse, -INF , PT ;  /* 0xff8000006400780b */ /* 0x040fe20003f1d000 */
[----:B------:R-:W-:Y:S01]  /*7490*/  FMUL.FTZ R142, R100, c[0x0][0x2d0] ;  /* 0x0000b400648e7a20 */ /* 0x000fe20000410000 */
[----:B------:R-:W-:Y:S01]  /*74a0*/  FSEL R141, R141, RZ, P1 ;  /* 0x000000ff8d8d7208 */ /* 0x000fe20000800000 */
[----:B------:R-:W-:Y:S01]  /*74b0*/  FADD.FTZ R2, -R2, R102 ;  /* 0x0000006602027221 */ /* 0x000fe20000010100 */
[----:B------:R-:W-:Y:S02]  /*74c0*/  FSEL R0, R100, RZ, P0 ;  /* 0x000000ff64007208 */ /* 0x000fe40000000000 */
[----:B------:R-:W-:Y:S01]  /*74d0*/  IADD3 R102, R170, R160, RZ ;  /* 0x000000a0aa667210 */ /* 0x000fe20007ffe0ff */
[----:B------:R-:W-:Y:S01]  /*74e0*/  FMUL.FTZ R2, R2, c[0x0][0x2d0] ;  /* 0x0000b40002027a20 */ /* 0x000fe20000410000 */
[----:B------:R-:W-:Y:S01]  /*74f0*/  FSEL R142, R142, RZ, P0 ;  /* 0x000000ff8e8e7208 */ /* 0x000fe20000000000 */
[----:B------:R-:W-:Y:S01]  /*7500*/  FADD.FTZ R0, -R0, R103 ;  /* 0x0000006700007221 */ /* 0x000fe20000010100 */
[----:B------:R-:W-:Y:S01]  /*7510*/  IADD3 R140, R168, R102, RZ ;  /* 0x00000066a88c7210 */ /* 0x000fe20007ffe0ff */
[----:B------:R-:W1:Y:S01]  /*7520*/  LDSM.16.MT88.4 R12, [R102] ;  /* 0x00000000660c783b */ /* 0x000e620000004200 */
[--C-:B------:R-:W-:Y:S01]  /*7530*/  FFMA.FTZ R4, R4, c[0x0][0x2d0], -R141.reuse ;  /* 0x0000b40004047a23 */ /* 0x100fe2000001088d */
[----:B------:R-:W2:Y:S01]  /*7540*/  MUFU.EX2 R2, R2 ;  /* 0x0000000200027308 */ /* 0x000ea20000000800 */
[----:B------:R-:W-:Y:S01]  /*7550*/  FMUL.FTZ R0, R0, c[0x0][0x2d0] ;  /* 0x0000b40000007a20 */ /* 0x000fe20000410000 */
[----:B------:R-:W-:Y:S01]  /*7560*/  ISETP.GE.AND P1, PT, R199, 0x1, PT ;  /* 0x00000001c700780c */ /* 0x000fe20003f26270 */
[--C-:B------:R-:W-:Y:S02]  /*7570*/  FFMA.FTZ R3, R3, c[0x0][0x2d0], -R141.reuse ;  /* 0x0000b40003037a23 */ /* 0x100fe4000001088d */
[--C-:B------:R-:W-:Y:S01]  /*7580*/  FFMA.FTZ R6, R6, c[0x0][0x2d0], -R141.reuse ;  /* 0x0000b40006067a23 */ /* 0x100fe2000001088d */
[----:B------:R-:W3:Y:S01]  /*7590*/  LDSM.16.MT88.4 R20, [R140] ;  /* 0x000000008c14783b */ /* 0x000ee20000004200 */
[--C-:B------:R-:W-:Y:S02]  /*75a0*/  FFMA.FTZ R5, R5, c[0x0][0x2d0], -R141.reuse ;  /* 0x0000b40005057a23 */ /* 0x100fe4000001088d */
[--C-:B------:R-:W-:Y:S01]  /*75b0*/  FFMA.FTZ R9, R9, c[0x0][0x2d0], -R142.reuse ;  /* 0x0000b40009097a23 */ /* 0x100fe2000001088e */
[----:B------:R4:W-:Y:S01]  /*75c0*/  MUFU.EX2 R191, R4 ;  /* 0x0000000400bf7308 */ /* 0x0009e20000000800 */
[--C-:B------:R-:W-:Y:S02]  /*75d0*/  FFMA.FTZ R8, R8, c[0x0][0x2d0], -R142.reuse ;  /* 0x0000b40008087a23 */ /* 0x100fe4000001088e */
[--C-:B------:R-:W-:Y:S02]  /*75e0*/  FFMA.FTZ R7, R7, c[0x0][0x2d0], -R142.reuse ;  /* 0x0000b40007077a23 */ /* 0x100fe4000001088e */
[--C-:B------:R-:W-:Y:S05]  /*75f0*/  FFMA.FTZ R10, R10, c[0x0][0x2d0], -R142.reuse ;  /* 0x0000b4000a0a7a23 */ /* 0x100fea000001088e */
[----:B------:R-:W5:Y:S01]  /*7600*/  MUFU.EX2 R190, R3 ;  /* 0x0000000300be7308 */ /* 0x000f620000000800 */
[C---:B--2---:R-:W-:Y:S02]  /*7610*/  FMUL.FTZ R17, R2.reuse, R117 ;  /* 0x0000007502117220 */ /* 0x044fe40000410000 */
[C---:B------:R-:W-:Y:S02]  /*7620*/  FMUL.FTZ R16, R2.reuse, R116 ;  /* 0x0000007402107220 */ /* 0x040fe40000410000 */
[C---:B------:R-:W-:Y:S05]  /*7630*/  FMUL.FTZ R24, R2.reuse, R124 ;  /* 0x0000007c02187220 */ /* 0x040fea0000410000 */
[----:B------:R-:W-:Y:S01]  /*7640*/  MUFU.EX2 R198, R6 ;  /* 0x0000000600c67308 */ /* 0x000fe20000000800 */
[C---:B------:R-:W-:Y:S02]  /*7650*/  FMUL.FTZ R25, R2.reuse, R125 ;  /* 0x0000007d02197220 */ /* 0x040fe40000410000 */
[C---:B------:R-:W-:Y:S02]  /*7660*/  FMUL.FTZ R32, R2.reuse, R132 ;  /* 0x0000008402207220 */ /* 0x040fe40000410000 */
[C---:B----4-:R-:W-:Y:S02]  /*7670*/  FMUL.FTZ R4, R2.reuse, R104 ;  /* 0x0000006802047220 */ /* 0x050fe40000410000 */
[C---:B------:R-:W-:Y:S02]  /*7680*/  FMUL.FTZ R33, R2.reuse, R133 ;  /* 0x0000008502217220 */ /* 0x040fe40000410000 */
[C---:B------:R-:W-:Y:S01]  /*7690*/  FMUL.FTZ R36, R2.reuse, R36 ;  /* 0x0000002402247220 */ /* 0x040fe20000410000 */
[----:B------:R-:W2:Y:S01]  /*76a0*/  MUFU.EX2 R197, R5 ;  /* 0x0000000500c57308 */ /* 0x000ea20000000800 */
[C---:B------:R-:W-:Y:S02]  /*76b0*/  FMUL.FTZ R37, R2.reuse, R37 ;  /* 0x0000002502257220 */ /* 0x040fe40000410000 */
[----:B------:R-:W-:Y:S01]  /*76c0*/  FMUL.FTZ R40, R2, R40 ;  /* 0x0000002802287220 */ /* 0x000fe20000410000 */
[----:B-----5:R-:W-:Y:S01]  /*76d0*/  F2FP.PACK_AB R136, R190, R191 ;  /* 0x000000bfbe88723e */ /* 0x020fe200000000ff */
[C---:B------:R-:W-:Y:S01]  /*76e0*/  FMUL.FTZ R41, R2.reuse, R41 ;  /* 0x0000002902297220 */ /* 0x040fe20000410000 */
[----:B------:R-:W-:Y:S01]  /*76f0*/  IADD3 R3, R171, R160, RZ ;  /* 0x000000a0ab037210 */ /* 0x000fe20007ffe0ff */
[C---:B------:R-:W-:Y:S02]  /*7700*/  FMUL.FTZ R44, R2.reuse, R44 ;  /* 0x0000002c022c7220 */ /* 0x040fe40000410000 */
[----:B------:R-:W-:Y:S01]  /*7710*/  FMUL.FTZ R45, R2, R45 ;  /* 0x0000002d022d7220 */ /* 0x000fe20000410000 */
[----:B------:R4:W-:Y:S01]  /*7720*/  MUFU.EX2 R188, R9 ;  /* 0x0000000900bc7308 */ /* 0x0009e20000000800 */
[----:B------:R-:W5:Y:S01]  /*7730*/  LDSM.16.MT88.4 R28, [R3] ;  /* 0x00000000031c783b */ /* 0x000f620000004200 */
[----:B------:R-:W-:Y:S01]  /*7740*/  IADD3 R103, R168, R3, RZ ;  /* 0x00000003a8677210 */ /* 0x000fe20007ffe0ff */
[C---:B------:R-:W-:Y:S02]  /*7750*/  FMUL.FTZ R48, R2.reuse, R48 ;  /* 0x0000003002307220 */ /* 0x040fe40000410000 */
[C---:B------:R-:W-:Y:S02]  /*7760*/  FMUL.FTZ R49, R2.reuse, R49 ;  /* 0x0000003102317220 */ /* 0x040fe40000410000 */
[C---:B------:R-:W-:Y:S02]  /*7770*/  FMUL.FTZ R52, R2.reuse, R52 ;  /* 0x0000003402347220 */ /* 0x040fe40000410000 */
[C---:B------:R-:W-:Y:S01]  /*7780*/  FMUL.FTZ R53, R2.reuse, R53 ;  /* 0x0000003502357220 */ /* 0x040fe20000410000 */
[----:B------:R-:W1:Y:S01]  /*7790*/  MUFU.EX2 R196, R8 ;  /* 0x0000000800c47308 */ /* 0x000e620000000800 */
[C---:B------:R-:W-:Y:S02]  /*77a0*/  FMUL.FTZ R56, R2.reuse, R56 ;  /* 0x0000003802387220 */ /* 0x040fe40000410000 */
[C---:B------:R-:W-:Y:S01]  /*77b0*/  FMUL.FTZ R57, R2.reuse, R57 ;  /* 0x0000003902397220 */ /* 0x040fe20000410000 */
[----:B--2---:R-:W-:Y:S01]  /*77c0*/  F2FP.PACK_AB R138, R197, R198 ;  /* 0x000000c6c58a723e */ /* 0x004fe200000000ff */
[C---:B------:R-:W-:Y:S02]  /*77d0*/  FMUL.FTZ R5, R2.reuse, R105 ;  /* 0x0000006902057220 */ /* 0x040fe40000410000 */
[C---:B------:R-:W-:Y:S02]  /*77e0*/  FMUL.FTZ R60, R2.reuse, R60 ;  /* 0x0000003c023c7220 */ /* 0x040fe40000410000 */
[C---:B------:R-:W-:Y:S01]  /*77f0*/  FMUL.FTZ R61, R2.reuse, R61 ;  /* 0x0000003d023d7220 */ /* 0x040fe20000410000 */
        /* <DEDUP_REMOVED lines=9> */
[----:B-1----:R-:W-:Y:S01]  /*7890*/  F2FP.PACK_AB R137, R196, R188 ;  /* 0x000000bcc489723e */ /* 0x002fe200000000ff */
        /* <DEDUP_REMOVED lines=12> */
[C---:B------:R-:W-:Y:S02]  /*7960*/  FMUL.FTZ R93, R2.reuse, R93 ;  /* 0x0000005d025d7220 */ /* 0x040fe40000410000 */
[C---:B------:R-:W-:Y:S02]  /*7970*/  FMUL.FTZ R96, R2.reuse, R96 ;  /* 0x0000006002607220 */ /* 0x040fe40000410000 */
[----:B------:R-:W-:Y:S02]  /*7980*/  FMUL.FTZ R97, R2, R97 ;  /* 0x0000006102617220 */ /* 0x000fe40000410000 */
[--C-:B------:R-:W-:Y:S02]  /*7990*/  FFMA.FTZ R116, R153, c[0x0][0x2d0], -R141.reuse ;  /* 0x0000b40099747a23 */ /* 0x100fe4000001088d */
[C---:B-1----:R-:W-:Y:S02]  /*79a0*/  FMUL.FTZ R6, R0.reuse, R106 ;  /* 0x0000006a00067220 */ /* 0x042fe40000410000 */
[----:B------:R1:W-:Y:S01]  /*79b0*/  MUFU.EX2 R153, R116 ;  /* 0x0000007400997308 */ /* 0x0003e20000000800 */
[C---:B------:R-:W-:Y:S02]  /*79c0*/  FMUL.FTZ R7, R0.reuse, R107 ;  /* 0x0000006b00077220 */ /* 0x040fe40000410000 */
[----:B------:R-:W2:Y:S01]  /*79d0*/  LDSM.16.MT88.4 R104, [R103] ;  /* 0x000000006768783b */ /* 0x000ea20000004200 */
[C---:B------:R-:W-:Y:S02]  /*79e0*/  FMUL.FTZ R10, R0.reuse, R110 ;  /* 0x0000006e000a7220 */ /* 0x040fe40000410000 */
[C---:B------:R-:W-:Y:S02]  /*79f0*/  FMUL.FTZ R11, R0.reuse, R111 ;  /* 0x0000006f000b7220 */ /* 0x040fe40000410000 */
[C---:B------:R-:W-:Y:S03]  /*7a00*/  HMMA.16816.F32 R4, R136.reuse, R12, R4 ;  /* 0x0000000c8804723c */ /* 0x040fe60000001804 */
[----:B------:R-:W4:Y:S02]  /*7a10*/  LDSM.16.MT88.4 R108, [R102+0x2000] ;  /* 0x00200000666c783b */ /* 0x000f240000004200 */
[----:B------:R-:W-:Y:S02]  /*7a20*/  FMUL.FTZ R18, R0, R118 ;  /* 0x0000007600127220 */ /* 0x000fe40000410000 */
[C---:B------:R-:W-:Y:S01]  /*7a30*/  FMUL.FTZ R13, R2.reuse, R113 ;  /* 0x00000071020d7220 */ /* 0x040fe20000410000 */
[C---:B------:R-:W-:Y:S04]  /*7a40*/  HMMA.16816.F32 R8, R136.reuse, R14, R8 ;  /* 0x0000000e8808723c */ /* 0x040fe80000001808 */
[----:B------:R-:W-:Y:S02]  /*7a50*/  FMUL.FTZ R12, R2, R112 ;  /* 0x00000070020c7220 */ /* 0x000fe40000410000 */
[C---:B------:R-:W-:Y:S02]  /*7a60*/  FMUL.FTZ R19, R0.reuse, R119 ;  /* 0x0000007700137220 */ /* 0x040fe40000410000 */
[C---:B------:R-:W-:Y:S04]  /*7a70*/  FMUL.FTZ R14, R0.reuse, R114 ;  /* 0x00000072000e7220 */ /* 0x040fe80000410000 */
[C---:B------:R-:W-:Y:S02]  /*7a80*/  FMUL.FTZ R15, R0.reuse, R115 ;  /* 0x00000073000f7220 */ /* 0x040fe40000410000 */
[C---:B------:R-:W-:Y:S02]  /*7a90*/  FMUL.FTZ R26, R0.reuse, R126 ;  /* 0x0000007e001a7220 */ /* 0x040fe40000410000 */
[C---:B------:R-:W-:Y:S02]  /*7aa0*/  FMUL.FTZ R27, R0.reuse, R127 ;  /* 0x0000007f001b7220 */ /* 0x040fe40000410000 */
[----:B------:R-:W-:Y:S01]  /*7ab0*/  LDSM.16.MT88.4 R124, [R3+0x1800] ;  /* 0x00180000037c783b */ /* 0x000fe20000004200 */
[C---:B---3--:R-:W-:Y:S03]  /*7ac0*/  HMMA.16816.F32 R12, R136.reuse, R20, R12 ;  /* 0x00000014880c723c */ /* 0x048fe6000000180c */
[C---:B------:R-:W-:Y:S02]  /*7ad0*/  FMUL.FTZ R34, R0.reuse, R134 ;  /* 0x0000008600227220 */ /* 0x040fe40000410000 */
[----:B------:R-:W-:Y:S02]  /*7ae0*/  FMUL.FTZ R35, R0, R135 ;  /* 0x0000008700237220 */ /* 0x000fe40000410000 */
[----:B------:R-:W-:Y:S01]  /*7af0*/  LDSM.16.MT88.4 R132, [R103+0x1800] ;  /* 0x001800006784783b */ /* 0x000fe20000004200 */
[C---:B------:R-:W-:Y:S04]  /*7b00*/  HMMA.16816.F32 R16, R136.reuse, R22, R16 ;  /* 0x000000168810723c */ /* 0x040fe80000001810 */
[C---:B------:R-:W-:Y:S02]  /*7b10*/  FMUL.FTZ R20, R2.reuse, R120 ;  /* 0x0000007802147220 */ /* 0x040fe40000410000 */
[----:B------:R-:W-:Y:S02]  /*7b20*/  FMUL.FTZ R21, R2, R121 ;  /* 0x0000007902157220 */ /* 0x000fe40000410000 */
[C---:B------:R-:W-:Y:S04]  /*7b30*/  FMUL.FTZ R22, R0.reuse, R122 ;  /* 0x0000007a00167220 */ /* 0x040fe80000410000 */
[----:B------:R-:W-:Y:S02]  /*7b40*/  FMUL.FTZ R23, R0, R123 ;  /* 0x0000007b00177220 */ /* 0x000fe40000410000 */
[--C-:B------:R-:W-:Y:S02]  /*7b50*/  FFMA.FTZ R120, R186, c[0x0][0x2d0], -R141.reuse ;  /* 0x0000b400ba787a23 */ /* 0x100fe4000001088d */
[--C-:B------:R-:W-:Y:S02]  /*7b60*/  FFMA.FTZ R121, R185, c[0x0][0x2d0], -R141.reuse ;  /* 0x0000b400b9797a23 */ /* 0x100fe4000001088d */
[C---:B------:R-:W-:Y:S01]  /*7b70*/  FMUL.FTZ R38, R0.reuse, R38 ;  /* 0x0000002600267220 */ /* 0x040fe20000410000 */
[C---:B-----5:R-:W-:Y:S03]  /*7b80*/  HMMA.16816.F32 R20, R136.reuse, R28, R20 ;  /* 0x0000001c8814723c */ /* 0x060fe60000001814 */
[C---:B------:R-:W-:Y:S02]  /*7b90*/  FMUL.FTZ R39, R0.reuse, R39 ;  /* 0x0000002700277220 */ /* 0x040fe40000410000 */
        /* <DEDUP_REMOVED lines=9> */
[C---:B------:R-:W-:Y:S01]  /*7c30*/  FMUL.FTZ R50, R0.reuse, R50 ;  /* 0x0000003200327220 */ /* 0x040fe20000410000 */
[C---:B--2---:R-:W-:Y:S03]  /*7c40*/  HMMA.16816.F32 R28, R136.reuse, R104, R28 ;  /* 0x00000068881c723c */ /* 0x044fe6000000181c */
[C---:B------:R-:W-:Y:S02]  /*7c50*/  FMUL.FTZ R51, R0.reuse, R51 ;  /* 0x0000003300337220 */ /* 0x040fe40000410000 */
[C---:B------:R-:W-:Y:S02]  /*7c60*/  FMUL.FTZ R54, R0.reuse, R54 ;  /* 0x0000003600367220 */ /* 0x040fe40000410000 */
[C---:B------:R-:W-:Y:S01]  /*7c70*/  FMUL.FTZ R55, R0.reuse, R55 ;  /* 0x0000003700377220 */ /* 0x040fe20000410000 */
[C---:B------:R-:W-:Y:S01]  /*7c80*/  HMMA.16816.F32 R32, R136.reuse, R106, R32 ;  /* 0x0000006a8820723c */ /* 0x040fe20000001820 */
[----:B------:R-:W2:Y:S03]  /*7c90*/  LDSM.16.MT88.4 R104, [R140+0x2000] ;  /* 0x002000008c68783b */ /* 0x000ea60000004200 */
[C---:B------:R-:W-:Y:S02]  /*7ca0*/  FMUL.FTZ R58, R0.reuse, R58 ;  /* 0x0000003a003a7220 */ /* 0x040fe40000410000 */
[C---:B------:R-:W-:Y:S02]  /*7cb0*/  FMUL.FTZ R59, R0.reuse, R59 ;  /* 0x0000003b003b7220 */ /* 0x040fe40000410000 */
[C---:B----4-:R-:W-:Y:S04]  /*7cc0*/  HMMA.16816.F32 R36, R136.reuse, R108, R36 ;  /* 0x0000006c8824723c */ /* 0x050fe80000001824 */
[C---:B------:R-:W-:Y:S02]  /*7cd0*/  FMUL.FTZ R62, R0.reuse, R62 ;  /* 0x0000003e003e7220 */ /* 0x040fe40000410000 */
[C---:B------:R-:W-:Y:S02]  /*7ce0*/  FMUL.FTZ R63, R0.reuse, R63 ;  /* 0x0000003f003f7220 */ /* 0x040fe40000410000 */
[C---:B------:R-:W-:Y:S01]  /*7cf0*/  HMMA.16816.F32 R40, R136.reuse, R110, R40 ;  /* 0x0000006e8828723c */ /* 0x040fe20000001828 */
[----:B------:R-:W3:Y:S03]  /*7d00*/  LDSM.16.MT88.4 R108, [R3+0x2000] ;  /* 0x00200000036c783b */ /* 0x000ee60000004200 */
        /* <DEDUP_REMOVED lines=17> */
[----:B------:R-:W-:Y:S02]  /*7e20*/  FFMA.FTZ R112, R143, c[0x0][0x2d0], -R141 ;  /* 0x0000b4008f707a23 */ /* 0x000fe4000001088d */
[C---:B---3--:R-:W-:Y:S02]  /*7e30*/  HMMA.16816.F32 R52, R136.reuse, R108, R52 ;  /* 0x0000006c8834723c */ /* 0x048fe40000001834 */
[----:B------:R3:W4:Y:S02]  /*7e40*/  MUFU.EX2 R180, R112 ;  /* 0x0000007000b47308 */ /* 0x0007240000000800 */
[C---:B------:R-:W-:Y:S02]  /*7e50*/  FMUL.FTZ R94, R0.reuse, R94 ;  /* 0x0000005e005e7220 */ /* 0x040fe40000410000 */
[C---:B------:R-:W-:Y:S02]  /*7e60*/  FMUL.FTZ R95, R0.reuse, R95 ;  /* 0x0000005f005f7220 */ /* 0x040fe40000410000 */
[C---:B------:R-:W-:Y:S01]  /*7e70*/  HMMA.16816.F32 R56, R136.reuse, R110, R56 ;  /* 0x0000006e8838723c */ /* 0x040fe20000001838 */
[----:B------:R-:W5:Y:S03]  /*7e80*/  LDSM.16.MT88.4 R108, [R102+0x4000] ;  /* 0x00400000666c783b */ /* 0x000f660000004200 */
[C---:B------:R-:W-:Y:S02]  /*7e90*/  FMUL.FTZ R98, R0.reuse, R98 ;  /* 0x0000006200627220 */ /* 0x040fe40000410000 */
[----:B------:R-:W-:Y:S02]  /*7ea0*/  FMUL.FTZ R99, R0, R99 ;  /* 0x0000006300637220 */ /* 0x000fe40000410000 */
[----:B-1----:R-:W-:Y:S04]  /*7eb0*/  FFMA.FTZ R116, R154, c[0x0][0x2d0], -R142 ;  /* 0x0000b4009a747a23 */ /* 0x002fe8000001088e */
[----:B------:R-:W-:Y:S02]  /*7ec0*/  FFMA.FTZ R2, R2, R203, R191 ;  /* 0x000000cb02027223 */ /* 0x000fe400000100bf */
[----:B------:R-:W-:Y:S02]  /*7ed0*/  FFMA.FTZ R0, R0, R204, R188 ;  /* 0x000000cc00007223 */ /* 0x000fe400000100bc */
[----:B------:R-:W-:Y:S02]  /*7ee0*/  FADD.FTZ R2, R190, R2 ;  /* 0x00000002be027221 */ /* 0x000fe40000010000 */
[----:B---3--:R-:W-:Y:S02]  /*7ef0*/  FFMA.FTZ R112, R145, c[0x0][0x2d0], -R142 ;  /* 0x0000b40091707a23 */ /* 0x008fe4000001088e */
[----:B------:R-:W-:Y:S02]  /*7f00*/  FADD.FTZ R0, R196, R0 ;  /* 0x00000000c4007221 */ /* 0x000fe40000010000 */
[----:B------:R1:W3:Y:S01]  /*7f10*/  MUFU.EX2 R178, R112 ;  /* 0x0000007000b27308 */ /* 0x0002e20000000800 */
[----:B------:R-:W-:Y:S01]  /*7f20*/  FADD.FTZ R2, R198, R2 ;  /* 0x00000002c6027221 */ /* 0x000fe20000010000 */
[C---:B--2---:R-:W-:Y:S03]  /*7f30*/  HMMA.16816.F32 R60, R136.reuse, R104, R60 ;  /* 0x00000068883c723c */ /* 0x044fe6000000183c */
[----:B------:R-:W-:Y:S02]  /*7f40*/  FADD.FTZ R0, R195, R0 ;  /* 0x00000000c3007221 */ /* 0x000fe40000010000 */
[----:B------:R-:W-:Y:S02]  /*7f50*/  FADD.FTZ R2, R197, R2 ;  /* 0x00000002c5027221 */ /* 0x000fe40000010000 */
[----:B------:R-:W-:Y:S01]  /*7f60*/  FADD.FTZ R0, R194, R0 ;  /* 0x00000000c2007221 */ /* 0x000fe20000010000 */
[C---:B------:R-:W-:Y:S01]  /*7f70*/  HMMA.16816.F32 R64, R136.reuse, R106, R64 ;  /* 0x0000006a8840723c */ /* 0x040fe20000001840 */
[----:B------:R-:W2:Y:S03]  /*7f80*/  LDSM.16.MT88.4 R104, [R140+0x4000] ;  /* 0x004000008c68783b */ /* 0x000ea60000004200 */
[----:B----4-:R-:W-:Y:S04]  /*7f90*/  FADD.FTZ R2, R180, R2 ;  /* 0x00000002b4027221 */ /* 0x010fe80000010000 */
[C---:B-----5:R-:W-:Y:S04]  /*7fa0*/  HMMA.16816.F32 R68, R136.reuse, R108, R68 ;  /* 0x0000006c8844723c */ /* 0x060fe80000001844 */
[----:B-1----:R-:W-:Y:S02]  /*7fb0*/  FFMA.FTZ R112, R146, c[0x0][0x2d0], -R142 ;  /* 0x0000b40092707a23 */ /* 0x002fe4000001088e */
[----:B------:R-:W-:Y:S02]  /*7fc0*/  MUFU.EX2 R146, R121 ;  /* 0x0000007900927308 */ /* 0x000fe40000000800 */
[C---:B------:R-:W-:Y:S01]  /*7fd0*/  HMMA.16816.F32 R72, R136.reuse, R110, R72 ;  /* 0x0000006e8848723c */ /* 0x040fe20000001848 */
[----:B------:R-:W1:Y:S03]  /*7fe0*/  LDSM.16.MT88.4 R108, [R3+0x4000] ;  /* 0x00400000036c783b */ /* 0x000e660000004200 */
[----:B---3--:R-:W-:Y:S04]  /*7ff0*/  FADD.FTZ R0, R178, R0 ;  /* 0x00000000b2007221 */ /* 0x008fe80000010000 */
[----:B------:R3:W4:Y:S01]  /*8000*/  MUFU.EX2 R177, R112 ;  /* 0x0000007000b17308 */ /* 0x0007220000000800 */
[C---:B--2---:R-:W-:Y:S07]  /*8010*/  HMMA.16816.F32 R76, R136.reuse, R104, R76 ;  /* 0x00000068884c723c */ /* 0x044fee000000184c */
[--C-:B------:R-:W-:Y:S01]  /*8020*/  FFMA.FTZ R104, R144, c[0x0][0x2d0], -R141.reuse ;  /* 0x0000b40090687a23 */ /* 0x100fe2000001088d */
[C---:B------:R-:W-:Y:S01]  /*8030*/  HMMA.16816.F32 R80, R136.reuse, R106, R80 ;  /* 0x0000006a8850723c */ /* 0x040fe20000001850 */
[----:B---3--:R-:W-:Y:S02]  /*8040*/  LDSM.16.MT88.4 R112, [R140+0x800] ;  /* 0x000800008c70783b */ /* 0x008fe40000004200 */
[----:B------:R2:W3:Y:S01]  /*8050*/  MUFU.EX2 R179, R104 ;  /* 0x0000006800b37308 */ /* 0x0004e20000000800 */
[----:B----4-:R-:W-:Y:S04]  /*8060*/  FADD.FTZ R0, R177, R0 ;  /* 0x00000000b1007221 */ /* 0x010fe80000010000 */
[C---:B-1----:R-:W-:Y:S07]  /*8070*/  HMMA.16816.F32 R84, R136.reuse, R108, R84 ;  /* 0x0000006c8854723c */ /* 0x042fee0000001854 */
[--C-:B------:R-:W-:Y:S01]  /*8080*/  FFMA.FTZ R108, R147, c[0x0][0x2d0], -R141.reuse ;  /* 0x0000b400936c7a23 */ /* 0x100fe2000001088d */
[C---:B------:R-:W-:Y:S01]  /*8090*/  HMMA.16816.F32 R88, R136.reuse, R110, R88 ;  /* 0x0000006e8858723c */ /* 0x040fe20000001858 */
[----:B------:R1:W-:Y:S01]  /*80a0*/  MUFU.EX2 R147, R120 ;  /* 0x0000007800937308 */ /* 0x0003e20000000800 */
[----:B--2---:R-:W2:Y:S09]  /*80b0*/  LDSM.16.MT88.4 R104, [R103+0x4000] ;  /* 0x004000006768783b */ /* 0x004eb20000004200 */
[----:B------:R4:W5:Y:S01]  /*80c0*/  MUFU.EX2 R176, R108 ;  /* 0x0000006c00b07308 */ /* 0x0009620000000800 */
[----:B---3--:R-:W-:Y:S01]  /*80d0*/  FADD.FTZ R2, R179, R2 ;  /* 0x00000002b3027221 */ /* 0x008fe20000010000 */
[----:B-1----:R-:W-:Y:S01]  /*80e0*/  LDSM.16.MT88.4 R120, [R140+0x1800] ;  /* 0x001800008c78783b */ /* 0x002fe20000004200 */
[--C-:B----4-:R-:W-:Y:S02]  /*80f0*/  FFMA.FTZ R108, R148, c[0x0][0x2d0], -R141.reuse ;  /* 0x0000b400946c7a23 */ /* 0x110fe4000001088d */
[----:B-----5:R-:W-:Y:S05]  /*8100*/  FADD.FTZ R2, R176, R2 ;  /* 0x00000002b0027221 */ /* 0x020fea0000010000 */
[----:B------:R1:W3:Y:S01]  /*8110*/  MUFU.EX2 R175, R108 ;  /* 0x0000006c00af7308 */ /* 0x0002e20000000800 */
[C---:B--2---:R-:W-:Y:S07]  /*8120*/  HMMA.16816.F32 R92, R136.reuse, R104, R92 ;  /* 0x00000068885c723c */ /* 0x044fee000000185c */
[----:B------:R-:W-:Y:S01]  /*8130*/  FFMA.FTZ R104, R149, c[0x0][0x2d0], -R142 ;  /* 0x0000b40095687a23 */ /* 0x000fe2000001088e */
[----:B------:R-:W-:Y:S03]  /*8140*/  HMMA.16816.F32 R96, R136, R106, R96 ;  /* 0x0000006a8860723c */ /* 0x000fe60000001860 */
[----:B------:R2:W4:Y:S01]  /*8150*/  MUFU.EX2 R174, R104 ;  /* 0x0000006800ae7308 */ /* 0x0005220000000800 */
[----:B------:R-:W-:Y:S01]  /*8160*/  F2FP.PACK_AB R105, R177, R178 ;  /* 0x000000b2b169723e */ /* 0x000fe200000000ff */
[----:B-1----:R-:W1:Y:S01]  /*8170*/  LDSM.16.MT88.4 R108, [R102+0x800] ;  /* 0x00080000666c783b */ /* 0x002e620000004200 */
[C---:B---3--:R-:W-:Y:S01]  /*8180*/  FADD.FTZ R2, R175.reuse, R2 ;  /* 0x00000002af027221 */ /* 0x048fe20000010000 */
[----:B------:R-:W-:Y:S01]  /*8190*/  F2FP.PACK_AB R106, R175, R176 ;  /* 0x000000b0af6a723e */ /* 0x000fe200000000ff */
[----:B--2---:R-:W-:Y:S04]  /*81a0*/  FFMA.FTZ R104, R150, c[0x0][0x2d0], -R142 ;  /* 0x0000b40096687a23 */ /* 0x004fe8000001088e */
[----:B----4-:R-:W-:Y:S01]  /*81b0*/  FADD.FTZ R0, R174, R0 ;  /* 0x00000000ae007221 */ /* 0x010fe20000010000 */
[----:B------:R2:W3:Y:S02]  /*81c0*/  MUFU.EX2 R160, R104 ;  /* 0x0000006800a07308 */ /* 0x0004e40000000800 */
[----:B--2---:R-:W-:Y:S01]  /*81d0*/  F2FP.PACK_AB R104, R179, R180 ;  /* 0x000000b4b368723e */ /* 0x004fe200000000ff */
[C---:B---3--:R-:W-:Y:S01]  /*81e0*/  FADD.FTZ R0, R160.reuse, R0 ;  /* 0x00000000a0007221 */ /* 0x048fe20000010000 */
[----:B------:R-:W-:Y:S07]  /*81f0*/  F2FP.PACK_AB R107, R160, R174 ;  /* 0x000000aea06b723e */ /* 0x000fee00000000ff */
        /* <DEDUP_REMOVED lines=27> */
[C---:B--2---:R-:W-:Y:S07]  /*83b0*/  HMMA.16816.F32 R76, R104.reuse, R112, R76 ;  /* 0x00000070684c723c */ /* 0x044fee000000184c */
[--C-:B------:R-:W-:Y:S01]  /*83c0*/  FFMA.FTZ R112, R151, c[0x0][0x2d0], -R141.reuse ;  /* 0x0000b40097707a23 */ /* 0x100fe2000001088d */
[C---:B------:R-:W-:Y:S01]  /*83d0*/  HMMA.16816.F32 R80, R104.reuse, R114, R80 ;  /* 0x000000726850723c */ /* 0x040fe20000001850 */
[----:B------:R2:W3:Y:S10]  /*83e0*/  MUFU.EX2 R151, R116 ;  /* 0x0000007400977308 */ /* 0x0004f40000000800 */
[----:B------:R4:W5:Y:S01]  /*83f0*/  MUFU.EX2 R156, R112 ;  /* 0x00000070009c7308 */ /* 0x0009620000000800 */
[C---:B-1----:R-:W-:Y:S03]  /*8400*/  HMMA.16816.F32 R84, R104.reuse, R108, R84 ;  /* 0x0000006c6854723c */ /* 0x042fe60000001854 */
[----:B--2---:R-:W-:Y:S02]  /*8410*/  FFMA.FTZ R116, R152, c[0x0][0x2d0], -R142 ;  /* 0x0000b40098747a23 */ /* 0x004fe4000001088e */
[----:B---3--:R-:W-:Y:S04]  /*8420*/  FADD.FTZ R0, R151, R0 ;  /* 0x0000000097007221 */ /* 0x008fe80000010000 */
[----:B------:R1:W2:Y:S01]  /*8430*/  MUFU.EX2 R152, R116 ;  /* 0x0000007400987308 */ /* 0x0002a20000000800 */
[C---:B------:R-:W-:Y:S01]  /*8440*/  HMMA.16816.F32 R88, R104.reuse, R110, R88 ;  /* 0x0000006e6858723c */ /* 0x040fe20000001858 */
[----:B----4-:R-:W3:Y:S02]  /*8450*/  LDSM.16.MT88.4 R112, [R103+0x4800] ;  /* 0x004800006770783b */ /* 0x010ee40000004200 */
[----:B------:R-:W-:Y:S02]  /*8460*/  FFMA.FTZ R108, R157, c[0x0][0x2d0], -R142 ;  /* 0x0000b4009d6c7a23 */ /* 0x000fe4000001088e */
[----:B-----5:R-:W-:Y:S04]  /*8470*/  FADD.FTZ R2, R156, R2 ;  /* 0x000000029c027221 */ /* 0x020fe80000010000 */
[----:B------:R4:W5:Y:S03]  /*8480*/  MUFU.EX2 R150, R108 ;  /* 0x0000006c00967308 */ /* 0x0009660000000800 */
[----:B------:R-:W-:Y:S02]  /*8490*/  FADD.FTZ R2, R153, R2 ;  /* 0x0000000299027221 */ /* 0x000fe40000010000 */
[--C-:B-1----:R-:W-:Y:S02]  /*84a0*/  FFMA.FTZ R116, R159, c[0x0][0x2d0], -R141.reuse ;  /* 0x0000b4009f747a23 */ /* 0x102fe4000001088d */
[----:B--2---:R-:W-:Y:S03]  /*84b0*/  FADD.FTZ R0, R152, R0 ;  /* 0x0000000098007221 */ /* 0x004fe60000010000 */
[----:B------:R1:W2:Y:S01]  /*84c0*/  MUFU.EX2 R154, R116 ;  /* 0x00000074009a7308 */ /* 0x0002a20000000800 */
[----:B----4-:R-:W4:Y:S01]  /*84d0*/  LDSM.16.MT88.4 R108, [R102+0x1000] ;  /* 0x00100000666c783b */ /* 0x010f220000004200 */
[----:B-----5:R-:W-:Y:S01]  /*84e0*/  FADD.FTZ R0, R150, R0 ;  /* 0x0000000096007221 */ /* 0x020fe20000010000 */
[C---:B---3--:R-:W-:Y:S07]  /*84f0*/  HMMA.16816.F32 R92, R104.reuse, R112, R92 ;  /* 0x00000070685c723c */ /* 0x048fee000000185c */
[----:B------:R-:W-:Y:S01]  /*8500*/  FFMA.FTZ R112, R158, c[0x0][0x2d0], -R142 ;  /* 0x0000b4009e707a23 */ /* 0x000fe2000001088e */
[----:B------:R-:W-:Y:S03]  /*8510*/  HMMA.16816.F32 R96, R104, R114, R96 ;  /* 0x000000726860723c */ /* 0x000fe60000001860 */
[----:B------:R3:W5:Y:S01]  /*8520*/  MUFU.EX2 R149, R112 ;  /* 0x0000007000957308 */ /* 0x0007620000000800 */
[--C-:B-1----:R-:W-:Y:S02]  /*8530*/  FFMA.FTZ R116, R155, c[0x0][0x2d0], -R141.reuse ;  /* 0x0000b4009b747a23 */ /* 0x102fe4000001088d */
[----:B--2---:R-:W-:Y:S01]  /*8540*/  FADD.FTZ R2, R154, R2 ;  /* 0x000000029a027221 */ /* 0x004fe20000010000 */
[----:B------:R-:W-:Y:S02]  /*8550*/  F2FP.PACK_AB R104, R153, R156 ;  /* 0x0000009c9968723e */ /* 0x000fe400000000ff */
[----:B------:R-:W-:Y:S04]  /*8560*/  F2FP.PACK_AB R105, R152, R151 ;  /* 0x000000979869723e */ /* 0x000fe800000000ff */
[----:B------:R-:W1:Y:S01]  /*8570*/  MUFU.EX2 R155, R116 ;  /* 0x00000074009b7308 */ /* 0x000e620000000800 */
[----:B---3--:R-:W2:Y:S01]  /*8580*/  LDSM.16.MT88.4 R112, [R140+0x1000] ;  /* 0x001000008c70783b */ /* 0x008ea20000004200 */
[----:B-----5:R-:W-:Y:S02]  /*8590*/  F2FP.PACK_AB R107, R149, R150 ;  /* 0x00000096956b723e */ /* 0x020fe400000000ff */
[----:B-1----:R-:W-:Y:S01]  /*85a0*/  F2FP.PACK_AB R106, R155, R154 ;  /* 0x0000009a9b6a723e */ /* 0x002fe200000000ff */
[--C-:B------:R-:W-:Y:S02]  /*85b0*/  FFMA.FTZ R116, R189, c[0x0][0x2d0], -R141.reuse ;  /* 0x0000b400bd747a23 */ /* 0x100fe4000001088d */
[----:B------:R-:W-:Y:S03]  /*85c0*/  FFMA.FTZ R141, R182, c[0x0][0x2d0], -R141 ;  /* 0x0000b400b68d7a23 */ /* 0x000fe6000001088d */
[----:B------:R1:W3:Y:S01]  /*85d0*/  MUFU.EX2 R144, R116 ;  /* 0x0000007400907308 */ /* 0x0002e20000000800 */
[----:B------:R-:W-:Y:S01]  /*85e0*/  FADD.FTZ R2, R155, R2 ;  /* 0x000000029b027221 */ /* 0x000fe20000010000 */
[C---:B----4-:R-:W-:Y:S08]  /*85f0*/  HMMA.16816.F32 R4, R104.reuse, R108, R4 ;  /* 0x0000006c6804723c */ /* 0x050ff00000001804 */
[C---:B------:R-:W-:Y:S01]  /*8600*/  HMMA.16816.F32 R8, R104.reuse, R110, R8 ;  /* 0x0000006e6808723c */ /* 0x040fe20000001808 */
[----:B------:R-:W4:Y:S01]  /*8610*/  LDSM.16.MT88.4 R108, [R3+0x1000] ;  /* 0x00100000036c783b */ /* 0x000f220000004200 */
[----:B------:R-:W5:Y:S07]  /*8620*/  MUFU.EX2 R148, R141 ;  /* 0x0000008d00947308 */ /* 0x000f6e0000000800 */
[----:B-1----:R-:W-:Y:S01]  /*8630*/  LDSM.16.MT88.4 R116, [R103+0x5000] ;  /* 0x005000006774783b */ /* 0x002fe20000004200 */
[C---:B--2---:R-:W-:Y:S03]  /*8640*/  HMMA.16816.F32 R12, R104.reuse, R112, R12 ;  /* 0x00000070680c723c */ /* 0x044fe6000000180c */
[----:B---3--:R-:W-:Y:S05]  /*8650*/  F2FP.PACK_AB R136, R147, R144 ;  /* 0x000000909388723e */ /* 0x008fea00000000ff */
[C---:B------:R-:W-:Y:S01]  /*8660*/  HMMA.16816.F32 R16, R104.reuse, R114, R16 ;  /* 0x000000726810723c */ /* 0x040fe20000001810 */
[----:B------:R-:W1:Y:S03]  /*8670*/  LDSM.16.MT88.4 R112, [R103+0x1000] ;  /* 0x001000006770783b */ /* 0x000e660000004200 */
[----:B-----5:R-:W-:Y:S04]  /*8680*/  F2FP.PACK_AB R138, R148, R146 ;  /* 0x00000092948a723e */ /* 0x020fe800000000ff */
[C---:B----4-:R-:W-:Y:S08]  /*8690*/  HMMA.16816.F32 R20, R104.reuse, R108, R20 ;  /* 0x0000006c6814723c */ /* 0x050ff00000001814 */
        /* <DEDUP_REMOVED lines=21> */
[--C-:B------:R-:W-:Y:S01]  /*87f0*/  FFMA.FTZ R112, R184, c[0x0][0x2d0], -R142.reuse ;  /* 0x0000b400b8707a23 */ /* 0x100fe2000001088e */
[C---:B------:R-:W-:Y:S03]  /*8800*/  HMMA.16816.F32 R80, R104.reuse, R114, R80 ;  /* 0x000000726850723c */ /* 0x040fe60000001850 */
[----:B------:R1:W-:Y:S05]  /*8810*/  MUFU.EX2 R143, R112 ;  /* 0x00000070008f7308 */ /* 0x0003ea0000000800 */
[C---:B--2---:R-:W-:Y:S08]  /*8820*/  HMMA.16816.F32 R84, R104.reuse, R108, R84 ;  /* 0x0000006c6854723c */ /* 0x044ff00000001854 */
[C---:B------:R-:W-:Y:S04]  /*8830*/  HMMA.16816.F32 R88, R104.reuse, R110, R88 ;  /* 0x0000006e6858723c */ /* 0x040fe80000001858 */
[--C-:B-1----:R-:W-:Y:S04]  /*8840*/  FFMA.FTZ R112, R183, c[0x0][0x2d0], -R142.reuse ;  /* 0x0000b400b7707a23 */ /* 0x102fe8000001088e */
[C---:B------:R-:W-:Y:S01]  /*8850*/  HMMA.16816.F32 R92, R104.reuse, R116, R92 ;  /* 0x00000074685c723c */ /* 0x040fe2000000185c */
[----:B------:R1:W2:Y:S07]  /*8860*/  MUFU.EX2 R145, R112 ;  /* 0x0000007000917308 */ /* 0x0002ae0000000800 */
[----:B------:R-:W-:Y:S04]  /*8870*/  HMMA.16816.F32 R96, R104, R118, R96 ;  /* 0x000000766860723c */ /* 0x000fe80000001860 */
[--C-:B-1----:R-:W-:Y:S01]  /*8880*/  FFMA.FTZ R112, R187, c[0x0][0x2d0], -R142.reuse ;  /* 0x0000b400bb707a23 */ /* 0x102fe2000001088e */
[----:B--2---:R-:W-:Y:S01]  /*8890*/  F2FP.PACK_AB R137, R145, R143 ;  /* 0x0000008f9189723e */ /* 0x004fe200000000ff */
[----:B------:R-:W-:Y:S02]  /*88a0*/  FFMA.FTZ R142, R192, c[0x0][0x2d0], -R142 ;  /* 0x0000b400c08e7a23 */ /* 0x000fe4000001088e */
[----:B------:R1:W-:Y:S10]  /*88b0*/  MUFU.EX2 R141, R112 ;  /* 0x00000070008d7308 */ /* 0x0003f40000000800 */
[----:B------:R-:W2:Y:S01]  /*88c0*/  MUFU.EX2 R142, R142 ;  /* 0x0000008e008e7308 */ /* 0x000ea20000000800 */
[----:B-1----:R-:W1:Y:S01]  /*88d0*/  LDSM.16.MT88.4 R112, [R102+0x1800] ;  /* 0x001800006670783b */ /* 0x002e620000004200 */
[----:B--2---:R-:W-:Y:S07]  /*88e0*/  F2FP.PACK_AB R139, R142, R141 ;  /* 0x0000008d8e8b723e */ /* 0x004fee00000000ff */
        /* <DEDUP_REMOVED lines=9> */
[----:B------:R-:W-:Y:S07]  /*8980*/  LDSM.16.MT88.4 R20, [R140+0x5800] ;  /* 0x005800008c14783b */ /* 0x000fee0000004200 */
        /* <DEDUP_REMOVED lines=8> */
[----:B------:R2:W5:Y:S07]  /*8a10*/  LDSM.16.MT88.4 R8, [R3+0x5800] ;  /* 0x005800000308783b */ /* 0x00056e0000004200 */
[C---:B---3--:R-:W-:Y:S08]  /*8a20*/  HMMA.16816.F32 R52, R136.reuse, R12, R52 ;  /* 0x0000000c8834723c */ /* 0x048ff00000001834 */
[C---:B------:R-:W-:Y:S08]  /*8a30*/  HMMA.16816.F32 R56, R136.reuse, R14, R56 ;  /* 0x0000000e8838723c */ /* 0x040ff00000001838 */
[C---:B----4-:R-:W-:Y:S04]  /*8a40*/  HMMA.16816.F32 R60, R136.reuse, R16, R60 ;  /* 0x00000010883c723c */ /* 0x050fe8000000183c */
[----:B--2---:R-:W-:Y:S02]  /*8a50*/  FADD.FTZ R3, R149, R0 ;  /* 0x0000000095037221 */ /* 0x004fe40000010000 */
[----:B------:R-:W-:Y:S02]  /*8a60*/  FADD.FTZ R0, R144, R2 ;  /* 0x0000000290007221 */ /* 0x000fe40000010000 */
[C---:B------:R-:W-:Y:S04]  /*8a70*/  HMMA.16816.F32 R64, R136.reuse, R18, R64 ;  /* 0x000000128840723c */ /* 0x040fe80000001840 */
[----:B------:R-:W-:Y:S02]  /*8a80*/  FADD.FTZ R3, R143, R3 ;  /* 0x000000038f037221 */ /* 0x000fe40000010000 */
[----:B------:R-:W-:Y:S02]  /*8a90*/  FADD.FTZ R2, R147, R0 ;  /* 0x0000000093027221 */ /* 0x000fe40000010000 */
[C---:B-1----:R-:W-:Y:S04]  /*8aa0*/  HMMA.16816.F32 R68, R136.reuse, R4, R68 ;  /* 0x000000048844723c */ /* 0x042fe80000001844 */
[----:B------:R-:W-:Y:S02]  /*8ab0*/  FADD.FTZ R0, R145, R3 ;  /* 0x0000000391007221 */ /* 0x000fe40000010000 */
[----:B------:R-:W-:Y:S01]  /*8ac0*/  FADD.FTZ R3, R146, R2 ;  /* 0x0000000292037221 */ /* 0x000fe20000010000 */
[----:B------:R-:W-:Y:S01]  /*8ad0*/  IADD3 R2, R199, 0x1, RZ ;  /* 0x00000001c7027810 */ /* 0x000fe20007ffe0ff */
[C---:B------:R-:W-:Y:S01]  /*8ae0*/  HMMA.16816.F32 R72, R136.reuse, R6, R72 ;  /* 0x000000068848723c */ /* 0x040fe20000001848 */
[----:B------:R-:W1:Y:S03]  /*8af0*/  LDSM.16.MT88.4 R4, [R103+0x5800] ;  /* 0x005800006704783b */ /* 0x000e660000004200 */
[----:B------:R-:W-:Y:S01]  /*8b00*/  FADD.FTZ R0, R141, R0 ;  /* 0x000000008d007221 */ /* 0x000fe20000010000 */
[----:B------:R-:W-:Y:S01]  /*8b10*/  SEL R199, R2, RZ, !P1 ;  /* 0x000000ff02c77207 */ /* 0x000fe20004800000 */
[----:B------:R-:W-:Y:S02]  /*8b20*/  FADD.FTZ R203, R148, R3 ;  /* 0x0000000394cb7221 */ /* 0x000fe40000010000 */
[C---:B------:R-:W-:Y:S04]  /*8b30*/  HMMA.16816.F32 R76, R136.reuse, R20, R76 ;  /* 0x00000014884c723c */ /* 0x040fe8000000184c */
[----:B------:R-:W-:Y:S04]  /*8b40*/  FADD.FTZ R204, R142, R0 ;  /* 0x000000008ecc7221 */ /* 0x000fe80000010000 */
[C---:B------:R-:W-:Y:S08]  /*8b50*/  HMMA.16816.F32 R80, R136.reuse, R22, R80 ;  /* 0x000000168850723c */ /* 0x040ff00000001850 */
[C---:B-----5:R-:W-:Y:S08]  /*8b60*/  HMMA.16816.F32 R84, R136.reuse, R8, R84 ;  /* 0x000000088854723c */ /* 0x060ff00000001854 */
[C---:B------:R-:W-:Y:S08]  /*8b70*/  HMMA.16816.F32 R88, R136.reuse, R10, R88 ;  /* 0x0000000a8858723c */ /* 0x040ff00000001858 */
[C---:B-1----:R-:W-:Y:S07]  /*8b80*/  HMMA.16816.F32 R92, R136.reuse, R4, R92 ;  /* 0x00000004885c723c */ /* 0x042fee000000185c */
[----:B------:R-:W-:Y:S01]  /*8b90*/  IADD3 R4, R172, -0x2, RZ ;  /* 0xfffffffeac047810 */ /* 0x000fe20007ffe0ff */
[----:B------:R-:W-:Y:S03]  /*8ba0*/  HMMA.16816.F32 R96, R136, R6, R96 ;  /* 0x000000068860723c */ /* 0x000fe60000001860 */
[----:B------:R-:W-:Y:S11]  /*8bb0*/  ISETP.GE.AND P0, PT, R4, R205, PT ;  /* 0x000000cd0400720c */ /* 0x000ff60003f06270 */
[----:B------:R-:W-:Y:S02]  /*8bc0*/  @!UPT UIADD3 URZ, URZ, URZ, URZ ;  /* 0x0000003f3f3ff290 */ /* 0x000fe4000fffe03f */
[----:B------:R-:W-:-:S05]  /*8bd0*/  @!P0 BRA `(.L_x_2587) ;  /* 0x0000050000008947 */ /* 0x000fca0003800000 */
[----:B------:R-:W-:Y:S01]  /*8be0*/  IADD3 R2, R206, R200, R211 ;  /* 0x000000c8ce027210 */ /* 0x000fe20007ffe0d3 */
[----:B------:R-:W-:Y:S01]  /*8bf0*/  IMAD.MOV.U32 R173, RZ, RZ, RZ ;  /* 0x000000ffffad7224 */ /* 0x000fe200078e00ff */
[----:B------:R-:W-:Y:S01]  /*8c00*/  SHF.R.S32.HI R224, RZ, 0x1f, R201 ;  /* 0x0000001fffe07819 */ /* 0x000fe200000114c9 */
[C---:B------:R-:W-:Y:S01]  /*8c10*/  IMAD.SHL.U32 R18, R201.reuse, 0x2, RZ ;  /* 0x00000002c9127824 */ /* 0x040fe200078e00ff */
[----:B------:R-:W-:Y:S01]  /*8c20*/  IADD3 R2, R2, -0x80, RZ ;  /* 0xffffff8002027810 */ /* 0x000fe20007ffe0ff */
[----:B------:R-:W-:Y:S01]  /*8c30*/  IMAD.SHL.U32 R17, R202, 0x2, RZ ;  /* 0x00000002ca117824 */ /* 0x000fe200078e00ff */
[----:B------:R-:W-:Y:S01]  /*8c40*/  SHF.L.U64.HI R15, R201, 0x1, R224 ;  /* 0x00000001c90f7819 */ /* 0x000fe200000102e0 */
[C---:B------:R-:W-:Y:S01]  /*8c50*/  IMAD.SHL.U32 R16, R193.reuse, 0x2, RZ ;  /* 0x00000002c1107824 */ /* 0x040fe200078e00ff */
[----:B------:R-:W-:Y:S01]  /*8c60*/  SHF.R.S32.HI R225, RZ, 0x1f, R202 ;  /* 0x0000001fffe17819 */ /* 0x000fe200000114ca */
[----:B------:R-:W-:Y:S01]  /*8c70*/  @P3 IMAD.HI.U32 R3, R2, c[0x0][0x2bc], RZ ;  /* 0x0000af0002033a27 */ /* 0x000fe200078e00ff */
[----:B------:R-:W-:Y:S02]  /*8c80*/  SHF.R.S32.HI R224, RZ, 0x1f, R193 ;  /* 0x0000001fffe07819 */ /* 0x000fe400000114c1 */
[----:B------:R-:W-:Y:S01]  /*8c90*/  SHF.L.U64.HI R14, R202, 0x1, R225 ;  /* 0x00000001ca0e7819 */ /* 0x000fe200000102e1 */
[----:B------:R-:W-:Y:S01]  /*8ca0*/  IMAD.MOV.U32 R0, RZ, RZ, R2 ;  /* 0x000000ffff007224 */ /* 0x000fe200078e0002 */
[----:B------:R-:W-:Y:S02]  /*8cb0*/  @P3 SHF.R.U32.HI R0, RZ, c[0x0][0x2c0], R3 ;  /* 0x0000b000ff003a19 */ /* 0x000fe40000011603 */
[----:B------:R-:W-:Y:S02]  /*8cc0*/  SHF.L.U64.HI R13, R193, 0x1, R224 ;  /* 0x00000001c10d7819 */ /* 0x000fe400000102e0 */
        /* <DEDUP_REMOVED lines=22> */
.L_x_2630:
[----:B------:R-:W-:-:S05]  /*8e30*/  BRA.DIV ~URZ, `(.L_x_2589) ;  /* 0x000067127f007947 */ /* 0x000fca000b800000 */
[----:B------:R-:W3:Y:S01]  /*8e40*/  SHFL.IDX PT, R2, R12, RZ, 0x181f ;  /* 0x00181fff0c027589 */ /* 0x000ee200000e0000 */
[----:B------:R-:W-:Y:S01]  /*8e50*/  ISETP.GE.AND P5, PT, R193, c[0x0][0x1d4], PT ;  /* 0x00007500c1007a0c */ /* 0x000fe20003fa6270 */
[----:B------:R-:W-:Y:S01]  /*8e60*/  IMAD R0, R199, 0x6000, R222 ;  /* 0x00006000c7007824 */ /* 0x000fe200078e02de */
[----:B------:R-:W-:Y:S02]  /*8e70*/  ISETP.GE.AND P1, PT, R202, c[0x0][0x1d4], PT ;  /* 0x00007500ca007a0c */ /* 0x000fe40003f26270 */
[C---:B---3--:R-:W-:Y:S02]  /*8e80*/  IADD3 R8, P0, R2.reuse, R16, RZ ;  /* 0x0000001002087210 */ /* 0x048fe40007f1e0ff */
[----:B------:R-:W-:Y:S03]  /*8e90*/  IADD3 R6, P6, R2, R17, RZ ;  /* 0x0000001102067210 */ /* 0x000fe60007fde0ff */
[C---:B--2---:R-:W-:Y:S01]  /*8ea0*/  IMAD.X R9, R4.reuse, 0x1, R13, P0 ;  /* 0x0000000104097824 */ /* 0x044fe200000e060d */
[----:B------:R-:W-:Y:S01]  /*8eb0*/  ISETP.GE.AND P0, PT, R201, c[0x0][0x1d4], PT ;  /* 0x00007500c9007a0c */ /* 0x000fe20003f06270 */
[----:B------:R-:W-:Y:S01]  /*8ec0*/  IMAD.X R7, R4, 0x1, R14, P6 ;  /* 0x0000000104077824 */ /* 0x000fe200030e060e */
[----:B------:R-:W-:Y:S02]  /*8ed0*/  IADD3 R10, P6, R2, R18, RZ ;  /* 0x00000012020a7210 */ /* 0x000fe40007fde0ff */
[----:B------:R-:W-:Y:S01]  /*8ee0*/  @!PT LDS RZ, [RZ] ;  /* 0x00000000fffff984 */ /* 0x000fe20000000800 */
[----:B------:R-:W-:Y:S01]  /*8ef0*/  @!PT LDS RZ, [RZ] ;  /* 0x00000000fffff984 */ /* 0x000fe20000000800 */
[----:B------:R2:W-:Y:S03]  /*8f00*/  LDGSTS.E.BYPASS.LTC128B.128 [R0], [R8.64], !P5 ;  /* 0x0000000008007fae */ /* 0x0005e6000e901d46 */
[----:B------:R-:W-:Y:S01]  /*8f10*/  IMAD.X R11, R4, 0x1, R15, P6 ;  /* 0x00000001040b7824 */ /* 0x000fe200030e060f */
[----:B------:R2:W-:Y:S04]  /*8f20*/  LDGSTS.E.BYPASS.LTC128B.128 [R0+0x2000], [R6.64], !P1 ;  /* 0x0200000006007fae */ /* 0x0005e8000c901d46 */
[----:B------:R3:W4:Y:S04]  /*8f30*/  SHFL.IDX PT, R4, R5, 0x1, 0x181f ;  /* 0x00381f0005047f89 */ /* 0x00072800000e0000 */
[----:B------:R5:W-:Y:S04]  /*8f40*/  LDGSTS.E.BYPASS.LTC128B.128 [R0+0x4000], [R10.64], !P0 ;  /* 0x040000000a007fae */ /* 0x000be8000c101d46 */
[----:B------:R2:W1:Y:S02]  /*8f50*/  SHFL.IDX PT, R2, R12, 0x1, 0x181f ;  /* 0x00381f000c027f89 */ /* 0x00046400000e0000 */
[----:B-1-3--:R-:W-:Y:S02]  /*8f60*/  SEL R5, RZ, 0x10, P0 ;  /* 0x00000010ff057807 */ /* 0x00afe40000000000 */
[----:B-----5:R-:W-:Y:S02]  /*8f70*/  SEL R11, RZ, 0x10, P5 ;  /* 0x00000010ff0b7807 */ /* 0x020fe40002800000 */
[----:B------:R-:W-:Y:S04]  /*8f80*/  SEL R10, RZ, 0x10, P1 ;  /* 0x00000010ff0a7807 */ /* 0x000fe80000800000 */
.L_x_2631:
[----:B--2-4-:R-:W-:Y:S02]  /*8f90*/  IADD3 R3, -R10, 0x10, RZ ;  /* 0x000000100a037810 */ /* 0x014fe40007ffe1ff */
[----:B------:R-:W-:Y:S02]  /*8fa0*/  IADD3 R8, -R11, 0x10, RZ ;  /* 0x000000100b087810 */ /* 0x000fe40007ffe1ff */
[----:B------:R-:W-:Y:S02]  /*8fb0*/  IADD3 R6, -R5, 0x10, RZ ;  /* 0x0000001005067810 */ /* 0x000fe40007ffe1ff */
[----:B------:R-:W-:Y:S02]  /*8fc0*/  LOP3.LUT R7, R3, 0xf, RZ, 0xc0, !PT ;  /* 0x0000000f03077812 */ /* 0x000fe400078ec0ff */
[----:B------:R-:W-:Y:S02]  /*8fd0*/  LOP3.LUT R8, R8, 0xf, RZ, 0xc0, !PT ;  /* 0x0000000f08087812 */ /* 0x000fe400078ec0ff */
[----:B------:R-:W-:Y:S02]  /*8fe0*/  LOP3.LUT R3, R6, 0xf, RZ, 0xc0, !PT ;  /* 0x0000000f06037812 */ /* 0x000fe400078ec0ff */
[-C--:B------:R-:W-:Y:S02]  /*8ff0*/  IADD3 R6, P6, P5, R7, R2.reuse, R17 ;  /* 0x0000000207067210 */ /* 0x080fe40007dde011 */
[----:B------:R-:W-:Y:S02]  /*9000*/  IADD3 R8, P1, P0, R8, R2, R16 ;  /* 0x0000000208087210 */ /* 0x000fe4000783e010 */
[-C--:B------:R-:W-:Y:S02]  /*9010*/  IADD3.X R7, RZ, R4.reuse, R14, P6, P5 ;  /* 0x00000004ff077210 */ /* 0x080fe400037ea40e */
[----:B------:R-:W-:Y:S02]  /*9020*/  ISETP.NE.U32.AND P6, PT, R11, RZ, PT ;  /* 0x000000ff0b00720c */ /* 0x000fe40003fc5070 */
[----:B------:R-:W-:Y:S02]  /*9030*/  IADD3.X R9, RZ, R4, R13, P1, P0 ;  /* 0x00000004ff097210 */ /* 0x000fe40000fe040d */
[----:B------:R-:W-:Y:S02]  /*9040*/  IADD3 R2, P1, P0, R3, R2, R18 ;  /* 0x0000000203027210 */ /* 0x000fe4000783e012 */
[----:B------:R-:W-:Y:S02]  /*9050*/  ISETP.NE.U32.AND P5, PT, R10, RZ, PT ;  /* 0x000000ff0a00720c */ /* 0x000fe40003fa5070 */
[----:B------:R-:W-:Y:S02]  /*9060*/  IADD3.X R3, RZ, R4, R15, P1, P0 ;  /* 0x00000004ff037210 */ /* 0x000fe40000fe040f */
[----:B------:R-:W-:Y:S03]  /*9070*/  ISETP.NE.U32.AND P0, PT, R5, RZ, PT ;  /* 0x000000ff0500720c */ /* 0x000fe60003f05070 */
[----:B------:R-:W-:Y:S01]  /*9080*/  @!PT LDS RZ, [RZ] ;  /* 0x00000000fffff984 */ /* 0x000fe20000000800 */
[----:B------:R-:W-:Y:S01]  /*9090*/  @!PT LDS RZ, [RZ] ;  /* 0x00000000fffff984 */ /* 0x000fe20000000800 */
[----:B------:R-:W-:Y:S01]  /*90a0*/  @!PT LDS RZ, [RZ] ;  /* 0x00000000fffff984 */ /* 0x000fe20000000800 */
[----:B------:R1:W-:Y:S06]  /*90b0*/  LDGSTS.E.BYPASS.LTC128B.128.ZFILL [R0+0x1000], [R8.64], P6 ;  /* 0x0100000008007fae */ /* 0x0003ec000b141d46 */
[----:B------:R1:W-:Y:S04]  /*90c0*/  LDGSTS.E.BYPASS.LTC128B.128.ZFILL [R0+0x3000], [R6.64], P5 ;  /* 0x0300000006007fae */ /* 0x0003e8000a941d46 */
[----:B------:R1:W-:Y:S02]  /*90d0*/  LDGSTS.E.BYPASS.LTC128B.128.ZFILL [R0+0x5000], [R2.64], P0 ;  /* 0x0500000002007fae */ /* 0x0003e40008141d46 */
.L_x_2587:
[----:B------:R-:W-:Y:S05]  /*90e0*/  BSYNC B0 ;  /* 0x0000000000007941 */ /* 0x000fea0003800000 */
.L_x_2586:
[C---:B------:R-:W-:Y:S01]  /*90f0*/  ISETP.GT.AND P0, PT, R172.reuse, R209, PT ;  /* 0x000000d1ac00720c */ /* 0x040fe20003f04270 */
[----:B------:R-:W0:Y:S01]  /*9100*/  LDGDEPBAR ;  /* 0x00000000000079af */ /* 0x000e220000000000 */
[C---:B------:R-:W-:Y:S01]  /*9110*/  ISETP.GE.AND P1, PT, R161.reuse, 0x1, PT ;  /* 0x00000001a100780c */ /* 0x040fe20003f26270 */
[----:B------:R-:W-:Y:S01]  /*9120*/  IMAD.MOV.U32 R103, RZ, RZ, R100 ;  /* 0x000000ffff677224 */ /* 0x000fe200078e0064 */
[----:B------:R-:W-:Y:S01]  /*9130*/  IADD3 R161, R161, 0x1, RZ ;  /* 0x00000001a1a17810 */ /* 0x000fe20007ffe0ff */
[----:B------:R-:W-:Y:S01]  /*9140*/  IMAD.MOV.U32 R102, RZ, RZ, R101 ;  /* 0x000000ffff667224 */ /* 0x000fe200078e0065 */
[----:B------:R-:W-:Y:S02]  /*9150*/  IADD3 R172, R172, -0x1, RZ ;  /* 0xffffffffacac7810 */ /* 0x000fe40007ffe0ff */
[----:B------:R-:W-:Y:S05]  /*9160*/  SEL R161, R161, RZ, !P1 ;  /* 0x000000ffa1a17207 */ /* 0x000fea0004800000 */
[----:B-1----:R-:W-:-:S05]  /*9170*/  @P0 BRA `(.L_x_2590) ;  /* 0xffffc87000000947 */ /* 0x002fca000383ffff */
.L_x_2581:
[----:B------:R-:W-:Y:S01]  /*9180*/  ISETP.GE.AND P0, PT, R172, R205, PT ;  /* 0x000000cdac00720c */ /* 0x000fe20003f06270 */
[----:B------:R-:W-:Y:S01]  /*9190*/  IMAD.MOV.U32 R209, RZ, RZ, 0x1f ;  /* 0x0000001fffd17424 */ /* 0x000fe200078e00ff */
[----:B------:R-:W-:-:S11]  /*91a0*/  MOV R208, 0xffffffff ;  /* 0xffffffff00d07802 */ /* 0x000fd60000000f00 */
[----:B------:R-:W-:Y:S05]  /*91b0*/  @!P0 BRA `(.L_x_2591) ;  /* 0x000032a000008947 */ /* 0x000fea0003800000 */
[----:B------:R-:W-:Y:S02]  /*91c0*/  MOV R102, R100 ;  /* 0x0000006400667202 */ /* 0x000fe40000000f00 */
[----:B------:R-:W-:Y:S02]  /*91d0*/  MOV R0, R101 ;  /* 0x0000006500007202 */ /* 0x000fe40000000f00 */
.L_x_2601:
        /* <DEDUP_REMOVED lines=43> */
.L_x_2632:
        /* <DEDUP_REMOVED lines=22> */
.L_x_2633:
        /* <DEDUP_REMOVED lines=21> */
.L_x_2593:
[----:B------:R-:W-:Y:S05]  /*9740*/  BSYNC B0 ;  /* 0x0000000000007941 */ /* 0x000fea0003800000 */
.L_x_2592:
[----:B------:R-:W0:Y:S01]  /*9750*/  LDGDEPBAR ;  /* 0x00000000000079af */ /* 0x000e220000000000 */
[----:B------:R-:W-:Y:S01]  /*9760*/  WARPSYNC 0xffffffff ;  /* 0xffffffff00007948 */ /* 0x000fe20003800000 */
[C---:B--23--:R-:W-:Y:S03]  /*9770*/  HMMA.16816.F32 R4, R32.reuse, R8, RZ ;  /* 0x000000082004723c */ /* 0x04cfe600000018ff */
[----:B------:R-:W-:Y:S01]  /*9780*/  ISETP.GE.AND P0, PT, R199, 0x1, PT ;  /* 0x00000001c700780c */ /* 0x000fe20003f06270 */
[C---:B------:R-:W-:Y:S01]  /*9790*/  IMAD.IADD R3, R166.reuse, 0x1, R100 ;  /* 0x00000001a6037824 */ /* 0x040fe200078e0264 */
[C---:B------:R-:W-:Y:S01]  /*97a0*/  IADD3 R2, R167.reuse, R100, R166 ;  /* 0x00000064a7027210 */ /* 0x040fe20007ffe0a6 */
[----:B------:R-:W-:Y:S02]  /*97b0*/  IMAD.IADD R103, R166, 0x1, R101 ;  /* 0x00000001a6677824 */ /* 0x000fe400078e0265 */
        /* <DEDUP_REMOVED lines=30> */
[----:B------:R-:W-:Y:S01]  /*99a0*/  IMAD.IADD R152, R167, 0x1, R100 ;  /* 0x00000001a7987824 */ /* 0x000fe200078e0264 */
        /* <DEDUP_REMOVED lines=79> */
[----:B------:R-:W3:Y:S08]  /*9ea0*/  LDSM.16.M88.4 R144, [R152+0x5000] ;  /* 0x005000009890783b */ /* 0x000ef00000000200 */
[----:B------:R-:W4:Y:S01]  /*9eb0*/  LDSM.16.M88.4 R152, [R152+0x5800] ;  /* 0x005800009898783b */ /* 0x000f220000000200 */
        /* <DEDUP_REMOVED lines=29> */
[----:B------:R-:W1:Y:S01]  /*a090*/  MUFU.TANH R140, R4 ;  /* 0x00000004008c7308 */ /* 0x000e620000002400 */
[----:B------:R-:W-:Y:S02]  /*a0a0*/  FMUL.FTZ R6, R6, c[0x0][0x320] ;  /* 0x0000c80006067a20 */ /* 0x000fe40000410000 */
[----:B------:R-:W-:Y:S02]  /*a0b0*/  FMUL.FTZ R5, R5, c[0x0][0x320] ;  /* 0x0000c80005057a20 */ /* 0x000fe40000410000 */
[----:B------:R-:W-:Y:S04]  /*a0c0*/  FMUL.FTZ R7, R7, c[0x0][0x320] ;  /* 0x0000c80007077a20 */ /* 0x000fe80000410000 */
        /* <DEDUP_REMOVED lines=8> */
[----:B------:R-:W-:Y:S02]  /*a150*/  FMUL.FTZ R13, R13, c[0x0][0x320] ;  /* 0x0000c8000d0d7a20 */ /* 0x000fe40000410000 */
[----:B------:R-:W-:Y:S01]  /*a160*/  FMUL.FTZ R15, R15, c[0x0][0x320] ;  /* 0x0000c8000f0f7a20 */ /* 0x000fe20000410000 */
[----:B-1----:R-:W-:Y:S01]  /*a170*/  FMNMX.FTZ R101, R140, R0, !PT ;  /* 0x000000008c657209 */ /* 0x002fe20007810000 */
[----:B------:R-:W-:Y:S02]  /*a180*/  FMUL.FTZ R16, R16, c[0x0][0x320] ;  /* 0x0000c80010107a20 */ /* 0x000fe40000410000 */
[----:B------:R-:W-:Y:S02]  /*a190*/  FMUL.FTZ R18, R18, c[0x0][0x320] ;  /* 0x0000c80012127a20 */ /* 0x000fe40000410000 */
[----:B------:R-:W-:Y:S01]  /*a1a0*/  FMUL.FTZ R17, R17, c[0x0][0x320] ;  /* 0x0000c80011117a20 */ /* 0x000fe20000410000 */
[----:B------:R1:W4:Y:S01]  /*a1b0*/  MUFU.TANH R144, R7 ;  /* 0x0000000700907308 */ /* 0x0003220000002400 */
[----:B------:R-:W-:Y:S01]  /*a1c0*/  FMUL.FTZ R19, R19, c[0x0][0x320] ;  /* 0x0000c80013137a20 */ /* 0x000fe20000410000 */
[----:B--2---:R-:W-:Y:S08]  /*a1d0*/  FMNMX.FTZ R100, R143, R102, !PT ;  /* 0x000000668f647209 */ /* 0x004ff00007810000 */
[----:B------:R-:W2:Y:S01]  /*a1e0*/  MUFU.TANH R141, R8 ;  /* 0x00000008008d7308 */ /* 0x000ea20000002400 */
[----:B---3--:R-:W-:Y:S09]  /*a1f0*/  FMNMX.FTZ R101, R142, R101, !PT ;  /* 0x000000658e657209 */ /* 0x008ff20007810000 */
[----:B------:R-:W3:Y:S01]  /*a200*/  MUFU.TANH R136, R10 ;  /* 0x0000000a00887308 */ /* 0x000ee20000002400 */
[----:B-1----:R-:W1:Y:S01]  /*a210*/  LDSM.16.M88.4 R4, [R2+0x5000] ;  /* 0x005000000204783b */ /* 0x002e620000000200 */
[----:B----4-:R-:W-:Y:S08]  /*a220*/  FMNMX.FTZ R100, R144, R100, !PT ;  /* 0x0000006490647209 */ /* 0x010ff00007810000 */
[----:B------:R-:W4:Y:S01]  /*a230*/  MUFU.TANH R103, R9 ;  /* 0x0000000900677308 */ /* 0x000f220000002400 */
[----:B--2---:R-:W-:Y:S09]  /*a240*/  FMNMX.FTZ R101, R141, R101, !PT ;  /* 0x000000658d657209 */ /* 0x004ff20007810000 */
[----:B------:R2:W5:Y:S01]  /*a250*/  MUFU.TANH R137, R11 ;  /* 0x0000000b00897308 */ /* 0x0005620000002400 */
[----:B---3--:R-:W-:Y:S09]  /*a260*/  FMNMX.FTZ R100, R136, R100, !PT ;  /* 0x0000006488647209 */ /* 0x008ff20007810000 */
[----:B------:R-:W3:Y:S01]  /*a270*/  MUFU.TANH R152, R12 ;  /* 0x0000000c00987308 */ /* 0x000ee20000002400 */
[----:B----4-:R-:W-:Y:S09]  /*a280*/  FMNMX.FTZ R101, R103, R101, !PT ;  /* 0x0000006567657209 */ /* 0x010ff20007810000 */
[----:B------:R-:W4:Y:S01]  /*a290*/  MUFU.TANH R154, R14 ;  /* 0x0000000e009a7308 */ /* 0x000f220000002400 */
[----:B--2---:R2:W2:Y:S01]  /*a2a0*/  LDSM.16.M88.4 R8, [R2+0x5800] ;  /* 0x005800000208783b */ /* 0x0044a20000000200 */
[C---:B-1----:R-:W-:Y:S03]  /*a2b0*/  HMMA.16816.F32 R20, R148.reuse, R4, R20 ;  /* 0x000000049414723c */ /* 0x042fe60000001814 */
[----:B-----5:R-:W-:Y:S05]  /*a2c0*/  FMNMX.FTZ R100, R137, R100, !PT ;  /* 0x0000006489647209 */ /* 0x020fea0007810000 */
[----:B------:R-:W1:Y:S01]  /*a2d0*/  MUFU.TANH R147, R13 ;  /* 0x0000000d00937308 */ /* 0x000e620000002400 */
[C---:B------:R-:W-:Y:S03]  /*a2e0*/  HMMA.16816.F32 R24, R148.reuse, R6, R24 ;  /* 0x000000069418723c */ /* 0x040fe60000001818 */
[----:B---3--:R-:W-:Y:S06]  /*a2f0*/  FMNMX.FTZ R101, R152, R101, !PT ;  /* 0x0000006598657209 */ /* 0x008fec0007810000 */
[----:B------:R-:W3:Y:S03]  /*a300*/  MUFU.TANH R155, R15 ;  /* 0x0000000f009b7308 */ /* 0x000ee60000002400 */
[----:B----4-:R-:W-:Y:S02]  /*a310*/  FMNMX.FTZ R100, R154, R100, !PT ;  /* 0x000000649a647209 */ /* 0x010fe40007810000 */
[----:B--2---:R-:W-:Y:S01]  /*a320*/  IADD3 R2, R199, 0x1, RZ ;  /* 0x00000001c7027810 */ /* 0x004fe20007ffe0ff */
[----:B------:R-:W-:Y:S04]  /*a330*/  FMUL.FTZ R20, R20, c[0x0][0x320] ;  /* 0x0000c80014147a20 */ /* 0x000fe80000410000 */
[----:B------:R-:W2:Y:S01]  /*a340*/  MUFU.TANH R146, R16 ;  /* 0x0000001000927308 */ /* 0x000ea20000002400 */
[----:B------:R-:W-:Y:S01]  /*a350*/  FMUL.FTZ R22, R22, c[0x0][0x320] ;  /* 0x0000c80016167a20 */ /* 0x000fe20000410000 */
[----:B------:R-:W-:Y:S01]  /*a360*/  SEL R199, R2, RZ, !P0 ;  /* 0x000000ff02c77207 */ /* 0x000fe20004000000 */
        /* <DEDUP_REMOVED lines=8> */
[C---:B------:R-:W-:Y:S03]  /*a3f0*/  HMMA.16816.F32 R28, R148.reuse, R8, R28 ;  /* 0x00000008941c723c */ /* 0x040fe6000000181c */
[----:B---3--:R-:W-:Y:S03]  /*a400*/  FMNMX.FTZ R100, R155, R100, !PT ;  /* 0x000000649b647209 */ /* 0x008fe60007810000 */
[----:B------:R-:W3:Y:S02]  /*a410*/  MUFU.TANH R145, R17 ;  /* 0x0000001100917308 */ /* 0x000ee40000002400 */
[----:B------:R-:W-:Y:S04]  /*a420*/  HMMA.16816.F32 R32, R148, R10, R32 ;  /* 0x0000000a9420723c */ /* 0x000fe80000001820 */
[----:B--2---:R-:W-:Y:S04]  /*a430*/  FMNMX.FTZ R101, R146, R101, !PT ;  /* 0x0000006592657209 */ /* 0x004fe80007810000 */
[----:B------:R-:W2:Y:S01]  /*a440*/  MUFU.TANH R156, R19 ;  /* 0x00000013009c7308 */ /* 0x000ea20000002400 */
[----:B-1----:R-:W-:Y:S07]  /*a450*/  FMNMX.FTZ R100, R153, R100, !PT ;  /* 0x0000006499647209 */ /* 0x002fee0007810000 */
[----:B------:R-:W-:Y:S02]  /*a460*/  FMUL.FTZ R28, R28, c[0x0][0x320] ;  /* 0x0000c8001c1c7a20 */ /* 0x000fe40000410000 */
        /* <DEDUP_REMOVED lines=8> */
[----:B------:R-:W-:Y:S02]  /*a4f0*/  FMUL.FTZ R33, R33, c[0x0][0x320] ;  /* 0x0000c80021217a20 */ /* 0x000fe40000410000 */
[----:B------:R-:W-:Y:S01]  /*a500*/  FMUL.FTZ R35, R35, c[0x0][0x320] ;  /* 0x0000c80023237a20 */ /* 0x000fe20000410000 */
[----:B--2---:R-:W-:Y:S06]  /*a510*/  FMNMX.FTZ R100, R156, R100, !PT ;  /* 0x000000649c647209 */ /* 0x004fec0007810000 */
        /* <DEDUP_REMOVED lines=27> */
[----:B---3--:R-:W-:Y:S02]  /*a6d0*/  FMNMX.FTZ R100, R182, R100, !PT ;  /* 0x00000064b6647209 */ /* 0x008fe40007810000 */
[----:B--2---:R-:W-:Y:S02]  /*a6e0*/  FMNMX.FTZ R101, R149, R101, !PT ;  /* 0x0000006595657209 */ /* 0x004fe40007810000 */
[----:B-1----:R-:W-:Y:S01]  /*a6f0*/  FMNMX.FTZ R100, R180, R100, !PT ;  /* 0x00000064b4647209 */ /* 0x002fe20007810000 */
[----:B------:R-:W-:-:S05]  /*a700*/  BRA.DIV ~URZ, `(.L_x_2596) ;  /* 0x000053527f007947 */ /* 0x000fca000b800000 */
[----:B------:R1:W2:Y:S02]  /*a710*/  SHFL.BFLY PT, R2, R101, 0x2, 0x1f ;  /* 0x0c401f0065027f89 */ /* 0x0002a400000e0000 */
.L_x_2634:
[----:B-12---:R-:W-:Y:S01]  /*a720*/  FMNMX.FTZ R101, R101, R2, !PT ;  /* 0x0000000265657209 */ /* 0x006fe20007810000 */
[----:B------:R-:W-:Y:S01]  /*a730*/  SHFL.BFLY PT, R3, R100, 0x2, 0x1f ;  /* 0x0c401f0064037f89 */ /* 0x000fe200000e0000 */
[----:B------:R-:W-:Y:S04]  /*a740*/  DEPBAR.LE SB0, 0x2 ;  /* 0x000080800000791a */ /* 0x000fe80000000000 */
[----:B------:R-:W-:Y:S03]  /*a750*/  BSSY B0, `(.L_x_2597) ;  /* 0x00001c6000007945 */ /* 0x000fe60003800000 */
[----:B------:R-:W1:Y:S08]  /*a760*/  SHFL.BFLY PT, R2, R101, 0x1, 0x1f ;  /* 0x0c201f0065027f89 */ /* 0x000e7000000e0000 */
[----:B------:R-:W-:Y:S01]  /*a770*/  BAR.SYNC.DEFER_BLOCKING 0x0 ;  /* 0x0000000000007b1d */ /* 0x000fe20000010000 */
[----:B-1----:R-:W-:Y:S02]  /*a780*/  FMNMX.FTZ R101, R101, R2, !PT ;  /* 0x0000000265657209 */ /* 0x002fe40007810000 */
[----:B------:R-:W-:Y:S03]  /*a790*/  FMNMX.FTZ R100, R100, R3, !PT ;  /* 0x0000000364647209 */ /* 0x000fe60007810000 */
[C---:B------:R-:W-:Y:S02]  /*a7a0*/  FADD.FTZ R0, -R101.reuse, R0 ;  /* 0x0000000065007221 */ /* 0x040fe40000010100 */
[----:B------:R-:W-:Y:S01]  /*a7b0*/  FMUL.FTZ R148, R101, c[0x0][0x2d0] ;  /* 0x0000b40065947a20 */ /* 0x000fe20000410000 */
[----:B------:R-:W1:Y:S01]  /*a7c0*/  SHFL.BFLY PT, R5, R100, 0x1, 0x1f ;  /* 0x0c201f0064057f89 */ /* 0x000e6200000e0000 */
[----:B------:R-:W-:Y:S02]  /*a7d0*/  FMUL.FTZ R0, R0, c[0x0][0x2d0] ;  /* 0x0000b40000007a20 */ /* 0x000fe40000410000 */
[--C-:B------:R-:W-:Y:S02]  /*a7e0*/  FFMA.FTZ R3, R140, c[0x0][0x2d0], -R148.reuse ;  /* 0x0000b4008c037a23 */ /* 0x100fe40000010894 */
[----:B------:R2:W3:Y:S01]  /*a7f0*/  MUFU.EX2 R2, R0 ;  /* 0x0000000000027308 */ /* 0x0004e20000000800 */
[--C-:B------:R-:W-:Y:S09]  /*a800*/  FFMA.FTZ R4, R142, c[0x0][0x2d0], -R148.reuse ;  /* 0x0000b4008e047a23 */ /* 0x100ff20000010894 */
[----:B------:R4:W-:Y:S01]  /*a810*/  MUFU.EX2 R185, R3 ;  /* 0x0000000300b97308 */ /* 0x0009e20000000800 */
[----:B-1----:R-:W-:Y:S09]  /*a820*/  FMNMX.FTZ R100, R100, R5, !PT ;  /* 0x0000000564647209 */ /* 0x002ff20007810000 */
[----:B------:R1:W-:Y:S01]  /*a830*/  MUFU.EX2 R195, R4 ;  /* 0x0000000400c37308 */ /* 0x0003e20000000800 */
[--C-:B--2---:R-:W-:Y:S02]  /*a840*/  FFMA.FTZ R0, R141, c[0x0][0x2d0], -R148.reuse ;  /* 0x0000b4008d007a23 */ /* 0x104fe40000010894 */
[----:B------:R-:W-:Y:S02]  /*a850*/  FMUL.FTZ R141, R100, c[0x0][0x2d0] ;  /* 0x0000b400648d7a20 */ /* 0x000fe40000410000 */
[C---:B---3--:R-:W-:Y:S05]  /*a860*/  FMUL.FTZ R5, R2.reuse, R105 ;  /* 0x0000006902057220 */ /* 0x048fea0000410000 */
[----:B------:R2:W-:Y:S01]  /*a870*/  MUFU.EX2 R196, R0 ;  /* 0x0000000000c47308 */ /* 0x0005e20000000800 */
[C---:B------:R-:W-:Y:S02]  /*a880*/  FMUL.FTZ R9, R2.reuse, R109 ;  /* 0x0000006d02097220 */ /* 0x040fe40000410000 */
[C---:B------:R-:W-:Y:S02]  /*a890*/  FMUL.FTZ R8, R2.reuse, R108 ;  /* 0x0000006c02087220 */ /* 0x040fe40000410000 */
[--C-:B----4-:R-:W-:Y:S02]  /*a8a0*/  FFMA.FTZ R3, R143, c[0x0][0x2d0], -R141.reuse ;  /* 0x0000b4008f037a23 */ /* 0x110fe4000001088d */
[C---:B------:R-:W-:Y:S02]  /*a8b0*/  FMUL.FTZ R16, R2.reuse, R116 ;  /* 0x0000007402107220 */ /* 0x040fe40000410000 */
[C---:B------:R-:W-:Y:S01]  /*a8c0*/  FMUL.FTZ R17, R2.reuse, R117 ;  /* 0x0000007502117220 */ /* 0x040fe20000410000 */
[----:B------:R3:W-:Y:S01]  /*a8d0*/  MUFU.EX2 R142, R3 ;  /* 0x00000003008e7308 */ /* 0x0007e20000000800 */
[C---:B------:R-:W-:Y:S02]  /*a8e0*/  FMUL.FTZ R24, R2.reuse, R124 ;  /* 0x0000007c02187220 */ /* 0x040fe40000410000 */
[C---:B------:R-:W-:Y:S02]  /*a8f0*/  FMUL.FTZ R25, R2.reuse, R125 ;  /* 0x0000007d02197220 */ /* 0x040fe40000410000 */
[C---:B-1----:R-:W-:Y:S02]  /*a900*/  FMUL.FTZ R4, R2.reuse, R104 ;  /* 0x0000006802047220 */ /* 0x042fe40000410000 */
[C---:B------:R-:W-:Y:S02]  /*a910*/  FMUL.FTZ R32, R2.reuse, R132 ;  /* 0x0000008402207220 */ /* 0x040fe40000410000 */
[C---:B------:R-:W-:Y:S02]  /*a920*/  FMUL.FTZ R33, R2.reuse, R133 ;  /* 0x0000008502217220 */ /* 0x040fe40000410000 */
[C---:B------:R-:W-:Y:S02]  /*a930*/  FMUL.FTZ R36, R2.reuse, R36 ;  /* 0x0000002402247220 */ /* 0x040fe40000410000 */
[C---:B------:R-:W-:Y:S02]  /*a940*/  FMUL.FTZ R37, R2.reuse, R37 ;  /* 0x0000002502257220 */ /* 0x040fe40000410000 */
[----:B--2---:R-:W-:Y:S02]  /*a950*/  FFMA.FTZ R0, R103, c[0x0][0x2d0], -R148 ;  /* 0x0000b40067007a23 */ /* 0x004fe40000010894 */
[C---:B------:R-:W-:Y:S02]  /*a960*/  FMUL.FTZ R40, R2.reuse, R40 ;  /* 0x0000002802287220 */ /* 0x040fe40000410000 */
[----:B------:R-:W1:Y:S01]  /*a970*/  MUFU.EX2 R200, R0 ;  /* 0x0000000000c87308 */ /* 0x000e620000000800 */
[C---:B------:R-:W-:Y:S02]  /*a980*/  FMUL.FTZ R41, R2.reuse, R41 ;  /* 0x0000002902297220 */ /* 0x040fe40000410000 */
[----:B------:R-:W-:Y:S02]  /*a990*/  FMUL.FTZ R44, R2, R44 ;  /* 0x0000002c022c7220 */ /* 0x000fe40000410000 */
[--C-:B---3--:R-:W-:Y:S02]  /*a9a0*/  FFMA.FTZ R3, R144, c[0x0][0x2d0], -R141.reuse ;  /* 0x0000b40090037a23 */ /* 0x108fe4000001088d */
        /* <DEDUP_REMOVED lines=9> */
[----:B------:R-:W-:Y:S01]  /*aa40*/  FMUL.FTZ R61, R2, R61 ;  /* 0x0000003d023d7220 */ /* 0x000fe20000410000 */
[----:B-1----:R-:W-:Y:S01]  /*aa50*/  F2FP.PACK_AB R138, R200, R196 ;  /* 0x000000c4c88a723e */ /* 0x002fe200000000ff */
[----:B------:R-:W-:Y:S01]  /*aa60*/  FADD.FTZ R0, -R100, R102 ;  /* 0x0000006664007221 */ /* 0x000fe20000010100 */
[----:B------:R-:W-:Y:S01]  /*aa70*/  IADD3 R102, R170, R160, RZ ;  /* 0x000000a0aa667210 */ /* 0x000fe20007ffe0ff */
[----:B------:R-:W-:Y:S02]  /*aa80*/  FMUL.FTZ R64, R2, R64 ;  /* 0x0000004002407220 */ /* 0x000fe40000410000 */
[----:B------:R-:W-:Y:S01]  /*aa90*/  FMUL.FTZ R0, R0, c[0x0][0x2d0] ;  /* 0x0000b40000007a20 */ /* 0x000fe20000410000 */
[----:B------:R-:W-:Y:S01]  /*aaa0*/  IADD3 R140, R168, R102, RZ ;  /* 0x00000066a88c7210 */ /* 0x000fe20007ffe0ff */
[----:B------:R-:W1:Y:S01]  /*aab0*/  LDSM.16.MT88.4 R12, [R102] ;  /* 0x00000000660c783b */ /* 0x000e620000004200 */
[----:B------:R-:W-:Y:S02]  /*aac0*/  FMUL.FTZ R65, R2, R65 ;  /* 0x0000004102417220 */ /* 0x000fe40000410000 */
[--C-:B--2---:R-:W-:Y:S01]  /*aad0*/  FFMA.FTZ R3, R136, c[0x0][0x2d0], -R141.reuse ;  /* 0x0000b40088037a23 */ /* 0x104fe2000001088d */
[----:B------:R-:W2:Y:S01]  /*aae0*/  MUFU.EX2 R0, R0 ;  /* 0x0000000000007308 */ /* 0x000ea20000000800 */
[----:B------:R-:W-:Y:S01]  /*aaf0*/  F2FP.PACK_AB R136, R195, R185 ;  /* 0x000000b9c388723e */ /* 0x000fe200000000ff */
[C---:B------:R-:W-:Y:S02]  /*ab00*/  FMUL.FTZ R68, R2.reuse, R68 ;  /* 0x0000004402447220 */ /* 0x040fe40000410000 */
[----:B------:R-:W3:Y:S01]  /*ab10*/  LDSM.16.MT88.4 R20, [R140] ;  /* 0x000000008c14783b */ /* 0x000ee20000004200 */
[C---:B------:R-:W-:Y:S02]  /*ab20*/  FMUL.FTZ R69, R2.reuse, R69 ;  /* 0x0000004502457220 */ /* 0x040fe40000410000 */
[C---:B------:R-:W-:Y:S02]  /*ab30*/  FMUL.FTZ R72, R2.reuse, R72 ;  /* 0x0000004802487220 */ /* 0x040fe40000410000 */
[----:B------:R-:W-:Y:S01]  /*ab40*/  FMUL.FTZ R73, R2, R73 ;  /* 0x0000004902497220 */ /* 0x000fe20000410000 */
[----:B------:R4:W-:Y:S01]  /*ab50*/  MUFU.EX2 R197, R3 ;  /* 0x0000000300c57308 */ /* 0x0009e20000000800 */
[--C-:B------:R-:W-:Y:S02]  /*ab60*/  FFMA.FTZ R108, R152, c[0x0][0x2d0], -R148.reuse ;  /* 0x0000b400986c7a23 */ /* 0x100fe40000010894 */
        /* <DEDUP_REMOVED lines=8> */
[C---:B------:R-:W-:Y:S02]  /*abf0*/  FMUL.FTZ R10, R0.reuse, R110 ;  /* 0x0000006e000a7220 */ /* 0x040fe40000410000 */
[C---:B------:R-:W-:Y:S02]  /*ac00*/  FMUL.FTZ R11, R0.reuse, R111 ;  /* 0x0000006f000b7220 */ /* 0x040fe40000410000 */
[----:B------:R-:W-:Y:S02]  /*ac10*/  FMUL.FTZ R18, R0, R118 ;  /* 0x0000007600127220 */ /* 0x000fe40000410000 */
[--C-:B----4-:R-:W-:Y:S01]  /*ac20*/  FFMA.FTZ R3, R137, c[0x0][0x2d0], -R141.reuse ;  /* 0x0000b40089037a23 */ /* 0x110fe2000001088d */
[----:B------:R-:W-:Y:S01]  /*ac30*/  F2FP.PACK_AB R137, R194, R142 ;  /* 0x0000008ec289723e */ /* 0x000fe200000000ff */
[C---:B------:R-:W-:Y:S02]  /*ac40*/  FMUL.FTZ R19, R0.reuse, R119 ;  /* 0x0000007700137220 */ /* 0x040fe40000410000 */
        /* <DEDUP_REMOVED lines=14> */
[--C-:B------:R-:W-:Y:S01]  /*ad30*/  FFMA.FTZ R117, R158, c[0x0][0x2d0], -R148.reuse ;  /* 0x0000b4009e757a23 */ /* 0x100fe20000010894 */
[----:B------:R-:W-:Y:S01]  /*ad40*/  IADD3 R3, R171, R160, RZ ;  /* 0x000000a0ab037210 */ /* 0x000fe20007ffe0ff */
[--C-:B------:R-:W-:Y:S02]  /*ad50*/  FFMA.FTZ R116, R151, c[0x0][0x2d0], -R148.reuse ;  /* 0x0000b40097747a23 */ /* 0x100fe40000010894 */
[--C-:B------:R-:W-:Y:S01]  /*ad60*/  FFMA.FTZ R118, R150, c[0x0][0x2d0], -R148.reuse ;  /* 0x0000b40096767a23 */ /* 0x100fe20000010894 */
[----:B------:R-:W-:Y:S01]  /*ad70*/  IADD3 R103, R168, R3, RZ ;  /* 0x00000003a8677210 */ /* 0x000fe20007ffe0ff */
[C---:B-1----:R-:W-:Y:S01]  /*ad80*/  HMMA.16816.F32 R4, R136.reuse, R12, R4 ;  /* 0x0000000c8804723c */ /* 0x042fe20000001804 */
[----:B------:R-:W1:Y:S04]  /*ad90*/  LDSM.16.MT88.4 R28, [R3] ;  /* 0x00000000031c783b */ /* 0x000e680000004200 */
[----:B------:R-:W-:Y:S02]  /*ada0*/  FFMA.FTZ R119, R149, c[0x0][0x2d0], -R148 ;  /* 0x0000b40095777a23 */ /* 0x000fe40000010894 */
[C---:B------:R-:W-:Y:S01]  /*adb0*/  FMUL.FTZ R13, R2.reuse, R113 ;  /* 0x00000071020d7220 */ /* 0x040fe20000410000 */
[C---:B------:R-:W-:Y:S01]  /*adc0*/  HMMA.16816.F32 R8, R136.reuse, R14, R8 ;  /* 0x0000000e8808723c */ /* 0x040fe20000001808 */
[----:B------:R-:W2:Y:S03]  /*add0*/  LDSM.16.MT88.4 R104, [R103] ;  /* 0x000000006768783b */ /* 0x000ea60000004200 */
[----:B------:R-:W-:Y:S02]  /*ade0*/  FMUL.FTZ R12, R2, R112 ;  /* 0x00000070020c7220 */ /* 0x000fe40000410000 */
[C---:B------:R-:W-:Y:S02]  /*adf0*/  FMUL.FTZ R54, R0.reuse, R54 ;  /* 0x0000003600367220 */ /* 0x040fe40000410000 */
[C---:B------:R-:W-:Y:S01]  /*ae00*/  FMUL.FTZ R14, R0.reuse, R114 ;  /* 0x00000072000e7220 */ /* 0x040fe20000410000 */
[----:B------:R-:W-:Y:S03]  /*ae10*/  LDSM.16.MT88.4 R124, [R3+0x1800] ;  /* 0x00180000037c783b */ /* 0x000fe60000004200 */
[C---:B------:R-:W-:Y:S02]  /*ae20*/  FMUL.FTZ R15, R0.reuse, R115 ;  /* 0x00000073000f7220 */ /* 0x040fe40000410000 */
[C---:B------:R-:W-:Y:S02]  /*ae30*/  FMUL.FTZ R55, R0.reuse, R55 ;  /* 0x0000003700377220 */ /* 0x040fe40000410000 */
[C---:B------:R-:W-:Y:S01]  /*ae40*/  FMUL.FTZ R58, R0.reuse, R58 ;  /* 0x0000003a003a7220 */ /* 0x040fe20000410000 */
[----:B------:R-:W-:Y:S01]  /*ae50*/  LDSM.16.MT88.4 R132, [R103+0x1800] ;  /* 0x001800006784783b */ /* 0x000fe20000004200 */
[C---:B------:R-:W-:Y:S01]  /*ae60*/  FMUL.FTZ R59, R0.reuse, R59 ;  /* 0x0000003b003b7220 */ /* 0x040fe20000410000 */
[C---:B---3--:R-:W-:Y:S03]  /*ae70*/  HMMA.16816.F32 R12, R136.reuse, R20, R12 ;  /* 0x00000014880c723c */ /* 0x048fe6000000180c */
        /* <DEDUP_REMOVED lines=8> */
[C---:B------:R-:W-:Y:S02]  /*af00*/  FFMA.FTZ R120, R0.reuse, R204, R142 ;  /* 0x000000cc00787223 */ /* 0x040fe4000001008e */
[C---:B------:R-:W-:Y:S02]  /*af10*/  FMUL.FTZ R67, R0.reuse, R67 ;  /* 0x0000004300437220 */ /* 0x040fe40000410000 */
[C---:B------:R-:W-:Y:S01]  /*af20*/  FMUL.FTZ R70, R0.reuse, R70 ;  /* 0x0000004600467220 */ /* 0x040fe20000410000 */
[C---:B-1----:R-:W-:Y:S03]  /*af30*/  HMMA.16816.F32 R20, R136.reuse, R28, R20 ;  /* 0x0000001c8814723c */ /* 0x042fe60000001814 */
[C---:B------:R-:W-:Y:S02]  /*af40*/  FMUL.FTZ R71, R0.reuse, R71 ;  /* 0x0000004700477220 */ /* 0x040fe40000410000 */
[----:B------:R-:W-:Y:S02]  /*af50*/  FMUL.FTZ R74, R0, R74 ;  /* 0x0000004a004a7220 */ /* 0x000fe40000410000 */
[C---:B------:R-:W-:Y:S01]  /*af60*/  FMUL.FTZ R28, R2.reuse, R128 ;  /* 0x00000080021c7220 */ /* 0x040fe20000410000 */
[C---:B------:R-:W-:Y:S01]  /*af70*/  HMMA.16816.F32 R24, R136.reuse, R30, R24 ;  /* 0x0000001e8818723c */ /* 0x040fe20000001818 */
[----:B------:R1:W-:Y:S03]  /*af80*/  MUFU.EX2 R128, R108 ;  /* 0x0000006c00807308 */ /* 0x0003e60000000800 */
        /* <DEDUP_REMOVED lines=10> */
[--C-:B-1----:R-:W-:Y:S01]  /*b030*/  FFMA.FTZ R108, R147, c[0x0][0x2d0], -R148.reuse ;  /* 0x0000b400936c7a23 */ /* 0x102fe20000010894 */
[C---:B------:R-:W-:Y:S01]  /*b040*/  HMMA.16816.F32 R32, R136.reuse, R106, R32 ;  /* 0x0000006a8820723c */ /* 0x040fe20000001820 */
[----:B------:R-:W1:Y:S01]  /*b050*/  LDSM.16.MT88.4 R104, [R102+0x2000] ;  /* 0x002000006668783b */ /* 0x000e620000004200 */
[----:B------:R-:W-:Y:S02]  /*b060*/  MUFU.EX2 R147, R117 ;  /* 0x0000007500937308 */ /* 0x000fe40000000800 */
[----:B------:R-:W-:Y:S02]  /*b070*/  FMUL.FTZ R87, R0, R87 ;  /* 0x0000005700577220 */ /* 0x000fe40000410000 */
[C---:B------:R-:W-:Y:S02]  /*b080*/  FMUL.FTZ R88, R2.reuse, R88 ;  /* 0x0000005802587220 */ /* 0x040fe40000410000 */
[----:B------:R-:W-:Y:S04]  /*b090*/  FMUL.FTZ R89, R2, R89 ;  /* 0x0000005902597220 */ /* 0x000fe80000410000 */
[C---:B------:R-:W-:Y:S01]  /*b0a0*/  FMUL.FTZ R90, R0.reuse, R90 ;  /* 0x0000005a005a7220 */ /* 0x040fe20000410000 */
[----:B------:R2:W-:Y:S01]  /*b0b0*/  MUFU.EX2 R190, R108 ;  /* 0x0000006c00be7308 */ /* 0x0005e20000000800 */
[----:B------:R-:W-:Y:S02]  /*b0c0*/  FMUL.FTZ R91, R0, R91 ;  /* 0x0000005b005b7220 */ /* 0x000fe40000410000 */
[--C-:B------:R-:W-:Y:S02]  /*b0d0*/  FFMA.FTZ R112, R178, c[0x0][0x2d0], -R148.reuse ;  /* 0x0000b400b2707a23 */ /* 0x100fe40000010894 */
[C---:B------:R-:W-:Y:S02]  /*b0e0*/  FMUL.FTZ R92, R2.reuse, R92 ;  /* 0x0000005c025c7220 */ /* 0x040fe40000410000 */
[----:B------:R-:W-:Y:S02]  /*b0f0*/  FMUL.FTZ R93, R2, R93 ;  /* 0x0000005d025d7220 */ /* 0x000fe40000410000 */
[C---:B------:R-:W-:Y:S01]  /*b100*/  FMUL.FTZ R94, R0.reuse, R94 ;  /* 0x0000005e005e7220 */ /* 0x040fe20000410000 */
[----:B------:R3:W-:Y:S01]  /*b110*/  MUFU.EX2 R160, R112 ;  /* 0x0000007000a07308 */ /* 0x0007e20000000800 */
[----:B------:R-:W-:Y:S02]  /*b120*/  FMUL.FTZ R95, R0, R95 ;  /* 0x0000005f005f7220 */ /* 0x000fe40000410000 */
[C---:B------:R-:W-:Y:S02]  /*b130*/  FMUL.FTZ R96, R2.reuse, R96 ;  /* 0x0000006002607220 */ /* 0x040fe40000410000 */
[----:B------:R-:W-:Y:S02]  /*b140*/  FMUL.FTZ R97, R2, R97 ;  /* 0x0000006102617220 */ /* 0x000fe40000410000 */
[C---:B------:R-:W-:Y:S02]  /*b150*/  FMUL.FTZ R98, R0.reuse, R98 ;  /* 0x0000006200627220 */ /* 0x040fe40000410000 */
[----:B------:R-:W-:Y:S02]  /*b160*/  FMUL.FTZ R99, R0, R99 ;  /* 0x0000006300637220 */ /* 0x000fe40000410000 */
[----:B------:R-:W-:Y:S02]  /*b170*/  FFMA.FTZ R0, R184, c[0x0][0x2d0], -R141 ;  /* 0x0000b400b8007a23 */ /* 0x000fe4000001088d */
[----:B------:R-:W-:Y:S02]  /*b180*/  FFMA.FTZ R2, R2, R203, R185 ;  /* 0x000000cb02027223 */ /* 0x000fe400000100b9 */
[--C-:B--2---:R-:W-:Y:S01]  /*b190*/  FFMA.FTZ R108, R146, c[0x0][0x2d0], -R148.reuse ;  /* 0x0000b400926c7a23 */ /* 0x104fe20000010894 */
[----:B------:R2:W-:Y:S01]  /*b1a0*/  MUFU.EX2 R143, R0 ;  /* 0x00000000008f7308 */ /* 0x0005e20000000800 */
[C---:B-1----:R-:W-:Y:S03]  /*b1b0*/  HMMA.16816.F32 R36, R136.reuse, R104, R36 ;  /* 0x000000688824723c */ /* 0x042fe60000001824 */
[--C-:B---3--:R-:W-:Y:S05]  /*b1c0*/  FFMA.FTZ R112, R175, c[0x0][0x2d0], -R148.reuse ;  /* 0x0000b400af707a23 */ /* 0x108fea0000010894 */
[C---:B------:R-:W-:Y:S01]  /*b1d0*/  HMMA.16816.F32 R40, R136.reuse, R106, R40 ;  /* 0x0000006a8828723c */ /* 0x040fe20000001828 */
[----:B------:R-:W1:Y:S01]  /*b1e0*/  LDSM.16.MT88.4 R104, [R140+0x2000] ;  /* 0x002000008c68783b */ /* 0x000e620000004200 */
[----:B------:R-:W-:Y:S10]  /*b1f0*/  MUFU.EX2 R146, R118 ;  /* 0x0000007600927308 */ /* 0x000ff40000000800 */
[----:B------:R3:W-:Y:S01]  /*b200*/  MUFU.EX2 R192, R108 ;  /* 0x0000006c00c07308 */ /* 0x0007e20000000800 */
[--C-:B--2---:R-:W-:Y:S09]  /*b210*/  FFMA.FTZ R0, R183, c[0x0][0x2d0], -R141.reuse ;  /* 0x0000b400b7007a23 */ /* 0x104ff2000001088d */
[----:B------:R2:W-:Y:S01]  /*b220*/  MUFU.EX2 R144, R0 ;  /* 0x0000000000907308 */ /* 0x0005e20000000800 */
[--C-:B---3--:R-:W-:Y:S09]  /*b230*/  FFMA.FTZ R108, R145, c[0x0][0x2d0], -R148.reuse ;  /* 0x0000b400916c7a23 */ /* 0x108ff20000010894 */
[----:B------:R-:W-:Y:S01]  /*b240*/  MUFU.EX2 R145, R119 ;  /* 0x0000007700917308 */ /* 0x000fe20000000800 */
[C---:B-1----:R-:W-:Y:S03]  /*b250*/  HMMA.16816.F32 R44, R136.reuse, R104, R44 ;  /* 0x00000068882c723c */ /* 0x042fe6000000182c */
[--C-:B--2---:R-:W-:Y:S06]  /*b260*/  FFMA.FTZ R0, R182, c[0x0][0x2d0], -R141.reuse ;  /* 0x0000b400b6007a23 */ /* 0x104fec000001088d */
[----:B------:R1:W-:Y:S01]  /*b270*/  MUFU.EX2 R191, R108 ;  /* 0x0000006c00bf7308 */ /* 0x0003e20000000800 */
[C---:B------:R-:W-:Y:S01]  /*b280*/  HMMA.16816.F32 R48, R136.reuse, R106, R48 ;  /* 0x0000006a8830723c */ /* 0x040fe20000001830 */
[----:B------:R-:W2:Y:S08]  /*b290*/  LDSM.16.MT88.4 R104, [R3+0x2000] ;  /* 0x002000000368783b */ /* 0x000eb00000004200 */
[----:B------:R-:W-:Y:S03]  /*b2a0*/  MUFU.EX2 R142, R0 ;  /* 0x00000000008e7308 */ /* 0x000fe60000000800 */
[--C-:B-1----:R-:W-:Y:S07]  /*b2b0*/  FFMA.FTZ R108, R154, c[0x0][0x2d0], -R141.reuse ;  /* 0x0000b4009a6c7a23 */ /* 0x102fee000001088d */
[----:B------:R1:W-:Y:S01]  /*b2c0*/  MUFU.EX2 R189, R108 ;  /* 0x0000006c00bd7308 */ /* 0x0003e20000000800 */
[C---:B--2---:R-:W-:Y:S08]  /*b2d0*/  HMMA.16816.F32 R52, R136.reuse, R104, R52 ;  /* 0x000000688834723c */ /* 0x044ff00000001834 */
[C---:B------:R-:W-:Y:S01]  /*b2e0*/  HMMA.16816.F32 R56, R136.reuse, R106, R56 ;  /* 0x0000006a8838723c */ /* 0x040fe20000001838 */
[----:B------:R-:W2:Y:S03]  /*b2f0*/  LDSM.16.MT88.4 R104, [R103+0x2000] ;  /* 0x002000006768783b */ /* 0x000ea60000004200 */
[--C-:B-1----:R-:W-:Y:S04]  /*b300*/  FFMA.FTZ R108, R155, c[0x0][0x2d0], -R141.reuse ;  /* 0x0000b4009b6c7a23 */ /* 0x102fe8000001088d */
[----:B------:R1:W3:Y:S02]  /*b310*/  MUFU.EX2 R188, R108 ;  /* 0x0000006c00bc7308 */ /* 0x0002e40000000800 */
[----:B-1----:R-:W-:Y:S01]  /*b320*/  LDSM.16.MT88.4 R108, [R102+0x800] ;  /* 0x00080000666c783b */ /* 0x002fe20000004200 */
        /* <DEDUP_REMOVED lines=15> */
[----:B------:R1:W-:Y:S01]  /*b420*/  MUFU.EX2 R186, R104 ;  /* 0x0000006800ba7308 */ /* 0x0003e20000000800 */
[----:B---3--:R-:W-:Y:S03]  /*b430*/  F2FP.PACK_AB R105, R188, R189 ;  /* 0x000000bdbc69723e */ /* 0x008fe600000000ff */
[----:B------:R-:W-:Y:S02]  /*b440*/  F2FP.PACK_AB R106, R191, R192 ;  /* 0x000000c0bf6a723e */ /* 0x000fe400000000ff */
[----:B------:R-:W-:Y:S03]  /*b450*/  F2FP.PACK_AB R138, R145, R146 ;  /* 0x00000092918a723e */ /* 0x000fe600000000ff */
[----:B------:R-:W-:Y:S01]  /*b460*/  F2FP.PACK_AB R137, R144, R143 ;  /* 0x0000008f9089723e */ /* 0x000fe200000000ff */
[--C-:B-1----:R-:W-:Y:S02]  /*b470*/  FFMA.FTZ R104, R156, c[0x0][0x2d0], -R141.reuse ;  /* 0x0000b4009c687a23 */ /* 0x102fe4000001088d */
[----:B------:R1:W-:Y:S10]  /*b480*/  MUFU.EX2 R156, R112 ;  /* 0x00000070009c7308 */ /* 0x0003f40000000800 */
[----:B------:R2:W3:Y:S01]  /*b490*/  MUFU.EX2 R187, R104 ;  /* 0x0000006800bb7308 */ /* 0x0004e20000000800 */
[--C-:B-1----:R-:W-:Y:S09]  /*b4a0*/  FFMA.FTZ R112, R159, c[0x0][0x2d0], -R148.reuse ;  /* 0x0000b4009f707a23 */ /* 0x102ff20000010894 */
[----:B------:R1:W-:Y:S01]  /*b4b0*/  MUFU.EX2 R159, R112 ;  /* 0x00000070009f7308 */ /* 0x0003e20000000800 */
[----:B--2---:R-:W-:Y:S02]  /*b4c0*/  F2FP.PACK_AB R104, R190, R128 ;  /* 0x00000080be68723e */ /* 0x004fe400000000ff */
[----:B---3--:R-:W-:Y:S07]  /*b4d0*/  F2FP.PACK_AB R107, R187, R186 ;  /* 0x000000babb6b723e */ /* 0x008fee00000000ff */
[C---:B------:R-:W-:Y:S08]  /*b4e0*/  HMMA.16816.F32 R4, R104.reuse, R108, R4 ;  /* 0x0000006c6804723c */ /* 0x040ff00000001804 */
[C---:B------:R-:W-:Y:S01]  /*b4f0*/  HMMA.16816.F32 R8, R104.reuse, R110, R8 ;  /* 0x0000006e6808723c */ /* 0x040fe20000001808 */
[----:B------:R-:W2:Y:S03]  /*b500*/  LDSM.16.MT88.4 R108, [R140+0x800] ;  /* 0x000800008c6c783b */ /* 0x000ea60000004200 */
[----:B-1----:R-:W-:Y:S02]  /*b510*/  FFMA.FTZ R112, R157, c[0x0][0x2d0], -R148 ;  /* 0x0000b4009d707a23 */ /* 0x002fe40000010894 */
[----:B------:R1:W3:Y:S10]  /*b520*/  MUFU.EX2 R148, R116 ;  /* 0x0000007400947308 */ /* 0x0002f40000000800 */
[----:B------:R4:W5:Y:S01]  /*b530*/  MUFU.EX2 R157, R112 ;  /* 0x00000070009d7308 */ /* 0x0009620000000800 */
[----:B-1----:R-:W-:Y:S01]  /*b540*/  LDSM.16.MT88.4 R116, [R102+0x1800] ;  /* 0x001800006674783b */ /* 0x002fe20000004200 */
[----:B---3--:R-:W-:Y:S01]  /*b550*/  F2FP.PACK_AB R136, R148, R147 ;  /* 0x000000939488723e */ /* 0x008fe200000000ff */
[--C-:B----4-:R-:W-:Y:S01]  /*b560*/  FFMA.FTZ R112, R179, c[0x0][0x2d0], -R141.reuse ;  /* 0x0000b400b3707a23 */ /* 0x110fe2000001088d */
[C---:B--2---:R-:W-:Y:S06]  /*b570*/  HMMA.16816.F32 R12, R104.reuse, R108, R12 ;  /* 0x0000006c680c723c */ /* 0x044fec000000180c */
[----:B------:R1:W-:Y:S02]  /*b580*/  MUFU.EX2 R154, R112 ;  /* 0x00000070009a7308 */ /* 0x0003e40000000800 */
[C---:B------:R-:W-:Y:S01]  /*b590*/  HMMA.16816.F32 R16, R104.reuse, R110, R16 ;  /* 0x0000006e6810723c */ /* 0x040fe20000001810 */
[----:B------:R-:W2:Y:S03]  /*b5a0*/  LDSM.16.MT88.4 R108, [R3+0x800] ;  /* 0x00080000036c783b */ /* 0x000ea60000004200 */
[--C-:B-1----:R-:W-:Y:S04]  /*b5b0*/  FFMA.FTZ R112, R177, c[0x0][0x2d0], -R141.reuse ;  /* 0x0000b400b1707a23 */ /* 0x102fe8000001088d */
[----:B------:R1:W3:Y:S01]  /*b5c0*/  MUFU.EX2 R155, R112 ;  /* 0x00000070009b7308 */ /* 0x0002e20000000800 */
[C---:B--2---:R-:W-:Y:S01]  /*b5d0*/  HMMA.16816.F32 R20, R104.reuse, R108, R20 ;  /* 0x0000006c6814723c */ /* 0x044fe20000001814 */
[----:B-1----:R-:W-:Y:S07]  /*b5e0*/  LDSM.16.MT88.4 R112, [R140+0x1000] ;  /* 0x001000008c70783b */ /* 0x002fee0000004200 */
        /* <DEDUP_REMOVED lines=30> */
[--C-:B------:R-:W-:Y:S01]  /*b7d0*/  FFMA.FTZ R104, R176, c[0x0][0x2d0], -R141.reuse ;  /* 0x0000b400b0687a23 */ /* 0x100fe2000001088d */
[----:B-----5:R-:W-:Y:S04]  /*b7e0*/  F2FP.PACK_AB R106, R157, R159 ;  /* 0x0000009f9d6a723e */ /* 0x020fe800000000ff */
[----:B---3--:R-:W-:Y:S01]  /*b7f0*/  F2FP.PACK_AB R105, R155, R154 ;  /* 0x0000009a9b69723e */ /* 0x008fe200000000ff */
[----:B------:R2:W3:Y:S01]  /*b800*/  MUFU.EX2 R153, R104 ;  /* 0x0000006800997308 */ /* 0x0004e20000000800 */
[----:B-1----:R-:W1:Y:S01]  /*b810*/  LDSM.16.MT88.4 R108, [R102+0x1000] ;  /* 0x00100000666c783b */ /* 0x002e620000004200 */
[----:B--2---:R-:W-:Y:S02]  /*b820*/  F2FP.PACK_AB R104, R156, R160 ;  /* 0x000000a09c68723e */ /* 0x004fe400000000ff */
[----:B---3--:R-:W-:Y:S07]  /*b830*/  F2FP.PACK_AB R107, R153, R152 ;  /* 0x00000098996b723e */ /* 0x008fee00000000ff */
        /* <DEDUP_REMOVED lines=33> */
[----:B------:R-:W-:Y:S02]  /*ba50*/  FFMA.FTZ R2, R180, c[0x0][0x2d0], -R141 ;  /* 0x0000b400b4027a23 */ /* 0x000fe4000001088d */
[----:B------:R-:W-:Y:S02]  /*ba60*/  FADD.FTZ R109, R194, R120 ;  /* 0x00000078c26d7221 */ /* 0x000fe40000010000 */
[C---:B--2---:R-:W-:Y:S01]  /*ba70*/  HMMA.16816.F32 R92, R104.reuse, R112, R92 ;  /* 0x00000070685c723c */ /* 0x044fe2000000185c */
[----:B------:R-:W1:Y:S01]  /*ba80*/  MUFU.EX2 R141, R2 ;  /* 0x00000002008d7308 */ /* 0x000e620000000800 */
[----:B------:R-:W2:Y:S02]  /*ba90*/  LDSM.16.MT88.4 R120, [R140+0x1800] ;  /* 0x001800008c78783b */ /* 0x000ea40000004200 */
[----:B------:R-:W-:Y:S04]  /*baa0*/  FADD.FTZ R108, R196, R108 ;  /* 0x0000006cc46c7221 */ /* 0x000fe80000010000 */
[----:B------:R-:W-:Y:S04]  /*bab0*/  HMMA.16816.F32 R96, R104, R114, R96 ;  /* 0x000000726860723c */ /* 0x000fe80000001860 */
[----:B------:R-:W-:Y:S04]  /*bac0*/  FADD.FTZ R0, R200, R108 ;  /* 0x0000006cc8007221 */ /* 0x000fe80000010000 */
[----:B------:R-:W-:Y:S04]  /*bad0*/  FADD.FTZ R0, R128, R0 ;  /* 0x0000000080007221 */ /* 0x000fe80000010000 */
[----:B------:R-:W-:Y:S04]  /*bae0*/  FADD.FTZ R0, R190, R0 ;  /* 0x00000000be007221 */ /* 0x000fe80000010000 */
[----:B------:R-:W-:Y:S01]  /*baf0*/  FADD.FTZ R0, R192, R0 ;  /* 0x00000000c0007221 */ /* 0x000fe20000010000 */
[----:B-1----:R-:W-:Y:S01]  /*bb00*/  F2FP.PACK_AB R139, R141, R142 ;  /* 0x0000008e8d8b723e */ /* 0x002fe200000000ff */
[----:B------:R-:W-:Y:S02]  /*bb10*/  FADD.FTZ R2, R197, R109 ;  /* 0x0000006dc5027221 */ /* 0x000fe40000010000 */
[----:B------:R-:W-:Y:S02]  /*bb20*/  FADD.FTZ R0, R191, R0 ;  /* 0x00000000bf007221 */ /* 0x000fe40000010000 */
[----:B------:R-:W-:Y:S02]  /*bb30*/  FADD.FTZ R2, R198, R2 ;  /* 0x00000002c6027221 */ /* 0x000fe40000010000 */
[C---:B------:R-:W-:Y:S01]  /*bb40*/  HMMA.16816.F32 R104, R136.reuse, R116, R4 ;  /* 0x000000748868723c */ /* 0x040fe20000001804 */
[----:B------:R-:W1:Y:S04]  /*bb50*/  LDSM.16.MT88.4 R4, [R102+0x3800] ;  /* 0x003800006604783b */ /* 0x000e680000004200 */
[----:B------:R-:W-:Y:S02]  /*bb60*/  FADD.FTZ R2, R189, R2 ;  /* 0x00000002bd027221 */ /* 0x000fe40000010000 */
[----:B------:R-:W-:Y:S01]  /*bb70*/  FADD.FTZ R0, R160, R0 ;  /* 0x00000000a0007221 */ /* 0x000fe20000010000 */
[C---:B------:R-:W-:Y:S01]  /*bb80*/  HMMA.16816.F32 R108, R136.reuse, R118, R8 ;  /* 0x00000076886c723c */ /* 0x040fe20000001808 */
[----:B------:R-:W3:Y:S03]  /*bb90*/  LDSM.16.MT88.4 R8, [R140+0x3800] ;  /* 0x003800008c08783b */ /* 0x000ee60000004200 */
[----:B------:R-:W-:Y:S02]  /*bba0*/  FADD.FTZ R2, R188, R2 ;  /* 0x00000002bc027221 */ /* 0x000fe40000010000 */
[----:B------:R-:W-:Y:S02]  /*bbb0*/  FADD.FTZ R0, R156, R0 ;  /* 0x000000009c007221 */ /* 0x000fe40000010000 */
[C---:B--2---:R-:W-:Y:S01]  /*bbc0*/  HMMA.16816.F32 R112, R136.reuse, R120, R12 ;  /* 0x000000788870723c */ /* 0x044fe2000000180c */
[----:B------:R-:W2:Y:S03]  /*bbd0*/  LDSM.16.MT88.4 R12, [R3+0x3800] ;  /* 0x00380000030c783b */ /* 0x000ea60000004200 */
[----:B------:R-:W-:Y:S02]  /*bbe0*/  FADD.FTZ R2, R186, R2 ;  /* 0x00000002ba027221 */ /* 0x000fe40000010000 */
[----:B------:R-:W-:Y:S02]  /*bbf0*/  FADD.FTZ R0, R159, R0 ;  /* 0x000000009f007221 */ /* 0x000fe40000010000 */
[C---:B------:R-:W-:Y:S01]  /*bc00*/  HMMA.16816.F32 R116, R136.reuse, R122, R16 ;  /* 0x0000007a8874723c */ /* 0x040fe20000001810 */
[----:B------:R-:W-:Y:S03]  /*bc10*/  LDSM.16.MT88.4 R16, [R140+0x5800] ;  /* 0x005800008c10783b */ /* 0x000fe60000004200 */
[----:B------:R-:W-:Y:S04]  /*bc20*/  FADD.FTZ R2, R187, R2 ;  /* 0x00000002bb027221 */ /* 0x000fe80000010000 */
[C---:B------:R-:W-:Y:S01]  /*bc30*/  HMMA.16816.F32 R120, R136.reuse, R124, R20 ;  /* 0x0000007c8878723c */ /* 0x040fe20000001814 */
[----:B------:R4:W-:Y:S03]  /*bc40*/  LDSM.16.MT88.4 R20, [R3+0x5800] ;  /* 0x005800000314783b */ /* 0x0009e60000004200 */
[----:B------:R-:W-:Y:S04]  /*bc50*/  FADD.FTZ R2, R154, R2 ;  /* 0x000000029a027221 */ /* 0x000fe80000010000 */
[C---:B------:R-:W-:Y:S04]  /*bc60*/  HMMA.16816.F32 R124, R136.reuse, R126, R24 ;  /* 0x0000007e887c723c */ /* 0x040fe80000001818 */
[----:B------:R-:W-:Y:S04]  /*bc70*/  FADD.FTZ R2, R155, R2 ;  /* 0x000000029b027221 */ /* 0x000fe80000010000 */
[C---:B------:R-:W-:Y:S08]  /*bc80*/  HMMA.16816.F32 R128, R136.reuse, R132, R28 ;  /* 0x000000848880723c */ /* 0x040ff0000000181c */
[C---:B------:R-:W-:Y:S04]  /*bc90*/  HMMA.16816.F32 R132, R136.reuse, R134, R32 ;  /* 0x000000868884723c */ /* 0x040fe80000001820 */
[----:B----4-:R-:W-:Y:S02]  /*bca0*/  FADD.FTZ R3, R152, R2 ;  /* 0x0000000298037221 */ /* 0x010fe40000010000 */
[----:B------:R-:W-:Y:S02]  /*bcb0*/  FADD.FTZ R2, R157, R0 ;  /* 0x000000009d027221 */ /* 0x000fe40000010000 */
[C---:B-1----:R-:W-:Y:S04]  /*bcc0*/  HMMA.16816.F32 R36, R136.reuse, R4, R36 ;  /* 0x000000048824723c */ /* 0x042fe80000001824 */
[----:B------:R-:W-:Y:S01]  /*bcd0*/  FADD.FTZ R0, R153, R3 ;  /* 0x0000000399007221 */ /* 0x000fe20000010000 */
[----:B------:R-:W-:Y:S01]  /*bce0*/  IADD3 R3, R172, -0x2, RZ ;  /* 0xfffffffeac037810 */ /* 0x000fe20007ffe0ff */
[----:B------:R-:W-:Y:S02]  /*bcf0*/  FADD.FTZ R2, R147, R2 ;  /* 0x0000000293027221 */ /* 0x000fe40000010000 */
[C---:B------:R-:W-:Y:S01]  /*bd00*/  HMMA.16816.F32 R40, R136.reuse, R6, R40 ;  /* 0x000000068828723c */ /* 0x040fe20000001828 */
[----:B------:R-:W1:Y:S02]  /*bd10*/  LDSM.16.MT88.4 R4, [R103+0x3800] ;  /* 0x003800006704783b */ /* 0x000e640000004200 */
[----:B------:R-:W-:Y:S01]  /*bd20*/  ISETP.GE.AND P0, PT, R3, R205, PT ;  /* 0x000000cd0300720c */ /* 0x000fe20003f06270 */
[----:B------:R-:W-:Y:S02]  /*bd30*/  FADD.FTZ R0, R143, R0 ;  /* 0x000000008f007221 */ /* 0x000fe40000010000 */
[----:B------:R-:W-:Y:S02]  /*bd40*/  FADD.FTZ R2, R148, R2 ;  /* 0x0000000294027221 */ /* 0x000fe40000010000 */
[C---:B---3--:R-:W-:Y:S04]  /*bd50*/  HMMA.16816.F32 R44, R136.reuse, R8, R44 ;  /* 0x00000008882c723c */ /* 0x048fe8000000182c */
[----:B------:R-:W-:Y:S02]  /*bd60*/  FADD.FTZ R0, R144, R0 ;  /* 0x0000000090007221 */ /* 0x000fe40000010000 */
[----:B------:R-:W-:Y:S02]  /*bd70*/  FADD.FTZ R2, R146, R2 ;  /* 0x0000000292027221 */ /* 0x000fe40000010000 */
[C---:B------:R-:W-:Y:S01]  /*bd80*/  HMMA.16816.F32 R48, R136.reuse, R10, R48 ;  /* 0x0000000a8830723c */ /* 0x040fe20000001830 */
[----:B------:R-:W3:Y:S03]  /*bd90*/  LDSM.16.MT88.4 R8, [R102+0x5800] ;  /* 0x005800006608783b */ /* 0x000ee60000004200 */
[----:B------:R-:W-:Y:S02]  /*bda0*/  FADD.FTZ R0, R142, R0 ;  /* 0x000000008e007221 */ /* 0x000fe40000010000 */
[----:B------:R-:W-:Y:S02]  /*bdb0*/  FADD.FTZ R203, R145, R2 ;  /* 0x0000000291cb7221 */ /* 0x000fe40000010000 */
[C---:B--2---:R-:W-:Y:S04]  /*bdc0*/  HMMA.16816.F32 R52, R136.reuse, R12, R52 ;  /* 0x0000000c8834723c */ /* 0x044fe80000001834 */
[----:B------:R-:W-:Y:S04]  /*bdd0*/  FADD.FTZ R204, R141, R0 ;  /* 0x000000008dcc7221 */ /* 0x000fe80000010000 */
[C---:B------:R-:W-:Y:S01]  /*bde0*/  HMMA.16816.F32 R56, R136.reuse, R14, R56 ;  /* 0x0000000e8838723c */ /* 0x040fe20000001838 */
[----:B------:R-:W2:Y:S07]  /*bdf0*/  LDSM.16.MT88.4 R12, [R103+0x5800] ;  /* 0x00580000670c783b */ /* 0x000eae0000004200 */
[C---:B-1----:R-:W-:Y:S08]  /*be00*/  HMMA.16816.F32 R60, R136.reuse, R4, R60 ;  /* 0x00000004883c723c */ /* 0x042ff0000000183c */
[C---:B------:R-:W-:Y:S08]  /*be10*/  HMMA.16816.F32 R64, R136.reuse, R6, R64 ;  /* 0x000000068840723c */ /* 0x040ff00000001840 */
[C---:B---3--:R-:W-:Y:S08]  /*be20*/  HMMA.16816.F32 R68, R136.reuse, R8, R68 ;  /* 0x000000088844723c */ /* 0x048ff00000001844 */
        /* <DEDUP_REMOVED lines=9> */
[----:B------:R-:W-:Y:S01]  /*bec0*/  IMAD R2, R172, 0x40, R211 ;  /* 0x00000040ac027824 */ /* 0x000fe200078e02d3 */
[----:B------:R-:W-:Y:S01]  /*bed0*/  SHF.R.S32.HI R224, RZ, 0x1f, R201 ;  /* 0x0000001fffe07819 */ /* 0x000fe200000114c9 */
[----:B------:R-:W-:Y:S01]  /*bee0*/  IMAD.MOV.U32 R173, RZ, RZ, RZ ;  /* 0x000000ffffad7224 */ /* 0x000fe200078e00ff */
[----:B------:R-:W-:Y:S01]  /*bef0*/  SHF.R.S32.HI R225, RZ, 0x1f, R202 ;  /* 0x0000001fffe17819 */ /* 0x000fe200000114ca */
[C---:B------:R-:W-:Y:S01]  /*bf00*/  IMAD.SHL.U32 R18, R201.reuse, 0x2, RZ ;  /* 0x00000002c9127824 */ /* 0x040fe200078e00ff */
[----:B------:R-:W-:Y:S01]  /*bf10*/  IADD3 R2, R2, -0x80, R206 ;  /* 0xffffff8002027810 */ /* 0x000fe20007ffe0ce */
[----:B------:R-:W-:Y:S01]  /*bf20*/  IMAD.SHL.U32 R17, R202, 0x2, RZ ;  /* 0x00000002ca117824 */ /* 0x000fe200078e00ff */
[----:B------:R-:W-:Y:S01]  /*bf30*/  SHF.L.U64.HI R15, R201, 0x1, R224 ;  /* 0x00000001c90f7819 */ /* 0x000fe200000102e0 */
[C---:B------:R-:W-:Y:S01]  /*bf40*/  IMAD.SHL.U32 R16, R193.reuse, 0x2, RZ ;  /* 0x00000002c1107824 */ /* 0x040fe200078e00ff */
[----:B------:R-:W-:Y:S01]  /*bf50*/  SHF.R.S32.HI R224, RZ, 0x1f, R193 ;  /* 0x0000001fffe07819 */ /* 0x000fe200000114c1 */
[----:B------:R-:W-:Y:S01]  /*bf60*/  @P3 IMAD.HI.U32 R3, R2, c[0x0][0x2bc], RZ ;  /* 0x0000af0002033a27 */ /* 0x000fe200078e00ff */
[----:B------:R-:W-:Y:S02]  /*bf70*/  SHF.L.U64.HI R14, R202, 0x1, R225 ;  /* 0x00000001ca0e7819 */ /* 0x000fe400000102e1 */
[----:B------:R-:W-:Y:S01]  /*bf80*/  SHF.L.U64.HI R13, R193, 0x1, R224 ;  /* 0x00000001c10d7819 */ /* 0x000fe200000102e0 */
        /* <DEDUP_REMOVED lines=24> */
.L_x_2635:
[----:B------:R-:W-:-:S05]  /*c110*/  BRA.DIV ~URZ, `(.L_x_2600) ;  /* 0x00003a127f007947 */ /* 0x000fca000b800000 */
[----:B------:R-:W3:Y:S01]  /*c120*/  SHFL.IDX PT, R2, R12, RZ, 0x181f ;  /* 0x00181fff0c027589 */ /* 0x000ee200000e0000 */
[----:B------:R-:W-:Y:S01]  /*c130*/  ISETP.GE.AND P4, PT, R193, c[0x0][0x1d4], PT ;  /* 0x00007500c1007a0c */ /* 0x000fe20003f86270 */
[----:B------:R-:W-:Y:S01]  /*c140*/  IMAD R0, R199, 0x6000, R222 ;  /* 0x00006000c7007824 */ /* 0x000fe200078e02de */
[----:B------:R-:W-:Y:S02]  /*c150*/  ISETP.GE.AND P1, PT, R202, c[0x0][0x1d4], PT ;  /* 0x00007500ca007a0c */ /* 0x000fe40003f26270 */
[----:B------:R-:W-:Y:S02]  /*c160*/  ISETP.GE.AND P0, PT, R201, c[0x0][0x1d4], PT ;  /* 0x00007500c9007a0c */ /* 0x000fe40003f06270 */
[C---:B---3--:R-:W-:Y:S02]  /*c170*/  IADD3 R8, P5, R2.reuse, R16, RZ ;  /* 0x0000001002087210 */ /* 0x048fe40007fbe0ff */
[----:B------:R-:W-:Y:S03]  /*c180*/  IADD3 R6, P6, R2, R17, RZ ;  /* 0x0000001102067210 */ /* 0x000fe60007fde0ff */
[----:B--2---:R-:W-:Y:S01]  /*c190*/  IMAD.X R9, R4, 0x1, R13, P5 ;  /* 0x0000000104097824 */ /* 0x004fe200028e060d */
[----:B------:R-:W-:Y:S01]  /*c1a0*/  IADD3 R10, P5, R2, R18, RZ ;  /* 0x00000012020a7210 */ /* 0x000fe20007fbe0ff */
[C---:B------:R-:W-:Y:S01]  /*c1b0*/  IMAD.X R7, R4.reuse, 0x1, R14, P6 ;  /* 0x0000000104077824 */ /* 0x040fe200030e060e */
[----:B------:R-:W2:Y:S03]  /*c1c0*/  SHFL.IDX PT, R2, R12, 0x1, 0x181f ;  /* 0x00381f000c027f89 */ /* 0x000ea600000e0000 */
[----:B------:R-:W-:Y:S01]  /*c1d0*/  IMAD.X R11, R4, 0x1, R15, P5 ;  /* 0x00000001040b7824 */ /* 0x000fe200028e060f */
[----:B------:R-:W-:Y:S01]  /*c1e0*/  @!PT LDS RZ, [RZ] ;  /* 0x00000000fffff984 */ /* 0x000fe20000000800 */
[----:B------:R3:W-:Y:S04]  /*c1f0*/  LDGSTS.E.BYPASS.LTC128B.128 [R0], [R8.64], !P4 ;  /* 0x0000000008007fae */ /* 0x0007e8000e101d46 */
[----:B------:R4:W-:Y:S04]  /*c200*/  LDGSTS.E.BYPASS.LTC128B.128 [R0+0x2000], [R6.64], !P1 ;  /* 0x0200000006007fae */ /* 0x0009e8000c901d46 */
[----:B------:R5:W-:Y:S04]  /*c210*/  LDGSTS.E.BYPASS.LTC128B.128 [R0+0x4000], [R10.64], !P0 ;  /* 0x040000000a007fae */ /* 0x000be8000c101d46 */
[----:B------:R1:W2:Y:S01]  /*c220*/  SHFL.IDX PT, R4, R5, 0x1, 0x181f ;  /* 0x00381f0005047f89 */ /* 0x0002a200000e0000 */
[----:B----4-:R-:W-:Y:S02]  /*c230*/  SEL R7, RZ, 0x10, P0 ;  /* 0x00000010ff077807 */ /* 0x010fe40000000000 */
[----:B-1----:R-:W-:Y:S02]  /*c240*/  SEL R5, RZ, 0x10, P4 ;  /* 0x00000010ff057807 */ /* 0x002fe40002000000 */
[----:B-----5:R-:W-:Y:S02]  /*c250*/  SEL R10, RZ, 0x10, P1 ;  /* 0x00000010ff0a7807 */ /* 0x020fe40000800000 */
.L_x_2636:
[----:B--23--:R-:W-:Y:S02]  /*c260*/  IADD3 R8, -R5, 0x10, RZ ;  /* 0x0000001005087810 */ /* 0x00cfe40007ffe1ff */
[----:B------:R-:W-:Y:S02]  /*c270*/  IADD3 R3, -R10, 0x10, RZ ;  /* 0x000000100a037810 */ /* 0x000fe40007ffe1ff */
[----:B------:R-:W-:Y:S02]  /*c280*/  LOP3.LUT R8, R8, 0xf, RZ, 0xc0, !PT ;  /* 0x0000000f08087812 */ /* 0x000fe400078ec0ff */
[----:B------:R-:W-:Y:S02]  /*c290*/  LOP3.LUT R3, R3, 0xf, RZ, 0xc0, !PT ;  /* 0x0000000f03037812 */ /* 0x000fe400078ec0ff */
[----:B------:R-:W-:Y:S02]  /*c2a0*/  IADD3 R9, -R7, 0x10, RZ ;  /* 0x0000001007097810 */ /* 0x000fe40007ffe1ff */
[-C--:B------:R-:W-:Y:S02]  /*c2b0*/  IADD3 R8, P5, P4, R8, R2.reuse, R16 ;  /* 0x0000000208087210 */ /* 0x080fe40007cbe010 */
[----:B------:R-:W-:Y:S02]  /*c2c0*/  ISETP.NE.U32.AND P6, PT, R5, RZ, PT ;  /* 0x000000ff0500720c */ /* 0x000fe40003fc5070 */
[----:B------:R-:W-:Y:S02]  /*c2d0*/  IADD3 R6, P1, P0, R3, R2, R17 ;  /* 0x0000000203067210 */ /* 0x000fe4000783e011 */
[----:B------:R-:W-:Y:S02]  /*c2e0*/  LOP3.LUT R3, R9, 0xf, RZ, 0xc0, !PT ;  /* 0x0000000f09037812 */ /* 0x000fe400078ec0ff */
[-C--:B------:R-:W-:Y:S02]  /*c2f0*/  IADD3.X R9, RZ, R4.reuse, R13, P5, P4 ;  /* 0x00000004ff097210 */ /* 0x080fe40002fe840d */
[----:B------:R-:W-:Y:S02]  /*c300*/  ISETP.NE.U32.AND P5, PT, R10, RZ, PT ;  /* 0x000000ff0a00720c */ /* 0x000fe40003fa5070 */
[----:B------:R-:W-:Y:S02]  /*c310*/  ISETP.NE.U32.AND P4, PT, R7, RZ, PT ;  /* 0x000000ff0700720c */ /* 0x000fe40003f85070 */
[----:B------:R-:W-:Y:S01]  /*c320*/  IADD3.X R7, RZ, R4, R14, P1, P0 ;  /* 0x00000004ff077210 */ /* 0x000fe20000fe040e */
[----:B------:R-:W-:Y:S01]  /*c330*/  @!PT LDS RZ, [RZ] ;  /* 0x00000000fffff984 */ /* 0x000fe20000000800 */
[----:B------:R-:W-:Y:S01]  /*c340*/  @!PT LDS RZ, [RZ] ;  /* 0x00000000fffff984 */ /* 0x000fe20000000800 */
[----:B------:R-:W-:Y:S01]  /*c350*/  @!PT LDS RZ, [RZ] ;  /* 0x00000000fffff984 */ /* 0x000fe20000000800 */
[----:B------:R1:W-:Y:S01]  /*c360*/  LDGSTS.E.BYPASS.LTC128B.128.ZFILL [R0+0x1000], [R8.64], P6 ;  /* 0x0100000008007fae */ /* 0x0003e2000b141d46 */
[----:B------:R-:W-:Y:S04]  /*c370*/  IADD3 R2, P1, P0, R3, R2, R18 ;  /* 0x0000000203027210 */ /* 0x000fe8000783e012 */
[----:B------:R-:W-:Y:S03]  /*c380*/  IADD3.X R3, RZ, R4, R15, P1, P0 ;  /* 0x00000004ff037210 */ /* 0x000fe60000fe040f */
[----:B------:R1:W-:Y:S04]  /*c390*/  LDGSTS.E.BYPASS.LTC128B.128.ZFILL [R0+0x3000], [R6.64], P5 ;  /* 0x0300000006007fae */ /* 0x0003e8000a941d46 */
[----:B------:R1:W-:Y:S02]  /*c3a0*/  LDGSTS.E.BYPASS.LTC128B.128.ZFILL [R0+0x5000], [R2.64], P4 ;  /* 0x0500000002007fae */ /* 0x0003e4000a141d46 */
.L_x_2598:
[----:B------:R-:W-:Y:S05]  /*c3b0*/  BSYNC B0 ;  /* 0x0000000000007941 */ /* 0x000fea0003800000 */
.L_x_2597:
        /* <DEDUP_REMOVED lines=10> */
.L_x_2591:
[----:B------:R-:W-:Y:S05]  /*c460*/  BRA.DIV ~URZ, `(.L_x_2602) ;  /* 0x000039127f007947 */ /* 0x000fea000b800000 */
[----:B------:R1:W2:Y:S02]  /*c470*/  SHFL.BFLY PT, R0, R203, 0x2, 0x1f ;  /* 0x0c401f00cb007f89 */ /* 0x0002a400000e0000 */
.L_x_2637:
[----:B--2---:R-:W-:Y:S01]  /*c480*/  FADD.FTZ R0, R0, R203 ;  /* 0x000000cb00007221 */ /* 0x004fe20000010000 */
[----:B------:R-:W-:Y:S05]  /*c490*/  BRA.DIV ~URZ, `(.L_x_2603) ;  /* 0x000039427f007947 */ /* 0x000fea000b800000 */
[----:B------:R-:W2:Y:S04]  /*c4a0*/  SHFL.BFLY PT, R5, R204, 0x2, 0x1f ;  /* 0x0c401f00cc057f89 */ /* 0x000ea800000e0000 */
[----:B------:R-:W3:Y:S01]  /*c4b0*/  SHFL.BFLY PT, R2, R0, 0x1, 0x1f ;  /* 0x0c201f0000027f89 */ /* 0x000ee200000e0000 */
[----:B--2---:R-:W-:-:S02]  /*c4c0*/  FADD.FTZ R5, R5, R204 ;  /* 0x000000cc05057221 */ /* 0x004fc40000010000 */
[----:B---3--:R-:W-:-:S03]  /*c4d0*/  FADD.FTZ R0, R0, R2 ;  /* 0x0000000200007221 */ /* 0x008fc60000010000 */
[----:B------:R2:W3:Y:S04]  /*c4e0*/  SHFL.BFLY PT, R3, R5, 0x1, 0x1f ;  /* 0x0c201f0005037f89 */ /* 0x0004e800000e0000 */
.L_x_2638:
[----:B------:R-:W-:Y:S01]  /*c4f0*/  FSETP.NE.FTZ.AND P1, PT, R0, RZ, PT ;  /* 0x000000ff0000720b */ /* 0x000fe20003f35000 */
[----:B---3--:R-:W-:Y:S01]  /*c500*/  FADD.FTZ R3, R3, R5 ;  /* 0x0000000503037221 */ /* 0x008fe20000010000 */
[----:B------:R-:W-:Y:S02]  /*c510*/  MOV R2, RZ ;  /* 0x000000ff00027202 */ /* 0x000fe40000000f00 */
[----:B------:R-:W-:Y:S02]  /*c520*/  MOV R17, 0xff800000 ;  /* 0xff80000000117802 */ /* 0x000fe40000000f00 */
[----:B------:R-:W-:Y:S02]  /*c530*/  FSETP.NE.FTZ.AND P0, PT, R3, RZ, PT ;  /* 0x000000ff0300720b */ /* 0x000fe40003f15000 */
[----:B------:R-:W-:-:S05]  /*c540*/  MOV R16, 0xff800000 ;  /* 0xff80000000107802 */ /* 0x000fca0000000f00 */
[----:B------:R-:W3:Y:S01]  /*c550*/  @P1 MUFU.RCP R2, R0 ;  /* 0x0000000000021308 */ /* 0x000ee20000001000 */
[----:B------:R-:W-:-:S07]  /*c560*/  @P1 MOV R6, 0x3f317218 ;  /* 0x3f31721800061802 */ /* 0x000fce0000000f00 */
[----:B------:R4:W5:Y:S01]  /*c570*/  @P1 MUFU.LG2 R4, R0 ;  /* 0x0000000000041308 */ /* 0x0009620000000c00 */
[C---:B---3--:R-:W-:Y:S02]  /*c580*/  FMUL.FTZ R104, R2.reuse, R104 ;  /* 0x0000006802687220 */ /* 0x048fe40000410000 */
[C---:B------:R-:W-:Y:S02]  /*c590*/  FMUL.FTZ R105, R2.reuse, R105 ;  /* 0x0000006902697220 */ /* 0x040fe40000410000 */
[C---:B------:R-:W-:Y:S02]  /*c5a0*/  FMUL.FTZ R108, R2.reuse, R108 ;  /* 0x0000006c026c7220 */ /* 0x040fe40000410000 */
[C---:B------:R-:W-:Y:S01]  /*c5b0*/  FMUL.FTZ R109, R2.reuse, R109 ;  /* 0x0000006d026d7220 */ /* 0x040fe20000410000 */
[----:B----4-:R-:W-:Y:S01]  /*c5c0*/  MOV R0, RZ ;  /* 0x000000ff00007202 */ /* 0x010fe20000000f00 */
[C---:B------:R-:W-:Y:S02]  /*c5d0*/  FMUL.FTZ R112, R2.reuse, R112 ;  /* 0x0000007002707220 */ /* 0x040fe40000410000 */
[----:B------:R-:W-:-:S02]  /*c5e0*/  FMUL.FTZ R113, R2, R113 ;  /* 0x0000007102717220 */ /* 0x000fc40000410000 */
[C---:B------:R-:W-:Y:S01]  /*c5f0*/  FMUL.FTZ R116, R2.reuse, R116 ;  /* 0x0000007402747220 */ /* 0x040fe20000410000 */
[----:B------:R-:W3:Y:S01]  /*c600*/  @P0 MUFU.RCP R0, R3 ;  /* 0x0000000300000308 */ /* 0x000ee20000001000 */
        /* <DEDUP_REMOVED lines=41> */
[----:B------:R4:W1:Y:S01]  /*c8a0*/  @P0 MUFU.LG2 R2, R3 ;  /* 0x0000000300020308 */ /* 0x0008620000000c00 */
[----:B--2--5:R-:W-:Y:S02]  /*c8b0*/  @P1 FMUL.FTZ R5, R4, 0.69314718246459960938 ;  /* 0x3f31721804051820 */ /* 0x024fe40000410000 */
[----:B------:R-:W-:Y:S02]  /*c8c0*/  @P1 FMUL.FTZ R4, R6, c[0x0][0x2d0] ;  /* 0x0000b40006041a20 */ /* 0x000fe40000410000 */
[----:B---3--:R-:W-:Y:S02]  /*c8d0*/  FMUL.FTZ R106, R0, R106 ;  /* 0x0000006a006a7220 */ /* 0x008fe40000410000 */
[----:B------:R-:W-:Y:S01]  /*c8e0*/  @P1 FFMA.FTZ R17, R4, R101, R5 ;  /* 0x0000006504111223 */ /* 0x000fe20000010005 */
[----:B------:R-:W-:Y:S01]  /*c8f0*/  MOV R4, 0x1 ;  /* 0x0000000100047802 */ /* 0x000fe20000000f00 */
[C---:B------:R-:W-:Y:S02]  /*c900*/  FMUL.FTZ R107, R0.reuse, R107 ;  /* 0x0000006b006b7220 */ /* 0x040fe40000410000 */
[----:B------:R-:W-:-:S02]  /*c910*/  FMUL.FTZ R110, R0, R110 ;  /* 0x0000006e006e7220 */ /* 0x000fc40000410000 */
[C---:B------:R-:W-:Y:S02]  /*c920*/  FMUL.FTZ R111, R0.reuse, R111 ;  /* 0x0000006f006f7220 */ /* 0x040fe40000410000 */
[----:B------:R-:W-:Y:S01]  /*c930*/  FMUL.FTZ R114, R0, R114 ;  /* 0x0000007200727220 */ /* 0x000fe20000410000 */
[----:B----4-:R-:W-:Y:S01]  /*c940*/  @P0 MOV R3, 0x3f317218 ;  /* 0x3f31721800030802 */ /* 0x010fe20000000f00 */
[----:B-1----:R-:W-:Y:S02]  /*c950*/  @P0 FMUL.FTZ R2, R2, 0.69314718246459960938 ;  /* 0x3f31721802020820 */ /* 0x002fe40000410000 */
[C---:B------:R-:W-:Y:S02]  /*c960*/  FMUL.FTZ R115, R0.reuse, R115 ;  /* 0x0000007300737220 */ /* 0x040fe40000410000 */
[----:B------:R-:W-:Y:S02]  /*c970*/  @P0 FMUL.FTZ R3, R3, c[0x0][0x2d0] ;  /* 0x0000b40003030a20 */ /* 0x000fe40000410000 */
        /* <DEDUP_REMOVED lines=44> */
.L_x_2556:
        /* <DEDUP_REMOVED lines=8> */
[----:B------:R-:W2:Y:S01]  /*ccc0*/  POPC R2, UR4 ;  /* 0x0000000400027d09 */ /* 0x000ea20008000000 */
[----:B-1----:R-:W-:Y:S01]  /*ccd0*/  ISETP.EQ.U32.AND P0, PT, R3, R4, PT ;  /* 0x000000040300720c */ /* 0x002fe20003f02070 */
[----:B------:R-:W-:-:S12]  /*cce0*/  IMAD.MOV.U32 R4, RZ, RZ, c[0x0][0x580] ;  /* 0x00016000ff047624 */ /* 0x000fd800078e00ff */
[----:B--2---:R1:W2:Y:S04]  /*ccf0*/  @P0 ATOMG.E.ADD.STRONG.GPU PT, R2, [R4.64], R2 ;  /* 0x00000002040209a8 */ /* 0x0042a800081ee1c6 */
[----:B-1----:R-:W1:Y:S04]  /*cd00*/  S2R R4, SR_LTMASK ;  /* 0x0000000000047919 */ /* 0x002e680000003900 */
[----:B--2---:R1:W2:Y:S02]  /*cd10*/  SHFL.IDX PT, R3, R2, R3, 0x1f ;  /* 0x00001f0302037589 */ /* 0x0042a400000e0000 */
[----:B-1----:R-:W-:-:S06]  /*cd20*/  LOP3.LUT R2, R4, UR4, RZ, 0xc0, !PT ;  /* 0x0000000404027c12 */ /* 0x002fcc000f8ec0ff */
[----:B------:R-:W2:Y:S02]  /*cd30*/  POPC R2, R2 ;  /* 0x0000000200027309 */ /* 0x000ea40000000000 */
[----:B--2---:R-:W-:-:S06]  /*cd40*/  IADD3 R240, R3, c[0x0][0xc], R2 ;  /* 0x0000030003f07a10 */ /* 0x004fcc0007ffe002 */
.L_x_2605:
[----:B------:R-:W-:Y:S05]  /*cd50*/  BSYNC B0 ;  /* 0x0000000000007941 */ /* 0x000fea0003800000 */
.L_x_2604:
        /* <DEDUP_REMOVED lines=15> */
[----:B-----5:R-:W-:Y:S05]  /*ce50*/  CALL.REL.NOINC `($__internal_43_$__cuda_sm70_shflsync_idx_p) ;  /* 0x0000314000007944 */ /* 0x020fea0003c00000 */
.L_x_2608:
[----:B------:R-:W2:Y:S01]  /*ce60*/  LDL R6, [R1+0x4] ;  /* 0x0000040001067983 */ /* 0x000ea20000100800 */
[----:B------:R-:W-:Y:S01]  /*ce70*/  IMAD.MOV.U32 R5, RZ, RZ, 0x1 ;  /* 0x00000001ff057424 */ /* 0x000fe200078e00ff */
[----:B------:R-:W-:Y:S01]  /*ce80*/  SHF.R.S32.HI R0, RZ, 0x1f, R234 ;  /* 0x0000001fff007819 */ /* 0x000fe200000114ea */
[----:B------:R-:W-:Y:S01]  /*ce90*/  IMAD.WIDE.U32 R2, R234, c[0x0][0x4d0], RZ ;  /* 0x00013400ea027a25 */ /* 0x000fe200078e00ff */
[----:B------:R-:W3:Y:S02]  /*cea0*/  LDL R20, [R1+0xc] ;  /* 0x00000c0001147983 */ /* 0x000ee40000100800 */
[----:B------:R-:W-:Y:S01]  /*ceb0*/  ISETP.NE.AND P1, PT, R5, c[0x0][0x4e8], PT ;  /* 0x00013a0005007a0c */ /* 0x000fe20003f25270 */
[C---:B------:R-:W-:Y:S02]  /*cec0*/  IMAD R4, R0.reuse, c[0x0][0x4d0], RZ ;  /* 0x0001340000047a24 */ /* 0x040fe400078e02ff */
[----:B------:R-:W-:Y:S01]  /*ced0*/  IMAD R5, R0, c[0x0][0x438], RZ ;  /* 0x00010e0000057a24 */ /* 0x000fe200078e02ff */
[----:B------:R-:W-:Y:S01]  /*cee0*/  SHF.R.S32.HI R0, RZ, 0x1f, R233 ;  /* 0x0000001fff007819 */ /* 0x000fe200000114e9 */
[----:B------:R-:W-:-:S02]  /*cef0*/  IMAD R4, R234, c[0x0][0x4d4], R4 ;  /* 0x00013500ea047a24 */ /* 0x000fc400078e0204 */
[----:B------:R-:W-:Y:S02]  /*cf00*/  IMAD R8, R234, c[0x0][0x43c], R5 ;  /* 0x00010f00ea087a24 */ /* 0x000fe400078e0205 */
[----:B------:R-:W-:Y:S02]  /*cf10*/  IMAD.IADD R3, R3, 0x1, R4 ;  /* 0x0000000103037824 */ /* 0x000fe400078e0204 */
[----:B------:R-:W-:Y:S02]  /*cf20*/  IMAD R9, R0, c[0x0][0x4d8], RZ ;  /* 0x0001360000097a24 */ /* 0x000fe400078e02ff */
[----:B------:R-:W-:Y:S01]  /*cf30*/  IMAD.WIDE.U32 R4, R234, c[0x0][0x438], RZ ;  /* 0x00010e00ea047a25 */ /* 0x000fe200078e00ff */
[----:B------:R-:W1:Y:S03]  /*cf40*/  S2R R21, SR_TID.X ;  /* 0x0000000000157919 */ /* 0x000e660000002100 */
[----:B------:R-:W-:-:S02]  /*cf50*/  IMAD R9, R233, c[0x0][0x4dc], R9 ;  /* 0x00013700e9097a24 */ /* 0x000fc400078e0209 */
[----:B------:R-:W-:Y:S01]  /*cf60*/  IMAD.WIDE.U32 R2, R233, c[0x0][0x4d8], R2 ;  /* 0x00013600e9027a25 */ /* 0x000fe200078e0002 */
[----:B------:R-:W-:-:S03]  /*cf70*/  SHF.R.S32.HI R11, RZ, 0x1f, R236 ;  /* 0x0000001fff0b7819 */ /* 0x000fc600000114ec */
[----:B------:R-:W-:Y:S02]  /*cf80*/  IMAD.IADD R5, R5, 0x1, R8 ;  /* 0x0000000105057824 */ /* 0x000fe400078e0208 */
[----:B------:R-:W-:Y:S02]  /*cf90*/  IMAD.IADD R3, R3, 0x1, R9 ;  /* 0x0000000103037824 */ /* 0x000fe400078e0209 */
[----:B------:R-:W-:-:S04]  /*cfa0*/  IMAD.WIDE.U32 R8, R233, c[0x0][0x440], R4 ;  /* 0x00011000e9087a25 */ /* 0x000fc800078e0004 */
[----:B------:R-:W-:Y:S02]  /*cfb0*/  IMAD R12, R11, c[0x0][0x4e0], RZ ;  /* 0x000138000b0c7a24 */ /* 0x000fe400078e02ff */
[----:B------:R-:W-:-:S04]  /*cfc0*/  IMAD.WIDE.U32 R4, R236, c[0x0][0x4e0], R2 ;  /* 0x00013800ec047a25 */ /* 0x000fc800078e0002 */
[----:B------:R-:W-:Y:S02]  /*cfd0*/  IMAD R12, R236, c[0x0][0x4e4], R12 ;  /* 0x00013900ec0c7a24 */ /* 0x000fe400078e020c */
[----:B------:R-:W-:-:S04]  /*cfe0*/  IMAD R0, R0, c[0x0][0x440], RZ ;  /* 0x0001100000007a24 */ /* 0x000fc800078e02ff */
[----:B------:R-:W-:Y:S01]  /*cff0*/  IMAD R15, R233, c[0x0][0x444], R0 ;  /* 0x00011100e90f7a24 */ /* 0x000fe200078e0200 */
[----:B-1----:R-:W-:Y:S01]  /*d000*/  SHF.R.S32.HI R19, RZ, 0x1f, R21 ;  /* 0x0000001fff137819 */ /* 0x002fe20000011415 */
[----:B------:R-:W-:Y:S02]  /*d010*/  IMAD R11, R11, c[0x0][0x448], RZ ;  /* 0x000112000b0b7a24 */ /* 0x000fe400078e02ff */
[----:B------:R-:W-:Y:S01]  /*d020*/  IMAD.IADD R3, R9, 0x1, R15 ;  /* 0x0000000109037824 */ /* 0x000fe200078e020f */
[----:B------:R-:W-:Y:S01]  /*d030*/  LEA.HI R19, R19, R21, RZ, 0x5 ;  /* 0x0000001513137211 */ /* 0x000fe200078f28ff */
[----:B------:R-:W-:-:S03]  /*d040*/  IMAD R11, R236, c[0x0][0x44c], R11 ;  /* 0x00011300ec0b7a24 */ /* 0x000fc600078e020b */
        /* <DEDUP_REMOVED lines=25> */
[----:B------:R-:W-:Y:S02]  /*d1e0*/  SHF.R.S32.HI R28, RZ, 0x1f, R28 ;  /* 0x0000001fff1c7819 */ /* 0x000fe4000001141c */
[----:B------:R-:W-:-:S02]  /*d1f0*/  IADD3 R29, R223, 0x50, RZ ;  /* 0x00000050df1d7810 */ /* 0x000fc40007ffe0ff */
[----:B------:R-:W-:Y:S02]  /*d200*/  SHF.R.S32.HI R30, RZ, 0x1f, R30 ;  /* 0x0000001fff1e7819 */ /* 0x000fe4000001141e */
[C---:B------:R-:W-:Y:S02]  /*d210*/  IADD3 R31, R223.reuse, 0x48, RZ ;  /* 0x00000048df1f7810 */ /* 0x040fe40007ffe0ff */
        /* <DEDUP_REMOVED lines=16> */
[----:B------:R-:W-:Y:S01]  /*d320*/  SHF.R.S32.HI R144, RZ, 0x1f, R144 ;  /* 0x0000001fff907819 */ /* 0x000fe20000011490 */
[----:B--2---:R-:W-:-:S04]  /*d330*/  IMAD.IADD R7, R6, 0x1, R238 ;  /* 0x0000000106077824 */ /* 0x004fc800078e02ee */
[----:B------:R-:W-:-:S04]  /*d340*/  @P1 IMAD.HI.U32 R10, R7, c[0x0][0x4ec], RZ ;  /* 0x00013b00070a1a27 */ /* 0x000fc800078e00ff */
[----:B------:R-:W-:Y:S01]  /*d350*/  IMAD.MOV.U32 R6, RZ, RZ, R7 ;  /* 0x000000ffff067224 */ /* 0x000fe200078e0007 */
[----:B------:R-:W-:-:S05]  /*d360*/  @P1 SHF.R.U32.HI R6, RZ, c[0x0][0x4f0], R10 ;  /* 0x00013c00ff061a19 */ /* 0x000fca000001160a */
[----:B------:R-:W-:-:S04]  /*d370*/  IMAD.MOV R10, RZ, RZ, -R6 ;  /* 0x000000ffff0a7224 */ /* 0x000fc800078e0a06 */
[----:B------:R-:W-:Y:S01]  /*d380*/  IMAD R10, R10, c[0x0][0x4e8], R7 ;  /* 0x00013a000a0a7a24 */ /* 0x000fe200078e0207 */
[----:B------:R-:W-:Y:S02]  /*d390*/  SHF.R.S32.HI R13, RZ, 0x1f, R6 ;  /* 0x0000001fff0d7819 */ /* 0x000fe40000011406 */
[----:B------:R-:W-:Y:S02]  /*d3a0*/  IADD3 R4, P0, R6, R4, RZ ;  /* 0x0000000406047210 */ /* 0x000fe40007f1e0ff */
[----:B------:R-:W-:Y:S01]  /*d3b0*/  SHF.R.S32.HI R14, RZ, 0x1f, R10 ;  /* 0x0000001fff0e7819 */ /* 0x000fe2000001140a */
[----:B------:R-:W-:Y:S01]  /*d3c0*/  @P1 IMAD.HI.U32 R2, R7, c[0x0][0x4ec], RZ ;  /* 0x00013b0007021a27 */ /* 0x000fe200078e00ff */
[----:B------:R-:W-:-:S03]  /*d3d0*/  IADD3.X R5, R13, R5, R12, P0, !PT ;  /* 0x000000050d057210 */ /* 0x000fc600007fe40c */
[----:B------:R-:W-:Y:S02]  /*d3e0*/  IMAD R6, R14, c[0x0][0x4c8], RZ ;  /* 0x000132000e067a24 */ /* 0x000fe400078e02ff */
[----:B------:R-:W-:Y:S01]  /*d3f0*/  IMAD.MOV.U32 R0, RZ, RZ, R7 ;  /* 0x000000ffff007224 */ /* 0x000fe200078e0007 */
[----:B------:R-:W-:Y:S01]  /*d400*/  @P1 SHF.R.U32.HI R0, RZ, c[0x0][0x4f0], R2 ;  /* 0x00013c00ff001a19 */ /* 0x000fe20000011602 */
[C---:B------:R-:W-:Y:S02]  /*d410*/  IMAD R6, R10.reuse, c[0x0][0x4cc], R6 ;  /* 0x000133000a067a24 */ /* 0x040fe400078e0206 */
[----:B------:R-:W-:Y:S01]  /*d420*/  IMAD.WIDE.U32 R4, R10, c[0x0][0x4c8], R4 ;  /* 0x000132000a047a25 */ /* 0x000fe200078e0004 */
[----:B------:R-:W-:-:S03]  /*d430*/  SHF.R.S32.HI R10, RZ, 0x1f, R0 ;  /* 0x0000001fff0a7819 */ /* 0x000fc60000011400 */
[----:B------:R-:W-:Y:S02]  /*d440*/  IMAD.MOV.U32 R2, RZ, RZ, R8 ;  /* 0x000000ffff027224 */ /* 0x000fe400078e0008 */
[----:B------:R-:W-:Y:S02]  /*d450*/  IMAD.MOV R8, RZ, RZ, -R0 ;  /* 0x000000ffff087224 */ /* 0x000fe400078e0a00 */
[----:B------:R-:W-:Y:S01]  /*d460*/  IMAD.IADD R9, R5, 0x1, R6 ;  /* 0x0000000105097824 */ /* 0x000fe200078e0206 */
[----:B------:R-:W-:Y:S01]  /*d470*/  LEA R6, P0, R4, c[0x0][0x4a8], 0x2 ;  /* 0x00012a0004067a11 */ /* 0x000fe200078010ff */
[----:B------:R-:W-:-:S04]  /*d480*/  IMAD.WIDE.U32 R2, R236, c[0x0][0x448], R2 ;  /* 0x00011200ec027a25 */ /* 0x000fc800078e0002 */
[----:B------:R-:W-:Y:S01]  /*d490*/  IMAD R8, R8, c[0x0][0x4e8], R7 ;  /* 0x00013a0008087a24 */ /* 0x000fe200078e0207 */
[----:B------:R-:W-:Y:S01]  /*d4a0*/  LEA.HI.X R7, R4, c[0x0][0x4ac], R9, 0x2, P0 ;  /* 0x00012b0004077a11 */ /* 0x000fe200000f1409 */
[----:B------:R-:W-:Y:S02]  /*d4b0*/  IMAD R5, R10, c[0x0][0x430], RZ ;  /* 0x00010c000a057a24 */ /* 0x000fe400078e02ff */
[----:B------:R-:W-:Y:S01]  /*d4c0*/  IMAD.IADD R3, R3, 0x1, R11 ;  /* 0x0000000103037824 */ /* 0x000fe200078e020b */
[----:B------:R-:W-:Y:S01]  /*d4d0*/  SHFL.IDX PT, R4, R6, RZ, 0x1c1f ;  /* 0x001c1fff06047589 */ /* 0x000fe200000e0000 */
[C---:B------:R-:W-:Y:S01]  /*d4e0*/  IMAD R10, R0.reuse, c[0x0][0x434], R5 ;  /* 0x00010d00000a7a24 */ /* 0x040fe200078e0205 */
[----:B------:R-:W-:Y:S02]  /*d4f0*/  SHF.R.S32.HI R9, RZ, 0x1f, R8 ;  /* 0x0000001fff097819 */ /* 0x000fe40000011408 */
[----:B------:R-:W1:Y:S01]  /*d500*/  SHFL.IDX PT, R5, R7, RZ, 0x1c1f ;  /* 0x001c1fff07057589 */ /* 0x000e6200000e0000 */
[----:B------:R-:W-:-:S03]  /*d510*/  IMAD.WIDE.U32 R2, R0, c[0x0][0x430], R2 ;  /* 0x00010c0000027a25 */ /* 0x000fc600078e0002 */
[----:B------:R-:W-:Y:S01]  /*d520*/  SHFL.IDX PT, R6, R6, 0x1, 0x1c1f ;  /* 0x003c1f0006067f89 */ /* 0x000fe200000e0000 */
[----:B---3--:R-:W-:-:S03]  /*d530*/  IMAD.IADD R0, R20, 0x1, R238 ;  /* 0x0000000114007824 */ /* 0x008fc600078e02ee */
[----:B------:R-:W2:Y:S01]  /*d540*/  SHFL.IDX PT, R7, R7, 0x1, 0x1c1f ;  /* 0x003c1f0007077f89 */ /* 0x000ea200000e0000 */
        /* <DEDUP_REMOVED lines=11> */
[----:B--2---:R1:W-:Y:S01]  /*d600*/  @!P1 ST.E [R6.64], R16 ;  /* 0x0000001006009985 */ /* 0x0043e2000c101906 */
[----:B------:R-:W-:Y:S02]  /*d610*/  ISETP.GE.AND P1, PT, R0, UR4, PT ;  /* 0x0000000400007c0c */ /* 0x000fe4000bf26270 */
[----:B------:R-:W-:Y:S02]  /*d620*/  LEA.HI.X R10, R2, c[0x0][0x404], R3, 0x2, P0 ;  /* 0x00010100020a7a11 */ /* 0x000fe400000f1403 */
[----:B------:R1:W2:Y:S01]  /*d630*/  SHFL.IDX PT, R2, R11, RZ, 0x1c1f ;  /* 0x001c1fff0b027589 */ /* 0x0002a200000e0000 */
[----:B------:R-:W-:-:S03]  /*d640*/  ISETP.GE.AND P0, PT, R9, UR4, PT ;  /* 0x0000000409007c0c */ /* 0x000fc6000bf06270 */
[----:B------:R1:W3:Y:S01]  /*d650*/  SHFL.IDX PT, R3, R10, RZ, 0x1c1f ;  /* 0x001c1fff0a037589 */ /* 0x0002e200000e0000 */
[----:B------:R-:W-:Y:S02]  /*d660*/  SHF.R.S32.HI R12, RZ, 0x1f, R241 ;  /* 0x0000001fff0c7819 */ /* 0x000fe400000114f1 */
        /* <DEDUP_REMOVED lines=9> */
[----:B-123--:R-:W-:Y:S02]  /*d700*/  @!P5 IMAD.WIDE R6, R223, 0x4, R2 ;  /* 0x00000004df06d825 */ /* 0x00efe400078e0202 */
        /* <DEDUP_REMOVED lines=8> */
[----:B--2---:R-:W-:-:S03]  /*d790*/  @!P2 LEA R4, P3, R139, R2, 0x2 ;  /* 0x000000028b04a211 */ /* 0x004fc600078610ff */
        /* <DEDUP_REMOVED lines=60> */
[----:B-1----:R-:W-:-:S04]  /*db60*/  @!P3 LEA R6, P4, R246, R2, 0x2 ;  /* 0x00000002f606b211 */ /* 0x002fc800078810ff */
[-C--:B------:R-:W-:Y:S02]  /*db70*/  @!P3 LEA.HI.X R7, R246, R3.reuse, R20, 0x2, P4 ;  /* 0x00000003f607b211 */ /* 0x080fe400020f1414 */
[-C--:B--2---:R-:W-:Y:S02]  /*db80*/  @!P2 LEA R4, P1, R245, R2.reuse, 0x2 ;  /* 0x00000002f504a211 */ /* 0x084fe400078210ff */
        /* <DEDUP_REMOVED lines=11> */
[----:B--2---:R-:W-:-:S03]  /*dc40*/  @!P3 LEA R4, P1, R242, R2, 0x2 ;  /* 0x00000002f204b211 */ /* 0x004fc600078210ff */
[----:B------:R3:W-:Y:S01]  /*dc50*/  @!P4 ST.E.64 [R6.64], R88 ;  /* 0x000000580600c985 */ /* 0x0007e2000c101b06 */
[----:B------:R-:W-:Y:S02]  /*dc60*/  @!P3 LEA.HI.X R5, R242, R3, R13, 0x2, P1 ;  /* 0x00000003f205b211 */ /* 0x000fe400008f140d */
[----:B------:R-:W-:-:S03]  /*dc70*/  @!P2 LEA R2, P1, R241, R2, 0x2 ;  /* 0x00000002f102a211 */ /* 0x000fc600078210ff */
[----:B------:R3:W-:Y:S01]  /*dc80*/  @!P3 ST.E.64 [R4.64], R92 ;  /* 0x0000005c0400b985 */ /* 0x0007e2000c101b06 */
[----:B------:R-:W-:-:S05]  /*dc90*/  @!P2 LEA.HI.X R3, R241, R3, R12, 0x2, P1 ;  /* 0x00000003f103a211 */ /* 0x000fca00008f140c */
[----:B------:R3:W-:Y:S04]  /*dca0*/  @!P2 ST.E.64 [R2.64], R96 ;  /* 0x000000600200a985 */ /* 0x0007e8000c101b06 */
.L_x_2610:
[----:B------:R-:W-:Y:S05]  /*dcb0*/  BSYNC B0 ;  /* 0x0000000000007941 */ /* 0x000fea0003800000 */
.L_x_2609:
[----:B---3--:R3:W4:Y:S04]  /*dcc0*/  SHFL.IDX PT, R3, R10, 0x1, 0x1c1f ;  /* 0x003c1f000a037f89 */ /* 0x00872800000e0000 */
[----:B--2---:R3:W2:Y:S01]  /*dcd0*/  SHFL.IDX PT, R2, R11, 0x1, 0x1c1f ;  /* 0x003c1f000b027f89 */ /* 0x0046a200000e0000 */
[----:B------:R-:W-:Y:S05]  /*dce0*/  @P0 BRA `(.L_x_2611) ;  /* 0x0000089000000947 */ /* 0x000fea0003800000 */
[----:B------:R-:W-:Y:S02]  /*dcf0*/  ISETP.GE.AND P1, PT, R223, c[0x0][0x3c8], PT ;  /* 0x0000f200df007a0c */ /* 0x000fe40003f26270 */
[----:B------:R-:W-:Y:S02]  /*dd00*/  ISETP.GE.AND P2, PT, R143, c[0x0][0x3c8], PT ;  /* 0x0000f2008f007a0c */ /* 0x000fe40003f46270 */
[----:B------:R-:W-:Y:S02]  /*dd10*/  ISETP.GE.AND P3, PT, R141, c[0x0][0x3c8], PT ;  /* 0x0000f2008d007a0c */ /* 0x000fe40003f66270 */
[----:B------:R-:W-:-:S07]  /*dd20*/  ISETP.GE.AND P0, PT, R139, c[0x0][0x3c8], PT ;  /* 0x0000f2008b007a0c */ /* 0x000fce0003f06270 */
[----:B-12-4-:R-:W-:Y:S02]  /*dd30*/  @!P1 IMAD.WIDE R6, R223, 0x4, R2 ;  /* 0x00000004df069825 */ /* 0x016fe400078e0202 */
        /* <DEDUP_REMOVED lines=8> */
[----:B--2---:R-:W-:-:S03]  /*ddc0*/  @!P0 LEA R4, P5, R139, R2, 0x2 ;  /* 0x000000028b048211 */ /* 0x004fc600078a10ff */
        /* <DEDUP_REMOVED lines=32> */
[CC--:B--2---:R-:W-:Y:S01]  /*dfd0*/  @!P0 LEA R4, P5, R27.reuse, R2.reuse, 0x2 ;  /* 0x000000021b048211 */ /* 0x0c4fe200078a10ff */
        /* <DEDUP_REMOVED lines=11> */
[CC--:B--2---:R-:W-:Y:S01]  /*e090*/  @!P4 LEA R4, P5, R250.reuse, R2.reuse, 0x2 ;  /* 0x00000002fa04c211 */ /* 0x0c4fe200078a10ff */
[----:B------:R1:W-:Y:S03]  /*e0a0*/  @!P2 ST.E.64 [R6.64], R58 ;  /* 0x0000003a0600a985 */ /* 0x0003e6000c101b06 */
[----:B------:R-:W-:Y:S02]  /*e0b0*/  @!P4 LEA.HI.X R5, R250, R3, R24, 0x2, P5 ;  /* 0x00000003fa05c211 */ /* 0x000fe400028f1418 */
[----:B----4-:R-:W-:-:S03]  /*e0c0*/  @!P3 LEA R8, P2, R249, R2, 0x2 ;  /* 0x00000002f908b211 */ /* 0x010fc600078410ff */
        /* <DEDUP_REMOVED lines=16> */
[----:B---3--:R-:W-:-:S03]  /*e1d0*/  @!P3 LEA R10, P5, R245, R2, 0x2 ;  /* 0x00000002f50ab211 */ /* 0x008fc600078a10ff */
        /* <DEDUP_REMOVED lines=18> */
.L_x_2607:
        /* <DEDUP_REMOVED lines=40> */
.L_x_2611:
[----:B------:R-:W-:Y:S05]  /*e580*/  BSYNC B1 ;  /* 0x0000000000017941 */ /* 0x000fea0003800000 */
.L_x_2606:
[----:B-1-3--:R-:W3:Y:S02]  /*e590*/  LDL R0, [R1+0x8] ;  /* 0x0000080001007983 */ /* 0x00aee40000100800 */
[----:B---3--:R-:W-:-:S13]  /*e5a0*/  ISETP.NE.AND P0, PT, R0, RZ, PT ;  /* 0x000000ff0000720c */ /* 0x008fda0003f05270 */
[----:B------:R-:W-:Y:S01]  /*e5b0*/  @P0 WARPSYNC 0xffffffff ;  /* 0xffffffff00000948 */ /* 0x000fe20003800000 */
[----:B------:R-:W-:Y:S06]  /*e5c0*/  @P0 BAR.SYNC.DEFER_BLOCKING 0x5, 0x100 ;  /* 0x0144000000000b1d */ /* 0x000fec0000010000 */
[----:B------:R-:W1:Y:S04]  /*e5d0*/  @P0 LDS R240, [0x24100] ;  /* 0x02410000fff00984 */ /* 0x000e680000000800 */
[----:B------:R-:W-:Y:S06]  /*e5e0*/  @P0 BAR.ARV 0x4, 0x100 ;  /* 0x0104000000000b1d */ /* 0x000fec0000002000 */
[----:B------:R-:W-:Y:S05]  /*e5f0*/  @P0 BRA `(.L_x_2612) ;  /* 0x0000007000000947 */ /* 0x000fea0003800000 */
[----:B------:R-:W-:Y:S05]  /*e600*/  BRA.DIV ~URZ, `(.L_x_2613) ;  /* 0x000018d27f007947 */ /* 0x000fea000b800000 */
[----:B------:R3:W4:Y:S02]  /*e610*/  SHFL.IDX PT, R0, R18, RZ, 0x1f ;  /* 0x00001fff12007589 */ /* 0x00072400000e0000 */
.L_x_2639:
[----:B------:R-:W-:Y:S01]  /*e620*/  WARPSYNC 0xffffffff ;  /* 0xffffffff00007948 */ /* 0x000fe20003800000 */
[----:B------:R-:W-:Y:S01]  /*e630*/  BAR.SYNC.DEFER_BLOCKING 0x4, 0x100 ;  /* 0x0104000000007b1d */ /* 0x000fe20000010000 */
[----:B-1--4-:R-:W-:-:S05]  /*e640*/  MOV R240, R0 ;  /* 0x0000000000f07202 */ /* 0x012fca0000000f00 */
[----:B------:R1:W-:Y:S04]  /*e650*/  @!P6 STS [0x24100], R18 ;  /* 0x02410012ff00e388 */ /* 0x0003e80000000800 */
[----:B------:R-:W-:Y:S06]  /*e660*/  BAR.ARV 0x5, 0x100 ;  /* 0x0144000000007b1d */ /* 0x000fec0000002000 */
.L_x_2612:
[----:B-1----:R-:W-:-:S13]  /*e670*/  ISETP.GE.AND P0, PT, R240, c[0x0][0x538], PT ;  /* 0x00014e00f0007a0c */ /* 0x002fda0003f06270 */
[----:B--2345:R-:W-:Y:S01]  /*e680*/  @P0 CALL.REL.NOINC `(.L_x_2614) ;  /* 0x0000001000000944 */ /* 0x03cfe20003c00000 */
[----:B------:R-:W-:Y:S05]  /*e690*/  BRA `(.L_x_2615) ;  /* 0xffff22d000007947 */ /* 0x000fea000383ffff */
.L_x_2614:
[----:B------:R-:W-:Y:S05]  /*e6a0*/  EXIT ;  /* 0x000000000000794d */ /* 0x000fea0003800000 */
.L_x_2557:
[----:B------:R-:W-:Y:S01]  /*e6b0*/  IMAD.MOV.U32 R30, RZ, RZ, R9 ;  /* 0x000000ffff1e7224 */ /* 0x000fe200078e0009 */
[----:B------:R-:W-:Y:S01]  /*e6c0*/  MOV R29, RZ ;  /* 0x000000ff001d7202 */ /* 0x000fe20000000f00 */
[----:B------:R-:W-:Y:S01]  /*e6d0*/  IMAD.MOV.U32 R3, RZ, RZ, 0x181f ;  /* 0x0000181fff037424 */ /* 0x000fe200078e00ff */
[----:B------:R-:W-:Y:S02]  /*e6e0*/  MOV R2, 0xe700 ;  /* 0x0000e70000027802 */ /* 0x000fe40000000f00 */
[----:B-----5:R-:W-:Y:S05]  /*e6f0*/  CALL.REL.NOINC `($__internal_43_$__cuda_sm70_shflsync_idx_p) ;  /* 0x000018a000007944 */ /* 0x020fea0003c00000 */
[----:B------:R-:W-:Y:S01]  /*e700*/  MOV R8, R29 ;  /* 0x0000001d00087202 */ /* 0x000fe20000000f00 */
[----:B------:R-:W-:Y:S05]  /*e710*/  BRA `(.L_x_2616) ;  /* 0xffff2ed000007947 */ /* 0x000fea000383ffff */
.L_x_2558:
[----:B------:R-:W-:Y:S01]  /*e720*/  IMAD.MOV.U32 R30, RZ, RZ, R11 ;  /* 0x000000ffff1e7224 */ /* 0x000fe200078e000b */
[----:B------:R-:W-:Y:S01]  /*e730*/  MOV R29, RZ ;  /* 0x000000ff001d7202 */ /* 0x000fe20000000f00 */
[----:B------:R-:W-:Y:S01]  /*e740*/  IMAD.MOV.U32 R3, RZ, RZ, 0x181f ;  /* 0x0000181fff037424 */ /* 0x000fe200078e00ff */
[----:B------:R-:W-:Y:S02]  /*e750*/  MOV R2, 0xe770 ;  /* 0x0000e77000027802 */ /* 0x000fe40000000f00 */
[----:B-12--5:R-:W-:Y:S05]  /*e760*/  CALL.REL.NOINC `($__internal_43_$__cuda_sm70_shflsync_idx_p) ;  /* 0x0000183000007944 */ /* 0x026fea0003c00000 */
[----:B------:R-:W-:Y:S01]  /*e770*/  MOV R0, R29 ;  /* 0x0000001d00007202 */ /* 0x000fe20000000f00 */
[----:B------:R-:W-:Y:S05]  /*e780*/  BRA `(.L_x_2617) ;  /* 0xffff2e8000007947 */ /* 0x000fea000383ffff */
.L_x_2561:
[----:B------:R-:W-:Y:S01]  /*e790*/  IMAD.MOV.U32 R30, RZ, RZ, R9 ;  /* 0x000000ffff1e7224 */ /* 0x000fe200078e0009 */
[----:B------:R-:W-:Y:S01]  /*e7a0*/  MOV R29, 0x1 ;  /* 0x00000001001d7802 */ /* 0x000fe20000000f00 */
[----:B--2---:R-:W-:Y:S01]  /*e7b0*/  IMAD.MOV.U32 R3, RZ, RZ, 0x181f ;  /* 0x0000181fff037424 */ /* 0x004fe200078e00ff */
[----:B------:R-:W-:-:S02]  /*e7c0*/  MOV R2, 0xe7e0 ;  /* 0x0000e7e000027802 */ /* 0x000fc40000000f00 */
[----:B-1-345:R-:W-:Y:S05]  /*e7d0*/  CALL.REL.NOINC `($__internal_43_$__cuda_sm70_shflsync_idx_p) ;  /* 0x000017c000007944 */ /* 0x03afea0003c00000 */
[----:B------:R-:W-:Y:S01]  /*e7e0*/  IMAD.MOV.U32 R8, RZ, RZ, R29 ;  /* 0x000000ffff087224 */ /* 0x000fe200078e001d */
[----:B------:R-:W-:Y:S01]  /*e7f0*/  MOV R29, 0x1 ;  /* 0x00000001001d7802 */ /* 0x000fe20000000f00 */
[----:B------:R-:W-:Y:S01]  /*e800*/  IMAD.MOV.U32 R30, RZ, RZ, R11 ;  /* 0x000000ffff1e7224 */ /* 0x000fe200078e000b */
[----:B------:R-:W-:-:S02]  /*e810*/  MOV R3, 0x181f ;  /* 0x0000181f00037802 */ /* 0x000fc40000000f00 */
[----:B------:R-:W-:Y:S02]  /*e820*/  MOV R2, 0xe840 ;  /* 0x0000e84000027802 */ /* 0x000fe40000000f00 */
[----:B------:R-:W-:Y:S05]  /*e830*/  CALL.REL.NOINC `($__internal_43_$__cuda_sm70_shflsync_idx_p) ;  /* 0x0000176000007944 */ /* 0x000fea0003c00000 */
[----:B------:R-:W-:Y:S01]  /*e840*/  MOV R0, R29 ;  /* 0x0000001d00007202 */ /* 0x000fe20000000f00 */
[----:B------:R-:W-:Y:S05]  /*e850*/  BRA `(.L_x_2618) ;  /* 0xffff2f4000007947 */ /* 0x000fea000383ffff */
.L_x_2564:
[----:B------:R-:W-:Y:S01]  /*e860*/  IMAD.MOV.U32 R30, RZ, RZ, R9 ;  /* 0x000000ffff1e7224 */ /* 0x000fe200078e0009 */
[----:B------:R-:W-:Y:S01]  /*e870*/  MOV R29, 0x2 ;  /* 0x00000002001d7802 */ /* 0x000fe20000000f00 */
[----:B-1----:R-:W-:Y:S01]  /*e880*/  IMAD.MOV.U32 R3, RZ, RZ, 0x181f ;  /* 0x0000181fff037424 */ /* 0x002fe200078e00ff */
[----:B------:R-:W-:Y:S02]  /*e890*/  MOV R2, 0xe8b0 ;  /* 0x0000e8b000027802 */ /* 0x000fe40000000f00 */
[----:B--2345:R-:W-:Y:S05]  /*e8a0*/  CALL.REL.NOINC `($__internal_43_$__cuda_sm70_shflsync_idx_p) ;  /* 0x000016f000007944 */ /* 0x03cfea0003c00000 */
[----:B------:R-:W-:Y:S01]  /*e8b0*/  MOV R8, R29 ;  /* 0x0000001d00087202 */ /* 0x000fe20000000f00 */
[----:B------:R-:W-:Y:S05]  /*e8c0*/  BRA `(.L_x_2619) ;  /* 0xffff303000007947 */ /* 0x000fea000383ffff */
.L_x_2565:
[----:B------:R-:W-:Y:S01]  /*e8d0*/  IMAD.MOV.U32 R30, RZ, RZ, R11 ;  /* 0x000000ffff1e7224 */ /* 0x000fe200078e000b */
[----:B------:R-:W-:Y:S01]  /*e8e0*/  MOV R29, 0x2 ;  /* 0x00000002001d7802 */ /* 0x000fe20000000f00 */
[----:B------:R-:W-:Y:S01]  /*e8f0*/  IMAD.MOV.U32 R3, RZ, RZ, 0x181f ;  /* 0x0000181fff037424 */ /* 0x000fe200078e00ff */
[----:B------:R-:W-:Y:S02]  /*e900*/  MOV R2, 0xe920 ;  /* 0x0000e92000027802 */ /* 0x000fe40000000f00 */
[----:B-12345:R-:W-:Y:S05]  /*e910*/  CALL.REL.NOINC `($__internal_43_$__cuda_sm70_shflsync_idx_p) ;  /* 0x0000168000007944 */ /* 0x03efea0003c00000 */
[----:B------:R-:W-:Y:S01]  /*e920*/  MOV R0, R29 ;  /* 0x0000001d00007202 */ /* 0x000fe20000000f00 */
[----:B------:R-:W-:Y:S05]  /*e930*/  BRA `(.L_x_2620) ;  /* 0xffff2fe000007947 */ /* 0x000fea000383ffff */
.L_x_2568:
[----:B------:R-:W-:Y:S01]  /*e940*/  IMAD.MOV.U32 R30, RZ, RZ, R9 ;  /* 0x000000ffff1e7224 */ /* 0x000fe200078e0009 */
[----:B------:R-:W-:Y:S01]  /*e950*/  MOV R29, 0x3 ;  /* 0x00000003001d7802 */ /* 0x000fe20000000f00 */
[----:B-1----:R-:W-:Y:S01]  /*e960*/  IMAD.MOV.U32 R3, RZ, RZ, 0x181f ;  /* 0x0000181fff037424 */ /* 0x002fe200078e00ff */
[----:B------:R-:W-:-:S02]  /*e970*/  MOV R2, 0xe990 ;  /* 0x0000e99000027802 */ /* 0x000fc40000000f00 */
[----:B--2345:R-:W-:Y:S05]  /*e980*/  CALL.REL.NOINC `($__internal_43_$__cuda_sm70_shflsync_idx_p) ;  /* 0x0000161000007944 */ /* 0x03cfea0003c00000 */
        /* <DEDUP_REMOVED lines=8> */
.L_x_2571:
[----:B------:R-:W-:Y:S01]  /*ea10*/  IMAD.MOV.U32 R30, RZ, RZ, R9 ;  /* 0x000000ffff1e7224 */ /* 0x000fe200078e0009 */
[----:B------:R-:W-:Y:S01]  /*ea20*/  MOV R29, RZ ;  /* 0x000000ff001d7202 */ /* 0x000fe20000000f00 */
[----:B------:R-:W-:Y:S01]  /*ea30*/  IMAD.MOV.U32 R3, RZ, RZ, 0x181f ;  /* 0x0000181fff037424 */ /* 0x000fe200078e00ff */
[----:B------:R-:W-:Y:S02]  /*ea40*/  MOV R2, 0xea60 ;  /* 0x0000ea6000027802 */ /* 0x000fe40000000f00 */
[----:B------:R-:W-:Y:S05]  /*ea50*/  CALL.REL.NOINC `($__internal_43_$__cuda_sm70_shflsync_idx_p) ;  /* 0x0000154000007944 */ /* 0x000fea0003c00000 */
[----:B------:R-:W-:Y:S01]  /*ea60*/  MOV R8, R29 ;  /* 0x0000001d00087202 */ /* 0x000fe20000000f00 */
[----:B------:R-:W-:Y:S05]  /*ea70*/  BRA `(.L_x_2622) ;  /* 0xffff3b4000007947 */ /* 0x000fea000383ffff */
.L_x_2572:
[----:B------:R-:W-:Y:S01]  /*ea80*/  IMAD.MOV.U32 R30, RZ, RZ, R12 ;  /* 0x000000ffff1e7224 */ /* 0x000fe200078e000c */
[----:B------:R-:W-:Y:S01]  /*ea90*/  MOV R29, RZ ;  /* 0x000000ff001d7202 */ /* 0x000fe20000000f00 */
[----:B------:R-:W-:Y:S01]  /*eaa0*/  IMAD.MOV.U32 R3, RZ, RZ, 0x181f ;  /* 0x0000181fff037424 */ /* 0x000fe200078e00ff */
[----:B------:R-:W-:Y:S02]  /*eab0*/  MOV R2, 0xead0 ;  /* 0x0000ead000027802 */ /* 0x000fe40000000f00 */
[----:B-12---:R-:W-:Y:S05]  /*eac0*/  CALL.REL.NOINC `($__internal_43_$__cuda_sm70_shflsync_idx_p) ;  /* 0x000014d000007944 */ /* 0x006fea0003c00000 */
[C---:B------:R-:W-:Y:S01]  /*ead0*/  IADD3 R6, P6, R29.reuse, R17, RZ ;  /* 0x000000111d067210 */ /* 0x040fe20007fde0ff */
[----:B------:R-:W-:Y:S01]  /*eae0*/  IMAD.MOV.U32 R30, RZ, RZ, R9 ;  /* 0x000000ffff1e7224 */ /* 0x000fe200078e0009 */
[----:B------:R-:W-:-:S02]  /*eaf0*/  IADD3 R4, P5, R29, R18, RZ ;  /* 0x000000121d047210 */ /* 0x000fc40007fbe0ff */
[----:B------:R-:W-:Y:S01]  /*eb00*/  IADD3 R2, P0, R29, R19, RZ ;  /* 0x000000131d027210 */ /* 0x000fe20007f1e0ff */
[C---:B------:R-:W-:Y:S01]  /*eb10*/  IMAD.X R7, R8.reuse, 0x1, R14, P6 ;  /* 0x0000000108077824 */ /* 0x040fe200030e060e */
[----:B------:R-:W-:Y:S01]  /*eb20*/  ISETP.GE.AND P6, PT, R193, c[0x0][0x1d4], PT ;  /* 0x00007500c1007a0c */ /* 0x000fe20003fc6270 */
[----:B------:R-:W-:Y:S01]  /*eb30*/  IMAD.X R5, R8, 0x1, R16, P5 ;  /* 0x0000000108057824 */ /* 0x000fe200028e0610 */
[----:B------:R-:W-:Y:S01]  /*eb40*/  ISETP.GE.AND P5, PT, R202, c[0x0][0x1d4], PT ;  /* 0x00007500ca007a0c */ /* 0x000fe20003fa6270 */
[----:B------:R-:W-:Y:S01]  /*eb50*/  IMAD.X R3, R8, 0x1, R15, P0 ;  /* 0x0000000108037824 */ /* 0x000fe200000e060f */
[----:B------:R-:W-:Y:S01]  /*eb60*/  ISETP.GE.AND P0, PT, R201, c[0x0][0x1d4], PT ;  /* 0x00007500c9007a0c */ /* 0x000fe20003f06270 */
[----:B------:R-:W-:Y:S01]  /*eb70*/  IMAD.MOV.U32 R29, RZ, RZ, 0x1 ;  /* 0x00000001ff1d7424 */ /* 0x000fe200078e00ff */
[----:B------:R-:W-:Y:S02]  /*eb80*/  SEL R11, RZ, 0x10, P6 ;  /* 0x00000010ff0b7807 */ /* 0x000fe40003000000 */
[----:B------:R-:W-:-:S02]  /*eb90*/  SEL R10, RZ, 0x10, P5 ;  /* 0x00000010ff0a7807 */ /* 0x000fc40002800000 */
[----:B------:R-:W-:-:S03]  /*eba0*/  SEL R9, RZ, 0x10, P0 ;  /* 0x00000010ff097807 */ /* 0x000fc60000000000 */
        /* <DEDUP_REMOVED lines=8> */
[----:B-1----:R-:W-:Y:S05]  /*ec30*/  CALL.REL.NOINC `($__internal_43_$__cuda_sm70_shflsync_idx_p) ;  /* 0x0000136000007944 */ /* 0x002fea0003c00000 */
        /* <DEDUP_REMOVED lines=8> */
.L_x_2575:
[----:B------:R-:W-:Y:S01]  /*ecc0*/  IMAD.MOV.U32 R30, RZ, RZ, R13 ;  /* 0x000000ffff1e7224 */ /* 0x000fe200078e000d */
[----:B------:R-:W-:Y:S01]  /*ecd0*/  MOV R29, RZ ;  /* 0x000000ff001d7202 */ /* 0x000fe20000000f00 */
[----:B------:R-:W-:Y:S01]  /*ece0*/  IMAD.MOV.U32 R3, RZ, RZ, 0x181f ;  /* 0x0000181fff037424 */ /* 0x000fe200078e00ff */
[----:B------:R-:W-:Y:S02]  /*ecf0*/  MOV R2, 0xed10 ;  /* 0x0000ed1000027802 */ /* 0x000fe40000000f00 */
[----:B-1234-:R-:W-:Y:S05]  /*ed00*/  CALL.REL.NOINC `($__internal_43_$__cuda_sm70_shflsync_idx_p) ;  /* 0x0000129000007944 */ /* 0x01efea0003c00000 */
[----:B------:R-:W-:Y:S01]  /*ed10*/  MOV R12, R29 ;  /* 0x0000001d000c7202 */ /* 0x000fe20000000f00 */
[----:B------:R-:W-:Y:S05]  /*ed20*/  BRA `(.L_x_2624) ;  /* 0xffff3e0000007947 */ /* 0x000fea000383ffff */
.L_x_2576:
[----:B------:R-:W-:Y:S01]  /*ed30*/  IMAD.MOV.U32 R30, RZ, RZ, R20 ;  /* 0x000000ffff1e7224 */ /* 0x000fe200078e0014 */
[----:B------:R-:W-:Y:S01]  /*ed40*/  MOV R29, RZ ;  /* 0x000000ff001d7202 */ /* 0x000fe20000000f00 */
[----:B------:R-:W-:Y:S01]  /*ed50*/  IMAD.MOV.U32 R3, RZ, RZ, 0x181f ;  /* 0x0000181fff037424 */ /* 0x000fe200078e00ff */
[----:B------:R-:W-:Y:S02]  /*ed60*/  MOV R2, 0xed80 ;  /* 0x0000ed8000027802 */ /* 0x000fe40000000f00 */
[----:B-1234-:R-:W-:Y:S05]  /*ed70*/  CALL.REL.NOINC `($__internal_43_$__cuda_sm70_shflsync_idx_p) ;  /* 0x0000122000007944 */ /* 0x01efea0003c00000 */
[C---:B------:R-:W-:Y:S01]  /*ed80*/  IADD3 R16, P0, R29.reuse, R25, RZ ;  /* 0x000000191d107210 */ /* 0x040fe20007f1e0ff */
[----:B------:R-:W-:Y:S01]  /*ed90*/  IMAD.MOV.U32 R30, RZ, RZ, R13 ;  /* 0x000000ffff1e7224 */ /* 0x000fe200078e000d */
[----:B------:R-:W-:-:S02]  /*eda0*/  IADD3 R14, P1, R29, R26, RZ ;  /* 0x0000001a1d0e7210 */ /* 0x000fc40007f3e0ff */
[----:B------:R-:W-:Y:S01]  /*edb0*/  ISETP.GE.AND P6, PT, R193, c[0x0][0x1d4], PT ;  /* 0x00007500c1007a0c */ /* 0x000fe20003fc6270 */
[----:B------:R-:W-:Y:S01]  /*edc0*/  IMAD.X R17, R12, 0x1, R21, P0 ;  /* 0x000000010c117824 */ /* 0x000fe200000e0615 */
[----:B------:R-:W-:Y:S01]  /*edd0*/  ISETP.GE.AND P5, PT, R202, c[0x0][0x1d4], PT ;  /* 0x00007500ca007a0c */ /* 0x000fe20003fa6270 */
[C---:B------:R-:W-:Y:S01]  /*ede0*/  IMAD.X R15, R12.reuse, 0x1, R22, P1 ;  /* 0x000000010c0f7824 */ /* 0x040fe200008e0616 */
        /* <DEDUP_REMOVED lines=24> */
.L_x_2579:
[----:B------:R-:W-:Y:S01]  /*ef70*/  IMAD.MOV.U32 R30, RZ, RZ, R5 ;  /* 0x000000ffff1e7224 */ /* 0x000fe200078e0005 */
[----:B------:R-:W-:Y:S01]  /*ef80*/  MOV R29, RZ ;  /* 0x000000ff001d7202 */ /* 0x000fe20000000f00 */
[----:B------:R-:W-:Y:S01]  /*ef90*/  IMAD.MOV.U32 R3, RZ, RZ, 0x181f ;  /* 0x0000181fff037424 */ /* 0x000fe200078e00ff */
[----:B------:R-:W-:Y:S02]  /*efa0*/  MOV R2, 0xefc0 ;  /* 0x0000efc000027802 */ /* 0x000fe40000000f00 */
[----:B------:R-:W-:Y:S05]  /*efb0*/  CALL.REL.NOINC `($__internal_43_$__cuda_sm70_shflsync_idx_p) ;  /* 0x00000fe000007944 */ /* 0x000fea0003c00000 */
[----:B------:R-:W-:Y:S01]  /*efc0*/  MOV R4, R29 ;  /* 0x0000001d00047202 */ /* 0x000fe20000000f00 */
[----:B------:R-:W-:Y:S05]  /*efd0*/  BRA `(.L_x_2626) ;  /* 0xffff662000007947 */ /* 0x000fea000383ffff */
.L_x_2580:
[----:B------:R-:W-:Y:S01]  /*efe0*/  IMAD.MOV.U32 R30, RZ, RZ, R12 ;  /* 0x000000ffff1e7224 */ /* 0x000fe200078e000c */
[----:B------:R-:W-:Y:S01]  /*eff0*/  MOV R29, RZ ;  /* 0x000000ff001d7202 */ /* 0x000fe20000000f00 */
[----:B------:R-:W-:Y:S01]  /*f000*/  IMAD.MOV.U32 R3, RZ, RZ, 0x181f ;  /* 0x0000181fff037424 */ /* 0x000fe200078e00ff */
[----:B------:R-:W-:Y:S02]  /*f010*/  MOV R2, 0xf030 ;  /* 0x0000f03000027802 */ /* 0x000fe40000000f00 */
[----:B-12---:R-:W-:Y:S05]  /*f020*/  CALL.REL.NOINC `($__internal_43_$__cuda_sm70_shflsync_idx_p) ;  /* 0x00000f7000007944 */ /* 0x006fea0003c00000 */
[----:B------:R-:W-:Y:S01]  /*f030*/  IADD3 R6, P0, R29, R16, RZ ;  /* 0x000000101d067210 */ /* 0x000fe20007f1e0ff */
[----:B------:R-:W-:Y:S01]  /*f040*/  IMAD.MOV.U32 R30, RZ, RZ, R5 ;  /* 0x000000ffff1e7224 */ /* 0x000fe200078e0005 */
[----:B------:R-:W-:-:S02]  /*f050*/  ISETP.GE.AND P6, PT, R193, c[0x0][0x1d4], PT ;  /* 0x00007500c1007a0c */ /* 0x000fc40003fc6270 */
[----:B------:R-:W-:Y:S01]  /*f060*/  ISETP.GE.AND P5, PT, R202, c[0x0][0x1d4], PT ;  /* 0x00007500ca007a0c */ /* 0x000fe20003fa6270 */
[C---:B------:R-:W-:Y:S01]  /*f070*/  IMAD.X R7, R4.reuse, 0x1, R13, P0 ;  /* 0x0000000104077824 */ /* 0x040fe200000e060d */
[----:B------:R-:W-:Y:S02]  /*f080*/  IADD3 R2, P0, R29, R17, RZ ;  /* 0x000000111d027210 */ /* 0x000fe40007f1e0ff */
[----:B------:R-:W-:Y:S02]  /*f090*/  SEL R11, RZ, 0x10, P6 ;  /* 0x00000010ff0b7807 */ /* 0x000fe40003000000 */
[----:B------:R-:W-:Y:S01]  /*f0a0*/  SEL R10, RZ, 0x10, P5 ;  /* 0x00000010ff0a7807 */ /* 0x000fe20002800000 */
[----:B------:R-:W-:Y:S01]  /*f0b0*/  IMAD.X R3, R4, 0x1, R14, P0 ;  /* 0x0000000104037824 */ /* 0x000fe200000e060e */
[----:B------:R-:W-:-:S03]  /*f0c0*/  ISETP.GE.AND P0, PT, R201, c[0x0][0x1d4], PT ;  /* 0x00007500c9007a0c */ /* 0x000fc60003f06270 */
[----:B------:R-:W-:Y:S01]  /*f0d0*/  @!PT LDS RZ, [RZ] ;  /* 0x00000000fffff984 */ /* 0x000fe20000000800 */
[----:B------:R-:W-:Y:S01]  /*f0e0*/  @!PT LDS RZ, [RZ] ;  /* 0x00000000fffff984 */ /* 0x000fe20000000800 */
[----:B------:R-:W-:Y:S01]  /*f0f0*/  @!PT LDS RZ, [RZ] ;  /* 0x00000000fffff984 */ /* 0x000fe20000000800 */
[----:B------:R1:W-:Y:S01]  /*f100*/  LDGSTS.E.BYPASS.LTC128B.128 [R210+0xc100], [R6.64], !P6 ;  /* 0x0c10000006d27fae */ /* 0x0003e2000f101d46 */
[----:B------:R-:W-:-:S03]  /*f110*/  SEL R5, RZ, 0x10, P0 ;  /* 0x00000010ff057807 */ /* 0x000fc60000000000 */
[----:B------:R2:W-:Y:S02]  /*f120*/  LDGSTS.E.BYPASS.LTC128B.128 [R210+0xe100], [R2.64], !P5 ;  /* 0x0e10000002d27fae */ /* 0x0005e4000e901d46 */
[----:B--2---:R-:W-:Y:S01]  /*f130*/  IADD3 R2, P1, R29, R18, RZ ;  /* 0x000000121d027210 */ /* 0x004fe20007f3e0ff */
[----:B------:R-:W-:-:S04]  /*f140*/  IMAD.MOV.U32 R29, RZ, RZ, 0x1 ;  /* 0x00000001ff1d7424 */ /* 0x000fc800078e00ff */
[----:B------:R-:W-:-:S05]  /*f150*/  IMAD.X R3, R4, 0x1, R15, P1 ;  /* 0x0000000104037824 */ /* 0x000fca00008e060f */
[----:B------:R2:W-:Y:S02]  /*f160*/  LDGSTS.E.BYPASS.LTC128B.128 [R210+0x10100], [R2.64], !P0 ;  /* 0x1010000002d27fae */ /* 0x0005e4000c101d46 */
[----:B--2---:R-:W-:Y:S01]  /*f170*/  IMAD.MOV.U32 R3, RZ, RZ, 0x181f ;  /* 0x0000181fff037424 */ /* 0x004fe200078e00ff */
[----:B------:R-:W-:Y:S02]  /*f180*/  MOV R2, 0xf1a0 ;  /* 0x0000f1a000027802 */ /* 0x000fe40000000f00 */
[----:B-1----:R-:W-:Y:S05]  /*f190*/  CALL.REL.NOINC `($__internal_43_$__cuda_sm70_shflsync_idx_p) ;  /* 0x00000e0000007944 */ /* 0x002fea0003c00000 */
[----:B------:R-:W-:Y:S01]  /*f1a0*/  IMAD.MOV.U32 R4, RZ, RZ, R29 ;  /* 0x000000ffff047224 */ /* 0x000fe200078e001d */
[----:B------:R-:W-:Y:S01]  /*f1b0*/  MOV R29, 0x1 ;  /* 0x00000001001d7802 */ /* 0x000fe20000000f00 */
[----:B------:R-:W-:Y:S01]  /*f1c0*/  IMAD.MOV.U32 R30, RZ, RZ, R12 ;  /* 0x000000ffff1e7224 */ /* 0x000fe200078e000c */
[----:B------:R-:W-:Y:S02]  /*f1d0*/  MOV R3, 0x181f ;  /* 0x0000181f00037802 */ /* 0x000fe40000000f00 */
[----:B------:R-:W-:Y:S02]  /*f1e0*/  MOV R2, 0xf200 ;  /* 0x0000f20000027802 */ /* 0x000fe40000000f00 */
[----:B------:R-:W-:Y:S05]  /*f1f0*/  CALL.REL.NOINC `($__internal_43_$__cuda_sm70_shflsync_idx_p) ;  /* 0x00000da000007944 */ /* 0x000fea0003c00000 */
[----:B------:R-:W-:Y:S01]  /*f200*/  MOV R0, R29 ;  /* 0x0000001d00007202 */ /* 0x000fe20000000f00 */
[----:B------:R-:W-:Y:S05]  /*f210*/  BRA `(.L_x_2627) ;  /* 0xffff653000007947 */ /* 0x000fea000383ffff */
.L_x_2584:
[----:B------:R-:W-:Y:S01]  /*f220*/  MOV R29, RZ ;  /* 0x000000ff001d7202 */ /* 0x000fe20000000f00 */
[----:B------:R-:W-:Y:S01]  /*f230*/  IMAD.MOV.U32 R30, RZ, RZ, R12 ;  /* 0x000000ffff1e7224 */ /* 0x000fe200078e000c */
[----:B------:R-:W-:Y:S01]  /*f240*/  MOV R2, 0xf270 ;  /* 0x0000f27000027802 */ /* 0x000fe20000000f00 */
[----:B------:R-:W-:Y:S02]  /*f250*/  IMAD.MOV.U32 R3, RZ, RZ, 0x181f ;  /* 0x0000181fff037424 */ /* 0x000fe400078e00ff */
[----:B-1234-:R-:W-:Y:S05]  /*f260*/  CALL.REL.NOINC `($__internal_43_$__cuda_sm70_shflsync_idx_p) ;  /* 0x00000d3000007944 */ /* 0x01efea0003c00000 */
[----:B------:R-:W-:Y:S01]  /*f270*/  MOV R5, R29 ;  /* 0x0000001d00057202 */ /* 0x000fe20000000f00 */
[----:B------:R-:W-:-:S05]  /*f280*/  BRA `(.L_x_2628) ;  /* 0xffff6a1000007947 */ /* 0x000fca000383ffff */
.L_x_2585:
[----:B------:R-:W-:Y:S01]  /*f290*/  MOV R29, RZ ;  /* 0x000000ff001d7202 */ /* 0x000fe20000000f00 */
[----:B------:R-:W-:Y:S01]  /*f2a0*/  IMAD.MOV.U32 R30, RZ, RZ, R14 ;  /* 0x000000ffff1e7224 */ /* 0x000fe200078e000e */
[----:B------:R-:W-:Y:S01]  /*f2b0*/  MOV R2, 0xf2e0 ;  /* 0x0000f2e000027802 */ /* 0x000fe20000000f00 */
[----:B------:R-:W-:Y:S02]  /*f2c0*/  IMAD.MOV.U32 R3, RZ, RZ, 0x181f ;  /* 0x0000181fff037424 */ /* 0x000fe400078e00ff */
[----:B-1234-:R-:W-:Y:S05]  /*f2d0*/  CALL.REL.NOINC `($__internal_43_$__cuda_sm70_shflsync_idx_p) ;  /* 0x00000cc000007944 */ /* 0x01efea0003c00000 */
[----:B------:R-:W-:Y:S01]  /*f2e0*/  ISETP.GE.AND P6, PT, R193, c[0x0][0x1d4], PT ;  /* 0x00007500c1007a0c */ /* 0x000fe20003fc6270 */
[----:B------:R-:W-:Y:S01]  /*f2f0*/  IMAD R4, R199, 0x6000, R221 ;  /* 0x00006000c7047824 */ /* 0x000fe200078e02dd */
[C---:B------:R-:W-:Y:S01]  /*f300*/  IADD3 R2, P0, R29.reuse, R22, RZ ;  /* 0x000000161d027210 */ /* 0x040fe20007f1e0ff */
[----:B------:R-:W-:Y:S01]  /*f310*/  IMAD.MOV.U32 R30, RZ, RZ, R12 ;  /* 0x000000ffff1e7224 */ /* 0x000fe200078e000c */
        /* <DEDUP_REMOVED lines=10> */
[----:B------:R1:W-:Y:S04]  /*f3c0*/  LDGSTS.E.BYPASS.LTC128B.128 [R4], [R2.64], !P6 ;  /* 0x0000000002047fae */ /* 0x0003e8000f101d46 */
        /* <DEDUP_REMOVED lines=8> */
[----:B------:R-:W-:Y:S05]  /*f450*/  CALL.REL.NOINC `($__internal_43_$__cuda_sm70_shflsync_idx_p) ;  /* 0x00000b4000007944 */ /* 0x000fea0003c00000 */
[----:B------:R-:W-:Y:S01]  /*f460*/  MOV R3, 0x181f ;  /* 0x0000181f00037802 */ /* 0x000fe20000000f00 */
[----:B------:R-:W-:Y:S01]  /*f470*/  IMAD.MOV.U32 R5, RZ, RZ, R29 ;  /* 0x000000ffff057224 */ /* 0x000fe200078e001d */
[----:B------:R-:W-:Y:S01]  /*f480*/  MOV R29, 0x1 ;  /* 0x00000001001d7802 */ /* 0x000fe20000000f00 */
[----:B------:R-:W-:Y:S01]  /*f490*/  IMAD.MOV.U32 R30, RZ, RZ, R14 ;  /* 0x000000ffff1e7224 */ /* 0x000fe200078e000e */
[----:B------:R-:W-:Y:S02]  /*f4a0*/  MOV R2, 0xf4c0 ;  /* 0x0000f4c000027802 */ /* 0x000fe40000000f00 */
[----:B------:R-:W-:Y:S05]  /*f4b0*/  CALL.REL.NOINC `($__internal_43_$__cuda_sm70_shflsync_idx_p) ;  /* 0x00000ae000007944 */ /* 0x000fea0003c00000 */
[----:B------:R-:W-:Y:S01]  /*f4c0*/  MOV R2, R29 ;  /* 0x0000001d00027202 */ /* 0x000fe20000000f00 */
[----:B------:R-:W-:-:S05]  /*f4d0*/  BRA `(.L_x_2629) ;  /* 0xffff692000007947 */ /* 0x000fca000383ffff */
.L_x_2588:
[----:B------:R-:W-:Y:S01]  /*f4e0*/  MOV R29, RZ ;  /* 0x000000ff001d7202 */ /* 0x000fe20000000f00 */
[----:B------:R-:W-:Y:S01]  /*f4f0*/  IMAD.MOV.U32 R30, RZ, RZ, R5 ;  /* 0x000000ffff1e7224 */ /* 0x000fe200078e0005 */
[----:B------:R-:W-:Y:S01]  /*f500*/  MOV R2, 0xf530 ;  /* 0x0000f53000027802 */ /* 0x000fe20000000f00 */
[----:B------:R-:W-:Y:S02]  /*f510*/  IMAD.MOV.U32 R3, RZ, RZ, 0x181f ;  /* 0x0000181fff037424 */ /* 0x000fe400078e00ff */
[----:B------:R-:W-:Y:S05]  /*f520*/  CALL.REL.NOINC `($__internal_43_$__cuda_sm70_shflsync_idx_p) ;  /* 0x00000a7000007944 */ /* 0x000fea0003c00000 */
[----:B------:R-:W-:Y:S01]  /*f530*/  MOV R4, R29 ;  /* 0x0000001d00047202 */ /* 0x000fe20000000f00 */
[----:B------:R-:W-:-:S05]  /*f540*/  BRA `(.L_x_2630) ;  /* 0xffff98e000007947 */ /* 0x000fca000383ffff */
.L_x_2589:
[----:B------:R-:W-:Y:S01]  /*f550*/  MOV R29, RZ ;  /* 0x000000ff001d7202 */ /* 0x000fe20000000f00 */
[----:B------:R-:W-:Y:S01]  /*f560*/  IMAD.MOV.U32 R30, RZ, RZ, R12 ;  /* 0x000000ffff1e7224 */ /* 0x000fe200078e000c */
[----:B------:R-:W-:Y:S01]  /*f570*/  MOV R2, 0xf5a0 ;  /* 0x0000f5a000027802 */ /* 0x000fe20000000f00 */
[----:B------:R-:W-:Y:S02]  /*f580*/  IMAD.MOV.U32 R3, RZ, RZ, 0x181f ;  /* 0x0000181fff037424 */ /* 0x000fe400078e00ff */
[----:B-12---:R-:W-:Y:S05]  /*f590*/  CALL.REL.NOINC `($__internal_43_$__cuda_sm70_shflsync_idx_p) ;  /* 0x00000a0000007944 */ /* 0x006fea0003c00000 */
[----:B------:R-:W-:Y:S01]  /*f5a0*/  ISETP.GE.AND P6, PT, R193, c[0x0][0x1d4], PT ;  /* 0x00007500c1007a0c */ /* 0x000fe20003fc6270 */
[----:B------:R-:W-:Y:S01]  /*f5b0*/  IMAD R0, R199, 0x6000, R222 ;  /* 0x00006000c7007824 */ /* 0x000fe200078e02de */
[C---:B------:R-:W-:Y:S01]  /*f5c0*/  IADD3 R2, P0, R29.reuse, R16, RZ ;  /* 0x000000101d027210 */ /* 0x040fe20007f1e0ff */
[----:B------:R-:W-:Y:S01]  /*f5d0*/  IMAD.MOV.U32 R30, RZ, RZ, R5 ;  /* 0x000000ffff1e7224 */ /* 0x000fe200078e0005 */
[----:B------:R-:W-:Y:S02]  /*f5e0*/  ISETP.GE.AND P5, PT, R202, c[0x0][0x1d4], PT ;  /* 0x00007500ca007a0c */ /* 0x000fe40003fa6270 */
[----:B------:R-:W-:Y:S01]  /*f5f0*/  IADD3 R6, P1, R29, R17, RZ ;  /* 0x000000111d067210 */ /* 0x000fe20007f3e0ff */
[C---:B------:R-:W-:Y:S01]  /*f600*/  IMAD.X R3, R4.reuse, 0x1, R13, P0 ;  /* 0x0000000104037824 */ /* 0x040fe200000e060d */
[----:B------:R-:W-:Y:S02]  /*f610*/  ISETP.GE.AND P0, PT, R201, c[0x0][0x1d4], PT ;  /* 0x00007500c9007a0c */ /* 0x000fe40003f06270 */
[----:B------:R-:W-:Y:S01]  /*f620*/  SEL R11, RZ, 0x10, P6 ;  /* 0x00000010ff0b7807 */ /* 0x000fe20003000000 */
[C---:B------:R-:W-:Y:S01]  /*f630*/  IMAD.X R7, R4.reuse, 0x1, R14, P1 ;  /* 0x0000000104077824 */ /* 0x040fe200008e060e */
[----:B------:R-:W-:Y:S01]  /*f640*/  SEL R10, RZ, 0x10, P5 ;  /* 0x00000010ff0a7807 */ /* 0x000fe20002800000 */
[----:B------:R-:W-:Y:S01]  /*f650*/  @!PT LDS RZ, [RZ] ;  /* 0x00000000fffff984 */ /* 0x000fe20000000800 */
[----:B------:R-:W-:Y:S01]  /*f660*/  @!PT LDS RZ, [RZ] ;  /* 0x00000000fffff984 */ /* 0x000fe20000000800 */
[----:B------:R-:W-:Y:S01]  /*f670*/  @!PT LDS RZ, [RZ] ;  /* 0x00000000fffff984 */ /* 0x000fe20000000800 */
[----:B------:R1:W-:Y:S01]  /*f680*/  LDGSTS.E.BYPASS.LTC128B.128 [R0], [R2.64], !P6 ;  /* 0x0000000002007fae */ /* 0x0003e2000f101d46 */
[----:B------:R-:W-:Y:S03]  /*f690*/  SEL R5, RZ, 0x10, P0 ;  /* 0x00000010ff057807 */ /* 0x000fe60000000000 */
[----:B------:R2:W-:Y:S01]  /*f6a0*/  LDGSTS.E.BYPASS.LTC128B.128 [R0+0x2000], [R6.64], !P5 ;  /* 0x0200000006007fae */ /* 0x0005e2000e901d46 */
[----:B-1----:R-:W-:Y:S01]  /*f6b0*/  IADD3 R2, P1, R29, R18, RZ ;  /* 0x000000121d027210 */ /* 0x002fe20007f3e0ff */
[----:B------:R-:W-:Y:S04]  /*f6c0*/  IMAD.MOV.U32 R29, RZ, RZ, 0x1 ;  /* 0x00000001ff1d7424 */ /* 0x000fe800078e00ff */
[----:B------:R-:W-:Y:S05]  /*f6d0*/  IMAD.X R3, R4, 0x1, R15, P1 ;  /* 0x0000000104037824 */ /* 0x000fea00008e060f */
[----:B------:R1:W-:Y:S02]  /*f6e0*/  LDGSTS.E.BYPASS.LTC128B.128 [R0+0x4000], [R2.64], !P0 ;  /* 0x0400000002007fae */ /* 0x0003e4000c101d46 */
[----:B-1----:R-:W-:Y:S01]  /*f6f0*/  MOV R2, 0xf720 ;  /* 0x0000f72000027802 */ /* 0x002fe20000000f00 */
[----:B------:R-:W-:Y:S02]  /*f700*/  IMAD.MOV.U32 R3, RZ, RZ, 0x181f ;  /* 0x0000181fff037424 */ /* 0x000fe400078e00ff */
[----:B--2---:R-:W-:Y:S05]  /*f710*/  CALL.REL.NOINC `($__internal_43_$__cuda_sm70_shflsync_idx_p) ;  /* 0x0000088000007944 */ /* 0x004fea0003c00000 */
        /* <DEDUP_REMOVED lines=8> */
.L_x_2594:
[----:B------:R-:W-:Y:S01]  /*f7a0*/  MOV R29, RZ ;  /* 0x000000ff001d7202 */ /* 0x000fe20000000f00 */
[----:B------:R-:W-:Y:S01]  /*f7b0*/  IMAD.MOV.U32 R30, RZ, RZ, R12 ;  /* 0x000000ffff1e7224 */ /* 0x000fe200078e000c */
[----:B------:R-:W-:Y:S01]  /*f7c0*/  MOV R2, 0xf7f0 ;  /* 0x0000f7f000027802 */ /* 0x000fe20000000f00 */
[----:B------:R-:W-:Y:S02]  /*f7d0*/  IMAD.MOV.U32 R3, RZ, RZ, 0x181f ;  /* 0x0000181fff037424 */ /* 0x000fe400078e00ff */
[----:B-1234-:R-:W-:Y:S05]  /*f7e0*/  CALL.REL.NOINC `($__internal_43_$__cuda_sm70_shflsync_idx_p) ;  /* 0x000007b000007944 */ /* 0x01efea0003c00000 */
[----:B------:R-:W-:Y:S01]  /*f7f0*/  MOV R5, R29 ;  /* 0x0000001d00057202 */ /* 0x000fe20000000f00 */
[----:B------:R-:W-:-:S05]  /*f800*/  BRA `(.L_x_2632) ;  /* 0xffff9c8000007947 */ /* 0x000fca000383ffff */
.L_x_2595:
        /* <DEDUP_REMOVED lines=37> */
.L_x_2596:
[----:B------:R-:W-:Y:S01]  /*fa60*/  MOV R4, 0x2 ;  /* 0x0000000200047802 */ /* 0x000fe20000000f00 */
[----:B------:R-:W-:Y:S01]  /*fa70*/  IMAD.MOV.U32 R2, RZ, RZ, R101 ;  /* 0x000000ffff027224 */ /* 0x000fe200078e0065 */
[----:B------:R-:W-:Y:S02]  /*fa80*/  MOV R3, 0xfaa0 ;  /* 0x0000faa000037802 */ /* 0x000fe40000000f00 */
[----:B------:R-:W-:Y:S05]  /*fa90*/  CALL.REL.NOINC `($__internal_42_$__cuda_sm70_shflsync_bfly_p) ;  /* 0x000004b000007944 */ /* 0x000fea0003c00000 */
[----:B------:R-:W-:Y:S01]  /*faa0*/  MOV R2, R4 ;  /* 0x0000000400027202 */ /* 0x000fe20000000f00 */
[----:B------:R-:W-:-:S05]  /*fab0*/  BRA `(.L_x_2634) ;  /* 0xffffac6000007947 */ /* 0x000fca000383ffff */
.L_x_2599:
[----:B------:R-:W-:Y:S01]  /*fac0*/  MOV R29, RZ ;  /* 0x000000ff001d7202 */ /* 0x000fe20000000f00 */
[----:B------:R-:W-:Y:S01]  /*fad0*/  IMAD.MOV.U32 R30, RZ, RZ, R5 ;  /* 0x000000ffff1e7224 */ /* 0x000fe200078e0005 */
[----:B------:R-:W-:Y:S01]  /*fae0*/  MOV R2, 0xfb10 ;  /* 0x0000fb1000027802 */ /* 0x000fe20000000f00 */
[----:B------:R-:W-:Y:S02]  /*faf0*/  IMAD.MOV.U32 R3, RZ, RZ, 0x181f ;  /* 0x0000181fff037424 */ /* 0x000fe400078e00ff */
[----:B------:R-:W-:Y:S05]  /*fb00*/  CALL.REL.NOINC `($__internal_43_$__cuda_sm70_shflsync_idx_p) ;  /* 0x0000049000007944 */ /* 0x000fea0003c00000 */
[----:B------:R-:W-:Y:S01]  /*fb10*/  MOV R4, R29 ;  /* 0x0000001d00047202 */ /* 0x000fe20000000f00 */
[----:B------:R-:W-:-:S05]  /*fb20*/  BRA `(.L_x_2635) ;  /* 0xffffc5e000007947 */ /* 0x000fca000383ffff */
.L_x_2600:
        /* <DEDUP_REMOVED lines=37> */
.L_x_2602:
[----:B------:R-:W-:Y:S01]  /*fd80*/  IMAD.MOV.U32 R2, RZ, RZ, R203 ;  /* 0x000000ffff027224 */ /* 0x000fe200078e00cb */
[----:B------:R-:W-:-:S02]  /*fd90*/  MOV R4, 0x2 ;  /* 0x0000000200047802 */ /* 0x000fc40000000f00 */
[----:B------:R-:W-:Y:S02]  /*fda0*/  MOV R3, 0xfdc0 ;  /* 0x0000fdc000037802 */ /* 0x000fe40000000f00 */
[----:B------:R-:W-:Y:S05]  /*fdb0*/  CALL.REL.NOINC `($__internal_42_$__cuda_sm70_shflsync_bfly_p) ;  /* 0x0000019000007944 */ /* 0x000fea0003c00000 */
[----:B------:R-:W-:Y:S01]  /*fdc0*/  MOV R0, R4 ;  /* 0x0000000400007202 */ /* 0x000fe20000000f00 */
[----:B------:R-:W-:Y:S05]  /*fdd0*/  BRA `(.L_x_2637) ;  /* 0xffffc6a000007947 */ /* 0x000fea000383ffff */
.L_x_2603:
[----:B------:R-:W-:Y:S01]  /*fde0*/  IMAD.MOV.U32 R2, RZ, RZ, R0 ;  /* 0x000000ffff027224 */ /* 0x000fe200078e0000 */
[----:B------:R-:W-:Y:S02]  /*fdf0*/  MOV R4, 0x1 ;  /* 0x0000000100047802 */ /* 0x000fe40000000f00 */
[----:B------:R-:W-:Y:S02]  /*fe00*/  MOV R3, 0xfe20 ;  /* 0x0000fe2000037802 */ /* 0x000fe40000000f00 */
[----:B-1----:R-:W-:Y:S05]  /*fe10*/  CALL.REL.NOINC `($__internal_42_$__cuda_sm70_shflsync_bfly_p) ;  /* 0x0000013000007944 */ /* 0x002fea0003c00000 */
[----:B------:R-:W-:Y:S01]  /*fe20*/  FADD.FTZ R0, R0, R4 ;  /* 0x0000000400007221 */ /* 0x000fe20000010000 */
[----:B------:R-:W-:Y:S02]  /*fe30*/  MOV R2, R204 ;  /* 0x000000cc00027202 */ /* 0x000fe40000000f00 */
[----:B------:R-:W-:Y:S02]  /*fe40*/  MOV R4, 0x2 ;  /* 0x0000000200047802 */ /* 0x000fe40000000f00 */
[----:B------:R-:W-:Y:S02]  /*fe50*/  MOV R3, 0xfe70 ;  /* 0x0000fe7000037802 */ /* 0x000fe40000000f00 */
[----:B------:R-:W-:Y:S05]  /*fe60*/  CALL.REL.NOINC `($__internal_42_$__cuda_sm70_shflsync_bfly_p) ;  /* 0x000000e000007944 */ /* 0x000fea0003c00000 */
[----:B------:R-:W-:Y:S01]  /*fe70*/  FADD.FTZ R5, R204, R4 ;  /* 0x00000004cc057221 */ /* 0x000fe20000010000 */
[----:B------:R-:W-:-:S02]  /*fe80*/  MOV R4, 0x1 ;  /* 0x0000000100047802 */ /* 0x000fc40000000f00 */
[----:B------:R-:W-:Y:S02]  /*fe90*/  MOV R3, 0xfec0 ;  /* 0x0000fec000037802 */ /* 0x000fe40000000f00 */
[----:B------:R-:W-:Y:S02]  /*fea0*/  MOV R2, R5 ;  /* 0x0000000500027202 */ /* 0x000fe40000000f00 */
[----:B------:R-:W-:Y:S05]  /*feb0*/  CALL.REL.NOINC `($__internal_42_$__cuda_sm70_shflsync_bfly_p) ;  /* 0x0000009000007944 */ /* 0x000fea0003c00000 */
[----:B------:R-:W-:Y:S01]  /*fec0*/  MOV R3, R4 ;  /* 0x0000000400037202 */ /* 0x000fe20000000f00 */
[----:B------:R-:W-:Y:S05]  /*fed0*/  BRA `(.L_x_2638) ;  /* 0xffffc61000007947 */ /* 0x000fea000383ffff */
.L_x_2613:
[----:B------:R-:W-:Y:S01]  /*fee0*/  IMAD.MOV.U32 R30, RZ, RZ, R18 ;  /* 0x000000ffff1e7224 */ /* 0x000fe200078e0012 */
[----:B------:R-:W-:Y:S01]  /*fef0*/  MOV R29, RZ ;  /* 0x000000ff001d7202 */ /* 0x000fe20000000f00 */
[----:B----4-:R-:W-:Y:S01]  /*ff00*/  IMAD.MOV.U32 R3, RZ, RZ, 0x1f ;  /* 0x0000001fff037424 */ /* 0x010fe200078e00ff */
[----:B--2---:R-:W-:Y:S02]  /*ff10*/  MOV R2, 0xff30 ;  /* 0x0000ff3000027802 */ /* 0x004fe40000000f00 */
[----:B-1---5:R-:W-:Y:S05]  /*ff20*/  CALL.REL.NOINC `($__internal_43_$__cuda_sm70_shflsync_idx_p) ;  /* 0x0000007000007944 */ /* 0x022fea0003c00000 */
[----:B------:R-:W-:Y:S01]  /*ff30*/  MOV R0, R29 ;  /* 0x0000001d00007202 */ /* 0x000fe20000000f00 */
[----:B------:R-:W-:Y:S05]  /*ff40*/  BRA `(.L_x_2639) ;  /* 0xffffe6d000007947 */ /* 0x000fea000383ffff */
        .weak           $__internal_42_$__cuda_sm70_shflsync_bfly_p
        .type           $__internal_42_$__cuda_sm70_shflsync_bfly_p,@function
        .size           $__internal_42_$__cuda_sm70_shflsync_bfly_p,($__internal_43_$__cuda_sm70_shflsync_idx_p - $__internal_42_$__cuda_sm70_shflsync_bfly_p)
$__internal_42_$__cuda_sm70_shflsync_bfly_p:
[----:B------:R-:W-:Y:S04]  /*ff50*/  WARPSYNC R208 ;  /* 0x000000d000007348 */ /* 0x000fe80003800000 */
[----:B------:R1:W2:Y:S02]  /*ff60*/  SHFL.BFLY PT, R4, R2, R4, R209 ;  /* 0x0c00000402047389 */ /* 0x0002a400000e00d1 */
[----:B-1----:R-:W-:-:S02]  /*ff70*/  MOV R2, R3 ;  /* 0x0000000300027202 */ /* 0x002fc40000000f00 */
[----:B------:R-:W-:-:S04]  /*ff80*/  MOV R3, 0x0 ;  /* 0x0000000000037802 */ /* 0x000fc80000000f00 */
[----:B--2---:R-:W-:Y:S05]  /*ff90*/  RET.REL.NODEC R2 `(_ZN7cutlass13device_kernelIN5flash19enable_sm80_to_sm89INS1_16FlashAttnFwdSm80INS1_25CollectiveMainloopFwdSm80ILi8ELi2ELb0EN4cute5tupleIJNS5_1CILi128EEENS7_ILi64EEENS7_ILi192EEEEEELi192ENS_6half_tEfNS_4arch4Sm80ELb1ELb0ELb1ELb0ELb1ELb0ELb1ELb1EEENS1_21CollectiveEpilogueFwdINS6_IJS8_SA_S9_EEENS6_IJNS7_ILi1EEESI_SI_EEESC_SE_Li256ELb0ELb1ELb1ELb0EEENS1_30DynamicPersistentTileSchedulerILi256ELi256ELb1ELb1ELb0EEEEEEEEEvNT_6ParamsE) ;  /* 0xffff006002007950 */ /* 0x004fea0003c3ffff */
        .weak           $__internal_43_$__cuda_sm70_shflsync_idx_p
        .type           $__internal_43_$__cuda_sm70_shflsync_idx_p,@function
        .size           $__internal_43_$__cuda_sm70_shflsync_idx_p,(.L_x_6227 - $__internal_43_$__cuda_sm70_shflsync_idx_p)
$__internal_43_$__cuda_sm70_shflsync_idx_p:
[----:B------:R-:W-:-:S04]  /*ffa0*/  MOV R31, 0xffffffff ;  /* 0xffffffff001f7802 */ /* 0x000fc80000000f00 */
[----:B------:R-:W-:Y:S04]  /*ffb0*/  WARPSYNC R31 ;  /* 0x0000001f00007348 */ /* 0x000fe80003800000 */
[----:B------:R1:W2:Y:S02]  /*ffc0*/  SHFL.IDX PT, R29, R30, R29, R3 ;  /* 0x0000001d1e1d7389 */ /* 0x0002a400000e0003 */
[----:B-1----:R-:W-:-:S04]  /*ffd0*/  MOV R3, 0x0 ;  /* 0x0000000000037802 */ /* 0x002fc80000000f00 */
[----:B--2---:R-:W-:Y:S05]  /*ffe0*/  RET.REL.NODEC R2 `(_ZN7cutlass13device_kernelIN5flash19enable_sm80_to_sm89INS1_16FlashAttnFwdSm80INS1_25CollectiveMainloopFwdSm80ILi8ELi2ELb0EN4cute5tupleIJNS5_1CILi128EEENS7_ILi64EEENS7_ILi192EEEEEELi192ENS_6half_tEfNS_4arch4Sm80ELb1ELb0ELb1ELb0ELb1ELb0ELb1ELb1EEENS1_21CollectiveEpilogueFwdINS6_IJS8_SA_S9_EEENS6_IJNS7_ILi1EEESI_SI_EEESC_SE_Li256ELb0ELb1ELb1ELb0EEENS1_30DynamicPersistentTileSchedulerILi256ELi256ELb1ELb1ELb0EEEEEEEEEvNT_6ParamsE) ;  /* 0xffff001002007950 */ /* 0x004fea0003c3ffff */
.L_x_2640:
        /* <DEDUP_REMOVED lines=9> */
.L_x_6227:


//--------------------- .text._ZN7cutlass13device_kernelIN5flash19enable_sm80_to_sm89INS1_16FlashAttnFwdSm80INS1_25CollectiveMainloopFwdSm80ILi8ELi2ELb0EN4cute5tupleIJNS5_1CILi128EEENS7_ILi64EEENS7_ILi192EEEEEELi192ENS_6half_tEfNS_4arch4Sm80ELb1ELb0ELb1ELb1ELb1ELb0ELb1ELb1EEENS1_21CollectiveEpilogueFwdINS6_IJS8_SA_S9_EEENS6_IJNS7_ILi1EEESI_SI_EEESC_SE_Li256ELb1ELb1ELb1ELb0EEENS1_36VarlenDynamicPersistentTileSchedulerILi128ELi64ELi256ELi256ELb1ELb1ELb0ELb1ELb1ELb1EEEEEEEEEvNT_6ParamsE --------------------------
	.section	.text._ZN7cutlass13device_kernelIN5flash19enable_sm80_to_sm89INS1_16FlashAttnFwdSm80INS1_25CollectiveMainloopFwdSm80ILi8ELi2ELb0EN4cute5tupleIJNS5_1CILi128EEENS7_ILi64EEENS7_ILi192EEEEEELi192ENS_6half_tEfNS_4arch4Sm80ELb1ELb0ELb1ELb1ELb1ELb0ELb1ELb1EEENS1_21CollectiveEpilogueFwdINS6_IJS8_SA_S9_EEENS6_IJNS7_ILi1EEESI_SI_EEESC_SE_Li256ELb1ELb1ELb1ELb0EEENS1_36VarlenDynamicPersistentTileSchedulerILi128ELi64ELi256ELi256ELb1ELb1ELb0ELb1ELb1ELb1EEEEEEEEEvNT_6ParamsE,"ax",@progbits
	.sectioninfo	@"SHI_REGISTERS=255"
	.align	128
.text._ZN7cutlass13device_kernelIN5flash19enable_sm80_to_sm89INS1_16FlashAttnFwdSm80INS1_25CollectiveMainloopFwdSm80ILi8ELi2ELb0EN4cute5tupleIJNS5_1CILi128EEENS7_ILi64EEENS7_ILi192EEEEEELi192ENS_6half_tEfNS_4arch4Sm80ELb1ELb0ELb1ELb1ELb1ELb0ELb1ELb1EEENS1_21CollectiveEpilogueFwdINS6_IJS8_SA_S9_EEENS6_IJNS7_ILi1EEESI_SI_EEESC_SE_Li256ELb1ELb1ELb1ELb0EEENS1_36VarlenDynamicPersistentTileSchedulerILi128ELi64ELi256ELi256ELb1ELb1ELb0ELb1ELb1ELb1EEEEEEEEEvNT_6ParamsE:
        .type           _ZN7cutlass13device_kernelIN5flash19enable_sm80_to_sm89INS1_16FlashAttnFwdSm80INS1_25CollectiveMainloopFwdSm80ILi8ELi2ELb0EN4cute5tupleIJNS5_1CILi128EEENS7_ILi64EEENS7_ILi192EEEEEELi192ENS_6half_tEfNS_4arch4Sm80ELb1ELb0ELb1ELb1ELb1ELb0ELb1ELb1EEENS1_21CollectiveEpilogueFwdINS6_IJS8_SA_S9_EEENS6_IJNS7_ILi1EEESI_SI_EEESC_SE_Li256ELb1ELb1ELb1ELb0EEENS1_36VarlenDynamicPersistentTileSchedulerILi128ELi64ELi256ELi256ELb1ELb1ELb0ELb1ELb1ELb1EEEEEEEEEvNT_6ParamsE,@function
        .size           _ZN7cutlass13device_kernelIN5flash19enable_sm80_to_sm89INS1_16FlashAttnFwdSm80INS1_25CollectiveMainloopFwdSm80ILi8ELi2ELb0EN4cute5tupleIJNS5_1CILi128EEENS7_ILi64EEENS7_ILi192EEEEEELi192ENS_6half_tEfNS_4arch4Sm80ELb1ELb0ELb1ELb1ELb1ELb0ELb1ELb1EEENS1_21CollectiveEpilogueFwdINS6_IJS8_SA_S9_EEENS6_IJNS7_ILi1EEESI_SI_EEESC_SE_Li256ELb1ELb1ELb1ELb0EEENS1_36VarlenDynamicPersistentTileSchedulerILi128ELi64ELi256ELi256ELb1ELb1ELb0ELb1ELb1ELb1EEEEEEEEEvNT_6ParamsE,(.L_x_6230 - _ZN7cutlass13device_kernelIN5flash19enable_sm80_to_sm89INS1_16FlashAttnFwdSm80INS1_25CollectiveMainloopFwdSm80ILi8ELi2ELb0EN4cute5tupleIJNS5_1CILi128EEENS7_ILi64EEENS7_ILi192EEEEEELi192ENS_6half_tEfNS_4arch4Sm80ELb1ELb0ELb1ELb1ELb1ELb0ELb1ELb1EEENS1_21CollectiveEpilogueFwdINS6_IJS8_SA_S9_EEENS6_IJNS7_ILi1EEESI_SI_EEESC_SE_Li256ELb1ELb1ELb1ELb0EEENS1_36VarlenDynamicPersistentTileSchedulerILi128ELi64ELi256ELi256ELb1ELb1ELb0ELb1ELb1ELb1EEEEEEEEEvNT_6ParamsE)
        .other          _ZN7cutlass13device_kernelIN5flash19enable_sm80_to_sm89INS1_16FlashAttnFwdSm80INS1_25CollectiveMainloopFwdSm80ILi8ELi2ELb0EN4cute5tupleIJNS5_1CILi128EEENS7_ILi64EEENS7_ILi192EEEEEELi192ENS_6half_tEfNS_4arch4Sm80ELb1ELb0ELb1ELb1ELb1ELb0ELb1ELb1EEENS1_21CollectiveEpilogueFwdINS6_IJS8_SA_S9_EEENS6_IJNS7_ILi1EEESI_SI_EEESC_SE_Li256ELb1ELb1ELb1ELb0EEENS1_36VarlenDynamicPersistentTileSchedulerILi128ELi64ELi256ELi256ELb1ELb1ELb0ELb1ELb1ELb1EEEEEEEEEvNT_6ParamsE,@"STO_CUDA_ENTRY STV_DEFAULT"
_ZN7cutlass13device_kernelIN5flash19enable_sm80_to_sm89INS1_16FlashAttnFwdSm80INS1_25CollectiveMainloopFwdSm80ILi8ELi2ELb0EN4cute5tupleIJNS5_1CILi128EEENS7_ILi64EEENS7_ILi192EEEEEELi192ENS_6half_tEfNS_4arch4Sm80ELb1ELb0ELb1ELb1ELb1ELb0ELb1ELb1EEENS1_21CollectiveEpilogueFwdINS6_IJS8_SA_S9_EEENS6_IJNS7_ILi1EEESI_SI_EEESC_SE_Li256ELb1ELb1ELb1ELb0EEENS1_36VarlenDynamicPersistentTileSchedulerILi128ELi64ELi256ELi256ELb1ELb1ELb0ELb1ELb1ELb1EEEEEEEEEvNT_6ParamsE:
        /* <DEDUP_REMOVED lines=52> */
.L_x_2646:
        /* <DEDUP_REMOVED lines=16> */
.L_x_2770:
        /* <DEDUP_REMOVED lines=16> */
.L_x_2771:
[----:B---3--:R-:W-:-:S05]  /*0540*/  IMAD R0, R0, c[0x0][0x538], RZ ;  /* 0x00014e0000007a24 */ /* 0x008fca00078e02ff */
[----:B------:R-:W-:-:S04]  /*0550*/  IADD3 R6, R0, R6, RZ ;  /* 0x0000000600067210 */ /* 0x000fc80007ffe0ff */
[----:B------:R-:W-:-:S13]  /*0560*/  ISETP.GT.AND P0, PT, R6, UR4, PT ;  /* 0x0000000406007c0c */ /* 0x000fda000bf04270 */
[----:B-12---:R-:W-:Y:S05]  /*0570*/  @!P0 BRA `(.L_x_2646) ;  /* 0xfffffdc000008947 */ /* 0x006fea000383ffff */
.L_x_2642:
[----:B------:R-:W-:-:S05]  /*0580*/  IADD3 R10, -R0, R6, RZ ;  /* 0x00000006000a7210 */ /* 0x000fca0007ffe1ff */
[----:B------:R-:W-:-:S05]  /*0590*/  IMAD R0, R4, c[0x0][0x538], R10 ;  /* 0x00014e0004007a24 */ /* 0x000fca00078e020a */
[----:B------:R-:W-:Y:S01]  /*05a0*/  ISETP.GT.AND P0, PT, R0, UR4, PT ;  /* 0x0000000400007c0c */ /* 0x000fe2000bf04270 */
[----:B------:R-:W-:-:S12]  /*05b0*/  BRA.DIV ~URZ, `(.L_x_2647) ;  /* 0x000120e27f007947 */ /* 0x000fd8000b800000 */
[----:B------:R-:W-:-:S04]  /*05c0*/  VOTE.ANY R6, PT, !P0 ;  /* 0x0000000000067806 */ /* 0x000fc800040e0100 */
.L_x_2772:
[----:B------:R-:W2:Y:S02]  /*05d0*/  POPC R0, R6 ;  /* 0x0000000600007309 */ /* 0x000ea40000000000 */
[----:B-12---:R-:W-:Y:S01]  /*05e0*/  IADD3 R231, R0, R7, RZ ;  /* 0x0000000700e77210 */ /* 0x006fe20007ffe0ff */
[----:B------:R-:W-:Y:S05]  /*05f0*/  BRA.DIV ~URZ, `(.L_x_2648) ;  /* 0x000120f27f007947 */ /* 0x000fea000b800000 */
[----:B------:R1:W2:Y:S01]  /*0600*/  SHFL.IDX PT, R229, R9, R0, 0x1f ;  /* 0x00001f0009e57589 */ /* 0x0002a200000e0000 */
[----:B------:R-:W-:-:S03]  /*0610*/  MOV R5, RZ ;  /* 0x000000ff00057202 */ /* 0x000fc60000000f00 */
[----:B------:R1:W3:Y:S04]  /*0620*/  SHFL.IDX PT, R9, R8, R0, 0x1f ;  /* 0x00001f0008097589 */ /* 0x0002e800000e0000 */
.L_x_2773:
[----:B------:R-:W-:Y:S01]  /*0630*/  ISETP.NE.AND P0, PT, R6, RZ, PT ;  /* 0x000000ff0600720c */ /* 0x000fe20003f05270 */
[----:B------:R-:W-:-:S12]  /*0640*/  BSSY B0, `(.L_x_2649) ;  /* 0x0000005000007945 */ /* 0x000fd80003800000 */
[----:B------:R-:W-:Y:S05]  /*0650*/  @!P0 BRA `(.L_x_2650) ;  /* 0x0000003000008947 */ /* 0x000fea0003800000 */
[----:B------:R-:W-:Y:S01]  /*0660*/  IADD3 R2, R0, -0x1, RZ ;  /* 0xffffffff00027810 */ /* 0x000fe20007ffe0ff */
[----:B------:R-:W-:Y:S05]  /*0670*/  BRA.DIV ~URZ, `(.L_x_2651) ;  /* 0x000121527f007947 */ /* 0x000fea000b800000 */
[----:B------:R4:W1:Y:S02]  /*0680*/  SHFL.IDX PT, R5, R4, R2, 0x1f ;  /* 0x00001f0204057589 */ /* 0x00086400000e0000 */
.L_x_2650:
[----:B------:R-:W-:Y:S05]  /*0690*/  BSYNC B0 ;  /* 0x0000000000007941 */ /* 0x000fea0003800000 */
.L_x_2649:
[----:B---3--:R-:W-:Y:S01]  /*06a0*/  ISETP.NE.AND P0, PT, R9, 0x1, PT ;  /* 0x000000010900780c */ /* 0x008fe20003f05270 */
[----:B-1----:R-:W-:Y:S01]  /*06b0*/  IMAD R228, R5, c[0x0][0x538], R10 ;  /* 0x00014e0005e47a24 */ /* 0x002fe200078e020a */
[----:B------:R-:W-:Y:S04]  /*06c0*/  BSSY B0, `(.L_x_2652) ;  /* 0x0000085000007945 */ /* 0x000fe80003800000 */
[----:B------:R-:W-:-:S07]  /*06d0*/  IADD3 R11, -R228, UR4, RZ ;  /* 0x00000004e40b7c10 */ /* 0x000fce000fffe1ff */
[----:B------:R-:W-:Y:S05]  /*06e0*/  @!P0 BRA `(.L_x_2653) ;  /* 0x000003e000008947 */ /* 0x000fea0003800000 */
[-C--:B--2---:R-:W-:Y:S02]  /*06f0*/  IABS R0, R229.reuse ;  /* 0x000000e500007213 */ /* 0x084fe40000000000 */
[----:B------:R-:W-:-:S03]  /*0700*/  IABS R6, R229 ;  /* 0x000000e500067213 */ /* 0x000fc60000000000 */
[----:B------:R-:W-:Y:S01]  /*0710*/  IMAD.MOV.U32 R5, RZ, RZ, R0 ;  /* 0x000000ffff057224 */ /* 0x000fe200078e0000 */
[----:B------:R-:W-:-:S03]  /*0720*/  IABS R0, R9 ;  /* 0x0000000900007213 */ /* 0x000fc60000000000 */
[----:B----4-:R-:W1:Y:S02]  /*0730*/  I2F.RP R2, R5 ;  /* 0x0000000500027306 */ /* 0x010e640000209400 */
        /* <DEDUP_REMOVED lines=57> */
.L_x_2653:
[----:B----4-:R-:W-:-:S04]  /*0ad0*/  IMAD.MOV.U32 R2, RZ, RZ, 0x4 ;  /* 0x00000004ff027424 */ /* 0x010fc800078e00ff */
        /* <DEDUP_REMOVED lines=67> */
.L_x_2654:
[----:B------:R-:W-:Y:S05]  /*0f10*/  BSYNC B0 ;  /* 0x0000000000007941 */ /* 0x000fea0003800000 */
.L_x_2652:
[----:B------:R-:W-:-:S04]  /*0f20*/  LOP3.LUT R0, RZ, R0, RZ, 0x33, !PT ;  /* 0x00000000ff007212 */ /* 0x000fc800078e33ff */
[----:B------:R-:W-:Y:S01]  /*0f30*/  IADD3 R229, R0, R229, RZ ;  /* 0x000000e500e57210 */ /* 0x000fe20007ffe0ff */
[----:B------:R-:W-:Y:S05]  /*0f40*/  BRA `(.L_x_2655) ;  /* 0x0000004000007947 */ /* 0x000fea0003800000 */
.L_x_2643:
[----:B-1----:R-:W-:Y:S01]  /*0f50*/  IMAD.MOV.U32 R229, RZ, RZ, RZ ;  /* 0x000000ffffe57224 */ /* 0x002fe200078e00ff */
[----:B------:R-:W-:Y:S01]  /*0f60*/  MOV R230, RZ ;  /* 0x000000ff00e67202 */ /* 0x000fe20000000f00 */
[----:B------:R-:W-:Y:S01]  /*0f70*/  IMAD.U32 R228, RZ, RZ, UR4 ;  /* 0x00000004ffe47e24 */ /* 0x000fe2000f8e00ff */
[----:B------:R-:W-:Y:S02]  /*0f80*/  MOV R231, c[0x0][0x53c] ;  /* 0x00014f0000e77a02 */ /* 0x000fe40000000f00 */
.L_x_2655:
[----:B------:R-:W-:Y:S01]  /*0f90*/  ISETP.NE.AND P0, PT, R12, RZ, PT ;  /* 0x000000ff0c00720c */ /* 0x000fe20003f05270 */
[----:B------:R-:W-:-:S12]  /*0fa0*/  WARPSYNC 0xffffffff ;  /* 0xffffffff00007948 */ /* 0x000fd80003800000 */
[----:B------:R1:W-:Y:S04]  /*0fb0*/  @!P0 STS.128 [0x24100], R228 ;  /* 0x024100e4ff008388 */ /* 0x0003e80000000c00 */
[----:B------:R-:W-:Y:S06]  /*0fc0*/  BAR.ARV 0x5, 0x100 ;  /* 0x0144000000007b1d */ /* 0x000fec0000002000 */
.L_x_2641:
        /* <DEDUP_REMOVED lines=48> */
[----:B------:R-:W-:Y:S02]  /*12d0*/  LEA.HI R12, R12, R16, RZ, 0x2 ;  /* 0x000000100c0c7211 */ /* 0x000fe400078f10ff */
[----:B------:R-:W-:Y:S01]  /*12e0*/  ISETP.NE.U32.AND P3, PT, R6, 0x1, PT ;  /* 0x000000010600780c */ /* 0x000fe20003f65070 */
[----:B------:R-:W-:Y:S01]  /*12f0*/  IMAD.IADD R3, R4, 0x1, -R2 ;  /* 0x0000000104037824 */ /* 0x000fe200078e0a02 */
[----:B------:R-:W-:-:S02]  /*1300*/  LOP3.LUT R8, R0, 0x8, R15, 0xf8, !PT ;  /* 0x0000000800087812 */ /* 0x000fc400078ef80f */
[----:B------:R-:W-:Y:S02]  /*1310*/  SHF.R.U32.HI R6, RZ, 0x3, R0 ;  /* 0x00000003ff067819 */ /* 0x000fe40000011600 */
[----:B------:R-:W-:Y:S02]  /*1320*/  LOP3.LUT R0, R13, 0xfffffffc, RZ, 0xc0, !PT ;  /* 0xfffffffc0d007812 */ /* 0x000fe400078ec0ff */
[----:B------:R-:W-:Y:S02]  /*1330*/  SHF.R.S32.HI R2, RZ, 0x2, R12 ;  /* 0x00000002ff027819 */ /* 0x000fe4000001140c */
[----:B------:R-:W-:Y:S01]  /*1340*/  LOP3.LUT P0, RZ, R5, 0x2, RZ, 0xc0, !PT ;  /* 0x0000000205ff7812 */ /* 0x000fe2000780c0ff */
[----:B------:R-:W-:Y:S01]  /*1350*/  IMAD.IADD R0, R17, 0x1, -R0 ;  /* 0x0000000111007824 */ /* 0x000fe200078e0a00 */
[----:B------:R-:W-:Y:S01]  /*1360*/  LOP3.LUT P4, RZ, R5, 0x4, RZ, 0xc0, !PT ;  /* 0x0000000405ff7812 */ /* 0x000fe2000788c0ff */
[----:B------:R-:W-:Y:S01]  /*1370*/  IMAD R15, R3, 0x10, R2 ;  /* 0x00000010030f7824 */ /* 0x000fe200078e0202 */
[----:B------:R-:W-:Y:S01]  /*1380*/  LOP3.LUT R13, R8, R6, RZ, 0x3c, !PT ;  /* 0x00000006080d7212 */ /* 0x000fe200078e3cff */
        /* <DEDUP_REMOVED lines=8> */
[----:B------:R-:W-:Y:S01]  /*1410*/  IMAD R6, R0, 0x2, R8 ;  /* 0x0000000200067824 */ /* 0x000fe200078e0208 */
[----:B------:R-:W-:Y:S01]  /*1420*/  SHF.R.U32.HI R5, RZ, 0x3, R2 ;  /* 0x00000003ff057819 */ /* 0x000fe20000011602 */
[----:B------:R1:W-:Y:S01]  /*1430*/  STL [R1+0x18], R15 ;  /* 0x0000180f01007387 */ /* 0x0003e20000100800 */
[----:B------:R-:W-:-:S02]  /*1440*/  LOP3.LUT R7, R2, 0x8, R7, 0xf8, !PT ;  /* 0x0000000802077812 */ /* 0x000fc400078ef807 */
[----:B------:R-:W-:Y:S01]  /*1450*/  LOP3.LUT R11, R11, 0x7ffffe00, R9, 0xf8, !PT ;  /* 0x7ffffe000b0b7812 */ /* 0x000fe200078ef809 */
[----:B------:R-:W-:Y:S01]  /*1460*/  IMAD.SHL.U32 R9, R10, 0x40, RZ ;  /* 0x000000400a097824 */ /* 0x000fe200078e00ff */
[----:B------:R-:W-:Y:S01]  /*1470*/  LOP3.LUT R4, R4, 0x1c0, RZ, 0xc0, !PT ;  /* 0x000001c004047812 */ /* 0x000fe200078ec0ff */
[----:B------:R-:W-:Y:S01]  /*1480*/  IMAD.IADD R10, R0, 0x1, -R3 ;  /* 0x00000001000a7824 */ /* 0x000fe200078e0a03 */
[----:B------:R-:W-:Y:S01]  /*1490*/  LOP3.LUT R3, R7, R5, RZ, 0x3c, !PT ;  /* 0x0000000507037212 */ /* 0x000fe200078e3cff */
[----:B------:R-:W-:Y:S01]  /*14a0*/  IMAD R0, R14, 0x200, R13 ;  /* 0x000002000e007824 */ /* 0x000fe200078e020d */
[----:B------:R-:W-:Y:S01]  /*14b0*/  LOP3.LUT R5, R12, 0x7ffffffc, RZ, 0xc0, !PT ;  /* 0x7ffffffc0c057812 */ /* 0x000fe200078ec0ff */
[----:B------:R-:W-:Y:S01]  /*14c0*/  IMAD.SHL.U32 R210, R11, 0x2, RZ ;  /* 0x000000020bd27824 */ /* 0x000fe200078e00ff */
[----:B------:R-:W-:Y:S02]  /*14d0*/  LEA.HI R2, R4, R4, RZ, 0x1d ;  /* 0x0000000404027211 */ /* 0x000fe400078fe8ff */
[----:B------:R-:W-:Y:S01]  /*14e0*/  SHF.R.S32.HI R7, RZ, 0x1f, R193 ;  /* 0x0000001fff077819 */ /* 0x000fe200000114c1 */
[----:B------:R-:W-:Y:S01]  /*14f0*/  IMAD.IADD R7, R16, 0x1, -R5 ;  /* 0x0000000110077824 */ /* 0x000fe200078e0a05 */
[----:B------:R-:W-:Y:S01]  /*1500*/  LOP3.LUT R4, R9, 0xfffffe00, RZ, 0xc0, !PT ;  /* 0xfffffe0009047812 */ /* 0x000fe200078ec0ff */
[----:B------:R-:W-:Y:S01]  /*1510*/  IMAD.IADD R9, R6, 0x1, R2 ;  /* 0x0000000106097824 */ /* 0x000fe200078e0202 */
[----:B------:R-:W-:Y:S01]  /*1520*/  IADD3 R201, R193, 0x40, RZ ;  /* 0x00000040c1c97810 */ /* 0x000fe20007ffe0ff */
[----:B------:R-:W-:Y:S01]  /*1530*/  IMAD.SHL.U32 R225, R7, 0x2, RZ ;  /* 0x0000000207e17824 */ /* 0x000fe200078e00ff */
[CC--:B------:R-:W-:Y:S01]  /*1540*/  IADD3 R2, R3.reuse, R4.reuse, R8 ;  /* 0x0000000403027210 */ /* 0x0c0fe20007ffe008 */
[----:B------:R-:W-:Y:S01]  /*1550*/  IMAD R7, R10, 0x8, R15 ;  /* 0x000000080a077824 */ /* 0x000fe200078e020f */
[----:B------:R-:W-:Y:S01]  /*1560*/  LOP3.LUT R3, R3, R4, RZ, 0xfc, !PT ;  /* 0x0000000403037212 */ /* 0x000fe200078efcff */
[----:B------:R-:W-:Y:S01]  /*1570*/  IMAD.MOV.U32 R4, RZ, RZ, 0x20 ;  /* 0x00000020ff047424 */ /* 0x000fe200078e00ff */
[----:B------:R-:W-:Y:S01]  /*1580*/  IADD3 R202, R193, 0x80, RZ ;  /* 0x00000080c1ca7810 */ /* 0x000fe20007ffe0ff */
[----:B------:R-:W-:Y:S01]  /*1590*/  IMAD.MOV.U32 R8, RZ, RZ, 0x40 ;  /* 0x00000040ff087424 */ /* 0x000fe200078e00ff */
[----:B------:R-:W-:Y:S01]  /*15a0*/  IADD3 R21, R225, 0x10, RZ ;  /* 0x00000010e1157810 */ /* 0x000fe20007ffe0ff */
[----:B------:R2:W-:Y:S01]  /*15b0*/  STL [R1+0x14], R7 ;  /* 0x0000140701007387 */ /* 0x0005e20000100800 */
[----:B------:R-:W-:-:S02]  /*15c0*/  LEA R239, R9, 0x80, 0x1 ;  /* 0x0000008009ef7811 */ /* 0x000fc400078e08ff */
[C---:B------:R-:W-:Y:S02]  /*15d0*/  IADD3 R18, R225.reuse, 0x28, RZ ;  /* 0x00000028e1127810 */ /* 0x040fe40007ffe0ff */
[----:B------:R-:W-:Y:S02]  /*15e0*/  SHF.R.S32.HI R6, RZ, 0x1f, R201 ;  /* 0x0000001fff067819 */ /* 0x000fe400000114c9 */
[----:B------:R-:W-:Y:S02]  /*15f0*/  SHF.R.S32.HI R12, RZ, 0x1f, R202 ;  /* 0x0000001fff0c7819 */ /* 0x000fe400000114ca */
[----:B-1----:R-:W-:Y:S02]  /*1600*/  IADD3 R15, R225, 0x40, RZ ;  /* 0x00000040e10f7810 */ /* 0x002fe40007ffe0ff */
[C---:B------:R-:W-:Y:S02]  /*1610*/  SEL R6, R4.reuse, 0xffffffe0, !P1 ;  /* 0xffffffe004067807 */ /* 0x040fe40004800000 */
[----:B------:R-:W-:-:S02]  /*1620*/  SEL R168, R4, 0xffffffe0, !P0 ;  /* 0xffffffe004a87807 */ /* 0x000fc40004000000 */
[----:B------:R-:W-:Y:S01]  /*1630*/  IADD3 R12, R225, 0x58, RZ ;  /* 0x00000058e10c7810 */ /* 0x000fe20007ffe0ff */
[----:B------:R-:W-:Y:S01]  /*1640*/  IMAD.IADD R242, R239, 0x1, R6 ;  /* 0x00000001eff27824 */ /* 0x000fe200078e0206 */
[C---:B------:R-:W-:Y:S02]  /*1650*/  IADD3 R252, R225.reuse, 0x70, RZ ;  /* 0x00000070e1fc7810 */ /* 0x040fe40007ffe0ff */
[----:B------:R-:W-:Y:S02]  /*1660*/  IADD3 R250, R225, 0x80, RZ ;  /* 0x00000080e1fa7810 */ /* 0x000fe40007ffe0ff */
[----:B------:R-:W-:Y:S02]  /*1670*/  SHF.R.S32.HI R4, RZ, 0x1f, R21 ;  /* 0x0000001fff047819 */ /* 0x000fe40000011415 */
[----:B------:R-:W-:Y:S02]  /*1680*/  IADD3 R240, R239, -0x10, RZ ;  /* 0xfffffff0eff07810 */ /* 0x000fe40007ffe0ff */
[----:B--2---:R-:W-:-:S02]  /*1690*/  IADD3 R7, R225, 0x68, RZ ;  /* 0x00000068e1077810 */ /* 0x004fc40007ffe0ff */
[C---:B------:R-:W-:Y:S02]  /*16a0*/  IADD3 R249, R225.reuse, 0x88, RZ ;  /* 0x00000088e1f97810 */ /* 0x040fe40007ffe0ff */
[----:B------:R-:W-:Y:S02]  /*16b0*/  IADD3 R247, R225, 0x98, RZ ;  /* 0x00000098e1f77810 */ /* 0x000fe40007ffe0ff */
[----:B------:R-:W-:Y:S02]  /*16c0*/  SHF.R.S32.HI R4, RZ, 0x1f, R18 ;  /* 0x0000001fff047819 */ /* 0x000fe40000011412 */
[----:B------:R-:W-:Y:S02]  /*16d0*/  @P3 IADD3 R240, R239, 0x10, RZ ;  /* 0x00000010eff03810 */ /* 0x000fe40007ffe0ff */
[----:B------:R-:W-:Y:S02]  /*16e0*/  LEA R162, R2, 0x18100, 0x1 ;  /* 0x0001810002a27811 */ /* 0x000fe400078e08ff */
[----:B------:R-:W-:Y:S01]  /*16f0*/  SEL R5, R8, 0xffffffc0, !P2 ;  /* 0xffffffc008057807 */ /* 0x000fe20005000000 */
[----:B------:R-:W-:Y:S01]  /*1700*/  IMAD.IADD R241, R6, 0x1, R240 ;  /* 0x0000000106f17824 */ /* 0x000fe200078e02f0 */
[C---:B------:R-:W-:Y:S01]  /*1710*/  IADD3 R246, R225.reuse, 0xa0, RZ ;  /* 0x000000a0e1f67810 */ /* 0x040fe20007ffe0ff */
[----:B------:R-:W-:Y:S01]  /*1720*/  IMAD.IADD R163, R162, 0x1, R168 ;  /* 0x00000001a2a37824 */ /* 0x000fe200078e02a8 */
[----:B------:R-:W-:Y:S01]  /*1730*/  IADD3 R245, R225, 0xa8, RZ ;  /* 0x000000a8e1f57810 */ /* 0x000fe20007ffe0ff */
[----:B------:R-:W-:Y:S01]  /*1740*/  IMAD.IADD R2, R241, 0x1, R5 ;  /* 0x00000001f1027824 */ /* 0x000fe200078e0205 */
[----:B------:R-:W-:-:S02]  /*1750*/  SHF.R.S32.HI R4, RZ, 0x1f, R15 ;  /* 0x0000001fff047819 */ /* 0x000fc4000001140f */
[----:B------:R-:W-:Y:S01]  /*1760*/  LEA R170, R3, 0x100, 0x1 ;  /* 0x0000010003aa7811 */ /* 0x000fe200078e08ff */
[----:B------:R-:W-:Y:S01]  /*1770*/  IMAD.IADD R3, R5, 0x1, R240 ;  /* 0x0000000105037824 */ /* 0x000fe200078e02f0 */
[----:B------:R-:W-:Y:S02]  /*1780*/  IADD3 R244, R225, 0xb0, RZ ;  /* 0x000000b0e1f47810 */ /* 0x000fe40007ffe0ff */
[----:B------:R-:W-:Y:S01]  /*1790*/  SHF.R.S32.HI R4, RZ, 0x1f, R12 ;  /* 0x0000001fff047819 */ /* 0x000fe2000001140c */
[----:B------:R-:W-:Y:S01]  /*17a0*/  IMAD.IADD R232, R168, 0x1, R170 ;  /* 0x00000001a8e87824 */ /* 0x000fe200078e02aa */
[----:B------:R-:W-:Y:S02]  /*17b0*/  SHF.R.S32.HI R7, RZ, 0x1f, R7 ;  /* 0x0000001fff077819 */ /* 0x000fe40000011407 */
[----:B------:R-:W-:Y:S02]  /*17c0*/  LEA R169, R0, 0xc100, 0x1 ;  /* 0x0000c10000a97811 */ /* 0x000fe400078e08ff */
[----:B------:R-:W-:-:S02]  /*17d0*/  SHF.R.S32.HI R4, RZ, 0x1f, R252 ;  /* 0x0000001fff047819 */ /* 0x000fc400000114fc */
[----:B------:R-:W-:Y:S02]  /*17e0*/  SHF.R.S32.HI R7, RZ, 0x1f, R250 ;  /* 0x0000001fff077819 */ /* 0x000fe400000114fa */
[----:B------:R-:W-:Y:S02]  /*17f0*/  SEL R0, R8, 0xffffffc0, !P4 ;  /* 0xffffffc008007807 */ /* 0x000fe40006000000 */
        /* <DEDUP_REMOVED lines=9> */
[----:B------:R-:W-:Y:S01]  /*1890*/  IADD3 R20, R225, 0x18, RZ ;  /* 0x00000018e1147810 */ /* 0x000fe20007ffe0ff */
[----:B------:R-:W-:Y:S01]  /*18a0*/  IMAD.IADD R164, R163, 0x1, R0 ;  /* 0x00000001a3a47824 */ /* 0x000fe200078e0200 */
[----:B------:R1:W-:Y:S01]  /*18b0*/  STL [R1+0xc], R7 ;  /* 0x00000c0701007387 */ /* 0x0003e20000100800 */
[----:B------:R-:W-:Y:S01]  /*18c0*/  IMAD.IADD R0, R0, 0x1, R232 ;  /* 0x0000000100007824 */ /* 0x000fe200078e02e8 */
[C---:B------:R-:W-:Y:S01]  /*18d0*/  IADD3 R17, R225.reuse, 0x30, RZ ;  /* 0x00000030e1117810 */ /* 0x040fe20007ffe0ff */
[----:B------:R-:W-:Y:S01]  /*18e0*/  IMAD.IADD R235, R168, 0x1, R171 ;  /* 0x00000001a8eb7824 */ /* 0x000fe200078e02ab */
[----:B------:R1:W-:Y:S01]  /*18f0*/  STL [R1+0x8], R4 ;  /* 0x0000080401007387 */ /* 0x0003e20000100800 */
[----:B------:R-:W-:-:S02]  /*1900*/  IADD3 R14, R225, 0x48, RZ ;  /* 0x00000048e10e7810 */ /* 0x000fc40007ffe0ff */
[C---:B------:R-:W-:Y:S01]  /*1910*/  IADD3 R22, R225.reuse, 0x8, RZ ;  /* 0x00000008e1167810 */ /* 0x040fe20007ffe0ff */
[----:B------:R1:W-:Y:S01]  /*1920*/  STL [R1+0x4], R3 ;  /* 0x0000040301007387 */ /* 0x0003e20000100800 */
[C---:B------:R-:W-:Y:S02]  /*1930*/  IADD3 R11, R225.reuse, 0x60, RZ ;  /* 0x00000060e10b7810 */ /* 0x040fe40007ffe0ff */
[C---:B------:R-:W-:Y:S01]  /*1940*/  IADD3 R19, R225.reuse, 0x20, RZ ;  /* 0x00000020e1137810 */ /* 0x040fe20007ffe0ff */
[----:B------:R1:W-:Y:S01]  /*1950*/  STL [R1], R2 ;  /* 0x0000000201007387 */ /* 0x0003e20000100800 */
[C---:B------:R-:W-:Y:S02]  /*1960*/  IADD3 R251, R225.reuse, 0x78, RZ ;  /* 0x00000078e1fb7810 */ /* 0x040fe40007ffe0ff */
[----:B------:R-:W-:Y:S01]  /*1970*/  SHF.R.S32.HI R8, RZ, 0x1f, R20 ;  /* 0x0000001fff087819 */ /* 0x000fe20000011414 */
[----:B------:R1:W-:Y:S01]  /*1980*/  STL [R1+0x10], R0 ;  /* 0x0000100001007387 */ /* 0x0003e20000100800 */
[----:B------:R-:W-:-:S02]  /*1990*/  IADD3 R16, R225, 0x38, RZ ;  /* 0x00000038e1107810 */ /* 0x000fc40007ffe0ff */
[C---:B------:R-:W-:Y:S02]  /*19a0*/  IADD3 R248, R225.reuse, 0x90, RZ ;  /* 0x00000090e1f87810 */ /* 0x040fe40007ffe0ff */
[----:B------:R-:W-:Y:S02]  /*19b0*/  SHF.R.S32.HI R8, RZ, 0x1f, R17 ;  /* 0x0000001fff087819 */ /* 0x000fe40000011411 */
        /* <DEDUP_REMOVED lines=12> */
[----:B-1----:R-:W-:Y:S02]  /*1a80*/  SHF.R.S32.HI R8, RZ, 0x1f, R243 ;  /* 0x0000001fff087819 */ /* 0x002fe400000114f3 */
.L_x_2769:
        /* <DEDUP_REMOVED lines=30> */
.L_x_2656:
[----:B------:R-:W-:-:S04]  /*1c70*/  ISETP.NE.U32.AND P1, PT, RZ, c[0x0][0x368], PT ;  /* 0x0000da00ff007a0c */ /* 0x000fc80003f25070 */
[----:B------:R-:W-:-:S13]  /*1c80*/  ISETP.NE.AND.EX P1, PT, RZ, c[0x0][0x36c], PT, P1 ;  /* 0x0000db00ff007a0c */ /* 0x000fda0003f25310 */
[----:B------:R-:W-:Y:S05]  /*1c90*/  @!P1 BRA `(.L_x_2657) ;  /* 0x0000004000009947 */ /* 0x000fea0003800000 */
[----:B-1----:R-:W-:-:S04]  /*1ca0*/  IADD3 R2, P1, R233, c[0x0][0x368], RZ ;  /* 0x0000da00e9027a10 */ /* 0x002fc80007f3e0ff */
[----:B------:R-:W-:-:S05]  /*1cb0*/  IADD3.X R3, R234, c[0x0][0x36c], RZ, P1, !PT ;  /* 0x0000db00ea037a10 */ /* 0x000fca0000ffe4ff */
[----:B------:R1:W5:Y:S01]  /*1cc0*/  LDG.E R0, [R2.64] ;  /* 0x0000000802007981 */ /* 0x000362000c1e1900 */
[----:B------:R-:W-:Y:S05]  /*1cd0*/  BRA `(.L_x_2658) ;  /* 0x0000008000007947 */ /* 0x000fea0003800000 */
.L_x_2657:
        /* <DEDUP_REMOVED lines=8> */
.L_x_2658:
        /* <DEDUP_REMOVED lines=58> */
.L_x_2660:
[----:B------:R-:W-:Y:S05]  /*2100*/  BSYNC B0 ;  /* 0x0000000000007941 */ /* 0x000fea0003800000 */
.L_x_2659:
[----:B------:R-:W-:Y:S01]  /*2110*/  IMAD R205, R237, R2, RZ ;  /* 0x00000002edcd7224 */ /* 0x000fe200078e02ff */
        /* <DEDUP_REMOVED lines=99> */
.L_x_2774:
[----:B------:R-:W-:Y:S05]  /*2750*/  BRA.DIV ~URZ, `(.L_x_2663) ;  /* 0x000101427f007947 */ /* 0x000fea000b800000 */
[----:B------:R3:W4:Y:S02]  /*2760*/  SHFL.IDX PT, R0, R12, RZ, 0x181f ;  /* 0x00181fff0c007589 */ /* 0x00072400000e0000 */
.L_x_2775:
        /* <DEDUP_REMOVED lines=20> */
.L_x_2665:
[----:B------:R-:W-:Y:S05]  /*28b0*/  BSYNC B0 ;  /* 0x0000000000007941 */ /* 0x000fea0003800000 */
.L_x_2664:
[----:B------:R-:W-:Y:S05]  /*28c0*/  BRA.DIV ~URZ, `(.L_x_2666) ;  /* 0x000100427f007947 */ /* 0x000fea000b800000 */
[----:B--2---:R2:W1:Y:S04]  /*28d0*/  SHFL.IDX PT, R8, R9, 0x1, 0x181f ;  /* 0x00381f0009087f89 */ /* 0x00446800000e0000 */
[----:B----4-:R2:W4:Y:S02]  /*28e0*/  SHFL.IDX PT, R0, R12, 0x1, 0x181f ;  /* 0x00381f000c007f89 */ /* 0x01052400000e0000 */
.L_x_2776:
        /* <DEDUP_REMOVED lines=19> */
.L_x_2668:
[----:B------:R-:W-:Y:S05]  /*2a20*/  BSYNC B0 ;  /* 0x0000000000007941 */ /* 0x000fea0003800000 */
.L_x_2667:
[----:B------:R-:W-:Y:S05]  /*2a30*/  BRA.DIV ~URZ, `(.L_x_2669) ;  /* 0x0000ffa27f007947 */ /* 0x000fea000b800000 */
[----:B-1----:R1:W2:Y:S02]  /*2a40*/  SHFL.IDX PT, R8, R9, 0x2, 0x181f ;  /* 0x00581f0009087f89 */ /* 0x0022a400000e0000 */
.L_x_2777:
[----:B------:R-:W-:Y:S05]  /*2a50*/  BRA.DIV ~URZ, `(.L_x_2670) ;  /* 0x0000fff27f007947 */ /* 0x000fea000b800000 */
[----:B----4-:R4:W1:Y:S02]  /*2a60*/  SHFL.IDX PT, R0, R12, 0x2, 0x181f ;  /* 0x00581f000c007f89 */ /* 0x01086400000e0000 */
.L_x_2778:
        /* <DEDUP_REMOVED lines=19> */
.L_x_2672:
[----:B------:R-:W-:Y:S05]  /*2ba0*/  BSYNC B0 ;  /* 0x0000000000007941 */ /* 0x000fea0003800000 */
.L_x_2671:
[----:B------:R-:W-:Y:S05]  /*2bb0*/  BRA.DIV ~URZ, `(.L_x_2673) ;  /* 0x0000ff027f007947 */ /* 0x000fea000b800000 */
[----:B--2---:R2:W3:Y:S04]  /*2bc0*/  SHFL.IDX PT, R8, R9, 0x3, 0x181f ;  /* 0x00781f0009087f89 */ /* 0x0044e800000e0000 */
[----:B-1----:R2:W1:Y:S02]  /*2bd0*/  SHFL.IDX PT, R0, R12, 0x3, 0x181f ;  /* 0x00781f000c007f89 */ /* 0x00246400000e0000 */
.L_x_2779:
[----:B------:R-:W-:Y:S01]  /*2be0*/  IADD3 R2, R10, 0x60, RZ ;  /* 0x000000600a027810 */ /* 0x000fe20007ffe0ff */
[----:B-----5:R-:W-:Y:S01]  /*2bf0*/  IMAD.WIDE.U32 R214, R13, c[0x0][0x2b0], RZ ;  /* 0x0000ac000dd67a25 */ /* 0x020fe200078e00ff */
[----:B------:R-:W-:-:S02]  /*2c00*/  SHF.R.S32.HI R18, RZ, 0x1f, R193 ;  /* 0x0000001fff127819 */ /* 0x000fc400000114c1 */
[----:B------:R-:W-:Y:S02]  /*2c10*/  ISETP.GE.AND P2, PT, R2, R11, PT ;  /* 0x0000000b0200720c */ /* 0x000fe40003f46270 */
[----:B------:R-:W-:Y:S02]  /*2c20*/  SHF.R.S32.HI R16, RZ, 0x1f, R201 ;  /* 0x0000001fff107819 */ /* 0x000fe400000114c9 */
[----:B------:R-:W-:-:S09]  /*2c30*/  SHF.R.S32.HI R20, RZ, 0x1f, R202 ;  /* 0x0000001fff147819 */ /* 0x000fd200000114ca */
[-C--:B-1----:R-:W-:Y:S02]  /*2c40*/  @!P2 LEA R6, P0, R193, R0.reuse, 0x1 ;  /* 0x00000000c106a211 */ /* 0x082fe400078008ff */
[----:B------:R-:W-:Y:S02]  /*2c50*/  @!P2 LEA R4, P1, R201, R0, 0x1 ;  /* 0x00000000c904a211 */ /* 0x000fe400078208ff */
        /* <DEDUP_REMOVED lines=36> */
[----:B------:R-:W-:Y:S02]  /*2ea0*/  IMAD R218, R14, c[0x0][0x1ec], R213 ;  /* 0x00007b000eda7a24 */ /* 0x000fe400078e02d5 */
[----:B------:R-:W-:-:S04]  /*2eb0*/  IMAD.WIDE.U32 R2, R181, c[0x0][0x1e0], RZ ;  /* 0x00007800b5027a25 */ /* 0x000fc800078e00ff */
[----:B------:R-:W-:Y:S02]  /*2ec0*/  IMAD R108, R187, -0x40, R221 ;  /* 0xffffffc0bb6c7824 */ /* 0x000fe400078e02dd */
[----:B------:R-:W-:-:S04]  /*2ed0*/  IMAD.WIDE.U32 R216, R14, c[0x0][0x210], RZ ;  /* 0x000084000ed87a25 */ /* 0x000fc800078e00ff */
[----:B------:R-:W-:Y:S02]  /*2ee0*/  IMAD.IADD R13, R108, 0x1, -R226 ;  /* 0x000000016c0d7824 */ /* 0x000fe400078e0ae2 */
[----:B------:R-:W-:Y:S01]  /*2ef0*/  IMAD R220, R14, c[0x0][0x214], R217 ;  /* 0x000085000edc7a24 */ /* 0x000fe200078e02d9 */
[C---:B------:R-:W-:Y:S01]  /*2f00*/  SHF.L.U64.HI R14, R193.reuse, 0x1, R18 ;  /* 0x00000001c10e7819 */ /* 0x040fe20000010212 */
[----:B------:R-:W-:Y:S01]  /*2f10*/  IMAD.SHL.U32 R17, R193, 0x2, RZ ;  /* 0x00000002c1117824 */ /* 0x000fe200078e00ff */
[----:B-1----:R-:W-:Y:S01]  /*2f20*/  SHF.R.S32.HI R5, RZ, 0x1f, R181 ;  /* 0x0000001fff057819 */ /* 0x002fe200000114b5 */
[----:B------:R-:W-:Y:S01]  /*2f30*/  IMAD.SHL.U32 R19, R202, 0x2, RZ ;  /* 0x00000002ca137824 */ /* 0x000fe200078e00ff */
[----:B------:R-:W-:-:S03]  /*2f40*/  ISETP.GE.AND P6, PT, R13, 0x1, PT ;  /* 0x000000010d00780c */ /* 0x000fc60003fc6270 */
[----:B------:R-:W-:-:S04]  /*2f50*/  IMAD R0, R5, c[0x0][0x1e0], RZ ;  /* 0x0000780005007a24 */ /* 0x000fc800078e02ff */
[----:B------:R-:W-:-:S04]  /*2f60*/  IMAD R0, R181, c[0x0][0x1e4], R0 ;  /* 0x00007900b5007a24 */ /* 0x000fc800078e0200 */
[----:B------:R-:W-:Y:S02]  /*2f70*/  IMAD.IADD R3, R3, 0x1, R0 ;  /* 0x0000000103037824 */ /* 0x000fe400078e0200 */
[----:B------:R-:W-:Y:S02]  /*2f80*/  @P6 ISETP.GE.AND P1, PT, R193, c[0x0][0x1d4], PT ;  /* 0x00007500c1006a0c */ /* 0x000fe40003f26270 */
[----:B------:R-:W-:Y:S02]  /*2f90*/  @P6 ISETP.GE.AND P5, PT, R201, c[0x0][0x1d4], PT ;  /* 0x00007500c9006a0c */ /* 0x000fe40003fa6270 */
[----:B------:R-:W-:Y:S02]  /*2fa0*/  @P6 ISETP.GE.AND P2, PT, R202, c[0x0][0x1d4], PT ;  /* 0x00007500ca006a0c */ /* 0x000fe40003f46270 */
[----:B---3--:R-:W-:Y:S01]  /*2fb0*/  SHF.R.S32.HI R7, RZ, 0x1f, R173 ;  /* 0x0000001fff077819 */ /* 0x008fe200000114ad */
[----:B------:R-:W-:-:S04]  /*2fc0*/  IMAD.WIDE.U32 R2, R173, c[0x0][0x1f0], R2 ;  /* 0x00007c00ad027a25 */ /* 0x000fc800078e0002 */
[C---:B------:R-:W-:Y:S02]  /*2fd0*/  IMAD R0, R7.reuse, c[0x0][0x1f0], RZ ;  /* 0x00007c0007007a24 */ /* 0x040fe400078e02ff */
[----:B------:R-:W-:Y:S02]  /*2fe0*/  IMAD R7, R7, c[0x0][0x218], RZ ;  /* 0x0000860007077a24 */ /* 0x000fe400078e02ff */
[C---:B------:R-:W-:Y:S01]  /*2ff0*/  IMAD R4, R173.reuse, c[0x0][0x1f4], R0 ;  /* 0x00007d00ad047a24 */ /* 0x040fe200078e0200 */
[----:B------:R-:W-:Y:S01]  /*3000*/  IADD3 R0, P0, R2, R212, RZ ;  /* 0x000000d402007210 */ /* 0x000fe20007f1e0ff */
        /* <DEDUP_REMOVED lines=9> */
[----:B------:R-:W3:Y:S03]  /*30a0*/  SHFL.IDX PT, R8, R10, RZ, 0x181f ;  /* 0x00181fff0a087589 */ /* 0x000ee600000e0000 */
[----:B------:R-:W-:Y:S01]  /*30b0*/  IMAD.WIDE.U32 R2, R173, c[0x0][0x218], R2 ;  /* 0x00008600ad027a25 */ /* 0x000fe200078e0002 */
[----:B--2---:R2:W5:Y:S04]  /*30c0*/  SHFL.IDX PT, R9, R6, 0x1, 0x181f ;  /* 0x00381f0006097f89 */ /* 0x00456800000e0000 */
[----:B------:R-:W4:Y:S01]  /*30d0*/  SHFL.IDX PT, R10, R10, 0x1, 0x181f ;  /* 0x00381f000a0a7f89 */ /* 0x000f2200000e0000 */
[----:B-1----:R-:W-:-:S04]  /*30e0*/  @P6 LEA R4, P0, R193, R0, 0x1 ;  /* 0x00000000c1046211 */ /* 0x002fc800078008ff */
[----:B---3--:R-:W-:Y:S02]  /*30f0*/  @P6 LEA.HI.X R5, R193, R8, R18, 0x1, P0 ;  /* 0x00000008c1056211 */ /* 0x008fe400000f0c12 */
[----:B--2---:R-:W-:-:S03]  /*3100*/  @P6 LEA R6, P0, R201, R0, 0x1 ;  /* 0x00000000c9066211 */ /* 0x004fc600078008ff */
[----:B------:R1:W-:Y:S01]  /*3110*/  @P6 LDGSTS.E.BYPASS.LTC128B.128 [R210+0xc100], [R4.64], !P1 ;  /* 0x0c10000004d26fae */ /* 0x0003e2000c901d48 */
[----:B------:R-:W-:-:S05]  /*3120*/  @P6 LEA.HI.X R7, R201, R8, R16, 0x1, P0 ;  /* 0x00000008c9076211 */ /* 0x000fca00000f0c10 */
[----:B------:R5:W-:Y:S01]  /*3130*/  @P6 LDGSTS.E.BYPASS.LTC128B.128 [R210+0xe100], [R6.64], !P5 ;  /* 0x0e10000006d26fae */ /* 0x000be2000e901d48 */
[----:B-1----:R-:W-:Y:S02]  /*3140*/  @P6 LEA R4, P1, R202, R0, 0x1 ;  /* 0x00000000ca046211 */ /* 0x002fe400078208ff */
[----:B------:R-:W-:Y:S02]  /*3150*/  IADD3 R0, P0, R2, R216, RZ ;  /* 0x000000d802007210 */ /* 0x000fe40007f1e0ff */
[----:B------:R-:W-:Y:S02]  /*3160*/  @P6 LEA.HI.X R5, R202, R8, R20, 0x1, P1 ;  /* 0x00000008ca056211 */ /* 0x000fe400008f0c14 */
[----:B------:R-:W-:Y:S02]  /*3170*/  ISETP.GE.AND P1, PT, R13, 0x21, PT ;  /* 0x000000210d00780c */ /* 0x000fe40003f26270 */
[----:B------:R-:W-:Y:S01]  /*3180*/  IADD3.X R2, R220, R3, R11, P0, !PT ;  /* 0x00000003dc027210 */ /* 0x000fe200007fe40b */
[----:B------:R1:W-:Y:S01]  /*3190*/  @P6 LDGSTS.E.BYPASS.LTC128B.128 [R210+0x10100], [R4.64], !P2 ;  /* 0x1010000004d26fae */ /* 0x0003e2000d101d48 */
[----:B----4-:R-:W-:-:S04]  /*31a0*/  LEA R12, P0, R0, c[0x0][0x1f8], 0x1 ;  /* 0x00007e00000c7a11 */ /* 0x010fc800078008ff */
[----:B------:R-:W-:Y:S01]  /*31b0*/  LEA.HI.X R15, R0, c[0x0][0x1fc], R2, 0x1, P0 ;  /* 0x00007f00000f7a11 */ /* 0x000fe200000f0c02 */
[----:B------:R-:W2:Y:S04]  /*31c0*/  SHFL.IDX PT, R8, R12, RZ, 0x181f ;  /* 0x00181fff0c087589 */ /* 0x000ea800000e0000 */
[C---:B-----5:R-:W-:Y:S01]  /*31d0*/  @P1 LEA R6, P0, R193.reuse, R9, 0x1 ;  /* 0x00000009c1061211 */ /* 0x060fe200078008ff */
[----:B------:R-:W3:Y:S01]  /*31e0*/  SHFL.IDX PT, R11, R15, RZ, 0x181f ;  /* 0x00181fff0f0b7589 */ /* 0x000ee200000e0000 */
[----:B------:R-:W-:Y:S02]  /*31f0*/  @P1 ISETP.GE.AND P5, PT, R193, c[0x0][0x1d4], PT ;  /* 0x00007500c1001a0c */ /* 0x000fe40003fa6270 */
[----:B------:R-:W-:Y:S01]  /*3200*/  @P1 ISETP.GE.AND P2, PT, R201, c[0x0][0x1d4], PT ;  /* 0x00007500c9001a0c */ /* 0x000fe20003f46270 */
[----:B------:R-:W4:Y:S01]  /*3210*/  SHFL.IDX PT, R0, R12, 0x1, 0x181f ;  /* 0x00381f000c007f89 */ /* 0x000f2200000e0000 */
[----:B------:R-:W-:Y:S01]  /*3220*/  @P1 LEA.HI.X R7, R193, R10, R18, 0x1, P0 ;  /* 0x0000000ac1071211 */ /* 0x000fe200000f0c12 */
        /* <DEDUP_REMOVED lines=11> */
[----:B------:R1:W5:Y:S01]  /*32e0*/  SHFL.IDX PT, R10, R15, 0x1, 0x181f ;  /* 0x00381f000f0a7f89 */ /* 0x00036200000e0000 */
        /* <DEDUP_REMOVED lines=13> */
[----:B------:R-:W-:-:S03]  /*33c0*/  IADD3 R6, P0, R0, R17, RZ ;  /* 0x0000001100067210 */ /* 0x000fc60007f1e0ff */
[----:B------:R-:W-:Y:S01]  /*33d0*/  IMAD.X R9, R11, 0x1, R15, P6 ;  /* 0x000000010b097824 */ /* 0x000fe200030e060f */
[----:B------:R2:W-:Y:S01]  /*33e0*/  LDGSTS.E.BYPASS.LTC128B.128 [R210+0x2100], [R2.64], !P1 ;  /* 0x0210000002d27fae */ /* 0x0005e2000c901d48 */
[----:B------:R-:W-:Y:S01]  /*33f0*/  ISETP.GE.AND P1, PT, R202, c[0x0][0x1d4], PT ;  /* 0x00007500ca007a0c */ /* 0x000fe20003f26270 */
[----:B-----5:R-:W-:-:S03]  /*3400*/  IMAD.X R7, R10, 0x1, R14, P0 ;  /* 0x000000010a077824 */ /* 0x020fc600000e060e */
        /* <DEDUP_REMOVED lines=42> */
.L_x_2780:
        /* <DEDUP_REMOVED lines=8> */
[C---:B------:R-:W-:Y:S01]  /*3730*/  IMAD.X R5, R8.reuse, 0x1, R16, P5 ;  /* 0x0000000108057824 */ /* 0x040fe200028e0610 */
        /* <DEDUP_REMOVED lines=11> */
.L_x_2781:
        /* <DEDUP_REMOVED lines=21> */
.L_x_2675:
[----:B------:R-:W-:Y:S05]  /*3940*/  BSYNC B0 ;  /* 0x0000000000007941 */ /* 0x000fea0003800000 */
.L_x_2674:
        /* <DEDUP_REMOVED lines=27> */
[C---:B------:R-:W-:Y:S01]  /*3b00*/  IMAD.SHL.U32 R26, R202.reuse, 0x2, RZ ;  /* 0x00000002ca1a7824 */ /* 0x040fe200078e00ff */
        /* <DEDUP_REMOVED lines=17> */
.L_x_2782:
        /* <DEDUP_REMOVED lines=8> */
[----:B----4-:R-:W-:Y:S01]  /*3ca0*/  IMAD.X R15, R12, 0x1, R21, P0 ;  /* 0x000000010c0f7824 */ /* 0x010fe200000e0615 */
        /* <DEDUP_REMOVED lines=12> */
.L_x_2783:
        /* <DEDUP_REMOVED lines=21> */
.L_x_2679:
[----:B------:R-:W-:Y:S05]  /*3ec0*/  BSYNC B0 ;  /* 0x0000000000007941 */ /* 0x000fea0003800000 */
.L_x_2678:
[----:B------:R-:W-:Y:S01]  /*3ed0*/  IMAD.MOV.U32 R0, RZ, RZ, 0x40 ;  /* 0x00000040ff007424 */ /* 0x000fe200078e00ff */
[----:B------:R-:W-:Y:S01]  /*3ee0*/  LOP3.LUT P0, RZ, R207, 0x4, RZ, 0xc0, !PT ;  /* 0x00000004cfff7812 */ /* 0x000fe2000780c0ff */
[----:B------:R-:W0:Y:S01]  /*3ef0*/  LDGDEPBAR ;  /* 0x00000000000079af */ /* 0x000e220000000000 */
[----:B------:R-:W-:Y:S02]  /*3f00*/  WARPSYNC 0xffffffff ;  /* 0xffffffff00007948 */ /* 0x000fe40003800000 */
[----:B------:R-:W-:Y:S01]  /*3f10*/  SEL R166, R0, 0xffffffc0, !P0 ;  /* 0xffffffc000a67807 */ /* 0x000fe20004000000 */
[----:B---34-:R-:W-:Y:S01]  /*3f20*/  HMMA.16816.F32 R36, R8, R32, RZ ;  /* 0x000000200824723c */ /* 0x018fe200000018ff */
[----:B--2---:R-:W-:Y:S03]  /*3f30*/  LDSM.16.M88.4 R16, [R165] ;  /* 0x00000000a510783b */ /* 0x004fe60000000200 */
[----:B------:R-:W-:Y:S01]  /*3f40*/  IMAD.IADD R2, R169, 0x1, R166 ;  /* 0x00000001a9027824 */ /* 0x000fe200078e02a6 */
[----:B------:R-:W2:Y:S01]  /*3f50*/  LDL R109, [R1+0x14] ;  /* 0x00001400016d7983 */ /* 0x000ea20000100800 */
[----:B------:R-:W-:-:S02]  /*3f60*/  IADD3 R0, R166, R169, R167 ;  /* 0x000000a9a6007210 */ /* 0x000fc40007ffe0a7 */
[C---:B------:R-:W-:Y:S01]  /*3f70*/  HMMA.16816.F32 R24, R8.reuse, R40, RZ ;  /* 0x000000280818723c */ /* 0x040fe200000018ff */
[----:B------:R-:W3:Y:S04]  /*3f80*/  LDSM.16.M88.4 R72, [R2] ;  /* 0x000000000248783b */ /* 0x000ee80000000200 */
[----:B------:R-:W4:Y:S03]  /*3f90*/  LDSM.16.M88.4 R80, [R2+0x800] ;  /* 0x000800000250783b */ /* 0x000f260000000200 */
[C---:B------:R-:W-:Y:S01]  /*3fa0*/  HMMA.16816.F32 R20, R8.reuse, R42, RZ ;  /* 0x0000002a0814723c */ /* 0x040fe200000018ff */
[----:B------:R-:W5:Y:S04]  /*3fb0*/  LDSM.16.M88.4 R68, [R2+0x1000] ;  /* 0x001000000244783b */ /* 0x000f680000000200 */
[----:B------:R-:W1:Y:S03]  /*3fc0*/  LDSM.16.M88.4 R76, [R2+0x1800] ;  /* 0x00180000024c783b */ /* 0x000e660000000200 */
[C---:B------:R-:W-:Y:S01]  /*3fd0*/  HMMA.16816.F32 R12, R8.reuse, R44, RZ ;  /* 0x0000002c080c723c */ /* 0x040fe200000018ff */
[----:B------:R-:W-:Y:S04]  /*3fe0*/  LDSM.16.M88.4 R88, [R0] ;  /* 0x000000000058783b */ /* 0x000fe80000000200 */
[----:B------:R-:W-:Y:S03]  /*3ff0*/  LDSM.16.M88.4 R100, [R0+0x800] ;  /* 0x000800000064783b */ /* 0x000fe60000000200 */
[C---:B------:R-:W-:Y:S01]  /*4000*/  HMMA.16816.F32 R32, R8.reuse, R34, RZ ;  /* 0x000000220820723c */ /* 0x040fe200000018ff */
[----:B------:R-:W-:Y:S04]  /*4010*/  LDSM.16.M88.4 R104, [R169+0x2000] ;  /* 0x00200000a968783b */ /* 0x000fe80000000200 */
[----:B------:R-:W-:Y:S03]  /*4020*/  LDSM.16.M88.4 R96, [R28+0x2000] ;  /* 0x002000001c60783b */ /* 0x000fe60000000200 */
[C---:B------:R-:W-:Y:S08]  /*4030*/  HMMA.16816.F32 R40, R8.reuse, R46, RZ ;  /* 0x0000002e0828723c */ /* 0x040ff000000018ff */
[C---:B------:R-:W-:Y:S08]  /*4040*/  HMMA.16816.F32 R60, R8.reuse, R56, RZ ;  /* 0x00000038083c723c */ /* 0x040ff000000018ff */
[----:B------:R-:W-:Y:S08]  /*4050*/  HMMA.16816.F32 R56, R8, R58, RZ ;  /* 0x0000003a0838723c */ /* 0x000ff000000018ff */
[C---:B-1----:R-:W-:Y:S08]  /*4060*/  HMMA.16816.F32 R52, R4.reuse, R48, R36 ;  /* 0x000000300434723c */ /* 0x042ff00000001824 */
[C---:B------:R-:W-:Y:S08]  /*4070*/  HMMA.16816.F32 R44, R4.reuse, R64, R24 ;  /* 0x00000040042c723c */ /* 0x040ff00000001818 */
[C---:B------:R-:W-:Y:S08]  /*4080*/  HMMA.16816.F32 R8, R4.reuse, R66, R20 ;  /* 0x000000420408723c */ /* 0x040ff00000001814 */
[C---:B------:R-:W-:Y:S01]  /*4090*/  HMMA.16816.F32 R64, R4.reuse, R84, R12 ;  /* 0x000000540440723c */ /* 0x040fe2000000180c */
[----:B------:R-:W1:Y:S07]  /*40a0*/  LDSM.16.M88.4 R12, [R164] ;  /* 0x00000000a40c783b */ /* 0x000e6e0000000200 */
[C---:B------:R-:W-:Y:S08]  /*40b0*/  HMMA.16816.F32 R48, R4.reuse, R50, R32 ;  /* 0x000000320430723c */ /* 0x040ff00000001820 */
[C---:B------:R-:W-:Y:S01]  /*40c0*/  HMMA.16816.F32 R40, R4.reuse, R86, R40 ;  /* 0x000000560428723c */ /* 0x040fe20000001828 */
[----:B------:R-:W-:Y:S07]  /*40d0*/  LDSM.16.M88.4 R84, [R0+0x1000] ;  /* 0x001000000054783b */ /* 0x000fee0000000200 */
[C---:B------:R-:W-:Y:S08]  /*40e0*/  HMMA.16816.F32 R36, R4.reuse, R92, R60 ;  /* 0x0000005c0424723c */ /* 0x040ff0000000183c */
[----:B------:R-:W-:Y:S01]  /*40f0*/  HMMA.16816.F32 R32, R4, R94, R56 ;  /* 0x0000005e0420723c */ /* 0x000fe20000001838 */
[----:B------:R-:W-:Y:S07]  /*4100*/  LDSM.16.M88.4 R92, [R0+0x1800] ;  /* 0x00180000005c783b */ /* 0x000fee0000000200 */
[C---:B---3--:R-:W-:Y:S08]  /*4110*/  HMMA.16816.F32 R24, R16.reuse, R72, R52 ;  /* 0x000000481018723c */ /* 0x048ff00000001834 */
[C---:B----4-:R-:W-:Y:S08]  /*4120*/  HMMA.16816.F32 R4, R16.reuse, R80, R44 ;  /* 0x000000501004723c */ /* 0x050ff0000000182c */
[C---:B------:R-:W-:Y:S01]  /*4130*/  HMMA.16816.F32 R52, R16.reuse, R82, R8 ;  /* 0x000000521034723c */ /* 0x040fe20000001808 */
[----:B------:R-:W3:Y:S04]  /*4140*/  LDSM.16.M88.4 R8, [R162+0x4000] ;  /* 0x00400000a208783b */ /* 0x000ee80000000200 */
[----:B------:R-:W-:Y:S03]  /*4150*/  LDSM.16.M88.4 R80, [R169+0x3800] ;  /* 0x00380000a950783b */ /* 0x000fe60000000200 */
[C---:B------:R-:W-:Y:S01]  /*4160*/  HMMA.16816.F32 R20, R16.reuse, R74, R48 ;  /* 0x0000004a1014723c */ /* 0x040fe20000001830 */
[----:B------:R-:W-:Y:S07]  /*4170*/  LDSM.16.M88.4 R72, [R169+0x3000] ;  /* 0x00300000a948783b */ /* 0x000fee0000000200 */
[C---:B-----5:R-:W-:Y:S08]  /*4180*/  HMMA.16816.F32 R60, R16.reuse, R68, R64 ;  /* 0x00000044103c723c */ /* 0x060ff00000001840 */
[C---:B------:R-:W-:Y:S01]  /*4190*/  HMMA.16816.F32 R56, R16.reuse, R70, R40 ;  /* 0x000000461038723c */ /* 0x040fe20000001828 */
[----:B------:R-:W-:Y:S07]  /*41a0*/  LDSM.16.M88.4 R40, [R169+0x2800] ;  /* 0x00280000a928783b */ /* 0x000fee0000000200 */
[C---:B------:R-:W-:Y:S08]  /*41b0*/  HMMA.16816.F32 R68, R16.reuse, R76, R36 ;  /* 0x0000004c1044723c */ /* 0x040ff00000001824 */
[----:B------:R-:W-:Y:S01]  /*41c0*/  HMMA.16816.F32 R48, R16, R78, R32 ;  /* 0x0000004e1030723c */ /* 0x000fe20000001820 */
[----:B------:R-:W-:Y:S07]  /*41d0*/  LDSM.16.M88.4 R76, [R28+0x3800] ;  /* 0x003800001c4c783b */ /* 0x000fee0000000200 */
[C---:B-1----:R-:W-:Y:S01]  /*41e0*/  HMMA.16816.F32 R16, R12.reuse, R88, R24 ;  /* 0x000000580c10723c */ /* 0x042fe20000001818 */
[----:B------:R-:W-:Y:S07]  /*41f0*/  LDSM.16.M88.4 R24, [R165+0x4000] ;  /* 0x00400000a518783b */ /* 0x000fee0000000200 */
[C---:B------:R-:W-:Y:S01]  /*4200*/  HMMA.16816.F32 R36, R12.reuse, R100, R4 ;  /* 0x000000640c24723c */ /* 0x040fe20000001804 */
[----:B------:R-:W1:Y:S07]  /*4210*/  LDSM.16.M88.4 R4, [R163+0x4000] ;  /* 0x00400000a304783b */ /* 0x000e6e0000000200 */
[----:B------:R-:W-:Y:S01]  /*4220*/  HMMA.16816.F32 R44, R12, R90, R20 ;  /* 0x0000005a0c2c723c */ /* 0x000fe20000001814 */
[----:B------:R-:W-:Y:S07]  /*4230*/  LDSM.16.M88.4 R88, [R2+0x2800] ;  /* 0x002800000258783b */ /* 0x000fee0000000200 */
[----:B---3--:R-:W-:Y:S08]  /*4240*/  HMMA.16816.F32 R16, R8, R104, R16 ;  /* 0x000000680810723c */ /* 0x008ff00000001810 */
[C---:B------:R-:W-:Y:S01]  /*4250*/  HMMA.16816.F32 R32, R12.reuse, R102, R52 ;  /* 0x000000660c20723c */ /* 0x040fe20000001834 */
[----:B------:R-:W3:Y:S07]  /*4260*/  LDSM.16.M88.4 R100, [R2+0x2000] ;  /* 0x002000000264783b */ /* 0x000eee0000000200 */
[C---:B------:R-:W-:Y:S08]  /*4270*/  HMMA.16816.F32 R20, R12.reuse, R84, R60 ;  /* 0x000000540c14723c */ /* 0x040ff0000000183c */
[C---:B------:R-:W-:Y:S01]  /*4280*/  HMMA.16816.F32 R64, R12.reuse, R86, R56 ;  /* 0x000000560c40723c */ /* 0x040fe20000001838 */
[----:B------:R-:W4:Y:S07]  /*4290*/  LDSM.16.M88.4 R84, [R28+0x2800] ;  /* 0x002800001c54783b */ /* 0x000f2e0000000200 */
[C---:B------:R-:W-:Y:S08]  /*42a0*/  HMMA.16816.F32 R68, R12.reuse, R92, R68 ;  /* 0x0000005c0c44723c */ /* 0x040ff00000001844 */
[----:B------:R-:W-:Y:S01]  /*42b0*/  HMMA.16816.F32 R60, R12, R94, R48 ;  /* 0x0000005e0c3c723c */ /* 0x000fe20000001830 */
[----:B------:R-:W5:Y:S07]  /*42c0*/  LDSM.16.M88.4 R92, [R28+0x3000] ;  /* 0x003000001c5c783b */ /* 0x000f6e0000000200 */
[----:B------:R-:W-:Y:S01]  /*42d0*/  HMMA.16816.F32 R56, R8, R106, R44 ;  /* 0x0000006a0838723c */ /* 0x000fe2000000182c */
[----:B------:R-:W-:Y:S07]  /*42e0*/  LDSM.16.M88.4 R104, [R0+0x2000] ;  /* 0x002000000068783b */ /* 0x000fee0000000200 */
[----:B-1----:R-:W-:Y:S01]  /*42f0*/  HMMA.16816.F32 R12, R4, R96, R16 ;  /* 0x00000060040c723c */ /* 0x002fe20000001810 */
[----:B------:R-:W-:Y:S07]  /*4300*/  LDSM.16.M88.4 R16, [R162+0x8000] ;  /* 0x00800000a210783b */ /* 0x000fee0000000200 */
[C---:B------:R-:W-:Y:S08]  /*4310*/  HMMA.16816.F32 R52, R8.reuse, R40, R36 ;  /* 0x000000280834723c */ /* 0x040ff00000001824 */
[C---:B------:R-:W-:Y:S01]  /*4320*/  HMMA.16816.F32 R44, R8.reuse, R72, R20 ;  /* 0x00000048082c723c */ /* 0x040fe20000001814 */
[----:B------:R-:W1:Y:S07]  /*4330*/  LDSM.16.M88.4 R20, [R164+0x4000] ;  /* 0x00400000a414783b */ /* 0x000e6e0000000200 */
[C---:B------:R-:W-:Y:S08]  /*4340*/  HMMA.16816.F32 R48, R8.reuse, R42, R32 ;  /* 0x0000002a0830723c */ /* 0x040ff00000001820 */
[----:B------:R-:W-:Y:S01]  /*4350*/  HMMA.16816.F32 R40, R8, R74, R64 ;  /* 0x0000004a0828723c */ /* 0x000fe20000001840 */
[----:B--2---:R-:W-:-:S07]  /*4360*/  IMAD.IADD R206, R109, 0x1, R229 ;  /* 0x000000016dce7824 */ /* 0x004fce00078e02e5 */
[----:B------:R-:W-:Y:S01]  /*4370*/  HMMA.16816.F32 R32, R4, R98, R56 ;  /* 0x000000620420723c */ /* 0x000fe20000001838 */
[----:B------:R-:W2:Y:S07]  /*4380*/  LDSM.16.M88.4 R96, [R169+0x4000] ;  /* 0x00400000a960783b */ /* 0x000eae0000000200 */
[C---:B------:R-:W-:Y:S01]  /*4390*/  HMMA.16816.F32 R64, R8.reuse, R80, R68 ;  /* 0x000000500840723c */ /* 0x040fe20000001844 */
[----:B------:R-:W-:Y:S07]  /*43a0*/  LDSM.16.M88.4 R68, [R2+0x3000] ;  /* 0x003000000244783b */ /* 0x000fee0000000200 */
[----:B------:R-:W-:Y:S01]  /*43b0*/  HMMA.16816.F32 R36, R8, R82, R60 ;  /* 0x000000520824723c */ /* 0x000fe2000000183c */
[----:B------:R-:W-:Y:S07]  /*43c0*/  LDSM.16.M88.4 R80, [R2+0x3800] ;  /* 0x003800000250783b */ /* 0x000fee0000000200 */
[----:B---3--:R-:W-:Y:S01]  /*43d0*/  HMMA.16816.F32 R8, R24, R100, R12 ;  /* 0x000000641808723c */ /* 0x008fe2000000180c */
[----:B------:R-:W-:Y:S07]  /*43e0*/  LDSM.16.M88.4 R12, [R163+0x8000] ;  /* 0x00800000a30c783b */ /* 0x000fee0000000200 */
[C---:B----4-:R-:W-:Y:S08]  /*43f0*/  HMMA.16816.F32 R52, R4.reuse, R84, R52 ;  /* 0x000000540434723c */ /* 0x050ff00000001834 */
[C---:B------:R-:W-:Y:S01]  /*4400*/  HMMA.16816.F32 R72, R4.reuse, R86, R48 ;  /* 0x000000560448723c */ /* 0x040fe20000001830 */
[----:B------:R-:W-:Y:S07]  /*4410*/  LDSM.16.M88.4 R84, [R0+0x3000] ;  /* 0x003000000054783b */ /* 0x000fee0000000200 */
[----:B-----5:R-:W-:Y:S01]  /*4420*/  HMMA.16816.F32 R48, R4, R94, R40 ;  /* 0x0000005e0430723c */ /* 0x020fe20000001828 */
[----:B------:R-:W3:Y:S07]  /*4430*/  LDSM.16.M88.4 R40, [R0+0x2800] ;  /* 0x002800000028783b */ /* 0x000eee0000000200 */
[----:B------:R-:W-:Y:S01]  /*4440*/  HMMA.16816.F32 R32, R24, R102, R32 ;  /* 0x000000661820723c */ /* 0x000fe20000001820 */
[----:B------:R-:W4:Y:S07]  /*4450*/  LDSM.16.M88.4 R100, [R28+0x4000] ;  /* 0x004000001c64783b */ /* 0x000f2e0000000200 */
[C---:B------:R-:W-:Y:S01]  /*4460*/  HMMA.16816.F32 R56, R4.reuse, R92, R44 ;  /* 0x0000005c0438723c */ /* 0x040fe2000000182c */
[----:B------:R-:W-:Y:S07]  /*4470*/  LDSM.16.M88.4 R92, [R2+0x4000] ;  /* 0x00400000025c783b */ /* 0x000fee0000000200 */
[C---:B------:R-:W-:Y:S08]  /*4480*/  HMMA.16816.F32 R64, R4.reuse, R76, R64 ;  /* 0x0000004c0440723c */ /* 0x040ff00000001840 */
[----:B------:R-:W-:Y:S01]  /*4490*/  HMMA.16816.F32 R60, R4, R78, R36 ;  /* 0x0000004e043c723c */ /* 0x000fe20000001824 */
[----:B------:R-:W5:Y:S07]  /*44a0*/  LDSM.16.M88.4 R76, [R169+0x4800] ;  /* 0x00480000a94c783b */ /* 0x000f6e0000000200 */
[----:B-1----:R-:W-:Y:S01]  /*44b0*/  HMMA.16816.F32 R4, R20, R104, R8 ;  /* 0x000000681404723c */ /* 0x002fe20000001808 */
[----:B------:R-:W-:Y:S07]  /*44c0*/  LDSM.16.M88.4 R8, [R165+0x8000] ;  /* 0x00800000a508783b */ /* 0x000fee0000000200 */
[----:B------:R-:W-:Y:S08]  /*44d0*/  HMMA.16816.F32 R36, R24, R88, R52 ;  /* 0x000000581824723c */ /* 0x000ff00000001834 */
[----:B------:R-:W-:Y:S08]  /*44e0*/  HMMA.16816.F32 R32, R20, R106, R32 ;  /* 0x0000006a1420723c */ /* 0x000ff00000001820 */
[----:B--2---:R-:W-:Y:S08]  /*44f0*/  HMMA.16816.F32 R4, R16, R96, R4 ;  /* 0x000000601004723c */ /* 0x004ff00000001804 */
[----:B------:R-:W-:Y:S01]  /*4500*/  HMMA.16816.F32 R44, R24, R90, R72 ;  /* 0x0000005a182c723c */ /* 0x000fe20000001848 */
[----:B------:R-:W-:Y:S07]  /*4510*/  LDSM.16.M88.4 R88, [R0+0x4000] ;  /* 0x004000000058783b */ /* 0x000fee0000000200 */
[----:B---3--:R-:W-:Y:S08]  /*4520*/  HMMA.16816.F32 R36, R20, R40, R36 ;  /* 0x000000281424723c */ /* 0x008ff00000001824 */
[C---:B------:R-:W-:Y:S08]  /*4530*/  HMMA.16816.F32 R52, R24.reuse, R68, R56 ;  /* 0x000000441834723c */ /* 0x040ff00000001838 */
[----:B------:R-:W-:Y:S01]  /*4540*/  HMMA.16816.F32 R56, R24, R70, R48 ;  /* 0x000000461838723c */ /* 0x000fe20000001830 */
[----:B------:R-:W1:Y:S04]  /*4550*/  LDSM.16.M88.4 R68, [R0+0x3800] ;  /* 0x003800000044783b */ /* 0x000e680000000200 */
[----:B------:R-:W2:Y:S03]  /*4560*/  LDSM.16.M88.4 R48, [R28+0x4800] ;  /* 0x004800001c30783b */ /* 0x000ea60000000200 */
[----:B------:R-:W-:Y:S08]  /*4570*/  HMMA.16816.F32 R32, R16, R98, R32 ;  /* 0x000000621020723c */ /* 0x000ff00000001820 */
[C---:B------:R-:W-:Y:S08]  /*4580*/  HMMA.16816.F32 R72, R24.reuse, R80, R64 ;  /* 0x000000501848723c */ /* 0x040ff00000001840 */
[----:B------:R-:W-:Y:S01]  /*4590*/  HMMA.16816.F32 R64, R24, R82, R60 ;  /* 0x000000521840723c */ /* 0x000fe2000000183c */
[----:B------:R-:W3:Y:S07]  /*45a0*/  LDSM.16.M88.4 R60, [R169+0x5000] ;  /* 0x00500000a93c783b */ /* 0x000eee0000000200 */
[----:B----4-:R-:W-:Y:S01]  /*45b0*/  HMMA.16816.F32 R24, R12, R100, R4 ;  /* 0x000000640c18723c */ /* 0x010fe20000001804 */
[----:B------:R-:W4:Y:S07]  /*45c0*/  LDSM.16.M88.4 R4, [R164+0x8000] ;  /* 0x00800000a404783b */ /* 0x000f2e0000000200 */
[----:B------:R-:W-:Y:S08]  /*45d0*/  HMMA.16816.F32 R44, R20, R42, R44 ;  /* 0x0000002a142c723c */ /* 0x000ff0000000182c */
[----:B-----5:R-:W-:Y:S08]  /*45e0*/  HMMA.16816.F32 R40, R16, R76, R36 ;  /* 0x0000004c1028723c */ /* 0x020ff00000001824 */
[C---:B------:R-:W-:Y:S08]  /*45f0*/  HMMA.16816.F32 R52, R20.reuse, R84, R52 ;  /* 0x000000541434723c */ /* 0x040ff00000001834 */
[----:B------:R-:W-:Y:S01]  /*4600*/  HMMA.16816.F32 R56, R20, R86, R56 ;  /* 0x000000561438723c */ /* 0x000fe20000001838 */
[----:B------:R-:W2:Y:S07]  /*4610*/  LDSM.16.M88.4 R84, [R2+0x4800] ;  /* 0x004800000254783b */ /* 0x000eae0000000200 */
[----:B------:R-:W-:Y:S08]  /*4620*/  HMMA.16816.F32 R36, R12, R102, R32 ;  /* 0x000000660c24723c */ /* 0x000ff00000001820 */
[----:B-1----:R-:W-:Y:S08]  /*4630*/  HMMA.16816.F32 R80, R20, R68, R72 ;  /* 0x000000441450723c */ /* 0x002ff00000001848 */
[----:B------:R-:W-:Y:S01]  /*4640*/  HMMA.16816.F32 R24, R8, R92, R24 ;  /* 0x0000005c0818723c */ /* 0x000fe20000001818 */
[----:B------:R-:W5:Y:S07]  /*4650*/  LDL R92, [R1+0x10] ;  /* 0x00001000015c7983 */ /* 0x000f6e0000100800 */
[----:B------:R-:W-:Y:S01]  /*4660*/  HMMA.16816.F32 R72, R20, R70, R64 ;  /* 0x000000461448723c */ /* 0x000fe20000001840 */
[----:B------:R-:W-:Y:S04]  /*4670*/  LDSM.16.M88.4 R68, [R169+0x5800] ;  /* 0x00580000a944783b */ /* 0x000fe80000000200 */
[----:B------:R-:W-:Y:S03]  /*4680*/  LDSM.16.M88.4 R64, [R28+0x5800] ;  /* 0x005800001c40783b */ /* 0x000fe60000000200 */
[----:B------:R-:W-:Y:S01]  /*4690*/  HMMA.16816.F32 R20, R16, R78, R44 ;  /* 0x0000004e1014723c */ /* 0x000fe2000000182c */
[----:B------:R-:W1:Y:S04]  /*46a0*/  LDSM.16.M88.4 R76, [R0+0x4800] ;  /* 0x00480000004c783b */ /* 0x000e680000000200 */
[----:B------:R-:W-:Y:S03]  /*46b0*/  LDSM.16.M88.4 R44, [R2+0x5000] ;  /* 0x00500000022c783b */ /* 0x000fe60000000200 */
[----:B--2---:R-:W-:Y:S08]  /*46c0*/  HMMA.16816.F32 R32, R12, R48, R40 ;  /* 0x000000300c20723c */ /* 0x004ff00000001828 */
[C---:B---3--:R-:W-:Y:S08]  /*46d0*/  HMMA.16816.F32 R52, R16.reuse, R60, R52 ;  /* 0x0000003c1034723c */ /* 0x048ff00000001834 */
[----:B------:R-:W-:Y:S01]  /*46e0*/  HMMA.16816.F32 R60, R16, R62, R56 ;  /* 0x0000003e103c723c */ /* 0x000fe20000001838 */
[----:B------:R2:W3:Y:S07]  /*46f0*/  LDSM.16.M88.4 R56, [R28+0x5000] ;  /* 0x005000001c38783b */ /* 0x0004ee0000000200 */
[----:B------:R-:W-:Y:S08]  /*4700*/  HMMA.16816.F32 R36, R8, R94, R36 ;  /* 0x0000005e0824723c */ /* 0x000ff00000001824 */
[----:B----4-:R-:W-:Y:S08]  /*4710*/  HMMA.16816.F32 R40, R4, R88, R24 ;  /* 0x000000580428723c */ /* 0x010ff00000001818 */
[----:B------:R-:W-:Y:S01]  /*4720*/  HMMA.16816.F32 R24, R12, R50, R20 ;  /* 0x000000320c18723c */ /* 0x000fe20000001814 */
[----:B------:R-:W4:Y:S07]  /*4730*/  LDSM.16.M88.4 R48, [R0+0x5000] ;  /* 0x005000000030783b */ /* 0x000f2e0000000200 */
[----:B------:R-:W-:Y:S08]  /*4740*/  HMMA.16816.F32 R20, R8, R84, R32 ;  /* 0x000000540814723c */ /* 0x000ff00000001820 */
[----:B------:R-:W-:Y:S01]  /*4750*/  HMMA.16816.F32 R36, R4, R90, R36 ;  /* 0x0000005a0424723c */ /* 0x000fe20000001824 */
[----:B------:R-:W-:-:S04]  /*4760*/  FMUL.FTZ R3, R40, c[0x0][0x320] ;  /* 0x0000c80028037a20 */ /* 0x000fc80000410000 */
[----:B------:R3:W3:Y:S03]  /*4770*/  MUFU.TANH R84, R3 ;  /* 0x0000000300547308 */ /* 0x0006e60000002400 */
[----:B--2---:R-:W-:Y:S08]  /*4780*/  HMMA.16816.F32 R28, R8, R86, R24 ;  /* 0x00000056081c723c */ /* 0x004ff00000001818 */
[----:B-1----:R-:W-:Y:S01]  /*4790*/  HMMA.16816.F32 R24, R4, R76, R20 ;  /* 0x0000004c0418723c */ /* 0x002fe20000001814 */
[----:B---3--:R-:W-:-:S07]  /*47a0*/  FMUL.FTZ R3, R41, c[0x0][0x320] ;  /* 0x0000c80029037a20 */ /* 0x008fce0000410000 */
[----:B------:R-:W-:Y:S01]  /*47b0*/  HMMA.16816.F32 R32, R16, R68, R80 ;  /* 0x000000441020723c */ /* 0x000fe20000001850 */
[----:B------:R1:W2:Y:S07]  /*47c0*/  MUFU.TANH R80, R3 ;  /* 0x0000000300507308 */ /* 0x0002ae0000002400 */
[----:B------:R-:W-:Y:S01]  /*47d0*/  HMMA.16816.F32 R20, R12, R56, R52 ;  /* 0x000000380c14723c */ /* 0x000fe20000001834 */
[----:B------:R3:W2:Y:S07]  /*47e0*/  LDSM.16.M88.4 R52, [R2+0x5800] ;  /* 0x005800000234783b */ /* 0x0006ae0000000200 */
[----:B------:R-:W-:Y:S01]  /*47f0*/  HMMA.16816.F32 R68, R16, R70, R72 ;  /* 0x000000461044723c */ /* 0x000fe20000001848 */
[----:B-1----:R-:W-:-:S04]  /*4800*/  FMUL.FTZ R3, R42, c[0x0][0x320] ;  /* 0x0000c8002a037a20 */ /* 0x002fc80000410000 */
[----:B------:R1:W-:Y:S03]  /*4810*/  MUFU.TANH R74, R3 ;  /* 0x00000003004a7308 */ /* 0x0003e60000002400 */
[----:B------:R-:W-:Y:S01]  /*4820*/  HMMA.16816.F32 R16, R12, R58, R60 ;  /* 0x0000003a0c10723c */ /* 0x000fe2000000183c */
[----:B---3--:R-:W-:-:S04]  /*4830*/  FMUL.FTZ R2, R38, c[0x0][0x320] ;  /* 0x0000c80026027a20 */ /* 0x008fc80000410000 */
[----:B------:R3:W-:Y:S01]  /*4840*/  MUFU.TANH R58, R2 ;  /* 0x00000002003a7308 */ /* 0x0007e20000002400 */
[----:B-1----:R-:W-:Y:S02]  /*4850*/  FMUL.FTZ R3, R43, c[0x0][0x320] ;  /* 0x0000c8002b037a20 */ /* 0x002fe40000410000 */
[----:B------:R-:W-:Y:S05]  /*4860*/  HMMA.16816.F32 R40, R12, R64, R32 ;  /* 0x000000400c28723c */ /* 0x000fea0000001820 */
[----:B------:R1:W-:Y:S03]  /*4870*/  MUFU.TANH R73, R3 ;  /* 0x0000000300497308 */ /* 0x0003e60000002400 */
[----:B------:R-:W-:Y:S01]  /*4880*/  HMMA.16816.F32 R32, R4, R78, R28 ;  /* 0x0000004e0420723c */ /* 0x000fe2000000181c */
[----:B---3--:R-:W-:-:S07]  /*4890*/  FMUL.FTZ R2, R39, c[0x0][0x320] ;  /* 0x0000c80027027a20 */ /* 0x008fce0000410000 */
[----:B------:R-:W-:Y:S01]  /*48a0*/  HMMA.16816.F32 R28, R8, R44, R20 ;  /* 0x0000002c081c723c */ /* 0x000fe20000001814 */
[----:B------:R3:W-:Y:S01]  /*48b0*/  MUFU.TANH R57, R2 ;  /* 0x0000000200397308 */ /* 0x0007e20000002400 */
[----:B-1----:R-:W-:-:S06]  /*48c0*/  FMUL.FTZ R3, R36, c[0x0][0x320] ;  /* 0x0000c80024037a20 */ /* 0x002fcc0000410000 */
[----:B------:R-:W-:Y:S01]  /*48d0*/  HMMA.16816.F32 R12, R12, R66, R68 ;  /* 0x000000420c0c723c */ /* 0x000fe20000001844 */
[----:B------:R1:W1:Y:S07]  /*48e0*/  MUFU.TANH R72, R3 ;  /* 0x0000000300487308 */ /* 0x00026e0000002400 */
[----:B------:R-:W-:Y:S01]  /*48f0*/  HMMA.16816.F32 R16, R8, R46, R16 ;  /* 0x0000002e0810723c */ /* 0x000fe20000001810 */
[----:B---3--:R-:W-:-:S04]  /*4900*/  FMUL.FTZ R2, R24, c[0x0][0x320] ;  /* 0x0000c80018027a20 */ /* 0x008fc80000410000 */
[----:B------:R3:W3:Y:S03]  /*4910*/  MUFU.TANH R39, R2 ;  /* 0x0000000200277308 */ /* 0x0006e60000002400 */
[----:B----4-:R-:W-:Y:S01]  /*4920*/  HMMA.16816.F32 R28, R4, R48, R28 ;  /* 0x00000030041c723c */ /* 0x010fe2000000181c */
[----:B-1----:R-:W-:-:S04]  /*4930*/  FMUL.FTZ R3, R37, c[0x0][0x320] ;  /* 0x0000c80025037a20 */ /* 0x002fc80000410000 */
[----:B------:R-:W-:Y:S03]  /*4940*/  MUFU.TANH R56, R3 ;  /* 0x0000000300387308 */ /* 0x000fe60000002400 */
[----:B--2---:R-:W-:Y:S01]  /*4950*/  HMMA.16816.F32 R20, R8, R52, R40 ;  /* 0x000000340814723c */ /* 0x004fe20000001828 */
[----:B---3--:R-:W-:-:S04]  /*4960*/  FMUL.FTZ R2, R25, c[0x0][0x320] ;  /* 0x0000c80019027a20 */ /* 0x008fc80000410000 */
[----:B------:R1:W2:Y:S02]  /*4970*/  MUFU.TANH R38, R2 ;  /* 0x0000000200267308 */ /* 0x0002a40000002400 */
[----:B-1----:R-:W-:-:S06]  /*4980*/  FMUL.FTZ R2, R26, c[0x0][0x320] ;  /* 0x0000c8001a027a20 */ /* 0x002fcc0000410000 */
[----:B------:R1:W-:Y:S02]  /*4990*/  MUFU.TANH R45, R2 ;  /* 0x00000002002d7308 */ /* 0x0003e40000002400 */
[----:B-1----:R-:W-:Y:S02]  /*49a0*/  FMUL.FTZ R2, R27, c[0x0][0x320] ;  /* 0x0000c8001b027a20 */ /* 0x002fe40000410000 */
[----:B------:R1:W3:Y:S01]  /*49b0*/  LDSM.16.M88.4 R24, [R0+0x5800] ;  /* 0x005800000018783b */ /* 0x0002e20000000200 */
[----:B------:R-:W-:Y:S03]  /*49c0*/  HMMA.16816.F32 R12, R8, R54, R12 ;  /* 0x00000036080c723c */ /* 0x000fe6000000180c */
[----:B------:R4:W-:Y:S01]  /*49d0*/  MUFU.TANH R44, R2 ;  /* 0x00000002002c7308 */ /* 0x0009e20000002400 */
[----:B------:R-:W-:Y:S01]  /*49e0*/  FMUL.FTZ R3, R34, c[0x0][0x320] ;  /* 0x0000c80022037a20 */ /* 0x000fe20000410000 */
[----:B------:R-:W-:-:S04]  /*49f0*/  DEPBAR.LE SB0, 0x2 ;  /* 0x000080800000791a */ /* 0x000fc80000000000 */
[----:B------:R-:W-:Y:S01]  /*4a00*/  BAR.SYNC.DEFER_BLOCKING 0x0 ;  /* 0x0000000000007b1d */ /* 0x000fe20000010000 */
[----:B-1----:R-:W-:Y:S02]  /*4a10*/  FMUL.FTZ R0, R32, c[0x0][0x320] ;  /* 0x0000c80020007a20 */ /* 0x002fe40000410000 */
[----:B----4-:R-:W-:-:S03]  /*4a20*/  @P4 IMAD.HI.U32 R2, R206, c[0x0][0x2c8], RZ ;  /* 0x0000b200ce024a27 */ /* 0x010fc600078e00ff */
[----:B------:R1:W4:Y:S01]  /*4a30*/  MUFU.TANH R36, R0 ;  /* 0x0000000000247308 */ /* 0x0003220000002400 */
[----:B------:R-:W-:Y:S01]  /*4a40*/  HMMA.16816.F32 R16, R4, R50, R16 ;  /* 0x000000320410723c */ /* 0x000fe20000001810 */
[----:B------:R-:W-:Y:S06]  /*4a50*/  LDSM.16.MT88.4 R64, [R235+0x800] ;  /* 0x00080000eb40783b */ /* 0x000fec0000004200 */
[----:B------:R-:W-:Y:S01]  /*4a60*/  MUFU.TANH R37, R3 ;  /* 0x0000000300257308 */ /* 0x000fe20000002400 */
[----:B------:R-:W-:Y:S01]  /*4a70*/  LDSM.16.MT88.4 R60, [R232+0x2000] ;  /* 0x00200000e83c783b */ /* 0x000fe20000004200 */
[----:B-1----:R-:W-:-:S06]  /*4a80*/  FMUL.FTZ R0, R33, c[0x0][0x320] ;  /* 0x0000c80021007a20 */ /* 0x002fcc0000410000 */
[----:B------:R1:W-:Y:S01]  /*4a90*/  MUFU.TANH R33, R0 ;  /* 0x0000000000217308 */ /* 0x0003e20000002400 */
[----:B---3--:R-:W-:Y:S01]  /*4aa0*/  HMMA.16816.F32 R20, R4, R24, R20 ;  /* 0x000000180414723c */ /* 0x008fe20000001814 */
[----:B-1----:R-:W-:Y:S01]  /*4ab0*/  IMAD.MOV.U32 R0, RZ, RZ, R206 ;  /* 0x000000ffff007224 */ /* 0x002fe200078e00ce */
[----:B------:R-:W-:Y:S01]  /*4ac0*/  @P4 SHF.R.U32.HI R0, RZ, c[0x0][0x2cc], R2 ;  /* 0x0000b300ff004a19 */ /* 0x000fe20000011602 */
[----:B------:R-:W-:-:S04]  /*4ad0*/  FMUL.FTZ R2, R35, c[0x0][0x320] ;  /* 0x0000c80023027a20 */ /* 0x000fc80000410000 */
[----:B------:R-:W1:Y:S01]  /*4ae0*/  SHFL.IDX PT, R8, R0, RZ, 0x1c1f ;  /* 0x001c1fff00087589 */ /* 0x000e6200000e0000 */
[----:B------:R3:W-:Y:S01]  /*4af0*/  MUFU.TANH R34, R2 ;  /* 0x0000000200227308 */ /* 0x0007e20000002400 */
[----:B------:R-:W-:Y:S02]  /*4b00*/  IMAD.MOV.U32 R3, RZ, RZ, 0x1 ;  /* 0x00000001ff037424 */ /* 0x000fe400078e00ff */
[----:B---3--:R3:W1:Y:S01]  /*4b10*/  SHFL.IDX PT, R2, R0, 0x1, 0x1c1f ;  /* 0x003c1f0000027f89 */ /* 0x00866200000e0000 */
[----:B------:R-:W-:Y:S01]  /*4b20*/  HMMA.16816.F32 R4, R4, R26, R12 ;  /* 0x0000001a0404723c */ /* 0x000fe2000000180c */
[----:B---3--:R-:W-:-:S04]  /*4b30*/  FMUL.FTZ R0, R28, c[0x0][0x320] ;  /* 0x0000c8001c007a20 */ /* 0x008fc80000410000 */
[----:B------:R3:W1:Y:S02]  /*4b40*/  MUFU.TANH R32, R0 ;  /* 0x0000000000207308 */ /* 0x0006640000002400 */
[----:B---3--:R-:W-:-:S05]  /*4b50*/  IMAD R0, R187, -0x40, R3 ;  /* 0xffffffc0bb007824 */ /* 0x008fca00078e0203 */
[----:B------:R-:W-:Y:S01]  /*4b60*/  IADD3 R0, -R225, R0, R221 ;  /* 0x00000000e1007210 */ /* 0x000fe20007ffe1dd */
[----:B------:R-:W-:-:S04]  /*4b70*/  FMUL.FTZ R3, R29, c[0x0][0x320] ;  /* 0x0000c8001d037a20 */ /* 0x000fc80000410000 */
[----:B------:R-:W-:Y:S01]  /*4b80*/  IMAD.IADD R0, R0, 0x1, -R222 ;  /* 0x0000000100007824 */ /* 0x000fe200078e0ade */
[----:B------:R3:W2:Y:S03]  /*4b90*/  MUFU.TANH R29, R3 ;  /* 0x00000003001d7308 */ /* 0x0006a60000002400 */
[C---:B-1----:R-:W-:Y:S02]  /*4ba0*/  IMAD.IADD R8, R0.reuse, 0x1, R8 ;  /* 0x0000000100087824 */ /* 0x042fe400078e0208 */
[----:B------:R-:W-:Y:S02]  /*4bb0*/  IMAD.IADD R0, R0, 0x1, R2 ;  /* 0x0000000100007824 */ /* 0x000fe400078e0202 */
[----:B------:R-:W-:Y:S02]  /*4bc0*/  FMUL.FTZ R9, R16, c[0x0][0x320] ;  /* 0x0000c80010097a20 */ /* 0x000fe40000410000 */
[----:B---3--:R-:W-:-:S02]  /*4bd0*/  IMAD.IADD R3, R108, 0x1, -R225 ;  /* 0x000000016c037824 */ /* 0x008fc400078e0ae1 */
[----:B------:R1:W3:Y:S03]  /*4be0*/  MUFU.TANH R28, R9 ;  /* 0x00000009001c7308 */ /* 0x0002e60000002400 */
[C---:B------:R-:W-:Y:S02]  /*4bf0*/  IMNMX R2, R3.reuse, R8, PT ;  /* 0x0000000803027217 */ /* 0x040fe40003800200 */
[----:B------:R-:W-:Y:S01]  /*4c00*/  IMNMX R0, R3, R0, PT ;  /* 0x0000000003007217 */ /* 0x000fe20003800200 */
[----:B------:R-:W-:-:S04]  /*4c10*/  FMUL.FTZ R3, R20, c[0x0][0x320] ;  /* 0x0000c80014037a20 */ /* 0x000fc80000410000 */
[----:B------:R2:W2:Y:S01]  /*4c20*/  MUFU.TANH R14, R3 ;  /* 0x00000003000e7308 */ /* 0x0004a20000002400 */
[----:B-1----:R-:W-:Y:S01]  /*4c30*/  FMUL.FTZ R9, R17, c[0x0][0x320] ;  /* 0x0000c80011097a20 */ /* 0x002fe20000410000 */
[----:B------:R-:W-:-:S06]  /*4c40*/  ISETP.GT.AND P6, PT, R2, RZ, PT ;  /* 0x000000ff0200720c */ /* 0x000fcc0003fc4270 */
[----:B------:R-:W-:Y:S01]  /*4c50*/  MUFU.TANH R15, R9 ;  /* 0x00000009000f7308 */ /* 0x000fe20000002400 */
[----:B------:R-:W-:Y:S01]  /*4c60*/  ISETP.GT.AND P5, PT, R2, 0x1, PT ;  /* 0x000000010200780c */ /* 0x000fe20003fa4270 */
[----:B--2---:R-:W-:-:S06]  /*4c70*/  FMUL.FTZ R3, R21, c[0x0][0x320] ;  /* 0x0000c80015037a20 */ /* 0x004fcc0000410000 */
[----:B------:R1:W2:Y:S01]  /*4c80*/  MUFU.TANH R9, R3 ;  /* 0x0000000300097308 */ /* 0x0002a20000002400 */
[----:B------:R-:W-:Y:S02]  /*4c90*/  ISETP.GT.AND P1, PT, R2, 0x8, PT ;  /* 0x000000080200780c */ /* 0x000fe40003f24270 */
[----:B------:R-:W-:Y:S02]  /*4ca0*/  FSEL R10, R84, -INF , P6 ;  /* 0xff800000540a7808 */ /* 0x000fe40003000000 */
[----:B------:R-:W-:Y:S02]  /*4cb0*/  FSEL R11, R80, -INF , P5 ;  /* 0xff800000500b7808 */ /* 0x000fe40002800000 */
[C---:B------:R-:W-:Y:S02]  /*4cc0*/  ISETP.GT.AND P6, PT, R2.reuse, 0x10, PT ;  /* 0x000000100200780c */ /* 0x040fe40003fc4270 */
[----:B------:R-:W-:Y:S01]  /*4cd0*/  ISETP.GT.AND P5, PT, R2, 0x11, PT ;  /* 0x000000110200780c */ /* 0x000fe20003fa4270 */
[----:B-1----:R-:W-:-:S04]  /*4ce0*/  FMUL.FTZ R3, R4, c[0x0][0x320] ;  /* 0x0000c80004037a20 */ /* 0x002fc80000410000 */
[----:B------:R1:W1:Y:S01]  /*4cf0*/  MUFU.TANH R8, R3 ;  /* 0x0000000300087308 */ /* 0x0002620000002400 */
[----:B------:R-:W-:Y:S02]  /*4d00*/  ISETP.GT.AND P0, PT, R2, 0x9, PT ;  /* 0x000000090200780c */ /* 0x000fe40003f04270 */
[----:B------:R-:W-:Y:S02]  /*4d10*/  FSEL R12, R72, -INF , P1 ;  /* 0xff800000480c7808 */ /* 0x000fe40000800000 */
[----:B------:R-:W-:Y:S02]  /*4d20*/  ISETP.GT.AND P1, PT, R2, 0x18, PT ;  /* 0x000000180200780c */ /* 0x000fe40003f24270 */
[----:B------:R-:W-:Y:S02]  /*4d30*/  FSEL R16, R39, -INF , P6 ;  /* 0xff80000027107808 */ /* 0x000fe40003000000 */
[----:B------:R-:W-:Y:S01]  /*4d40*/  FSEL R24, R38, -INF , P5 ;  /* 0xff80000026187808 */ /* 0x000fe20002800000 */
[----:B-1----:R-:W-:Y:S01]  /*4d50*/  FMUL.FTZ R3, R5, c[0x0][0x320] ;  /* 0x0000c80005037a20 */ /* 0x002fe20000410000 */
[----:B------:R-:W-:-:S03]  /*4d60*/  ISETP.GT.AND P6, PT, R2, 0x20, PT ;  /* 0x000000200200780c */ /* 0x000fc60003fc4270 */
[----:B------:R1:W1:Y:S01]  /*4d70*/  MUFU.TANH R4, R3 ;  /* 0x0000000300047308 */ /* 0x0002620000002400 */
[----:B------:R-:W-:Y:S02]  /*4d80*/  ISETP.GT.AND P5, PT, R2, 0x21, PT ;  /* 0x000000210200780c */ /* 0x000fe40003fa4270 */
[----:B------:R-:W-:Y:S02]  /*4d90*/  FSEL R13, R56, -INF , P0 ;  /* 0xff800000380d7808 */ /* 0x000fe40000000000 */
[----:B------:R-:W-:Y:S02]  /*4da0*/  ISETP.GT.AND P0, PT, R2, 0x19, PT ;  /* 0x000000190200780c */ /* 0x000fe40003f04270 */
[----:B----4-:R-:W-:Y:S02]  /*4db0*/  FSEL R26, R36, -INF , P1 ;  /* 0xff800000241a7808 */ /* 0x010fe40000800000 */
[----:B------:R-:W-:Y:S02]  /*4dc0*/  ISETP.GT.AND P1, PT, R2, 0x28, PT ;  /* 0x000000280200780c */ /* 0x000fe40003f24270 */
[----:B------:R-:W-:Y:S01]  /*4dd0*/  FSEL R88, R32, -INF , P6 ;  /* 0xff80000020587808 */ /* 0x000fe20003000000 */
[----:B-1----:R-:W-:Y:S01]  /*4de0*/  FMUL.FTZ R3, R30, c[0x0][0x320] ;  /* 0x0000c8001e037a20 */ /* 0x002fe20000410000 */
[----:B------:R-:W-:-:S03]  /*4df0*/  FSEL R91, R29, -INF , P5 ;  /* 0xff8000001d5b7808 */ /* 0x000fc60002800000 */
[----:B------:R1:W4:Y:S01]  /*4e00*/  MUFU.TANH R27, R3 ;  /* 0x00000003001b7308 */ /* 0x0003220000002400 */
[C---:B------:R-:W-:Y:S02]  /*4e10*/  ISETP.GT.AND P6, PT, R2.reuse, 0x30, PT ;  /* 0x000000300200780c */ /* 0x040fe40003fc4270 */
[C---:B------:R-:W-:Y:S02]  /*4e20*/  ISETP.GT.AND P5, PT, R2.reuse, 0x31, PT ;  /* 0x000000310200780c */ /* 0x040fe40003fa4270 */
[----:B------:R-:W-:Y:S02]  /*4e30*/  FSEL R25, R33, -INF , P0 ;  /* 0xff80000021197808 */ /* 0x000fe40000000000 */
[----:B------:R-:W-:Y:S02]  /*4e40*/  ISETP.GT.AND P0, PT, R2, 0x29, PT ;  /* 0x000000290200780c */ /* 0x000fe40003f04270 */
[----:B---3--:R-:W-:Y:S02]  /*4e50*/  FSEL R90, R28, -INF , P1 ;  /* 0xff8000001c5a7808 */ /* 0x008fe40000800000 */
[----:B------:R-:W-:-:S02]  /*4e60*/  ISETP.GT.AND P1, PT, R2, 0x38, PT ;  /* 0x000000380200780c */ /* 0x000fc40003f24270 */
[----:B-1----:R-:W-:Y:S02]  /*4e70*/  FMNMX.FTZ R3, R10, R11, !PT ;  /* 0x0000000b0a037209 */ /* 0x002fe40007810000 */
[----:B------:R-:W-:Y:S02]  /*4e80*/  FSEL R104, R14, -INF , P6 ;  /* 0xff8000000e687808 */ /* 0x000fe40003000000 */
[----:B------:R-:W-:Y:S02]  /*4e90*/  FMNMX.FTZ R3, R12, R3, !PT ;  /* 0x000000030c037209 */ /* 0x000fe40007810000 */
[----:B--2---:R-:W-:Y:S02]  /*4ea0*/  FSEL R95, R9, -INF , P5 ;  /* 0xff800000095f7808 */ /* 0x004fe40002800000 */
[C---:B------:R-:W-:Y:S02]  /*4eb0*/  ISETP.GT.AND P6, PT, R0.reuse, RZ, PT ;  /* 0x000000ff0000720c */ /* 0x040fe40003fc4270 */
[----:B------:R-:W-:-:S02]  /*4ec0*/  ISETP.GT.AND P5, PT, R0, 0x1, PT ;  /* 0x000000010000780c */ /* 0x000fc40003fa4270 */
[----:B------:R-:W-:Y:S01]  /*4ed0*/  FSEL R89, R15, -INF , P0 ;  /* 0xff8000000f597808 */ /* 0x000fe20000000000 */
[----:B------:R-:W-:Y:S01]  /*4ee0*/  FMUL.FTZ R28, R6, c[0x0][0x320] ;  /* 0x0000c800061c7a20 */ /* 0x000fe20000410000 */
[----:B------:R-:W-:Y:S01]  /*4ef0*/  ISETP.GT.AND P0, PT, R2, 0x39, PT ;  /* 0x000000390200780c */ /* 0x000fe20003f04270 */
[----:B------:R-:W-:Y:S01]  /*4f00*/  FMUL.FTZ R2, R31, c[0x0][0x320] ;  /* 0x0000c8001f027a20 */ /* 0x000fe20000410000 */
[----:B------:R-:W-:Y:S02]  /*4f10*/  FMNMX.FTZ R3, R13, R3, !PT ;  /* 0x000000030d037209 */ /* 0x000fe40007810000 */
[----:B------:R-:W-:Y:S02]  /*4f20*/  FSEL R94, R8, -INF , P1 ;  /* 0xff800000085e7808 */ /* 0x000fe40000800000 */
[----:B------:R-:W-:Y:S02]  /*4f30*/  ISETP.GT.AND P1, PT, R0, 0x8, PT ;  /* 0x000000080000780c */ /* 0x000fe40003f24270 */
[----:B------:R-:W-:-:S02]  /*4f40*/  FSEL R6, R74, -INF , P6 ;  /* 0xff8000004a067808 */ /* 0x000fc40003000000 */
[----:B------:R-:W-:Y:S01]  /*4f50*/  FSEL R8, R73, -INF , P5 ;  /* 0xff80000049087808 */ /* 0x000fe20002800000 */
[----:B------:R-:W-:Y:S01]  /*4f60*/  FMUL.FTZ R15, R19, c[0x0][0x320] ;  /* 0x0000c800130f7a20 */ /* 0x000fe20000410000 */
[----:B------:R-:W-:Y:S01]  /*4f70*/  FMNMX.FTZ R3, R16, R3, !PT ;  /* 0x0000000310037209 */ /* 0x000fe20007810000 */
[----:B------:R-:W-:Y:S01]  /*4f80*/  FMUL.FTZ R29, R7, c[0x0][0x320] ;  /* 0x0000c800071d7a20 */ /* 0x000fe20000410000 */
[----:B------:R1:W2:Y:S01]  /*4f90*/  MUFU.TANH R19, R2 ;  /* 0x0000000200137308 */ /* 0x0002a20000002400 */
[----:B------:R-:W-:Y:S02]  /*4fa0*/  FSEL R93, R4, -INF , P0 ;  /* 0xff800000045d7808 */ /* 0x000fe40000000000 */
[----:B------:R-:W-:Y:S02]  /*4fb0*/  ISETP.GT.AND P0, PT, R0, 0x9, PT ;  /* 0x000000090000780c */ /* 0x000fe40003f04270 */
[----:B------:R-:W-:Y:S02]  /*4fc0*/  FSEL R7, R58, -INF , P1 ;  /* 0xff8000003a077808 */ /* 0x000fe40000800000 */
[----:B------:R-:W-:-:S02]  /*4fd0*/  FMNMX.FTZ R3, R24, R3, !PT ;  /* 0x0000000318037209 */ /* 0x000fc40007810000 */
[----:B------:R-:W-:Y:S02]  /*4fe0*/  ISETP.GT.AND P6, PT, R0, 0x10, PT ;  /* 0x000000100000780c */ /* 0x000fe40003fc4270 */
[----:B------:R-:W-:Y:S02]  /*4ff0*/  FSEL R9, R57, -INF , P0 ;  /* 0xff80000039097808 */ /* 0x000fe40000000000 */
[----:B-1----:R-:W-:Y:S01]  /*5000*/  FMNMX.FTZ R2, R6, R8, !PT ;  /* 0x0000000806027209 */ /* 0x002fe20007810000 */
[----:B------:R-:W-:Y:S01]  /*5010*/  FMUL.FTZ R5, R18, c[0x0][0x320] ;  /* 0x0000c80012057a20 */ /* 0x000fe20000410000 */
[----:B------:R-:W-:Y:S01]  /*5020*/  FMNMX.FTZ R3, R26, R3, !PT ;  /* 0x000000031a037209 */ /* 0x000fe20007810000 */
[----:B------:R-:W-:Y:S01]  /*5030*/  FMUL.FTZ R17, R22, c[0x0][0x320] ;  /* 0x0000c80016117a20 */ /* 0x000fe20000410000 */
[----:B------:R-:W-:Y:S01]  /*5040*/  FMNMX.FTZ R2, R7, R2, !PT ;  /* 0x0000000207027209 */ /* 0x000fe20007810000 */
[----:B------:R-:W-:Y:S01]  /*5050*/  FMUL.FTZ R23, R23, c[0x0][0x320] ;  /* 0x0000c80017177a20 */ /* 0x000fe20000410000 */
[----:B------:R-:W-:Y:S01]  /*5060*/  ISETP.GT.AND P5, PT, R0, 0x11, PT ;  /* 0x000000110000780c */ /* 0x000fe20003fa4270 */
[----:B------:R-:W-:Y:S01]  /*5070*/  MUFU.TANH R14, R28 ;  /* 0x0000001c000e7308 */ /* 0x000fe20000002400 */
[----:B------:R-:W-:Y:S01]  /*5080*/  FSEL R21, R45, -INF , P6 ;  /* 0xff8000002d157808 */ /* 0x000fe20003000000 */
[----:B-----5:R-:W-:Y:S01]  /*5090*/  LDSM.16.MT88.4 R56, [R92] ;  /* 0x000000005c38783b */ /* 0x020fe20000004200 */
[----:B------:R-:W-:-:S02]  /*50a0*/  FMNMX.FTZ R2, R9, R2, !PT ;  /* 0x0000000209027209 */ /* 0x000fc40007810000 */
[----:B------:R-:W-:Y:S02]  /*50b0*/  FMNMX.FTZ R3, R25, R3, !PT ;  /* 0x0000000319037209 */ /* 0x000fe40007810000 */
[----:B------:R-:W-:Y:S02]  /*50c0*/  ISETP.GT.AND P1, PT, R0, 0x18, PT ;  /* 0x000000180000780c */ /* 0x000fe40003f24270 */
[----:B------:R-:W-:Y:S02]  /*50d0*/  FSEL R20, R44, -INF , P5 ;  /* 0xff8000002c147808 */ /* 0x000fe40002800000 */
[----:B------:R-:W-:Y:S02]  /*50e0*/  FMNMX.FTZ R2, R21, R2, !PT ;  /* 0x0000000215027209 */ /* 0x000fe40007810000 */
[----:B------:R-:W-:Y:S01]  /*50f0*/  FMNMX.FTZ R3, R88, R3, !PT ;  /* 0x0000000358037209 */ /* 0x000fe20007810000 */
[----:B------:R-:W1:Y:S01]  /*5100*/  MUFU.TANH R4, R5 ;  /* 0x0000000500047308 */ /* 0x000e620000002400 */
[----:B------:R-:W-:-:S02]  /*5110*/  ISETP.GT.AND P0, PT, R0, 0x19, PT ;  /* 0x000000190000780c */ /* 0x000fc40003f04270 */
[----:B------:R-:W-:Y:S02]  /*5120*/  FSEL R22, R37, -INF , P1 ;  /* 0xff80000025167808 */ /* 0x000fe40000800000 */
[----:B------:R-:W-:Y:S01]  /*5130*/  FMNMX.FTZ R2, R20, R2, !PT ;  /* 0x0000000214027209 */ /* 0x000fe20007810000 */
[----:B------:R-:W-:Y:S01]  /*5140*/  LDSM.16.MT88.4 R36, [R170+0x800] ;  /* 0x00080000aa24783b */ /* 0x000fe20000004200 */
[----:B------:R-:W-:Y:S01]  /*5150*/  FMNMX.FTZ R3, R91, R3, !PT ;  /* 0x000000035b037209 */ /* 0x000fe20007810000 */
[----:B------:R-:W3:Y:S01]  /*5160*/  MUFU.TANH R18, R15 ;  /* 0x0000000f00127308 */ /* 0x000ee20000002400 */
[----:B------:R-:W-:Y:S02]  /*5170*/  ISETP.GT.AND P6, PT, R0, 0x20, PT ;  /* 0x000000200000780c */ /* 0x000fe40003fc4270 */
[----:B------:R-:W-:Y:S02]  /*5180*/  FSEL R48, R34, -INF , P0 ;  /* 0xff80000022307808 */ /* 0x000fe40000000000 */
[----:B------:R-:W-:Y:S01]  /*5190*/  FMNMX.FTZ R2, R22, R2, !PT ;  /* 0x0000000216027209 */ /* 0x000fe20007810000 */
[----:B------:R-:W-:Y:S01]  /*51a0*/  LDSM.16.MT88.4 R32, [R232+0x800] ;  /* 0x00080000e820783b */ /* 0x000fe20000004200 */
[----:B------:R-:W-:Y:S01]  /*51b0*/  FMNMX.FTZ R3, R90, R3, !PT ;  /* 0x000000035a037209 */ /* 0x000fe20007810000 */
[----:B------:R-:W5:Y:S01]  /*51c0*/  MUFU.TANH R5, R17 ;  /* 0x0000001100057308 */ /* 0x000f620000002400 */
[----:B------:R-:W-:-:S02]  /*51d0*/  ISETP.GT.AND P5, PT, R0, 0x21, PT ;  /* 0x000000210000780c */ /* 0x000fc40003fa4270 */
[----:B----4-:R-:W-:Y:S02]  /*51e0*/  FSEL R78, R27, -INF , P6 ;  /* 0xff8000001b4e7808 */ /* 0x010fe40003000000 */
[----:B------:R-:W-:Y:S02]  /*51f0*/  FMNMX.FTZ R2, R48, R2, !PT ;  /* 0x0000000230027209 */ /* 0x000fe40007810000 */
[----:B------:R-:W-:Y:S01]  /*5200*/  FMNMX.FTZ R3, R89, R3, !PT ;  /* 0x0000000359037209 */ /* 0x000fe20007810000 */
[----:B------:R-:W4:Y:S01]  /*5210*/  MUFU.TANH R15, R23 ;  /* 0x00000017000f7308 */ /* 0x000f220000002400 */
[----:B------:R-:W-:Y:S02]  /*5220*/  ISETP.GT.AND P1, PT, R0, 0x28, PT ;  /* 0x000000280000780c */ /* 0x000fe40003f24270 */
[----:B--2---:R-:W-:Y:S02]  /*5230*/  FSEL R77, R19, -INF , P5 ;  /* 0xff800000134d7808 */ /* 0x004fe40002800000 */
[----:B------:R-:W-:-:S02]  /*5240*/  FMNMX.FTZ R2, R78, R2, !PT ;  /* 0x000000024e027209 */ /* 0x000fc40007810000 */
[----:B------:R-:W-:Y:S02]  /*5250*/  FMNMX.FTZ R3, R104, R3, !PT ;  /* 0x0000000368037209 */ /* 0x000fe40007810000 */
[----:B------:R-:W-:Y:S02]  /*5260*/  ISETP.GT.AND P0, PT, R0, 0x29, PT ;  /* 0x000000290000780c */ /* 0x000fe40003f04270 */
[----:B-1----:R-:W-:Y:S02]  /*5270*/  FSEL R79, R4, -INF , P1 ;  /* 0xff800000044f7808 */ /* 0x002fe40000800000 */
[----:B------:R-:W-:Y:S02]  /*5280*/  FMNMX.FTZ R2, R77, R2, !PT ;  /* 0x000000024d027209 */ /* 0x000fe40007810000 */
[----:B------:R-:W-:Y:S01]  /*5290*/  FMNMX.FTZ R3, R95, R3, !PT ;  /* 0x000000035f037209 */ /* 0x000fe20007810000 */
[----:B------:R1:W2:Y:S01]  /*52a0*/  MUFU.TANH R4, R29 ;  /* 0x0000001d00047308 */ /* 0x0002a20000002400 */
[----:B------:R-:W-:-:S02]  /*52b0*/  ISETP.GT.AND P5, PT, R0, 0x30, PT ;  /* 0x000000300000780c */ /* 0x000fc40003fa4270 */
[----:B---3--:R-:W-:Y:S02]  /*52c0*/  FSEL R76, R18, -INF , P0 ;  /* 0xff800000124c7808 */ /* 0x008fe40000000000 */
[----:B------:R-:W-:Y:S02]  /*52d0*/  FMNMX.FTZ R2, R79, R2, !PT ;  /* 0x000000024f027209 */ /* 0x000fe40007810000 */
[----:B------:R-:W-:Y:S02]  /*52e0*/  FMNMX.FTZ R3, R94, R3, !PT ;  /* 0x000000035e037209 */ /* 0x000fe40007810000 */
[----:B------:R-:W-:Y:S02]  /*52f0*/  ISETP.GT.AND P0, PT, R0, 0x31, PT ;  /* 0x000000310000780c */ /* 0x000fe40003f04270 */
[----:B-----5:R-:W-:Y:S02]  /*5300*/  FSEL R185, R5, -INF , P5 ;  /* 0xff80000005b97808 */ /* 0x020fe40002800000 */
[----:B------:R-:W-:-:S02]  /*5310*/  FMNMX.FTZ R2, R76, R2, !PT ;  /* 0x000000024c027209 */ /* 0x000fc40007810000 */
[----:B------:R-:W-:Y:S01]  /*5320*/  FMNMX.FTZ R3, R93, R3, !PT ;  /* 0x000000035d037209 */ /* 0x000fe20007810000 */
[----:B-1----:R-:W-:Y:S01]  /*5330*/  LDSM.16.MT88.4 R28, [R171+0x800] ;  /* 0x00080000ab1c783b */ /* 0x002fe20000004200 */
[C---:B------:R-:W-:Y:S02]  /*5340*/  ISETP.GT.AND P1, PT, R0.reuse, 0x38, PT ;  /* 0x000000380000780c */ /* 0x040fe40003f24270 */
[----:B----4-:R-:W-:Y:S02]  /*5350*/  FSEL R184, R15, -INF , P0 ;  /* 0xff8000000fb87808 */ /* 0x010fe40000000000 */
[----:B------:R-:W-:Y:S01]  /*5360*/  FMNMX.FTZ R2, R185, R2, !PT ;  /* 0x00000002b9027209 */ /* 0x000fe20007810000 */
[----:B------:R-:W1:Y:S01]  /*5370*/  SHFL.BFLY PT, R5, R3, 0x2, 0x1f ;  /* 0x0c401f0003057f89 */ /* 0x000e6200000e0000 */
[----:B------:R-:W-:Y:S02]  /*5380*/  ISETP.GT.AND P0, PT, R0, 0x39, PT ;  /* 0x000000390000780c */ /* 0x000fe40003f04270 */
[----:B------:R-:W-:-:S02]  /*5390*/  FSEL R183, R14, -INF , P1 ;  /* 0xff8000000eb77808 */ /* 0x000fc40000800000 */
[----:B------:R-:W-:Y:S02]  /*53a0*/  FMNMX.FTZ R2, R184, R2, !PT ;  /* 0x00000002b8027209 */ /* 0x000fe40007810000 */
[----:B--2---:R-:W-:Y:S02]  /*53b0*/  FSEL R182, R4, -INF , P0 ;  /* 0xff80000004b67808 */ /* 0x004fe40000000000 */
        /* <DEDUP_REMOVED lines=11> */
[--C-:B------:R-:W-:Y:S01]  /*5470*/  FFMA.FTZ R3, R10, c[0x0][0x2d0], -R0.reuse ;  /* 0x0000b4000a037a23 */ /* 0x100fe20000010800 */
[----:B--2---:R-:W-:Y:S01]  /*5480*/  FMNMX.FTZ R100, R2, R4, !PT ;  /* 0x0000000402647209 */ /* 0x004fe20007810000 */
[----:B------:R-:W-:Y:S02]  /*5490*/  FFMA.FTZ R2, R11, c[0x0][0x2d0], -R0 ;  /* 0x0000b4000b027a23 */ /* 0x000fe40000010800 */
[----:B------:R1:W-:Y:S01]  /*54a0*/  MUFU.EX2 R74, R3 ;  /* 0x00000003004a7308 */ /* 0x0003e20000000800 */
[----:B------:R-:W-:-:S07]  /*54b0*/  FSETP.NEU.FTZ.AND P0, PT, R100, -INF , PT ;  /* 0xff8000006400780b */ /* 0x000fce0003f1d000 */
[----:B------:R2:W3:Y:S01]  /*54c0*/  MUFU.EX2 R71, R2 ;  /* 0x0000000200477308 */ /* 0x0004e20000000800 */
[----:B-1----:R-:W-:-:S07]  /*54d0*/  FFMA.FTZ R3, R12, c[0x0][0x2d0], -R0 ;  /* 0x0000b4000c037a23 */ /* 0x002fce0000010800 */
[----:B------:R1:W-:Y:S01]  /*54e0*/  MUFU.EX2 R72, R3 ;  /* 0x0000000300487308 */ /* 0x0003e20000000800 */
[----:B--2---:R-:W-:-:S05]  /*54f0*/  FMUL.FTZ R2, R100, c[0x0][0x2d0] ;  /* 0x0000b40064027a20 */ /* 0x004fca0000410000 */
[----:B------:R-:W-:Y:S01]  /*5500*/  FSEL R2, R2, RZ, P0 ;  /* 0x000000ff02027208 */ /* 0x000fe20000000000 */
[----:B-1----:R-:W-:Y:S02]  /*5510*/  FFMA.FTZ R3, R13, c[0x0][0x2d0], -R0 ;  /* 0x0000b4000d037a23 */ /* 0x002fe40000010800 */
[----:B------:R-:W1:Y:S02]  /*5520*/  LDSM.16.MT88.4 R12, [R170] ;  /* 0x00000000aa0c783b */ /* 0x000e640000004200 */
[----:B------:R2:W4:Y:S02]  /*5530*/  MUFU.EX2 R75, R3 ;  /* 0x00000003004b7308 */ /* 0x0005240000000800 */
[----:B--2---:R-:W-:-:S06]  /*5540*/  FFMA.FTZ R3, R6, c[0x0][0x2d0], -R2 ;  /* 0x0000b40006037a23 */ /* 0x004fcc0000010802 */
[----:B------:R2:W-:Y:S02]  /*5550*/  MUFU.EX2 R69, R3 ;  /* 0x0000000300457308 */ /* 0x0005e40000000800 */
[----:B--2---:R-:W-:-:S06]  /*5560*/  FFMA.FTZ R3, R8, c[0x0][0x2d0], -R2 ;  /* 0x0000b40008037a23 */ /* 0x004fcc0000010802 */
[----:B------:R2:W5:Y:S02]  /*5570*/  MUFU.EX2 R68, R3 ;  /* 0x0000000300447308 */ /* 0x0005640000000800 */
[--C-:B--2---:R-:W-:Y:S02]  /*5580*/  FFMA.FTZ R3, R7, c[0x0][0x2d0], -R2.reuse ;  /* 0x0000b40007037a23 */ /* 0x104fe40000010802 */
[----:B------:R-:W2:Y:S04]  /*5590*/  LDSM.16.MT88.4 R4, [R232] ;  /* 0x00000000e804783b */ /* 0x000ea80000004200 */
[----:B------:R1:W-:Y:S02]  /*55a0*/  MUFU.EX2 R70, R3 ;  /* 0x0000000300467308 */ /* 0x0003e40000000800 */
[----:B-1----:R-:W-:-:S06]  /*55b0*/  FFMA.FTZ R3, R9, c[0x0][0x2d0], -R2 ;  /* 0x0000b40009037a23 */ /* 0x002fcc0000010802 */
[----:B------:R1:W1:Y:S02]  /*55c0*/  MUFU.EX2 R73, R3 ;  /* 0x0000000300497308 */ /* 0x0002640000000800 */
[--C-:B-1----:R-:W-:Y:S02]  /*55d0*/  FFMA.FTZ R3, R16, c[0x0][0x2d0], -R0.reuse ;  /* 0x0000b40010037a23 */ /* 0x102fe40000010800 */
[----:B------:R-:W1:Y:S04]  /*55e0*/  LDSM.16.MT88.4 R16, [R171] ;  /* 0x00000000ab10783b */ /* 0x000e680000004200 */
[----:B------:R2:W-:Y:S02]  /*55f0*/  MUFU.EX2 R161, R3 ;  /* 0x0000000300a17308 */ /* 0x0005e40000000800 */
[----:B--2---:R-:W-:-:S06]  /*5600*/  FFMA.FTZ R3, R24, c[0x0][0x2d0], -R0 ;  /* 0x0000b40018037a23 */ /* 0x004fcc0000010800 */
[----:B------:R2:W1:Y:S02]  /*5610*/  MUFU.EX2 R174, R3 ;  /* 0x0000000300ae7308 */ /* 0x0004640000000800 */
[----:B--2---:R-:W-:-:S06]  /*5620*/  FFMA.FTZ R3, R26, c[0x0][0x2d0], -R0 ;  /* 0x0000b4001a037a23 */ /* 0x004fcc0000010800 */
[----:B------:R2:W-:Y:S02]  /*5630*/  MUFU.EX2 R180, R3 ;  /* 0x0000000300b47308 */ /* 0x0005e40000000800 */
[----:B--2---:R-:W-:-:S06]  /*5640*/  FFMA.FTZ R3, R25, c[0x0][0x2d0], -R0 ;  /* 0x0000b40019037a23 */ /* 0x004fcc0000010800 */
[----:B------:R2:W-:Y:S02]  /*5650*/  MUFU.EX2 R175, R3 ;  /* 0x0000000300af7308 */ /* 0x0005e40000000800 */
[----:B--2---:R-:W-:-:S06]  /*5660*/  FFMA.FTZ R3, R21, c[0x0][0x2d0], -R2 ;  /* 0x0000b40015037a23 */ /* 0x004fcc0000010802 */
[----:B------:R2:W-:Y:S02]  /*5670*/  MUFU.EX2 R139, R3 ;  /* 0x00000003008b7308 */ /* 0x0005e40000000800 */
[----:B--2---:R-:W-:-:S06]  /*5680*/  FFMA.FTZ R3, R20, c[0x0][0x2d0], -R2 ;  /* 0x0000b40014037a23 */ /* 0x004fcc0000010802 */
[----:B------:R2:W1:Y:S01]  /*5690*/  MUFU.EX2 R172, R3 ;  /* 0x0000000300ac7308 */ /* 0x0004620000000800 */
[----:B---3--:R-:W-:Y:S02]  /*56a0*/  F2FP.PACK_AB R8, R71, R74 ;  /* 0x0000004a4708723e */ /* 0x008fe400000000ff */
[----:B----4-:R-:W-:Y:S01]  /*56b0*/  F2FP.PACK_AB R10, R75, R72 ;  /* 0x000000484b0a723e */ /* 0x010fe200000000ff */
[----:B--2---:R-:W-:-:S04]  /*56c0*/  FFMA.FTZ R3, R22, c[0x0][0x2d0], -R2 ;  /* 0x0000b40016037a23 */ /* 0x004fc80000010802 */
[----:B------:R2:W-:Y:S01]  /*56d0*/  MUFU.EX2 R160, R3 ;  /* 0x0000000300a07308 */ /* 0x0005e20000000800 */
[----:B-----5:R-:W-:Y:S02]  /*56e0*/  F2FP.PACK_AB R9, R68, R69 ;  /* 0x000000454409723e */ /* 0x020fe400000000ff */
[----:B------:R-:W-:Y:S01]  /*56f0*/  F2FP.PACK_AB R11, R73, R70 ;  /* 0x00000046490b723e */ /* 0x000fe200000000ff */
[----:B--2---:R-:W-:Y:S02]  /*5700*/  FFMA.FTZ R3, R48, c[0x0][0x2d0], -R2 ;  /* 0x0000b40030037a23 */ /* 0x004fe40000010802 */
[----:B------:R-:W2:Y:S04]  /*5710*/  LDSM.16.MT88.4 R48, [R170+0x2000] ;  /* 0x00200000aa30783b */ /* 0x000ea80000004200 */
[C---:B------:R-:W-:Y:S01]  /*5720*/  HMMA.16816.F32 R52, R8.reuse, R12, RZ ;  /* 0x0000000c0834723c */ /* 0x040fe200000018ff */
[----:B------:R-:W3:Y:S07]  /*5730*/  MUFU.EX2 R186, R3 ;  /* 0x0000000300ba7308 */ /* 0x000eee0000000800 */
[C---:B------:R-:W-:Y:S08]  /*5740*/  HMMA.16816.F32 R44, R8.reuse, R14, RZ ;  /* 0x0000000e082c723c */ /* 0x040ff000000018ff */
[C---:B------:R-:W-:Y:S08]  /*5750*/  HMMA.16816.F32 R40, R8.reuse, R4, RZ ;  /* 0x000000040828723c */ /* 0x040ff000000018ff */
[C---:B------:R-:W-:Y:S08]  /*5760*/  HMMA.16816.F32 R24, R8.reuse, R6, RZ ;  /* 0x000000060818723c */ /* 0x040ff000000018ff */
[C---:B-1----:R-:W-:Y:S08]  /*5770*/  HMMA.16816.F32 R20, R8.reuse, R16, RZ ;  /* 0x000000100814723c */ /* 0x042ff000000018ff */
[----:B------:R-:W-:Y:S01]  /*5780*/  HMMA.16816.F32 R12, R8, R56, RZ ;  /* 0x00000038080c723c */ /* 0x000fe200000018ff */
[----:B------:R-:W-:-:S02]  /*5790*/  F2FP.PACK_AB R4, R174, R161 ;  /* 0x000000a1ae04723e */ /* 0x000fc400000000ff */
[----:B------:R-:W-:Y:S02]  /*57a0*/  F2FP.PACK_AB R5, R172, R139 ;  /* 0x0000008bac05723e */ /* 0x000fe400000000ff */
[----:B------:R-:W-:-:S03]  /*57b0*/  F2FP.PACK_AB R6, R175, R180 ;  /* 0x000000b4af06723e */ /* 0x000fc600000000ff */
[----:B------:R-:W-:Y:S01]  /*57c0*/  HMMA.16816.F32 R16, R8, R18, RZ ;  /* 0x000000120810723c */ /* 0x000fe200000018ff */
[----:B---3--:R-:W-:-:S07]  /*57d0*/  F2FP.PACK_AB R7, R186, R160 ;  /* 0x000000a0ba07723e */ /* 0x008fce00000000ff */
[C---:B------:R-:W-:Y:S01]  /*57e0*/  HMMA.16816.F32 R156, R4.reuse, R32, R40 ;  /* 0x00000020049c723c */ /* 0x040fe20000001828 */
[----:B------:R-:W-:Y:S07]  /*57f0*/  LDSM.16.MT88.4 R40, [R171+0x2000] ;  /* 0x00200000ab28783b */ /* 0x000fee0000004200 */
[C---:B------:R-:W-:Y:S08]  /*5800*/  HMMA.16816.F32 R120, R4.reuse, R34, R24 ;  /* 0x000000220478723c */ /* 0x040ff00000001818 */
[C---:B------:R-:W-:Y:S01]  /*5810*/  HMMA.16816.F32 R152, R4.reuse, R28, R20 ;  /* 0x0000001c0498723c */ /* 0x040fe20000001814 */
[----:B------:R-:W1:Y:S07]  /*5820*/  LDSM.16.MT88.4 R20, [R170+0x2800] ;  /* 0x00280000aa14783b */ /* 0x000e6e0000004200 */
[C---:B------:R-:W-:Y:S08]  /*5830*/  HMMA.16816.F32 R148, R4.reuse, R64, R12 ;  /* 0x000000400494723c */ /* 0x040ff0000000180c */
[C---:B------:R-:W-:Y:S01]  /*5840*/  HMMA.16816.F32 R176, R4.reuse, R36, R52 ;  /* 0x0000002404b0723c */ /* 0x040fe20000001834 */
[----:B------:R-:W-:Y:S07]  /*5850*/  LDSM.16.MT88.4 R52, [R171+0x2800] ;  /* 0x00280000ab34783b */ /* 0x000fee0000004200 */
[----:B------:R-:W-:Y:S01]  /*5860*/  HMMA.16816.F32 R112, R4, R38, R44 ;  /* 0x000000260470723c */ /* 0x000fe2000000182c */
[----:B------:R-:W3:Y:S04]  /*5870*/  LDSM.16.MT88.4 R36, [R232+0x2800] ;  /* 0x00280000e824783b */ /* 0x000ee80000004200 */
[----:B------:R-:W-:Y:S03]  /*5880*/  LDSM.16.MT88.4 R44, [R235+0x2800] ;  /* 0x00280000eb2c783b */ /* 0x000fe60000004200 */
[C---:B--2---:R-:W-:Y:S08]  /*5890*/  HMMA.16816.F32 R12, R8.reuse, R48, RZ ;  /* 0x00000030080c723c */ /* 0x044ff000000018ff */
[----:B------:R-:W-:Y:S01]  /*58a0*/  HMMA.16816.F32 R32, R8, R50, RZ ;  /* 0x000000320820723c */ /* 0x000fe200000018ff */
[----:B------:R-:W2:Y:S07]  /*58b0*/  LDSM.16.MT88.4 R48, [R235+0x2000] ;  /* 0x00200000eb30783b */ /* 0x000eae0000004200 */
[----:B------:R-:W-:Y:S08]  /*58c0*/  HMMA.16816.F32 R128, R4, R30, R16 ;  /* 0x0000001e0480723c */ /* 0x000ff00000001810 */
[C---:B------:R-:W-:Y:S01]  /*58d0*/  HMMA.16816.F32 R16, R8.reuse, R58, RZ ;  /* 0x0000003a0810723c */ /* 0x040fe200000018ff */
[----:B------:R-:W4:Y:S07]  /*58e0*/  LDSM.16.MT88.4 R56, [R170+0x4000] ;  /* 0x00400000aa38783b */ /* 0x000f2e0000004200 */
[C---:B------:R-:W-:Y:S08]  /*58f0*/  HMMA.16816.F32 R28, R8.reuse, R60, RZ ;  /* 0x0000003c081c723c */ /* 0x040ff000000018ff */
[----:B------:R-:W-:Y:S08]  /*5900*/  HMMA.16816.F32 R24, R8, R62, RZ ;  /* 0x0000003e0818723c */ /* 0x000ff000000018ff */
[C---:B------:R-:W-:Y:S08]  /*5910*/  HMMA.16816.F32 R60, R4.reuse, R66, R16 ;  /* 0x00000042043c723c */ /* 0x040ff00000001810 */
[C---:B-1----:R-:W-:Y:S08]  /*5920*/  HMMA.16816.F32 R144, R4.reuse, R20, R12 ;  /* 0x000000140490723c */ /* 0x042ff0000000180c */
[C---:B------:R-:W-:Y:S01]  /*5930*/  HMMA.16816.F32 R64, R4.reuse, R22, R32 ;  /* 0x000000160440723c */ /* 0x040fe20000001820 */
[----:B------:R-:W1:Y:S07]  /*5940*/  LDSM.16.MT88.4 R32, [R170+0x4800] ;  /* 0x00480000aa20783b */ /* 0x000e6e0000004200 */
[C---:B---3--:R-:W-:Y:S08]  /*5950*/  HMMA.16816.F32 R140, R4.reuse, R36, R28 ;  /* 0x00000024048c723c */ /* 0x048ff0000000181c */
[----:B------:R-:W-:Y:S01]  /*5960*/  HMMA.16816.F32 R124, R4, R38, R24 ;  /* 0x00000026047c723c */ /* 0x000fe20000001818 */
[----:B------:R-:W3:Y:S07]  /*5970*/  LDSM.16.MT88.4 R36, [R232+0x4000] ;  /* 0x00400000e824783b */ /* 0x000eee0000004200 */
[C---:B--2---:R-:W-:Y:S08]  /*5980*/  HMMA.16816.F32 R20, R8.reuse, R50, RZ ;  /* 0x000000320814723c */ /* 0x044ff000000018ff */
[C---:B------:R-:W-:Y:S08]  /*5990*/  HMMA.16816.F32 R12, R8.reuse, R40, RZ ;  /* 0x00000028080c723c */ /* 0x040ff000000018ff */
[C---:B----4-:R-:W-:Y:S08]  /*59a0*/  HMMA.16816.F32 R16, R8.reuse, R56, RZ ;  /* 0x000000380810723c */ /* 0x050ff000000018ff */
[----:B------:R-:W-:Y:S08]  /*59b0*/  HMMA.16816.F32 R24, R8, R48, RZ ;  /* 0x000000300818723c */ /* 0x000ff000000018ff */
[C---:B------:R-:W-:Y:S01]  /*59c0*/  HMMA.16816.F32 R96, R4.reuse, R46, R20 ;  /* 0x0000002e0460723c */ /* 0x040fe20000001814 */
[----:B------:R-:W2:Y:S07]  /*59d0*/  LDSM.16.MT88.4 R20, [R232+0x4800] ;  /* 0x00480000e814783b */ /* 0x000eae0000004200 */
[----:B------:R-:W-:Y:S08]  /*59e0*/  HMMA.16816.F32 R132, R4, R52, R12 ;  /* 0x000000340484723c */ /* 0x000ff0000000180c */
[C---:B------:R-:W-:Y:S08]  /*59f0*/  HMMA.16816.F32 R12, R8.reuse, R58, RZ ;  /* 0x0000003a080c723c */ /* 0x040ff000000018ff */
[----:B------:R-:W-:Y:S08]  /*5a00*/  HMMA.16816.F32 R28, R8, R42, RZ ;  /* 0x0000002a081c723c */ /* 0x000ff000000018ff */
[C---:B-1----:R-:W-:Y:S08]  /*5a10*/  HMMA.16816.F32 R84, R4.reuse, R32, R16 ;  /* 0x000000200454723c */ /* 0x042ff00000001810 */
[----:B------:R-:W-:Y:S01]  /*5a20*/  HMMA.16816.F32 R108, R4, R44, R24 ;  /* 0x0000002c046c723c */ /* 0x000fe20000001818 */
[----:B------:R-:W1:Y:S07]  /*5a30*/  LDSM.16.MT88.4 R24, [R171+0x4000] ;  /* 0x00400000ab18783b */ /* 0x000e6e0000004200 */
[----:B---3--:R-:W-:Y:S08]  /*5a40*/  HMMA.16816.F32 R16, R8, R36, RZ ;  /* 0x000000240810723c */ /* 0x008ff000000018ff */
[----:B------:R-:W-:Y:S08]  /*5a50*/  HMMA.16816.F32 R80, R4, R34, R12 ;  /* 0x000000220450723c */ /* 0x000ff0000000180c */
[----:B------:R-:W-:Y:S08]  /*5a60*/  HMMA.16816.F32 R12, R8, R38, RZ ;  /* 0x00000026080c723c */ /* 0x000ff000000018ff */
[C---:B------:R-:W-:Y:S08]  /*5a70*/  HMMA.16816.F32 R116, R4.reuse, R54, R28 ;  /* 0x000000360474723c */ /* 0x040ff0000000181c */
[C---:B--2---:R-:W-:Y:S01]  /*5a80*/  HMMA.16816.F32 R52, R4.reuse, R20, R16 ;  /* 0x000000140434723c */ /* 0x044fe20000001810 */
[----:B------:R-:W2:Y:S07]  /*5a90*/  LDSM.16.MT88.4 R16, [R171+0x4800] ;  /* 0x00480000ab10783b */ /* 0x000eae0000004200 */
[----:B------:R-:W-:Y:S08]  /*5aa0*/  HMMA.16816.F32 R48, R4, R22, R12 ;  /* 0x000000160430723c */ /* 0x000ff0000000180c */
[----:B-1----:R-:W-:Y:S11]  /*5ab0*/  HMMA.16816.F32 R12, R8, R24, RZ ;  /* 0x00000018080c723c */ /* 0x002ff600000018ff */
[----:B------:R-:W-:Y:S11]  /*5ac0*/  @!UPT UIADD3 URZ, URZ, URZ, URZ ;  /* 0x0000003f3f3ff290 */ /* 0x000ff6000fffe03f */
[----:B------:R-:W-:Y:S02]  /*5ad0*/  @!UPT UIADD3 URZ, URZ, URZ, URZ ;  /* 0x0000003f3f3ff290 */ /* 0x000fe4000fffe03f */
[----:B--2---:R-:W-:Y:S08]  /*5ae0*/  HMMA.16816.F32 R44, R4, R16, R12 ;  /* 0x00000010042c723c */ /* 0x004ff0000000180c */
[----:B------:R-:W-:Y:S11]  /*5af0*/  HMMA.16816.F32 R12, R8, R26, RZ ;  /* 0x0000001a080c723c */ /* 0x000ff600000018ff */
[----:B------:R-:W-:Y:S11]  /*5b00*/  @!UPT UIADD3 URZ, URZ, URZ, URZ ;  /* 0x0000003f3f3ff290 */ /* 0x000ff6000fffe03f */
[----:B------:R-:W-:Y:S02]  /*5b10*/  @!UPT UIADD3 URZ, URZ, URZ, URZ ;  /* 0x0000003f3f3ff290 */ /* 0x000fe4000fffe03f */
[----:B------:R-:W-:Y:S01]  /*5b20*/  HMMA.16816.F32 R36, R4, R18, R12 ;  /* 0x000000120424723c */ /* 0x000fe2000000180c */
[----:B------:R-:W1:Y:S01]  /*5b30*/  LDSM.16.MT88.4 R12, [R92+0x4000] ;  /* 0x004000005c0c783b */ /* 0x000e620000004200 */
[----:B------:R-:W-:-:S06]  /*5b40*/  FFMA.FTZ R3, R88, c[0x0][0x2d0], -R0 ;  /* 0x0000b40058037a23 */ /* 0x000fcc0000010800 */
[C---:B-1----:R-:W-:Y:S08]  /*5b50*/  HMMA.16816.F32 R16, R8.reuse, R12, RZ ;  /* 0x0000000c0810723c */ /* 0x042ff000000018ff */
[----:B------:R-:W-:Y:S01]  /*5b60*/  HMMA.16816.F32 R8, R8, R14, RZ ;  /* 0x0000000e0808723c */ /* 0x000fe200000018ff */
[----:B------:R-:W1:Y:S01]  /*5b70*/  LDSM.16.MT88.4 R12, [R235+0x4800] ;  /* 0x00480000eb0c783b */ /* 0x000e620000004200 */
[----:B------:R2:W-:Y:S02]  /*5b80*/  MUFU.EX2 R92, R3 ;  /* 0x00000003005c7308 */ /* 0x0005e40000000800 */
[----:B--2---:R-:W-:-:S06]  /*5b90*/  FFMA.FTZ R3, R91, c[0x0][0x2d0], -R0 ;  /* 0x0000b4005b037a23 */ /* 0x004fcc0000010800 */
[----:B------:R2:W-:Y:S02]  /*5ba0*/  MUFU.EX2 R136, R3 ;  /* 0x0000000300887308 */ /* 0x0005e40000000800 */
[----:B--2---:R-:W-:-:S06]  /*5bb0*/  FFMA.FTZ R3, R90, c[0x0][0x2d0], -R0 ;  /* 0x0000b4005a037a23 */ /* 0x004fcc0000010800 */
[----:B------:R2:W-:Y:S06]  /*5bc0*/  MUFU.EX2 R137, R3 ;  /* 0x0000000300897308 */ /* 0x0005ec0000000800 */
[----:B-1----:R-:W-:Y:S01]  /*5bd0*/  HMMA.16816.F32 R20, R4, R14, R8 ;  /* 0x0000000e0414723c */ /* 0x002fe20000001808 */
[----:B------:R-:W1:Y:S01]  /*5be0*/  LDSM.16.MT88.4 R8, [R170+0x1000] ;  /* 0x00100000aa08783b */ /* 0x000e620000004200 */
[----:B--2---:R-:W-:-:S04]  /*5bf0*/  FFMA.FTZ R3, R89, c[0x0][0x2d0], -R0 ;  /* 0x0000b40059037a23 */ /* 0x004fc80000010800 */
[----:B------:R2:W3:Y:S02]  /*5c00*/  MUFU.EX2 R138, R3 ;  /* 0x00000003008a7308 */ /* 0x0004e40000000800 */
[----:B------:R-:W-:Y:S01]  /*5c10*/  HMMA.16816.F32 R24, R4, R12, R16 ;  /* 0x0000000c0418723c */ /* 0x000fe20000001810 */
[----:B--2---:R-:W-:-:S05]  /*5c20*/  FFMA.FTZ R3, R78, c[0x0][0x2d0], -R2 ;  /* 0x0000b4004e037a23 */ /* 0x004fca0000010802 */
[----:B------:R2:W-:Y:S02]  /*5c30*/  MUFU.EX2 R19, R3 ;  /* 0x0000000300137308 */ /* 0x0005e40000000800 */
[----:B--2---:R-:W-:-:S06]  /*5c40*/  FFMA.FTZ R3, R77, c[0x0][0x2d0], -R2 ;  /* 0x0000b4004d037a23 */ /* 0x004fcc0000010802 */
[----:B------:R2:W4:Y:S02]  /*5c50*/  MUFU.EX2 R18, R3 ;  /* 0x0000000300127308 */ /* 0x0005240000000800 */
[----:B--2---:R-:W-:-:S06]  /*5c60*/  FFMA.FTZ R3, R79, c[0x0][0x2d0], -R2 ;  /* 0x0000b4004f037a23 */ /* 0x004fcc0000010802 */
[----:B------:R2:W-:Y:S01]  /*5c70*/  MUFU.EX2 R102, R3 ;  /* 0x0000000300667308 */ /* 0x0005e20000000800 */
[----:B------:R-:W-:Y:S02]  /*5c80*/  FADD.FTZ R4, R74, R71 ;  /* 0x000000474a047221 */ /* 0x000fe40000010000 */
[----:B--2---:R-:W-:-:S05]  /*5c90*/  FFMA.FTZ R3, R76, c[0x0][0x2d0], -R2 ;  /* 0x0000b4004c037a23 */ /* 0x004fca0000010802 */
[----:B------:R2:W5:Y:S01]  /*5ca0*/  MUFU.EX2 R103, R3 ;  /* 0x0000000300677308 */ /* 0x0005620000000800 */
[----:B------:R-:W-:Y:S02]  /*5cb0*/  FADD.FTZ R5, R69, R68 ;  /* 0x0000004445057221 */ /* 0x000fe40000010000 */
[----:B------:R-:W-:Y:S01]  /*5cc0*/  FADD.FTZ R4, R72, R4 ;  /* 0x0000000448047221 */ /* 0x000fe20000010000 */
[----:B---3--:R-:W-:-:S03]  /*5cd0*/  F2FP.PACK_AB R6, R138, R137 ;  /* 0x000000898a06723e */ /* 0x008fc600000000ff */
[----:B------:R-:W-:Y:S01]  /*5ce0*/  FADD.FTZ R12, R75, R4 ;  /* 0x000000044b0c7221 */ /* 0x000fe20000010000 */
[----:B------:R-:W-:Y:S01]  /*5cf0*/  F2FP.PACK_AB R4, R136, R92 ;  /* 0x0000005c8804723e */ /* 0x000fe200000000ff */
[----:B------:R-:W-:Y:S02]  /*5d00*/  FFMA.FTZ R15, R104, c[0x0][0x2d0], -R0 ;  /* 0x0000b400680f7a23 */ /* 0x000fe40000010800 */
[----:B--2---:R-:W-:Y:S01]  /*5d10*/  FADD.FTZ R3, R70, R5 ;  /* 0x0000000546037221 */ /* 0x004fe20000010000 */
[----:B----4-:R-:W-:Y:S02]  /*5d20*/  F2FP.PACK_AB R5, R18, R19 ;  /* 0x000000131205723e */ /* 0x010fe400000000ff */
        /* <DEDUP_REMOVED lines=15> */
[----:B------:R-:W1:Y:S01]  /*5e20*/  LDSM.16.MT88.4 R8, [R232+0x3000] ;  /* 0x00300000e808783b */ /* 0x000e620000004200 */
[----:B------:R-:W-:-:S06]  /*5e30*/  FADD.FTZ R16, R73, R3 ;  /* 0x0000000349107221 */ /* 0x000fcc0000010000 */
[C---:B-1----:R-:W-:Y:S08]  /*5e40*/  HMMA.16816.F32 R68, R4.reuse, R8, R140 ;  /* 0x000000080444723c */ /* 0x042ff0000000188c */
[----:B------:R-:W-:Y:S01]  /*5e50*/  HMMA.16816.F32 R72, R4, R10, R124 ;  /* 0x0000000a0448723c */ /* 0x000fe2000000187c */
[----:B------:R-:W1:Y:S01]  /*5e60*/  LDSM.16.MT88.4 R8, [R171+0x3000] ;  /* 0x00300000ab08783b */ /* 0x000e620000004200 */
[----:B------:R-:W-:-:S02]  /*5e70*/  FFMA.FTZ R14, R95, c[0x0][0x2d0], -R0 ;  /* 0x0000b4005f0e7a23 */ /* 0x000fc40000010800 */
[--C-:B------:R-:W-:Y:S01]  /*5e80*/  FFMA.FTZ R13, R94, c[0x0][0x2d0], -R0.reuse ;  /* 0x0000b4005e0d7a23 */ /* 0x100fe20000010800 */
[----:B------:R-:W-:Y:S03]  /*5e90*/  LDSM.16.MT88.4 R124, [R171+0x1800] ;  /* 0x00180000ab7c783b */ /* 0x000fe60000004200 */
[C---:B-1----:R-:W-:Y:S08]  /*5ea0*/  HMMA.16816.F32 R176, R4.reuse, R8, R132 ;  /* 0x0000000804b0723c */ /* 0x042ff00000001884 */
[----:B------:R-:W-:Y:S01]  /*5eb0*/  HMMA.16816.F32 R152, R4, R10, R116 ;  /* 0x0000000a0498723c */ /* 0x000fe20000001874 */
[----:B------:R-:W1:Y:S01]  /*5ec0*/  LDSM.16.MT88.4 R8, [R235+0x3000] ;  /* 0x00300000eb08783b */ /* 0x000e620000004200 */
[----:B------:R-:W-:Y:S01]  /*5ed0*/  FFMA.FTZ R0, R93, c[0x0][0x2d0], -R0 ;  /* 0x0000b4005d007a23 */ /* 0x000fe20000010800 */
[----:B------:R-:W-:Y:S02]  /*5ee0*/  MUFU.EX2 R15, R15 ;  /* 0x0000000f000f7308 */ /* 0x000fe40000000800 */
[----:B------:R-:W-:Y:S01]  /*5ef0*/  LDSM.16.MT88.4 R132, [R235+0x1800] ;  /* 0x00180000eb84783b */ /* 0x000fe20000004200 */
[----:B------:R-:W-:-:S03]  /*5f00*/  FADD.FTZ R3, R161, R12 ;  /* 0x0000000ca1037221 */ /* 0x000fc60000010000 */
[----:B------:R-:W-:Y:S01]  /*5f10*/  LDSM.16.MT88.4 R116, [R232+0x1800] ;  /* 0x00180000e874783b */ /* 0x000fe20000004200 */
[C---:B-1----:R-:W-:Y:S08]  /*5f20*/  HMMA.16816.F32 R88, R4.reuse, R8, R108 ;  /* 0x000000080458723c */ /* 0x042ff0000000186c */
[C---:B------:R-:W-:Y:S01]  /*5f30*/  HMMA.16816.F32 R76, R4.reuse, R10, R96 ;  /* 0x0000000a044c723c */ /* 0x040fe20000001860 */
[----:B------:R-:W1:Y:S01]  /*5f40*/  LDSM.16.MT88.4 R8, [R170+0x5000] ;  /* 0x00500000aa08783b */ /* 0x000e620000004200 */
[----:B------:R2:W-:Y:S08]  /*5f50*/  MUFU.EX2 R17, R0 ;  /* 0x0000000000117308 */ /* 0x0005f00000000800 */
[----:B------:R-:W3:Y:S01]  /*5f60*/  MUFU.EX2 R14, R14 ;  /* 0x0000000e000e7308 */ /* 0x000ee20000000800 */
[----:B------:R-:W-:Y:S01]  /*5f70*/  LDSM.16.MT88.4 R108, [R170+0x1800] ;  /* 0x00180000aa6c783b */ /* 0x000fe20000004200 */
[C---:B-1----:R-:W-:Y:S08]  /*5f80*/  HMMA.16816.F32 R84, R4.reuse, R8, R84 ;  /* 0x000000080454723c */ /* 0x042ff00000001854 */
[C---:B------:R-:W-:Y:S01]  /*5f90*/  HMMA.16816.F32 R80, R4.reuse, R10, R80 ;  /* 0x0000000a0450723c */ /* 0x040fe20000001850 */
[----:B------:R-:W1:Y:S07]  /*5fa0*/  LDSM.16.MT88.4 R8, [R232+0x5000] ;  /* 0x00500000e808783b */ /* 0x000e6e0000004200 */
[C---:B-1----:R-:W-:Y:S08]  /*5fb0*/  HMMA.16816.F32 R156, R4.reuse, R8, R52 ;  /* 0x00000008049c723c */ /* 0x042ff00000001834 */
[C---:B------:R-:W-:Y:S01]  /*5fc0*/  HMMA.16816.F32 R148, R4.reuse, R10, R48 ;  /* 0x0000000a0494723c */ /* 0x040fe20000001830 */
[----:B------:R-:W1:Y:S01]  /*5fd0*/  LDSM.16.MT88.4 R8, [R171+0x5000] ;  /* 0x00500000ab08783b */ /* 0x000e620000004200 */
[----:B--2---:R-:W-:Y:S01]  /*5fe0*/  FFMA.FTZ R0, R185, c[0x0][0x2d0], -R2 ;  /* 0x0000b400b9007a23 */ /* 0x004fe20000010802 */
[----:B------:R-:W2:Y:S01]  /*5ff0*/  MUFU.EX2 R13, R13 ;  /* 0x0000000d000d7308 */ /* 0x000ea20000000800 */
[----:B---3--:R-:W-:Y:S01]  /*6000*/  F2FP.PACK_AB R96, R14, R15 ;  /* 0x0000000f0e60723e */ /* 0x008fe200000000ff */
[----:B------:R-:W-:Y:S03]  /*6010*/  LDSM.16.MT88.4 R48, [R232+0x3800] ;  /* 0x00380000e830783b */ /* 0x000fe60000004200 */
[C---:B-1----:R-:W-:Y:S08]  /*6020*/  HMMA.16816.F32 R144, R4.reuse, R8, R44 ;  /* 0x000000080490723c */ /* 0x042ff0000000182c */
[----:B------:R-:W-:Y:S01]  /*6030*/  HMMA.16816.F32 R140, R4, R10, R36 ;  /* 0x0000000a048c723c */ /* 0x000fe20000001824 */
[----:B------:R-:W1:Y:S01]  /*6040*/  LDSM.16.MT88.4 R8, [R235+0x5000] ;  /* 0x00500000eb08783b */ /* 0x000e620000004200 */
[----:B--2---:R-:W-:-:S06]  /*6050*/  F2FP.PACK_AB R98, R17, R13 ;  /* 0x0000000d1162723e */ /* 0x004fcc00000000ff */
        /* <DEDUP_REMOVED lines=9> */
[----:B------:R-:W-:Y:S01]  /*60f0*/  FADD.FTZ R3, R174, R3 ;  /* 0x00000003ae037221 */ /* 0x000fe20000010000 */
[----:B-1----:R-:W-:Y:S01]  /*6100*/  LDSM.16.MT88.4 R4, [R235+0x5800] ;  /* 0x00580000eb04783b */ /* 0x002fe20000004200 */
[----:B--2---:R-:W-:-:S02]  /*6110*/  F2FP.PACK_AB R97, R11, R10 ;  /* 0x0000000a0b61723e */ /* 0x004fc400000000ff */
[----:B---3--:R-:W-:-:S07]  /*6120*/  F2FP.PACK_AB R99, R9, R8 ;  /* 0x000000080963723e */ /* 0x008fce00000000ff */
[C---:B------:R-:W-:Y:S08]  /*6130*/  HMMA.16816.F32 R120, R96.reuse, R124, R120 ;  /* 0x0000007c6078723c */ /* 0x040ff00000001878 */
[C---:B------:R-:W-:Y:S01]  /*6140*/  HMMA.16816.F32 R124, R96.reuse, R126, R40 ;  /* 0x0000007e607c723c */ /* 0x040fe20000001828 */
[----:B------:R-:W1:Y:S07]  /*6150*/  LDSM.16.MT88.4 R40, [R170+0x3800] ;  /* 0x00380000aa28783b */ /* 0x000e6e0000004200 */
[C---:B------:R-:W-:Y:S08]  /*6160*/  HMMA.16816.F32 R44, R96.reuse, R48, R68 ;  /* 0x00000030602c723c */ /* 0x040ff00000001844 */
[C---:B------:R-:W-:Y:S01]  /*6170*/  HMMA.16816.F32 R48, R96.reuse, R50, R72 ;  /* 0x000000326030723c */ /* 0x040fe20000001848 */
[----:B------:R-:W2:Y:S07]  /*6180*/  LDSM.16.MT88.4 R72, [R170+0x5800] ;  /* 0x00580000aa48783b */ /* 0x000eae0000004200 */
[C---:B-1----:R-:W-:Y:S08]  /*6190*/  HMMA.16816.F32 R36, R96.reuse, R40, R60 ;  /* 0x000000286024723c */ /* 0x042ff0000000183c */
[----:B------:R-:W-:Y:S01]  /*61a0*/  HMMA.16816.F32 R40, R96, R42, R64 ;  /* 0x0000002a6028723c */ /* 0x000fe20000001840 */
[----:B------:R-:W1:Y:S01]  /*61b0*/  LDSM.16.MT88.4 R64, [R235+0x3800] ;  /* 0x00380000eb40783b */ /* 0x000e620000004200 */
[----:B------:R-:W-:-:S06]  /*61c0*/  FADD.FTZ R0, R139, R16 ;  /* 0x000000108b007221 */ /* 0x000fcc0000010000 */
[----:B------:R-:W-:Y:S01]  /*61d0*/  HMMA.16816.F32 R128, R96, R132, R128 ;  /* 0x000000846080723c */ /* 0x000fe20000001880 */
[----:B------:R-:W-:-:S07]  /*61e0*/  FADD.FTZ R2, R172, R0 ;  /* 0x00000000ac027221 */ /* 0x000fce0000010000 */
[----:B--2---:R-:W-:Y:S01]  /*61f0*/  HMMA.16816.F32 R68, R96, R72, R84 ;  /* 0x000000486044723c */ /* 0x004fe20000001854 */
[----:B------:R-:W-:-:S07]  /*6200*/  FADD.FTZ R0, R180, R3 ;  /* 0x00000003b4007221 */ /* 0x000fce0000010000 */
[C---:B------:R-:W-:Y:S01]  /*6210*/  HMMA.16816.F32 R132, R96.reuse, R134, R56 ;  /* 0x000000866084723c */ /* 0x040fe20000001838 */
[----:B------:R-:W2:Y:S07]  /*6220*/  LDSM.16.MT88.4 R56, [R171+0x3800] ;  /* 0x00380000ab38783b */ /* 0x000eae0000004200 */
[C---:B------:R-:W-:Y:S01]  /*6230*/  HMMA.16816.F32 R72, R96.reuse, R74, R80 ;  /* 0x0000004a6048723c */ /* 0x040fe20000001850 */
[----:B------:R-:W3:Y:S07]  /*6240*/  LDSM.16.MT88.4 R80, [R232+0x5800] ;  /* 0x00580000e850783b */ /* 0x000eee0000004200 */
[----:B-1----:R-:W-:Y:S01]  /*6250*/  HMMA.16816.F32 R60, R96, R64, R88 ;  /* 0x00000040603c723c */ /* 0x002fe20000001858 */
[----:B------:R-:W1:Y:S01]  /*6260*/  LDSM.16.MT88.4 R88, [R171+0x5800] ;  /* 0x00580000ab58783b */ /* 0x000e620000004200 */
[----:B------:R-:W-:-:S02]  /*6270*/  FADD.FTZ R3, R160, R2 ;  /* 0x00000002a0037221 */ /* 0x000fc40000010000 */
[----:B------:R-:W-:Y:S02]  /*6280*/  FADD.FTZ R2, R175, R0 ;  /* 0x00000000af027221 */ /* 0x000fe40000010000 */
[----:B------:R-:W-:Y:S02]  /*6290*/  FADD.FTZ R0, R186, R3 ;  /* 0x00000003ba007221 */ /* 0x000fe40000010000 */
[----:B------:R-:W-:Y:S02]  /*62a0*/  FADD.FTZ R2, R92, R2 ;  /* 0x000000025c027221 */ /* 0x000fe40000010000 */
[----:B------:R-:W-:Y:S02]  /*62b0*/  FADD.FTZ R0, R19, R0 ;  /* 0x0000000013007221 */ /* 0x000fe40000010000 */
[----:B------:R-:W-:Y:S02]  /*62c0*/  FADD.FTZ R2, R136, R2 ;  /* 0x0000000288027221 */ /* 0x000fe40000010000 */
[----:B------:R-:W-:-:S02]  /*62d0*/  FADD.FTZ R0, R18, R0 ;  /* 0x0000000012007221 */ /* 0x000fc40000010000 */
        /* <DEDUP_REMOVED lines=18> */
[C---:B--2---:R-:W-:Y:S08]  /*6400*/  HMMA.16816.F32 R52, R96.reuse, R56, R176 ;  /* 0x000000386034723c */ /* 0x044ff000000018b0 */
[C---:B---3--:R-:W-:Y:S08]  /*6410*/  HMMA.16816.F32 R76, R96.reuse, R80, R156 ;  /* 0x00000050604c723c */ /* 0x048ff0000000189c */
[C---:B-1----:R-:W-:Y:S08]  /*6420*/  HMMA.16816.F32 R84, R96.reuse, R88, R144 ;  /* 0x000000586054723c */ /* 0x042ff00000001890 */
        /* <DEDUP_REMOVED lines=25> */
[----:B------:R-:W-:Y:S01]  /*65c0*/  SHF.L.U64.HI R15, R202, 0x1, R189 ;  /* 0x00000001ca0f7819 */ /* 0x000fe200000102bd */
[----:B------:R-:W-:Y:S01]  /*65d0*/  IMAD.SHL.U32 R17, R201, 0x2, RZ ;  /* 0x00000002c9117824 */ /* 0x000fe200078e00ff */
[----:B------:R-:W-:Y:S01]  /*65e0*/  SHF.R.S32.HI R189, RZ, 0x1f, R193 ;  /* 0x0000001fffbd7819 */ /* 0x000fe200000114c1 */
        /* <DEDUP_REMOVED lines=18> */
.L_x_2784:
        /* <DEDUP_REMOVED lines=21> */
.L_x_2785:
        /* <DEDUP_REMOVED lines=21> */
.L_x_2683:
[----:B------:R-:W-:Y:S05]  /*69b0*/  BSYNC B0 ;  /* 0x0000000000007941 */ /* 0x000fea0003800000 */
.L_x_2682:
[----:B-1----:R-:W-:Y:S01]  /*69c0*/  @P4 IMAD.HI.U32 R2, R229, c[0x0][0x2c8], RZ ;  /* 0x0000b200e5024a27 */ /* 0x002fe200078e00ff */
[----:B------:R-:W-:Y:S01]  /*69d0*/  IADD3 R172, R188, -0x2, RZ ;  /* 0xfffffffebcac7810 */ /* 0x000fe20007ffe0ff */
[----:B------:R-:W0:Y:S02]  /*69e0*/  LDGDEPBAR ;  /* 0x00000000000079af */ /* 0x000e240000000000 */
[----:B------:R-:W-:Y:S01]  /*69f0*/  IMAD.MOV.U32 R0, RZ, RZ, R229 ;  /* 0x000000ffff007224 */ /* 0x000fe200078e00e5 */
[----:B------:R-:W-:Y:S01]  /*6a00*/  @P4 SHF.R.U32.HI R0, RZ, c[0x0][0x2cc], R2 ;  /* 0x0000b300ff004a19 */ /* 0x000fe20000011602 */
[----:B------:R-:W-:-:S02]  /*6a10*/  IMAD.MOV.U32 R161, RZ, RZ, 0x1 ;  /* 0x00000001ffa17424 */ /* 0x000fc400078e00ff */
[----:B------:R-:W-:Y:S01]  /*6a20*/  IMAD.MOV.U32 R199, RZ, RZ, RZ ;  /* 0x000000ffffc77224 */ /* 0x000fe200078e00ff */
[----:B------:R-:W-:-:S04]  /*6a30*/  IADD3 R0, R0, R221, -R222 ;  /* 0x000000dd00007210 */ /* 0x000fc80007ffe8de */
        /* <DEDUP_REMOVED lines=10> */
.L_x_2695:
        /* <DEDUP_REMOVED lines=27> */
[C---:B------:R-:W-:Y:S01]  /*6c90*/  IMAD.WIDE.U32 R2, R181.reuse, c[0x0][0x208], RZ ;  /* 0x00008200b5027a25 */ /* 0x040fe200078e00ff */
        /* <DEDUP_REMOVED lines=15> */
.L_x_2786:
[----:B------:R-:W-:-:S05]  /*6d90*/  BRA.DIV ~URZ, `(.L_x_2690) ;  /* 0x0000c6727f007947 */ /* 0x000fca000b800000 */
[----:B------:R-:W5:Y:S01]  /*6da0*/  SHFL.IDX PT, R2, R14, RZ, 0x181f ;  /* 0x00181fff0e027589 */ /* 0x000f6200000e0000 */
[----:B------:R-:W-:Y:S01]  /*6db0*/  ISETP.GE.AND P5, PT, R193, c[0x0][0x1d4], PT ;  /* 0x00007500c1007a0c */ /* 0x000fe20003fa6270 */
[----:B------:R-:W-:Y:S01]  /*6dc0*/  IMAD R4, R199, 0x6000, R223 ;  /* 0x00006000c7047824 */ /* 0x000fe200078e02df */
[----:B------:R-:W-:Y:S04]  /*6dd0*/  ISETP.GE.AND P1, PT, R201, c[0x0][0x1d4], PT ;  /* 0x00007500c9007a0c */ /* 0x000fe80003f26270 */
[----:B------:R-:W-:Y:S02]  /*6de0*/  SEL R13, RZ, 0x10, P1 ;  /* 0x00000010ff0d7807 */ /* 0x000fe40000800000 */
[----:B-----5:R-:W-:Y:S05]  /*6df0*/  IADD3 R6, P0, R2, R22, RZ ;  /* 0x0000001602067210 */ /* 0x020fea0007f1e0ff */
[C---:B---3--:R-:W-:Y:S01]  /*6e00*/  IMAD.X R7, R5.reuse, 0x1, R15, P0 ;  /* 0x0000000105077824 */ /* 0x048fe200000e060f */
        /* <DEDUP_REMOVED lines=14> */
.L_x_2787:
[C---:B------:R-:W-:Y:S02]  /*6ef0*/  IADD3 R3, -R6.reuse, 0x10, RZ ;  /* 0x0000001006037810 */ /* 0x040fe40007ffe1ff */
[----:B------:R-:W-:Y:S02]  /*6f00*/  ISETP.NE.U32.AND P5, PT, R6, RZ, PT ;  /* 0x000000ff0600720c */ /* 0x000fe40003fa5070 */
[----:B------:R-:W-:Y:S02]  /*6f10*/  LOP3.LUT R3, R3, 0xf, RZ, 0xc0, !PT ;  /* 0x0000000f03037812 */ /* 0x000fe400078ec0ff */
[----:B------:R-:W-:Y:S02]  /*6f20*/  ISETP.NE.U32.AND P6, PT, R13, RZ, PT ;  /* 0x000000ff0d00720c */ /* 0x000fe40003fc5070 */
[-C--:B---3--:R-:W-:Y:S02]  /*6f30*/  IADD3 R6, P1, P0, R3, R2.reuse, R22 ;  /* 0x0000000203067210 */ /* 0x088fe4000783e016 */
[----:B------:R-:W-:Y:S02]  /*6f40*/  IADD3 R3, -R13, 0x10, RZ ;  /* 0x000000100d037810 */ /* 0x000fe40007ffe1ff */
[-C--:B------:R-:W-:Y:S02]  /*6f50*/  IADD3.X R7, RZ, R5.reuse, R15, P1, P0 ;  /* 0x00000005ff077210 */ /* 0x080fe40000fe040f */
[----:B------:R-:W-:Y:S03]  /*6f60*/  LOP3.LUT R3, R3, 0xf, RZ, 0xc0, !PT ;  /* 0x0000000f03037812 */ /* 0x000fe600078ec0ff */
[----:B------:R-:W-:Y:S01]  /*6f70*/  @!PT LDS RZ, [RZ] ;  /* 0x00000000fffff984 */ /* 0x000fe20000000800 */
[----:B------:R-:W-:Y:S01]  /*6f80*/  @!PT LDS RZ, [RZ] ;  /* 0x00000000fffff984 */ /* 0x000fe20000000800 */
[----:B------:R-:W-:Y:S01]  /*6f90*/  @!PT LDS RZ, [RZ] ;  /* 0x00000000fffff984 */ /* 0x000fe20000000800 */
[----:B------:R3:W-:Y:S01]  /*6fa0*/  LDGSTS.E.BYPASS.LTC128B.128.ZFILL [R4+0x1000], [R6.64], P5 ;  /* 0x0100000006047fae */ /* 0x0007e2000a941d48 */
[C---:B------:R-:W-:Y:S02]  /*6fb0*/  ISETP.NE.U32.AND P5, PT, R12.reuse, RZ, PT ;  /* 0x000000ff0c00720c */ /* 0x040fe40003fa5070 */
[-C--:B---3--:R-:W-:Y:S02]  /*6fc0*/  IADD3 R6, P1, P0, R3, R2.reuse, R23 ;  /* 0x0000000203067210 */ /* 0x088fe4000783e017 */
[----:B------:R-:W-:Y:S02]  /*6fd0*/  IADD3 R3, -R12, 0x10, RZ ;  /* 0x000000100c037810 */ /* 0x000fe40007ffe1ff */
[-C--:B------:R-:W-:Y:S02]  /*6fe0*/  IADD3.X R7, RZ, R5.reuse, R20, P1, P0 ;  /* 0x00000005ff077210 */ /* 0x080fe40000fe0414 */
[----:B------:R-:W-:Y:S03]  /*6ff0*/  LOP3.LUT R3, R3, 0xf, RZ, 0xc0, !PT ;  /* 0x0000000f03037812 */ /* 0x000fe600078ec0ff */
[----:B------:R3:W-:Y:S01]  /*7000*/  LDGSTS.E.BYPASS.LTC128B.128.ZFILL [R4+0x3000], [R6.64], P6 ;  /* 0x0300000006047fae */ /* 0x0007e2000b141d48 */
[----:B------:R-:W-:Y:S04]  /*7010*/  IADD3 R2, P1, P0, R3, R2, R28 ;  /* 0x0000000203027210 */ /* 0x000fe8000783e01c */
[----:B------:R-:W-:Y:S05]  /*7020*/  IADD3.X R3, RZ, R5, R21, P1, P0 ;  /* 0x00000005ff037210 */ /* 0x000fea0000fe0415 */
[----:B------:R3:W-:Y:S04]  /*7030*/  LDGSTS.E.BYPASS.LTC128B.128.ZFILL [R4+0x5000], [R2.64], P5 ;  /* 0x0500000002047fae */ /* 0x0007e8000a941d48 */
.L_x_2688:
[----:B------:R-:W-:Y:S05]  /*7040*/  BSYNC B0 ;  /* 0x0000000000007941 */ /* 0x000fea0003800000 */
.L_x_2687:
[----:B------:R-:W0:Y:S01]  /*7050*/  LDGDEPBAR ;  /* 0x00000000000079af */ /* 0x000e220000000000 */
[----:B------:R-:W-:Y:S01]  /*7060*/  WARPSYNC 0xffffffff ;  /* 0xffffffff00007948 */ /* 0x000fe20003800000 */
[C---:B--23--:R-:W-:Y:S01]  /*7070*/  HMMA.16816.F32 R4, R32.reuse, R8, RZ ;  /* 0x000000082004723c */ /* 0x04cfe200000018ff */
[----:B------:R-:W-:Y:S03]  /*7080*/  BSSY B0, `(.L_x_2691) ;  /* 0x0000313000007945 */ /* 0x000fe60003800000 */
[-C--:B------:R-:W-:Y:S02]  /*7090*/  IADD3 R100, R166, R0.reuse, RZ ;  /* 0x00000000a6647210 */ /* 0x080fe40007ffe0ff */
[CC--:B------:R-:W-:Y:S02]  /*70a0*/  IADD3 R3, R167.reuse, R0.reuse, RZ ;  /* 0x00000000a7037210 */ /* 0x0c0fe40007ffe0ff */
[C---:B------:R-:W-:Y:S01]  /*70b0*/  HMMA.16816.F32 R8, R32.reuse, R10, RZ ;  /* 0x0000000a2008723c */ /* 0x040fe200000018ff */
[----:B------:R-:W-:Y:S03]  /*70c0*/  IADD3 R2, R167, R0, R166 ;  /* 0x00000000a7027210 */ /* 0x000fe60007ffe0a6 */
        /* <DEDUP_REMOVED lines=17> */
[C---:B------:R-:W-:Y:S07]  /*71e0*/  HMMA.16816.F32 R28, R140.reuse, R156, R28 ;  /* 0x0000009c8c1c723c */ /* 0x040fee000000181c */
[----:B------:R-:W-:Y:S01]  /*71f0*/  IADD3 R156, R166, R101, RZ ;  /* 0x00000065a69c7210 */ /* 0x000fe20007ffe0ff */
        /* <DEDUP_REMOVED lines=121> */
[----:B------:R-:W-:Y:S04]  /*7990*/  FMUL.FTZ R0, R4, c[0x0][0x320] ;  /* 0x0000c80004007a20 */ /* 0x000fe80000410000 */
[----:B------:R1:W-:Y:S01]  /*79a0*/  MUFU.TANH R155, R0 ;  /* 0x00000000009b7308 */ /* 0x0003e20000002400 */
[----:B------:R-:W-:Y:S09]  /*79b0*/  FMUL.FTZ R3, R8, c[0x0][0x320] ;  /* 0x0000c80008037a20 */ /* 0x000ff20000410000 */
        /* <DEDUP_REMOVED lines=10> */
[C---:B-1----:R-:W-:Y:S08]  /*7a60*/  HMMA.16816.F32 R20, R148.reuse, R4, R20 ;  /* 0x000000049414723c */ /* 0x042ff00000001814 */
[C---:B------:R-:W-:Y:S04]  /*7a70*/  HMMA.16816.F32 R24, R148.reuse, R6, R24 ;  /* 0x000000069418723c */ /* 0x040fe80000001818 */
[----:B---3--:R-:W-:Y:S04]  /*7a80*/  FMUL.FTZ R0, R10, c[0x0][0x320] ;  /* 0x0000c8000a007a20 */ /* 0x008fe80000410000 */
[----:B------:R1:W-:Y:S08]  /*7a90*/  MUFU.TANH R145, R0 ;  /* 0x0000000000917308 */ /* 0x0003f00000002400 */
[----:B------:R-:W-:Y:S08]  /*7aa0*/  FMUL.FTZ R3, R21, c[0x0][0x320] ;  /* 0x0000c80015037a20 */ /* 0x000ff00000410000 */
[----:B------:R-:W-:Y:S02]  /*7ab0*/  FMUL.FTZ R4, R25, c[0x0][0x320] ;  /* 0x0000c80019047a20 */ /* 0x000fe40000410000 */
[----:B------:R-:W-:Y:S02]  /*7ac0*/  FMUL.FTZ R6, R27, c[0x0][0x320] ;  /* 0x0000c8001b067a20 */ /* 0x000fe40000410000 */
[----:B------:R3:W-:Y:S01]  /*7ad0*/  MUFU.TANH R21, R4 ;  /* 0x0000000400157308 */ /* 0x0007e20000002400 */
[----:B-1----:R-:W-:Y:S02]  /*7ae0*/  FMUL.FTZ R0, R11, c[0x0][0x320] ;  /* 0x0000c8000b007a20 */ /* 0x002fe40000410000 */
[----:B------:R1:W5:Y:S01]  /*7af0*/  LDSM.16.M88.4 R8, [R2+0x5800] ;  /* 0x005800000208783b */ /* 0x0003620000000200 */
[----:B------:R-:W-:Y:S06]  /*7b00*/  DEPBAR.LE SB0, 0x2 ;  /* 0x000080800000791a */ /* 0x000fec0000000000 */
[----:B------:R2:W2:Y:S01]  /*7b10*/  MUFU.TANH R144, R0 ;  /* 0x0000000000907308 */ /* 0x0004a20000002400 */
[----:B------:R-:W-:Y:S01]  /*7b20*/  BAR.SYNC.DEFER_BLOCKING 0x0 ;  /* 0x0000000000007b1d */ /* 0x000fe20000010000 */
[----:B---3--:R-:W-:Y:S02]  /*7b30*/  FMUL.FTZ R4, R26, c[0x0][0x320] ;  /* 0x0000c8001a047a20 */ /* 0x008fe40000410000 */
[----:B-1----:R-:W-:Y:S04]  /*7b40*/  @P4 IMAD.HI.U32 R2, R206, c[0x0][0x2c8], RZ ;  /* 0x0000b200ce024a27 */ /* 0x002fe800078e00ff */
[----:B--2---:R-:W-:Y:S04]  /*7b50*/  FMUL.FTZ R0, R12, c[0x0][0x320] ;  /* 0x0000c8000c007a20 */ /* 0x004fe80000410000 */
[----:B------:R1:W-:Y:S01]  /*7b60*/  MUFU.TANH R143, R0 ;  /* 0x00000000008f7308 */ /* 0x0003e20000002400 */
[C---:B-----5:R-:W-:Y:S08]  /*7b70*/  HMMA.16816.F32 R28, R148.reuse, R8, R28 ;  /* 0x00000008941c723c */ /* 0x060ff0000000181c */
[----:B------:R-:W-:Y:S04]  /*7b80*/  HMMA.16816.F32 R32, R148, R10, R32 ;  /* 0x0000000a9420723c */ /* 0x000fe80000001820 */
[----:B-1----:R-:W-:Y:S04]  /*7b90*/  FMUL.FTZ R0, R13, c[0x0][0x320] ;  /* 0x0000c8000d007a20 */ /* 0x002fe80000410000 */
[----:B------:R1:W-:Y:S08]  /*7ba0*/  MUFU.TANH R142, R0 ;  /* 0x00000000008e7308 */ /* 0x0003f00000002400 */
[----:B------:R-:W-:Y:S02]  /*7bb0*/  FMUL.FTZ R12, R29, c[0x0][0x320] ;  /* 0x0000c8001d0c7a20 */ /* 0x000fe40000410000 */
[----:B------:R-:W-:Y:S02]  /*7bc0*/  FMUL.FTZ R13, R30, c[0x0][0x320] ;  /* 0x0000c8001e0d7a20 */ /* 0x000fe40000410000 */
[----:B-1----:R-:W-:Y:S04]  /*7bd0*/  FMUL.FTZ R0, R14, c[0x0][0x320] ;  /* 0x0000c8000e007a20 */ /* 0x002fe80000410000 */
[----:B------:R1:W-:Y:S02]  /*7be0*/  MUFU.TANH R141, R0 ;  /* 0x00000000008d7308 */ /* 0x0003e40000002400 */
[----:B-1----:R-:W-:Y:S08]  /*7bf0*/  FMUL.FTZ R0, R15, c[0x0][0x320] ;  /* 0x0000c8000f007a20 */ /* 0x002ff00000410000 */
[----:B------:R1:W-:Y:S10]  /*7c00*/  MUFU.TANH R15, R3 ;  /* 0x00000003000f7308 */ /* 0x0003f40000002400 */
[----:B------:R2:W3:Y:S01]  /*7c10*/  MUFU.TANH R140, R0 ;  /* 0x00000000008c7308 */ /* 0x0004e20000002400 */
[----:B-1----:R-:W-:Y:S09]  /*7c20*/  FMUL.FTZ R3, R22, c[0x0][0x320] ;  /* 0x0000c80016037a20 */ /* 0x002ff20000410000 */
[----:B------:R-:W-:Y:S01]  /*7c30*/  MUFU.TANH R22, R4 ;  /* 0x0000000400167308 */ /* 0x000fe20000002400 */
[----:B--2---:R-:W-:Y:S09]  /*7c40*/  FMUL.FTZ R0, R16, c[0x0][0x320] ;  /* 0x0000c80010007a20 */ /* 0x004ff20000410000 */
[----:B------:R-:W-:Y:S10]  /*7c50*/  MUFU.TANH R100, R3 ;  /* 0x0000000300647308 */ /* 0x000ff40000002400 */
[----:B------:R1:W-:Y:S02]  /*7c60*/  MUFU.TANH R138, R0 ;  /* 0x00000000008a7308 */ /* 0x0003e40000002400 */
[----:B-1----:R-:W-:Y:S02]  /*7c70*/  FMUL.FTZ R0, R17, c[0x0][0x320] ;  /* 0x0000c80011007a20 */ /* 0x002fe40000410000 */
[----:B------:R-:W-:Y:S06]  /*7c80*/  FMUL.FTZ R17, R31, c[0x0][0x320] ;  /* 0x0000c8001f117a20 */ /* 0x000fec0000410000 */
[----:B------:R1:W-:Y:S10]  /*7c90*/  MUFU.TANH R136, R0 ;  /* 0x0000000000887308 */ /* 0x0003f40000002400 */
[----:B------:R-:W-:Y:S01]  /*7ca0*/  MUFU.TANH R17, R17 ;  /* 0x0000001100117308 */ /* 0x000fe20000002400 */
[----:B-1----:R-:W-:Y:S09]  /*7cb0*/  FMUL.FTZ R0, R18, c[0x0][0x320] ;  /* 0x0000c80012007a20 */ /* 0x002ff20000410000 */
[----:B------:R1:W-:Y:S10]  /*7cc0*/  MUFU.TANH R18, R12 ;  /* 0x0000000c00127308 */ /* 0x0003f40000002400 */
[----:B------:R2:W-:Y:S01]  /*7cd0*/  MUFU.TANH R101, R0 ;  /* 0x0000000000657308 */ /* 0x0005e20000002400 */
[----:B-1----:R-:W-:Y:S02]  /*7ce0*/  FMUL.FTZ R12, R32, c[0x0][0x320] ;  /* 0x0000c800200c7a20 */ /* 0x002fe40000410000 */
[----:B--2---:R-:W-:Y:S07]  /*7cf0*/  FMUL.FTZ R0, R19, c[0x0][0x320] ;  /* 0x0000c80013007a20 */ /* 0x004fee0000410000 */
[----:B------:R1:W-:Y:S10]  /*7d00*/  MUFU.TANH R19, R13 ;  /* 0x0000000d00137308 */ /* 0x0003f40000002400 */
[----:B------:R2:W5:Y:S01]  /*7d10*/  MUFU.TANH R16, R0 ;  /* 0x0000000000107308 */ /* 0x0005620000002400 */
[----:B-1----:R-:W-:Y:S02]  /*7d20*/  FMUL.FTZ R13, R33, c[0x0][0x320] ;  /* 0x0000c800210d7a20 */ /* 0x002fe40000410000 */
[----:B--2---:R-:W-:Y:S07]  /*7d30*/  FMUL.FTZ R0, R20, c[0x0][0x320] ;  /* 0x0000c80014007a20 */ /* 0x004fee0000410000 */
[----:B------:R-:W-:Y:S10]  /*7d40*/  MUFU.TANH R20, R6 ;  /* 0x0000000600147308 */ /* 0x000ff40000002400 */
[----:B------:R1:W2:Y:S02]  /*7d50*/  MUFU.TANH R137, R0 ;  /* 0x0000000000897308 */ /* 0x0002a40000002400 */
[----:B-1----:R-:W-:Y:S02]  /*7d60*/  MOV R0, R206 ;  /* 0x000000ce00007202 */ /* 0x002fe40000000f00 */
[----:B------:R-:W-:Y:S05]  /*7d70*/  @P4 SHF.R.U32.HI R0, RZ, c[0x0][0x2cc], R2 ;  /* 0x0000b300ff004a19 */ /* 0x000fea0000011602 */
[----:B------:R-:W-:Y:S08]  /*7d80*/  SHFL.IDX PT, R3, R0, 0x1, 0x1c1f ;  /* 0x003c1f0000037f89 */ /* 0x000ff000000e0000 */
[----:B------:R1:W2:Y:S02]  /*7d90*/  SHFL.IDX PT, R2, R0, RZ, 0x1c1f ;  /* 0x001c1fff00027589 */ /* 0x0002a400000e0000 */
[----:B-1----:R-:W-:Y:S04]  /*7da0*/  FMUL.FTZ R0, R23, c[0x0][0x320] ;  /* 0x0000c80017007a20 */ /* 0x002fe80000410000 */
[----:B------:R1:W-:Y:S02]  /*7db0*/  MUFU.TANH R139, R0 ;  /* 0x00000000008b7308 */ /* 0x0003e40000002400 */
[----:B-1----:R-:W-:Y:S08]  /*7dc0*/  FMUL.FTZ R0, R24, c[0x0][0x320] ;  /* 0x0000c80018007a20 */ /* 0x002ff00000410000 */
[----:B------:R1:W1:Y:S02]  /*7dd0*/  MUFU.TANH R23, R0 ;  /* 0x0000000000177308 */ /* 0x0002640000002400 */
[----:B-1----:R-:W-:Y:S04]  /*7de0*/  IADD3 R0, -R225, 0x1, -R200 ;  /* 0x00000001e1007810 */ /* 0x002fe80007ffe9c8 */
[----:B------:R-:W-:Y:S04]  /*7df0*/  IADD3 R0, -R222, R0, R221 ;  /* 0x00000000de007210 */ /* 0x000fe80007ffe1dd */
[C---:B--2---:R-:W-:Y:S02]  /*7e00*/  IADD3 R2, R0.reuse, R2, RZ ;  /* 0x0000000200027210 */ /* 0x044fe40007ffe0ff */
[----:B------:R-:W-:Y:S01]  /*7e10*/  IADD3 R0, R0, R3, RZ ;  /* 0x0000000300007210 */ /* 0x000fe20007ffe0ff */
[----:B------:R-:W-:Y:S01]  /*7e20*/  FMUL.FTZ R3, R28, c[0x0][0x320] ;  /* 0x0000c8001c037a20 */ /* 0x000fe20000410000 */
[----:B------:R-:W-:Y:S02]  /*7e30*/  ISETP.GT.AND P1, PT, R2, 0x1, PT ;  /* 0x000000010200780c */ /* 0x000fe40003f24270 */
[----:B------:R-:W-:Y:S01]  /*7e40*/  ISETP.GT.AND P6, PT, R0, 0x1, PT ;  /* 0x000000010000780c */ /* 0x000fe20003fc4270 */
[----:B------:R1:W2:Y:S01]  /*7e50*/  MUFU.TANH R14, R3 ;  /* 0x00000003000e7308 */ /* 0x0002a20000002400 */
[----:B------:R-:W-:Y:S02]  /*7e60*/  FSEL R4, R154, -INF , P1 ;  /* 0xff8000009a047808 */ /* 0x000fe40000800000 */
[----:B----4-:R-:W-:Y:S02]  /*7e70*/  FSEL R9, R152, -INF , P6 ;  /* 0xff80000098097808 */ /* 0x010fe40003000000 */
[----:B------:R-:W-:Y:S02]  /*7e80*/  ISETP.GT.AND P6, PT, R0, 0x9, PT ;  /* 0x000000090000780c */ /* 0x000fe40003fc4270 */
[----:B------:R-:W-:Y:S02]  /*7e90*/  ISETP.GT.AND P1, PT, R2, 0x9, PT ;  /* 0x000000090200780c */ /* 0x000fe40003f24270 */
[----:B------:R-:W-:Y:S02]  /*7ea0*/  FSEL R11, R144, -INF , P6 ;  /* 0xff800000900b7808 */ /* 0x000fe40003000000 */
[----:B------:R-:W-:Y:S02]  /*7eb0*/  ISETP.GT.AND P6, PT, R0, 0x11, PT ;  /* 0x000000110000780c */ /* 0x000fe40003fc4270 */
[----:B------:R-:W-:Y:S02]  /*7ec0*/  ISETP.GT.AND P5, PT, R2, RZ, PT ;  /* 0x000000ff0200720c */ /* 0x000fe40003fa4270 */
[----:B------:R-:W-:Y:S02]  /*7ed0*/  FSEL R6, R146, -INF , P1 ;  /* 0xff80000092067808 */ /* 0x000fe40000800000 */
[----:B---3--:R-:W-:Y:S02]  /*7ee0*/  FSEL R146, R140, -INF , P6 ;  /* 0xff8000008c927808 */ /* 0x008fe40003000000 */
[----:B------:R-:W-:Y:S02]  /*7ef0*/  ISETP.GT.AND P6, PT, R0, 0x19, PT ;  /* 0x000000190000780c */ /* 0x000fe40003fc4270 */
[----:B------:R-:W-:Y:S02]  /*7f00*/  FSEL R5, R155, -INF , P5 ;  /* 0xff8000009b057808 */ /* 0x000fe40002800000 */
[----:B-----5:R-:W-:Y:S02]  /*7f10*/  FSEL R150, R16, -INF , P6 ;  /* 0xff80000010967808 */ /* 0x020fe40003000000 */
[----:B-1----:R-:W-:Y:S01]  /*7f20*/  FMNMX.FTZ R3, R5, R102, !PT ;  /* 0x0000006605037209 */ /* 0x002fe20007810000 */
[----:B------:R1:W3:Y:S01]  /*7f30*/  MUFU.TANH R16, R12 ;  /* 0x0000000c00107308 */ /* 0x0002e20000002400 */
[----:B------:R-:W-:Y:S02]  /*7f40*/  ISETP.GT.AND P5, PT, R2, 0x8, PT ;  /* 0x000000080200780c */ /* 0x000fe40003fa4270 */
[----:B------:R-:W-:Y:S02]  /*7f50*/  FMNMX.FTZ R3, R4, R3, !PT ;  /* 0x0000000304037209 */ /* 0x000fe40007810000 */
[----:B------:R-:W-:Y:S02]  /*7f60*/  FSEL R7, R147, -INF , P5 ;  /* 0xff80000093077808 */ /* 0x000fe40002800000 */
[C---:B------:R-:W-:Y:S02]  /*7f70*/  ISETP.GT.AND P5, PT, R2.reuse, 0x10, PT ;  /* 0x000000100200780c */ /* 0x040fe40003fa4270 */
[----:B------:R-:W-:Y:S02]  /*7f80*/  FMNMX.FTZ R3, R7, R3, !PT ;  /* 0x0000000307037209 */ /* 0x000fe40007810000 */
[----:B------:R-:W-:Y:S02]  /*7f90*/  ISETP.GT.AND P1, PT, R2, 0x11, PT ;  /* 0x000000110200780c */ /* 0x000fe40003f24270 */
[----:B------:R-:W-:Y:S02]  /*7fa0*/  FMNMX.FTZ R3, R6, R3, !PT ;  /* 0x0000000306037209 */ /* 0x000fe40007810000 */
[----:B------:R-:W-:Y:S02]  /*7fb0*/  FSEL R143, R143, -INF , P5 ;  /* 0xff8000008f8f7808 */ /* 0x000fe40002800000 */
[----:B------:R-:W-:Y:S02]  /*7fc0*/  FSEL R144, R142, -INF , P1 ;  /* 0xff8000008e907808 */ /* 0x000fe40000800000 */
[----:B------:R-:W-:Y:S02]  /*7fd0*/  ISETP.GT.AND P5, PT, R2, 0x18, PT ;  /* 0x000000180200780c */ /* 0x000fe40003fa4270 */
[----:B------:R-:W-:Y:S02]  /*7fe0*/  FMNMX.FTZ R3, R143, R3, !PT ;  /* 0x000000038f037209 */ /* 0x000fe40007810000 */
[----:B------:R-:W-:Y:S02]  /*7ff0*/  ISETP.GT.AND P0, PT, R0, RZ, PT ;  /* 0x000000ff0000720c */ /* 0x000fe40003f04270 */
[----:B------:R-:W-:Y:S02]  /*8000*/  FSEL R147, R138, -INF , P5 ;  /* 0xff8000008a937808 */ /* 0x000fe40002800000 */
[----:B------:R-:W-:Y:S02]  /*8010*/  FMNMX.FTZ R3, R144, R3, !PT ;  /* 0x0000000390037209 */ /* 0x000fe40007810000 */
[----:B------:R-:W-:Y:S02]  /*8020*/  ISETP.GT.AND P1, PT, R2, 0x19, PT ;  /* 0x000000190200780c */ /* 0x000fe40003f24270 */
[----:B------:R-:W-:Y:S02]  /*8030*/  FSEL R10, R153, -INF , P0 ;  /* 0xff800000990a7808 */ /* 0x000fe40000000000 */
[----:B------:R-:W-:Y:S02]  /*8040*/  ISETP.GT.AND P0, PT, R0, 0x8, PT ;  /* 0x000000080000780c */ /* 0x000fe40003f04270 */
[----:B------:R-:W-:Y:S02]  /*8050*/  FSEL R148, R136, -INF , P1 ;  /* 0xff80000088947808 */ /* 0x000fe40000800000 */
[----:B------:R-:W-:Y:S02]  /*8060*/  FMNMX.FTZ R3, R147, R3, !PT ;  /* 0x0000000393037209 */ /* 0x000fe40007810000 */
[----:B------:R-:W-:Y:S02]  /*8070*/  ISETP.GT.AND P5, PT, R2, 0x20, PT ;  /* 0x000000200200780c */ /* 0x000fe40003fa4270 */
[----:B------:R-:W-:Y:S02]  /*8080*/  FSEL R8, R145, -INF , P0 ;  /* 0xff80000091087808 */ /* 0x000fe40000000000 */
[----:B-1----:R-:W-:Y:S02]  /*8090*/  FMNMX.FTZ R12, R10, R103, !PT ;  /* 0x000000670a0c7209 */ /* 0x002fe40007810000 */
[----:B------:R-:W-:Y:S02]  /*80a0*/  ISETP.GT.AND P0, PT, R0, 0x10, PT ;  /* 0x000000100000780c */ /* 0x000fe40003f04270 */
[----:B------:R-:W-:Y:S02]  /*80b0*/  ISETP.GT.AND P1, PT, R2, 0x21, PT ;  /* 0x000000210200780c */ /* 0x000fe40003f24270 */
[----:B------:R-:W-:Y:S02]  /*80c0*/  FSEL R151, R137, -INF , P5 ;  /* 0xff80000089977808 */ /* 0x000fe40002800000 */
[----:B------:R-:W-:Y:S02]  /*80d0*/  FMNMX.FTZ R3, R148, R3, !PT ;  /* 0x0000000394037209 */ /* 0x000fe40007810000 */
[----:B------:R-:W-:Y:S02]  /*80e0*/  FMNMX.FTZ R12, R9, R12, !PT ;  /* 0x0000000c090c7209 */ /* 0x000fe40007810000 */
[----:B------:R-:W-:Y:S02]  /*80f0*/  FSEL R145, R141, -INF , P0 ;  /* 0xff8000008d917808 */ /* 0x000fe40000000000 */
[----:B------:R-:W-:Y:S02]  /*8100*/  ISETP.GT.AND P0, PT, R0, 0x18, PT ;  /* 0x000000180000780c */ /* 0x000fe40003f04270 */
[----:B------:R-:W-:Y:S02]  /*8110*/  FSEL R153, R15, -INF , P1 ;  /* 0xff8000000f997808 */ /* 0x000fe40000800000 */
[----:B------:R1:W4:Y:S01]  /*8120*/  MUFU.TANH R15, R13 ;  /* 0x0000000d000f7308 */ /* 0x0003220000002400 */
[C---:B------:R-:W-:Y:S02]  /*8130*/  ISETP.GT.AND P6, PT, R2.reuse, 0x28, PT ;  /* 0x000000280200780c */ /* 0x040fe40003fc4270 */
[----:B------:R-:W-:Y:S02]  /*8140*/  FMNMX.FTZ R3, R151, R3, !PT ;  /* 0x0000000397037209 */ /* 0x000fe40007810000 */
[----:B------:R-:W-:Y:S02]  /*8150*/  FSEL R149, R101, -INF , P0 ;  /* 0xff80000065957808 */ /* 0x000fe40000000000 */
[----:B------:R-:W-:Y:S02]  /*8160*/  ISETP.GT.AND P5, PT, R2, 0x29, PT ;  /* 0x000000290200780c */ /* 0x000fe40003fa4270 */
[----:B------:R-:W-:Y:S02]  /*8170*/  FMNMX.FTZ R12, R8, R12, !PT ;  /* 0x0000000c080c7209 */ /* 0x000fe40007810000 */
[----:B------:R-:W-:Y:S02]  /*8180*/  ISETP.GT.AND P0, PT, R0, 0x20, PT ;  /* 0x000000200000780c */ /* 0x000fe40003f04270 */
[C---:B------:R-:W-:Y:S02]  /*8190*/  ISETP.GT.AND P1, PT, R2.reuse, 0x30, PT ;  /* 0x000000300200780c */ /* 0x040fe40003f24270 */
[----:B------:R-:W-:Y:S02]  /*81a0*/  FSEL R159, R23, -INF , P6 ;  /* 0xff800000179f7808 */ /* 0x000fe40003000000 */
[----:B------:R-:W-:Y:S02]  /*81b0*/  FMNMX.FTZ R3, R153, R3, !PT ;  /* 0x0000000399037209 */ /* 0x000fe40007810000 */
[----:B------:R-:W-:Y:S02]  /*81c0*/  FSEL R155, R21, -INF , P5 ;  /* 0xff800000159b7808 */ /* 0x000fe40002800000 */
[C---:B------:R-:W-:Y:S02]  /*81d0*/  ISETP.GT.AND P5, PT, R2.reuse, 0x39, PT ;  /* 0x000000390200780c */ /* 0x040fe40003fa4270 */
[----:B------:R-:W-:Y:S01]  /*81e0*/  ISETP.GT.AND P6, PT, R2, 0x38, PT ;  /* 0x000000380200780c */ /* 0x000fe20003fc4270 */
[----:B-1----:R-:W-:Y:S01]  /*81f0*/  FMUL.FTZ R13, R35, c[0x0][0x320] ;  /* 0x0000c800230d7a20 */ /* 0x002fe20000410000 */
[----:B------:R-:W-:Y:S02]  /*8200*/  FSEL R154, R100, -INF , P0 ;  /* 0xff800000649a7808 */ /* 0x000fe40000000000 */
[----:B------:R-:W-:Y:S02]  /*8210*/  ISETP.GT.AND P0, PT, R2, 0x31, PT ;  /* 0x000000310200780c */ /* 0x000fe40003f04270 */
[----:B------:R-:W-:Y:S01]  /*8220*/  FMNMX.FTZ R2, R11, R12, !PT ;  /* 0x0000000c0b027209 */ /* 0x000fe20007810000 */
[----:B------:R-:W-:Y:S01]  /*8230*/  FMUL.FTZ R12, R34, c[0x0][0x320] ;  /* 0x0000c800220c7a20 */ /* 0x000fe20000410000 */
[----:B--2---:R-:W-:Y:S01]  /*8240*/  FSEL R189, R14, -INF , P1 ;  /* 0xff8000000ebd7808 */ /* 0x004fe20000800000 */
[----:B------:R-:W1:Y:S01]  /*8250*/  MUFU.TANH R13, R13 ;  /* 0x0000000d000d7308 */ /* 0x000e620000002400 */
[----:B------:R-:W-:Y:S02]  /*8260*/  FMNMX.FTZ R3, R159, R3, !PT ;  /* 0x000000039f037209 */ /* 0x000fe40007810000 */
[----:B------:R-:W-:Y:S02]  /*8270*/  FSEL R186, R18, -INF , P0 ;  /* 0xff80000012ba7808 */ /* 0x000fe40000000000 */
[----:B------:R-:W-:Y:S02]  /*8280*/  FMNMX.FTZ R3, R155, R3, !PT ;  /* 0x000000039b037209 */ /* 0x000fe40007810000 */
[----:B---3--:R-:W-:Y:S02]  /*8290*/  FSEL R185, R16, -INF , P6 ;  /* 0xff80000010b97808 */ /* 0x008fe40003000000 */
[----:B------:R-:W-:Y:S01]  /*82a0*/  FMNMX.FTZ R3, R189, R3, !PT ;  /* 0x00000003bd037209 */ /* 0x000fe20007810000 */
[----:B------:R2:W3:Y:S01]  /*82b0*/  MUFU.TANH R14, R12 ;  /* 0x0000000c000e7308 */ /* 0x0004e20000002400 */
[----:B----4-:R-:W-:Y:S02]  /*82c0*/  FSEL R182, R15, -INF , P5 ;  /* 0xff8000000fb67808 */ /* 0x010fe40002800000 */
[----:B------:R-:W-:Y:S02]  /*82d0*/  FMNMX.FTZ R3, R186, R3, !PT ;  /* 0x00000003ba037209 */ /* 0x000fe40007810000 */
[C---:B------:R-:W-:Y:S02]  /*82e0*/  ISETP.GT.AND P1, PT, R0.reuse, 0x21, PT ;  /* 0x000000210000780c */ /* 0x040fe40003f24270 */
[----:B------:R-:W-:Y:S02]  /*82f0*/  FMNMX.FTZ R3, R185, R3, !PT ;  /* 0x00000003b9037209 */ /* 0x000fe40007810000 */
[----:B------:R-:W-:Y:S02]  /*8300*/  ISETP.GT.AND P0, PT, R0, 0x28, PT ;  /* 0x000000280000780c */ /* 0x000fe40003f04270 */
[----:B------:R-:W-:Y:S02]  /*8310*/  FMNMX.FTZ R3, R182, R3, !PT ;  /* 0x00000003b6037209 */ /* 0x000fe40007810000 */
[----:B------:R-:W-:Y:S02]  /*8320*/  FSEL R152, R139, -INF , P1 ;  /* 0xff8000008b987808 */ /* 0x000fe40000800000 */
[----:B------:R-:W-:Y:S02]  /*8330*/  ISETP.GT.AND P1, PT, R0, 0x29, PT ;  /* 0x000000290000780c */ /* 0x000fe40003f24270 */
[----:B------:R-:W-:Y:S02]  /*8340*/  FSEL R157, R22, -INF , P0 ;  /* 0xff800000169d7808 */ /* 0x000fe40000000000 */
[----:B------:R-:W-:Y:S02]  /*8350*/  FSEL R158, R20, -INF , P1 ;  /* 0xff800000149e7808 */ /* 0x000fe40000800000 */
[C---:B------:R-:W-:Y:S02]  /*8360*/  ISETP.GT.AND P0, PT, R0.reuse, 0x30, PT ;  /* 0x000000300000780c */ /* 0x040fe40003f04270 */
[C---:B------:R-:W-:Y:S01]  /*8370*/  ISETP.GT.AND P1, PT, R0.reuse, 0x31, PT ;  /* 0x000000310000780c */ /* 0x040fe20003f24270 */
[----:B--2---:R-:W2:Y:S01]  /*8380*/  SHFL.BFLY PT, R12, R3, 0x2, 0x1f ;  /* 0x0c401f00030c7f89 */ /* 0x004ea200000e0000 */
[----:B------:R-:W-:Y:S02]  /*8390*/  FSEL R184, R19, -INF , P0 ;  /* 0xff80000013b87808 */ /* 0x000fe40000000000 */
[C---:B------:R-:W-:Y:S02]  /*83a0*/  ISETP.GT.AND P0, PT, R0.reuse, 0x38, PT ;  /* 0x000000380000780c */ /* 0x040fe40003f04270 */
[----:B------:R-:W-:Y:S02]  /*83b0*/  FSEL R183, R17, -INF , P1 ;  /* 0xff80000011b77808 */ /* 0x000fe40000800000 */
[----:B------:R-:W-:Y:S02]  /*83c0*/  ISETP.GT.AND P1, PT, R0, 0x39, PT ;  /* 0x000000390000780c */ /* 0x000fe40003f24270 */
[----:B------:R-:W-:Y:S02]  /*83d0*/  FMNMX.FTZ R2, R145, R2, !PT ;  /* 0x0000000291027209 */ /* 0x000fe40007810000 */
[----:B-1----:R-:W-:Y:S02]  /*83e0*/  FSEL R192, R13, -INF , P1 ;  /* 0xff8000000dc07808 */ /* 0x002fe40000800000 */
[----:B------:R-:W-:Y:S02]  /*83f0*/  FMNMX.FTZ R2, R146, R2, !PT ;  /* 0x0000000292027209 */ /* 0x000fe40007810000 */
[----:B---3--:R-:W-:Y:S02]  /*8400*/  FSEL R187, R14, -INF , P0 ;  /* 0xff8000000ebb7808 */ /* 0x008fe40000000000 */
[----:B------:R-:W-:Y:S04]  /*8410*/  FMNMX.FTZ R2, R149, R2, !PT ;  /* 0x0000000295027209 */ /* 0x000fe80007810000 */
[----:B------:R-:W-:Y:S02]  /*8420*/  FMNMX.FTZ R2, R150, R2, !PT ;  /* 0x0000000296027209 */ /* 0x000fe40007810000 */
[----:B--2---:R-:W-:Y:S02]  /*8430*/  FMNMX.FTZ R0, R3, R12, !PT ;  /* 0x0000000c03007209 */ /* 0x004fe40007810000 */
[----:B------:R-:W-:Y:S03]  /*8440*/  FMNMX.FTZ R2, R154, R2, !PT ;  /* 0x000000029a027209 */ /* 0x000fe60007810000 */
[----:B------:R-:W1:Y:S01]  /*8450*/  SHFL.BFLY PT, R12, R0, 0x1, 0x1f ;  /* 0x0c201f00000c7f89 */ /* 0x000e6200000e0000 */
[----:B------:R-:W-:Y:S04]  /*8460*/  FMNMX.FTZ R2, R152, R2, !PT ;  /* 0x0000000298027209 */ /* 0x000fe80007810000 */
[----:B------:R-:W-:Y:S04]  /*8470*/  FMNMX.FTZ R2, R157, R2, !PT ;  /* 0x000000029d027209 */ /* 0x000fe80007810000 */
[----:B------:R-:W-:Y:S04]  /*8480*/  FMNMX.FTZ R2, R158, R2, !PT ;  /* 0x000000029e027209 */ /* 0x000fe80007810000 */
[----:B------:R-:W-:Y:S04]  /*8490*/  FMNMX.FTZ R2, R184, R2, !PT ;  /* 0x00000002b8027209 */ /* 0x000fe80007810000 */
[----:B------:R-:W-:Y:S04]  /*84a0*/  FMNMX.FTZ R2, R183, R2, !PT ;  /* 0x00000002b7027209 */ /* 0x000fe80007810000 */
[----:B------:R-:W-:Y:S02]  /*84b0*/  FMNMX.FTZ R2, R187, R2, !PT ;  /* 0x00000002bb027209 */ /* 0x000fe40007810000 */
[----:B-1----:R-:W-:Y:S02]  /*84c0*/  FMNMX.FTZ R101, R0, R12, !PT ;  /* 0x0000000c00657209 */ /* 0x002fe40007810000 */
[----:B------:R-:W-:Y:S02]  /*84d0*/  FMNMX.FTZ R2, R192, R2, !PT ;  /* 0x00000002c0027209 */ /* 0x000fe40007810000 */
[C---:B------:R-:W-:Y:S01]  /*84e0*/  FSETP.NEU.FTZ.AND P1, PT, R101.reuse, -INF , PT ;  /* 0xff8000006500780b */ /* 0x040fe20003f3d000 */
[----:B------:R-:W-:Y:S02]  /*84f0*/  FMUL.FTZ R0, R101, c[0x0][0x2d0] ;  /* 0x0000b40065007a20 */ /* 0x000fe40000410000 */
[----:B------:R-:W1:Y:S03]  /*8500*/  SHFL.BFLY PT, R3, R2, 0x2, 0x1f ;  /* 0x0c401f0002037f89 */ /* 0x000e6600000e0000 */
[----:B------:R-:W-:Y:S05]  /*8510*/  FSEL R141, R0, RZ, P1 ;  /* 0x000000ff008d7208 */ /* 0x000fea0000800000 */
[--C-:B------:R-:W-:Y:S04]  /*8520*/  FFMA.FTZ R0, R5, c[0x0][0x2d0], -R141.reuse ;  /* 0x0000b40005007a23 */ /* 0x100fe8000001088d */
[----:B------:R2:W-:Y:S01]  /*8530*/  MUFU.EX2 R191, R0 ;  /* 0x0000000000bf7308 */ /* 0x0005e20000000800 */
[----:B-1----:R-:W-:Y:S05]  /*8540*/  FMNMX.FTZ R2, R2, R3, !PT ;  /* 0x0000000302027209 */ /* 0x002fea0007810000 */
[----:B------:R-:W1:Y:S01]  /*8550*/  SHFL.BFLY PT, R3, R2, 0x1, 0x1f ;  /* 0x0c201f0002037f89 */ /* 0x000e6200000e0000 */
[--C-:B--2---:R-:W-:Y:S04]  /*8560*/  FFMA.FTZ R0, R4, c[0x0][0x2d0], -R141.reuse ;  /* 0x0000b40004007a23 */ /* 0x104fe8000001088d */
[----:B------:R2:W3:Y:S01]  /*8570*/  MUFU.EX2 R190, R0 ;  /* 0x0000000000be7308 */ /* 0x0004e20000000800 */
[----:B-1----:R-:W-:Y:S04]  /*8580*/  FMNMX.FTZ R100, R2, R3, !PT ;  /* 0x0000000302647209 */ /* 0x002fe80007810000 */
[C---:B------:R-:W-:Y:S01]  /*8590*/  FSETP.NEU.FTZ.AND P0, PT, R100.reuse, -INF , PT ;  /* 0xff8000006400780b */ /* 0x040fe20003f1d000 */
[----:B------:R-:W-:Y:S05]  /*85a0*/  FMUL.FTZ R2, R100, c[0x0][0x2d0] ;  /* 0x0000b40064027a20 */ /* 0x000fea0000410000 */
[----:B------:R-:W-:Y:S01]  /*85b0*/  FSEL R142, R2, RZ, P0 ;  /* 0x000000ff028e7208 */ /* 0x000fe20000000000 */
[--C-:B--2---:R-:W-:Y:S01]  /*85c0*/  FFMA.FTZ R0, R7, c[0x0][0x2d0], -R141.reuse ;  /* 0x0000b40007007a23 */ /* 0x104fe2000001088d */
[----:B------:R-:W-:Y:S02]  /*85d0*/  FSEL R2, R101, RZ, P1 ;  /* 0x000000ff65027208 */ /* 0x000fe40000800000 */
[----:B---3--:R-:W-:Y:S01]  /*85e0*/  F2FP.PACK_AB R136, R190, R191 ;  /* 0x000000bfbe88723e */ /* 0x008fe200000000ff */
[----:B------:R1:W-:Y:S01]  /*85f0*/  MUFU.EX2 R198, R0 ;  /* 0x0000000000c67308 */ /* 0x0003e20000000800 */
[----:B------:R-:W-:Y:S01]  /*8600*/  FFMA.FTZ R3, R11, c[0x0][0x2d0], -R142 ;  /* 0x0000b4000b037a23 */ /* 0x000fe2000001088e */
[----:B------:R-:W-:Y:S01]  /*8610*/  ISETP.GE.AND P1, PT, R199, 0x1, PT ;  /* 0x00000001c700780c */ /* 0x000fe20003f26270 */
[----:B------:R-:W-:Y:S01]  /*8620*/  FADD.FTZ R2, -R2, R102 ;  /* 0x0000006602027221 */ /* 0x000fe20000010100 */
[----:B------:R-:W-:Y:S03]  /*8630*/  IADD3 R102, R170, R160, RZ ;  /* 0x000000a0aa667210 */ /* 0x000fe60007ffe0ff */
[----:B------:R-:W-:Y:S01]  /*8640*/  FMUL.FTZ R2, R2, c[0x0][0x2d0] ;  /* 0x0000b40002027a20 */ /* 0x000fe20000410000 */
[----:B------:R-:W-:Y:S01]  /*8650*/  IADD3 R140, R168, R102, RZ ;  /* 0x00000066a88c7210 */ /* 0x000fe20007ffe0ff */
[----:B------:R-:W2:Y:S01]  /*8660*/  LDSM.16.MT88.4 R12, [R102] ;  /* 0x00000000660c783b */ /* 0x000ea20000004200 */
[----:B------:R3:W-:Y:S07]  /*8670*/  MUFU.EX2 R194, R3 ;  /* 0x0000000300c27308 */ /* 0x0007ee0000000800 */
[----:B------:R-:W4:Y:S03]  /*8680*/  LDSM.16.MT88.4 R20, [R140] ;  /* 0x000000008c14783b */ /* 0x000f260000004200 */
[----:B------:R-:W5:Y:S01]  /*8690*/  MUFU.EX2 R2, R2 ;  /* 0x0000000200027308 */ /* 0x000f620000000800 */
[--C-:B-1----:R-:W-:Y:S09]  /*86a0*/  FFMA.FTZ R0, R6, c[0x0][0x2d0], -R141.reuse ;  /* 0x0000b40006007a23 */ /* 0x102ff2000001088d */
[----:B------:R1:W1:Y:S01]  /*86b0*/  MUFU.EX2 R197, R0 ;  /* 0x0000000000c57308 */ /* 0x0002620000000800 */
[----:B---3--:R-:W-:Y:S05]  /*86c0*/  IADD3 R3, R171, R160, RZ ;  /* 0x000000a0ab037210 */ /* 0x008fea0007ffe0ff */
[----:B------:R-:W3:Y:S01]  /*86d0*/  LDSM.16.MT88.4 R28, [R3] ;  /* 0x00000000031c783b */ /* 0x000ee20000004200 */
[C---:B-----5:R-:W-:Y:S02]  /*86e0*/  FMUL.FTZ R4, R2.reuse, R104 ;  /* 0x0000006802047220 */ /* 0x060fe40000410000 */
[C---:B------:R-:W-:Y:S02]  /*86f0*/  FMUL.FTZ R5, R2.reuse, R105 ;  /* 0x0000006902057220 */ /* 0x040fe40000410000 */
[C---:B------:R-:W-:Y:S02]  /*8700*/  FMUL.FTZ R17, R2.reuse, R117 ;  /* 0x0000007502117220 */ /* 0x040fe40000410000 */
[C---:B------:R-:W-:Y:S02]  /*8710*/  FMUL.FTZ R16, R2.reuse, R116 ;  /* 0x0000007402107220 */ /* 0x040fe40000410000 */
[----:B------:R-:W-:Y:S02]  /*8720*/  FMUL.FTZ R24, R2, R124 ;  /* 0x0000007c02187220 */ /* 0x000fe40000410000 */
[--C-:B-1----:R-:W-:Y:S01]  /*8730*/  FFMA.FTZ R0, R10, c[0x0][0x2d0], -R142.reuse ;  /* 0x0000b4000a007a23 */ /* 0x102fe2000001088e */
[----:B------:R-:W-:Y:S01]  /*8740*/  F2FP.PACK_AB R138, R197, R198 ;  /* 0x000000c6c58a723e */ /* 0x000fe200000000ff */
[C---:B------:R-:W-:Y:S02]  /*8750*/  FMUL.FTZ R25, R2.reuse, R125 ;  /* 0x0000007d02197220 */ /* 0x040fe40000410000 */
        /* <DEDUP_REMOVED lines=29> */
[--C-:B------:R-:W-:Y:S02]  /*8930*/  FFMA.FTZ R0, R8, c[0x0][0x2d0], -R142.reuse ;  /* 0x0000b40008007a23 */ /* 0x100fe4000001088e */
[C---:B------:R-:W-:Y:S02]  /*8940*/  FMUL.FTZ R8, R2.reuse, R108 ;  /* 0x0000006c02087220 */ /* 0x040fe40000410000 */
[----:B------:R1:W5:Y:S01]  /*8950*/  MUFU.EX2 R195, R0 ;  /* 0x0000000000c37308 */ /* 0x0003620000000800 */
        /* <DEDUP_REMOVED lines=10> */
[----:B------:R-:W-:Y:S01]  /*8a00*/  FFMA.FTZ R116, R153, c[0x0][0x2d0], -R141 ;  /* 0x0000b40099747a23 */ /* 0x000fe2000001088d */
[----:B-1----:R-:W-:Y:S03]  /*8a10*/  FSEL R0, R100, RZ, P0 ;  /* 0x000000ff64007208 */ /* 0x002fe60000000000 */
[----:B------:R1:W-:Y:S01]  /*8a20*/  MUFU.EX2 R153, R116 ;  /* 0x0000007400997308 */ /* 0x0003e20000000800 */
[----:B-----5:R-:W-:Y:S01]  /*8a30*/  F2FP.PACK_AB R139, R194, R195 ;  /* 0x000000c3c28b723e */ /* 0x020fe200000000ff */
[----:B------:R-:W-:Y:S01]  /*8a40*/  FADD.FTZ R0, -R0, R103 ;  /* 0x0000006700007221 */ /* 0x000fe20000010100 */
[----:B------:R-:W-:Y:S03]  /*8a50*/  IADD3 R103, R168, R3, RZ ;  /* 0x00000003a8677210 */ /* 0x000fe60007ffe0ff */
[----:B------:R-:W-:Y:S06]  /*8a60*/  FMUL.FTZ R0, R0, c[0x0][0x2d0] ;  /* 0x0000b40000007a20 */ /* 0x000fec0000410000 */
[----:B------:R-:W5:Y:S01]  /*8a70*/  MUFU.EX2 R0, R0 ;  /* 0x0000000000007308 */ /* 0x000f620000000800 */
[----:B-1----:R-:W-:Y:S02]  /*8a80*/  FFMA.FTZ R116, R154, c[0x0][0x2d0], -R142 ;  /* 0x0000b4009a747a23 */ /* 0x002fe4000001088e */
[C---:B-----5:R-:W-:Y:S02]  /*8a90*/  FMUL.FTZ R6, R0.reuse, R106 ;  /* 0x0000006a00067220 */ /* 0x060fe40000410000 */
[C---:B------:R-:W-:Y:S02]  /*8aa0*/  FMUL.FTZ R7, R0.reuse, R107 ;  /* 0x0000006b00077220 */ /* 0x040fe40000410000 */
[----:B------:R-:W1:Y:S01]  /*8ab0*/  LDSM.16.MT88.4 R104, [R103] ;  /* 0x000000006768783b */ /* 0x000e620000004200 */
[C---:B------:R-:W-:Y:S02]  /*8ac0*/  FMUL.FTZ R10, R0.reuse, R110 ;  /* 0x0000006e000a7220 */ /* 0x040fe40000410000 */
[C---:B------:R-:W-:Y:S02]  /*8ad0*/  FMUL.FTZ R11, R0.reuse, R111 ;  /* 0x0000006f000b7220 */ /* 0x040fe40000410000 */
[C---:B--2---:R-:W-:Y:S03]  /*8ae0*/  HMMA.16816.F32 R4, R136.reuse, R12, R4 ;  /* 0x0000000c8804723c */ /* 0x044fe60000001804 */
[----:B------:R-:W2:Y:S02]  /*8af0*/  LDSM.16.MT88.4 R108, [R102+0x2000] ;  /* 0x00200000666c783b */ /* 0x000ea40000004200 */
        /* <DEDUP_REMOVED lines=10> */
[C---:B----4-:R-:W-:Y:S03]  /*8ba0*/  HMMA.16816.F32 R12, R136.reuse, R20, R12 ;  /* 0x00000014880c723c */ /* 0x050fe6000000180c */
        /* <DEDUP_REMOVED lines=31> */
[C---:B--2---:R-:W-:Y:S04]  /*8da0*/  HMMA.16816.F32 R36, R136.reuse, R108, R36 ;  /* 0x0000006c8824723c */ /* 0x044fe80000001824 */
        /* <DEDUP_REMOVED lines=21> */
[----:B------:R-:W-:Y:S02]  /*8f00*/  FFMA.FTZ R112, R143, c[0x0][0x2d0], -R141 ;  /* 0x0000b4008f707a23 */ /* 0x000fe4000001088d */
[C---:B--2---:R-:W-:Y:S02]  /*8f10*/  HMMA.16816.F32 R52, R136.reuse, R108, R52 ;  /* 0x0000006c8834723c */ /* 0x044fe40000001834 */
[----:B------:R2:W3:Y:S02]  /*8f20*/  MUFU.EX2 R180, R112 ;  /* 0x0000007000b47308 */ /* 0x0004e40000000800 */
[C---:B------:R-:W-:Y:S02]  /*8f30*/  FMUL.FTZ R94, R0.reuse, R94 ;  /* 0x0000005e005e7220 */ /* 0x040fe40000410000 */
[C---:B------:R-:W-:Y:S02]  /*8f40*/  FMUL.FTZ R95, R0.reuse, R95 ;  /* 0x0000005f005f7220 */ /* 0x040fe40000410000 */
[C---:B------:R-:W-:Y:S01]  /*8f50*/  HMMA.16816.F32 R56, R136.reuse, R110, R56 ;  /* 0x0000006e8838723c */ /* 0x040fe20000001838 */
[----:B------:R-:W4:Y:S03]  /*8f60*/  LDSM.16.MT88.4 R108, [R102+0x4000] ;  /* 0x00400000666c783b */ /* 0x000f260000004200 */
[C---:B------:R-:W-:Y:S02]  /*8f70*/  FMUL.FTZ R98, R0.reuse, R98 ;  /* 0x0000006200627220 */ /* 0x040fe40000410000 */
[----:B------:R-:W-:Y:S02]  /*8f80*/  FMUL.FTZ R99, R0, R99 ;  /* 0x0000006300637220 */ /* 0x000fe40000410000 */
[----:B------:R-:W-:Y:S04]  /*8f90*/  FFMA.FTZ R2, R2, R204, R191 ;  /* 0x000000cc02027223 */ /* 0x000fe800000100bf */
[----:B------:R-:W-:Y:S02]  /*8fa0*/  FFMA.FTZ R0, R0, R203, R188 ;  /* 0x000000cb00007223 */ /* 0x000fe400000100bc */
[----:B------:R-:W-:Y:S02]  /*8fb0*/  FADD.FTZ R2, R190, R2 ;  /* 0x00000002be027221 */ /* 0x000fe40000010000 */
[----:B------:R-:W-:Y:S02]  /*8fc0*/  FADD.FTZ R0, R196, R0 ;  /* 0x00000000c4007221 */ /* 0x000fe40000010000 */
[----:B--2---:R-:W-:Y:S02]  /*8fd0*/  FFMA.FTZ R112, R145, c[0x0][0x2d0], -R142 ;  /* 0x0000b40091707a23 */ /* 0x004fe4000001088e */
[----:B------:R-:W-:Y:S02]  /*8fe0*/  FADD.FTZ R2, R198, R2 ;  /* 0x00000002c6027221 */ /* 0x000fe40000010000 */
[----:B------:R2:W5:Y:S01]  /*8ff0*/  MUFU.EX2 R178, R112 ;  /* 0x0000007000b27308 */ /* 0x0005620000000800 */
[----:B------:R-:W-:Y:S01]  /*9000*/  FADD.FTZ R0, R195, R0 ;  /* 0x00000000c3007221 */ /* 0x000fe20000010000 */
[C---:B-1----:R-:W-:Y:S03]  /*9010*/  HMMA.16816.F32 R60, R136.reuse, R104, R60 ;  /* 0x00000068883c723c */ /* 0x042fe6000000183c */
[----:B------:R-:W-:Y:S02]  /*9020*/  FADD.FTZ R2, R197, R2 ;  /* 0x00000002c5027221 */ /* 0x000fe40000010000 */
[----:B------:R-:W-:Y:S02]  /*9030*/  FADD.FTZ R0, R194, R0 ;  /* 0x00000000c2007221 */ /* 0x000fe40000010000 */
[----:B---3--:R-:W-:Y:S01]  /*9040*/  FADD.FTZ R2, R180, R2 ;  /* 0x00000002b4027221 */ /* 0x008fe20000010000 */
[C---:B------:R-:W-:Y:S01]  /*9050*/  HMMA.16816.F32 R64, R136.reuse, R106, R64 ;  /* 0x0000006a8840723c */ /* 0x040fe20000001840 */
[----:B------:R-:W1:Y:S07]  /*9060*/  LDSM.16.MT88.4 R104, [R140+0x4000] ;  /* 0x004000008c68783b */ /* 0x000e6e0000004200 */
[C---:B----4-:R-:W-:Y:S04]  /*9070*/  HMMA.16816.F32 R68, R136.reuse, R108, R68 ;  /* 0x0000006c8844723c */ /* 0x050fe80000001844 */
[----:B--2---:R-:W-:Y:S02]  /*9080*/  FFMA.FTZ R112, R146, c[0x0][0x2d0], -R142 ;  /* 0x0000b40092707a23 */ /* 0x004fe4000001088e */
[----:B------:R-:W-:Y:S02]  /*9090*/  MUFU.EX2 R146, R121 ;  /* 0x0000007900927308 */ /* 0x000fe40000000800 */
[C---:B------:R-:W-:Y:S01]  /*90a0*/  HMMA.16816.F32 R72, R136.reuse, R110, R72 ;  /* 0x0000006e8848723c */ /* 0x040fe20000001848 */
[----:B------:R-:W2:Y:S03]  /*90b0*/  LDSM.16.MT88.4 R108, [R3+0x4000] ;  /* 0x00400000036c783b */ /* 0x000ea60000004200 */
[----:B-----5:R-:W-:Y:S04]  /*90c0*/  FADD.FTZ R0, R178, R0 ;  /* 0x00000000b2007221 */ /* 0x020fe80000010000 */
[----:B------:R3:W4:Y:S01]  /*90d0*/  MUFU.EX2 R177, R112 ;  /* 0x0000007000b17308 */ /* 0x0007220000000800 */
[C---:B-1----:R-:W-:Y:S07]  /*90e0*/  HMMA.16816.F32 R76, R136.reuse, R104, R76 ;  /* 0x00000068884c723c */ /* 0x042fee000000184c */
[--C-:B------:R-:W-:Y:S01]  /*90f0*/  FFMA.FTZ R104, R144, c[0x0][0x2d0], -R141.reuse ;  /* 0x0000b40090687a23 */ /* 0x100fe2000001088d */
[C---:B------:R-:W-:Y:S01]  /*9100*/  HMMA.16816.F32 R80, R136.reuse, R106, R80 ;  /* 0x0000006a8850723c */ /* 0x040fe20000001850 */
[----:B---3--:R-:W-:Y:S02]  /*9110*/  LDSM.16.MT88.4 R112, [R140+0x800] ;  /* 0x000800008c70783b */ /* 0x008fe40000004200 */
[----:B------:R1:W3:Y:S01]  /*9120*/  MUFU.EX2 R179, R104 ;  /* 0x0000006800b37308 */ /* 0x0002e20000000800 */
[----:B----4-:R-:W-:Y:S04]  /*9130*/  FADD.FTZ R0, R177, R0 ;  /* 0x00000000b1007221 */ /* 0x010fe80000010000 */
[C---:B--2---:R-:W-:Y:S07]  /*9140*/  HMMA.16816.F32 R84, R136.reuse, R108, R84 ;  /* 0x0000006c8854723c */ /* 0x044fee0000001854 */
[--C-:B------:R-:W-:Y:S01]  /*9150*/  FFMA.FTZ R108, R147, c[0x0][0x2d0], -R141.reuse ;  /* 0x0000b400936c7a23 */ /* 0x100fe2000001088d */
[C---:B------:R-:W-:Y:S01]  /*9160*/  HMMA.16816.F32 R88, R136.reuse, R110, R88 ;  /* 0x0000006e8858723c */ /* 0x040fe20000001858 */
[----:B------:R2:W-:Y:S01]  /*9170*/  MUFU.EX2 R147, R120 ;  /* 0x0000007800937308 */ /* 0x0005e20000000800 */
[----:B-1----:R-:W1:Y:S09]  /*9180*/  LDSM.16.MT88.4 R104, [R103+0x4000] ;  /* 0x004000006768783b */ /* 0x002e720000004200 */
[----:B------:R4:W5:Y:S01]  /*9190*/  MUFU.EX2 R176, R108 ;  /* 0x0000006c00b07308 */ /* 0x0009620000000800 */
[----:B---3--:R-:W-:Y:S01]  /*91a0*/  FADD.FTZ R2, R179, R2 ;  /* 0x00000002b3027221 */ /* 0x008fe20000010000 */
[----:B--2---:R-:W-:Y:S01]  /*91b0*/  LDSM.16.MT88.4 R120, [R140+0x1800] ;  /* 0x001800008c78783b */ /* 0x004fe20000004200 */
[--C-:B----4-:R-:W-:Y:S02]  /*91c0*/  FFMA.FTZ R108, R148, c[0x0][0x2d0], -R141.reuse ;  /* 0x0000b400946c7a23 */ /* 0x110fe4000001088d */
[----:B-----5:R-:W-:Y:S05]  /*91d0*/  FADD.FTZ R2, R176, R2 ;  /* 0x00000002b0027221 */ /* 0x020fea0000010000 */
[----:B------:R2:W3:Y:S01]  /*91e0*/  MUFU.EX2 R175, R108 ;  /* 0x0000006c00af7308 */ /* 0x0004e20000000800 */
[C---:B-1----:R-:W-:Y:S07]  /*91f0*/  HMMA.16816.F32 R92, R136.reuse, R104, R92 ;  /* 0x00000068885c723c */ /* 0x042fee000000185c */
[----:B------:R-:W-:Y:S01]  /*9200*/  FFMA.FTZ R104, R149, c[0x0][0x2d0], -R142 ;  /* 0x0000b40095687a23 */ /* 0x000fe2000001088e */
[----:B------:R-:W-:Y:S03]  /*9210*/  HMMA.16816.F32 R96, R136, R106, R96 ;  /* 0x0000006a8860723c */ /* 0x000fe60000001860 */
[----:B------:R1:W4:Y:S01]  /*9220*/  MUFU.EX2 R174, R104 ;  /* 0x0000006800ae7308 */ /* 0x0003220000000800 */
[----:B------:R-:W-:Y:S01]  /*9230*/  F2FP.PACK_AB R105, R177, R178 ;  /* 0x000000b2b169723e */ /* 0x000fe200000000ff */
[----:B--2---:R-:W2:Y:S01]  /*9240*/  LDSM.16.MT88.4 R108, [R102+0x800] ;  /* 0x00080000666c783b */ /* 0x004ea20000004200 */
[C---:B---3--:R-:W-:Y:S01]  /*9250*/  FADD.FTZ R2, R175.reuse, R2 ;  /* 0x00000002af027221 */ /* 0x048fe20000010000 */
[----:B------:R-:W-:Y:S01]  /*9260*/  F2FP.PACK_AB R106, R175, R176 ;  /* 0x000000b0af6a723e */ /* 0x000fe200000000ff */
[----:B-1----:R-:W-:Y:S04]  /*9270*/  FFMA.FTZ R104, R150, c[0x0][0x2d0], -R142 ;  /* 0x0000b40096687a23 */ /* 0x002fe8000001088e */
[----:B----4-:R-:W-:Y:S01]  /*9280*/  FADD.FTZ R0, R174, R0 ;  /* 0x00000000ae007221 */ /* 0x010fe20000010000 */
[----:B------:R1:W3:Y:S02]  /*9290*/  MUFU.EX2 R160, R104 ;  /* 0x0000006800a07308 */ /* 0x0002e40000000800 */
[----:B-1----:R-:W-:Y:S01]  /*92a0*/  F2FP.PACK_AB R104, R179, R180 ;  /* 0x000000b4b368723e */ /* 0x002fe200000000ff */
[C---:B---3--:R-:W-:Y:S01]  /*92b0*/  FADD.FTZ R0, R160.reuse, R0 ;  /* 0x00000000a0007221 */ /* 0x048fe20000010000 */
[----:B------:R-:W-:Y:S07]  /*92c0*/  F2FP.PACK_AB R107, R160, R174 ;  /* 0x000000aea06b723e */ /* 0x000fee00000000ff */
[C---:B--2---:R-:W-:Y:S08]  /*92d0*/  HMMA.16816.F32 R4, R104.reuse, R108, R4 ;  /* 0x0000006c6804723c */ /* 0x044ff00000001804 */
        /* <DEDUP_REMOVED lines=160> */
[----:B------:R-:W-:Y:S01]  /*9ce0*/  IMAD.SHL.U32 R18, R202, 0x2, RZ ;  /* 0x00000002ca127824 */ /* 0x000fe200078e00ff */
[----:B------:R-:W-:Y:S01]  /*9cf0*/  IADD3 R2, R2, -0x80, RZ ;  /* 0xffffff8002027810 */ /* 0x000fe20007ffe0ff */
[----:B------:R-:W-:Y:S01]  /*9d00*/  IMAD.SHL.U32 R17, R201, 0x2, RZ ;  /* 0x00000002c9117824 */ /* 0x000fe200078e00ff */
[----:B------:R-:W-:Y:S01]  /*9d10*/  SHF.L.U64.HI R15, R202, 0x1, R159 ;  /* 0x00000001ca0f7819 */ /* 0x000fe2000001029f */
[----:B------:R-:W-:Y:S01]  /*9d20*/  IMAD.SHL.U32 R16, R193, 0x2, RZ ;  /* 0x00000002c1107824 */ /* 0x000fe200078e00ff */
        /* <DEDUP_REMOVED lines=29> */
.L_x_2788:
[----:B------:R-:W-:-:S05]  /*9f00*/  BRA.DIV ~URZ, `(.L_x_2694) ;  /* 0x000097c27f007947 */ /* 0x000fca000b800000 */
[----:B------:R-:W3:Y:S01]  /*9f10*/  SHFL.IDX PT, R2, R12, RZ, 0x181f ;  /* 0x00181fff0c027589 */ /* 0x000ee200000e0000 */
[----:B------:R-:W-:Y:S01]  /*9f20*/  ISETP.GE.AND P5, PT, R193, c[0x0][0x1d4], PT ;  /* 0x00007500c1007a0c */ /* 0x000fe20003fa6270 */
[----:B------:R-:W-:Y:S01]  /*9f30*/  IMAD R0, R199, 0x6000, R224 ;  /* 0x00006000c7007824 */ /* 0x000fe200078e02e0 */
[----:B------:R-:W-:Y:S02]  /*9f40*/  ISETP.GE.AND P1, PT, R201, c[0x0][0x1d4], PT ;  /* 0x00007500c9007a0c */ /* 0x000fe40003f26270 */
[C---:B---3--:R-:W-:Y:S02]  /*9f50*/  IADD3 R8, P0, R2.reuse, R16, RZ ;  /* 0x0000001002087210 */ /* 0x048fe40007f1e0ff */
[----:B------:R-:W-:Y:S03]  /*9f60*/  IADD3 R6, P6, R2, R17, RZ ;  /* 0x0000001102067210 */ /* 0x000fe60007fde0ff */
[----:B--2---:R-:W-:Y:S01]  /*9f70*/  IMAD.X R9, R4, 0x1, R13, P0 ;  /* 0x0000000104097824 */ /* 0x004fe200000e060d */
        /* <DEDUP_REMOVED lines=14> */
.L_x_2789:
[----:B--2-4-:R-:W-:Y:S02]  /*a060*/  IADD3 R6, -R10, 0x10, RZ ;  /* 0x000000100a067810 */ /* 0x014fe40007ffe1ff */
[----:B------:R-:W-:Y:S02]  /*a070*/  IADD3 R3, -R11, 0x10, RZ ;  /* 0x000000100b037810 */ /* 0x000fe40007ffe1ff */
[----:B------:R-:W-:Y:S02]  /*a080*/  LOP3.LUT R6, R6, 0xf, RZ, 0xc0, !PT ;  /* 0x0000000f06067812 */ /* 0x000fe400078ec0ff */
[----:B------:R-:W-:Y:S02]  /*a090*/  LOP3.LUT R3, R3, 0xf, RZ, 0xc0, !PT ;  /* 0x0000000f03037812 */ /* 0x000fe400078ec0ff */
[----:B------:R-:W-:Y:S02]  /*a0a0*/  IADD3 R7, -R5, 0x10, RZ ;  /* 0x0000001005077810 */ /* 0x000fe40007ffe1ff */
[-C--:B------:R-:W-:Y:S02]  /*a0b0*/  IADD3 R6, P6, P5, R6, R2.reuse, R17 ;  /* 0x0000000206067210 */ /* 0x080fe40007dde011 */
[----:B------:R-:W-:Y:S02]  /*a0c0*/  IADD3 R8, P1, P0, R3, R2, R16 ;  /* 0x0000000203087210 */ /* 0x000fe4000783e010 */
[----:B------:R-:W-:Y:S02]  /*a0d0*/  LOP3.LUT R3, R7, 0xf, RZ, 0xc0, !PT ;  /* 0x0000000f07037812 */ /* 0x000fe400078ec0ff */
        /* <DEDUP_REMOVED lines=13> */
.L_x_2692:
[----:B------:R-:W-:Y:S05]  /*a1b0*/  BSYNC B0 ;  /* 0x0000000000007941 */ /* 0x000fea0003800000 */
.L_x_2691:
[C---:B------:R-:W-:Y:S01]  /*a1c0*/  ISETP.GT.AND P0, PT, R172.reuse, R209, PT ;  /* 0x000000d1ac00720c */ /* 0x040fe20003f04270 */
[----:B------:R-:W0:Y:S01]  /*a1d0*/  LDGDEPBAR ;  /* 0x00000000000079af */ /* 0x000e220000000000 */
[C---:B------:R-:W-:Y:S01]  /*a1e0*/  ISETP.GE.AND P1, PT, R161.reuse, 0x1, PT ;  /* 0x00000001a100780c */ /* 0x040fe20003f26270 */
[----:B------:R-:W-:Y:S01]  /*a1f0*/  IMAD.MOV.U32 R103, RZ, RZ, R100 ;  /* 0x000000ffff677224 */ /* 0x000fe200078e0064 */
[----:B-1----:R-:W-:Y:S01]  /*a200*/  IADD3 R0, R161, 0x1, RZ ;  /* 0x00000001a1007810 */ /* 0x002fe20007ffe0ff */
[----:B------:R-:W-:Y:S01]  /*a210*/  IMAD.MOV.U32 R102, RZ, RZ, R101 ;  /* 0x000000ffff667224 */ /* 0x000fe200078e0065 */
[----:B------:R-:W-:Y:S02]  /*a220*/  IADD3 R172, R172, -0x1, RZ ;  /* 0xffffffffacac7810 */ /* 0x000fe40007ffe0ff */
[----:B------:R-:W-:Y:S05]  /*a230*/  SEL R161, R0, RZ, !P1 ;  /* 0x000000ff00a17207 */ /* 0x000fea0004800000 */
[----:B------:R-:W-:-:S05]  /*a240*/  @P0 BRA `(.L_x_2695) ;  /* 0xffffc89000000947 */ /* 0x000fca000383ffff */
.L_x_2686:
[----:B------:R-:W-:Y:S01]  /*a250*/  ISETP.GE.AND P0, PT, R172, R205, PT ;  /* 0x000000cdac00720c */ /* 0x000fe20003f06270 */
[----:B------:R-:W-:Y:S01]  /*a260*/  IMAD.MOV.U32 R182, RZ, RZ, 0x1f ;  /* 0x0000001fffb67424 */ /* 0x000fe200078e00ff */
[----:B------:R-:W-:-:S11]  /*a270*/  MOV R180, 0xffffffff ;  /* 0xffffffff00b47802 */ /* 0x000fd60000000f00 */
[----:B------:R-:W-:Y:S05]  /*a280*/  @!P0 BRA `(.L_x_2696) ;  /* 0x000032a000008947 */ /* 0x000fea0003800000 */
[----:B------:R-:W-:Y:S02]  /*a290*/  MOV R102, R100 ;  /* 0x0000006400667202 */ /* 0x000fe40000000f00 */
[----:B------:R-:W-:Y:S02]  /*a2a0*/  MOV R0, R101 ;  /* 0x0000006500007202 */ /* 0x000fe40000000f00 */
.L_x_2706:
        /* <DEDUP_REMOVED lines=43> */
.L_x_2790:
        /* <DEDUP_REMOVED lines=22> */
.L_x_2791:
        /* <DEDUP_REMOVED lines=21> */
.L_x_2698:
[----:B------:R-:W-:Y:S05]  /*a810*/  BSYNC B0 ;  /* 0x0000000000007941 */ /* 0x000fea0003800000 */
.L_x_2697:
        /* <DEDUP_REMOVED lines=25> */
[----:B------:R-:W-:Y:S01]  /*a9b0*/  IMAD.IADD R156, R166, 0x1, R103 ;  /* 0x00000001a69c7824 */ /* 0x000fe200078e0267 */
        /* <DEDUP_REMOVED lines=227> */
.L_x_2792:
        /* <DEDUP_REMOVED lines=49> */
[----:B------:R4:W-:Y:S01]  /*bb00*/  MUFU.EX2 R22, R21 ;  /* 0x0000001500167308 */ /* 0x0009e20000000800 */
[C---:B------:R-:W-:Y:S02]  /*bb10*/  FMUL.FTZ R49, R2.reuse, R49 ;  /* 0x0000003102317220 */ /* 0x040fe40000410000 */
[C---:B------:R-:W-:Y:S02]  /*bb20*/  FMUL.FTZ R52, R2.reuse, R52 ;  /* 0x0000003402347220 */ /* 0x040fe40000410000 */
[C---:B--2---:R-:W-:Y:S02]  /*bb30*/  FMUL.FTZ R24, R2.reuse, R124 ;  /* 0x0000007c02187220 */ /* 0x044fe40000410000 */
        /* <DEDUP_REMOVED lines=9> */
[----:B------:R-:W-:Y:S01]  /*bbd0*/  MUFU.EX2 R116, R156 ;  /* 0x0000009c00747308 */ /* 0x000fe20000000800 */
[----:B-1----:R-:W-:Y:S01]  /*bbe0*/  FMNMX.FTZ R0, R5, R0, !PT ;  /* 0x0000000005007209 */ /* 0x002fe20007810000 */
[C---:B------:R-:W-:Y:S02]  /*bbf0*/  FMUL.FTZ R68, R2.reuse, R68 ;  /* 0x0000004402447220 */ /* 0x040fe40000410000 */
[C---:B----4-:R-:W-:Y:S02]  /*bc00*/  FMUL.FTZ R21, R2.reuse, R121 ;  /* 0x0000007902157220 */ /* 0x050fe40000410000 */
[----:B------:R-:W1:Y:S01]  /*bc10*/  SHFL.BFLY PT, R3, R0, 0x1, 0x1f ;  /* 0x0c201f0000037f89 */ /* 0x000e6200000e0000 */
        /* <DEDUP_REMOVED lines=38> */
[----:B------:R4:W-:Y:S01]  /*be80*/  MUFU.EX2 R124, R7 ;  /* 0x00000007007c7308 */ /* 0x0009e20000000800 */
[C---:B-1----:R-:W-:Y:S02]  /*be90*/  FMUL.FTZ R4, R2.reuse, R104 ;  /* 0x0000006802047220 */ /* 0x042fe40000410000 */
[C---:B------:R-:W-:Y:S01]  /*bea0*/  FMUL.FTZ R9, R2.reuse, R109 ;  /* 0x0000006d02097220 */ /* 0x040fe20000410000 */
[----:B--2---:R-:W-:Y:S01]  /*beb0*/  F2FP.PACK_AB R137, R11, R15 ;  /* 0x0000000f0b89723e */ /* 0x004fe200000000ff */
[C---:B------:R-:W-:Y:S02]  /*bec0*/  FMUL.FTZ R5, R2.reuse, R105 ;  /* 0x0000006902057220 */ /* 0x040fe40000410000 */
[C---:B------:R-:W-:Y:S02]  /*bed0*/  FMUL.FTZ R12, R2.reuse, R112 ;  /* 0x00000070020c7220 */ /* 0x040fe40000410000 */
[C---:B------:R-:W-:Y:S01]  /*bee0*/  FMUL.FTZ R13, R2.reuse, R113 ;  /* 0x00000071020d7220 */ /* 0x040fe20000410000 */
[----:B------:R-:W1:Y:S01]  /*bef0*/  MUFU.EX2 R125, R10 ;  /* 0x0000000a007d7308 */ /* 0x000e620000000800 */
[C---:B------:R-:W-:Y:S02]  /*bf00*/  FMUL.FTZ R20, R2.reuse, R120 ;  /* 0x0000007802147220 */ /* 0x040fe40000410000 */
[----:B------:R-:W-:Y:S02]  /*bf10*/  FMUL.FTZ R97, R2, R97 ;  /* 0x0000006102617220 */ /* 0x000fe40000410000 */
[----:B------:R-:W-:Y:S02]  /*bf20*/  FADD.FTZ R3, R8, R3 ;  /* 0x0000000308037221 */ /* 0x000fe40000010000 */
[----:B------:R-:W-:Y:S01]  /*bf30*/  FMUL.FTZ R8, R2, R108 ;  /* 0x0000006c02087220 */ /* 0x000fe20000410000 */
[----:B------:R-:W-:Y:S01]  /*bf40*/  IADD3 R2, R170, R160, RZ ;  /* 0x000000a0aa027210 */ /* 0x000fe20007ffe0ff */
[C---:B---3--:R-:W-:Y:S01]  /*bf50*/  FFMA.FTZ R6, R0.reuse, R203, R15 ;  /* 0x000000cb00067223 */ /* 0x048fe2000001000f */
[----:B------:R-:W-:Y:S01]  /*bf60*/  F2FP.PACK_AB R108, R19, R22 ;  /* 0x00000016136c723e */ /* 0x000fe200000000ff */
[----:B------:R-:W-:Y:S01]  /*bf70*/  FMUL.FTZ R14, R0, R114 ;  /* 0x00000072000e7220 */ /* 0x000fe20000410000 */
[----:B------:R-:W-:Y:S01]  /*bf80*/  IADD3 R102, R168, R2, RZ ;  /* 0x00000002a8667210 */ /* 0x000fe20007ffe0ff */
[----:B------:R-:W2:Y:S01]  /*bf90*/  LDSM.16.MT88.4 R140, [R2] ;  /* 0x00000000028c783b */ /* 0x000ea20000004200 */
[C---:B----4-:R-:W-:Y:S01]  /*bfa0*/  FMUL.FTZ R7, R0.reuse, R107 ;  /* 0x0000006b00077220 */ /* 0x050fe20000410000 */
[----:B------:R-:W-:Y:S01]  /*bfb0*/  MUFU.EX2 R109, R149 ;  /* 0x00000095006d7308 */ /* 0x000fe20000000800 */
[----:B------:R-:W-:Y:S02]  /*bfc0*/  FADD.FTZ R120, R11, R6 ;  /* 0x000000060b787221 */ /* 0x000fe40000010000 */
[C---:B------:R-:W-:Y:S02]  /*bfd0*/  FMUL.FTZ R6, R0.reuse, R106 ;  /* 0x0000006a00067220 */ /* 0x040fe40000410000 */
[C---:B------:R-:W-:Y:S01]  /*bfe0*/  FMUL.FTZ R11, R0.reuse, R111 ;  /* 0x0000006f000b7220 */ /* 0x040fe20000410000 */
[----:B------:R-:W3:Y:S01]  /*bff0*/  LDSM.16.MT88.4 R104, [R102] ;  /* 0x000000006668783b */ /* 0x000ee20000004200 */
[C---:B------:R-:W-:Y:S01]  /*c000*/  FMUL.FTZ R15, R0.reuse, R115 ;  /* 0x00000073000f7220 */ /* 0x040fe20000410000 */
[----:B-1----:R-:W-:Y:S01]  /*c010*/  F2FP.PACK_AB R139, R125, R124 ;  /* 0x0000007c7d8b723e */ /* 0x002fe200000000ff */
[C---:B------:R-:W-:Y:S01]  /*c020*/  FMUL.FTZ R26, R0.reuse, R126 ;  /* 0x0000007e001a7220 */ /* 0x040fe20000410000 */
[----:B------:R-:W-:Y:S01]  /*c030*/  MUFU.EX2 R113, R159 ;  /* 0x0000009f00717308 */ /* 0x000fe20000000800 */
[C---:B------:R-:W-:Y:S02]  /*c040*/  FMUL.FTZ R27, R0.reuse, R127 ;  /* 0x0000007f001b7220 */ /* 0x040fe40000410000 */
[C---:B------:R-:W-:Y:S02]  /*c050*/  FMUL.FTZ R34, R0.reuse, R134 ;  /* 0x0000008600227220 */ /* 0x040fe40000410000 */
[----:B------:R-:W-:Y:S02]  /*c060*/  FMUL.FTZ R35, R0, R135 ;  /* 0x0000008700237220 */ /* 0x000fe40000410000 */
[----:B------:R-:W-:Y:S02]  /*c070*/  FADD.FTZ R120, R124, R120 ;  /* 0x000000787c787221 */ /* 0x000fe40000010000 */
[----:B------:R-:W-:Y:S01]  /*c080*/  FMUL.FTZ R10, R0, R110 ;  /* 0x0000006e000a7220 */ /* 0x000fe20000410000 */
[----:B------:R-:W-:Y:S01]  /*c090*/  MUFU.EX2 R112, R158 ;  /* 0x0000009e00707308 */ /* 0x000fe20000000800 */
[----:B------:R-:W-:Y:S02]  /*c0a0*/  FADD.FTZ R3, R22, R3 ;  /* 0x0000000316037221 */ /* 0x000fe40000010000 */
[C---:B------:R-:W-:Y:S02]  /*c0b0*/  FMUL.FTZ R18, R0.reuse, R118 ;  /* 0x0000007600127220 */ /* 0x040fe40000410000 */
[----:B------:R-:W-:Y:S02]  /*c0c0*/  FADD.FTZ R103, R19, R3 ;  /* 0x0000000313677221 */ /* 0x000fe40000010000 */
[C---:B------:R-:W-:Y:S02]  /*c0d0*/  FMUL.FTZ R19, R0.reuse, R119 ;  /* 0x0000007700137220 */ /* 0x040fe40000410000 */
[C---:B------:R-:W-:Y:S01]  /*c0e0*/  FMUL.FTZ R22, R0.reuse, R122 ;  /* 0x0000007a00167220 */ /* 0x040fe20000410000 */
        /* <DEDUP_REMOVED lines=10> */
[----:B------:R-:W-:Y:S01]  /*c190*/  MUFU.EX2 R110, R148 ;  /* 0x00000094006e7308 */ /* 0x000fe20000000800 */
[C---:B------:R-:W-:Y:S01]  /*c1a0*/  FMUL.FTZ R43, R0.reuse, R43 ;  /* 0x0000002b002b7220 */ /* 0x040fe20000410000 */
[C---:B---3--:R-:W-:Y:S04]  /*c1b0*/  HMMA.16816.F32 R12, R136.reuse, R104, R12 ;  /* 0x00000068880c723c */ /* 0x048fe8000000180c */
        /* <DEDUP_REMOVED lines=35> */
[----:B------:R-:W-:Y:S01]  /*c3f0*/  FMUL.FTZ R99, R0, R99 ;  /* 0x0000006300637220 */ /* 0x000fe20000410000 */
[----:B------:R-:W-:Y:S01]  /*c400*/  IADD3 R0, R171, R160, RZ ;  /* 0x000000a0ab007210 */ /* 0x000fe20007ffe0ff */
[----:B------:R-:W-:Y:S01]  /*c410*/  FADD.FTZ R103, R109, R103 ;  /* 0x000000676d677221 */ /* 0x000fe20000010000 */
[----:B------:R-:W-:Y:S02]  /*c420*/  MUFU.EX2 R144, R152 ;  /* 0x0000009800907308 */ /* 0x000fe40000000800 */
[----:B------:R-:W-:Y:S01]  /*c430*/  IADD3 R3, R168, R0, RZ ;  /* 0x00000000a8037210 */ /* 0x000fe20007ffe0ff */
[----:B------:R-:W1:Y:S01]  /*c440*/  LDSM.16.MT88.4 R104, [R0] ;  /* 0x000000000068783b */ /* 0x000e620000004200 */
[C---:B------:R-:W-:Y:S01]  /*c450*/  FADD.FTZ R103, R110.reuse, R103 ;  /* 0x000000676e677221 */ /* 0x040fe20000010000 */
[----:B------:R-:W-:Y:S02]  /*c460*/  F2FP.PACK_AB R110, R110, R109 ;  /* 0x0000006d6e6e723e */ /* 0x000fe400000000ff */
[----:B------:R-:W-:Y:S01]  /*c470*/  F2FP.PACK_AB R109, R123, R121 ;  /* 0x000000797b6d723e */ /* 0x000fe200000000ff */
[----:B------:R-:W-:Y:S02]  /*c480*/  FADD.FTZ R103, R113, R103 ;  /* 0x0000006771677221 */ /* 0x000fe40000010000 */
[----:B------:R-:W-:Y:S01]  /*c490*/  MUFU.EX2 R145, R153 ;  /* 0x0000009900917308 */ /* 0x000fe20000000800 */
[----:B------:R-:W-:Y:S01]  /*c4a0*/  LDSM.16.MT88.4 R132, [R3+0x1800] ;  /* 0x001800000384783b */ /* 0x000fe20000004200 */
[----:B------:R-:W-:Y:S04]  /*c4b0*/  FADD.FTZ R103, R112, R103 ;  /* 0x0000006770677221 */ /* 0x000fe80000010000 */
[----:B------:R-:W-:Y:S04]  /*c4c0*/  FADD.FTZ R103, R117, R103 ;  /* 0x0000006775677221 */ /* 0x000fe80000010000 */
[----:B------:R-:W-:Y:S01]  /*c4d0*/  FADD.FTZ R103, R116, R103 ;  /* 0x0000006774677221 */ /* 0x000fe20000010000 */
[----:B------:R-:W-:Y:S03]  /*c4e0*/  MUFU.EX2 R143, R154 ;  /* 0x0000009a008f7308 */ /* 0x000fe60000000800 */
[----:B------:R-:W-:Y:S07]  /*c4f0*/  FADD.FTZ R103, R119, R103 ;  /* 0x0000006777677221 */ /* 0x000fee0000010000 */
[----:B------:R-:W2:Y:S10]  /*c500*/  MUFU.EX2 R142, R155 ;  /* 0x0000009b008e7308 */ /* 0x000eb40000000800 */
[----:B------:R-:W-:Y:S01]  /*c510*/  MUFU.EX2 R141, R175 ;  /* 0x000000af008d7308 */ /* 0x000fe20000000800 */
[C---:B-1----:R-:W-:Y:S08]  /*c520*/  HMMA.16816.F32 R20, R136.reuse, R104, R20 ;  /* 0x000000688814723c */ /* 0x042ff00000001814 */
[C---:B------:R-:W-:Y:S01]  /*c530*/  HMMA.16816.F32 R24, R136.reuse, R106, R24 ;  /* 0x0000006a8818723c */ /* 0x040fe20000001818 */
[----:B------:R-:W1:Y:S01]  /*c540*/  LDSM.16.MT88.4 R104, [R3] ;  /* 0x000000000368783b */ /* 0x000e620000004200 */
[----:B------:R-:W3:Y:S06]  /*c550*/  MUFU.EX2 R140, R179 ;  /* 0x000000b3008c7308 */ /* 0x000eec0000000800 */
        /* <DEDUP_REMOVED lines=80> */
[C---:B--2---:R-:W-:Y:S01]  /*ca60*/  HMMA.16816.F32 R12, R104.reuse, R112, R12 ;  /* 0x00000070680c723c */ /* 0x044fe2000000180c */
[----:B------:R-:W-:Y:S07]  /*ca70*/  LDSM.16.MT88.4 R116, [R102+0x1800] ;  /* 0x001800006674783b */ /* 0x000fee0000004200 */
        /* <DEDUP_REMOVED lines=29> */
[----:B------:R-:W-:Y:S03]  /*cc50*/  LDSM.16.MT88.4 R124, [R0+0x1800] ;  /* 0x00180000007c783b */ /* 0x000fe60000004200 */
[----:B------:R-:W-:Y:S04]  /*cc60*/  FADD.FTZ R108, R121, R108 ;  /* 0x0000006c796c7221 */ /* 0x000fe80000010000 */
[C---:B--2---:R-:W-:Y:S04]  /*cc70*/  HMMA.16816.F32 R92, R104.reuse, R112, R92 ;  /* 0x00000070685c723c */ /* 0x044fe8000000185c */
[----:B------:R-:W-:Y:S02]  /*cc80*/  FADD.FTZ R120, R123, R108 ;  /* 0x0000006c7b787221 */ /* 0x000fe40000010000 */
[----:B------:R-:W1:Y:S02]  /*cc90*/  LDSM.16.MT88.4 R108, [R2+0x1800] ;  /* 0x00180000026c783b */ /* 0x000e640000004200 */
[----:B------:R-:W-:Y:S04]  /*cca0*/  HMMA.16816.F32 R96, R104, R114, R96 ;  /* 0x000000726860723c */ /* 0x000fe80000001860 */
[----:B------:R-:W-:Y:S04]  /*ccb0*/  FADD.FTZ R103, R122, R120 ;  /* 0x000000787a677221 */ /* 0x000fe80000010000 */
[C---:B-1----:R-:W-:Y:S01]  /*ccc0*/  HMMA.16816.F32 R104, R136.reuse, R108, R4 ;  /* 0x0000006c8868723c */ /* 0x042fe20000001804 */
[----:B------:R-:W1:Y:S07]  /*ccd0*/  LDSM.16.MT88.4 R4, [R2+0x3800] ;  /* 0x003800000204783b */ /* 0x000e6e0000004200 */
[C---:B------:R-:W-:Y:S01]  /*cce0*/  HMMA.16816.F32 R108, R136.reuse, R110, R8 ;  /* 0x0000006e886c723c */ /* 0x040fe20000001808 */
[----:B------:R-:W2:Y:S07]  /*ccf0*/  LDSM.16.MT88.4 R8, [R102+0x3800] ;  /* 0x003800006608783b */ /* 0x000eae0000004200 */
[C---:B------:R-:W-:Y:S01]  /*cd00*/  HMMA.16816.F32 R112, R136.reuse, R116, R12 ;  /* 0x000000748870723c */ /* 0x040fe2000000180c */
[----:B------:R-:W3:Y:S07]  /*cd10*/  LDSM.16.MT88.4 R12, [R0+0x3800] ;  /* 0x00380000000c783b */ /* 0x000eee0000004200 */
[C---:B------:R-:W-:Y:S01]  /*cd20*/  HMMA.16816.F32 R116, R136.reuse, R118, R16 ;  /* 0x000000768874723c */ /* 0x040fe20000001810 */
[----:B------:R-:W-:Y:S07]  /*cd30*/  LDSM.16.MT88.4 R16, [R102+0x5800] ;  /* 0x005800006610783b */ /* 0x000fee0000004200 */
[C---:B------:R-:W-:Y:S01]  /*cd40*/  HMMA.16816.F32 R120, R136.reuse, R124, R20 ;  /* 0x0000007c8878723c */ /* 0x040fe20000001814 */
[----:B------:R4:W-:Y:S07]  /*cd50*/  LDSM.16.MT88.4 R20, [R0+0x5800] ;  /* 0x005800000014783b */ /* 0x0009ee0000004200 */
[C---:B------:R-:W-:Y:S08]  /*cd60*/  HMMA.16816.F32 R124, R136.reuse, R126, R24 ;  /* 0x0000007e887c723c */ /* 0x040ff00000001818 */
[C---:B------:R-:W-:Y:S08]  /*cd70*/  HMMA.16816.F32 R128, R136.reuse, R132, R28 ;  /* 0x000000848880723c */ /* 0x040ff0000000181c */
[C---:B------:R-:W-:Y:S04]  /*cd80*/  HMMA.16816.F32 R132, R136.reuse, R134, R32 ;  /* 0x000000868884723c */ /* 0x040fe80000001820 */
[----:B----4-:R-:W-:Y:S04]  /*cd90*/  FADD.FTZ R0, R148, R103 ;  /* 0x0000006794007221 */ /* 0x010fe80000010000 */
[C---:B-1----:R-:W-:Y:S04]  /*cda0*/  HMMA.16816.F32 R36, R136.reuse, R4, R36 ;  /* 0x000000048824723c */ /* 0x042fe80000001824 */
[----:B------:R-:W-:Y:S04]  /*cdb0*/  FADD.FTZ R0, R146, R0 ;  /* 0x0000000092007221 */ /* 0x000fe80000010000 */
[C---:B------:R-:W-:Y:S01]  /*cdc0*/  HMMA.16816.F32 R40, R136.reuse, R6, R40 ;  /* 0x000000068828723c */ /* 0x040fe20000001828 */
[----:B------:R-:W1:Y:S03]  /*cdd0*/  LDSM.16.MT88.4 R4, [R3+0x3800] ;  /* 0x003800000304783b */ /* 0x000e660000004200 */
[----:B------:R-:W-:Y:S04]  /*cde0*/  FADD.FTZ R0, R147, R0 ;  /* 0x0000000093007221 */ /* 0x000fe80000010000 */
[C---:B--2---:R-:W-:Y:S04]  /*cdf0*/  HMMA.16816.F32 R44, R136.reuse, R8, R44 ;  /* 0x00000008882c723c */ /* 0x044fe8000000182c */
[----:B------:R-:W-:Y:S04]  /*ce00*/  FADD.FTZ R0, R144, R0 ;  /* 0x0000000090007221 */ /* 0x000fe80000010000 */
[C---:B------:R-:W-:Y:S01]  /*ce10*/  HMMA.16816.F32 R48, R136.reuse, R10, R48 ;  /* 0x0000000a8830723c */ /* 0x040fe20000001830 */
[----:B------:R2:W4:Y:S03]  /*ce20*/  LDSM.16.MT88.4 R8, [R2+0x5800] ;  /* 0x005800000208783b */ /* 0x0005260000004200 */
[----:B------:R-:W-:Y:S04]  /*ce30*/  FADD.FTZ R0, R145, R0 ;  /* 0x0000000091007221 */ /* 0x000fe80000010000 */
[C---:B---3--:R-:W-:Y:S04]  /*ce40*/  HMMA.16816.F32 R52, R136.reuse, R12, R52 ;  /* 0x0000000c8834723c */ /* 0x048fe80000001834 */
[----:B------:R-:W-:Y:S04]  /*ce50*/  FADD.FTZ R0, R143, R0 ;  /* 0x000000008f007221 */ /* 0x000fe80000010000 */
[C---:B------:R-:W-:Y:S01]  /*ce60*/  HMMA.16816.F32 R56, R136.reuse, R14, R56 ;  /* 0x0000000e8838723c */ /* 0x040fe20000001838 */
[----:B------:R-:W3:Y:S03]  /*ce70*/  LDSM.16.MT88.4 R12, [R3+0x5800] ;  /* 0x00580000030c783b */ /* 0x000ee60000004200 */
[----:B------:R-:W-:Y:S01]  /*ce80*/  FADD.FTZ R0, R142, R0 ;  /* 0x000000008e007221 */ /* 0x000fe20000010000 */
[----:B--2---:R-:W-:Y:S03]  /*ce90*/  IADD3 R2, R172, -0x2, RZ ;  /* 0xfffffffeac027810 */ /* 0x004fe60007ffe0ff */
        /* <DEDUP_REMOVED lines=11> */
[C---:B---3--:R-:W-:Y:S08]  /*cf50*/  HMMA.16816.F32 R92, R136.reuse, R12, R92 ;  /* 0x0000000c885c723c */ /* 0x048ff0000000185c */
[----:B------:R-:W-:Y:S01]  /*cf60*/  HMMA.16816.F32 R96, R136, R14, R96 ;  /* 0x0000000e8860723c */ /* 0x000fe20000001860 */
[----:B------:R-:W-:Y:S07]  /*cf70*/  @!UPT UIADD3 URZ, URZ, URZ, URZ ;  /* 0x0000003f3f3ff290 */ /* 0x000fee000fffe03f */
[----:B------:R-:W-:-:S11]  /*cf80*/  @!P0 BRA `(.L_x_2703) ;  /* 0x000004f000008947 */ /* 0x000fd60003800000 */
[----:B------:R-:W-:Y:S01]  /*cf90*/  IMAD R2, R172, 0x40, R211 ;  /* 0x00000040ac027824 */ /* 0x000fe200078e02d3 */
[----:B------:R-:W-:Y:S01]  /*cfa0*/  SHF.R.S32.HI R183, RZ, 0x1f, R202 ;  /* 0x0000001fffb77819 */ /* 0x000fe200000114ca */
[----:B------:R-:W-:Y:S01]  /*cfb0*/  IMAD.MOV.U32 R173, RZ, RZ, RZ ;  /* 0x000000ffffad7224 */ /* 0x000fe200078e00ff */
[----:B------:R-:W-:Y:S01]  /*cfc0*/  SHF.R.S32.HI R184, RZ, 0x1f, R201 ;  /* 0x0000001fffb87819 */ /* 0x000fe200000114c9 */
[----:B------:R-:W-:Y:S01]  /*cfd0*/  IMAD.SHL.U32 R18, R202, 0x2, RZ ;  /* 0x00000002ca127824 */ /* 0x000fe200078e00ff */
        /* <DEDUP_REMOVED lines=32> */
.L_x_2793:
        /* <DEDUP_REMOVED lines=21> */
.L_x_2794:
[----:B--23--:R-:W-:Y:S02]  /*d330*/  IADD3 R3, -R5, 0x10, RZ ;  /* 0x0000001005037810 */ /* 0x00cfe40007ffe1ff */
[----:B------:R-:W-:Y:S02]  /*d340*/  IADD3 R6, -R10, 0x10, RZ ;  /* 0x000000100a067810 */ /* 0x000fe40007ffe1ff */
[----:B------:R-:W-:Y:S02]  /*d350*/  LOP3.LUT R3, R3, 0xf, RZ, 0xc0, !PT ;  /* 0x0000000f03037812 */ /* 0x000fe400078ec0ff */
[----:B------:R-:W-:Y:S02]  /*d360*/  IADD3 R9, -R7, 0x10, RZ ;  /* 0x0000001007097810 */ /* 0x000fe40007ffe1ff */
[----:B------:R-:W-:Y:S02]  /*d370*/  IADD3 R8, P5, P4, R3, R2, R16 ;  /* 0x0000000203087210 */ /* 0x000fe40007cbe010 */
[----:B------:R-:W-:Y:S02]  /*d380*/  ISETP.NE.U32.AND P6, PT, R5, RZ, PT ;  /* 0x000000ff0500720c */ /* 0x000fe40003fc5070 */
[----:B------:R-:W-:Y:S02]  /*d390*/  LOP3.LUT R6, R6, 0xf, RZ, 0xc0, !PT ;  /* 0x0000000f06067812 */ /* 0x000fe400078ec0ff */
[----:B------:R-:W-:Y:S02]  /*d3a0*/  LOP3.LUT R3, R9, 0xf, RZ, 0xc0, !PT ;  /* 0x0000000f09037812 */ /* 0x000fe400078ec0ff */
[----:B------:R-:W-:Y:S02]  /*d3b0*/  IADD3.X R9, RZ, R4, R13, P5, P4 ;  /* 0x00000004ff097210 */ /* 0x000fe40002fe840d */
[----:B------:R-:W-:Y:S02]  /*d3c0*/  ISETP.NE.U32.AND P5, PT, R10, RZ, PT ;  /* 0x000000ff0a00720c */ /* 0x000fe40003fa5070 */
[----:B------:R-:W-:Y:S02]  /*d3d0*/  IADD3 R6, P1, P0, R6, R2, R17 ;  /* 0x0000000206067210 */ /* 0x000fe4000783e011 */
[----:B------:R-:W-:Y:S01]  /*d3e0*/  ISETP.NE.U32.AND P4, PT, R7, RZ, PT ;  /* 0x000000ff0700720c */ /* 0x000fe20003f85070 */
[----:B------:R-:W-:Y:S01]  /*d3f0*/  @!PT LDS RZ, [RZ] ;  /* 0x00000000fffff984 */ /* 0x000fe20000000800 */
[----:B------:R-:W-:Y:S01]  /*d400*/  @!PT LDS RZ, [RZ] ;  /* 0x00000000fffff984 */ /* 0x000fe20000000800 */
[----:B------:R-:W-:Y:S01]  /*d410*/  @!PT LDS RZ, [RZ] ;  /* 0x00000000fffff984 */ /* 0x000fe20000000800 */
[----:B------:R1:W-:Y:S01]  /*d420*/  LDGSTS.E.BYPASS.LTC128B.128.ZFILL [R0+0x1000], [R8.64], P6 ;  /* 0x0100000008007fae */ /* 0x0003e2000b141d48 */
[----:B------:R-:W-:Y:S02]  /*d430*/  IADD3.X R7, RZ, R4, R14, P1, P0 ;  /* 0x00000004ff077210 */ /* 0x000fe40000fe040e */
[----:B------:R-:W-:Y:S04]  /*d440*/  IADD3 R2, P1, P0, R3, R2, R18 ;  /* 0x0000000203027210 */ /* 0x000fe8000783e012 */
[----:B------:R-:W-:Y:S01]  /*d450*/  IADD3.X R3, RZ, R4, R15, P1, P0 ;  /* 0x00000004ff037210 */ /* 0x000fe20000fe040f */
[----:B------:R1:W-:Y:S04]  /*d460*/  LDGSTS.E.BYPASS.LTC128B.128.ZFILL [R0+0x3000], [R6.64], P5 ;  /* 0x0300000006007fae */ /* 0x0003e8000a941d48 */
[----:B------:R1:W-:Y:S04]  /*d470*/  LDGSTS.E.BYPASS.LTC128B.128.ZFILL [R0+0x5000], [R2.64], P4 ;  /* 0x0500000002007fae */ /* 0x0003e8000a141d48 */
.L_x_2703:
[----:B------:R-:W-:Y:S05]  /*d480*/  BSYNC B0 ;  /* 0x0000000000007941 */ /* 0x000fea0003800000 */
.L_x_2702:
        /* <DEDUP_REMOVED lines=10> */
.L_x_2696:
[----:B------:R-:W-:Y:S05]  /*d530*/  BRA.DIV ~URZ, `(.L_x_2707) ;  /* 0x000069b27f007947 */ /* 0x000fea000b800000 */
[----:B------:R1:W2:Y:S02]  /*d540*/  SHFL.BFLY PT, R0, R204, 0x2, 0x1f ;  /* 0x0c401f00cc007f89 */ /* 0x0002a400000e0000 */
.L_x_2795:
[----:B--2---:R-:W-:Y:S01]  /*d550*/  FADD.FTZ R0, R0, R204 ;  /* 0x000000cc00007221 */ /* 0x004fe20000010000 */
[----:B------:R-:W-:Y:S05]  /*d560*/  BRA.DIV ~URZ, `(.L_x_2708) ;  /* 0x000069e27f007947 */ /* 0x000fea000b800000 */
[----:B------:R-:W2:Y:S04]  /*d570*/  SHFL.BFLY PT, R2, R203, 0x2, 0x1f ;  /* 0x0c401f00cb027f89 */ /* 0x000ea800000e0000 */
[----:B------:R-:W3:Y:S01]  /*d580*/  SHFL.BFLY PT, R5, R0, 0x1, 0x1f ;  /* 0x0c201f0000057f89 */ /* 0x000ee200000e0000 */
[----:B--2---:R-:W-:-:S02]  /*d590*/  FADD.FTZ R4, R2, R203 ;  /* 0x000000cb02047221 */ /* 0x004fc40000010000 */
[----:B---3--:R-:W-:-:S03]  /*d5a0*/  FADD.FTZ R0, R0, R5 ;  /* 0x0000000500007221 */ /* 0x008fc60000010000 */
[----:B------:R2:W3:Y:S04]  /*d5b0*/  SHFL.BFLY PT, R3, R4, 0x1, 0x1f ;  /* 0x0c201f0004037f89 */ /* 0x0004e800000e0000 */
.L_x_2796:
        /* <DEDUP_REMOVED lines=74> */
[C---:B------:R-:W-:Y:S02]  /*da60*/  FMUL.FTZ R123, R0.reuse, R127 ;  /* 0x0000007f007b7220 */ /* 0x040fe40000410000 */
[C---:B------:R-:W-:Y:S02]  /*da70*/  FMUL.FTZ R110, R0.reuse, R130 ;  /* 0x00000082006e7220 */ /* 0x040fe40000410000 */
[----:B------:R-:W-:Y:S02]  /*da80*/  FMUL.FTZ R111, R0, R131 ;  /* 0x00000083006f7220 */ /* 0x000fe40000410000 */
[----:B-----5:R-:W-:Y:S02]  /*da90*/  @P0 FMUL.FTZ R2, R2, 0.69314718246459960938 ;  /* 0x3f31721802020820 */ /* 0x020fe40000410000 */
        /* <DEDUP_REMOVED lines=39> */
.L_x_2661:
        /* <DEDUP_REMOVED lines=17> */
.L_x_2710:
[----:B------:R-:W-:Y:S05]  /*de20*/  BSYNC B0 ;  /* 0x0000000000007941 */ /* 0x000fea0003800000 */
.L_x_2709:
        /* <DEDUP_REMOVED lines=110> */
[----:B------:R2:W-:Y:S01]  /*e510*/  STS [R7+0x8400], R2 ;  /* 0x0084000207007388 */ /* 0x0005e20000000800 */
[----:B-1----:R-:W-:-:S05]  /*e520*/  F2FP.PACK_AB R0, R25, R24 ;  /* 0x000000181900723e */ /* 0x002fca00000000ff */
[----:B------:R-:W-:Y:S04]  /*e530*/  STS [R6+0x8000], R0 ;  /* 0x0080000006007388 */ /* 0x000fe80000000800 */
[----:B------:R1:W-:Y:S04]  /*e540*/  STS [R6+0x8400], R3 ;  /* 0x0084000306007388 */ /* 0x0003e80000000800 */
[----:B------:R-:W-:Y:S01]  /*e550*/  BAR.SYNC.DEFER_BLOCKING 0x1, 0x100 ;  /* 0x0044000000007b1d */ /* 0x000fe20000010000 */
[----:B--2---:R-:W-:Y:S01]  /*e560*/  IADD3 R2, P1, R233, c[0x0][0x500], RZ ;  /* 0x00014000e9027a10 */ /* 0x004fe20007f3e0ff */
[----:B-1----:R-:W-:-:S03]  /*e570*/  IMAD.MOV.U32 R6, RZ, RZ, RZ ;  /* 0x000000ffff067224 */ /* 0x002fc600078e00ff */
[----:B------:R-:W-:Y:S02]  /*e580*/  IADD3.X R3, R234, c[0x0][0x504], RZ, P1, !PT ;  /* 0x00014100ea037a10 */ /* 0x000fe40000ffe4ff */
        /* <DEDUP_REMOVED lines=9> */
.L_x_2713:
[----:B--2---:R-:W2:Y:S01]  /*e620*/  LDL R2, [R1+0x14] ;  /* 0x0000140001027983 */ /* 0x004ea20000100800 */
[----:B------:R-:W-:Y:S01]  /*e630*/  IMAD.MOV.U32 R9, RZ, RZ, 0x368 ;  /* 0x00000368ff097424 */ /* 0x000fe200078e00ff */
[----:B------:R-:W-:Y:S01]  /*e640*/  ISETP.GT.AND P3, PT, R4, 0x1, PT ;  /* 0x000000010400780c */ /* 0x000fe20003f64270 */
[----:B------:R-:W-:Y:S01]  /*e650*/  IMAD.MOV.U32 R0, RZ, RZ, c[0x0][0x4e8] ;  /* 0x00013a00ff007624 */ /* 0x000fe200078e00ff */
[----:B------:R-:W3:Y:S01]  /*e660*/  LDL R29, [R1+0x18] ;  /* 0x00001800011d7983 */ /* 0x000ee20000100800 */
[----:B------:R-:W-:-:S02]  /*e670*/  ISETP.NE.U32.AND P0, PT, RZ, c[0x0][0x500], PT ;  /* 0x00014000ff007a0c */ /* 0x000fc40003f05070 */
[----:B------:R-:W-:Y:S02]  /*e680*/  SEL R9, R9, 0x328, P3 ;  /* 0x0000032809097807 */ /* 0x000fe40001800000 */
[----:B------:R-:W-:Y:S02]  /*e690*/  ISETP.NE.AND P2, PT, R0, 0x1, PT ;  /* 0x000000010000780c */ /* 0x000fe40003f45270 */
[----:B------:R-:W1:Y:S01]  /*e6a0*/  LDC.64 R4, c[0x0][R9+0x170] ;  /* 0x00005c0009047b82 */ /* 0x000e620000000a00 */
[----:B------:R-:W-:-:S04]  /*e6b0*/  ISETP.NE.AND.EX P0, PT, RZ, c[0x0][0x504], PT, P0 ;  /* 0x00014100ff007a0c */ /* 0x000fc80003f05300 */
[----:B------:R-:W-:-:S03]  /*e6c0*/  SEL R7, R227, RZ, !P0 ;  /* 0x000000ffe3077207 */ /* 0x000fc60004000000 */
[----:B------:R-:W4:Y:S08]  /*e6d0*/  LDC.64 R14, c[0x0][R9+0x168] ;  /* 0x00005a00090e7b82 */ /* 0x000f300000000a00 */
[----:B------:R4:W2:Y:S08]  /*e6e0*/  LDC.64 R18, c[0x0][R9+0x178] ;  /* 0x00005e0009127b82 */ /* 0x0008b00000000a00 */
[----:B------:R4:W2:Y:S01]  /*e6f0*/  LDC.64 R20, c[0x0][R9+0x160] ;  /* 0x0000580009147b82 */ /* 0x0008a20000000a00 */
[----:B------:R-:W-:Y:S01]  /*e700*/  LOP3.LUT R11, R230, 0xffff, RZ, 0xc0, !PT ;  /* 0x0000ffffe60b7812 */ /* 0x000fe200078ec0ff */
[----:B------:R-:W4:Y:S01]  /*e710*/  S2R R30, SR_TID.X ;  /* 0x00000000001e7919 */ /* 0x000f220000002100 */
[----:B-1----:R-:W-:-:S03]  /*e720*/  IMAD R0, R5, R7, RZ ;  /* 0x0000000705007224 */ /* 0x002fc600078e02ff */
[----:B----4-:R-:W-:Y:S01]  /*e730*/  IMAD R9, R15, R11, RZ ;  /* 0x0000000b0f097224 */ /* 0x010fe200078e02ff */
[----:B------:R-:W-:-:S04]  /*e740*/  SHF.R.S32.HI R23, RZ, 0x1f, R30 ;  /* 0x0000001fff177819 */ /* 0x000fc8000001141e */
[----:B------:R-:W-:-:S04]  /*e750*/  LEA.HI R23, R23, R30, RZ, 0x5 ;  /* 0x0000001e17177211 */ /* 0x000fc800078f28ff */
[----:B------:R-:W-:-:S05]  /*e760*/  LOP3.LUT R23, R23, 0xffffffe0, RZ, 0xc0, !PT ;  /* 0xffffffe017177812 */ /* 0x000fca00078ec0ff */
[----:B------:R-:W-:Y:S02]  /*e770*/  IMAD.IADD R23, R30, 0x1, -R23 ;  /* 0x000000011e177824 */ /* 0x000fe400078e0a17 */
[----:B--2---:R-:W-:Y:S01]  /*e780*/  IMAD.IADD R13, R2, 0x1, R229 ;  /* 0x00000001020d7824 */ /* 0x004fe200078e02e5 */
[----:B------:R-:W-:-:S03]  /*e790*/  SEL R2, R238, RZ, !P0 ;  /* 0x000000ffee027207 */ /* 0x000fc60004000000 */
[----:B------:R-:W-:-:S04]  /*e7a0*/  @P2 IMAD.HI.U32 R8, R13, c[0x0][0x4ec], RZ ;  /* 0x00013b000d082a27 */ /* 0x000fc800078e00ff */
[C---:B------:R-:W-:Y:S02]  /*e7b0*/  IMAD R10, R4.reuse, R2, R0 ;  /* 0x00000002040a7224 */ /* 0x040fe400078e0200 */
[----:B------:R-:W-:-:S04]  /*e7c0*/  IMAD.WIDE.U32 R2, R4, R7, RZ ;  /* 0x0000000704027225 */ /* 0x000fc800078e00ff */
[----:B------:R-:W-:-:S04]  /*e7d0*/  IMAD.WIDE.U32 R4, R14, R11, RZ ;  /* 0x0000000b0e047225 */ /* 0x000fc800078e00ff */
[----:B------:R-:W-:Y:S01]  /*e7e0*/  IMAD.MOV.U32 R0, RZ, RZ, R13 ;  /* 0x000000ffff007224 */ /* 0x000fe200078e000d */
[----:B------:R-:W-:Y:S02]  /*e7f0*/  @P2 SHF.R.U32.HI R0, RZ, c[0x0][0x4f0], R8 ;  /* 0x00013c00ff002a19 */ /* 0x000fe40000011608 */
[----:B------:R-:W-:Y:S01]  /*e800*/  SEL R8, R237, RZ, P3 ;  /* 0x000000ffed087207 */ /* 0x000fe20001800000 */
[----:B------:R-:W-:Y:S01]  /*e810*/  IMAD.IADD R12, R3, 0x1, R10 ;  /* 0x00000001030c7824 */ /* 0x000fe200078e020a */
[--C-:B-----5:R-:W-:Y:S01]  /*e820*/  IADD3 R14, P1, P0, R2, R4, R6.reuse ;  /* 0x00000004020e7210 */ /* 0x120fe2000783e006 */
[----:B------:R-:W-:Y:S01]  /*e830*/  IMAD.IADD R2, R5, 0x1, R9 ;  /* 0x0000000105027824 */ /* 0x000fe200078e0209 */
[----:B------:R-:W-:Y:S01]  /*e840*/  SHF.R.S32.HI R9, RZ, 0x1f, R6 ;  /* 0x0000001fff097819 */ /* 0x000fe20000011406 */
[----:B------:R-:W-:Y:S02]  /*e850*/  IMAD R10, R19, R8, RZ ;  /* 0x00000008130a7224 */ /* 0x000fe400078e02ff */
[----:B------:R-:W-:-:S02]  /*e860*/  IMAD.MOV R3, RZ, RZ, -R0 ;  /* 0x000000ffff037224 */ /* 0x000fc400078e0a00 */
        /* <DEDUP_REMOVED lines=15> */
[----:B------:R-:W-:Y:S02]  /*e960*/  LEA R0, P0, R2, R4, 0x2 ;  /* 0x0000000402007211 */ /* 0x000fe400078010ff */
[----:B------:R-:W-:-:S04]  /*e970*/  SEL R5, R5, c[0x0][0x454], P3 ;  /* 0x0001150005057a07 */ /* 0x000fc80001800000 */
[----:B------:R-:W-:Y:S01]  /*e980*/  LEA.HI.X R3, R2, R5, R3, 0x2, P0 ;  /* 0x0000000502037211 */ /* 0x000fe200000f1403 */
[----:B------:R-:W-:Y:S04]  /*e990*/  SHFL.IDX PT, R4, R0, RZ, 0x1c1f ;  /* 0x001c1fff00047589 */ /* 0x000fe800000e0000 */
[----:B------:R-:W1:Y:S04]  /*e9a0*/  SHFL.IDX PT, R5, R3, RZ, 0x1c1f ;  /* 0x001c1fff03057589 */ /* 0x000e6800000e0000 */
[----:B------:R3:W-:Y:S04]  /*e9b0*/  SHFL.IDX PT, R2, R0, 0x1, 0x1c1f ;  /* 0x003c1f0000027f89 */ /* 0x0007e800000e0000 */
[----:B------:R-:W2:Y:S01]  /*e9c0*/  SHFL.IDX PT, R3, R3, 0x1, 0x1c1f ;  /* 0x003c1f0003037f89 */ /* 0x000ea200000e0000 */
[----:B------:R-:W-:Y:S01]  /*e9d0*/  IMAD R12, R16, c[0x0][0x4e8], RZ ;  /* 0x00013a00100c7a24 */ /* 0x000fe200078e02ff */
[----:B------:R-:W-:Y:S01]  /*e9e0*/  LOP3.LUT P0, RZ, R23, 0x3, RZ, 0xc0, !PT ;  /* 0x0000000317ff7812 */ /* 0x000fe2000780c0ff */
        /* <DEDUP_REMOVED lines=9> */
[----:B------:R-:W-:Y:S01]  /*ea80*/  IMAD R0, R9, c[0x0][0x3a0], RZ ;  /* 0x0000e80009007a24 */ /* 0x000fe200078e02ff */
[----:B-1----:R-:W-:Y:S01]  /*ea90*/  IADD3 R4, R208, R229, RZ ;  /* 0x000000e5d0047210 */ /* 0x002fe20007ffe0ff */
[C---:B------:R-:W-:Y:S01]  /*eaa0*/  IMAD.WIDE.U32 R2, R6.reuse, c[0x0][0x3a0], RZ ;  /* 0x0000e80006027a25 */ /* 0x040fe200078e00ff */
[----:B------:R-:W-:Y:S01]  /*eab0*/  SHF.R.S32.HI R5, RZ, 0x1f, R7 ;  /* 0x0000001fff057819 */ /* 0x000fe20000011407 */
[----:B------:R1:W2:Y:S02]  /*eac0*/  LDS.128 R24, [R210+0x80] ;  /* 0x00008000d2187984 */ /* 0x0002a40000000c00 */
[----:B------:R-:W-:Y:S01]  /*ead0*/  IMAD R6, R6, c[0x0][0x3a4], R0 ;  /* 0x0000e90006067a24 */ /* 0x000fe200078e0200 */
[----:B------:R-:W-:Y:S01]  /*eae0*/  MOV R0, R4 ;  /* 0x0000000400007202 */ /* 0x000fe20000000f00 */
[----:B------:R1:W3:Y:S01]  /*eaf0*/  LDS.128 R40, [R210+0x1080] ;  /* 0x00108000d2287984 */ /* 0x0002e20000000c00 */
[----:B------:R-:W-:-:S02]  /*eb00*/  IMAD R5, R5, c[0x0][0x3f0], RZ ;  /* 0x0000fc0005057a24 */ /* 0x000fc400078e02ff */
[----:B------:R-:W-:Y:S01]  /*eb10*/  IADD3 R3, R3, R6, RZ ;  /* 0x0000000603037210 */ /* 0x000fe20007ffe0ff */
[----:B------:R-:W-:Y:S01]  /*eb20*/  @P2 IMAD.HI.U32 R6, R4, c[0x0][0x4ec], RZ ;  /* 0x00013b0004062a27 */ /* 0x000fe200078e00ff */
[----:B------:R1:W4:Y:S03]  /*eb30*/  LDS.128 R52, [R210+0x2080] ;  /* 0x00208000d2347984 */ /* 0x0003260000000c00 */
        /* <DEDUP_REMOVED lines=31> */
.L_x_2797:
[----:B------:R-:W-:Y:S05]  /*ed30*/  BRA.DIV ~URZ, `(.L_x_2716) ;  /* 0x000053727f007947 */ /* 0x000fea000b800000 */
[----:B------:R4:W2:Y:S02]  /*ed40*/  SHFL.IDX PT, R0, R11, RZ, 0x181f ;  /* 0x00181fff0b007589 */ /* 0x0008a400000e0000 */
.L_x_2798:
        /* <DEDUP_REMOVED lines=19> */
.L_x_2718:
[----:B------:R-:W-:Y:S05]  /*ee80*/  BSYNC B0 ;  /* 0x0000000000007941 */ /* 0x000fea0003800000 */
.L_x_2717:
[----:B------:R-:W-:Y:S05]  /*ee90*/  BRA.DIV ~URZ, `(.L_x_2719) ;  /* 0x000052827f007947 */ /* 0x000fea000b800000 */
[----:B---3--:R3:W4:Y:S04]  /*eea0*/  SHFL.IDX PT, R8, R9, 0x1, 0x181f ;  /* 0x00381f0009087f89 */ /* 0x00872800000e0000 */
[----:B--2---:R3:W2:Y:S02]  /*eeb0*/  SHFL.IDX PT, R0, R11, 0x1, 0x181f ;  /* 0x00381f000b007f89 */ /* 0x0046a400000e0000 */
.L_x_2799:
        /* <DEDUP_REMOVED lines=19> */
.L_x_2721:
[----:B------:R-:W-:Y:S05]  /*eff0*/  BSYNC B0 ;  /* 0x0000000000007941 */ /* 0x000fea0003800000 */
.L_x_2720:
[----:B------:R-:W-:Y:S05]  /*f000*/  BRA.DIV ~URZ, `(.L_x_2722) ;  /* 0x000051e27f007947 */ /* 0x000fea000b800000 */
[----:B----4-:R4:W3:Y:S02]  /*f010*/  SHFL.IDX PT, R8, R9, 0x2, 0x181f ;  /* 0x00581f0009087f89 */ /* 0x0108e400000e0000 */
.L_x_2800:
[----:B------:R-:W-:Y:S05]  /*f020*/  BRA.DIV ~URZ, `(.L_x_2723) ;  /* 0x000052327f007947 */ /* 0x000fea000b800000 */
[----:B--2---:R2:W4:Y:S02]  /*f030*/  SHFL.IDX PT, R0, R11, 0x2, 0x181f ;  /* 0x00581f000b007f89 */ /* 0x00452400000e0000 */
.L_x_2801:
        /* <DEDUP_REMOVED lines=19> */
.L_x_2725:
[----:B------:R-:W-:Y:S05]  /*f170*/  BSYNC B0 ;  /* 0x0000000000007941 */ /* 0x000fea0003800000 */
.L_x_2724:
[----:B------:R-:W-:Y:S05]  /*f180*/  BRA.DIV ~URZ, `(.L_x_2726) ;  /* 0x000051427f007947 */ /* 0x000fea000b800000 */
[----:B---3--:R3:W2:Y:S04]  /*f190*/  SHFL.IDX PT, R6, R9, 0x3, 0x181f ;  /* 0x00781f0009067f89 */ /* 0x0086a800000e0000 */
[----:B----4-:R3:W4:Y:S02]  /*f1a0*/  SHFL.IDX PT, R0, R11, 0x3, 0x181f ;  /* 0x00781f000b007f89 */ /* 0x01072400000e0000 */
.L_x_2802:
        /* <DEDUP_REMOVED lines=20> */
.L_x_2714:
        /* <DEDUP_REMOVED lines=32> */
.L_x_2803:
[----:B------:R-:W-:Y:S05]  /*f4f0*/  BRA.DIV ~URZ, `(.L_x_2729) ;  /* 0x00004f127f007947 */ /* 0x000fea000b800000 */
[----:B------:R3:W4:Y:S02]  /*f500*/  SHFL.IDX PT, R0, R12, RZ, 0x1c1f ;  /* 0x001c1fff0c007589 */ /* 0x00072400000e0000 */
.L_x_2804:
        /* <DEDUP_REMOVED lines=8> */
[----:B------:R-:W-:Y:S02]  /*f590*/  IADD3 R11, R225, 0x8, RZ ;  /* 0x00000008e10b7810 */ /* 0x000fe40007ffe0ff */
[----:B------:R-:W-:Y:S01]  /*f5a0*/  ISETP.GE.AND P1, PT, R9, c[0x0][0x3c8], PT ;  /* 0x0000f20009007a0c */ /* 0x000fe20003f26270 */
[----:B----4-:R-:W-:Y:S01]  /*f5b0*/  @!P4 IMAD.MOV.U32 R6, RZ, RZ, R0 ;  /* 0x000000ffff06c224 */ /* 0x010fe200078e0000 */
[----:B------:R-:W-:Y:S01]  /*f5c0*/  SHF.R.S32.HI R11, RZ, 0x1f, R11 ;  /* 0x0000001fff0b7819 */ /* 0x000fe2000001140b */
[----:B--2---:R-:W-:Y:S01]  /*f5d0*/  @!P4 IMAD.MOV.U32 R7, RZ, RZ, R4 ;  /* 0x000000ffff07c224 */ /* 0x004fe200078e0004 */
[----:B------:R-:W-:Y:S02]  /*f5e0*/  @!P2 LEA R2, P3, R8, R0, 0x2 ;  /* 0x000000000802a211 */ /* 0x000fe400078610ff */
[C---:B------:R-:W-:Y:S01]  /*f5f0*/  IADD3 R10, R225.reuse, 0x20, RZ ;  /* 0x00000020e10a7810 */ /* 0x040fe20007ffe0ff */
[C---:B------:R-:W-:Y:S01]  /*f600*/  @!P4 IMAD.WIDE R6, R225.reuse, 0x4, R6 ;  /* 0x00000004e106c825 */ /* 0x040fe200078e0206 */
[----:B------:R-:W-:-:S02]  /*f610*/  IADD3 R14, R225, 0x10, RZ ;  /* 0x00000010e10e7810 */ /* 0x000fc40007ffe0ff */
[----:B------:R-:W-:Y:S02]  /*f620*/  @!P2 LEA.HI.X R3, R8, R4, R11, 0x2, P3 ;  /* 0x000000040803a211 */ /* 0x000fe400018f140b */
[----:B------:R2:W-:Y:S01]  /*f630*/  @!P4 ST.E.64 [R6.64], R136 ;  /* 0x000000880600c985 */ /* 0x0005e2000c101b08 */
[C---:B------:R-:W-:Y:S02]  /*f640*/  IADD3 R8, R225.reuse, 0x28, RZ ;  /* 0x00000028e1087810 */ /* 0x040fe40007ffe0ff */
[----:B------:R-:W-:Y:S01]  /*f650*/  ISETP.GE.AND P6, PT, R10, c[0x0][0x3c8], PT ;  /* 0x0000f2000a007a0c */ /* 0x000fe20003fc6270 */
[----:B------:R4:W-:Y:S01]  /*f660*/  @!P2 ST.E.64 [R2.64], R32 ;  /* 0x000000200200a985 */ /* 0x0009e2000c101b08 */
[----:B------:R-:W-:Y:S02]  /*f670*/  IADD3 R11, R225, 0x18, RZ ;  /* 0x00000018e10b7810 */ /* 0x000fe40007ffe0ff */
[----:B------:R-:W-:Y:S02]  /*f680*/  SHF.R.S32.HI R14, RZ, 0x1f, R14 ;  /* 0x0000001fff0e7819 */ /* 0x000fe4000001140e */
[----:B------:R-:W-:-:S02]  /*f690*/  ISETP.GE.AND P2, PT, R8, c[0x0][0x3c8], PT ;  /* 0x0000f20008007a0c */ /* 0x000fc40003f46270 */
[----:B------:R-:W-:Y:S02]  /*f6a0*/  SHF.R.S32.HI R11, RZ, 0x1f, R11 ;  /* 0x0000001fff0b7819 */ /* 0x000fe4000001140b */
[----:B------:R-:W-:Y:S02]  /*f6b0*/  SHF.R.S32.HI R15, RZ, 0x1f, R245 ;  /* 0x0000001fff0f7819 */ /* 0x000fe400000114f5 */
[-C--:B--2---:R-:W-:Y:S02]  /*f6c0*/  @!P5 LEA R6, P4, R13, R0.reuse, 0x2 ;  /* 0x000000000d06d211 */ /* 0x084fe400078810ff */
[----:B----4-:R-:W-:Y:S02]  /*f6d0*/  @!P1 LEA R2, P3, R9, R0, 0x2 ;  /* 0x0000000009029211 */ /* 0x010fe400078610ff */
        /* <DEDUP_REMOVED lines=12> */
[-C--:B--2---:R-:W-:Y:S02]  /*f7a0*/  @!P6 LEA R6, P4, R10, R0.reuse, 0x2 ;  /* 0x000000000a06e211 */ /* 0x084fe400078810ff */
[----:B----4-:R-:W-:Y:S02]  /*f7b0*/  @!P2 LEA R2, P3, R8, R0, 0x2 ;  /* 0x000000000802a211 */ /* 0x010fe400078610ff */
[----:B------:R-:W-:Y:S02]  /*f7c0*/  @!P6 LEA.HI.X R7, R10, R4, R14, 0x2, P4 ;  /* 0x000000040a07e211 */ /* 0x000fe400020f140e */
[----:B------:R-:W-:-:S02]  /*f7d0*/  IADD3 R10, R225, 0x40, RZ ;  /* 0x00000040e10a7810 */ /* 0x000fc40007ffe0ff */
[C---:B------:R-:W-:Y:S01]  /*f7e0*/  IADD3 R14, R225.reuse, 0x30, RZ ;  /* 0x00000030e10e7810 */ /* 0x040fe20007ffe0ff */
[----:B------:R2:W-:Y:S01]  /*f7f0*/  @!P6 ST.E.64 [R6.64], R104 ;  /* 0x000000680600e985 */ /* 0x0005e2000c101b08 */
[----:B------:R-:W-:Y:S02]  /*f800*/  @!P2 LEA.HI.X R3, R8, R4, R11, 0x2, P3 ;  /* 0x000000040803a211 */ /* 0x000fe400018f140b */
[C---:B------:R-:W-:Y:S02]  /*f810*/  IADD3 R8, R225.reuse, 0x48, RZ ;  /* 0x00000048e1087810 */ /* 0x040fe40007ffe0ff */
[----:B------:R-:W-:Y:S01]  /*f820*/  ISETP.GE.AND P6, PT, R10, c[0x0][0x3c8], PT ;  /* 0x0000f2000a007a0c */ /* 0x000fe20003fc6270 */
[----:B------:R4:W-:Y:S01]  /*f830*/  @!P2 ST.E.64 [R2.64], R108 ;  /* 0x0000006c0200a985 */ /* 0x0009e2000c101b08 */
[----:B------:R-:W-:Y:S02]  /*f840*/  IADD3 R11, R225, 0x38, RZ ;  /* 0x00000038e10b7810 */ /* 0x000fe40007ffe0ff */
[----:B------:R-:W-:-:S02]  /*f850*/  SHF.R.S32.HI R14, RZ, 0x1f, R14 ;  /* 0x0000001fff0e7819 */ /* 0x000fc4000001140e */
[----:B------:R-:W-:Y:S02]  /*f860*/  ISETP.GE.AND P2, PT, R8, c[0x0][0x3c8], PT ;  /* 0x0000f20008007a0c */ /* 0x000fe40003f46270 */
[----:B------:R-:W-:Y:S02]  /*f870*/  SHF.R.S32.HI R11, RZ, 0x1f, R11 ;  /* 0x0000001fff0b7819 */ /* 0x000fe4000001140b */
[----:B--2---:R-:W-:-:S04]  /*f880*/  @!P5 LEA R6, P4, R13, R0, 0x2 ;  /* 0x000000000d06d211 */ /* 0x004fc800078810ff */
[----:B------:R-:W-:Y:S02]  /*f890*/  @!P5 LEA.HI.X R7, R13, R4, R14, 0x2, P4 ;  /* 0x000000040d07d211 */ /* 0x000fe400020f140e */
[----:B----4-:R-:W-:Y:S02]  /*f8a0*/  @!P1 LEA R2, P3, R9, R0, 0x2 ;  /* 0x0000000009029211 */ /* 0x010fe400078610ff */
[----:B------:R-:W-:Y:S01]  /*f8b0*/  IADD3 R13, R225, 0x50, RZ ;  /* 0x00000050e10d7810 */ /* 0x000fe20007ffe0ff */
        /* <DEDUP_REMOVED lines=10> */
[----:B--2---:R-:W-:-:S04]  /*f960*/  @!P6 LEA R6, P4, R10, R0, 0x2 ;  /* 0x000000000a06e211 */ /* 0x004fc800078810ff */
[----:B------:R-:W-:Y:S02]  /*f970*/  @!P6 LEA.HI.X R7, R10, R4, R14, 0x2, P4 ;  /* 0x000000040a07e211 */ /* 0x000fe400020f140e */
[C---:B----4-:R-:W-:Y:S02]  /*f980*/  @!P2 LEA R2, P3, R8.reuse, R0, 0x2 ;  /* 0x000000000802a211 */ /* 0x050fe400078610ff */
[C---:B------:R-:W-:Y:S01]  /*f990*/  IADD3 R10, R225.reuse, 0x60, RZ ;  /* 0x00000060e10a7810 */ /* 0x040fe20007ffe0ff */
[----:B------:R2:W-:Y:S01]  /*f9a0*/  @!P6 ST.E.64 [R6.64], R36 ;  /* 0x000000240600e985 */ /* 0x0005e2000c101b08 */
[C---:B------:R-:W-:Y:S02]  /*f9b0*/  IADD3 R14, R225.reuse, 0x50, RZ ;  /* 0x00000050e10e7810 */ /* 0x040fe40007ffe0ff */
[----:B------:R-:W-:Y:S02]  /*f9c0*/  @!P2 LEA.HI.X R3, R8, R4, R11, 0x2, P3 ;  /* 0x000000040803a211 */ /* 0x000fe400018f140b */
[----:B------:R-:W-:-:S02]  /*f9d0*/  IADD3 R8, R225, 0x68, RZ ;  /* 0x00000068e1087810 */ /* 0x000fc40007ffe0ff */
[----:B------:R-:W-:Y:S01]  /*f9e0*/  ISETP.GE.AND P6, PT, R10, c[0x0][0x3c8], PT ;  /* 0x0000f2000a007a0c */ /* 0x000fe20003fc6270 */
[----:B------:R4:W-:Y:S01]  /*f9f0*/  @!P2 ST.E.64 [R2.64], R40 ;  /* 0x000000280200a985 */ /* 0x0009e2000c101b08 */
[----:B------:R-:W-:Y:S02]  /*fa00*/  IADD3 R11, R225, 0x58, RZ ;  /* 0x00000058e10b7810 */ /* 0x000fe40007ffe0ff */
[----:B------:R-:W-:Y:S02]  /*fa10*/  SHF.R.S32.HI R14, RZ, 0x1f, R14 ;  /* 0x0000001fff0e7819 */ /* 0x000fe4000001140e */
[----:B------:R-:W-:Y:S02]  /*fa20*/  SHF.R.S32.HI R11, RZ, 0x1f, R11 ;  /* 0x0000001fff0b7819 */ /* 0x000fe4000001140b */
[----:B------:R-:W-:Y:S02]  /*fa30*/  ISETP.GE.AND P2, PT, R8, c[0x0][0x3c8], PT ;  /* 0x0000f20008007a0c */ /* 0x000fe40003f46270 */
[----:B--2---:R-:W-:-:S04]  /*fa40*/  @!P5 LEA R6, P4, R13, R0, 0x2 ;  /* 0x000000000d06d211 */ /* 0x004fc800078810ff */
[----:B------:R-:W-:Y:S02]  /*fa50*/  @!P5 LEA.HI.X R7, R13, R4, R14, 0x2, P4 ;  /* 0x000000040d07d211 */ /* 0x000fe400020f140e */
[----:B------:R-:W-:Y:S02]  /*fa60*/  SHF.R.S32.HI R13, RZ, 0x1f, R246 ;  /* 0x0000001fff0d7819 */ /* 0x000fe400000114f6 */
[C---:B----4-:R-:W-:Y:S01]  /*fa70*/  @!P1 LEA R2, P3, R9.reuse, R0, 0x2 ;  /* 0x0000000009029211 */ /* 0x050fe200078610ff */
[----:B------:R2:W-:Y:S01]  /*fa80*/  @!P5 ST.E.64 [R6.64], R44 ;  /* 0x0000002c0600d985 */ /* 0x0005e2000c101b08 */
[----:B------:R-:W-:Y:S02]  /*fa90*/  ISETP.GE.AND P5, PT, R252, c[0x0][0x3c8], PT ;  /* 0x0000f200fc007a0c */ /* 0x000fe40003fa6270 */
[----:B------:R-:W-:Y:S02]  /*faa0*/  @!P1 LEA.HI.X R3, R9, R4, R11, 0x2, P3 ;  /* 0x0000000409039211 */ /* 0x000fe400018f140b */
[----:B------:R-:W-:-:S02]  /*fab0*/  IADD3 R11, R225, 0x60, RZ ;  /* 0x00000060e10b7810 */ /* 0x000fc40007ffe0ff */
[----:B------:R-:W-:Y:S01]  /*fac0*/  IADD3 R9, R225, 0x68, RZ ;  /* 0x00000068e1097810 */ /* 0x000fe20007ffe0ff */
[----:B------:R4:W-:Y:S01]  /*fad0*/  @!P1 ST.E.64 [R2.64], R48 ;  /* 0x0000003002009985 */ /* 0x0009e2000c101b08 */
[----:B------:R-:W-:Y:S02]  /*fae0*/  SHF.R.S32.HI R11, RZ, 0x1f, R11 ;  /* 0x0000001fff0b7819 */ /* 0x000fe4000001140b */
[----:B------:R-:W-:Y:S02]  /*faf0*/  ISETP.GE.AND P1, PT, R251, c[0x0][0x3c8], PT ;  /* 0x0000f200fb007a0c */ /* 0x000fe40003f26270 */
[----:B------:R-:W-:Y:S02]  /*fb00*/  SHF.R.S32.HI R9, RZ, 0x1f, R9 ;  /* 0x0000001fff097819 */ /* 0x000fe40000011409 */
[----:B------:R-:W-:Y:S02]  /*fb10*/  SHF.R.S32.HI R14, RZ, 0x1f, R244 ;  /* 0x0000001fff0e7819 */ /* 0x000fe400000114f4 */
[----:B--2---:R-:W-:-:S04]  /*fb20*/  @!P6 LEA R6, P4, R10, R0, 0x2 ;  /* 0x000000000a06e211 */ /* 0x004fc800078810ff */
[----:B------:R-:W-:Y:S02]  /*fb30*/  @!P6 LEA.HI.X R7, R10, R4, R11, 0x2, P4 ;  /* 0x000000040a07e211 */ /* 0x000fe400020f140b */
[----:B------:R-:W-:Y:S02]  /*fb40*/  ISETP.GE.AND P4, PT, R249, c[0x0][0x3c8], PT ;  /* 0x0000f200f9007a0c */ /* 0x000fe40003f86270 */
[----:B----4-:R-:W-:Y:S01]  /*fb50*/  @!P2 LEA R2, P3, R8, R0, 0x2 ;  /* 0x000000000802a211 */ /* 0x010fe200078610ff */
[----:B------:R2:W-:Y:S01]  /*fb60*/  @!P6 ST.E.64 [R6.64], R52 ;  /* 0x000000340600e985 */ /* 0x0005e2000c101b08 */
[----:B------:R-:W-:Y:S02]  /*fb70*/  ISETP.GE.AND P6, PT, R250, c[0x0][0x3c8], PT ;  /* 0x0000f200fa007a0c */ /* 0x000fe40003fc6270 */
[----:B------:R-:W-:Y:S02]  /*fb80*/  @!P2 LEA.HI.X R3, R8, R4, R9, 0x2, P3 ;  /* 0x000000040803a211 */ /* 0x000fe400018f1409 */
[----:B------:R-:W-:-:S02]  /*fb90*/  SHF.R.S32.HI R9, RZ, 0x1f, R252 ;  /* 0x0000001fff097819 */ /* 0x000fc400000114fc */
[----:B------:R-:W-:Y:S01]  /*fba0*/  SHF.R.S32.HI R8, RZ, 0x1f, R251 ;  /* 0x0000001fff087819 */ /* 0x000fe200000114fb */
[----:B------:R4:W-:Y:S01]  /*fbb0*/  @!P2 ST.E.64 [R2.64], R56 ;  /* 0x000000380200a985 */ /* 0x0009e2000c101b08 */
[----:B------:R-:W-:Y:S02]  /*fbc0*/  SHF.R.S32.HI R10, RZ, 0x1f, R250 ;  /* 0x0000001fff0a7819 */ /* 0x000fe400000114fa */
[----:B------:R-:W-:Y:S02]  /*fbd0*/  SHF.R.S32.HI R11, RZ, 0x1f, R249 ;  /* 0x0000001fff0b7819 */ /* 0x000fe400000114f9 */
[----:B--2---:R-:W-:-:S04]  /*fbe0*/  @!P5 LEA R6, P3, R252, R0, 0x2 ;  /* 0x00000000fc06d211 */ /* 0x004fc800078610ff */
[----:B------:R-:W-:Y:S02]  /*fbf0*/  @!P5 LEA.HI.X R7, R252, R4, R9, 0x2, P3 ;  /* 0x00000004fc07d211 */ /* 0x000fe400018f1409 */
[----:B------:R-:W-:Y:S02]  /*fc00*/  ISETP.GE.AND P3, PT, R248, c[0x0][0x3c8], PT ;  /* 0x0000f200f8007a0c */ /* 0x000fe40003f66270 */
[C---:B----4-:R-:W-:Y:S01]  /*fc10*/  @!P1 LEA R2, P2, R251.reuse, R0, 0x2 ;  /* 0x00000000fb029211 */ /* 0x050fe200078410ff */
[----:B------:R2:W-:Y:S03]  /*fc20*/  @!P5 ST.E.64 [R6.64], R60 ;  /* 0x0000003c0600d985 */ /* 0x0005e6000c101b08 */
[----:B------:R-:W-:Y:S02]  /*fc30*/  @!P1 LEA.HI.X R3, R251, R4, R8, 0x2, P2 ;  /* 0x00000004fb039211 */ /* 0x000fe400010f1408 */
[----:B------:R-:W-:-:S03]  /*fc40*/  @!P6 LEA R8, P2, R250, R0, 0x2 ;  /* 0x00000000fa08e211 */ /* 0x000fc600078410ff */
[----:B------:R4:W-:Y:S01]  /*fc50*/  @!P1 ST.E.64 [R2.64], R64 ;  /* 0x0000004002009985 */ /* 0x0009e2000c101b08 */
[----:B------:R-:W-:Y:S02]  /*fc60*/  ISETP.GE.AND P1, PT, R247, c[0x0][0x3c8], PT ;  /* 0x0000f200f7007a0c */ /* 0x000fe40003f26270 */
[----:B------:R-:W-:Y:S02]  /*fc70*/  @!P6 LEA.HI.X R9, R250, R4, R10, 0x2, P2 ;  /* 0x00000004fa09e211 */ /* 0x000fe400010f140a */
[----:B------:R-:W-:-:S03]  /*fc80*/  SHF.R.S32.HI R10, RZ, 0x1f, R248 ;  /* 0x0000001fff0a7819 */ /* 0x000fc600000114f8 */
[----:B------:R-:W-:Y:S01]  /*fc90*/  @!P6 ST.E.64 [R8.64], R120 ;  /* 0x000000780800e985 */ /* 0x000fe2000c101b08 */
[----:B------:R-:W-:Y:S02]  /*fca0*/  ISETP.GE.AND P6, PT, R246, c[0x0][0x3c8], PT ;  /* 0x0000f200f6007a0c */ /* 0x000fe40003fc6270 */
[----:B--2---:R-:W-:-:S04]  /*fcb0*/  @!P3 LEA R6, P2, R248, R0, 0x2 ;  /* 0x00000000f806b211 */ /* 0x004fc800078410ff */
[----:B------:R-:W-:Y:S02]  /*fcc0*/  @!P3 LEA.HI.X R7, R248, R4, R10, 0x2, P2 ;  /* 0x00000004f807b211 */ /* 0x000fe400010f140a */
[----:B------:R-:W-:Y:S02]  /*fcd0*/  SHF.R.S32.HI R10, RZ, 0x1f, R247 ;  /* 0x0000001fff0a7819 */ /* 0x000fe400000114f7 */
[----:B----4-:R-:W-:-:S04]  /*fce0*/  @!P4 LEA R2, P5, R249, R0, 0x2 ;  /* 0x00000000f902c211 */ /* 0x010fc800078a10ff */
[----:B------:R-:W-:Y:S02]  /*fcf0*/  @!P4 LEA.HI.X R3, R249, R4, R11, 0x2, P5 ;  /* 0x00000004f903c211 */ /* 0x000fe400028f140b */
[----:B------:R-:W-:-:S03]  /*fd00*/  ISETP.GE.AND P5, PT, R245, c[0x0][0x3c8], PT ;  /* 0x0000f200f5007a0c */ /* 0x000fc60003fa6270 */
        /* <DEDUP_REMOVED lines=20> */
.L_x_2731:
[----:B------:R-:W-:Y:S05]  /*fe50*/  BSYNC B0 ;  /* 0x0000000000007941 */ /* 0x000fea0003800000 */
.L_x_2730:
[----:B------:R-:W-:Y:S05]  /*fe60*/  BRA.DIV ~URZ, `(.L_x_2732) ;  /* 0x000046127f007947 */ /* 0x000fea000b800000 */
[----:B--2---:R2:W1:Y:S04]  /*fe70*/  SHFL.IDX PT, R4, R5, 0x1, 0x1c1f ;  /* 0x003c1f0005047f89 */ /* 0x00446800000e0000 */
[----:B----4-:R2:W4:Y:S02]  /*fe80*/  SHFL.IDX PT, R0, R12, 0x1, 0x1c1f ;  /* 0x003c1f000c007f89 */ /* 0x01052400000e0000 */
.L_x_2805:
[----:B------:R-:W-:Y:S05]  /*fe90*/  @P0 BRA `(.L_x_2727) ;  /* 0x000015c000000947 */ /* 0x000fea0003800000 */
[C---:B-12---:R-:W-:Y:S02]  /*fea0*/  IADD3 R5, R225.reuse, 0x8, RZ ;  /* 0x00000008e1057810 */ /* 0x046fe40007ffe0ff */
[----:B------:R-:W-:Y:S02]  /*feb0*/  IADD3 R13, R225, 0x10, RZ ;  /* 0x00000010e10d7810 */ /* 0x000fe40007ffe0ff */
[----:B------:R-:W-:Y:S02]  /*fec0*/  ISETP.GE.AND P3, PT, R5, c[0x0][0x3c8], PT ;  /* 0x0000f20005007a0c */ /* 0x000fe40003f66270 */
[----:B------:R-:W-:-:S02]  /*fed0*/  ISETP.GE.AND P4, PT, R225, c[0x0][0x3c8], PT ;  /* 0x0000f200e1007a0c */ /* 0x000fc40003f86270 */
[----:B------:R-:W-:Y:S02]  /*fee0*/  ISETP.GE.AND P2, PT, R13, c[0x0][0x3c8], PT ;  /* 0x0000f2000d007a0c */ /* 0x000fe40003f46270 */
[C---:B------:R-:W-:Y:S02]  /*fef0*/  IADD3 R8, R225.reuse, 0x8, RZ ;  /* 0x00000008e1087810 */ /* 0x040fe40007ffe0ff */
[----:B------:R-:W-:Y:S02]  /*ff00*/  IADD3 R14, R225, 0x18, RZ ;  /* 0x00000018e10e7810 */ /* 0x000fe40007ffe0ff */
[----:B------:R-:W-:Y:S02]  /*ff10*/  SHF.R.S32.HI R8, RZ, 0x1f, R8 ;  /* 0x0000001fff087819 */ /* 0x000fe40000011408 */
[----:B------:R-:W-:Y:S02]  /*ff20*/  ISETP.GE.AND P1, PT, R14, c[0x0][0x3c8], PT ;  /* 0x0000f2000e007a0c */ /* 0x000fe40003f26270 */
[----:B----4-:R-:W-:Y:S01]  /*ff30*/  @!P3 LEA R2, P5, R5, R0, 0x2 ;  /* 0x000000000502b211 */ /* 0x010fe200078a10ff */
[----:B------:R-:W-:Y:S01]  /*ff40*/  @!P4 IMAD.MOV.U32 R6, RZ, RZ, R0 ;  /* 0x000000ffff06c224 */ /* 0x000fe200078e0000 */
[C---:B------:R-:W-:Y:S01]  /*ff50*/  IADD3 R15, R225.reuse, 0x10, RZ ;  /* 0x00000010e10f7810 */ /* 0x040fe20007ffe0ff */
[----:B------:R-:W-:Y:S01]  /*ff60*/  @!P4 IMAD.MOV.U32 R7, RZ, RZ, R4 ;  /* 0x000000ffff07c224 */ /* 0x000fe200078e0004 */
[----:B---3--:R-:W-:-:S02]  /*ff70*/  IADD3 R12, R225, 0x20, RZ ;  /* 0x00000020e10c7810 */ /* 0x008fc40007ffe0ff */
[----:B------:R-:W-:Y:S01]  /*ff80*/  @!P3 LEA.HI.X R3, R5, R4, R8, 0x2, P5 ;  /* 0x000000040503b211 */ /* 0x000fe200028f1408 */
[----:B------:R-:W-:Y:S01]  /*ff90*/  @!P4 IMAD.WIDE R6, R225, 0x4, R6 ;  /* 0x00000004e106c825 */ /* 0x000fe200078e0206 */
[----:B------:R-:W-:Y:S02]  /*ffa0*/  @!P2 LEA R8, P6, R13, R0, 0x2 ;  /* 0x000000000d08a211 */ /* 0x000fe400078c10ff */
[----:B------:R-:W-:Y:S02]  /*ffb0*/  SHF.R.S32.HI R15, RZ, 0x1f, R15 ;  /* 0x0000001fff0f7819 */ /* 0x000fe4000001140f */
[----:B------:R-:W-:Y:S01]  /*ffc0*/  ISETP.GE.AND P0, PT, R12, c[0x0][0x3c8], PT ;  /* 0x0000f2000c007a0c */ /* 0x000fe20003f06270 */
[----:B------:R1:W-:Y:S01]  /*ffd0*/  @!P4 ST.E.64 [R6.64], R96 ;  /* 0x000000600600c985 */ /* 0x0003e2000c101b08 */
[----:B------:R-:W-:Y:S02]  /*ffe0*/  IADD3 R10, R225, 0x28, RZ ;  /* 0x00000028e10a7810 */ /* 0x000fe40007ffe0ff */
[----:B------:R-:W-:Y:S01]  /*fff0*/  @!P2 LEA.HI.X R9, R13, R4, R15, 0x2, P6 ;  /* 0x000000040d09a211 */ /* 0x000fe200030f140f */
[----:B------:R2:W-:Y:S01]  /*10000*/  @!P3 ST.E.64 [R2.64], R84 ;  /* 0x000000540200b985 */ /* 0x0005e2000c101b08 */
[----:B------:R-:W-:-:S02]  /*10010*/  IADD3 R15, R225, 0x18, RZ ;  /* 0x00000018e10f7810 */ /* 0x000fc40007ffe0ff */
[----:B------:R-:W-:Y:S01]  /*10020*/  ISETP.GE.AND P5, PT, R10, c[0x0][0x3c8], PT ;  /* 0x0000f2000a007a0c */ /* 0x000fe20003fa6270 */
[----:B------:R3:W-:Y:S01]  /*10030*/  @!P2 ST.E.64 [R8.64], R132 ;  /* 0x000000840800a985 */ /* 0x0007e2000c101b08 */
[----:B------:R-:W-:Y:S02]  /*10040*/  SHF.R.S32.HI R15, RZ, 0x1f, R15 ;  /* 0x0000001fff0f7819 */ /* 0x000fe4000001140f */
[C---:B------:R-:W-:Y:S02]  /*10050*/  IADD3 R11, R225.reuse, 0x30, RZ ;  /* 0x00000030e10b7810 */ /* 0x040fe40007ffe0ff */
[----:B------:R-:W-:Y:S02]  /*10060*/  IADD3 R13, R225, 0x20, RZ ;  /* 0x00000020e10d7810 */ /* 0x000fe40007ffe0ff */
[----:B------:R-:W-:Y:S02]  /*10070*/  ISETP.GE.AND P4, PT, R11, c[0x0][0x3c8], PT ;  /* 0x0000f2000b007a0c */ /* 0x000fe40003f86270 */
[----:B------:R-:W-:-:S02]  /*10080*/  IADD3 R5, R225, 0x38, RZ ;  /* 0x00000038e1057810 */ /* 0x000fc40007ffe0ff */
[----:B------:R-:W-:Y:S02]  /*10090*/  SHF.R.S32.HI R13, RZ, 0x1f, R13 ;  /* 0x0000001fff0d7819 */ /* 0x000fe4000001140d */
[----:B-1----:R-:W-:-:S04]  /*100a0*/  @!P1 LEA R6, P3, R14, R0, 0x2 ;  /* 0x000000000e069211 */ /* 0x002fc800078610ff */
[----:B------:R-:W-:Y:S02]  /*100b0*/  @!P1 LEA.HI.X R7, R14, R4, R15, 0x2, P3 ;  /* 0x000000040e079211 */ /* 0x000fe400018f140f */
[C---:B--2---:R-:W-:Y:S02]  /*100c0*/  @!P0 LEA R2, P6, R12.reuse, R0, 0x2 ;  /* 0x000000000c028211 */ /* 0x044fe400078c10ff */
[----:B------:R-:W-:Y:S01]  /*100d0*/  IADD3 R15, R225, 0x28, RZ ;  /* 0x00000028e10f7810 */ /* 0x000fe20007ffe0ff */
[----:B------:R1:W-:Y:S01]  /*100e0*/  @!P1 ST.E.64 [R6.64], R106 ;  /* 0x0000006a06009985 */ /* 0x0003e2000c101b08 */
[----:B------:R-:W-:Y:S02]  /*100f0*/  ISETP.GE.AND P3, PT, R5, c[0x0][0x3c8], PT ;  /* 0x0000f20005007a0c */ /* 0x000fe40003f66270 */
[----:B------:R-:W-:Y:S02]  /*10100*/  @!P0 LEA.HI.X R3, R12, R4, R13, 0x2, P6 ;  /* 0x000000040c038211 */ /* 0x000fe400030f140d */
[----:B---3--:R-:W-:-:S02]  /*10110*/  @!P5 LEA R8, P1, R10, R0, 0x2 ;  /* 0x000000000a08d211 */ /* 0x008fc400078210ff */
[----:B------:R-:W-:Y:S01]  /*10120*/  SHF.R.S32.HI R15, RZ, 0x1f, R15 ;  /* 0x0000001fff0f7819 */ /* 0x000fe2000001140f */
[----:B------:R2:W-:Y:S01]  /*10130*/  @!P0 ST.E.64 [R2.64], R88 ;  /* 0x0000005802008985 */ /* 0x0005e2000c101b08 */
[----:B------:R-:W-:Y:S02]  /*10140*/  IADD3 R13, R225, 0x40, RZ ;  /* 0x00000040e10d7810 */ /* 0x000fe40007ffe0ff */
[----:B------:R-:W-:Y:S02]  /*10150*/  @!P5 LEA.HI.X R9, R10, R4, R15, 0x2, P1 ;  /* 0x000000040a09d211 */ /* 0x000fe400008f140f */
[----:B------:R-:W-:Y:S02]  /*10160*/  ISETP.GE.AND P2, PT, R13, c[0x0][0x3c8], PT ;  /* 0x0000f2000d007a0c */ /* 0x000fe40003f46270 */
[C---:B------:R-:W-:Y:S01]  /*10170*/  IADD3 R15, R225.reuse, 0x30, RZ ;  /* 0x00000030e10f7810 */ /* 0x040fe20007ffe0ff */
[----:B------:R3:W-:Y:S01]  /*10180*/  @!P5 ST.E.64 [R8.64], R122 ;  /* 0x0000007a0800d985 */ /* 0x0007e2000c101b08 */
[----:B------:R-:W-:-:S02]  /*10190*/  IADD3 R10, R225, 0x38, RZ ;  /* 0x00000038e10a7810 */ /* 0x000fc40007ffe0ff */
[----:B------:R-:W-:Y:S02]  /*101a0*/  SHF.R.S32.HI R15, RZ, 0x1f, R15 ;  /* 0x0000001fff0f7819 */ /* 0x000fe4000001140f */
[C---:B------:R-:W-:Y:S02]  /*101b0*/  IADD3 R12, R225.reuse, 0x50, RZ ;  /* 0x00000050e10c7810 */ /* 0x040fe40007ffe0ff */
[----:B------:R-:W-:Y:S02]  /*101c0*/  SHF.R.S32.HI R10, RZ, 0x1f, R10 ;  /* 0x0000001fff0a7819 */ /* 0x000fe4000001140a */
[----:B------:R-:W-:Y:S02]  /*101d0*/  IADD3 R14, R225, 0x48, RZ ;  /* 0x00000048e10e7810 */ /* 0x000fe40007ffe0ff */
[----:B-1----:R-:W-:Y:S02]  /*101e0*/  @!P4 LEA R6, P0, R11, R0, 0x2 ;  /* 0x000000000b06c211 */ /* 0x002fe400078010ff */
[----:B------:R-:W-:-:S02]  /*101f0*/  ISETP.GE.AND P1, PT, R14, c[0x0][0x3c8], PT ;  /* 0x0000f2000e007a0c */ /* 0x000fc40003f26270 */
[----:B------:R-:W-:Y:S02]  /*10200*/  @!P4 LEA.HI.X R7, R11, R4, R15, 0x2, P0 ;  /* 0x000000040b07c211 */ /* 0x000fe400000f140f */
[----:B------:R-:W-:Y:S02]  /*10210*/  ISETP.GE.AND P0, PT, R12, c[0x0][0x3c8], PT ;  /* 0x0000f2000c007a0c */ /* 0x000fe40003f06270 */
[----:B--2---:R-:W-:Y:S01]  /*10220*/  @!P3 LEA R2, P6, R5, R0, 0x2 ;  /* 0x000000000502b211 */ /* 0x004fe200078c10ff */
[----:B------:R1:W-:Y:S01]  /*10230*/  @!P4 ST.E.64 [R6.64], R110 ;  /* 0x0000006e0600c985 */ /* 0x0003e2000c101b08 */
[----:B------:R-:W-:Y:S02]  /*10240*/  IADD3 R15, R225, 0x40, RZ ;  /* 0x00000040e10f7810 */ /* 0x000fe40007ffe0ff */
[----:B------:R-:W-:Y:S02]  /*10250*/  @!P3 LEA.HI.X R3, R5, R4, R10, 0x2, P6 ;  /* 0x000000040503b211 */ /* 0x000fe400030f140a */
[----:B------:R-:W-:-:S02]  /*10260*/  SHF.R.S32.HI R15, RZ, 0x1f, R15 ;  /* 0x0000001fff0f7819 */ /* 0x000fc4000001140f */
[----:B---3--:R-:W-:Y:S01]  /*10270*/  @!P2 LEA R8, P6, R13, R0, 0x2 ;  /* 0x000000000d08a211 */ /* 0x008fe200078c10ff */
        /* <DEDUP_REMOVED lines=8> */
[----:B------:R-:W-:Y:S02]  /*10300*/  IADD3 R15, R225, 0x48, RZ ;  /* 0x00000048e10f7810 */ /* 0x000fe40007ffe0ff */
[----:B------:R-:W-:Y:S02]  /*10310*/  ISETP.GE.AND P4, PT, R11, c[0x0][0x3c8], PT ;  /* 0x0000f2000b007a0c */ /* 0x000fe40003f86270 */
[----:B------:R-:W-:Y:S02]  /*10320*/  SHF.R.S32.HI R15, RZ, 0x1f, R15 ;  /* 0x0000001fff0f7819 */ /* 0x000fe4000001140f */
[----:B------:R-:W-:Y:S02]  /*10330*/  IADD3 R5, R225, 0x68, RZ ;  /* 0x00000068e1057810 */ /* 0x000fe40007ffe0ff */
[----:B-1----:R-:W-:-:S02]  /*10340*/  @!P1 LEA R6, P3, R14, R0, 0x2 ;  /* 0x000000000e069211 */ /* 0x002fc400078610ff */
[----:B------:R-:W-:Y:S02]  /*10350*/  ISETP.GE.AND P2, PT, R252, c[0x0][0x3c8], PT ;  /* 0x0000f200fc007a0c */ /* 0x000fe40003f46270 */
[----:B------:R-:W-:Y:S02]  /*10360*/  @!P1 LEA.HI.X R7, R14, R4, R15, 0x2, P3 ;  /* 0x000000040e079211 */ /* 0x000fe400018f140f */
[----:B------:R-:W-:Y:S02]  /*10370*/  ISETP.GE.AND P3, PT, R5, c[0x0][0x3c8], PT ;  /* 0x0000f20005007a0c */ /* 0x000fe40003f66270 */
[C---:B--2---:R-:W-:Y:S01]  /*10380*/  @!P0 LEA R2, P6, R12.reuse, R0, 0x2 ;  /* 0x000000000c028211 */ /* 0x044fe200078c10ff */
[----:B------:R1:W-:Y:S01]  /*10390*/  @!P1 ST.E.64 [R6.64], R114 ;  /* 0x0000007206009985 */ /* 0x0003e2000c101b08 */
[----:B------:R-:W-:Y:S02]  /*103a0*/  ISETP.GE.AND P1, PT, R251, c[0x0][0x3c8], PT ;  /* 0x0000f200fb007a0c */ /* 0x000fe40003f26270 */
[----:B------:R-:W-:-:S02]  /*103b0*/  @!P0 LEA.HI.X R3, R12, R4, R13, 0x2, P6 ;  /* 0x000000040c038211 */ /* 0x000fc400030f140d */
[C---:B------:R-:W-:Y:S02]  /*103c0*/  IADD3 R12, R225.reuse, 0x58, RZ ;  /* 0x00000058e10c7810 */ /* 0x040fe40007ffe0ff */
[C---:B---3--:R-:W-:Y:S01]  /*103d0*/  @!P5 LEA R8, P6, R10.reuse, R0, 0x2 ;  /* 0x000000000a08d211 */ /* 0x048fe200078c10ff */
[----:B------:R2:W-:Y:S01]  /*103e0*/  @!P0 ST.E.64 [R2.64], R46 ;  /* 0x0000002e02008985 */ /* 0x0005e2000c101b08 */
[----:B------:R-:W-:Y:S02]  /*103f0*/  SHF.R.S32.HI R12, RZ, 0x1f, R12 ;  /* 0x0000001fff0c7819 */ /* 0x000fe4000001140c */
[----:B------:R-:W-:Y:S02]  /*10400*/  SHF.R.S32.HI R13, RZ, 0x1f, R246 ;  /* 0x0000001fff0d7819 */ /* 0x000fe400000114f6 */
[----:B------:R-:W-:Y:S02]  /*10410*/  @!P5 LEA.HI.X R9, R10, R4, R12, 0x2, P6 ;  /* 0x000000040a09d211 */ /* 0x000fe400030f140c */
[----:B------:R-:W-:-:S02]  /*10420*/  IADD3 R12, R225, 0x60, RZ ;  /* 0x00000060e10c7810 */ /* 0x000fc40007ffe0ff */
[----:B------:R-:W-:Y:S01]  /*10430*/  IADD3 R10, R225, 0x68, RZ ;  /* 0x00000068e10a7810 */ /* 0x000fe20007ffe0ff */
[----:B------:R3:W-:Y:S01]  /*10440*/  @!P5 ST.E.64 [R8.64], R130 ;  /* 0x000000820800d985 */ /* 0x0007e2000c101b08 */
[----:B------:R-:W-:Y:S02]  /*10450*/  SHF.R.S32.HI R12, RZ, 0x1f, R12 ;  /* 0x0000001fff0c7819 */ /* 0x000fe4000001140c */
[----:B------:R-:W-:Y:S02]  /*10460*/  SHF.R.S32.HI R10, RZ, 0x1f, R10 ;  /* 0x0000001fff0a7819 */ /* 0x000fe4000001140a */
        /* <DEDUP_REMOVED lines=8> */
[----:B------:R-:W-:Y:S01]  /*104f0*/  SHF.R.S32.HI R10, RZ, 0x1f, R251 ;  /* 0x0000001fff0a7819 */ /* 0x000fe200000114fb */
[----:B------:R2:W-:Y:S01]  /*10500*/  @!P3 ST.E.64 [R2.64], R50 ;  /* 0x000000320200b985 */ /* 0x0005e2000c101b08 */
[C---:B---3--:R-:W-:Y:S02]  /*10510*/  @!P2 LEA R8, P5, R252.reuse, R0, 0x2 ;  /* 0x00000000fc08a211 */ /* 0x048fe400078a10ff */
[----:B------:R-:W-:Y:S02]  /*10520*/  SHF.R.S32.HI R5, RZ, 0x1f, R250 ;  /* 0x0000001fff057819 */ /* 0x000fe400000114fa */
[----:B------:R-:W-:Y:S02]  /*10530*/  @!P2 LEA.HI.X R9, R252, R4, R11, 0x2, P5 ;  /* 0x00000004fc09a211 */ /* 0x000fe400028f140b */
[----:B------:R-:W-:Y:S02]  /*10540*/  ISETP.GE.AND P5, PT, R248, c[0x0][0x3c8], PT ;  /* 0x0000f200f8007a0c */ /* 0x000fe40003fa6270 */
[----:B------:R-:W-:Y:S01]  /*10550*/  SHF.R.S32.HI R12, RZ, 0x1f, R245 ;  /* 0x0000001fff0c7819 */ /* 0x000fe200000114f5 */
[----:B------:R-:W-:Y:S01]  /*10560*/  @!P2 ST.E.64 [R8.64], R134 ;  /* 0x000000860800a985 */ /* 0x000fe2000c101b08 */
[----:B------:R-:W-:-:S02]  /*10570*/  ISETP.GE.AND P2, PT, R246, c[0x0][0x3c8], PT ;  /* 0x0000f200f6007a0c */ /* 0x000fc40003f46270 */
        /* <DEDUP_REMOVED lines=38> */
.L_x_2712:
        /* <DEDUP_REMOVED lines=19> */
.L_x_2733:
        /* <DEDUP_REMOVED lines=55> */
.L_x_2735:
[----:B------:R-:W-:Y:S05]  /*10c80*/  BSYNC B0 ;  /* 0x0000000000007941 */ /* 0x000fea0003800000 */
.L_x_2734:
        /* <DEDUP_REMOVED lines=34> */
.L_x_2806:
[----:B------:R-:W-:Y:S05]  /*10eb0*/  BRA.DIV ~URZ, `(.L_x_2737) ;  /* 0x000037027f007947 */ /* 0x000fea000b800000 */
[----:B------:R3:W4:Y:S02]  /*10ec0*/  SHFL.IDX PT, R0, R12, RZ, 0x181f ;  /* 0x00181fff0c007589 */ /* 0x00072400000e0000 */
.L_x_2807:
        /* <DEDUP_REMOVED lines=20> */
.L_x_2739:
[----:B------:R-:W-:Y:S05]  /*11010*/  BSYNC B0 ;  /* 0x0000000000007941 */ /* 0x000fea0003800000 */
.L_x_2738:
[----:B------:R-:W-:Y:S05]  /*11020*/  BRA.DIV ~URZ, `(.L_x_2740) ;  /* 0x000036027f007947 */ /* 0x000fea000b800000 */
[----:B--2---:R2:W1:Y:S04]  /*11030*/  SHFL.IDX PT, R8, R9, 0x1, 0x181f ;  /* 0x00381f0009087f89 */ /* 0x00446800000e0000 */
[----:B----4-:R2:W4:Y:S02]  /*11040*/  SHFL.IDX PT, R0, R12, 0x1, 0x181f ;  /* 0x00381f000c007f89 */ /* 0x01052400000e0000 */
.L_x_2808:
        /* <DEDUP_REMOVED lines=19> */
.L_x_2742:
[----:B------:R-:W-:Y:S05]  /*11180*/  BSYNC B0 ;  /* 0x0000000000007941 */ /* 0x000fea0003800000 */
.L_x_2741:
[----:B------:R-:W-:Y:S05]  /*11190*/  BRA.DIV ~URZ, `(.L_x_2743) ;  /* 0x000035627f007947 */ /* 0x000fea000b800000 */
[----:B-1----:R1:W2:Y:S02]  /*111a0*/  SHFL.IDX PT, R8, R9, 0x2, 0x181f ;  /* 0x00581f0009087f89 */ /* 0x0022a400000e0000 */
.L_x_2809:
[----:B------:R-:W-:Y:S05]  /*111b0*/  BRA.DIV ~URZ, `(.L_x_2744) ;  /* 0x000035b27f007947 */ /* 0x000fea000b800000 */
[----:B----4-:R4:W1:Y:S02]  /*111c0*/  SHFL.IDX PT, R0, R12, 0x2, 0x181f ;  /* 0x00581f000c007f89 */ /* 0x01086400000e0000 */
.L_x_2810:
        /* <DEDUP_REMOVED lines=19> */
.L_x_2746:
[----:B------:R-:W-:Y:S05]  /*11300*/  BSYNC B0 ;  /* 0x0000000000007941 */ /* 0x000fea0003800000 */
.L_x_2745:
[----:B------:R-:W-:Y:S05]  /*11310*/  BRA.DIV ~URZ, `(.L_x_2747) ;  /* 0x000034c27f007947 */ /* 0x000fea000b800000 */
[----:B--2---:R2:W3:Y:S04]  /*11320*/  SHFL.IDX PT, R8, R9, 0x3, 0x181f ;  /* 0x00781f0009087f89 */ /* 0x0044e800000e0000 */
[----:B-1----:R2:W1:Y:S02]  /*11330*/  SHFL.IDX PT, R0, R12, 0x3, 0x181f ;  /* 0x00781f000c007f89 */ /* 0x00246400000e0000 */
.L_x_2811:
        /* <DEDUP_REMOVED lines=18> */
.L_x_2727:
[----:B------:R-:W-:Y:S05]  /*11460*/  BSYNC B1 ;  /* 0x0000000000017941 */ /* 0x000fea0003800000 */
.L_x_2711:
[----:B------:R-:W-:-:S13]  /*11470*/  ISETP.NE.AND P0, PT, RZ, UR6, PT ;  /* 0x00000006ff007c0c */ /* 0x000fda000bf05270 */
[----:B------:R-:W-:Y:S01]  /*11480*/  @P0 WARPSYNC 0xffffffff ;  /* 0xffffffff00000948 */ /* 0x000fe20003800000 */
[----:B------:R-:W-:Y:S06]  /*11490*/  @P0 BAR.SYNC.DEFER_BLOCKING 0x5, 0x100 ;  /* 0x0144000000000b1d */ /* 0x000fec0000010000 */
[----:B------:R-:W4:Y:S04]  /*114a0*/  @P0 LDS.128 R228, [0x24100] ;  /* 0x02410000ffe40984 */ /* 0x000f280000000c00 */
[----:B------:R-:W-:Y:S06]  /*114b0*/  @P0 BAR.ARV 0x4, 0x100 ;  /* 0x0104000000000b1d */ /* 0x000fec0000002000 */
[----:B------:R-:W-:Y:S05]  /*114c0*/  @P0 BRA `(.L_x_2748) ;  /* 0x00000f7000000947 */ /* 0x000fea0003800000 */
[----:B-1--4-:R-:W1:Y:S01]  /*114d0*/  S2R R0, SR_TID.X ;  /* 0x0000000000007919 */ /* 0x012e620000002100 */
[----:B---3--:R-:W-:Y:S01]  /*114e0*/  IMAD.MOV.U32 R7, RZ, RZ, RZ ;  /* 0x000000ffff077224 */ /* 0x008fe200078e00ff */
[----:B-1----:R-:W-:-:S04]  /*114f0*/  LOP3.LUT R13, R0, 0x1f, RZ, 0xc0, !PT ;  /* 0x0000001f000d7812 */ /* 0x002fc800078ec0ff */
[----:B------:R-:W-:Y:S01]  /*11500*/  ISETP.NE.AND P5, PT, R13, 0x1f, PT ;  /* 0x0000001f0d00780c */ /* 0x000fe20003fa5270 */
[----:B------:R-:W-:Y:S10]  /*11510*/  BRA.DIV ~URZ, `(.L_x_2749) ;  /* 0x000033927f007947 */ /* 0x000ff4000b800000 */
[----:B--2---:R1:W2:Y:S02]  /*11520*/  SHFL.IDX PT, R9, R28, RZ, 0x1f ;  /* 0x00001fff1c097589 */ /* 0x0042a400000e0000 */
.L_x_2812:
[----:B------:R-:W-:Y:S05]  /*11530*/  BRA.DIV ~URZ, `(.L_x_2750) ;  /* 0x000033e27f007947 */ /* 0x000fea000b800000 */
[----:B------:R3:W4:Y:S02]  /*11540*/  SHFL.IDX PT, R8, R28, 0x1, 0x1f ;  /* 0x00201f001c087f89 */ /* 0x00072400000e0000 */
.L_x_2813:
        /* <DEDUP_REMOVED lines=18> */
.L_x_2814:
        /* <DEDUP_REMOVED lines=16> */
.L_x_2815:
[----:B---3--:R-:W-:Y:S01]  /*11770*/  IMAD R0, R0, c[0x0][0x538], RZ ;  /* 0x00014e0000007a24 */ /* 0x008fe200078e02ff */
[----:B------:R-:W-:Y:S04]  /*11780*/  BSSY B1, `(.L_x_2753) ;  /* 0x00000c6000017945 */ /* 0x000fe80003800000 */
[----:B----4-:R-:W-:-:S04]  /*11790*/  IADD3 R8, R0, R8, RZ ;  /* 0x0000000800087210 */ /* 0x010fc80007ffe0ff */
[----:B--2---:R-:W-:-:S13]  /*117a0*/  ISETP.GT.AND P6, PT, R8, R9, PT ;  /* 0x000000090800720c */ /* 0x004fda0003fc4270 */
[----:B------:R-:W-:Y:S05]  /*117b0*/  @P6 BRA `(.L_x_2754) ;  /* 0x0000024000006947 */ /* 0x000fea0003800000 */
.L_x_2758:
        /* <DEDUP_REMOVED lines=16> */
.L_x_2816:
        /* <DEDUP_REMOVED lines=16> */
.L_x_2817:
[----:B--2---:R-:W-:-:S05]  /*119c0*/  IMAD R0, R0, c[0x0][0x538], RZ ;  /* 0x00014e0000007a24 */ /* 0x004fca00078e02ff */
[----:B------:R-:W-:-:S04]  /*119d0*/  IADD3 R8, R0, R8, RZ ;  /* 0x0000000800087210 */ /* 0x000fc80007ffe0ff */
[----:B------:R-:W-:-:S13]  /*119e0*/  ISETP.GT.AND P6, PT, R8, R9, PT ;  /* 0x000000090800720c */ /* 0x000fda0003fc4270 */
[----:B-1----:R-:W-:Y:S05]  /*119f0*/  @!P6 BRA `(.L_x_2758) ;  /* 0xfffffdc00000e947 */ /* 0x002fea000383ffff */
.L_x_2754:
[----:B------:R-:W-:-:S05]  /*11a00*/  IADD3 R8, -R0, R8, RZ ;  /* 0x0000000800087210 */ /* 0x000fca0007ffe1ff */
[----:B------:R-:W-:-:S05]  /*11a10*/  IMAD R0, R4, c[0x0][0x538], R8 ;  /* 0x00014e0004007a24 */ /* 0x000fca00078e0208 */
[----:B------:R-:W-:Y:S01]  /*11a20*/  ISETP.GT.AND P0, PT, R0, R9, PT ;  /* 0x000000090000720c */ /* 0x000fe20003f04270 */
[----:B------:R-:W-:-:S12]  /*11a30*/  BRA.DIV ~URZ, `(.L_x_2759) ;  /* 0x000033427f007947 */ /* 0x000fd8000b800000 */
[----:B------:R-:W-:-:S04]  /*11a40*/  VOTE.ANY R5, PT, !P0 ;  /* 0x0000000000057806 */ /* 0x000fc800040e0100 */
.L_x_2818:
[----:B------:R-:W2:Y:S02]  /*11a50*/  POPC R0, R5 ;  /* 0x0000000500007309 */ /* 0x000ea40000000000 */
[----:B--2---:R-:W-:Y:S01]  /*11a60*/  IADD3 R231, R0, R231, RZ ;  /* 0x000000e700e77210 */ /* 0x004fe20007ffe0ff */
[----:B------:R-:W-:Y:S05]  /*11a70*/  BRA.DIV ~URZ, `(.L_x_2760) ;  /* 0x000033527f007947 */ /* 0x000fea000b800000 */
[----:B------:R2:W3:Y:S04]  /*11a80*/  SHFL.IDX PT, R11, R6, R0, 0x1f ;  /* 0x00001f00060b7589 */ /* 0x0004e800000e0000 */
[----:B------:R2:W4:Y:S02]  /*11a90*/  SHFL.IDX PT, R7, R7, R0, 0x1f ;  /* 0x00001f0007077589 */ /* 0x00052400000e0000 */
.L_x_2819:
[----:B------:R-:W-:Y:S01]  /*11aa0*/  ISETP.NE.AND P0, PT, R5, RZ, PT ;  /* 0x000000ff0500720c */ /* 0x000fe20003f05270 */
[----:B------:R-:W-:-:S12]  /*11ab0*/  BSSY B0, `(.L_x_2761) ;  /* 0x0000005000007945 */ /* 0x000fd80003800000 */
[----:B------:R-:W-:Y:S05]  /*11ac0*/  @!P0 BRA `(.L_x_2762) ;  /* 0x0000003000008947 */ /* 0x000fea0003800000 */
[----:B--2---:R-:W-:Y:S01]  /*11ad0*/  IADD3 R0, R0, -0x1, RZ ;  /* 0xffffffff00007810 */ /* 0x004fe20007ffe0ff */
[----:B------:R-:W-:Y:S05]  /*11ae0*/  BRA.DIV ~URZ, `(.L_x_2763) ;  /* 0x000033b27f007947 */ /* 0x000fea000b800000 */
[----:B------:R2:W1:Y:S02]  /*11af0*/  SHFL.IDX PT, R10, R4, R0, 0x1f ;  /* 0x00001f00040a7589 */ /* 0x00046400000e0000 */
.L_x_2762:
[----:B------:R-:W-:Y:S05]  /*11b00*/  BSYNC B0 ;  /* 0x0000000000007941 */ /* 0x000fea0003800000 */
.L_x_2761:
        /* <DEDUP_REMOVED lines=67> */
.L_x_2765:
        /* <DEDUP_REMOVED lines=66> */
.L_x_2766:
[----:B------:R-:W-:Y:S05]  /*12360*/  BSYNC B0 ;  /* 0x0000000000007941 */ /* 0x000fea0003800000 */
.L_x_2764:
[----:B------:R-:W-:-:S04]  /*12370*/  LOP3.LUT R0, RZ, R0, RZ, 0x33, !PT ;  /* 0x00000000ff007212 */ /* 0x000fc800078e33ff */
[----:B------:R-:W-:Y:S01]  /*12380*/  IADD3 R229, R0, R11, RZ ;  /* 0x0000000b00e57210 */ /* 0x000fe20007ffe0ff */
[----:B------:R-:W-:Y:S05]  /*12390*/  BRA `(.L_x_2767) ;  /* 0x0000004000007947 */ /* 0x000fea0003800000 */
.L_x_2755:
[----:B------:R-:W-:Y:S01]  /*123a0*/  IMAD.MOV.U32 R228, RZ, RZ, R9 ;  /* 0x000000ffffe47224 */ /* 0x000fe200078e0009 */
[----:B------:R-:W-:Y:S01]  /*123b0*/  MOV R230, RZ ;  /* 0x000000ff00e67202 */ /* 0x000fe20000000f00 */
[----:B------:R-:W-:Y:S01]  /*123c0*/  IMAD.MOV.U32 R229, RZ, RZ, RZ ;  /* 0x000000ffffe57224 */ /* 0x000fe200078e00ff */
[----:B------:R-:W-:Y:S02]  /*123d0*/  MOV R231, c[0x0][0x53c] ;  /* 0x00014f0000e77a02 */ /* 0x000fe40000000f00 */
.L_x_2767:
[----:B------:R-:W-:Y:S05]  /*123e0*/  BSYNC B1 ;  /* 0x0000000000017941 */ /* 0x000fea0003800000 */
.L_x_2753:
[----:B------:R-:W-:Y:S01]  /*123f0*/  WARPSYNC 0xffffffff ;  /* 0xffffffff00007948 */ /* 0x000fe20003800000 */
[----:B------:R-:W-:Y:S01]  /*12400*/  BAR.SYNC.DEFER_BLOCKING 0x4, 0x100 ;  /* 0x0104000000007b1d */ /* 0x000fe20000010000 */
[----:B------:R-:W-:-:S13]  /*12410*/  ISETP.NE.AND P0, PT, R13, RZ, PT ;  /* 0x000000ff0d00720c */ /* 0x000fda0003f05270 */
[----:B------:R2:W-:Y:S04]  /*12420*/  @!P0 STS.128 [0x24100], R228 ;  /* 0x024100e4ff008388 */ /* 0x0005e80000000c00 */
[----:B------:R-:W-:Y:S06]  /*12430*/  BAR.ARV 0x5, 0x100 ;  /* 0x0144000000007b1d */ /* 0x000fec0000002000 */
.L_x_2748:
[----:B----4-:R-:W-:-:S13]  /*12440*/  ISETP.GE.AND P0, PT, R231, c[0x0][0x53c], PT ;  /* 0x00014f00e7007a0c */ /* 0x010fda0003f06270 */
[----:B-123--:R-:W-:Y:S01]  /*12450*/  @P0 CALL.REL.NOINC `(.L_x_2768) ;  /* 0x0000001000000944 */ /* 0x00efe20003c00000 */
[----:B------:R-:W-:Y:S05]  /*12460*/  BRA `(.L_x_2769) ;  /* 0xfffef62000007947 */ /* 0x000fea000383ffff */
.L_x_2768:
[----:B------:R-:W-:Y:S05]  /*12470*/  EXIT ;  /* 0x000000000000794d */ /* 0x000fea0003800000 */
.L_x_2644:
[----:B------:R-:W-:Y:S01]  /*12480*/  IMAD.MOV.U32 R0, RZ, RZ, R5 ;  /* 0x000000ffff007224 */ /* 0x000fe200078e0005 */
[----:B------:R-:W-:Y:S02]  /*12490*/  MOV R2, 0x1 ;  /* 0x0000000100027802 */ /* 0x000fe40000000f00 */
[----:B------:R-:W-:Y:S02]  /*124a0*/  MOV R3, 0x124c0 ;  /* 0x000124c000037802 */ /* 0x000fe40000000f00 */
[----:B-1----:R-:W-:Y:S05]  /*124b0*/  CALL.REL.NOINC `($__internal_46_$__cuda_sm70_shflsync_up_p) ;  /* 0x00002af000007944 */ /* 0x002fea0003c00000 */
[----:B------:R-:W-:Y:S01]  /*124c0*/  MOV R0, R4 ;  /* 0x0000000400007202 */ /* 0x000fe20000000f00 */
[----:B------:R-:W-:Y:S05]  /*124d0*/  BRA `(.L_x_2770) ;  /* 0xfffedf6000007947 */ /* 0x000fea000383ffff */
.L_x_2645:
[----:B------:R-:W-:Y:S01]  /*124e0*/  IMAD.MOV.U32 R0, RZ, RZ, R5 ;  /* 0x000000ffff007224 */ /* 0x000fe200078e0005 */
[----:B------:R-:W-:Y:S02]  /*124f0*/  MOV R2, 0x2 ;  /* 0x0000000200027802 */ /* 0x000fe40000000f00 */
[----:B------:R-:W-:Y:S02]  /*12500*/  MOV R3, 0x12520 ;  /* 0x0001252000037802 */ /* 0x000fe40000000f00 */
[----:B-1----:R-:W-:Y:S05]  /*12510*/  CALL.REL.NOINC `($__internal_46_$__cuda_sm70_shflsync_up_p) ;  /* 0x00002a9000007944 */ /* 0x002fea0003c00000 */
[----:B------:R-:W-:Y:S01]  /*12520*/  SEL R0, R4, RZ, P4 ;  /* 0x000000ff04007207 */ /* 0x000fe20002000000 */
[----:B------:R-:W-:Y:S01]  /*12530*/  IMAD.MOV.U32 R2, RZ, RZ, 0x4 ;  /* 0x00000004ff027424 */ /* 0x000fe200078e00ff */
[----:B------:R-:W-:-:S03]  /*12540*/  MOV R3, 0x12570 ;  /* 0x0001257000037802 */ /* 0x000fc60000000f00 */
[----:B------:R-:W-:Y:S02]  /*12550*/  IMAD.IADD R0, R5, 0x1, R0 ;  /* 0x0000000105007824 */ /* 0x000fe400078e0200 */
[----:B------:R-:W-:Y:S05]  /*12560*/  CALL.REL.NOINC `($__internal_46_$__cuda_sm70_shflsync_up_p) ;  /* 0x00002a4000007944 */ /* 0x000fea0003c00000 */
        /* <DEDUP_REMOVED lines=12> */
[----:B------:R-:W-:Y:S02]  /*12630*/  MOV R29, 0x1f ;  /* 0x0000001f001d7802 */ /* 0x000fe40000000f00 */
[----:B------:R-:W-:Y:S01]  /*12640*/  MOV R3, 0x12680 ;  /* 0x0001268000037802 */ /* 0x000fe20000000f00 */
[----:B------:R-:W-:-:S04]  /*12650*/  IMAD.IADD R4, R0, 0x1, R4 ;  /* 0x0000000100047824 */ /* 0x000fc800078e0204 */
[----:B------:R-:W-:Y:S02]  /*12660*/  IMAD.MOV.U32 R30, RZ, RZ, R4 ;  /* 0x000000ffff1e7224 */ /* 0x000fe400078e0004 */
[----:B------:R-:W-:Y:S05]  /*12670*/  CALL.REL.NOINC `($__internal_45_$__cuda_sm70_shflsync_idx_p) ;  /* 0x000028d000007944 */ /* 0x000fea0003c00000 */
[----:B------:R-:W-:Y:S01]  /*12680*/  MOV R0, R29 ;  /* 0x0000001d00007202 */ /* 0x000fe20000000f00 */
[----:B------:R-:W-:Y:S05]  /*12690*/  BRA `(.L_x_2771) ;  /* 0xfffedea000007947 */ /* 0x000fea000383ffff */
.L_x_2647:
[----:B------:R-:W-:Y:S02]  /*126a0*/  SEL R0, RZ, 0x1, P0 ;  /* 0x00000001ff007807 */ /* 0x000fe40000000000 */
[----:B------:R-:W-:Y:S02]  /*126b0*/  MOV R2, 0x126d0 ;  /* 0x000126d000027802 */ /* 0x000fe40000000f00 */
[----:B-1----:R-:W-:Y:S05]  /*126c0*/  CALL.REL.NOINC `($__internal_47_$__cuda_sm70_votesync_ballot) ;  /* 0x0000295000007944 */ /* 0x002fea0003c00000 */
[----:B------:R-:W-:Y:S01]  /*126d0*/  MOV R6, R0 ;  /* 0x0000000000067202 */ /* 0x000fe20000000f00 */
[----:B------:R-:W-:Y:S05]  /*126e0*/  BRA `(.L_x_2772) ;  /* 0xfffedee000007947 */ /* 0x000fea000383ffff */
.L_x_2648:
[----:B------:R-:W-:Y:S01]  /*126f0*/  IMAD.MOV.U32 R30, RZ, RZ, R9 ;  /* 0x000000ffff1e7224 */ /* 0x000fe200078e0009 */
[----:B------:R-:W-:Y:S01]  /*12700*/  MOV R2, R0 ;  /* 0x0000000000027202 */ /* 0x000fe20000000f00 */
[----:B------:R-:W-:Y:S01]  /*12710*/  IMAD.MOV.U32 R29, RZ, RZ, 0x1f ;  /* 0x0000001fff1d7424 */ /* 0x000fe200078e00ff */
[----:B------:R-:W-:Y:S02]  /*12720*/  MOV R3, 0x12740 ;  /* 0x0001274000037802 */ /* 0x000fe40000000f00 */
[----:B------:R-:W-:Y:S05]  /*12730*/  CALL.REL.NOINC `($__internal_45_$__cuda_sm70_shflsync_idx_p) ;  /* 0x0000281000007944 */ /* 0x000fea0003c00000 */
[----:B------:R-:W-:Y:S01]  /*12740*/  IMAD.MOV.U32 R229, RZ, RZ, R29 ;  /* 0x000000ffffe57224 */ /* 0x000fe200078e001d */
[----:B------:R-:W-:Y:S01]  /*12750*/  MOV R30, R8 ;  /* 0x00000008001e7202 */ /* 0x000fe20000000f00 */
[----:B------:R-:W-:Y:S01]  /*12760*/  IMAD.MOV.U32 R5, RZ, RZ, RZ ;  /* 0x000000ffff057224 */ /* 0x000fe200078e00ff */
[----:B------:R-:W-:Y:S01]  /*12770*/  MOV R2, R0 ;  /* 0x0000000000027202 */ /* 0x000fe20000000f00 */
[----:B------:R-:W-:Y:S01]  /*12780*/  IMAD.MOV.U32 R29, RZ, RZ, 0x1f ;  /* 0x0000001fff1d7424 */ /* 0x000fe200078e00ff */
[----:B------:R-:W-:-:S02]  /*12790*/  MOV R3, 0x127b0 ;  /* 0x000127b000037802 */ /* 0x000fc40000000f00 */
[----:B------:R-:W-:Y:S05]  /*127a0*/  CALL.REL.NOINC `($__internal_45_$__cuda_sm70_shflsync_idx_p) ;  /* 0x000027a000007944 */ /* 0x000fea0003c00000 */
[----:B------:R-:W-:Y:S01]  /*127b0*/  MOV R9, R29 ;  /* 0x0000001d00097202 */ /* 0x000fe20000000f00 */
[----:B------:R-:W-:Y:S05]  /*127c0*/  BRA `(.L_x_2773) ;  /* 0xfffede6000007947 */ /* 0x000fea000383ffff */
.L_x_2651:
[----:B------:R-:W-:Y:S01]  /*127d0*/  IMAD.MOV.U32 R30, RZ, RZ, R4 ;  /* 0x000000ffff1e7224 */ /* 0x000fe200078e0004 */
[----:B------:R-:W-:-:S02]  /*127e0*/  MOV R29, 0x1f ;  /* 0x0000001f001d7802 */ /* 0x000fc40000000f00 */
[----:B------:R-:W-:Y:S02]  /*127f0*/  MOV R3, 0x12810 ;  /* 0x0001281000037802 */ /* 0x000fe40000000f00 */
[----:B-123--:R-:W-:Y:S05]  /*12800*/  CALL.REL.NOINC `($__internal_45_$__cuda_sm70_shflsync_idx_p) ;  /* 0x0000274000007944 */ /* 0x00efea0003c00000 */
[----:B------:R-:W-:Y:S01]  /*12810*/  MOV R5, R29 ;  /* 0x0000001d00057202 */ /* 0x000fe20000000f00 */
[----:B------:R-:W-:Y:S05]  /*12820*/  BRA `(.L_x_2650) ;  /* 0xfffede6000007947 */ /* 0x000fea000383ffff */
.L_x_2662:
[----:B------:R-:W-:Y:S01]  /*12830*/  IMAD.MOV.U32 R30, RZ, RZ, R9 ;  /* 0x000000ffff1e7224 */ /* 0x000fe200078e0009 */
[----:B------:R-:W-:Y:S01]  /*12840*/  MOV R2, RZ ;  /* 0x000000ff00027202 */ /* 0x000fe20000000f00 */
[----:B------:R-:W-:Y:S01]  /*12850*/  IMAD.MOV.U32 R29, RZ, RZ, 0x181f ;  /* 0x0000181fff1d7424 */ /* 0x000fe200078e00ff */
[----:B------:R-:W-:Y:S02]  /*12860*/  MOV R3, 0x12880 ;  /* 0x0001288000037802 */ /* 0x000fe40000000f00 */
[----:B-----5:R-:W-:Y:S05]  /*12870*/  CALL.REL.NOINC `($__internal_45_$__cuda_sm70_shflsync_idx_p) ;  /* 0x000026d000007944 */ /* 0x020fea0003c00000 */
[----:B------:R-:W-:Y:S01]  /*12880*/  MOV R8, R29 ;  /* 0x0000001d00087202 */ /* 0x000fe20000000f00 */
[----:B------:R-:W-:Y:S05]  /*12890*/  BRA `(.L_x_2774) ;  /* 0xfffefeb000007947 */ /* 0x000fea000383ffff */
.L_x_2663:
[----:B------:R-:W-:Y:S01]  /*128a0*/  IMAD.MOV.U32 R30, RZ, RZ, R12 ;  /* 0x000000ffff1e7224 */ /* 0x000fe200078e000c */
[----:B------:R-:W-:Y:S01]  /*128b0*/  MOV R2, RZ ;  /* 0x000000ff00027202 */ /* 0x000fe20000000f00 */
[----:B------:R-:W-:Y:S01]  /*128c0*/  IMAD.MOV.U32 R29, RZ, RZ, 0x181f ;  /* 0x0000181fff1d7424 */ /* 0x000fe200078e00ff */
[----:B------:R-:W-:Y:S02]  /*128d0*/  MOV R3, 0x128f0 ;  /* 0x000128f000037802 */ /* 0x000fe40000000f00 */
[----:B-12--5:R-:W-:Y:S05]  /*128e0*/  CALL.REL.NOINC `($__internal_45_$__cuda_sm70_shflsync_idx_p) ;  /* 0x0000266000007944 */ /* 0x026fea0003c00000 */
[----:B------:R-:W-:Y:S01]  /*128f0*/  MOV R0, R29 ;  /* 0x0000001d00007202 */ /* 0x000fe20000000f00 */
[----:B------:R-:W-:Y:S05]  /*12900*/  BRA `(.L_x_2775) ;  /* 0xfffefe6000007947 */ /* 0x000fea000383ffff */
.L_x_2666:
[----:B------:R-:W-:Y:S01]  /*12910*/  IMAD.MOV.U32 R30, RZ, RZ, R9 ;  /* 0x000000ffff1e7224 */ /* 0x000fe200078e0009 */
[----:B--2---:R-:W-:Y:S01]  /*12920*/  MOV R2, 0x1 ;  /* 0x0000000100027802 */ /* 0x004fe20000000f00 */
[----:B------:R-:W-:Y:S01]  /*12930*/  IMAD.MOV.U32 R29, RZ, RZ, 0x181f ;  /* 0x0000181fff1d7424 */ /* 0x000fe200078e00ff */
[----:B------:R-:W-:-:S02]  /*12940*/  MOV R3, 0x12960 ;  /* 0x0001296000037802 */ /* 0x000fc40000000f00 */
[----:B-1-345:R-:W-:Y:S05]  /*12950*/  CALL.REL.NOINC `($__internal_45_$__cuda_sm70_shflsync_idx_p) ;  /* 0x000025f000007944 */ /* 0x03afea0003c00000 */
[----:B------:R-:W-:Y:S01]  /*12960*/  IMAD.MOV.U32 R8, RZ, RZ, R29 ;  /* 0x000000ffff087224 */ /* 0x000fe200078e001d */
[----:B------:R-:W-:Y:S01]  /*12970*/  MOV R2, 0x1 ;  /* 0x0000000100027802 */ /* 0x000fe20000000f00 */
[----:B------:R-:W-:Y:S01]  /*12980*/  IMAD.MOV.U32 R30, RZ, RZ, R12 ;  /* 0x000000ffff1e7224 */ /* 0x000fe200078e000c */
[----:B------:R-:W-:-:S02]  /*12990*/  MOV R29, 0x181f ;  /* 0x0000181f001d7802 */ /* 0x000fc40000000f00 */
[----:B------:R-:W-:Y:S02]  /*129a0*/  MOV R3, 0x129c0 ;  /* 0x000129c000037802 */ /* 0x000fe40000000f00 */
[----:B------:R-:W-:Y:S05]  /*129b0*/  CALL.REL.NOINC `($__internal_45_$__cuda_sm70_shflsync_idx_p) ;  /* 0x0000259000007944 */ /* 0x000fea0003c00000 */
[----:B------:R-:W-:Y:S01]  /*129c0*/  MOV R0, R29 ;  /* 0x0000001d00007202 */ /* 0x000fe20000000f00 */
[----:B------:R-:W-:Y:S05]  /*129d0*/  BRA `(.L_x_2776) ;  /* 0xfffeff1000007947 */ /* 0x000fea000383ffff */
.L_x_2669:
[----:B------:R-:W-:Y:S01]  /*129e0*/  IMAD.MOV.U32 R30, RZ, RZ, R9 ;  /* 0x000000ffff1e7224 */ /* 0x000fe200078e0009 */
[----:B-1----:R-:W-:Y:S01]  /*129f0*/  MOV R2, 0x2 ;  /* 0x0000000200027802 */ /* 0x002fe20000000f00 */
[----:B------:R-:W-:Y:S01]  /*12a00*/  IMAD.MOV.U32 R29, RZ, RZ, 0x181f ;  /* 0x0000181fff1d7424 */ /* 0x000fe200078e00ff */
[----:B------:R-:W-:Y:S02]  /*12a10*/  MOV R3, 0x12a30 ;  /* 0x00012a3000037802 */ /* 0x000fe40000000f00 */
[----:B--2345:R-:W-:Y:S05]  /*12a20*/  CALL.REL.NOINC `($__internal_45_$__cuda_sm70_shflsync_idx_p) ;  /* 0x0000252000007944 */ /* 0x03cfea0003c00000 */
[----:B------:R-:W-:Y:S01]  /*12a30*/  MOV R8, R29 ;  /* 0x0000001d00087202 */ /* 0x000fe20000000f00 */
[----:B------:R-:W-:Y:S05]  /*12a40*/  BRA `(.L_x_2777) ;  /* 0xffff000000007947 */ /* 0x000fea000383ffff */
.L_x_2670:
[----:B------:R-:W-:Y:S01]  /*12a50*/  IMAD.MOV.U32 R30, RZ, RZ, R12 ;  /* 0x000000ffff1e7224 */ /* 0x000fe200078e000c */
[----:B------:R-:W-:Y:S01]  /*12a60*/  MOV R2, 0x2 ;  /* 0x0000000200027802 */ /* 0x000fe20000000f00 */
[----:B------:R-:W-:Y:S01]  /*12a70*/  IMAD.MOV.U32 R29, RZ, RZ, 0x181f ;  /* 0x0000181fff1d7424 */ /* 0x000fe200078e00ff */
[----:B------:R-:W-:Y:S02]  /*12a80*/  MOV R3, 0x12aa0 ;  /* 0x00012aa000037802 */ /* 0x000fe40000000f00 */
[----:B-12345:R-:W-:Y:S05]  /*12a90*/  CALL.REL.NOINC `($__internal_45_$__cuda_sm70_shflsync_idx_p) ;  /* 0x000024b000007944 */ /* 0x03efea0003c00000 */
[----:B------:R-:W-:Y:S01]  /*12aa0*/  MOV R0, R29 ;  /* 0x0000001d00007202 */ /* 0x000fe20000000f00 */
[----:B------:R-:W-:Y:S05]  /*12ab0*/  BRA `(.L_x_2778) ;  /* 0xfffeffb000007947 */ /* 0x000fea000383ffff */
.L_x_2673:
[----:B------:R-:W-:Y:S01]  /*12ac0*/  IMAD.MOV.U32 R30, RZ, RZ, R9 ;  /* 0x000000ffff1e7224 */ /* 0x000fe200078e0009 */
[----:B-1----:R-:W-:Y:S01]  /*12ad0*/  MOV R2, 0x3 ;  /* 0x0000000300027802 */ /* 0x002fe20000000f00 */
[----:B------:R-:W-:Y:S01]  /*12ae0*/  IMAD.MOV.U32 R29, RZ, RZ, 0x181f ;  /* 0x0000181fff1d7424 */ /* 0x000fe200078e00ff */
[----:B------:R-:W-:-:S02]  /*12af0*/  MOV R3, 0x12b10 ;  /* 0x00012b1000037802 */ /* 0x000fc40000000f00 */
[----:B--2345:R-:W-:Y:S05]  /*12b00*/  CALL.REL.NOINC `($__internal_45_$__cuda_sm70_shflsync_idx_p) ;  /* 0x0000244000007944 */ /* 0x03cfea0003c00000 */
        /* <DEDUP_REMOVED lines=8> */
.L_x_2676:
[----:B------:R-:W-:Y:S01]  /*12b90*/  IMAD.MOV.U32 R30, RZ, RZ, R9 ;  /* 0x000000ffff1e7224 */ /* 0x000fe200078e0009 */
[----:B------:R-:W-:Y:S01]  /*12ba0*/  MOV R2, RZ ;  /* 0x000000ff00027202 */ /* 0x000fe20000000f00 */
[----:B------:R-:W-:Y:S01]  /*12bb0*/  IMAD.MOV.U32 R29, RZ, RZ, 0x181f ;  /* 0x0000181fff1d7424 */ /* 0x000fe200078e00ff */
[----:B------:R-:W-:Y:S02]  /*12bc0*/  MOV R3, 0x12be0 ;  /* 0x00012be000037802 */ /* 0x000fe40000000f00 */
[----:B------:R-:W-:Y:S05]  /*12bd0*/  CALL.REL.NOINC `($__internal_45_$__cuda_sm70_shflsync_idx_p) ;  /* 0x0000237000007944 */ /* 0x000fea0003c00000 */
[----:B------:R-:W-:Y:S01]  /*12be0*/  MOV R8, R29 ;  /* 0x0000001d00087202 */ /* 0x000fe20000000f00 */
[----:B------:R-:W-:Y:S05]  /*12bf0*/  BRA `(.L_x_2780) ;  /* 0xffff0ab000007947 */ /* 0x000fea000383ffff */
.L_x_2677:
[----:B------:R-:W-:Y:S01]  /*12c00*/  IMAD.MOV.U32 R30, RZ, RZ, R12 ;  /* 0x000000ffff1e7224 */ /* 0x000fe200078e000c */
[----:B------:R-:W-:Y:S01]  /*12c10*/  MOV R2, RZ ;  /* 0x000000ff00027202 */ /* 0x000fe20000000f00 */
[----:B------:R-:W-:Y:S01]  /*12c20*/  IMAD.MOV.U32 R29, RZ, RZ, 0x181f ;  /* 0x0000181fff1d7424 */ /* 0x000fe200078e00ff */
[----:B------:R-:W-:Y:S02]  /*12c30*/  MOV R3, 0x12c50 ;  /* 0x00012c5000037802 */ /* 0x000fe40000000f00 */
[----:B-12---:R-:W-:Y:S05]  /*12c40*/  CALL.REL.NOINC `($__internal_45_$__cuda_sm70_shflsync_idx_p) ;  /* 0x0000230000007944 */ /* 0x006fea0003c00000 */
[C---:B------:R-:W-:Y:S01]  /*12c50*/  IADD3 R6, P6, R29.reuse, R17, RZ ;  /* 0x000000111d067210 */ /* 0x040fe20007fde0ff */
[----:B------:R-:W-:Y:S01]  /*12c60*/  IMAD.MOV.U32 R30, RZ, RZ, R9 ;  /* 0x000000ffff1e7224 */ /* 0x000fe200078e0009 */
[----:B------:R-:W-:-:S02]  /*12c70*/  IADD3 R4, P5, R29, R18, RZ ;  /* 0x000000121d047210 */ /* 0x000fc40007fbe0ff */
[----:B------:R-:W-:Y:S01]  /*12c80*/  IADD3 R2, P0, R29, R19, RZ ;  /* 0x000000131d027210 */ /* 0x000fe20007f1e0ff */
[C---:B------:R-:W-:Y:S01]  /*12c90*/  IMAD.X R7, R8.reuse, 0x1, R14, P6 ;  /* 0x0000000108077824 */ /* 0x040fe200030e060e */
[----:B------:R-:W-:Y:S01]  /*12ca0*/  ISETP.GE.AND P6, PT, R193, c[0x0][0x1d4], PT ;  /* 0x00007500c1007a0c */ /* 0x000fe20003fc6270 */
[C---:B------:R-:W-:Y:S01]  /*12cb0*/  IMAD.X R5, R8.reuse, 0x1, R16, P5 ;  /* 0x0000000108057824 */ /* 0x040fe200028e0610 */
        /* <DEDUP_REMOVED lines=15> */
[----:B-1----:R-:W-:Y:S05]  /*12db0*/  CALL.REL.NOINC `($__internal_45_$__cuda_sm70_shflsync_idx_p) ;  /* 0x0000219000007944 */ /* 0x002fea0003c00000 */
        /* <DEDUP_REMOVED lines=8> */
.L_x_2680:
[----:B------:R-:W-:Y:S01]  /*12e40*/  IMAD.MOV.U32 R30, RZ, RZ, R13 ;  /* 0x000000ffff1e7224 */ /* 0x000fe200078e000d */
[----:B------:R-:W-:Y:S01]  /*12e50*/  MOV R2, RZ ;  /* 0x000000ff00027202 */ /* 0x000fe20000000f00 */
[----:B------:R-:W-:Y:S01]  /*12e60*/  IMAD.MOV.U32 R29, RZ, RZ, 0x181f ;  /* 0x0000181fff1d7424 */ /* 0x000fe200078e00ff */
[----:B------:R-:W-:Y:S02]  /*12e70*/  MOV R3, 0x12e90 ;  /* 0x00012e9000037802 */ /* 0x000fe40000000f00 */
[----:B-1234-:R-:W-:Y:S05]  /*12e80*/  CALL.REL.NOINC `($__internal_45_$__cuda_sm70_shflsync_idx_p) ;  /* 0x000020c000007944 */ /* 0x01efea0003c00000 */
[----:B------:R-:W-:Y:S01]  /*12e90*/  MOV R12, R29 ;  /* 0x0000001d000c7202 */ /* 0x000fe20000000f00 */
[----:B------:R-:W-:Y:S05]  /*12ea0*/  BRA `(.L_x_2782) ;  /* 0xffff0d7000007947 */ /* 0x000fea000383ffff */
.L_x_2681:
[----:B------:R-:W-:Y:S01]  /*12eb0*/  IMAD.MOV.U32 R30, RZ, RZ, R20 ;  /* 0x000000ffff1e7224 */ /* 0x000fe200078e0014 */
[----:B------:R-:W-:Y:S01]  /*12ec0*/  MOV R2, RZ ;  /* 0x000000ff00027202 */ /* 0x000fe20000000f00 */
[----:B------:R-:W-:Y:S01]  /*12ed0*/  IMAD.MOV.U32 R29, RZ, RZ, 0x181f ;  /* 0x0000181fff1d7424 */ /* 0x000fe200078e00ff */
[----:B------:R-:W-:Y:S02]  /*12ee0*/  MOV R3, 0x12f00 ;  /* 0x00012f0000037802 */ /* 0x000fe40000000f00 */
[----:B-1234-:R-:W-:Y:S05]  /*12ef0*/  CALL.REL.NOINC `($__internal_45_$__cuda_sm70_shflsync_idx_p) ;  /* 0x0000205000007944 */ /* 0x01efea0003c00000 */
[C---:B------:R-:W-:Y:S01]  /*12f00*/  IADD3 R16, P0, R29.reuse, R24, RZ ;  /* 0x000000181d107210 */ /* 0x040fe20007f1e0ff */
[----:B------:R-:W-:Y:S01]  /*12f10*/  IMAD.MOV.U32 R30, RZ, RZ, R13 ;  /* 0x000000ffff1e7224 */ /* 0x000fe200078e000d */
[----:B------:R-:W-:-:S02]  /*12f20*/  IADD3 R14, P1, R29, R25, RZ ;  /* 0x000000191d0e7210 */ /* 0x000fc40007f3e0ff */
[----:B------:R-:W-:Y:S01]  /*12f30*/  ISETP.GE.AND P6, PT, R193, c[0x0][0x1d4], PT ;  /* 0x00007500c1007a0c */ /* 0x000fe20003fc6270 */
[C---:B------:R-:W-:Y:S01]  /*12f40*/  IMAD.X R17, R12.reuse, 0x1, R21, P0 ;  /* 0x000000010c117824 */ /* 0x040fe200000e0615 */
        /* <DEDUP_REMOVED lines=26> */
.L_x_2684:
[----:B------:R-:W-:Y:S01]  /*130f0*/  IMAD.MOV.U32 R30, RZ, RZ, R5 ;  /* 0x000000ffff1e7224 */ /* 0x000fe200078e0005 */
[----:B------:R-:W-:Y:S01]  /*13100*/  MOV R2, RZ ;  /* 0x000000ff00027202 */ /* 0x000fe20000000f00 */
[----:B------:R-:W-:Y:S01]  /*13110*/  IMAD.MOV.U32 R29, RZ, RZ, 0x181f ;  /* 0x0000181fff1d7424 */ /* 0x000fe200078e00ff */
[----:B------:R-:W-:Y:S02]  /*13120*/  MOV R3, 0x13140 ;  /* 0x0001314000037802 */ /* 0x000fe40000000f00 */
[----:B------:R-:W-:Y:S05]  /*13130*/  CALL.REL.NOINC `($__internal_45_$__cuda_sm70_shflsync_idx_p) ;  /* 0x00001e1000007944 */ /* 0x000fea0003c00000 */
[----:B------:R-:W-:Y:S01]  /*13140*/  MOV R4, R29 ;  /* 0x0000001d00047202 */ /* 0x000fe20000000f00 */
[----:B------:R-:W-:Y:S05]  /*13150*/  BRA `(.L_x_2784) ;  /* 0xffff35b000007947 */ /* 0x000fea000383ffff */
.L_x_2685:
[----:B------:R-:W-:Y:S01]  /*13160*/  IMAD.MOV.U32 R30, RZ, RZ, R12 ;  /* 0x000000ffff1e7224 */ /* 0x000fe200078e000c */
[----:B------:R-:W-:Y:S01]  /*13170*/  MOV R2, RZ ;  /* 0x000000ff00027202 */ /* 0x000fe20000000f00 */
[----:B------:R-:W-:Y:S01]  /*13180*/  IMAD.MOV.U32 R29, RZ, RZ, 0x181f ;  /* 0x0000181fff1d7424 */ /* 0x000fe200078e00ff */
[----:B------:R-:W-:Y:S02]  /*13190*/  MOV R3, 0x131b0 ;  /* 0x000131b000037802 */ /* 0x000fe40000000f00 */
[----:B-12---:R-:W-:Y:S05]  /*131a0*/  CALL.REL.NOINC `($__internal_45_$__cuda_sm70_shflsync_idx_p) ;  /* 0x00001da000007944 */ /* 0x006fea0003c00000 */
        /* <DEDUP_REMOVED lines=22> */
[----:B-1----:R-:W-:Y:S05]  /*13310*/  CALL.REL.NOINC `($__internal_45_$__cuda_sm70_shflsync_idx_p) ;  /* 0x00001c3000007944 */ /* 0x002fea0003c00000 */
[----:B------:R-:W-:Y:S01]  /*13320*/  IMAD.MOV.U32 R4, RZ, RZ, R29 ;  /* 0x000000ffff047224 */ /* 0x000fe200078e001d */
[----:B------:R-:W-:Y:S01]  /*13330*/  MOV R2, 0x1 ;  /* 0x0000000100027802 */ /* 0x000fe20000000f00 */
[----:B------:R-:W-:Y:S01]  /*13340*/  IMAD.MOV.U32 R30, RZ, RZ, R12 ;  /* 0x000000ffff1e7224 */ /* 0x000fe200078e000c */
[----:B------:R-:W-:Y:S02]  /*13350*/  MOV R29, 0x181f ;  /* 0x0000181f001d7802 */ /* 0x000fe40000000f00 */
[----:B------:R-:W-:Y:S02]  /*13360*/  MOV R3, 0x13380 ;  /* 0x0001338000037802 */ /* 0x000fe40000000f00 */
[----:B------:R-:W-:Y:S05]  /*13370*/  CALL.REL.NOINC `($__internal_45_$__cuda_sm70_shflsync_idx_p) ;  /* 0x00001bd000007944 */ /* 0x000fea0003c00000 */
[----:B------:R-:W-:Y:S01]  /*13380*/  MOV R0, R29 ;  /* 0x0000001d00007202 */ /* 0x000fe20000000f00 */
[----:B------:R-:W-:Y:S05]  /*13390*/  BRA `(.L_x_2785) ;  /* 0xffff34c000007947 */ /* 0x000fea000383ffff */
.L_x_2689:
[----:B------:R-:W-:Y:S01]  /*133a0*/  MOV R2, RZ ;  /* 0x000000ff00027202 */ /* 0x000fe20000000f00 */
[----:B------:R-:W-:Y:S01]  /*133b0*/  IMAD.MOV.U32 R30, RZ, RZ, R12 ;  /* 0x000000ffff1e7224 */ /* 0x000fe200078e000c */
[----:B------:R-:W-:Y:S01]  /*133c0*/  MOV R3, 0x133f0 ;  /* 0x000133f000037802 */ /* 0x000fe20000000f00 */
[----:B------:R-:W-:Y:S02]  /*133d0*/  IMAD.MOV.U32 R29, RZ, RZ, 0x181f ;  /* 0x0000181fff1d7424 */ /* 0x000fe400078e00ff */
[----:B-1234-:R-:W-:Y:S05]  /*133e0*/  CALL.REL.NOINC `($__internal_45_$__cuda_sm70_shflsync_idx_p) ;  /* 0x00001b6000007944 */ /* 0x01efea0003c00000 */
[----:B------:R-:W-:Y:S01]  /*133f0*/  MOV R5, R29 ;  /* 0x0000001d00057202 */ /* 0x000fe20000000f00 */
[----:B------:R-:W-:-:S05]  /*13400*/  BRA `(.L_x_2786) ;  /* 0xffff398000007947 */ /* 0x000fca000383ffff */
.L_x_2690:
[----:B------:R-:W-:Y:S01]  /*13410*/  MOV R2, RZ ;  /* 0x000000ff00027202 */ /* 0x000fe20000000f00 */
[----:B------:R-:W-:Y:S01]  /*13420*/  IMAD.MOV.U32 R30, RZ, RZ, R14 ;  /* 0x000000ffff1e7224 */ /* 0x000fe200078e000e */
[----:B------:R-:W-:Y:S01]  /*13430*/  MOV R3, 0x13460 ;  /* 0x0001346000037802 */ /* 0x000fe20000000f00 */
[----:B------:R-:W-:Y:S02]  /*13440*/  IMAD.MOV.U32 R29, RZ, RZ, 0x181f ;  /* 0x0000181fff1d7424 */ /* 0x000fe400078e00ff */
[----:B-1234-:R-:W-:Y:S05]  /*13450*/  CALL.REL.NOINC `($__internal_45_$__cuda_sm70_shflsync_idx_p) ;  /* 0x00001af000007944 */ /* 0x01efea0003c00000 */
[----:B------:R-:W-:Y:S01]  /*13460*/  ISETP.GE.AND P6, PT, R193, c[0x0][0x1d4], PT ;  /* 0x00007500c1007a0c */ /* 0x000fe20003fc6270 */
[----:B------:R-:W-:Y:S01]  /*13470*/  IMAD R4, R199, 0x6000, R223 ;  /* 0x00006000c7047824 */ /* 0x000fe200078e02df */
[----:B------:R-:W-:Y:S01]  /*13480*/  IADD3 R2, P0, R29, R22, RZ ;  /* 0x000000161d027210 */ /* 0x000fe20007f1e0ff */
[----:B------:R-:W-:Y:S01]  /*13490*/  IMAD.MOV.U32 R30, RZ, RZ, R12 ;  /* 0x000000ffff1e7224 */ /* 0x000fe200078e000c */
[----:B------:R-:W-:Y:S02]  /*134a0*/  ISETP.GE.AND P5, PT, R201, c[0x0][0x1d4], PT ;  /* 0x00007500c9007a0c */ /* 0x000fe40003fa6270 */
[----:B------:R-:W-:Y:S01]  /*134b0*/  IADD3 R6, P1, R29, R23, RZ ;  /* 0x000000171d067210 */ /* 0x000fe20007f3e0ff */
[C---:B------:R-:W-:Y:S01]  /*134c0*/  IMAD.X R3, R5.reuse, 0x1, R15, P0 ;  /* 0x0000000105037824 */ /* 0x040fe200000e060f */
        /* <DEDUP_REMOVED lines=16> */
[----:B------:R-:W-:Y:S05]  /*135d0*/  CALL.REL.NOINC `($__internal_45_$__cuda_sm70_shflsync_idx_p) ;  /* 0x0000197000007944 */ /* 0x000fea0003c00000 */
[----:B------:R-:W-:Y:S01]  /*135e0*/  MOV R2, 0x1 ;  /* 0x0000000100027802 */ /* 0x000fe20000000f00 */
[----:B------:R-:W-:Y:S01]  /*135f0*/  IMAD.MOV.U32 R5, RZ, RZ, R29 ;  /* 0x000000ffff057224 */ /* 0x000fe200078e001d */
[----:B------:R-:W-:Y:S01]  /*13600*/  MOV R29, 0x181f ;  /* 0x0000181f001d7802 */ /* 0x000fe20000000f00 */
[----:B------:R-:W-:Y:S01]  /*13610*/  IMAD.MOV.U32 R30, RZ, RZ, R14 ;  /* 0x000000ffff1e7224 */ /* 0x000fe200078e000e */
[----:B------:R-:W-:Y:S02]  /*13620*/  MOV R3, 0x13640 ;  /* 0x0001364000037802 */ /* 0x000fe40000000f00 */
[----:B------:R-:W-:Y:S05]  /*13630*/  CALL.REL.NOINC `($__internal_45_$__cuda_sm70_shflsync_idx_p) ;  /* 0x0000191000007944 */ /* 0x000fea0003c00000 */
[----:B------:R-:W-:Y:S01]  /*13640*/  MOV R2, R29 ;  /* 0x0000001d00027202 */ /* 0x000fe20000000f00 */
[----:B------:R-:W-:-:S05]  /*13650*/  BRA `(.L_x_2787) ;  /* 0xffff389000007947 */ /* 0x000fca000383ffff */
.L_x_2693:
[----:B------:R-:W-:Y:S01]  /*13660*/  MOV R2, RZ ;  /* 0x000000ff00027202 */ /* 0x000fe20000000f00 */
[----:B------:R-:W-:Y:S01]  /*13670*/  IMAD.MOV.U32 R30, RZ, RZ, R5 ;  /* 0x000000ffff1e7224 */ /* 0x000fe200078e0005 */
[----:B------:R-:W-:Y:S01]  /*13680*/  MOV R3, 0x136b0 ;  /* 0x000136b000037802 */ /* 0x000fe20000000f00 */
[----:B------:R-:W-:Y:S02]  /*13690*/  IMAD.MOV.U32 R29, RZ, RZ, 0x181f ;  /* 0x0000181fff1d7424 */ /* 0x000fe400078e00ff */
[----:B------:R-:W-:Y:S05]  /*136a0*/  CALL.REL.NOINC `($__internal_45_$__cuda_sm70_shflsync_idx_p) ;  /* 0x000018a000007944 */ /* 0x000fea0003c00000 */
[----:B------:R-:W-:Y:S01]  /*136b0*/  MOV R4, R29 ;  /* 0x0000001d00047202 */ /* 0x000fe20000000f00 */
[----:B------:R-:W-:-:S05]  /*136c0*/  BRA `(.L_x_2788) ;  /* 0xffff683000007947 */ /* 0x000fca000383ffff */
.L_x_2694:
[----:B------:R-:W-:Y:S01]  /*136d0*/  MOV R2, RZ ;  /* 0x000000ff00027202 */ /* 0x000fe20000000f00 */
[----:B------:R-:W-:Y:S01]  /*136e0*/  IMAD.MOV.U32 R30, RZ, RZ, R12 ;  /* 0x000000ffff1e7224 */ /* 0x000fe200078e000c */
[----:B------:R-:W-:Y:S01]  /*136f0*/  MOV R3, 0x13720 ;  /* 0x0001372000037802 */ /* 0x000fe20000000f00 */
[----:B------:R-:W-:Y:S02]  /*13700*/  IMAD.MOV.U32 R29, RZ, RZ, 0x181f ;  /* 0x0000181fff1d7424 */ /* 0x000fe400078e00ff */
[----:B-12---:R-:W-:Y:S05]  /*13710*/  CALL.REL.NOINC `($__internal_45_$__cuda_sm70_shflsync_idx_p) ;  /* 0x0000183000007944 */ /* 0x006fea0003c00000 */
[----:B------:R-:W-:Y:S01]  /*13720*/  ISETP.GE.AND P6, PT, R193, c[0x0][0x1d4], PT ;  /* 0x00007500c1007a0c */ /* 0x000fe20003fc6270 */
[----:B------:R-:W-:Y:S01]  /*13730*/  IMAD R0, R199, 0x6000, R224 ;  /* 0x00006000c7007824 */ /* 0x000fe200078e02e0 */
[----:B------:R-:W-:Y:S01]  /*13740*/  IADD3 R2, P0, R29, R16, RZ ;  /* 0x000000101d027210 */ /* 0x000fe20007f1e0ff */
[----:B------:R-:W-:Y:S01]  /*13750*/  IMAD.MOV.U32 R30, RZ, RZ, R5 ;  /* 0x000000ffff1e7224 */ /* 0x000fe200078e0005 */
[----:B------:R-:W-:Y:S02]  /*13760*/  ISETP.GE.AND P5, PT, R201, c[0x0][0x1d4], PT ;  /* 0x00007500c9007a0c */ /* 0x000fe40003fa6270 */
[C---:B------:R-:W-:Y:S01]  /*13770*/  IADD3 R6, P1, R29.reuse, R17, RZ ;  /* 0x000000111d067210 */ /* 0x040fe20007f3e0ff */
[----:B------:R-:W-:Y:S01]  /*13780*/  IMAD.X R3, R4, 0x1, R13, P0 ;  /* 0x0000000104037824 */ /* 0x000fe200000e060d */
        /* <DEDUP_REMOVED lines=16> */
[----:B--2---:R-:W-:Y:S05]  /*13890*/  CALL.REL.NOINC `($__internal_45_$__cuda_sm70_shflsync_idx_p) ;  /* 0x000016b000007944 */ /* 0x004fea0003c00000 */
        /* <DEDUP_REMOVED lines=8> */
.L_x_2699:
[----:B------:R-:W-:Y:S01]  /*13920*/  MOV R2, RZ ;  /* 0x000000ff00027202 */ /* 0x000fe20000000f00 */
[----:B------:R-:W-:Y:S01]  /*13930*/  IMAD.MOV.U32 R30, RZ, RZ, R12 ;  /* 0x000000ffff1e7224 */ /* 0x000fe200078e000c */
[----:B------:R-:W-:Y:S01]  /*13940*/  MOV R3, 0x13970 ;  /* 0x0001397000037802 */ /* 0x000fe20000000f00 */
[----:B------:R-:W-:Y:S02]  /*13950*/  IMAD.MOV.U32 R29, RZ, RZ, 0x181f ;  /* 0x0000181fff1d7424 */ /* 0x000fe400078e00ff */
[----:B-1234-:R-:W-:Y:S05]  /*13960*/  CALL.REL.NOINC `($__internal_45_$__cuda_sm70_shflsync_idx_p) ;  /* 0x000015e000007944 */ /* 0x01efea0003c00000 */
[----:B------:R-:W-:Y:S01]  /*13970*/  MOV R5, R29 ;  /* 0x0000001d00057202 */ /* 0x000fe20000000f00 */
[----:B------:R-:W-:-:S05]  /*13980*/  BRA `(.L_x_2790) ;  /* 0xffff6bd000007947 */ /* 0x000fca000383ffff */
.L_x_2700:
        /* <DEDUP_REMOVED lines=37> */
.L_x_2701:
[----:B------:R-:W-:Y:S02]  /*13be0*/  MOV R3, 0x2 ;  /* 0x0000000200037802 */ /* 0x000fe40000000f00 */
[----:B------:R-:W-:Y:S02]  /*13bf0*/  MOV R2, 0x13c10 ;  /* 0x00013c1000027802 */ /* 0x000fe40000000f00 */
[----:B------:R-:W-:Y:S05]  /*13c00*/  CALL.REL.NOINC `($__internal_44_$__cuda_sm70_shflsync_bfly_p) ;  /* 0x0000130000007944 */ /* 0x000fea0003c00000 */
[----:B------:R-:W-:Y:S01]  /*13c10*/  MOV R2, R16 ;  /* 0x0000001000027202 */ /* 0x000fe20000000f00 */
[----:B------:R-:W-:-:S05]  /*13c20*/  BRA `(.L_x_2792) ;  /* 0xffff7bc000007947 */ /* 0x000fca000383ffff */
.L_x_2704:
[----:B------:R-:W-:Y:S01]  /*13c30*/  MOV R2, RZ ;  /* 0x000000ff00027202 */ /* 0x000fe20000000f00 */
[----:B------:R-:W-:Y:S01]  /*13c40*/  IMAD.MOV.U32 R30, RZ, RZ, R5 ;  /* 0x000000ffff1e7224 */ /* 0x000fe200078e0005 */
[----:B------:R-:W-:Y:S01]  /*13c50*/  MOV R3, 0x13c80 ;  /* 0x00013c8000037802 */ /* 0x000fe20000000f00 */
[----:B------:R-:W-:Y:S02]  /*13c60*/  IMAD.MOV.U32 R29, RZ, RZ, 0x181f ;  /* 0x0000181fff1d7424 */ /* 0x000fe400078e00ff */
[----:B------:R-:W-:Y:S05]  /*13c70*/  CALL.REL.NOINC `($__internal_45_$__cuda_sm70_shflsync_idx_p) ;  /* 0x000012d000007944 */ /* 0x000fea0003c00000 */
[----:B------:R-:W-:Y:S01]  /*13c80*/  MOV R4, R29 ;  /* 0x0000001d00047202 */ /* 0x000fe20000000f00 */
[----:B------:R-:W-:-:S05]  /*13c90*/  BRA `(.L_x_2793) ;  /* 0xffff954000007947 */ /* 0x000fca000383ffff */
.L_x_2705:
        /* <DEDUP_REMOVED lines=37> */
.L_x_2707:
[----:B------:R-:W-:Y:S01]  /*13ef0*/  IMAD.MOV.U32 R4, RZ, RZ, R204 ;  /* 0x000000ffff047224 */ /* 0x000fe200078e00cc */
[----:B------:R-:W-:-:S02]  /*13f00*/  MOV R3, 0x2 ;  /* 0x0000000200037802 */ /* 0x000fc40000000f00 */
[----:B------:R-:W-:Y:S02]  /*13f10*/  MOV R2, 0x13f30 ;  /* 0x00013f3000027802 */ /* 0x000fe40000000f00 */
[----:B------:R-:W-:Y:S05]  /*13f20*/  CALL.REL.NOINC `($__internal_44_$__cuda_sm70_shflsync_bfly_p) ;  /* 0x00000fe000007944 */ /* 0x000fea0003c00000 */
[----:B------:R-:W-:Y:S01]  /*13f30*/  MOV R0, R16 ;  /* 0x0000001000007202 */ /* 0x000fe20000000f00 */
[----:B------:R-:W-:Y:S05]  /*13f40*/  BRA `(.L_x_2795) ;  /* 0xffff960000007947 */ /* 0x000fea000383ffff */
.L_x_2708:
[----:B------:R-:W-:Y:S01]  /*13f50*/  IMAD.MOV.U32 R4, RZ, RZ, R0 ;  /* 0x000000ffff047224 */ /* 0x000fe200078e0000 */
[----:B------:R-:W-:Y:S02]  /*13f60*/  MOV R3, 0x1 ;  /* 0x0000000100037802 */ /* 0x000fe40000000f00 */
[----:B------:R-:W-:Y:S02]  /*13f70*/  MOV R2, 0x13f90 ;  /* 0x00013f9000027802 */ /* 0x000fe40000000f00 */
[----:B-1----:R-:W-:Y:S05]  /*13f80*/  CALL.REL.NOINC `($__internal_44_$__cuda_sm70_shflsync_bfly_p) ;  /* 0x00000f8000007944 */ /* 0x002fea0003c00000 */
[----:B------:R-:W-:Y:S01]  /*13f90*/  FADD.FTZ R0, R0, R16 ;  /* 0x0000001000007221 */ /* 0x000fe20000010000 */
[----:B------:R-:W-:Y:S02]  /*13fa0*/  MOV R4, R203 ;  /* 0x000000cb00047202 */ /* 0x000fe40000000f00 */
[----:B------:R-:W-:Y:S02]  /*13fb0*/  MOV R3, 0x2 ;  /* 0x0000000200037802 */ /* 0x000fe40000000f00 */
[----:B------:R-:W-:Y:S02]  /*13fc0*/  MOV R2, 0x13fe0 ;  /* 0x00013fe000027802 */ /* 0x000fe40000000f00 */
[----:B------:R-:W-:Y:S05]  /*13fd0*/  CALL.REL.NOINC `($__internal_44_$__cuda_sm70_shflsync_bfly_p) ;  /* 0x00000f3000007944 */ /* 0x000fea0003c00000 */
[----:B------:R-:W-:Y:S01]  /*13fe0*/  FADD.FTZ R4, R203, R16 ;  /* 0x00000010cb047221 */ /* 0x000fe20000010000 */
[----:B------:R-:W-:-:S02]  /*13ff0*/  MOV R3, 0x1 ;  /* 0x0000000100037802 */ /* 0x000fc40000000f00 */
[----:B------:R-:W-:Y:S02]  /*14000*/  MOV R2, 0x14020 ;  /* 0x0001402000027802 */ /* 0x000fe40000000f00 */
[----:B------:R-:W-:Y:S05]  /*14010*/  CALL.REL.NOINC `($__internal_44_$__cuda_sm70_shflsync_bfly_p) ;  /* 0x00000ef000007944 */ /* 0x000fea0003c00000 */
[----:B------:R-:W-:Y:S01]  /*14020*/  MOV R3, R16 ;  /* 0x0000001000037202 */ /* 0x000fe20000000f00 */
[----:B------:R-:W-:Y:S05]  /*14030*/  BRA `(.L_x_2796) ;  /* 0xffff958000007947 */ /* 0x000fea000383ffff */
.L_x_2715:
[----:B--234-:R-:W-:Y:S01]  /*14040*/  IMAD.MOV.U32 R30, RZ, RZ, R9 ;  /* 0x000000ffff1e7224 */ /* 0x01cfe200078e0009 */
[----:B------:R-:W-:Y:S01]  /*14050*/  MOV R2, RZ ;  /* 0x000000ff00027202 */ /* 0x000fe20000000f00 */
[----:B------:R-:W-:Y:S01]  /*14060*/  IMAD.MOV.U32 R29, RZ, RZ, 0x181f ;  /* 0x0000181fff1d7424 */ /* 0x000fe200078e00ff */
[----:B------:R-:W-:Y:S02]  /*14070*/  MOV R3, 0x14090 ;  /* 0x0001409000037802 */ /* 0x000fe40000000f00 */
[----:B-1----:R-:W-:Y:S05]  /*14080*/  CALL.REL.NOINC `($__internal_45_$__cuda_sm70_shflsync_idx_p) ;  /* 0x00000ec000007944 */ /* 0x002fea0003c00000 */
[----:B------:R-:W-:Y:S01]  /*14090*/  MOV R8, R29 ;  /* 0x0000001d00087202 */ /* 0x000fe20000000f00 */
[----:B------:R-:W-:Y:S05]  /*140a0*/  BRA `(.L_x_2797) ;  /* 0xffffac8000007947 */ /* 0x000fea000383ffff */
.L_x_2716:
[----:B------:R-:W-:Y:S01]  /*140b0*/  IMAD.MOV.U32 R30, RZ, RZ, R11 ;  /* 0x000000ffff1e7224 */ /* 0x000fe200078e000b */
[----:B------:R-:W-:Y:S01]  /*140c0*/  MOV R2, RZ ;  /* 0x000000ff00027202 */ /* 0x000fe20000000f00 */
[----:B------:R-:W-:Y:S01]  /*140d0*/  IMAD.MOV.U32 R29, RZ, RZ, 0x181f ;  /* 0x0000181fff1d7424 */ /* 0x000fe200078e00ff */
[----:B------:R-:W-:Y:S02]  /*140e0*/  MOV R3, 0x14100 ;  /* 0x0001410000037802 */ /* 0x000fe40000000f00 */
[----:B-123--:R-:W-:Y:S05]  /*140f0*/  CALL.REL.NOINC `($__internal_45_$__cuda_sm70_shflsync_idx_p) ;  /* 0x00000e5000007944 */ /* 0x00efea0003c00000 */
[----:B------:R-:W-:Y:S01]  /*14100*/  MOV R0, R29 ;  /* 0x0000001d00007202 */ /* 0x000fe20000000f00 */
[----:B------:R-:W-:Y:S05]  /*14110*/  BRA `(.L_x_2798) ;  /* 0xffffac3000007947 */ /* 0x000fea000383ffff */
.L_x_2719:
[----:B------:R-:W-:Y:S01]  /*14120*/  IMAD.MOV.U32 R30, RZ, RZ, R9 ;  /* 0x000000ffff1e7224 */ /* 0x000fe200078e0009 */
[----:B--2---:R-:W-:Y:S01]  /*14130*/  MOV R2, 0x1 ;  /* 0x0000000100027802 */ /* 0x004fe20000000f00 */
[----:B------:R-:W-:Y:S01]  /*14140*/  IMAD.MOV.U32 R29, RZ, RZ, 0x181f ;  /* 0x0000181fff1d7424 */ /* 0x000fe200078e00ff */
[----:B------:R-:W-:-:S02]  /*14150*/  MOV R3, 0x14170 ;  /* 0x0001417000037802 */ /* 0x000fc40000000f00 */
[----:B-1-34-:R-:W-:Y:S05]  /*14160*/  CALL.REL.NOINC `($__internal_45_$__cuda_sm70_shflsync_idx_p) ;  /* 0x00000de000007944 */ /* 0x01afea0003c00000 */
        /* <DEDUP_REMOVED lines=8> */
.L_x_2722:
[----:B------:R-:W-:Y:S01]  /*141f0*/  IMAD.MOV.U32 R30, RZ, RZ, R9 ;  /* 0x000000ffff1e7224 */ /* 0x000fe200078e0009 */
[----:B--2---:R-:W-:Y:S01]  /*14200*/  MOV R2, 0x2 ;  /* 0x0000000200027802 */ /* 0x004fe20000000f00 */
[----:B------:R-:W-:Y:S01]  /*14210*/  IMAD.MOV.U32 R29, RZ, RZ, 0x181f ;  /* 0x0000181fff1d7424 */ /* 0x000fe200078e00ff */
[----:B------:R-:W-:Y:S02]  /*14220*/  MOV R3, 0x14240 ;  /* 0x0001424000037802 */ /* 0x000fe40000000f00 */
[----:B-1-34-:R-:W-:Y:S05]  /*14230*/  CALL.REL.NOINC `($__internal_45_$__cuda_sm70_shflsync_idx_p) ;  /* 0x00000d1000007944 */ /* 0x01afea0003c00000 */
[----:B------:R-:W-:Y:S01]  /*14240*/  MOV R8, R29 ;  /* 0x0000001d00087202 */ /* 0x000fe20000000f00 */
[----:B------:R-:W-:Y:S05]  /*14250*/  BRA `(.L_x_2800) ;  /* 0xffffadc000007947 */ /* 0x000fea000383ffff */
.L_x_2723:
[----:B------:R-:W-:Y:S01]  /*14260*/  IMAD.MOV.U32 R30, RZ, RZ, R11 ;  /* 0x000000ffff1e7224 */ /* 0x000fe200078e000b */
[----:B--2---:R-:W-:Y:S01]  /*14270*/  MOV R2, 0x2 ;  /* 0x0000000200027802 */ /* 0x004fe20000000f00 */
[----:B------:R-:W-:Y:S01]  /*14280*/  IMAD.MOV.U32 R29, RZ, RZ, 0x181f ;  /* 0x0000181fff1d7424 */ /* 0x000fe200078e00ff */
[----:B------:R-:W-:Y:S02]  /*14290*/  MOV R3, 0x142b0 ;  /* 0x000142b000037802 */ /* 0x000fe40000000f00 */
[----:B-1-34-:R-:W-:Y:S05]  /*142a0*/  CALL.REL.NOINC `($__internal_45_$__cuda_sm70_shflsync_idx_p) ;  /* 0x00000ca000007944 */ /* 0x01afea0003c00000 */
[----:B------:R-:W-:Y:S01]  /*142b0*/  MOV R0, R29 ;  /* 0x0000001d00007202 */ /* 0x000fe20000000f00 */
[----:B------:R-:W-:Y:S05]  /*142c0*/  BRA `(.L_x_2801) ;  /* 0xffffad7000007947 */ /* 0x000fea000383ffff */
.L_x_2726:
[----:B------:R-:W-:Y:S01]  /*142d0*/  IMAD.MOV.U32 R30, RZ, RZ, R9 ;  /* 0x000000ffff1e7224 */ /* 0x000fe200078e0009 */
[----:B---3--:R-:W-:Y:S01]  /*142e0*/  MOV R2, 0x3 ;  /* 0x0000000300027802 */ /* 0x008fe20000000f00 */
        /* <DEDUP_REMOVED lines=11> */
.L_x_2728:
[----:B------:R-:W-:Y:S01]  /*143a0*/  IMAD.MOV.U32 R30, RZ, RZ, R5 ;  /* 0x000000ffff1e7224 */ /* 0x000fe200078e0005 */
[----:B------:R-:W-:Y:S01]  /*143b0*/  MOV R2, RZ ;  /* 0x000000ff00027202 */ /* 0x000fe20000000f00 */
[----:B------:R-:W-:Y:S01]  /*143c0*/  IMAD.MOV.U32 R29, RZ, RZ, 0x1c1f ;  /* 0x00001c1fff1d7424 */ /* 0x000fe200078e00ff */
[----:B------:R-:W-:Y:S02]  /*143d0*/  MOV R3, 0x143f0 ;  /* 0x000143f000037802 */ /* 0x000fe40000000f00 */
[----:B------:R-:W-:Y:S05]  /*143e0*/  CALL.REL.NOINC `($__internal_45_$__cuda_sm70_shflsync_idx_p) ;  /* 0x00000b6000007944 */ /* 0x000fea0003c00000 */
[----:B------:R-:W-:Y:S01]  /*143f0*/  MOV R4, R29 ;  /* 0x0000001d00047202 */ /* 0x000fe20000000f00 */
[----:B------:R-:W-:Y:S05]  /*14400*/  BRA `(.L_x_2803) ;  /* 0xffffb0e000007947 */ /* 0x000fea000383ffff */
.L_x_2729:
[----:B------:R-:W-:Y:S01]  /*14410*/  IMAD.MOV.U32 R30, RZ, RZ, R12 ;  /* 0x000000ffff1e7224 */ /* 0x000fe200078e000c */
[----:B------:R-:W-:Y:S01]  /*14420*/  MOV R2, RZ ;  /* 0x000000ff00027202 */ /* 0x000fe20000000f00 */
[----:B------:R-:W-:Y:S01]  /*14430*/  IMAD.MOV.U32 R29, RZ, RZ, 0x1c1f ;  /* 0x00001c1fff1d7424 */ /* 0x000fe200078e00ff */
[----:B------:R-:W-:Y:S02]  /*14440*/  MOV R3, 0x14460 ;  /* 0x0001446000037802 */ /* 0x000fe40000000f00 */
[----:B-12---:R-:W-:Y:S05]  /*14450*/  CALL.REL.NOINC `($__internal_45_$__cuda_sm70_shflsync_idx_p) ;  /* 0x00000af000007944 */ /* 0x006fea0003c00000 */
[----:B------:R-:W-:Y:S01]  /*14460*/  MOV R0, R29 ;  /* 0x0000001d00007202 */ /* 0x000fe20000000f00 */
[----:B------:R-:W-:Y:S05]  /*14470*/  BRA `(.L_x_2804) ;  /* 0xffffb09000007947 */ /* 0x000fea000383ffff */
.L_x_2732:
[----:B------:R-:W-:Y:S01]  /*14480*/  IMAD.MOV.U32 R30, RZ, RZ, R5 ;  /* 0x000000ffff1e7224 */ /* 0x000fe200078e0005 */
[----:B----4-:R-:W-:Y:S01]  /*14490*/  MOV R2, 0x1 ;  /* 0x0000000100027802 */ /* 0x010fe20000000f00 */
[----:B------:R-:W-:Y:S01]  /*144a0*/  IMAD.MOV.U32 R29, RZ, RZ, 0x1c1f ;  /* 0x00001c1fff1d7424 */ /* 0x000fe200078e00ff */
[----:B------:R-:W-:-:S02]  /*144b0*/  MOV R3, 0x144d0 ;  /* 0x000144d000037802 */ /* 0x000fc40000000f00 */
[----:B-123--:R-:W-:Y:S05]  /*144c0*/  CALL.REL.NOINC `($__internal_45_$__cuda_sm70_shflsync_idx_p) ;  /* 0x00000a8000007944 */ /* 0x00efea0003c00000 */
        /* <DEDUP_REMOVED lines=8> */
.L_x_2736:
[----:B------:R-:W-:Y:S01]  /*14550*/  IMAD.MOV.U32 R30, RZ, RZ, R9 ;  /* 0x000000ffff1e7224 */ /* 0x000fe200078e0009 */
[----:B------:R-:W-:Y:S01]  /*14560*/  MOV R2, RZ ;  /* 0x000000ff00027202 */ /* 0x000fe20000000f00 */
[----:B------:R-:W-:Y:S01]  /*14570*/  IMAD.MOV.U32 R29, RZ, RZ, 0x181f ;  /* 0x0000181fff1d7424 */ /* 0x000fe200078e00ff */
[----:B------:R-:W-:Y:S02]  /*14580*/  MOV R3, 0x145a0 ;  /* 0x000145a000037802 */ /* 0x000fe40000000f00 */
[----:B------:R-:W-:Y:S05]  /*14590*/  CALL.REL.NOINC `($__internal_45_$__cuda_sm70_shflsync_idx_p) ;  /* 0x000009b000007944 */ /* 0x000fea0003c00000 */
[----:B------:R-:W-:Y:S01]  /*145a0*/  MOV R8, R29 ;  /* 0x0000001d00087202 */ /* 0x000fe20000000f00 */
[----:B------:R-:W-:Y:S05]  /*145b0*/  BRA `(.L_x_2806) ;  /* 0xffffc8f000007947 */ /* 0x000fea000383ffff */
.L_x_2737:
[----:B------:R-:W-:Y:S01]  /*145c0*/  IMAD.MOV.U32 R30, RZ, RZ, R12 ;  /* 0x000000ffff1e7224 */ /* 0x000fe200078e000c */
[----:B------:R-:W-:Y:S01]  /*145d0*/  MOV R2, RZ ;  /* 0x000000ff00027202 */ /* 0x000fe20000000f00 */
[----:B------:R-:W-:Y:S01]  /*145e0*/  IMAD.MOV.U32 R29, RZ, RZ, 0x181f ;  /* 0x0000181fff1d7424 */ /* 0x000fe200078e00ff */
[----:B------:R-:W-:Y:S02]  /*145f0*/  MOV R3, 0x14610 ;  /* 0x0001461000037802 */ /* 0x000fe40000000f00 */
[----:B-12---:R-:W-:Y:S05]  /*14600*/  CALL.REL.NOINC `($__internal_45_$__cuda_sm70_shflsync_idx_p) ;  /* 0x0000094000007944 */ /* 0x006fea0003c00000 */
[----:B------:R-:W-:Y:S01]  /*14610*/  MOV R0, R29 ;  /* 0x0000001d00007202 */ /* 0x000fe20000000f00 */
[----:B------:R-:W-:Y:S05]  /*14620*/  BRA `(.L_x_2807) ;  /* 0xffffc8a000007947 */ /* 0x000fea000383ffff */
.L_x_2740:
        /* <DEDUP_REMOVED lines=13> */
.L_x_2743:
[----:B------:R-:W-:Y:S01]  /*14700*/  IMAD.MOV.U32 R30, RZ, RZ, R9 ;  /* 0x000000ffff1e7224 */ /* 0x000fe200078e0009 */
[----:B-1----:R-:W-:Y:S01]  /*14710*/  MOV R2, 0x2 ;  /* 0x0000000200027802 */ /* 0x002fe20000000f00 */
[----:B------:R-:W-:Y:S01]  /*14720*/  IMAD.MOV.U32 R29, RZ, RZ, 0x181f ;  /* 0x0000181fff1d7424 */ /* 0x000fe200078e00ff */
[----:B------:R-:W-:Y:S02]  /*14730*/  MOV R3, 0x14750 ;  /* 0x0001475000037802 */ /* 0x000fe40000000f00 */
[----:B--234-:R-:W-:Y:S05]  /*14740*/  CALL.REL.NOINC `($__internal_45_$__cuda_sm70_shflsync_idx_p) ;  /* 0x0000080000007944 */ /* 0x01cfea0003c00000 */
[----:B------:R-:W-:Y:S01]  /*14750*/  MOV R8, R29 ;  /* 0x0000001d00087202 */ /* 0x000fe20000000f00 */
[----:B------:R-:W-:Y:S05]  /*14760*/  BRA `(.L_x_2809) ;  /* 0xffffca4000007947 */ /* 0x000fea000383ffff */
.L_x_2744:
[----:B------:R-:W-:Y:S01]  /*14770*/  IMAD.MOV.U32 R30, RZ, RZ, R12 ;  /* 0x000000ffff1e7224 */ /* 0x000fe200078e000c */
[----:B------:R-:W-:Y:S01]  /*14780*/  MOV R2, 0x2 ;  /* 0x0000000200027802 */ /* 0x000fe20000000f00 */
[----:B------:R-:W-:Y:S01]  /*14790*/  IMAD.MOV.U32 R29, RZ, RZ, 0x181f ;  /* 0x0000181fff1d7424 */ /* 0x000fe200078e00ff */
[----:B------:R-:W-:Y:S02]  /*147a0*/  MOV R3, 0x147c0 ;  /* 0x000147c000037802 */ /* 0x000fe40000000f00 */
[----:B-1234-:R-:W-:Y:S05]  /*147b0*/  CALL.REL.NOINC `($__internal_45_$__cuda_sm70_shflsync_idx_p) ;  /* 0x0000079000007944 */ /* 0x01efea0003c00000 */
[----:B------:R-:W-:Y:S01]  /*147c0*/  MOV R0, R29 ;  /* 0x0000001d00007202 */ /* 0x000fe20000000f00 */
[----:B------:R-:W-:Y:S05]  /*147d0*/  BRA `(.L_x_2810) ;  /* 0xffffc9f000007947 */ /* 0x000fea000383ffff */
.L_x_2747:
[----:B------:R-:W-:Y:S01]  /*147e0*/  IMAD.MOV.U32 R30, RZ, RZ, R9 ;  /* 0x000000ffff1e7224 */ /* 0x000fe200078e0009 */
[----:B-1----:R-:W-:Y:S01]  /*147f0*/  MOV R2, 0x3 ;  /* 0x0000000300027802 */ /* 0x002fe20000000f00 */
[----:B------:R-:W-:Y:S01]  /*14800*/  IMAD.MOV.U32 R29, RZ, RZ, 0x181f ;  /* 0x0000181fff1d7424 */ /* 0x000fe200078e00ff */
[----:B------:R-:W-:-:S02]  /*14810*/  MOV R3, 0x14830 ;  /* 0x0001483000037802 */ /* 0x000fc40000000f00 */
[----:B--234-:R-:W-:Y:S05]  /*14820*/  CALL.REL.NOINC `($__internal_45_$__cuda_sm70_shflsync_idx_p) ;  /* 0x0000072000007944 */ /* 0x01cfea0003c00000 */
        /* <DEDUP_REMOVED lines=8> */
.L_x_2749:
[----:B------:R-:W-:Y:S01]  /*148b0*/  IMAD.MOV.U32 R30, RZ, RZ, R28 ;  /* 0x000000ffff1e7224 */ /* 0x000fe200078e001c */
[----:B------:R-:W-:Y:S01]  /*148c0*/  MOV R2, RZ ;  /* 0x000000ff00027202 */ /* 0x000fe20000000f00 */
[----:B------:R-:W-:Y:S01]  /*148d0*/  IMAD.MOV.U32 R29, RZ, RZ, 0x1f ;  /* 0x0000001fff1d7424 */ /* 0x000fe200078e00ff */
[----:B------:R-:W-:Y:S02]  /*148e0*/  MOV R3, 0x14900 ;  /* 0x0001490000037802 */ /* 0x000fe40000000f00 */
[----:B--2---:R-:W-:Y:S05]  /*148f0*/  CALL.REL.NOINC `($__internal_45_$__cuda_sm70_shflsync_idx_p) ;  /* 0x0000065000007944 */ /* 0x004fea0003c00000 */
[----:B------:R-:W-:Y:S01]  /*14900*/  MOV R9, R29 ;  /* 0x0000001d00097202 */ /* 0x000fe20000000f00 */
[----:B------:R-:W-:Y:S05]  /*14910*/  BRA `(.L_x_2812) ;  /* 0xffffcc1000007947 */ /* 0x000fea000383ffff */
.L_x_2750:
[----:B------:R-:W-:Y:S01]  /*14920*/  IMAD.MOV.U32 R30, RZ, RZ, R28 ;  /* 0x000000ffff1e7224 */ /* 0x000fe200078e001c */
[----:B------:R-:W-:Y:S01]  /*14930*/  MOV R2, 0x1 ;  /* 0x0000000100027802 */ /* 0x000fe20000000f00 */
[----:B------:R-:W-:Y:S01]  /*14940*/  IMAD.MOV.U32 R29, RZ, RZ, 0x1f ;  /* 0x0000001fff1d7424 */ /* 0x000fe200078e00ff */
[----:B------:R-:W-:Y:S02]  /*14950*/  MOV R3, 0x14970 ;  /* 0x0001497000037802 */ /* 0x000fe40000000f00 */
[----:B-12---:R-:W-:Y:S05]  /*14960*/  CALL.REL.NOINC `($__internal_45_$__cuda_sm70_shflsync_idx_p) ;  /* 0x000005e000007944 */ /* 0x006fea0003c00000 */
[----:B------:R-:W-:Y:S01]  /*14970*/  MOV R8, R29 ;  /* 0x0000001d00087202 */ /* 0x000fe20000000f00 */
[----:B------:R-:W-:Y:S05]  /*14980*/  BRA `(.L_x_2813) ;  /* 0xffffcbc000007947 */ /* 0x000fea000383ffff */
.L_x_2751:
[----:B------:R-:W-:Y:S02]  /*14990*/  MOV R2, 0x1 ;  /* 0x0000000100027802 */ /* 0x000fe40000000f00 */
[----:B------:R-:W-:-:S02]  /*149a0*/  MOV R3, 0x149c0 ;  /* 0x000149c000037802 */ /* 0x000fc40000000f00 */
[----:B-1234-:R-:W-:Y:S05]  /*149b0*/  CALL.REL.NOINC `($__internal_46_$__cuda_sm70_shflsync_up_p) ;  /* 0x000005f000007944 */ /* 0x01efea0003c00000 */
[----:B------:R-:W-:Y:S05]  /*149c0*/  BRA `(.L_x_2814) ;  /* 0xffffcca000007947 */ /* 0x000fea000383ffff */
.L_x_2752:
[----:B------:R-:W-:Y:S02]  /*149d0*/  MOV R2, 0x2 ;  /* 0x0000000200027802 */ /* 0x000fe40000000f00 */
[----:B------:R-:W-:-:S02]  /*149e0*/  MOV R3, 0x14a00 ;  /* 0x00014a0000037802 */ /* 0x000fc40000000f00 */
[----:B--2-4-:R-:W-:Y:S05]  /*149f0*/  CALL.REL.NOINC `($__internal_46_$__cuda_sm70_shflsync_up_p) ;  /* 0x000005b000007944 */ /* 0x014fea0003c00000 */
        /* <DEDUP_REMOVED lines=24> */
.L_x_2756:
[----:B------:R-:W-:Y:S02]  /*14b80*/  MOV R2, 0x1 ;  /* 0x0000000100027802 */ /* 0x000fe40000000f00 */
[----:B------:R-:W-:Y:S02]  /*14b90*/  MOV R3, 0x14bb0 ;  /* 0x00014bb000037802 */ /* 0x000fe40000000f00 */
[----:B------:R-:W-:Y:S05]  /*14ba0*/  CALL.REL.NOINC `($__internal_46_$__cuda_sm70_shflsync_up_p) ;  /* 0x0000040000007944 */ /* 0x000fea0003c00000 */
[----:B------:R-:W-:Y:S01]  /*14bb0*/  MOV R2, R4 ;  /* 0x0000000400027202 */ /* 0x000fe20000000f00 */
[----:B------:R-:W-:Y:S05]  /*14bc0*/  BRA `(.L_x_2816) ;  /* 0xffffccf000007947 */ /* 0x000fea000383ffff */
.L_x_2757:
[----:B------:R-:W-:Y:S02]  /*14bd0*/  MOV R2, 0x2 ;  /* 0x0000000200027802 */ /* 0x000fe40000000f00 */
[----:B------:R-:W-:Y:S02]  /*14be0*/  MOV R3, 0x14c00 ;  /* 0x00014c0000037802 */ /* 0x000fe40000000f00 */
        /* <DEDUP_REMOVED lines=25> */
.L_x_2759:
[----:B------:R-:W-:Y:S02]  /*14d80*/  SEL R0, RZ, 0x1, P0 ;  /* 0x00000001ff007807 */ /* 0x000fe40000000000 */
[----:B------:R-:W-:Y:S02]  /*14d90*/  MOV R2, 0x14db0 ;  /* 0x00014db000027802 */ /* 0x000fe40000000f00 */
[----:B-1----:R-:W-:Y:S05]  /*14da0*/  CALL.REL.NOINC `($__internal_47_$__cuda_sm70_votesync_ballot) ;  /* 0x0000027000007944 */ /* 0x002fea0003c00000 */
[----:B------:R-:W-:Y:S01]  /*14db0*/  MOV R5, R0 ;  /* 0x0000000000057202 */ /* 0x000fe20000000f00 */
[----:B------:R-:W-:Y:S05]  /*14dc0*/  BRA `(.L_x_2818) ;  /* 0xffffcc8000007947 */ /* 0x000fea000383ffff */
.L_x_2760:
[----:B------:R-:W-:Y:S01]  /*14dd0*/  IMAD.MOV.U32 R30, RZ, RZ, R6 ;  /* 0x000000ffff1e7224 */ /* 0x000fe200078e0006 */
[----:B------:R-:W-:Y:S01]  /*14de0*/  MOV R2, R0 ;  /* 0x0000000000027202 */ /* 0x000fe20000000f00 */
[----:B------:R-:W-:Y:S01]  /*14df0*/  IMAD.MOV.U32 R29, RZ, RZ, 0x1f ;  /* 0x0000001fff1d7424 */ /* 0x000fe200078e00ff */
[----:B------:R-:W-:Y:S02]  /*14e00*/  MOV R3, 0x14e20 ;  /* 0x00014e2000037802 */ /* 0x000fe40000000f00 */
[----:B-1----:R-:W-:Y:S05]  /*14e10*/  CALL.REL.NOINC `($__internal_45_$__cuda_sm70_shflsync_idx_p) ;  /* 0x0000013000007944 */ /* 0x002fea0003c00000 */
[----:B------:R-:W-:Y:S01]  /*14e20*/  IMAD.MOV.U32 R11, RZ, RZ, R29 ;  /* 0x000000ffff0b7224 */ /* 0x000fe200078e001d */
[----:B------:R-:W-:Y:S01]  /*14e30*/  MOV R2, R0 ;  /* 0x0000000000027202 */ /* 0x000fe20000000f00 */
[----:B------:R-:W-:Y:S01]  /*14e40*/  IMAD.MOV.U32 R30, RZ, RZ, R7 ;  /* 0x000000ffff1e7224 */ /* 0x000fe200078e0007 */
[----:B------:R-:W-:-:S02]  /*14e50*/  MOV R29, 0x1f ;  /* 0x0000001f001d7802 */ /* 0x000fc40000000f00 */
[----:B------:R-:W-:Y:S02]  /*14e60*/  MOV R3, 0x14e80 ;  /* 0x00014e8000037802 */ /* 0x000fe40000000f00 */
[----:B------:R-:W-:Y:S05]  /*14e70*/  CALL.REL.NOINC `($__internal_45_$__cuda_sm70_shflsync_idx_p) ;  /* 0x000000d000007944 */ /* 0x000fea0003c00000 */
[----:B------:R-:W-:Y:S01]  /*14e80*/  MOV R7, R29 ;  /* 0x0000001d00077202 */ /* 0x000fe20000000f00 */
[----:B------:R-:W-:Y:S05]  /*14e90*/  BRA `(.L_x_2819) ;  /* 0xffffcc0000007947 */ /* 0x000fea000383ffff */
.L_x_2763:
[----:B------:R-:W-:Y:S01]  /*14ea0*/  IMAD.MOV.U32 R30, RZ, RZ, R4 ;  /* 0x000000ffff1e7224 */ /* 0x000fe200078e0004 */
[----:B------:R-:W-:Y:S01]  /*14eb0*/  MOV R2, R0 ;  /* 0x0000000000027202 */ /* 0x000fe20000000f00 */
[----:B------:R-:W-:Y:S01]  /*14ec0*/  IMAD.MOV.U32 R29, RZ, RZ, 0x1f ;  /* 0x0000001fff1d7424 */ /* 0x000fe200078e00ff */
[----:B------:R-:W-:Y:S02]  /*14ed0*/  MOV R3, 0x14ef0 ;  /* 0x00014ef000037802 */ /* 0x000fe40000000f00 */
[----:B-1-34-:R-:W-:Y:S05]  /*14ee0*/  CALL.REL.NOINC `($__internal_45_$__cuda_sm70_shflsync_idx_p) ;  /* 0x0000006000007944 */ /* 0x01afea0003c00000 */
[----:B------:R-:W-:Y:S01]  /*14ef0*/  MOV R10, R29 ;  /* 0x0000001d000a7202 */ /* 0x000fe20000000f00 */
[----:B------:R-:W-:Y:S05]  /*14f00*/  BRA `(.L_x_2762) ;  /* 0xffffcbf000007947 */ /* 0x000fea000383ffff */
        .weak           $__internal_44_$__cuda_sm70_shflsync_bfly_p
        .type           $__internal_44_$__cuda_sm70_shflsync_bfly_p,@function
        .size           $__internal_44_$__cuda_sm70_shflsync_bfly_p,($__internal_45_$__cuda_sm70_shflsync_idx_p - $__internal_44_$__cuda_sm70_shflsync_bfly_p)
$__internal_44_$__cuda_sm70_shflsync_bfly_p:
[----:B------:R-:W-:Y:S04]  /*14f10*/  WARPSYNC R180 ;  /* 0x000000b400007348 */ /* 0x000fe80003800000 */
[----:B------:R1:W2:Y:S02]  /*14f20*/  SHFL.BFLY PT, R16, R4, R3, R182 ;  /* 0x0c00000304107389 */ /* 0x0002a400000e00b6 */
[----:B-1----:R-:W-:-:S04]  /*14f30*/  MOV R3, 0x0 ;  /* 0x0000000000037802 */ /* 0x002fc80000000f00 */
[----:B--2---:R-:W-:Y:S05]  /*14f40*/  RET.REL.NODEC R2 `(_ZN7cutlass13device_kernelIN5flash19enable_sm80_to_sm89INS1_16FlashAttnFwdSm80INS1_25CollectiveMainloopFwdSm80ILi8ELi2ELb0EN4cute5tupleIJNS5_1CILi128EEENS7_ILi64EEENS7_ILi192EEEEEELi192ENS_6half_tEfNS_4arch4Sm80ELb1ELb0ELb1ELb1ELb1ELb0ELb1ELb1EEENS1_21CollectiveEpilogueFwdINS6_IJS8_SA_S9_EEENS6_IJNS7_ILi1EEESI_SI_EEESC_SE_Li256ELb1ELb1ELb1ELb0EEENS1_36VarlenDynamicPersistentTileSchedulerILi128ELi64ELi256ELi256ELb1ELb1ELb0ELb1ELb1ELb1EEEEEEEEEvNT_6ParamsE) ;  /* 0xfffeb0b002007950 */ /* 0x004fea0003c3ffff */
        .weak           $__internal_45_$__cuda_sm70_shflsync_idx_p
        .type           $__internal_45_$__cuda_sm70_shflsync_idx_p,@function
        .size           $__internal_45_$__cuda_sm70_shflsync_idx_p,($__internal_46_$__cuda_sm70_shflsync_up_p - $__internal_45_$__cuda_sm70_shflsync_idx_p)
$__internal_45_$__cuda_sm70_shflsync_idx_p:
[----:B------:R-:W-:-:S04]  /*14f50*/  MOV R31, 0xffffffff ;  /* 0xffffffff001f7802 */ /* 0x000fc80000000f00 */
[----:B------:R-:W-:Y:S04]  /*14f60*/  WARPSYNC R31 ;  /* 0x0000001f00007348 */ /* 0x000fe80003800000 */
[----:B------:R1:W2:Y:S02]  /*14f70*/  SHFL.IDX PT, R29, R30, R2, R29 ;  /* 0x000000021e1d7389 */ /* 0x0002a400000e001d */
[----:B-1----:R-:W-:Y:S02]  /*14f80*/  MOV R2, R3 ;  /* 0x0000000300027202 */ /* 0x002fe40000000f00 */
[----:B------:R-:W-:-:S04]  /*14f90*/  MOV R3, 0x0 ;  /* 0x0000000000037802 */ /* 0x000fc80000000f00 */
[----:B--2---:R-:W-:Y:S05]  /*14fa0*/  RET.REL.NODEC R2 `(_ZN7cutlass13device_kernelIN5flash19enable_sm80_to_sm89INS1_16FlashAttnFwdSm80INS1_25CollectiveMainloopFwdSm80ILi8ELi2ELb0EN4cute5tupleIJNS5_1CILi128EEENS7_ILi64EEENS7_ILi192EEEEEELi192ENS_6half_tEfNS_4arch4Sm80ELb1ELb0ELb1ELb1ELb1ELb0ELb1ELb1EEENS1_21CollectiveEpilogueFwdINS6_IJS8_SA_S9_EEENS6_IJNS7_ILi1EEESI_SI_EEESC_SE_Li256ELb1ELb1ELb1ELb0EEENS1_36VarlenDynamicPersistentTileSchedulerILi128ELi64ELi256ELi256ELb1ELb1ELb0ELb1ELb1ELb1EEEEEEEEEvNT_6ParamsE) ;  /* 0xfffeb05002007950 */ /* 0x004fea0003c3ffff */
        .weak           $__internal_46_$__cuda_sm70_shflsync_up_p
        .type           $__internal_46_$__cuda_sm70_shflsync_up_p,@function
        .size           $__internal_46_$__cuda_sm70_shflsync_up_p,($__internal_47_$__cuda_sm70_votesync_ballot - $__internal_46_$__cuda_sm70_shflsync_up_p)
$__internal_46_$__cuda_sm70_shflsync_up_p:
[----:B------:R-:W-:Y:S02]  /*14fb0*/  IMAD.MOV.U32 R4, RZ, RZ, RZ ;  /* 0x000000ffff047224 */ /* 0x000fe400078e00ff */
[----:B------:R-:W-:-:S04]  /*14fc0*/  IMAD.MOV.U32 R11, RZ, RZ, -0x1 ;  /* 0xffffffffff0b7424 */ /* 0x000fc800078e00ff */
[----:B------:R-:W-:Y:S04]  /*14fd0*/  WARPSYNC R11 ;  /* 0x0000000b00007348 */ /* 0x000fe80003800000 */
[----:B------:R1:W2:Y:S02]  /*14fe0*/  SHFL.UP PT, R4, R0, R2, R4 ;  /* 0x0400000200047389 */ /* 0x0002a400000e0004 */
[----:B-1----:R-:W-:Y:S02]  /*14ff0*/  MOV R2, R3 ;  /* 0x0000000300027202 */ /* 0x002fe40000000f00 */
[----:B------:R-:W-:-:S04]  /*15000*/  MOV R3, 0x0 ;  /* 0x0000000000037802 */ /* 0x000fc80000000f00 */
[----:B--2---:R-:W-:Y:S05]  /*15010*/  RET.REL.NODEC R2 `(_ZN7cutlass13device_kernelIN5flash19enable_sm80_to_sm89INS1_16FlashAttnFwdSm80INS1_25CollectiveMainloopFwdSm80ILi8ELi2ELb0EN4cute5tupleIJNS5_1CILi128EEENS7_ILi64EEENS7_ILi192EEEEEELi192ENS_6half_tEfNS_4arch4Sm80ELb1ELb0ELb1ELb1ELb1ELb0ELb1ELb1EEENS1_21CollectiveEpilogueFwdINS6_IJS8_SA_S9_EEENS6_IJNS7_ILi1EEESI_SI_EEESC_SE_Li256ELb1ELb1ELb1ELb0EEENS1_36VarlenDynamicPersistentTileSchedulerILi128ELi64ELi256ELi256ELb1ELb1ELb0ELb1ELb1ELb1EEEEEEEEEvNT_6ParamsE) ;  /* 0xfffeafe002007950 */ /* 0x004fea0003c3ffff */
        .weak           $__internal_47_$__cuda_sm70_votesync_ballot
        .type           $__internal_47_$__cuda_sm70_votesync_ballot,@function
        .size           $__internal_47_$__cuda_sm70_votesync_ballot,(.L_x_6230 - $__internal_47_$__cuda_sm70_votesync_ballot)
$__internal_47_$__cuda_sm70_votesync_ballot:
[----:B------:R-:W-:Y:S01]  /*15020*/  ISETP.NE.U32.AND P0, PT, R0, 0x1, PT ;  /* 0x000000010000780c */ /* 0x000fe20003f05070 */
[----:B------:R-:W-:-:S04]  /*15030*/  IMAD.MOV.U32 R3, RZ, RZ, -0x1 ;  /* 0xffffffffff037424 */ /* 0x000fc800078e00ff */
[----:B------:R-:W-:Y:S08]  /*15040*/  WARPSYNC R3 ;  /* 0x0000000300007348 */ /* 0x000ff00003800000 */
[----:B------:R-:W-:-:S04]  /*15050*/  VOTE.ANY R0, PT, !P0 ;  /* 0x0000000000007806 */ /* 0x000fc800040e0100 */
[----:B------:R-:W-:Y:S01]  /*15060*/  LOP3.LUT R0, R0, R3, RZ, 0xc0, !PT ;  /* 0x0000000300007212 */ /* 0x000fe200078ec0ff */
[----:B------:R-:W-:-:S04]  /*15070*/  IMAD.MOV.U32 R3, RZ, RZ, 0x0 ;  /* 0x00000000ff037424 */ /* 0x000fc800078e00ff */
[----:B------:R-:W-:Y:S05]  /*15080*/  RET.REL.NODEC R2 `(_ZN7cutlass13device_kernelIN5flash19enable_sm80_to_sm89INS1_16FlashAttnFwdSm80INS1_25CollectiveMainloopFwdSm80ILi8ELi2ELb0EN4cute5tupleIJNS5_1CILi128EEENS7_ILi64EEENS7_ILi192EEEEEELi192ENS_6half_tEfNS_4arch4Sm80ELb1ELb0ELb1ELb1ELb1ELb0ELb1ELb1EEENS1_21CollectiveEpilogueFwdINS6_IJS8_SA_S9_EEENS6_IJNS7_ILi1EEESI_SI_EEESC_SE_Li256ELb1ELb1ELb1ELb0EEENS1_36VarlenDynamicPersistentTileSchedulerILi128ELi64ELi256ELi256ELb1ELb1ELb0ELb1ELb1ELb1EEEEEEEEEvNT_6ParamsE) ;  /* 0xfffeaf7002007950 */ /* 0x000fea0003c3ffff */
.L_x_2820:
        /* <DEDUP_REMOVED lines=15> */
.L_x_6230:


//--------------------- .text._ZN7cutlass13device_kernelIN5flash19enable_sm80_to_sm89INS1_16FlashAttnFwdSm80INS1_25CollectiveMainloopFwdSm80ILi8ELi2ELb0EN4cute5tupleIJNS5_1CILi128EEENS7_ILi64EEENS7_ILi192EEEEEELi192ENS_6half_tEfNS_4arch4Sm80ELb1ELb0ELb1ELb1ELb1ELb1ELb1ELb1EEENS1_21CollectiveEpilogueFwdINS6_IJS8_SA_S9_EEENS6_IJNS7_ILi1EEESI_SI_EEESC_SE_Li256ELb1ELb1ELb1ELb0EEENS1_36VarlenDynamicPersistentTileSchedulerILi128ELi64ELi256ELi256ELb1ELb1ELb0ELb1ELb1ELb1EEEEEEEEEvNT_6ParamsE --------------------------
	.section	.text._ZN7cutlass13device_kernelIN5flash19enable_sm80_to_sm89INS1_16FlashAttnFwdSm80INS1_25CollectiveMainloopFwdSm80ILi8ELi2ELb0EN4cute5tupleIJNS5_1CILi128EEENS7_ILi64EEENS7_ILi192EEEEEELi192ENS_6half_tEfNS_4arch4Sm80ELb1ELb0ELb1ELb1ELb1ELb1ELb1ELb1EEENS1_21CollectiveEpilogueFwdINS6_IJS8_SA_S9_EEENS6_IJNS7_ILi1EEESI_SI_EEESC_SE_Li256ELb1ELb1ELb1ELb0EEENS1_36VarlenDynamicPersistentTileSchedulerILi128ELi64ELi256ELi256ELb1ELb1ELb0ELb1ELb1ELb1EEEEEEEEEvNT_6ParamsE,"ax",@progbits
	.sectioninfo	@"SHI_REGISTERS=255"
	.align	128
.text._ZN7cutlass13device_kernelIN5flash19enable_sm80_to_sm89INS1_16FlashAttnFwdSm80INS1_25CollectiveMainloopFwdSm80ILi8ELi2ELb0EN4cute5tupleIJNS5_1CILi128EEENS7_ILi64EEENS7_ILi192EEEEEELi192ENS_6half_tEfNS_4arch4Sm80ELb1ELb0ELb1ELb1ELb1ELb1ELb1ELb1EEENS1_21CollectiveEpilogueFwdINS6_IJS8_SA_S9_EEENS6_IJNS7_ILi1EEESI_SI_EEESC_SE_Li256ELb1ELb1ELb1ELb0EEENS1_36VarlenDynamicPersistentTileSchedulerILi128ELi64ELi256ELi256ELb1ELb1ELb0ELb1ELb1ELb1EEEEEEEEEvNT_6ParamsE:
        .type           _ZN7cutlass13device_kernelIN5flash19enable_sm80_to_sm89INS1_16FlashAttnFwdSm80INS1_25CollectiveMainloopFwdSm80ILi8ELi2ELb0EN4cute5tupleIJNS5_1CILi128EEENS7_ILi64EEENS7_ILi192EEEEEELi192ENS_6half_tEfNS_4arch4Sm80ELb1ELb0ELb1ELb1ELb1ELb1ELb1ELb1EEENS1_21CollectiveEpilogueFwdINS6_IJS8_SA_S9_EEENS6_IJNS7_ILi1EEESI_SI_EEESC_SE_Li256ELb1ELb1ELb1ELb0EEENS1_36VarlenDynamicPersistentTileSchedulerILi128ELi64ELi256ELi256ELb1ELb1ELb0ELb1ELb1ELb1EEEEEEEEEvNT_6ParamsE,@function
        .size           _ZN7cutlass13device_kernelIN5flash19enable_sm80_to_sm89INS1_16FlashAttnFwdSm80INS1_25CollectiveMainloopFwdSm80ILi8ELi2ELb0EN4cute5tupleIJNS5_1CILi128EEENS7_ILi64EEENS7_ILi192EEEEEELi192ENS_6half_tEfNS_4arch4Sm80ELb1ELb0ELb1ELb1ELb1ELb1ELb1ELb1EEENS1_21CollectiveEpilogueFwdINS6_IJS8_SA_S9_EEENS6_IJNS7_ILi1EEESI_SI_EEESC_SE_Li256ELb1ELb1ELb1ELb0EEENS1_36VarlenDynamicPersistentTileSchedulerILi128ELi64ELi256ELi256ELb1ELb1ELb0ELb1ELb1ELb1EEEEEEEEEvNT_6ParamsE,(.L_x_6235 - _ZN7cutlass13device_kernelIN5flash19enable_sm80_to_sm89INS1_16FlashAttnFwdSm80INS1_25CollectiveMainloopFwdSm80ILi8ELi2ELb0EN4cute5tupleIJNS5_1CILi128EEENS7_ILi64EEENS7_ILi192EEEEEELi192ENS_6half_tEfNS_4arch4Sm80ELb1ELb0ELb1ELb1ELb1ELb1ELb1ELb1EEENS1_21CollectiveEpilogueFwdINS6_IJS8_SA_S9_EEENS6_IJNS7_ILi1EEESI_SI_EEESC_SE_Li256ELb1ELb1ELb1ELb0EEENS1_36VarlenDynamicPersistentTileSchedulerILi128ELi64ELi256ELi256ELb1ELb1ELb0ELb1ELb1ELb1EEEEEEEEEvNT_6ParamsE)
        .other          _ZN7cutlass13device_kernelIN5flash19enable_sm80_to_sm89INS1_16FlashAttnFwdSm80INS1_25CollectiveMainloopFwdSm80ILi8ELi2ELb0EN4cute5tupleIJNS5_1CILi128EEENS7_ILi64EEENS7_ILi192EEEEEELi192ENS_6half_tEfNS_4arch4Sm80ELb1ELb0ELb1ELb1ELb1ELb1ELb1ELb1EEENS1_21CollectiveEpilogueFwdINS6_IJS8_SA_S9_EEENS6_IJNS7_ILi1EEESI_SI_EEESC_SE_Li256ELb1ELb1ELb1ELb0EEENS1_36VarlenDynamicPersistentTileSchedulerILi128ELi64ELi256ELi256ELb1ELb1ELb0ELb1ELb1ELb1EEEEEEEEEvNT_6ParamsE,@"STO_CUDA_ENTRY STV_DEFAULT"
_ZN7cutlass13device_kernelIN5flash19enable_sm80_to_sm89INS1_16FlashAttnFwdSm80INS1_25CollectiveMainloopFwdSm80ILi8ELi2ELb0EN4cute5tupleIJNS5_1CILi128EEENS7_ILi64EEENS7_ILi192EEEEEELi192ENS_6half_tEfNS_4arch4Sm80ELb1ELb0ELb1ELb1ELb1ELb1ELb1ELb1EEENS1_21CollectiveEpilogueFwdINS6_IJS8_SA_S9_EEENS6_IJNS7_ILi1EEESI_SI_EEESC_SE_Li256ELb1ELb1ELb1ELb0EEENS1_36VarlenDynamicPersistentTileSchedulerILi128ELi64ELi256ELi256ELb1ELb1ELb0ELb1ELb1ELb1EEEEEEEEEvNT_6ParamsE:
[----:B------:R-:W-:-:S03]  /*0000*/  MOV R1, c[0x0][0x28] ;  /* 0x00000a0000017a02 */ /* 0x000fc60000000f00 */
[----:B------:R-:W1:Y:S01]  /*0010*/  S2R R2, SR_TID.X ;  /* 0x0000000000027919 */ /* 0x000e620000002100 */
[----:B------:R-:W-:Y:S01]  /*0020*/  IADD3 R1, R1, -0x70, RZ ;  /* 0xffffff9001017810 */ /* 0x000fe20007ffe0ff */
[----:B------:R-:W-:Y:S01]  /*0030*/  ULDC.64 UR8, c[0x0][0x118] ;  /* 0x0000460000087ab9 */ /* 0x000fe20000000a00 */
[----:B-1----:R-:W-:-:S05]  /*0040*/  SHF.R.U32.HI R0, RZ, 0x5, R2 ;  /* 0x00000005ff007819 */ /* 0x002fca0000011602 */
[----:B------:R-:W1:Y:S02]  /*0050*/  SHFL.IDX PT, R3, R0, RZ, 0x1f ;  /* 0x00001fff00037589 */ /* 0x000e6400000e0000 */
[----:B-1----:R-:W-:Y:S02]  /*0060*/  ISETP.NE.AND P0, PT, R3, RZ, PT ;  /* 0x000000ff0300720c */ /* 0x002fe40003f05270 */
[----:B------:R-:W-:Y:S11]  /*0070*/  STL [R1+0x68], R3 ;  /* 0x0000680301007387 */ /* 0x000ff60000100800 */
[----:B------:R-:W-:Y:S06]  /*0080*/  @P0 BAR.SYNC.DEFER_BLOCKING 0x5, 0x100 ;  /* 0x0144000000000b1d */ /* 0x000fec0000010000 */
[----:B------:R-:W1:Y:S04]  /*0090*/  @P0 LDS.128 R4, [0x24100] ;  /* 0x02410000ff040984 */ /* 0x000e680000000c00 */
[----:B-1----:R1:W-:Y:S04]  /*00a0*/  @P0 STL.64 [R1], R4 ;  /* 0x0000000401000387 */ /* 0x0023e80000100a00 */
[----:B------:R1:W-:Y:S04]  /*00b0*/  @P0 STL.64 [R1+0x8], R6 ;  /* 0x0000080601000387 */ /* 0x0003e80000100a00 */
[----:B------:R-:W-:Y:S06]  /*00c0*/  @P0 BAR.ARV 0x4, 0x100 ;  /* 0x0104000000000b1d */ /* 0x000fec0000002000 */
[----:B------:R-:W-:Y:S05]  /*00d0*/  @P0 BRA `(.L_x_2821) ;  /* 0x00000fd000000947 */ /* 0x000fea0003800000 */
[----:B------:R-:W-:Y:S01]  /*00e0*/  LOP3.LUT R13, R2, 0x1f, RZ, 0xc0, !PT ;  /* 0x0000001f020d7812 */ /* 0x000fe200078ec0ff */
[----:B------:R-:W-:-:S03]  /*00f0*/  CS2R R8, SRZ ;  /* 0x0000000000087805 */ /* 0x000fc6000001ff00 */
[----:B------:R-:W-:-:S04]  /*0100*/  ISETP.NE.AND P6, PT, R13, 0x1f, PT ;  /* 0x0000001f0d00780c */ /* 0x000fc80003fc5270 */
[----:B------:R-:W-:-:S13]  /*0110*/  ISETP.GE.OR P0, PT, R13, c[0x0][0x53c], !P6 ;  /* 0x00014f000d007a0c */ /* 0x000fda0007706670 */
[----:B-1----:R-:W-:Y:S02]  /*0120*/  @!P0 IMAD.MOV.U32 R4, RZ, RZ, 0x4 ;  /* 0x00000004ff048424 */ /* 0x002fe400078e00ff */
[----:B------:R-:W-:Y:S02]  /*0130*/  @!P0 IMAD.MOV.U32 R2, RZ, RZ, 0x4 ;  /* 0x00000004ff028424 */ /* 0x000fe400078e00ff */
[----:B------:R-:W-:-:S04]  /*0140*/  @!P0 IMAD.WIDE.U32 R4, R13, R4, c[0x0][0x580] ;  /* 0x000160000d048625 */ /* 0x000fc800078e0004 */
[C---:B------:R-:W-:Y:S01]  /*0150*/  @!P0 IMAD.WIDE.U32 R2, R13.reuse, R2, c[0x0][0x578] ;  /* 0x00015e000d028625 */ /* 0x040fe200078e0002 */
[----:B------:R-:W2:Y:S04]  /*0160*/  @!P0 LDG.E R9, [R4.64] ;  /* 0x0000000804098981 */ /* 0x000ea8000c1e1900 */
[----:B------:R-:W2:Y:S01]  /*0170*/  @!P0 LDG.E R8, [R2.64] ;  /* 0x0000000802088981 */ /* 0x000ea2000c1e1900 */
[C---:B------:R-:W-:Y:S01]  /*0180*/  ISETP.NE.AND P5, PT, R13.reuse, RZ, PT ;  /* 0x000000ff0d00720c */ /* 0x040fe20003fa5270 */
[----:B------:R-:W1:Y:S01]  /*0190*/  S2UR UR4, SR_CTAID.X ;  /* 0x00000000000479c3 */ /* 0x000e620000002500 */
        /* <DEDUP_REMOVED lines=24> */
[----:B-1----:R-:W-:-:S13]  /*0320*/  ISETP.GT.AND P0, PT, R6, UR4, PT ;  /* 0x0000000406007c0c */ /* 0x002fda000bf04270 */
[----:B------:R-:W-:Y:S05]  /*0330*/  @P0 BRA `(.L_x_2822) ;  /* 0x0000026000000947 */ /* 0x000fea0003800000 */
[----:B------:R-:W-:Y:S02]  /*0340*/  MOV R6, R0 ;  /* 0x0000000000067202 */ /* 0x000fe40000000f00 */
[----:B------:R-:W-:-:S04]  /*0350*/  MOV R7, RZ ;  /* 0x000000ff00077202 */ /* 0x000fc80000000f00 */
.L_x_2826:
        /* <DEDUP_REMOVED lines=15> */
[----:B------:R1:W2:Y:S02]  /*0450*/  SHFL.UP PT, R0, R5, 0x1, RZ ;  /* 0x0420000005007989 */ /* 0x0002a400000e00ff */
.L_x_3028:
        /* <DEDUP_REMOVED lines=16> */
.L_x_3029:
[----:B--2---:R-:W-:-:S05]  /*0560*/  IMAD R0, R0, c[0x0][0x538], RZ ;  /* 0x00014e0000007a24 */ /* 0x004fca00078e02ff */
[----:B------:R-:W-:-:S04]  /*0570*/  IADD3 R6, R0, R6, RZ ;  /* 0x0000000600067210 */ /* 0x000fc80007ffe0ff */
[----:B------:R-:W-:-:S13]  /*0580*/  ISETP.GT.AND P0, PT, R6, UR4, PT ;  /* 0x0000000406007c0c */ /* 0x000fda000bf04270 */
[----:B-1----:R-:W-:Y:S05]  /*0590*/  @!P0 BRA `(.L_x_2826) ;  /* 0xfffffdc000008947 */ /* 0x002fea000383ffff */
.L_x_2822:
[----:B------:R-:W-:-:S05]  /*05a0*/  IADD3 R10, -R0, R6, RZ ;  /* 0x00000006000a7210 */ /* 0x000fca0007ffe1ff */
[----:B------:R-:W-:-:S05]  /*05b0*/  IMAD R0, R4, c[0x0][0x538], R10 ;  /* 0x00014e0004007a24 */ /* 0x000fca00078e020a */
[----:B------:R-:W-:Y:S01]  /*05c0*/  ISETP.GT.AND P0, PT, R0, UR4, PT ;  /* 0x0000000400007c0c */ /* 0x000fe2000bf04270 */
[----:B------:R-:W-:-:S12]  /*05d0*/  BRA.DIV ~URZ, `(.L_x_2827) ;  /* 0x0001f3727f007947 */ /* 0x000fd8000b800000 */
[----:B------:R-:W-:-:S04]  /*05e0*/  VOTE.ANY R6, PT, !P0 ;  /* 0x0000000000067806 */ /* 0x000fc800040e0100 */
.L_x_3030:
[----:B------:R-:W1:Y:S02]  /*05f0*/  POPC R0, R6 ;  /* 0x0000000600007309 */ /* 0x000e640000000000 */
[----:B-1----:R-:W-:-:S05]  /*0600*/  IADD3 R2, R0, R7, RZ ;  /* 0x0000000700027210 */ /* 0x002fca0007ffe0ff */
[----:B------:R1:W-:Y:S01]  /*0610*/  STL [R1+0xc], R2 ;  /* 0x00000c0201007387 */ /* 0x0003e20000100800 */
[----:B------:R-:W-:Y:S05]  /*0620*/  BRA.DIV ~URZ, `(.L_x_2828) ;  /* 0x0001f3727f007947 */ /* 0x000fea000b800000 */
[----:B------:R2:W3:Y:S01]  /*0630*/  SHFL.IDX PT, R12, R9, R0, 0x1f ;  /* 0x00001f00090c7589 */ /* 0x0004e200000e0000 */
[----:B------:R-:W-:-:S03]  /*0640*/  MOV R5, RZ ;  /* 0x000000ff00057202 */ /* 0x000fc60000000f00 */
[----:B------:R2:W4:Y:S04]  /*0650*/  SHFL.IDX PT, R9, R8, R0, 0x1f ;  /* 0x00001f0008097589 */ /* 0x00052800000e0000 */
.L_x_3031:
[----:B------:R-:W-:Y:S01]  /*0660*/  ISETP.NE.AND P0, PT, R6, RZ, PT ;  /* 0x000000ff0600720c */ /* 0x000fe20003f05270 */
[----:B------:R-:W-:-:S12]  /*0670*/  BSSY B0, `(.L_x_2829) ;  /* 0x0000005000007945 */ /* 0x000fd80003800000 */
[----:B------:R-:W-:Y:S05]  /*0680*/  @!P0 BRA `(.L_x_2830) ;  /* 0x0000003000008947 */ /* 0x000fea0003800000 */
[----:B-1----:R-:W-:Y:S01]  /*0690*/  IADD3 R2, R0, -0x1, RZ ;  /* 0xffffffff00027810 */ /* 0x002fe20007ffe0ff */
[----:B------:R-:W-:Y:S05]  /*06a0*/  BRA.DIV ~URZ, `(.L_x_2831) ;  /* 0x0001f3d27f007947 */ /* 0x000fea000b800000 */
[----:B------:R1:W2:Y:S02]  /*06b0*/  SHFL.IDX PT, R5, R4, R2, 0x1f ;  /* 0x00001f0204057589 */ /* 0x0002a400000e0000 */
.L_x_2830:
[----:B------:R-:W-:Y:S05]  /*06c0*/  BSYNC B0 ;  /* 0x0000000000007941 */ /* 0x000fea0003800000 */
.L_x_2829:
[----:B--2---:R-:W-:Y:S01]  /*06d0*/  IMAD R0, R5, c[0x0][0x538], R10 ;  /* 0x00014e0005007a24 */ /* 0x004fe200078e020a */
[----:B----4-:R-:W-:Y:S01]  /*06e0*/  ISETP.NE.AND P0, PT, R9, 0x1, PT ;  /* 0x000000010900780c */ /* 0x010fe20003f05270 */
[----:B------:R-:W-:Y:S03]  /*06f0*/  BSSY B0, `(.L_x_2832) ;  /* 0x0000089000007945 */ /* 0x000fe60003800000 */
[----:B------:R2:W-:Y:S01]  /*0700*/  STL [R1], R0 ;  /* 0x0000000001007387 */ /* 0x0005e20000100800 */
[----:B------:R-:W-:-:S08]  /*0710*/  IADD3 R11, -R0, UR4, RZ ;  /* 0x00000004000b7c10 */ /* 0x000fd0000fffe1ff */
[----:B------:R-:W-:Y:S05]  /*0720*/  @!P0 BRA `(.L_x_2833) ;  /* 0x000003f000008947 */ /* 0x000fea0003800000 */
[-C--:B--23--:R-:W-:Y:S02]  /*0730*/  IABS R0, R12.reuse ;  /* 0x0000000c00007213 */ /* 0x08cfe40000000000 */
[----:B------:R-:W-:-:S03]  /*0740*/  IABS R6, R12 ;  /* 0x0000000c00067213 */ /* 0x000fc60000000000 */
[----:B------:R-:W-:Y:S01]  /*0750*/  IMAD.MOV.U32 R5, RZ, RZ, R0 ;  /* 0x000000ffff057224 */ /* 0x000fe200078e0000 */
[----:B------:R-:W-:-:S03]  /*0760*/  IABS R0, R9 ;  /* 0x0000000900007213 */ /* 0x000fc60000000000 */
[----:B-1----:R-:W1:Y:S02]  /*0770*/  I2F.RP R2, R5 ;  /* 0x0000000500027306 */ /* 0x002e640000209400 */
        /* <DEDUP_REMOVED lines=55> */
[----:B------:R-:W-:-:S05]  /*0af0*/  IMAD R2, R3, 0x10000, R2 ;  /* 0x0001000003027824 */ /* 0x000fca00078e0202 */
[----:B------:R1:W-:Y:S01]  /*0b00*/  STL [R1+0x8], R2 ;  /* 0x0000080201007387 */ /* 0x0003e20000100800 */
[----:B------:R-:W-:Y:S05]  /*0b10*/  BRA `(.L_x_2834) ;  /* 0x0000046000007947 */ /* 0x000fea0003800000 */
.L_x_2833:
[----:B------:R-:W4:Y:S01]  /*0b20*/  LDL R3, [R1+0xc] ;  /* 0x00000c0001037983 */ /* 0x000f220000100800 */
[----:B-1----:R-:W-:-:S04]  /*0b30*/  IMAD.MOV.U32 R2, RZ, RZ, 0x4 ;  /* 0x00000004ff027424 */ /* 0x002fc800078e00ff */
[----:B----4-:R-:W-:-:S05]  /*0b40*/  IMAD.WIDE R2, R3, R2, c[0x0][0x590] ;  /* 0x0001640003027625 */ /* 0x010fca00078e0202 */
[----:B------:R-:W4:Y:S02]  /*0b50*/  LDG.E R7, [R2.64] ;  /* 0x0000000802077981 */ /* 0x000f24000c1e1900 */
[----:B---34-:R-:W-:-:S05]  /*0b60*/  IMAD R9, R7, R12, RZ ;  /* 0x0000000c07097224 */ /* 0x018fca00078e02ff */
[-C--:B--2---:R-:W-:Y:S02]  /*0b70*/  IABS R0, R9.reuse ;  /* 0x0000000900007213 */ /* 0x084fe40000000000 */
        /* <DEDUP_REMOVED lines=62> */
[----:B------:R-:W-:-:S05]  /*0f60*/  IMAD R2, R0, R2, R3 ;  /* 0x0000000200027224 */ /* 0x000fca00078e0203 */
[----:B------:R1:W-:Y:S02]  /*0f70*/  STL [R1+0x8], R2 ;  /* 0x0000080201007387 */ /* 0x0003e40000100800 */
.L_x_2834:
[----:B------:R-:W-:Y:S05]  /*0f80*/  BSYNC B0 ;  /* 0x0000000000007941 */ /* 0x000fea0003800000 */
.L_x_2832:
[----:B------:R-:W-:-:S04]  /*0f90*/  LOP3.LUT R0, RZ, R0, RZ, 0x33, !PT ;  /* 0x00000000ff007212 */ /* 0x000fc800078e33ff */
[----:B------:R-:W-:-:S05]  /*0fa0*/  IADD3 R0, R0, R12, RZ ;  /* 0x0000000c00007210 */ /* 0x000fca0007ffe0ff */
[----:B------:R2:W-:Y:S01]  /*0fb0*/  STL [R1+0x4], R0 ;  /* 0x0000040001007387 */ /* 0x0005e20000100800 */
[----:B------:R-:W-:Y:S05]  /*0fc0*/  BRA `(.L_x_2835) ;  /* 0x0000006000007947 */ /* 0x000fea0003800000 */
.L_x_2823:
[----:B------:R-:W-:Y:S01]  /*0fd0*/  MOV R0, UR4 ;  /* 0x0000000400007c02 */ /* 0x000fe20008000f00 */
[----:B------:R-:W-:Y:S04]  /*0fe0*/  STL [R1+0x4], RZ ;  /* 0x000004ff01007387 */ /* 0x000fe80000100800 */
[----:B------:R1:W-:Y:S04]  /*0ff0*/  STL [R1], R0 ;  /* 0x0000000001007387 */ /* 0x0003e80000100800 */
[----:B------:R2:W-:Y:S01]  /*1000*/  STL [R1+0x8], RZ ;  /* 0x000008ff01007387 */ /* 0x0005e20000100800 */
[----:B-1----:R-:W-:-:S05]  /*1010*/  MOV R0, c[0x0][0x53c] ;  /* 0x00014f0000007a02 */ /* 0x002fca0000000f00 */
[----:B------:R2:W-:Y:S02]  /*1020*/  STL [R1+0xc], R0 ;  /* 0x00000c0001007387 */ /* 0x0005e40000100800 */
.L_x_2835:
[----:B------:R-:W3:Y:S04]  /*1030*/  LDL R4, [R1] ;  /* 0x0000000001047983 */ /* 0x000ee80000100800 */
[----:B------:R-:W3:Y:S04]  /*1040*/  LDL R5, [R1+0x4] ;  /* 0x0000040001057983 */ /* 0x000ee80000100800 */
[----:B------:R-:W3:Y:S04]  /*1050*/  LDL R6, [R1+0x8] ;  /* 0x0000080001067983 */ /* 0x000ee80000100800 */
[----:B------:R-:W3:Y:S01]  /*1060*/  LDL R7, [R1+0xc] ;  /* 0x00000c0001077983 */ /* 0x000ee20000100800 */
[----:B------:R-:W-:Y:S01]  /*1070*/  ISETP.NE.AND P0, PT, R13, RZ, PT ;  /* 0x000000ff0d00720c */ /* 0x000fe20003f05270 */
[----:B------:R-:W-:-:S12]  /*1080*/  WARPSYNC 0xffffffff ;  /* 0xffffffff00007948 */ /* 0x000fd80003800000 */
[----:B---3--:R3:W-:Y:S04]  /*1090*/  @!P0 STS.128 [0x24100], R4 ;  /* 0x02410004ff008388 */ /* 0x0087e80000000c00 */
[----:B------:R-:W-:Y:S06]  /*10a0*/  BAR.ARV 0x5, 0x100 ;  /* 0x0144000000007b1d */ /* 0x000fec0000002000 */
.L_x_2821:
[----:B--2---:R-:W2:Y:S02]  /*10b0*/  LDL R0, [R1+0xc] ;  /* 0x00000c0001007983 */ /* 0x004ea40000100800 */
[----:B--2---:R-:W-:-:S13]  /*10c0*/  ISETP.GE.AND P0, PT, R0, c[0x0][0x53c], PT ;  /* 0x00014f0000007a0c */ /* 0x004fda0003f06270 */
[----:B------:R-:W-:Y:S05]  /*10d0*/  @P0 EXIT ;  /* 0x000000000000094d */ /* 0x000fea0003800000 */
[----:B------:R-:W2:Y:S01]  /*10e0*/  S2R R14, SR_TID.X ;  /* 0x00000000000e7919 */ /* 0x000ea20000002100 */
[----:B------:R-:W-:Y:S02]  /*10f0*/  ULDC UR4, c[0x0][0x2ac] ;  /* 0x0000ab0000047ab9 */ /* 0x000fe40000000800 */
[----:B------:R-:W-:Y:S02]  /*1100*/  ULDC UR6, c[0x0][0x1d0] ;  /* 0x0000740000067ab9 */ /* 0x000fe40000000800 */
[----:B------:R-:W-:Y:S01]  /*1110*/  UIMAD UR6, UR4, UR6, URZ ;  /* 0x00000006040672a4 */ /* 0x000fe2000f8e023f */
[----:B--2---:R-:W-:-:S04]  /*1120*/  SHF.R.S32.HI R12, RZ, 0x1f, R14 ;  /* 0x0000001fff0c7819 */ /* 0x004fc8000001140e */
[CC--:B-1----:R-:W-:Y:S02]  /*1130*/  LEA.HI R2, R12.reuse, R14.reuse, RZ, 0x4 ;  /* 0x0000000e0c027211 */ /* 0x0c2fe400078f20ff */
[-C--:B------:R-:W-:Y:S02]  /*1140*/  LEA.HI R11, R12, R14.reuse, RZ, 0x3 ;  /* 0x0000000e0c0b7211 */ /* 0x080fe400078f18ff */
[----:B------:R-:W-:Y:S02]  /*1150*/  LOP3.LUT R0, R2, 0xfffffff0, RZ, 0xc0, !PT ;  /* 0xfffffff002007812 */ /* 0x000fe400078ec0ff */
[----:B------:R-:W-:Y:S02]  /*1160*/  SHF.R.S32.HI R251, RZ, 0x3, R11 ;  /* 0x00000003fffb7819 */ /* 0x000fe4000001140b */
[----:B---3--:R-:W-:Y:S01]  /*1170*/  LOP3.LUT R4, R11, 0xfffffff8, RZ, 0xc0, !PT ;  /* 0xfffffff80b047812 */ /* 0x008fe200078ec0ff */
        /* <DEDUP_REMOVED lines=8> */
[----:B------:R-:W-:Y:S01]  /*1200*/  LEA.HI R13, R6, R0, RZ, 0x3 ;  /* 0x00000000060d7211 */ /* 0x000fe200078f18ff */
[----:B------:R-:W-:Y:S01]  /*1210*/  IMAD R231, R22, 0x20, R251 ;  /* 0x0000002016e77824 */ /* 0x000fe200078e02fb */
        /* <DEDUP_REMOVED lines=33> */
[--C-:B------:R-:W-:Y:S01]  /*1430*/  SHF.R.S32.HI R227, RZ, 0x2, R7.reuse ;  /* 0x00000002ffe37819 */ /* 0x100fe20000011407 */
[----:B------:R-:W-:Y:S01]  /*1440*/  IMAD.SHL.U32 R144, R144, 0x2, RZ ;  /* 0x0000000290907824 */ /* 0x000fe200078e00ff */
[----:B------:R-:W-:Y:S01]  /*1450*/  SHF.R.S32.HI R3, RZ, 0x1f, R7 ;  /* 0x0000001fff037819 */ /* 0x000fe20000011407 */
[----:B------:R-:W-:Y:S01]  /*1460*/  IMAD.IADD R21, R14, 0x1, -R2 ;  /* 0x000000010e157824 */ /* 0x000fe200078e0a02 */
[----:B------:R-:W-:Y:S01]  /*1470*/  LOP3.LUT R0, R0, 0x1c0, RZ, 0xc0, !PT ;  /* 0x000001c000007812 */ /* 0x000fe200078ec0ff */
[----:B------:R-:W-:Y:S01]  /*1480*/  STL [R1+0x6c], R18 ;  /* 0x00006c1201007387 */ /* 0x000fe20000100800 */
[----:B------:R-:W-:Y:S01]  /*1490*/  LEA.HI R3, R3, R227, RZ, 0x3 ;  /* 0x000000e303037211 */ /* 0x000fe200078f18ff */
[C---:B------:R-:W-:Y:S01]  /*14a0*/  IMAD.SHL.U32 R110, R21.reuse, 0x4, RZ ;  /* 0x00000004156e7824 */ /* 0x040fe200078e00ff */
[----:B------:R-:W-:Y:S01]  /*14b0*/  LOP3.LUT R5, R0, 0x8, R4, 0xf8, !PT ;  /* 0x0000000800057812 */ /* 0x000fe200078ef804 */
[----:B------:R-:W-:Y:S01]  /*14c0*/  IMAD.SHL.U32 R104, R21, 0x8, RZ ;  /* 0x0000000815687824 */ /* 0x000fe200078e00ff */
[----:B------:R-:W-:-:S02]  /*14d0*/  R2P PR, R6, 0x6 ;  /* 0x0000000606007804 */ /* 0x000fc40000000000 */
[----:B------:R-:W-:Y:S01]  /*14e0*/  SHF.R.U32.HI R4, RZ, 0x3, R0 ;  /* 0x00000003ff047819 */ /* 0x000fe20000011600 */
[----:B------:R-:W-:Y:S01]  /*14f0*/  IMAD R0, R9, 0x200, R8 ;  /* 0x0000020009007824 */ /* 0x000fe200078e0208 */
[----:B------:R-:W-:Y:S02]  /*1500*/  IADD3 R6, R227, 0x40, RZ ;  /* 0x00000040e3067810 */ /* 0x000fe40007ffe0ff */
[----:B------:R-:W-:Y:S02]  /*1510*/  LOP3.LUT R3, R3, 0xfffffff8, RZ, 0xc0, !PT ;  /* 0xfffffff803037812 */ /* 0x000fe400078ec0ff */
[----:B------:R-:W-:Y:S01]  /*1520*/  IADD3 R146, R110, 0x20, RZ ;  /* 0x000000206e927810 */ /* 0x000fe20007ffe0ff */
[----:B------:R-:W-:Y:S01]  /*1530*/  IMAD.SHL.U32 R2, R6, 0x40, RZ ;  /* 0x0000004006027824 */ /* 0x000fe200078e00ff */
[----:B------:R-:W-:Y:S01]  /*1540*/  LOP3.LUT R9, R5, R4, RZ, 0x3c, !PT ;  /* 0x0000000405097212 */ /* 0x000fe200078e3cff */
[----:B------:R-:W-:Y:S01]  /*1550*/  IMAD.IADD R5, R227, 0x1, -R3 ;  /* 0x00000001e3057824 */ /* 0x000fe200078e0a03 */
[----:B------:R-:W-:Y:S01]  /*1560*/  SHF.R.S32.HI R4, RZ, 0x1f, R6 ;  /* 0x0000001fff047819 */ /* 0x000fe20000011406 */
[----:B------:R-:W-:Y:S01]  /*1570*/  IMAD.IADD R109, R110, 0x1, R146 ;  /* 0x000000016e6d7824 */ /* 0x000fe200078e0292 */
[----:B------:R-:W-:-:S02]  /*1580*/  LOP3.LUT R20, R2, 0x1c0, RZ, 0xc0, !PT ;  /* 0x000001c002147812 */ /* 0x000fc400078ec0ff */
[----:B------:R-:W-:Y:S01]  /*1590*/  LEA.HI R3, R4, R6, RZ, 0x3 ;  /* 0x0000000604037211 */ /* 0x000fe200078f18ff */
[----:B------:R-:W-:Y:S01]  /*15a0*/  IMAD.SHL.U32 R4, R5, 0x40, RZ ;  /* 0x0000004005047824 */ /* 0x000fe200078e00ff */
[----:B------:R-:W-:Y:S01]  /*15b0*/  IADD3 R145, R110, 0x40, RZ ;  /* 0x000000406e917810 */ /* 0x000fe20007ffe0ff */
[----:B------:R1:W-:Y:S01]  /*15c0*/  STL [R1+0x10], R5 ;  /* 0x0000100501007387 */ /* 0x0003e20000100800 */
[----:B------:R-:W-:Y:S01]  /*15d0*/  SHF.R.S32.HI R2, RZ, 0x1f, R109 ;  /* 0x0000001fff027819 */ /* 0x000fe2000001146d */
[----:B------:R-:W-:Y:S01]  /*15e0*/  IMAD.SHL.U32 R3, R3, 0x40, RZ ;  /* 0x0000004003037824 */ /* 0x000fe200078e00ff */
[----:B------:R-:W-:Y:S01]  /*15f0*/  LOP3.LUT R233, R4, 0x1c0, RZ, 0xc0, !PT ;  /* 0x000001c004e97812 */ /* 0x000fe200078ec0ff */
[----:B------:R-:W-:Y:S01]  /*1600*/  IMAD.IADD R108, R110, 0x1, R145 ;  /* 0x000000016e6c7824 */ /* 0x000fe200078e0291 */
[CC--:B------:R-:W-:Y:S02]  /*1610*/  LEA.HI R4, R2.reuse, R109.reuse, RZ, 0x6 ;  /* 0x0000006d02047211 */ /* 0x0c0fe400078f30ff */
[----:B------:R-:W-:-:S02]  /*1620*/  LEA.HI R8, R2, R109, RZ, 0x3 ;  /* 0x0000006d02087211 */ /* 0x000fc400078f18ff */
[----:B------:R-:W-:Y:S01]  /*1630*/  LOP3.LUT R16, R3, 0xfffffe00, RZ, 0xc0, !PT ;  /* 0xfffffe0003107812 */ /* 0x000fe200078ec0ff */
[----:B------:R-:W-:Y:S01]  /*1640*/  IMAD.SHL.U32 R2, R4, 0x80, RZ ;  /* 0x0000008004027824 */ /* 0x000fe200078e00ff */
[----:B------:R-:W-:Y:S02]  /*1650*/  SHF.R.U32.HI R150, RZ, 0x3, R233 ;  /* 0x00000003ff967819 */ /* 0x000fe400000116e9 */
[----:B------:R-:W-:Y:S01]  /*1660*/  SHF.R.U32.HI R17, RZ, 0x3, R20 ;  /* 0x00000003ff117819 */ /* 0x000fe20000011614 */
[----:B------:R-:W-:Y:S01]  /*1670*/  STL [R1+0x34], R16 ;  /* 0x0000341001007387 */ /* 0x000fe20000100800 */
[----:B------:R-:W-:Y:S02]  /*1680*/  LOP3.LUT R4, R20, 0x38, R8, 0xf8, !PT ;  /* 0x0000003814047812 */ /* 0x000fe400078ef808 */
[----:B------:R-:W-:Y:S02]  /*1690*/  SHF.R.S32.HI R3, RZ, 0x1f, R108 ;  /* 0x0000001fff037819 */ /* 0x000fe4000001146c */
[----:B------:R-:W-:-:S02]  /*16a0*/  LOP3.LUT R2, R2, 0xffffe000, RZ, 0xc0, !PT ;  /* 0xffffe00002027812 */ /* 0x000fc400078ec0ff */
[----:B------:R-:W-:Y:S02]  /*16b0*/  LOP3.LUT R4, R4, R17, RZ, 0x3c, !PT ;  /* 0x0000001104047212 */ /* 0x000fe400078e3cff */
[----:B------:R-:W-:Y:S02]  /*16c0*/  LEA.HI R7, R3, R108, RZ, 0x3 ;  /* 0x0000006c03077211 */ /* 0x000fe400078f18ff */
[----:B-1----:R-:W-:Y:S02]  /*16d0*/  LOP3.LUT R5, R233, 0x38, R8, 0xf8, !PT ;  /* 0x00000038e9057812 */ /* 0x002fe400078ef808 */
[----:B------:R-:W-:Y:S02]  /*16e0*/  IADD3 R14, R4, R2, R16 ;  /* 0x00000002040e7210 */ /* 0x000fe40007ffe010 */
[----:B------:R-:W-:Y:S02]  /*16f0*/  LOP3.LUT R6, R5, R150, RZ, 0x3c, !PT ;  /* 0x0000009605067212 */ /* 0x000fe400078e3cff */
[----:B------:R-:W-:-:S02]  /*1700*/  LEA.HI R5, R3, R108, RZ, 0x6 ;  /* 0x0000006c03057211 */ /* 0x000fc400078f30ff */
[----:B------:R-:W-:Y:S01]  /*1710*/  IADD3 R15, R6, R2, R151 ;  /* 0x00000002060f7210 */ /* 0x000fe20007ffe097 */
[----:B------:R-:W-:Y:S01]  /*1720*/  IMAD.SHL.U32 R6, R13, 0x40, RZ ;  /* 0x000000400d067824 */ /* 0x000fe200078e00ff */
[--C-:B------:R-:W-:Y:S01]  /*1730*/  LOP3.LUT R4, R233, 0x38, R7.reuse, 0xf8, !PT ;  /* 0x00000038e9047812 */ /* 0x100fe200078ef807 */
[----:B------:R-:W-:Y:S01]  /*1740*/  IMAD.SHL.U32 R2, R5, 0x80, RZ ;  /* 0x0000008005027824 */ /* 0x000fe200078e00ff */
[----:B------:R-:W-:Y:S02]  /*1750*/  LOP3.LUT R3, R20, 0x38, R7, 0xf8, !PT ;  /* 0x0000003814037812 */ /* 0x000fe400078ef807 */
[----:B------:R-:W-:Y:S02]  /*1760*/  LOP3.LUT R5, R4, R150, RZ, 0x3c, !PT ;  /* 0x0000009604057212 */ /* 0x000fe400078e3cff */
[----:B------:R-:W-:Y:S02]  /*1770*/  LOP3.LUT R2, R2, 0xffffe000, RZ, 0xc0, !PT ;  /* 0xffffe00002027812 */ /* 0x000fe400078ec0ff */
[----:B------:R-:W-:-:S02]  /*1780*/  LOP3.LUT R4, R3, R17, RZ, 0x3c, !PT ;  /* 0x0000001103047212 */ /* 0x000fc400078e3cff */
[-C--:B------:R-:W-:Y:S02]  /*1790*/  IADD3 R13, R5, R2.reuse, R151 ;  /* 0x00000002050d7210 */ /* 0x080fe40007ffe097 */
[----:B------:R-:W-:Y:S02]  /*17a0*/  LEA.HI R5, R21, R21, RZ, 0x1 ;  /* 0x0000001515057211 */ /* 0x000fe400078f08ff */
[----:B------:R-:W-:Y:S02]  /*17b0*/  LOP3.LUT R3, R6, 0xfffffe00, RZ, 0xc0, !PT ;  /* 0xfffffe0006037812 */ /* 0x000fe400078ec0ff */
[----:B------:R-:W-:Y:S02]  /*17c0*/  LOP3.LUT R5, R5, 0x1ffffffe, RZ, 0xc0, !PT ;  /* 0x1ffffffe05057812 */ /* 0x000fe400078ec0ff */
[----:B------:R-:W-:Y:S01]  /*17d0*/  IADD3 R12, R4, R2, R16 ;  /* 0x00000002040c7210 */ /* 0x000fe20007ffe010 */
[----:B------:R-:W-:Y:S01]  /*17e0*/  IMAD.MOV.U32 R4, RZ, RZ, 0x20 ;  /* 0x00000020ff047424 */ /* 0x000fe200078e00ff */
[----:B------:R-:W-:Y:S01]  /*17f0*/  IADD3 R2, R9, R3, R10 ;  /* 0x0000000309027210 */ /* 0x000fe20007ffe00a */
[----:B------:R-:W-:Y:S01]  /*1800*/  IMAD.MOV.U32 R10, RZ, RZ, 0x40 ;  /* 0x00000040ff0a7424 */ /* 0x000fe200078e00ff */
[----:B------:R-:W-:-:S02]  /*1810*/  IADD3 R149, R110, 0x10, RZ ;  /* 0x000000106e957810 */ /* 0x000fc40007ffe0ff */
[----:B------:R-:W-:Y:S01]  /*1820*/  LOP3.LUT R3, R9, R3, RZ, 0xfc, !PT ;  /* 0x0000000309037212 */ /* 0x000fe200078efcff */
[----:B------:R-:W-:Y:S01]  /*1830*/  IMAD.IADD R9, R21, 0x1, -R5 ;  /* 0x0000000115097824 */ /* 0x000fe200078e0a05 */
[----:B------:R-:W-:Y:S02]  /*1840*/  LOP3.LUT R6, R11, 0x7ffffffc, RZ, 0xc0, !PT ;  /* 0x7ffffffc0b067812 */ /* 0x000fe400078ec0ff */
[----:B------:R-:W-:Y:S02]  /*1850*/  LOP3.LUT R5, R20, 0x38, R104, 0xf8, !PT ;  /* 0x0000003814057812 */ /* 0x000fe400078ef868 */
[----:B------:R-:W-:Y:S01]  /*1860*/  SHF.R.S32.HI R20, RZ, 0x1f, R149 ;  /* 0x0000001fff147819 */ /* 0x000fe20000011495 */
[----:B------:R-:W-:Y:S01]  /*1870*/  IMAD.IADD R6, R19, 0x1, -R6 ;  /* 0x0000000113067824 */ /* 0x000fe200078e0a06 */
[C---:B------:R-:W-:Y:S02]  /*1880*/  IADD3 R148, R110.reuse, 0x30, RZ ;  /* 0x000000306e947810 */ /* 0x040fe40007ffe0ff */
[----:B------:R-:W-:Y:S01]  /*1890*/  SHF.R.S32.HI R11, RZ, 0x1f, R146 ;  /* 0x0000001fff0b7819 */ /* 0x000fe20000011492 */
[----:B------:R1:W-:Y:S01]  /*18a0*/  STL [R1+0x48], R20 ;  /* 0x0000481401007387 */ /* 0x0003e20000100800 */
[----:B------:R-:W-:Y:S01]  /*18b0*/  IADD3 R147, R110, 0x50, RZ ;  /* 0x000000506e937810 */ /* 0x000fe20007ffe0ff */
[----:B------:R-:W-:Y:S01]  /*18c0*/  IMAD.SHL.U32 R252, R6, 0x2, RZ ;  /* 0x0000000206fc7824 */ /* 0x000fe200078e00ff */
[----:B------:R-:W-:Y:S01]  /*18d0*/  SHF.R.S32.HI R21, RZ, 0x1f, R148 ;  /* 0x0000001fff157819 */ /* 0x000fe20000011494 */
[----:B------:R2:W-:Y:S01]  /*18e0*/  STL [R1+0x44], R11 ;  /* 0x0000440b01007387 */ /* 0x0005e20000100800 */
[----:B------:R-:W-:Y:S01]  /*18f0*/  LOP3.LUT R5, R16, R5, R17, 0xf6, !PT ;  /* 0x0000000510057212 */ /* 0x000fe200078ef611 */
[----:B------:R-:W-:Y:S01]  /*1900*/  IMAD R6, R9, 0x8, R18 ;  /* 0x0000000809067824 */ /* 0x000fe200078e0212 */
[----:B------:R-:W-:Y:S01]  /*1910*/  IADD3 R34, R252, 0x8, RZ ;  /* 0x00000008fc227810 */ /* 0x000fe20007ffe0ff */
[----:B------:R-:W-:Y:S01]  /*1920*/  STL [R1+0x40], R21 ;  /* 0x0000401501007387 */ /* 0x000fe20000100800 */
[----:B------:R-:W-:-:S02]  /*1930*/  LEA R5, R5, 0x18100, 0x1 ;  /* 0x0001810005057811 */ /* 0x000fc400078e08ff */
[C---:B------:R-:W-:Y:S02]  /*1940*/  IADD3 R33, R252.reuse, 0x10, RZ ;  /* 0x00000010fc217810 */ /* 0x040fe40007ffe0ff */
[C---:B------:R-:W-:Y:S02]  /*1950*/  IADD3 R32, R252.reuse, 0x18, RZ ;  /* 0x00000018fc207810 */ /* 0x040fe40007ffe0ff */
[C---:B------:R-:W-:Y:S02]  /*1960*/  IADD3 R31, R252.reuse, 0x20, RZ ;  /* 0x00000020fc1f7810 */ /* 0x040fe40007ffe0ff */
[C---:B------:R-:W-:Y:S02]  /*1970*/  IADD3 R29, R252.reuse, 0x30, RZ ;  /* 0x00000030fc1d7810 */ /* 0x040fe40007ffe0ff */
[C---:B------:R-:W-:Y:S02]  /*1980*/  IADD3 R28, R252.reuse, 0x38, RZ ;  /* 0x00000038fc1c7810 */ /* 0x040fe40007ffe0ff */
[----:B------:R-:W-:-:S02]  /*1990*/  IADD3 R26, R252, 0x48, RZ ;  /* 0x00000048fc1a7810 */ /* 0x000fc40007ffe0ff */
[----:B------:R-:W-:Y:S02]  /*19a0*/  SEL R184, R4, 0xffffffe0, !P1 ;  /* 0xffffffe004b87807 */ /* 0x000fe40004800000 */
[----:B-1----:R-:W-:Y:S02]  /*19b0*/  SHF.R.S32.HI R20, RZ, 0x1f, R145 ;  /* 0x0000001fff147819 */ /* 0x002fe40000011491 */
[C---:B------:R-:W-:Y:S02]  /*19c0*/  IADD3 R25, R252.reuse, 0x50, RZ ;  /* 0x00000050fc197810 */ /* 0x040fe40007ffe0ff */
[----:B--2---:R-:W-:Y:S01]  /*19d0*/  SHF.R.S32.HI R11, RZ, 0x1f, R147 ;  /* 0x0000001fff0b7819 */ /* 0x004fe20000011493 */
[----:B------:R1:W-:Y:S01]  /*19e0*/  STL [R1+0x3c], R20 ;  /* 0x00003c1401007387 */ /* 0x0003e20000100800 */
[C---:B------:R-:W-:Y:S02]  /*19f0*/  IADD3 R23, R252.reuse, 0x60, RZ ;  /* 0x00000060fc177810 */ /* 0x040fe40007ffe0ff */
[----:B------:R-:W-:Y:S01]  /*1a00*/  IADD3 R22, R252, 0x68, RZ ;  /* 0x00000068fc167810 */ /* 0x000fe20007ffe0ff */
[----:B------:R-:W-:Y:S01]  /*1a10*/  STL [R1+0x38], R11 ;  /* 0x0000380b01007387 */ /* 0x000fe20000100800 */
[----:B------:R-:W-:-:S02]  /*1a20*/  SHF.R.S32.HI R4, RZ, 0x1f, R33 ;  /* 0x0000001fff047819 */ /* 0x000fc40000011421 */
[----:B------:R-:W-:Y:S01]  /*1a30*/  SHF.R.S32.HI R235, RZ, 0x3, R8 ;  /* 0x00000003ffeb7819 */ /* 0x000fe20000011408 */
[----:B------:R-:W-:Y:S01]  /*1a40*/  STL [R1+0x64], R6 ;  /* 0x0000640601007387 */ /* 0x000fe20000100800 */
[C---:B------:R-:W-:Y:S02]  /*1a50*/  IADD3 R19, R252.reuse, 0x80, RZ ;  /* 0x00000080fc137810 */ /* 0x040fe40007ffe0ff */
[C---:B------:R-:W-:Y:S01]  /*1a60*/  IADD3 R17, R252.reuse, 0x90, RZ ;  /* 0x00000090fc117810 */ /* 0x040fe20007ffe0ff */
[----:B------:R2:W-:Y:S01]  /*1a70*/  STL [R1+0x60], R5 ;  /* 0x0000600501007387 */ /* 0x0005e20000100800 */
[----:B------:R-:W-:Y:S02]  /*1a80*/  SHF.R.S32.HI R4, RZ, 0x1f, R31 ;  /* 0x0000001fff047819 */ /* 0x000fe4000001141f */
[----:B------:R-:W-:Y:S02]  /*1a90*/  SHF.R.S32.HI R234, RZ, 0x3, R7 ;  /* 0x00000003ffea7819 */ /* 0x000fe40000011407 */
[----:B------:R-:W-:-:S02]  /*1aa0*/  IADD3 R16, R252, 0x98, RZ ;  /* 0x00000098fc107810 */ /* 0x000fc40007ffe0ff */
[C---:B------:R-:W-:Y:S02]  /*1ab0*/  IADD3 R8, R252.reuse, 0xa8, RZ ;  /* 0x000000a8fc087810 */ /* 0x040fe40007ffe0ff */
[----:B------:R-:W-:Y:S02]  /*1ac0*/  SHF.R.S32.HI R4, RZ, 0x1f, R28 ;  /* 0x0000001fff047819 */ /* 0x000fe4000001141c */
[C---:B------:R-:W-:Y:S02]  /*1ad0*/  IADD3 R7, R252.reuse, 0xb0, RZ ;  /* 0x000000b0fc077810 */ /* 0x040fe40007ffe0ff */
[----:B-1----:R-:W-:Y:S02]  /*1ae0*/  IADD3 R20, R252, 0x78, RZ ;  /* 0x00000078fc147810 */ /* 0x002fe40007ffe0ff */
[----:B------:R-:W-:Y:S02]  /*1af0*/  SHF.R.S32.HI R4, RZ, 0x1f, R25 ;  /* 0x0000001fff047819 */ /* 0x000fe40000011419 */
[----:B------:R-:W-:-:S02]  /*1b00*/  SHF.R.S32.HI R4, RZ, 0x1f, R22 ;  /* 0x0000001fff047819 */ /* 0x000fc40000011416 */
[----:B------:R-:W-:Y:S02]  /*1b10*/  SHF.R.S32.HI R4, RZ, 0x1f, R19 ;  /* 0x0000001fff047819 */ /* 0x000fe40000011413 */
[----:B------:R-:W-:Y:S02]  /*1b20*/  SHF.R.S32.HI R4, RZ, 0x1f, R16 ;  /* 0x0000001fff047819 */ /* 0x000fe40000011410 */
[----:B------:R-:W-:Y:S02]  /*1b30*/  SHF.R.S32.HI R4, RZ, 0x1f, R7 ;  /* 0x0000001fff047819 */ /* 0x000fe40000011407 */
[----:B--2---:R-:W-:Y:S02]  /*1b40*/  SHF.R.S32.HI R5, RZ, 0x1f, R34 ;  /* 0x0000001fff057819 */ /* 0x004fe40000011422 */
        /* <DEDUP_REMOVED lines=8> */
[----:B------:R-:W-:Y:S02]  /*1bd0*/  LEA R4, R14, 0x18100, 0x1 ;  /* 0x000181000e047811 */ /* 0x000fe400078e08ff */
[----:B------:R-:W-:Y:S01]  /*1be0*/  LEA R180, R2, 0x18100, 0x1 ;  /* 0x0001810002b47811 */ /* 0x000fe200078e08ff */
[----:B------:R-:W-:Y:S01]  /*1bf0*/  STL [R1+0x5c], R5 ;  /* 0x00005c0501007387 */ /* 0x000fe20000100800 */
[----:B------:R-:W-:Y:S02]  /*1c00*/  LEA R2, R13, 0x18100, 0x1 ;  /* 0x000181000d027811 */ /* 0x000fe400078e08ff */
[----:B------:R-:W-:Y:S01]  /*1c10*/  LEA R186, R3, 0x100, 0x1 ;  /* 0x0000010003ba7811 */ /* 0x000fe200078e08ff */
[----:B------:R-:W-:Y:S01]  /*1c20*/  STL [R1+0x58], R4 ;  /* 0x0000580401007387 */ /* 0x000fe20000100800 */
[----:B------:R-:W-:Y:S01]  /*1c30*/  LEA R185, R0, 0xc100, 0x1 ;  /* 0x0000c10000b97811 */ /* 0x000fe200078e08ff */
[----:B------:R-:W-:Y:S01]  /*1c40*/  IMAD.IADD R181, R180, 0x1, R184 ;  /* 0x00000001b4b57824 */ /* 0x000fe200078e02b8 */
[----:B------:R-:W-:Y:S01]  /*1c50*/  SEL R0, R10, 0xffffffc0, !P2 ;  /* 0xffffffc00a007807 */ /* 0x000fe20005000000 */
[----:B------:R1:W-:Y:S01]  /*1c60*/  STL [R1+0x54], R2 ;  /* 0x0000540201007387 */ /* 0x0003e20000100800 */
[----:B------:R-:W-:-:S02]  /*1c70*/  LEA R3, R12, 0x18100, 0x1 ;  /* 0x000181000c037811 */ /* 0x000fc400078e08ff */
[----:B------:R-:W-:Y:S01]  /*1c80*/  IADD3 R218, R216, 0x40, RZ ;  /* 0x00000040d8da7810 */ /* 0x000fe20007ffe0ff */
[----:B------:R-:W-:Y:S01]  /*1c90*/  IMAD.IADD R187, R0, 0x1, R186 ;  /* 0x0000000100bb7824 */ /* 0x000fe200078e02ba */
[----:B------:R-:W-:Y:S01]  /*1ca0*/  IADD3 R219, R216, 0x80, RZ ;  /* 0x00000080d8db7810 */ /* 0x000fe20007ffe0ff */
[----:B------:R-:W-:Y:S01]  /*1cb0*/  STL [R1+0x50], R3 ;  /* 0x0000500301007387 */ /* 0x000fe20000100800 */
[--C-:B------:R-:W-:Y:S01]  /*1cc0*/  IMAD.IADD R183, R180, 0x1, R0.reuse ;  /* 0x00000001b4b77824 */ /* 0x100fe200078e0200 */
[C---:B------:R-:W-:Y:S01]  /*1cd0*/  IADD3 R224, R104.reuse, 0x60, RZ ;  /* 0x0000006068e07810 */ /* 0x040fe20007ffe0ff */
[----:B------:R-:W-:Y:S01]  /*1ce0*/  IMAD.IADD R182, R181, 0x1, R0 ;  /* 0x00000001b5b67824 */ /* 0x000fe200078e0200 */
[C---:B------:R-:W-:Y:S02]  /*1cf0*/  IADD3 R223, R104.reuse, 0x80, RZ ;  /* 0x0000008068df7810 */ /* 0x040fe40007ffe0ff */
[----:B------:R-:W-:Y:S02]  /*1d00*/  IADD3 R222, R104, 0xa0, RZ ;  /* 0x000000a068de7810 */ /* 0x000fe40007ffe0ff */
[----:B------:R-:W-:-:S02]  /*1d10*/  IADD3 R30, R252, 0x28, RZ ;  /* 0x00000028fc1e7810 */ /* 0x000fc40007ffe0ff */
[C---:B------:R-:W-:Y:S02]  /*1d20*/  IADD3 R27, R252.reuse, 0x40, RZ ;  /* 0x00000040fc1b7810 */ /* 0x040fe40007ffe0ff */
[C---:B------:R-:W-:Y:S02]  /*1d30*/  IADD3 R24, R252.reuse, 0x58, RZ ;  /* 0x00000058fc187810 */ /* 0x040fe40007ffe0ff */
[C---:B------:R-:W-:Y:S02]  /*1d40*/  IADD3 R21, R252.reuse, 0x70, RZ ;  /* 0x00000070fc157810 */ /* 0x040fe40007ffe0ff */
[C---:B------:R-:W-:Y:S02]  /*1d50*/  IADD3 R18, R252.reuse, 0x88, RZ ;  /* 0x00000088fc127810 */ /* 0x040fe40007ffe0ff */
[----:B------:R-:W-:Y:S01]  /*1d60*/  IADD3 R9, R252, 0xa0, RZ ;  /* 0x000000a0fc097810 */ /* 0x000fe20007ffe0ff */
[----:B-1----:R-:W-:Y:S01]  /*1d70*/  IMAD.IADD R2, R184, 0x1, R186 ;  /* 0x00000001b8027824 */ /* 0x002fe200078e02ba */
[----:B------:R-:W-:-:S02]  /*1d80*/  IADD3 R6, R252, 0xb8, RZ ;  /* 0x000000b8fc067810 */ /* 0x000fc40007ffe0ff */
[----:B------:R-:W-:Y:S02]  /*1d90*/  SHF.R.S32.HI R217, RZ, 0x1f, R216 ;  /* 0x0000001fffd97819 */ /* 0x000fe400000114d8 */
        /* <DEDUP_REMOVED lines=9> */
[----:B------:R-:W-:Y:S02]  /*1e30*/  SHF.R.S32.HI R30, RZ, 0x1f, R30 ;  /* 0x0000001fff1e7819 */ /* 0x000fe4000001141e */
[----:B------:R-:W-:Y:S02]  /*1e40*/  SHF.R.S32.HI R27, RZ, 0x1f, R27 ;  /* 0x0000001fff1b7819 */ /* 0x000fe4000001141b */
[----:B------:R-:W-:-:S02]  /*1e50*/  SHF.R.S32.HI R24, RZ, 0x1f, R24 ;  /* 0x0000001fff187819 */ /* 0x000fc40000011418 */
[----:B------:R-:W-:Y:S01]  /*1e60*/  SHF.R.S32.HI R21, RZ, 0x1f, R21 ;  /* 0x0000001fff157819 */ /* 0x000fe20000011415 */
[----:B-1----:R-:W-:Y:S01]  /*1e70*/  IMAD.IADD R2, R0, 0x1, R2 ;  /* 0x0000000100027824 */ /* 0x002fe200078e0202 */
[----:B------:R-:W-:Y:S01]  /*1e80*/  SHF.R.S32.HI R18, RZ, 0x1f, R18 ;  /* 0x0000001fff127819 */ /* 0x000fe20000011412 */
[----:B------:R-:W-:Y:S01]  /*1e90*/  IMAD.IADD R0, R184, 0x1, R187 ;  /* 0x00000001b8007824 */ /* 0x000fe200078e02bb */
[----:B------:R-:W-:Y:S02]  /*1ea0*/  SHF.R.S32.HI R9, RZ, 0x1f, R9 ;  /* 0x0000001fff097819 */ /* 0x000fe40000011409 */
[----:B------:R-:W-:Y:S02]  /*1eb0*/  SHF.R.S32.HI R6, RZ, 0x1f, R6 ;  /* 0x0000001fff067819 */ /* 0x000fe40000011406 */
[----:B------:R1:W-:Y:S04]  /*1ec0*/  STL [R1+0x24], R0 ;  /* 0x0000240001007387 */ /* 0x0003e80000100800 */
[----:B------:R1:W-:Y:S02]  /*1ed0*/  STL [R1+0x4c], R2 ;  /* 0x00004c0201007387 */ /* 0x0003e40000100800 */
.L_x_3027:
[----:B-1----:R-:W2:Y:S01]  /*1ee0*/  LDL R0, [R1+0xc] ;  /* 0x00000c0001007983 */ /* 0x002ea20000100800 */
[----:B------:R-:W-:Y:S01]  /*1ef0*/  IMAD.MOV.U32 R2, RZ, RZ, 0x4 ;  /* 0x00000004ff027424 */ /* 0x000fe200078e00ff */
[----:B------:R-:W-:-:S02]  /*1f00*/  ISETP.NE.U32.AND P0, PT, RZ, c[0x0][0x370], PT ;  /* 0x0000dc00ff007a0c */ /* 0x000fc40003f05070 */
[----:B------:R-:W-:Y:S02]  /*1f10*/  ISETP.NE.U32.AND P4, PT, RZ, c[0x0][0x360], PT ;  /* 0x0000d800ff007a0c */ /* 0x000fe40003f85070 */
[----:B------:R-:W-:Y:S01]  /*1f20*/  ISETP.NE.AND.EX P1, PT, RZ, c[0x0][0x374], PT, P0 ;  /* 0x0000dd00ff007a0c */ /* 0x000fe20003f25300 */
[----:B--2---:R-:W-:-:S05]  /*1f30*/  IMAD.WIDE R2, R0, R2, c[0x0][0x588] ;  /* 0x0001620000027625 */ /* 0x004fca00078e0202 */
[----:B------:R-:W2:Y:S01]  /*1f40*/  LDG.E R24, [R2.64] ;  /* 0x0000000802187981 */ /* 0x000ea2000c1e1900 */
[----:B------:R-:W-:Y:S01]  /*1f50*/  ISETP.NE.AND.EX P4, PT, RZ, c[0x0][0x364], PT, P4 ;  /* 0x0000d900ff007a0c */ /* 0x000fe20003f85340 */
[----:B------:R-:W-:Y:S01]  /*1f60*/  IMAD.MOV.U32 R248, RZ, RZ, RZ ;  /* 0x000000fffff87224 */ /* 0x000fe200078e00ff */
[----:B------:R-:W-:Y:S02]  /*1f70*/  ISETP.NE.U32.AND P3, PT, RZ, c[0x0][0x348], PT ;  /* 0x0000d200ff007a0c */ /* 0x000fe40003f65070 */
[----:B------:R-:W-:Y:S02]  /*1f80*/  ISETP.NE.U32.AND P5, PT, RZ, c[0x0][0x350], PT ;  /* 0x0000d400ff007a0c */ /* 0x000fe40003fa5070 */
[----:B------:R-:W-:Y:S02]  /*1f90*/  ISETP.NE.U32.AND P6, PT, RZ, c[0x0][0x358], PT ;  /* 0x0000d600ff007a0c */ /* 0x000fe40003fc5070 */
[----:B------:R-:W-:Y:S02]  /*1fa0*/  ISETP.NE.AND.EX P3, PT, RZ, c[0x0][0x34c], PT, P3 ;  /* 0x0000d300ff007a0c */ /* 0x000fe40003f65330 */
[----:B------:R-:W-:-:S02]  /*1fb0*/  ISETP.NE.AND.EX P5, PT, RZ, c[0x0][0x354], PT, P5 ;  /* 0x0000d500ff007a0c */ /* 0x000fc40003fa5350 */
[----:B------:R-:W-:Y:S01]  /*1fc0*/  ISETP.NE.AND.EX P6, PT, RZ, c[0x0][0x35c], PT, P6 ;  /* 0x0000d700ff007a0c */ /* 0x000fe20003fc5360 */
[----:B------:R-:W-:Y:S02]  /*1fd0*/  IMAD.MOV.U32 R139, RZ, RZ, RZ ;  /* 0x000000ffff8b7224 */ /* 0x000fe400078e00ff */
[----:B------:R-:W-:Y:S02]  /*1fe0*/  IMAD.MOV.U32 R20, RZ, RZ, RZ ;  /* 0x000000ffff147224 */ /* 0x000fe400078e00ff */
[----:B------:R-:W-:Y:S01]  /*1ff0*/  IMAD.MOV.U32 R13, RZ, RZ, RZ ;  /* 0x000000ffff0d7224 */ /* 0x000fe200078e00ff */
[----:B--2---:R-:W-:Y:S01]  /*2000*/  SHF.R.S32.HI R21, RZ, 0x1f, R24 ;  /* 0x0000001fff157819 */ /* 0x004fe20000011418 */
[C---:B------:R-:W-:Y:S01]  /*2010*/  IMAD.SHL.U32 R22, R24.reuse, 0x4, RZ ;  /* 0x0000000418167824 */ /* 0x040fe200078e00ff */
[C---:B------:R-:W-:Y:S01]  /*2020*/  @P1 LEA R4, P0, R24.reuse, c[0x0][0x370], 0x2 ;  /* 0x0000dc0018041a11 */ /* 0x040fe200078010ff */
[----:B------:R1:W-:Y:S01]  /*2030*/  STL [R1+0x1c], R24 ;  /* 0x00001c1801007387 */ /* 0x0003e20000100800 */
[----:B------:R-:W-:-:S02]  /*2040*/  SHF.L.U64.HI R16, R24, 0x2, R21 ;  /* 0x0000000218107819 */ /* 0x000fc40000010215 */
[----:B------:R-:W-:Y:S01]  /*2050*/  @P1 LEA.HI.X R5, R24, c[0x0][0x374], R21, 0x2, P0 ;  /* 0x0000dd0018051a11 */ /* 0x000fe200000f1415 */
[----:B------:R1:W-:Y:S01]  /*2060*/  STL [R1+0x28], R21 ;  /* 0x0000281501007387 */ /* 0x0003e20000100800 */
[C---:B------:R-:W-:Y:S02]  /*2070*/  @P4 IADD3 R2, P0, R22.reuse, c[0x0][0x360], RZ ;  /* 0x0000d80016024a10 */ /* 0x040fe40007f1e0ff */
[----:B------:R-:W-:Y:S01]  /*2080*/  IADD3 R6, P2, R22, c[0x0][0x348], RZ ;  /* 0x0000d20016067a10 */ /* 0x000fe20007f5e0ff */
[----:B------:R2:W5:Y:S01]  /*2090*/  @P1 LDG.E R248, [R4.64] ;  /* 0x0000000804f81981 */ /* 0x000562000c1e1900 */
[----:B------:R-:W-:-:S03]  /*20a0*/  @P4 IADD3.X R3, R16, c[0x0][0x364], RZ, P0, !PT ;  /* 0x0000d90010034a10 */ /* 0x000fc600007fe4ff */
[----:B------:R1:W-:Y:S04]  /*20b0*/  STL [R1+0x14], R22 ;  /* 0x0000141601007387 */ /* 0x0003e80000100800 */
[----:B------:R3:W5:Y:S01]  /*20c0*/  @P4 LDG.E R250, [R2.64] ;  /* 0x0000000802fa4981 */ /* 0x000762000c1e1900 */
[----:B------:R-:W-:-:S03]  /*20d0*/  IADD3.X R7, R16, c[0x0][0x34c], RZ, P2, !PT ;  /* 0x0000d30010077a10 */ /* 0x000fc600017fe4ff */
[----:B------:R1:W-:Y:S04]  /*20e0*/  STL [R1+0x18], R16 ;  /* 0x0000181001007387 */ /* 0x0003e80000100800 */
[----:B------:R1:W5:Y:S01]  /*20f0*/  @P3 LDG.E R139, [R6.64] ;  /* 0x00000008068b3981 */ /* 0x000362000c1e1900 */
[----:B--2---:R-:W-:-:S04]  /*2100*/  IADD3 R4, P1, R22, c[0x0][0x350], RZ ;  /* 0x0000d40016047a10 */ /* 0x004fc80007f3e0ff */
[----:B------:R-:W-:Y:S02]  /*2110*/  IADD3.X R5, R16, c[0x0][0x354], RZ, P1, !PT ;  /* 0x0000d50010057a10 */ /* 0x000fe40000ffe4ff */
[----:B---3--:R-:W-:-:S03]  /*2120*/  IADD3 R2, P0, R22, c[0x0][0x358], RZ ;  /* 0x0000d60016027a10 */ /* 0x008fc60007f1e0ff */
[----:B------:R1:W5:Y:S01]  /*2130*/  @P5 LDG.E R20, [R4.64] ;  /* 0x0000000804145981 */ /* 0x000362000c1e1900 */
[----:B------:R-:W-:-:S05]  /*2140*/  IADD3.X R3, R16, c[0x0][0x35c], RZ, P0, !PT ;  /* 0x0000d70010037a10 */ /* 0x000fca00007fe4ff */
[----:B------:R1:W5:Y:S01]  /*2150*/  @P6 LDG.E R13, [R2.64] ;  /* 0x00000008020d6981 */ /* 0x000362000c1e1900 */
[----:B------:R-:W-:Y:S01]  /*2160*/  YIELD ;  /* 0x0000000000007946 */ /* 0x000fe20003800000 */
[----:B------:R-:W-:Y:S05]  /*2170*/  @P4 BRA `(.L_x_2836) ;  /* 0x0000005000004947 */ /* 0x000fea0003800000 */
[----:B-----5:R-:W-:Y:S01]  /*2180*/  MOV R250, c[0x0][0x168] ;  /* 0x00005a0000fa7a02 */ /* 0x020fe20000000f00 */
[----:B------:R-:W-:Y:S05]  /*2190*/  @!P3 BRA `(.L_x_2836) ;  /* 0x000000300000b947 */ /* 0x000fea0003800000 */
[----:B------:R-:W2:Y:S04]  /*21a0*/  LDG.E R8, [R6.64] ;  /* 0x0000000806087981 */ /* 0x000ea8000c1e1900 */
[----:B------:R-:W2:Y:S02]  /*21b0*/  LDG.E R0, [R6.64+0x4] ;  /* 0x0000040806007981 */ /* 0x000ea4000c1e1900 */
[----:B--2---:R-:W-:Y:S02]  /*21c0*/  IADD3 R250, -R8, R0, RZ ;  /* 0x0000000008fa7210 */ /* 0x004fe40007ffe1ff */
.L_x_2836:
[----:B------:R-:W-:-:S04]  /*21d0*/  ISETP.NE.U32.AND P0, PT, RZ, c[0x0][0x368], PT ;  /* 0x0000da00ff007a0c */ /* 0x000fc80003f05070 */
[----:B------:R-:W-:-:S13]  /*21e0*/  ISETP.NE.AND.EX P0, PT, RZ, c[0x0][0x36c], PT, P0 ;  /* 0x0000db00ff007a0c */ /* 0x000fda0003f05300 */
[----:B------:R-:W-:Y:S05]  /*21f0*/  @!P0 BRA `(.L_x_2837) ;  /* 0x0000004000008947 */ /* 0x000fea0003800000 */
[----:B-1----:R-:W-:-:S04]  /*2200*/  IADD3 R4, P0, R22, c[0x0][0x368], RZ ;  /* 0x0000da0016047a10 */ /* 0x002fc80007f1e0ff */
[----:B------:R-:W-:-:S05]  /*2210*/  IADD3.X R5, R16, c[0x0][0x36c], RZ, P0, !PT ;  /* 0x0000db0010057a10 */ /* 0x000fca00007fe4ff */
[----:B------:R1:W5:Y:S01]  /*2220*/  LDG.E R15, [R4.64] ;  /* 0x00000008040f7981 */ /* 0x000362000c1e1900 */
[----:B------:R-:W-:Y:S05]  /*2230*/  BRA `(.L_x_2838) ;  /* 0x0000005000007947 */ /* 0x000fea0003800000 */
.L_x_2837:
[----:B------:R-:W-:Y:S01]  /*2240*/  MOV R15, UR6 ;  /* 0x00000006000f7c02 */ /* 0x000fe20008000f00 */
[----:B------:R-:W-:Y:S05]  /*2250*/  @!P5 BRA `(.L_x_2838) ;  /* 0x000000300000d947 */ /* 0x000fea0003800000 */
[----:B-1----:R-:W2:Y:S04]  /*2260*/  LDG.E R6, [R4.64] ;  /* 0x0000000804067981 */ /* 0x002ea8000c1e1900 */
[----:B------:R-:W2:Y:S02]  /*2270*/  LDG.E R0, [R4.64+0x4] ;  /* 0x0000040804007981 */ /* 0x000ea4000c1e1900 */
[----:B--2---:R-:W-:Y:S02]  /*2280*/  IADD3 R15, -R6, R0, RZ ;  /* 0x00000000060f7210 */ /* 0x004fe40007ffe1ff */
.L_x_2838:
[----:B------:R-:W2:Y:S04]  /*2290*/  LDL.LU R0, [R1+0x4] ;  /* 0x0000040001007983 */ /* 0x000ea80000300800 */
[----:B-1----:R1:W3:Y:S04]  /*22a0*/  @P6 LDG.E R5, [R2.64] ;  /* 0x0000000802056981 */ /* 0x0022e8000c1e1900 */
[----:B------:R1:W3:Y:S04]  /*22b0*/  @P6 LDG.E R4, [R2.64+0x4] ;  /* 0x0000040802046981 */ /* 0x0002e8000c1e1900 */
[----:B------:R-:W4:Y:S01]  /*22c0*/  LDL R14, [R1+0x8] ;  /* 0x00000800010e7983 */ /* 0x000f220000100800 */
[----:B------:R-:W-:-:S04]  /*22d0*/  ISETP.NE.U32.AND P0, PT, RZ, c[0x0][0x378], PT ;  /* 0x0000de00ff007a0c */ /* 0x000fc80003f05070 */
[----:B------:R-:W-:Y:S01]  /*22e0*/  ISETP.NE.AND.EX P1, PT, RZ, c[0x0][0x37c], PT, P0 ;  /* 0x0000df00ff007a0c */ /* 0x000fe20003f25300 */
[----:B------:R-:W-:-:S05]  /*22f0*/  IMAD.MOV.U32 R6, RZ, RZ, c[0x0][0x2c4] ;  /* 0x0000b100ff067624 */ /* 0x000fca00078e00ff */
[----:B------:R-:W-:Y:S01]  /*2300*/  ISETP.NE.AND P2, PT, R6, 0x1, PT ;  /* 0x000000010600780c */ /* 0x000fe20003f45270 */
[----:B-----5:R-:W-:Y:S02]  /*2310*/  IMAD.MOV.U32 R138, RZ, RZ, R15 ;  /* 0x000000ffff8a7224 */ /* 0x020fe400078e000f */
[----:B------:R-:W-:-:S04]  /*2320*/  IMAD.MOV.U32 R76, RZ, RZ, c[0x0][0x228] ;  /* 0x00008a00ff4c7624 */ /* 0x000fc800078e00ff */
[----:B-1----:R-:W-:Y:S01]  /*2330*/  @P1 IADD3 R2, P0, R22, c[0x0][0x378], RZ ;  /* 0x0000de0016021a10 */ /* 0x002fe20007f1e0ff */
[----:B------:R-:W-:-:S03]  /*2340*/  IMAD.IADD R7, R15, 0x1, -R248 ;  /* 0x000000010f077824 */ /* 0x000fc600078e0af8 */
[----:B------:R-:W-:-:S05]  /*2350*/  @P1 IADD3.X R3, R16, c[0x0][0x37c], RZ, P0, !PT ;  /* 0x0000df0010031a10 */ /* 0x000fca00007fe4ff */
[----:B------:R4:W5:Y:S01]  /*2360*/  @P1 LDG.E R138, [R2.64] ;  /* 0x00000008028a1981 */ /* 0x000962000c1e1900 */
[----:B------:R-:W-:Y:S01]  /*2370*/  LOP3.LUT R232, R232, 0xffffffbf, RZ, 0xc0, !PT ;  /* 0xffffffbfe8e87812 */ /* 0x000fe200078ec0ff */
[----:B------:R-:W-:Y:S03]  /*2380*/  BSSY B0, `(.L_x_2839) ;  /* 0x000003c000007945 */ /* 0x000fe60003800000 */
[----:B------:R-:W-:Y:S01]  /*2390*/  @P2 LOP3.LUT R232, R232, 0x40, RZ, 0xfc, !PT ;  /* 0x00000040e8e82812 */ /* 0x000fe200078efcff */
[----:B--2---:R-:W-:-:S05]  /*23a0*/  IMAD.SHL.U32 R0, R0, 0x80, RZ ;  /* 0x0000008000007824 */ /* 0x004fca00078e00ff */
[----:B------:R1:W-:Y:S01]  /*23b0*/  STL [R1+0x4], R0 ;  /* 0x0000040001007387 */ /* 0x0003e20000100800 */
[----:B---3--:R-:W-:-:S04]  /*23c0*/  @P6 IMAD.IADD R76, R4, 0x1, -R5 ;  /* 0x00000001044c6824 */ /* 0x008fc800078e0a05 */
[----:B------:R-:W-:Y:S01]  /*23d0*/  IMAD.IADD R249, R7, 0x1, R76 ;  /* 0x0000000107f97824 */ /* 0x000fe200078e024c */
[----:B----4-:R-:W-:-:S04]  /*23e0*/  LOP3.LUT R3, R14, 0xff000000, RZ, 0xc0, !PT ;  /* 0xff0000000e037812 */ /* 0x010fc800078ec0ff */
[----:B------:R-:W-:Y:S02]  /*23f0*/  IADD3 R128, R249, 0x40, -R250 ;  /* 0x00000040f9807810 */ /* 0x000fe40007ffe8fa */
[----:B-1----:R-:W-:-:S05]  /*2400*/  IADD3 R0, R0, 0x7f, RZ ;  /* 0x0000007f00007810 */ /* 0x002fca0007ffe0ff */
[----:B------:R-:W-:-:S05]  /*2410*/  @P2 IMAD.HI.U32 R2, R0, c[0x0][0x2c8], RZ ;  /* 0x0000b20000022a27 */ /* 0x000fca00078e00ff */
[----:B------:R-:W-:Y:S02]  /*2420*/  @P2 SHF.R.U32.HI R0, RZ, c[0x0][0x2cc], R2 ;  /* 0x0000b300ff002a19 */ /* 0x000fe40000011602 */
[----:B------:R-:W-:-:S03]  /*2430*/  IADD3 R2, R249, 0x3f, RZ ;  /* 0x0000003ff9027810 */ /* 0x000fc60007ffe0ff */
[----:B------:R-:W-:Y:S01]  /*2440*/  IMAD.IADD R0, R128, 0x1, R0 ;  /* 0x0000000180007824 */ /* 0x000fe200078e0200 */
[----:B------:R-:W-:Y:S02]  /*2450*/  SHF.R.S32.HI R4, RZ, 0x1f, R2 ;  /* 0x0000001fff047819 */ /* 0x000fe40000011402 */
[----:B------:R-:W-:Y:S02]  /*2460*/  LOP3.LUT R8, R14, 0xff0000, RZ, 0xc0, !PT ;  /* 0x00ff00000e087812 */ /* 0x000fe400078ec0ff */
[----:B------:R-:W-:Y:S02]  /*2470*/  SHF.R.U32.HI R6, RZ, 0x8, R3 ;  /* 0x00000008ff067819 */ /* 0x000fe40000011603 */
[----:B------:R-:W-:Y:S02]  /*2480*/  SHF.R.S32.HI R5, RZ, 0x1f, R0 ;  /* 0x0000001fff057819 */ /* 0x000fe40000011400 */
[----:B------:R-:W-:Y:S02]  /*2490*/  LEA.HI R3, R4, R2, RZ, 0x6 ;  /* 0x0000000204037211 */ /* 0x000fe400078f30ff */
[----:B------:R-:W-:-:S02]  /*24a0*/  LEA.HI R2, R8, R6, RZ, 0x10 ;  /* 0x0000000608027211 */ /* 0x000fc400078f80ff */
[----:B------:R-:W-:Y:S02]  /*24b0*/  LEA.HI R0, R5, R0, RZ, 0x6 ;  /* 0x0000000005007211 */ /* 0x000fe400078f30ff */
[----:B------:R-:W-:Y:S02]  /*24c0*/  SHF.R.U32.HI R9, RZ, 0x10, R2 ;  /* 0x00000010ff097819 */ /* 0x000fe40000011602 */
[----:B------:R-:W-:Y:S02]  /*24d0*/  LOP3.LUT R17, R2, 0xff, RZ, 0xc0, !PT ;  /* 0x000000ff02117812 */ /* 0x000fe400078ec0ff */
[----:B------:R-:W-:Y:S02]  /*24e0*/  SHF.R.S32.HI R127, RZ, 0x6, R3 ;  /* 0x00000006ff7f7819 */ /* 0x000fe40000011403 */
[----:B------:R-:W-:Y:S01]  /*24f0*/  SHF.R.S32.HI R0, RZ, 0x6, R0 ;  /* 0x00000006ff007819 */ /* 0x000fe20000011400 */
[----:B------:R1:W-:Y:S03]  /*2500*/  STL [R1+0x2c], R9 ;  /* 0x00002c0901007387 */ /* 0x0003e60000100800 */
[----:B------:R-:W-:Y:S01]  /*2510*/  IMNMX R6, R127, R0, PT ;  /* 0x000000007f067217 */ /* 0x000fe20003800200 */
[----:B------:R1:W-:Y:S03]  /*2520*/  STL [R1+0x30], R17 ;  /* 0x0000301101007387 */ /* 0x0003e60000100800 */
[----:B------:R-:W-:-:S02]  /*2530*/  ISETP.GE.AND P0, PT, R6, 0x1, PT ;  /* 0x000000010600780c */ /* 0x000fc40003f06270 */
[----:B------:R-:W-:Y:S01]  /*2540*/  ISETP.NE.AND P1, PT, R9, RZ, PT ;  /* 0x000000ff0900720c */ /* 0x000fe20003f25270 */
[----:B------:R-:W-:-:S03]  /*2550*/  IMAD.MOV.U32 R0, RZ, RZ, RZ ;  /* 0x000000ffff007224 */ /* 0x000fc600078e00ff */
[----:B------:R-:W-:-:S07]  /*2560*/  SEL R125, R9, c[0x0][0x338], P1 ;  /* 0x0000ce00097d7a07 */ /* 0x000fce0000800000 */
        /* <DEDUP_REMOVED lines=13> */
[----:B-1----:R-:W-:Y:S02]  /*2640*/  IMAD.MOV R9, RZ, RZ, -R0 ;  /* 0x000000ffff097224 */ /* 0x002fe400078e0a00 */
        /* <DEDUP_REMOVED lines=15> */
.L_x_2840:
[----:B------:R-:W-:Y:S05]  /*2740*/  BSYNC B0 ;  /* 0x0000000000007941 */ /* 0x000fea0003800000 */
.L_x_2839:
[----:B------:R-:W-:-:S04]  /*2750*/  IMAD R2, R17, R0, RZ ;  /* 0x0000000011027224 */ /* 0x000fc800078e02ff */
        /* <DEDUP_REMOVED lines=15> */
[----:B------:R-:W-:Y:S02]  /*2850*/  SHF.R.S32.HI R2, RZ, 0x1f, R13 ;  /* 0x0000001fff027819 */ /* 0x000fe4000001140d */
[C---:B------:R-:W-:Y:S01]  /*2860*/  IADD3 R0, P0, R251.reuse, R13, RZ ;  /* 0x0000000dfb007210 */ /* 0x040fe20007f1e0ff */
[----:B------:R-:W-:Y:S01]  /*2870*/  IMAD.MOV.U32 R13, RZ, RZ, c[0x0][0x238] ;  /* 0x00008e00ff0d7624 */ /* 0x000fe200078e00ff */
[----:B------:R-:W-:Y:S02]  /*2880*/  LOP3.LUT R23, R14, 0xffff, RZ, 0xc0, !PT ;  /* 0x0000ffff0e177812 */ /* 0x000fe400078ec0ff */
[----:B-1----:R-:W-:Y:S01]  /*2890*/  LEA.HI.X.SX32 R17, R251, R2, 0x1, P0 ;  /* 0x00000002fb117211 */ /* 0x002fe200000f0eff */
[----:B------:R-:W-:Y:S01]  /*28a0*/  IMAD.WIDE.U32 R2, R0, c[0x0][0x238], R216 ;  /* 0x00008e0000027a25 */ /* 0x000fe200078e00d8 */
[----:B------:R-:W-:Y:S02]  /*28b0*/  SEL R12, R21, RZ, !P6 ;  /* 0x000000ff150c7207 */ /* 0x000fe40007000000 */
[----:B------:R-:W-:Y:S01]  /*28c0*/  IADD3 R18, R8, -0x1, RZ ;  /* 0xffffffff08127810 */ /* 0x000fe20007ffe0ff */
[----:B------:R-:W-:Y:S01]  /*28d0*/  IMAD R4, R17, c[0x0][0x238], RZ ;  /* 0x00008e0011047a24 */ /* 0x000fe200078e02ff */
[----:B------:R-:W-:Y:S01]  /*28e0*/  SEL R9, R24, RZ, !P6 ;  /* 0x000000ff18097207 */ /* 0x000fe20007000000 */
[----:B------:R-:W-:Y:S01]  /*28f0*/  IMAD R5, R12, c[0x0][0x248], RZ ;  /* 0x000092000c057a24 */ /* 0x000fe200078e02ff */
[----:B------:R-:W-:Y:S01]  /*2900*/  MOV R130, 0x6 ;  /* 0x0000000600827802 */ /* 0x000fe20000000f00 */
[----:B------:R-:W-:Y:S01]  /*2910*/  IMAD R4, R0, c[0x0][0x23c], R4 ;  /* 0x00008f0000047a24 */ /* 0x000fe200078e0204 */
[----:B------:R-:W-:Y:S01]  /*2920*/  SHF.R.S32.HI R19, RZ, 0x1f, R18 ;  /* 0x0000001fff137819 */ /* 0x000fe20000011412 */
[----:B------:R-:W-:Y:S01]  /*2930*/  IMAD R5, R9, c[0x0][0x24c], R5 ;  /* 0x0000930009057a24 */ /* 0x000fe200078e0205 */
        /* <DEDUP_REMOVED lines=8> */
[----:B------:R-:W-:Y:S01]  /*29c0*/  IMAD R3, R23, c[0x0][0x244], R3 ;  /* 0x0000910017037a24 */ /* 0x000fe200078e0203 */
[----:B------:R-:W-:Y:S01]  /*29d0*/  P2R R14, PR, RZ, 0x10 ;  /* 0x00000010ff0e7803 */ /* 0x000fe20000000000 */
[----:B------:R-:W-:Y:S01]  /*29e0*/  IMAD R4, R18, -0x40, R4 ;  /* 0xffffffc012047824 */ /* 0x000fe200078e0204 */
[----:B------:R-:W-:Y:S01]  /*29f0*/  ISETP.GE.AND P6, PT, R216, c[0x0][0x1d4], PT ;  /* 0x00007500d8007a0c */ /* 0x000fe20003fc6270 */
[----:B------:R-:W-:Y:S01]  /*2a00*/  IMAD.WIDE.U32 R88, R9, c[0x0][0x248], R2 ;  /* 0x0000920009587a25 */ /* 0x000fe200078e0002 */
[----:B------:R-:W-:Y:S02]  /*2a10*/  ISETP.GE.AND P5, PT, R218, c[0x0][0x1d4], PT ;  /* 0x00007500da007a0c */ /* 0x000fe40003fa6270 */
[C---:B------:R-:W-:Y:S01]  /*2a20*/  ISETP.GE.AND P1, PT, R4.reuse, 0x21, PT ;  /* 0x000000210400780c */ /* 0x040fe20003f26270 */
[----:B------:R-:W-:Y:S01]  /*2a30*/  IMAD.SHL.U32 R135, R13, 0x40, RZ ;  /* 0x000000400d877824 */ /* 0x000fe200078e00ff */
[----:B------:R-:W-:Y:S01]  /*2a40*/  ISETP.GE.AND P2, PT, R4, 0x1, PT ;  /* 0x000000010400780c */ /* 0x000fe20003f46270 */
[----:B------:R-:W-:-:S02]  /*2a50*/  IMAD R3, R134, R18, RZ ;  /* 0x0000001286037224 */ /* 0x000fc400078e02ff */
[----:B------:R-:W-:Y:S02]  /*2a60*/  IMAD.IADD R85, R89, 0x1, R5 ;  /* 0x0000000159557824 */ /* 0x000fe400078e0205 */
[----:B------:R-:W-:Y:S02]  /*2a70*/  IMAD.MOV.U32 R84, RZ, RZ, R88 ;  /* 0x000000ffff547224 */ /* 0x000fe400078e0058 */
[-C--:B------:R-:W-:Y:S02]  /*2a80*/  IMAD R3, R19, R135.reuse, R3 ;  /* 0x0000008713037224 */ /* 0x080fe400078e0203 */
[----:B------:R-:W-:-:S04]  /*2a90*/  IMAD.WIDE.U32 R6, R18, R135, R84 ;  /* 0x0000008712067225 */ /* 0x000fc800078e0054 */
[----:B------:R-:W-:Y:S01]  /*2aa0*/  IMAD.SHL.U32 R136, R13, 0x20, RZ ;  /* 0x000000200d887824 */ /* 0x000fe200078e00ff */
[----:B------:R-:W-:Y:S02]  /*2ab0*/  IADD3 R3, R7, R3, RZ ;  /* 0x0000000307037210 */ /* 0x000fe40007ffe0ff */
[----:B------:R-:W-:Y:S02]  /*2ac0*/  @P2 LEA R4, P3, R6, c[0x0][0x220], 0x1 ;  /* 0x0000880006042a11 */ /* 0x000fe400078608ff */
[----:B------:R-:W-:Y:S02]  /*2ad0*/  @P1 IADD3 R7, P0, R136, R6, RZ ;  /* 0x0000000688071210 */ /* 0x000fe40007f1e0ff */
[----:B------:R-:W-:Y:S02]  /*2ae0*/  @P2 LEA.HI.X R5, R6, c[0x0][0x224], R3, 0x1, P3 ;  /* 0x0000890006052a11 */ /* 0x000fe400018f0c03 */
[----:B------:R-:W-:Y:S01]  /*2af0*/  @P4 IADD3 R6, P3, R22, c[0x0][0x340], RZ ;  /* 0x0000d00016064a10 */ /* 0x000fe20007f7e0ff */
[----:B------:R-:W-:Y:S01]  /*2b00*/  @P1 IMAD.X R13, R3, 0x1, R131, P0 ;  /* 0x00000001030d1824 */ /* 0x000fe200000e0683 */
[----:B------:R-:W-:Y:S01]  /*2b10*/  @P1 LEA R2, P0, R7, c[0x0][0x220], 0x1 ;  /* 0x0000880007021a11 */ /* 0x000fe200078008ff */
[----:B------:R-:W-:Y:S01]  /*2b20*/  @!PT LDS RZ, [RZ] ;  /* 0x00000000fffff984 */ /* 0x000fe20000000800 */
[----:B------:R-:W-:Y:S01]  /*2b30*/  @!PT LDS RZ, [RZ] ;  /* 0x00000000fffff984 */ /* 0x000fe20000000800 */
[----:B------:R-:W-:Y:S01]  /*2b40*/  @!PT LDS RZ, [RZ] ;  /* 0x00000000fffff984 */ /* 0x000fe20000000800 */
[----:B------:R1:W-:Y:S01]  /*2b50*/  @P2 LDGSTS.E.BYPASS.LTC128B.128 [R144+0xc100], [R4.64], !P6 ;  /* 0x0c10000004902fae */ /* 0x0003e2000f101d48 */
[----:B------:R-:W-:-:S02]  /*2b60*/  ISETP.GE.AND P4, PT, R219, c[0x0][0x1d4], PT ;  /* 0x00007500db007a0c */ /* 0x000fc40003f86270 */
[----:B------:R-:W-:Y:S01]  /*2b70*/  @P1 LEA.HI.X R3, R7, c[0x0][0x224], R13, 0x1, P0 ;  /* 0x0000890007031a11 */ /* 0x000fe200000f0c0d */
[----:B------:R1:W-:Y:S01]  /*2b80*/  @P2 LDGSTS.E.BYPASS.LTC128B.128 [R144+0xe100], [R4.64+0x80], !P5 ;  /* 0x0e10008004902fae */ /* 0x0003e2000e901d48 */
[----:B------:R-:W-:-:S09]  /*2b90*/  ISETP.NE.AND P0, PT, R14, RZ, PT ;  /* 0x000000ff0e00720c */ /* 0x000fd20003f05270 */
[----:B------:R1:W-:Y:S04]  /*2ba0*/  @P2 LDGSTS.E.BYPASS.LTC128B.128 [R144+0x10100], [R4.64+0x100], !P4 ;  /* 0x1010010004902fae */ /* 0x0003e8000e101d48 */
[----:B------:R-:W-:Y:S01]  /*2bb0*/  @P0 IADD3.X R7, R16, c[0x0][0x344], RZ, P3, !PT ;  /* 0x0000d10010070a10 */ /* 0x000fe20001ffe4ff */
[----:B------:R2:W-:Y:S04]  /*2bc0*/  @P1 LDGSTS.E.BYPASS.LTC128B.128 [R144+0xd100], [R2.64], !P6 ;  /* 0x0d10000002901fae */ /* 0x0005e8000f101d48 */
        /* <DEDUP_REMOVED lines=9> */
[C---:B------:R-:W-:Y:S01]  /*2c60*/  SHF.L.U64.HI R133, R142.reuse, R130, c[0x0][0x25c] ;  /* 0x000097008e857619 */ /* 0x040fe20000010282 */
[----:B-1----:R-:W-:Y:S01]  /*2c70*/  IMAD R4, R17, c[0x0][0x258], RZ ;  /* 0x0000960011047a24 */ /* 0x002fe200078e02ff */
[----:B------:R-:W-:Y:S01]  /*2c80*/  SHF.R.S32.HI R111, RZ, 0x1f, R110 ;  /* 0x0000001fff6f7819 */ /* 0x000fe2000001146e */
[C---:B------:R-:W-:Y:S01]  /*2c90*/  IMAD.SHL.U32 R141, R142.reuse, 0x40, RZ ;  /* 0x000000408e8d7824 */ /* 0x040fe200078e00ff */
[----:B------:R-:W-:Y:S01]  /*2ca0*/  SHF.L.U32 R142, R142, 0x5, RZ ;  /* 0x000000058e8e7819 */ /* 0x000fe200000006ff */
[----:B------:R-:W-:Y:S02]  /*2cb0*/  IMAD.SHL.U32 R126, R126, 0x2, RZ ;  /* 0x000000027e7e7824 */ /* 0x000fe400078e00ff */
[----:B------:R-:W-:Y:S02]  /*2cc0*/  IMAD.MOV.U32 R28, RZ, RZ, R18 ;  /* 0x000000ffff1c7224 */ /* 0x000fe400078e0012 */
[----:B------:R-:W-:Y:S02]  /*2cd0*/  IMAD R82, R23, c[0x0][0x1ec], R79 ;  /* 0x00007b0017527a24 */ /* 0x000fe400078e024f */
[----:B--2---:R-:W-:-:S04]  /*2ce0*/  IMAD.WIDE.U32 R2, R0, c[0x0][0x258], R216 ;  /* 0x0000960000027a25 */ /* 0x004fc800078e00d8 */
[----:B------:R-:W-:-:S04]  /*2cf0*/  IMAD R0, R0, c[0x0][0x25c], R4 ;  /* 0x0000970000007a24 */ /* 0x000fc800078e0204 */
[----:B------:R-:W-:Y:S02]  /*2d00*/  IMAD.IADD R3, R3, 0x1, R0 ;  /* 0x0000000103037824 */ /* 0x000fe400078e0200 */
[----:B------:R-:W-:Y:S01]  /*2d10*/  IMAD R0, R12, c[0x0][0x268], RZ ;  /* 0x00009a000c007a24 */ /* 0x000fe200078e02ff */
[----:B------:R-:W-:Y:S01]  /*2d20*/  SHF.R.S32.HI R12, RZ, 0x1f, R227 ;  /* 0x0000001fff0c7819 */ /* 0x000fe200000114e3 */
        /* <DEDUP_REMOVED lines=8> */
[----:B------:R-:W-:Y:S01]  /*2db0*/  IMAD R0, R133, R18, RZ ;  /* 0x0000001285007224 */ /* 0x000fe200078e02ff */
[----:B------:R-:W-:Y:S01]  /*2dc0*/  BAR.SYNC.DEFER_BLOCKING 0x0 ;  /* 0x0000000000007b1d */ /* 0x000fe20000010000 */
[----:B------:R-:W-:Y:S01]  /*2dd0*/  IMAD.MOV.U32 R2, RZ, RZ, R86 ;  /* 0x000000ffff027224 */ /* 0x000fe200078e0056 */
[----:B------:R-:W-:Y:S01]  /*2de0*/  ISETP.GE.AND P3, PT, R109, c[0x0][0x27c], PT ;  /* 0x00009f006d007a0c */ /* 0x000fe20003f66270 */
[----:B------:R-:W-:Y:S01]  /*2df0*/  IMAD.MOV.U32 R3, RZ, RZ, R83 ;  /* 0x000000ffff037224 */ /* 0x000fe200078e0053 */
[----:B------:R-:W-:Y:S01]  /*2e00*/  LOP3.LUT R232, R232, 0xfffffffd, RZ, 0xc0, !PT ;  /* 0xfffffffde8e87812 */ /* 0x000fe200078ec0ff */
[-C--:B------:R-:W-:Y:S01]  /*2e10*/  IMAD R0, R19, R141.reuse, R0 ;  /* 0x0000008d13007224 */ /* 0x080fe200078e0200 */
[----:B------:R-:W1:Y:S01]  /*2e20*/  S2R R25, SR_TID.X ;  /* 0x0000000000197919 */ /* 0x000e620000002100 */
[----:B------:R-:W-:Y:S01]  /*2e30*/  IMAD.WIDE.U32 R2, R18, R141, R2 ;  /* 0x0000008d12027225 */ /* 0x000fe200078e0002 */
[----:B------:R-:W-:-:S03]  /*2e40*/  ULDC.U8 UR5, c[0x0][0x298] ;  /* 0x0000a60000057ab9 */ /* 0x000fc60000000000 */
[----:B------:R-:W-:Y:S01]  /*2e50*/  IMAD.IADD R0, R3, 0x1, R0 ;  /* 0x0000000103007824 */ /* 0x000fe200078e0200 */
[----:B------:R-:W-:Y:S01]  /*2e60*/  @P2 LEA R6, P0, R2, c[0x0][0x250], 0x1 ;  /* 0x0000940002062a11 */ /* 0x000fe200078008ff */
[----:B------:R-:W-:Y:S02]  /*2e70*/  IMAD.IADD R123, R15, 0x1, R20 ;  /* 0x000000010f7b7824 */ /* 0x000fe400078e0214 */
[----:B------:R-:W-:Y:S01]  /*2e80*/  IMAD.WIDE.U32 R100, R16, c[0x0][0x2b0], RZ ;  /* 0x0000ac0010647a25 */ /* 0x000fe200078e00ff */
[----:B------:R-:W-:Y:S02]  /*2e90*/  @P2 LEA.HI.X R7, R2, c[0x0][0x254], R0, 0x1, P0 ;  /* 0x0000950002072a11 */ /* 0x000fe400000f0c00 */
[----:B------:R-:W-:Y:S01]  /*2ea0*/  @P1 IADD3 R2, P0, R142, R2, RZ ;  /* 0x000000028e021210 */ /* 0x000fe20007f1e0ff */
[----:B------:R-:W-:Y:S02]  /*2eb0*/  IMAD.MOV.U32 R140, RZ, RZ, c[0x0][0x290] ;  /* 0x0000a400ff8c7624 */ /* 0x000fe400078e00ff */
[----:B------:R-:W-:-:S02]  /*2ec0*/  IMAD.MOV.U32 R137, RZ, RZ, c[0x0][0x280] ;  /* 0x0000a000ff897624 */ /* 0x000fc400078e00ff */
[----:B------:R-:W-:Y:S01]  /*2ed0*/  @P1 IMAD.X R0, R0, 0x1, R132, P0 ;  /* 0x0000000100001824 */ /* 0x000fe200000e0684 */
[C---:B------:R-:W-:Y:S01]  /*2ee0*/  @P1 LEA R4, P0, R2.reuse, c[0x0][0x250], 0x1 ;  /* 0x0000940002041a11 */ /* 0x040fe200078008ff */
[----:B------:R-:W-:Y:S01]  /*2ef0*/  @!PT LDS RZ, [RZ] ;  /* 0x00000000fffff984 */ /* 0x000fe20000000800 */
[----:B------:R-:W-:Y:S01]  /*2f00*/  @!PT LDS RZ, [RZ] ;  /* 0x00000000fffff984 */ /* 0x000fe20000000800 */
[----:B------:R-:W-:Y:S01]  /*2f10*/  @!PT LDS RZ, [RZ] ;  /* 0x00000000fffff984 */ /* 0x000fe20000000800 */
[----:B------:R2:W-:Y:S03]  /*2f20*/  @P2 LDGSTS.E.BYPASS.LTC128B.128 [R144+0x100], [R6.64], !P6 ;  /* 0x0010000006902fae */ /* 0x0005e6000f101d48 */
[----:B------:R-:W-:Y:S01]  /*2f30*/  @P1 LEA.HI.X R5, R2, c[0x0][0x254], R0, 0x1, P0 ;  /* 0x0000950002051a11 */ /* 0x000fe200000f0c00 */
[----:B------:R2:W-:Y:S01]  /*2f40*/  @P2 LDGSTS.E.BYPASS.LTC128B.128 [R144+0x2100], [R6.64+0x80], !P5 ;  /* 0x0210008006902fae */ /* 0x0005e2000e901d48 */
[----:B------:R-:W-:Y:S01]  /*2f50*/  ISETP.GT.AND P0, PT, R28, R33, PT ;  /* 0x000000211c00720c */ /* 0x000fe20003f04270 */
[----:B------:R-:W-:Y:S01]  /*2f60*/  IMAD.MOV.U32 R152, RZ, RZ, 0x1 ;  /* 0x00000001ff987424 */ /* 0x000fe200078e00ff */
[----:B-1----:R-:W-:Y:S01]  /*2f70*/  SHF.R.S32.HI R24, RZ, 0x1f, R25 ;  /* 0x0000001fff187819 */ /* 0x002fe20000011419 */
[----:B------:R2:W-:Y:S03]  /*2f80*/  @P2 LDGSTS.E.BYPASS.LTC128B.128 [R144+0x4100], [R6.64+0x100], !P4 ;  /* 0x0410010006902fae */ /* 0x0005e6000e101d48 */
[----:B------:R-:W-:Y:S01]  /*2f90*/  LEA.HI R24, R24, R25, RZ, 0x2 ;  /* 0x0000001918187211 */ /* 0x000fe200078f10ff */
[----:B------:R1:W-:Y:S03]  /*2fa0*/  @P1 LDGSTS.E.BYPASS.LTC128B.128 [R144+0x1100], [R4.64], !P6 ;  /* 0x0110000004901fae */ /* 0x0003e6000f101d48 */
[----:B------:R-:W-:Y:S01]  /*2fb0*/  LOP3.LUT R24, R24, 0xfffffffc, RZ, 0xc0, !PT ;  /* 0xfffffffc18187812 */ /* 0x000fe200078ec0ff */
[----:B------:R1:W-:Y:S02]  /*2fc0*/  @P1 LDGSTS.E.BYPASS.LTC128B.128 [R144+0x3100], [R4.64+0x80], !P5 ;  /* 0x0310008004901fae */ /* 0x0003e4000e901d48 */
[----:B------:R-:W-:-:S02]  /*2fd0*/  @P0 IADD3 R0, R8, -0x2, RZ ;  /* 0xfffffffe08000810 */ /* 0x000fc40007ffe0ff */
[----:B------:R1:W-:Y:S01]  /*2fe0*/  @P1 LDGSTS.E.BYPASS.LTC128B.128 [R144+0x5100], [R4.64+0x100], !P4 ;  /* 0x0510010004901fae */ /* 0x0003e2000e101d48 */
[----:B------:R-:W-:Y:S01]  /*2ff0*/  IMAD.IADD R24, R25, 0x1, -R24 ;  /* 0x0000000119187824 */ /* 0x000fe200078e0a18 */
[----:B------:R-:W-:Y:S01]  /*3000*/  @P0 SHF.R.S32.HI R3, RZ, 0x1f, R0 ;  /* 0x0000001fff030819 */ /* 0x000fe20000011400 */
[----:B------:R-:W-:Y:S01]  /*3010*/  @P0 IMAD R2, R134, R0, RZ ;  /* 0x0000000086020224 */ /* 0x000fe200078e02ff */
[----:B------:R-:W0:Y:S01]  /*3020*/  LDGDEPBAR ;  /* 0x00000000000079af */ /* 0x000e220000000000 */
[----:B------:R-:W-:-:S04]  /*3030*/  @P0 IMAD.WIDE.U32 R8, R0, R135, R84 ;  /* 0x0000008700080225 */ /* 0x000fc800078e0054 */
[----:B------:R-:W-:Y:S01]  /*3040*/  @P0 IMAD R3, R3, R135, R2 ;  /* 0x0000008703030224 */ /* 0x000fe200078e0202 */
[----:B------:R-:W-:Y:S01]  /*3050*/  @P0 LEA R2, P2, R8, c[0x0][0x220], 0x1 ;  /* 0x0000880008020a11 */ /* 0x000fe200078408ff */
[----:B------:R-:W-:Y:S02]  /*3060*/  IMAD R0, R12, c[0x0][0x290], RZ ;  /* 0x0000a4000c007a24 */ /* 0x000fe400078e02ff */
[----:B------:R-:W-:Y:S02]  /*3070*/  @P0 IMAD.IADD R3, R9, 0x1, R3 ;  /* 0x0000000109030824 */ /* 0x000fe400078e0203 */
[----:B--2---:R-:W-:-:S03]  /*3080*/  IMAD.WIDE.U32 R6, R227, c[0x0][0x290], R104 ;  /* 0x0000a400e3067a25 */ /* 0x004fc600078e0068 */
[----:B------:R-:W-:Y:S01]  /*3090*/  @P0 LEA.HI.X R3, R8, c[0x0][0x224], R3, 0x1, P2 ;  /* 0x0000890008030a11 */ /* 0x000fe200010f0c03 */
[----:B------:R-:W-:Y:S01]  /*30a0*/  IMAD.MOV.U32 R8, RZ, RZ, R6 ;  /* 0x000000ffff087224 */ /* 0x000fe200078e0006 */
[----:B------:R-:W-:Y:S01]  /*30b0*/  ISETP.GE.AND P2, PT, R104, c[0x0][0x27c], PT ;  /* 0x00009f0068007a0c */ /* 0x000fe20003f46270 */
[----:B------:R-:W-:Y:S01]  /*30c0*/  IMAD R6, R12, c[0x0][0x280], RZ ;  /* 0x0000a0000c067a24 */ /* 0x000fe200078e02ff */
[----:B------:R-:W-:Y:S01]  /*30d0*/  SEL R12, RZ, c[0x0][0x27c], !P3 ;  /* 0x00009f00ff0c7a07 */ /* 0x000fe20005800000 */
[----:B------:R2:W-:Y:S01]  /*30e0*/  @P0 LDGSTS.E.BYPASS.LTC128B.128 [R144+0x12100], [R2.64], !P6 ;  /* 0x1210000002900fae */ /* 0x0005e2000f101d48 */
[C---:B------:R-:W-:Y:S02]  /*30f0*/  IMAD R0, R227.reuse, c[0x0][0x294], R0 ;  /* 0x0000a500e3007a24 */ /* 0x040fe400078e0200 */
[----:B------:R-:W-:Y:S01]  /*3100*/  IMAD R15, R227, c[0x0][0x284], R6 ;  /* 0x0000a100e30f7a24 */ /* 0x000fe200078e0206 */
[C---:B-1----:R-:W-:Y:S01]  /*3110*/  @P0 LEA R4, P1, R136.reuse, R2, 0x1 ;  /* 0x0000000288040211 */ /* 0x042fe200078208ff */
[----:B------:R2:W-:Y:S01]  /*3120*/  @P0 LDGSTS.E.BYPASS.LTC128B.128 [R144+0x14100], [R2.64+0x80], !P5 ;  /* 0x1410008002900fae */ /* 0x0005e2000e901d48 */
[----:B------:R-:W-:Y:S01]  /*3130*/  SEL R6, RZ, c[0x0][0x27c], !P2 ;  /* 0x00009f00ff067a07 */ /* 0x000fe20005000000 */
[----:B------:R-:W-:Y:S01]  /*3140*/  IMAD.IADD R9, R7, 0x1, R0 ;  /* 0x0000000107097824 */ /* 0x000fe200078e0200 */
[----:B------:R-:W-:Y:S01]  /*3150*/  @P0 LEA.HI.X R5, R136, R3, R131, 0x1, P1 ;  /* 0x0000000388050211 */ /* 0x000fe200008f0c83 */
[----:B------:R2:W-:Y:S01]  /*3160*/  @P0 LDGSTS.E.BYPASS.LTC128B.128 [R144+0x16100], [R2.64+0x100], !P4 ;  /* 0x1610010002900fae */ /* 0x0005e2000e101d48 */
[----:B------:R-:W-:Y:S01]  /*3170*/  IMAD.IADD R12, R109, 0x1, R12 ;  /* 0x000000016d0c7824 */ /* 0x000fe200078e020c */
[----:B------:R-:W-:Y:S01]  /*3180*/  @P2 LOP3.LUT R232, R232, 0x2, RZ, 0xfc, !PT ;  /* 0x00000002e8e82812 */ /* 0x000fe200078efcff */
[----:B------:R-:W-:Y:S01]  /*3190*/  IMAD.WIDE.U32 R98, R23, c[0x0][0x210], RZ ;  /* 0x0000840017627a25 */ /* 0x000fe200078e00ff */
[----:B------:R1:W-:Y:S02]  /*31a0*/  @P0 LDGSTS.E.BYPASS.LTC128B.128 [R144+0x13100], [R4.64], !P6 ;  /* 0x1310000004900fae */ /* 0x0003e4000f101d48 */
[----:B------:R-:W-:Y:S01]  /*31b0*/  SHF.R.S32.HI R18, RZ, 0x1f, R12 ;  /* 0x0000001fff127819 */ /* 0x000fe2000001140c */
[----:B------:R-:W-:Y:S01]  /*31c0*/  IMAD R143, R24, 0x40, R227 ;  /* 0x00000040188f7824 */ /* 0x000fe200078e02e3 */
[----:B------:R1:W-:Y:S01]  /*31d0*/  @P0 LDGSTS.E.BYPASS.LTC128B.128 [R144+0x15100], [R4.64+0x80], !P5 ;  /* 0x1510008004900fae */ /* 0x0003e2000e901d48 */
[----:B------:R-:W-:-:S02]  /*31e0*/  LOP3.LUT R232, R232, 0xfffffffe, RZ, 0xc0, !PT ;  /* 0xfffffffee8e87812 */ /* 0x000fc400078ec0ff */
[-C--:B------:R-:W-:Y:S01]  /*31f0*/  LEA.HI R13, R18, R12.reuse, RZ, 0x3 ;  /* 0x0000000c120d7211 */ /* 0x080fe200078f18ff */
[----:B------:R1:W-:Y:S01]  /*3200*/  @P0 LDGSTS.E.BYPASS.LTC128B.128 [R144+0x17100], [R4.64+0x100], !P4 ;  /* 0x1710010004900fae */ /* 0x0003e2000e101d48 */
[----:B------:R-:W-:Y:S02]  /*3210*/  ISETP.GE.AND P0, PT, R108, c[0x0][0x27c], PT ;  /* 0x00009f006c007a0c */ /* 0x000fe40003f06270 */
[----:B------:R-:W-:Y:S01]  /*3220*/  LEA.HI R18, R18, R12, RZ, 0x6 ;  /* 0x0000000c12127211 */ /* 0x000fe200078f30ff */
[----:B------:R-:W0:Y:S01]  /*3230*/  LDGDEPBAR ;  /* 0x00000000000079af */ /* 0x000e220000000000 */
[----:B------:R-:W-:-:S03]  /*3240*/  @P3 LOP3.LUT R232, R232, 0x1, RZ, 0xfc, !PT ;  /* 0x00000001e8e83812 */ /* 0x000fc600078efcff */
[----:B------:R-:W-:Y:S01]  /*3250*/  IMAD.SHL.U32 R18, R18, 0x40, RZ ;  /* 0x0000004012127824 */ /* 0x000fe200078e00ff */
[----:B------:R-:W-:-:S04]  /*3260*/  LOP3.LUT R232, R232, 0xfffffffb, RZ, 0xc0, !PT ;  /* 0xfffffffbe8e87812 */ /* 0x000fc800078ec0ff */
[----:B------:R-:W-:Y:S01]  /*3270*/  LOP3.LUT R18, R18, 0xfffff000, RZ, 0xc0, !PT ;  /* 0xfffff00012127812 */ /* 0x000fe200078ec0ff */
[----:B--2---:R-:W-:Y:S01]  /*3280*/  IMAD.WIDE.U32 R2, R227, c[0x0][0x280], R104 ;  /* 0x0000a000e3027a25 */ /* 0x004fe200078e0068 */
[----:B------:R-:W-:-:S03]  /*3290*/  @P0 LOP3.LUT R232, R232, 0x4, RZ, 0xfc, !PT ;  /* 0x00000004e8e80812 */ /* 0x000fc600078efcff */
[----:B------:R-:W-:Y:S02]  /*32a0*/  IMAD.IADD R7, R3, 0x1, R15 ;  /* 0x0000000103077824 */ /* 0x000fe400078e020f */
[----:B------:R-:W-:Y:S02]  /*32b0*/  IMAD.IADD R3, R104, 0x1, R6 ;  /* 0x0000000168037824 */ /* 0x000fe400078e0206 */
[----:B------:R-:W-:-:S03]  /*32c0*/  IMAD.MOV.U32 R6, RZ, RZ, R2 ;  /* 0x000000ffff067224 */ /* 0x000fc600078e0002 */
[----:B------:R-:W-:Y:S01]  /*32d0*/  SHF.R.S32.HI R2, RZ, 0x1f, R3 ;  /* 0x0000001fff027819 */ /* 0x000fe20000011403 */
[----:B-1----:R-:W-:-:S03]  /*32e0*/  IMAD.WIDE.U32 R4, R227, c[0x0][0x290], R110 ;  /* 0x0000a400e3047a25 */ /* 0x002fc600078e006e */
[-C--:B------:R-:W-:Y:S01]  /*32f0*/  LEA.HI R19, R2, R3.reuse, RZ, 0x6 ;  /* 0x0000000302137211 */ /* 0x080fe200078f30ff */
[----:B------:R-:W-:Y:S01]  /*3300*/  IMAD.IADD R5, R0, 0x1, R5 ;  /* 0x0000000100057824 */ /* 0x000fe200078e0205 */
[----:B------:R-:W-:Y:S02]  /*3310*/  SEL R0, RZ, c[0x0][0x27c], !P0 ;  /* 0x00009f00ff007a07 */ /* 0x000fe40004000000 */
[----:B------:R-:W-:Y:S01]  /*3320*/  LEA.HI R14, R2, R3, RZ, 0x3 ;  /* 0x00000003020e7211 */ /* 0x000fe200078f18ff */
[----:B------:R-:W-:-:S04]  /*3330*/  IMAD.WIDE.U32 R2, R227, c[0x0][0x280], R110 ;  /* 0x0000a000e3027a25 */ /* 0x000fc800078e006e */
[----:B------:R-:W-:Y:S02]  /*3340*/  IMAD.IADD R0, R108, 0x1, R0 ;  /* 0x000000016c007824 */ /* 0x000fe400078e0200 */
[----:B------:R-:W-:Y:S02]  /*3350*/  IMAD.SHL.U32 R19, R19, 0x40, RZ ;  /* 0x0000004013137824 */ /* 0x000fe400078e00ff */
[----:B------:R-:W-:Y:S01]  /*3360*/  IMAD.IADD R3, R15, 0x1, R3 ;  /* 0x000000010f037824 */ /* 0x000fe200078e0203 */
[----:B------:R-:W-:Y:S02]  /*3370*/  SHF.R.S32.HI R17, RZ, 0x1f, R0 ;  /* 0x0000001fff117819 */ /* 0x000fe40000011400 */
[----:B------:R-:W-:Y:S02]  /*3380*/  LOP3.LUT R15, R233, 0x38, R13, 0xf8, !PT ;  /* 0x00000038e90f7812 */ /* 0x000fe400078ef80d */
[CC--:B------:R-:W-:Y:S02]  /*3390*/  LEA.HI R12, R17.reuse, R0.reuse, RZ, 0x3 ;  /* 0x00000000110c7211 */ /* 0x0c0fe400078f18ff */
[----:B------:R-:W-:-:S02]  /*33a0*/  LEA.HI R0, R17, R0, RZ, 0x6 ;  /* 0x0000000011007211 */ /* 0x000fc400078f30ff */
[----:B------:R-:W-:Y:S02]  /*33b0*/  LOP3.LUT R17, R233, 0x38, R14, 0xf8, !PT ;  /* 0x00000038e9117812 */ /* 0x000fe400078ef80e */
[----:B------:R-:W-:Y:S01]  /*33c0*/  LOP3.LUT R21, R19, 0xfffff000, RZ, 0xc0, !PT ;  /* 0xfffff00013157812 */ /* 0x000fe200078ec0ff */
[----:B------:R-:W-:Y:S01]  /*33d0*/  IMAD.SHL.U32 R0, R0, 0x40, RZ ;  /* 0x0000004000007824 */ /* 0x000fe200078e00ff */
[-C--:B------:R-:W-:Y:S02]  /*33e0*/  LOP3.LUT R19, R17, R150.reuse, RZ, 0x3c, !PT ;  /* 0x0000009611137212 */ /* 0x080fe400078e3cff */
[----:B------:R-:W-:Y:S02]  /*33f0*/  LOP3.LUT R17, R15, R150, RZ, 0x3c, !PT ;  /* 0x000000960f117212 */ /* 0x000fe400078e3cff */
[----:B------:R-:W-:Y:S02]  /*3400*/  LOP3.LUT R20, R233, 0x38, R12, 0xf8, !PT ;  /* 0x00000038e9147812 */ /* 0x000fe400078ef80c */
[----:B------:R-:W-:-:S02]  /*3410*/  IADD3 R121, R17, R18, R151 ;  /* 0x0000001211797210 */ /* 0x000fc40007ffe097 */
[----:B------:R-:W2:Y:S01]  /*3420*/  LDL R18, [R1+0x10] ;  /* 0x0000100001127983 */ /* 0x000ea20000100800 */
[----:B------:R-:W-:Y:S02]  /*3430*/  LOP3.LUT R15, R0, 0xfffff000, RZ, 0xc0, !PT ;  /* 0xfffff000000f7812 */ /* 0x000fe400078ec0ff */
[----:B------:R-:W-:Y:S02]  /*3440*/  LOP3.LUT R232, R232, 0xfffffff7, RZ, 0xc0, !PT ;  /* 0xfffffff7e8e87812 */ /* 0x000fe400078ec0ff */
[----:B------:R-:W-:Y:S02]  /*3450*/  LOP3.LUT R0, R20, R150, RZ, 0x3c, !PT ;  /* 0x0000009614007212 */ /* 0x000fe400078e3cff */
[----:B------:R-:W-:Y:S02]  /*3460*/  ISETP.NE.AND P1, PT, R152, c[0x0][0x2b8], PT ;  /* 0x0000ae0098007a0c */ /* 0x000fe40003f25270 */
[----:B------:R-:W-:Y:S01]  /*3470*/  IADD3 R120, R0, R15, R151 ;  /* 0x0000000f00787210 */ /* 0x000fe20007ffe097 */
[----:B------:R-:W-:Y:S01]  /*3480*/  IMAD R0, R22, c[0x0][0x2b0], RZ ;  /* 0x0000ac0016007a24 */ /* 0x000fe200078e02ff */
[----:B-----5:R-:W-:Y:S01]  /*3490*/  SHF.R.S32.HI R15, RZ, 0x1f, R138 ;  /* 0x0000001fff0f7819 */ /* 0x020fe2000001148a */
[----:B------:R-:W-:Y:S01]  /*34a0*/  IMAD.WIDE.U32 R96, R138, c[0x0][0x290], R8 ;  /* 0x0000a4008a607a25 */ /* 0x000fe200078e0008 */
[----:B------:R-:W-:-:S02]  /*34b0*/  LOP3.LUT R81, R14, 0xfffffff8, RZ, 0xc0, !PT ;  /* 0xfffffff80e517812 */ /* 0x000fc400078ec0ff */
[----:B------:R-:W-:Y:S01]  /*34c0*/  LOP3.LUT R80, R13, 0xfffffff8, RZ, 0xc0, !PT ;  /* 0xfffffff80d507812 */ /* 0x000fe200078ec0ff */
[----:B------:R-:W-:Y:S01]  /*34d0*/  IMAD R17, R16, c[0x0][0x2b4], R0 ;  /* 0x0000ad0010117a24 */ /* 0x000fe200078e0200 */
[----:B------:R-:W-:Y:S01]  /*34e0*/  LOP3.LUT R0, R233, 0x18, R104, 0xf8, !PT ;  /* 0x00000018e9007812 */ /* 0x000fe200078ef868 */
[C---:B------:R-:W-:Y:S01]  /*34f0*/  IMAD R16, R15.reuse, c[0x0][0x290], RZ ;  /* 0x0000a4000f107a24 */ /* 0x040fe200078e02ff */
[----:B------:R-:W-:Y:S01]  /*3500*/  LOP3.LUT R77, R12, 0xfffffff8, RZ, 0xc0, !PT ;  /* 0xfffffff80c4d7812 */ /* 0x000fe200078ec0ff */
[----:B------:R-:W-:Y:S01]  /*3510*/  IMAD R15, R15, c[0x0][0x280], RZ ;  /* 0x0000a0000f0f7a24 */ /* 0x000fe200078e02ff */
[-C--:B------:R-:W-:Y:S01]  /*3520*/  SHF.L.U64.HI R129, R140, R130.reuse, c[0x0][0x294] ;  /* 0x0000a5008c817619 */ /* 0x080fe20000010282 */
[C---:B------:R-:W-:Y:S01]  /*3530*/  IMAD R16, R138.reuse, c[0x0][0x294], R16 ;  /* 0x0000a5008a107a24 */ /* 0x040fe200078e0210 */
[----:B------:R-:W-:Y:S01]  /*3540*/  IADD3 R122, R19, R21, R151 ;  /* 0x00000015137a7210 */ /* 0x000fe20007ffe097 */
[C---:B------:R-:W-:Y:S02]  /*3550*/  IMAD R15, R138.reuse, c[0x0][0x284], R15 ;  /* 0x0000a1008a0f7a24 */ /* 0x040fe400078e020f */
[----:B------:R-:W-:Y:S01]  /*3560*/  IMAD.WIDE.U32 R94, R138, c[0x0][0x280], R6 ;  /* 0x0000a0008a5e7a25 */ /* 0x000fe200078e0006 */
[----:B------:R-:W-:-:S03]  /*3570*/  SHF.L.U64.HI R130, R137, R130, c[0x0][0x284] ;  /* 0x0000a10089827619 */ /* 0x000fc60000010282 */
[----:B------:R-:W-:-:S04]  /*3580*/  IMAD.WIDE.U32 R92, R138, c[0x0][0x290], R4 ;  /* 0x0000a4008a5c7a25 */ /* 0x000fc800078e0004 */
[----:B------:R-:W-:Y:S01]  /*3590*/  IMAD.WIDE.U32 R90, R138, c[0x0][0x280], R2 ;  /* 0x0000a0008a5a7a25 */ /* 0x000fe200078e0002 */
[----:B------:R-:W-:Y:S02]  /*35a0*/  LOP3.LUT R0, R151, R0, R150, 0xf6, !PT ;  /* 0x0000000097007212 */ /* 0x000fe400078ef696 */
[----:B------:R-:W-:Y:S01]  /*35b0*/  SHF.R.S32.HI R117, RZ, 0x3, R14 ;  /* 0x00000003ff757819 */ /* 0x000fe2000001140e */
[----:B------:R-:W-:Y:S01]  /*35c0*/  IMAD.MOV.U32 R34, RZ, RZ, RZ ;  /* 0x000000ffff227224 */ /* 0x000fe200078e00ff */
[----:B------:R-:W-:Y:S01]  /*35d0*/  SHF.R.S32.HI R116, RZ, 0x3, R13 ;  /* 0x00000003ff747819 */ /* 0x000fe2000001140d */
[----:B------:R-:W-:Y:S01]  /*35e0*/  IMAD.MOV.U32 R38, RZ, RZ, 0x1 ;  /* 0x00000001ff267424 */ /* 0x000fe200078e00ff */
[----:B------:R-:W-:Y:S01]  /*35f0*/  SHF.R.S32.HI R115, RZ, 0x3, R12 ;  /* 0x00000003ff737819 */ /* 0x000fe2000001140c */
[----:B------:R-:W-:Y:S01]  /*3600*/  IMAD.SHL.U32 R140, R140, 0x40, RZ ;  /* 0x000000408c8c7824 */ /* 0x000fe200078e00ff */
[----:B------:R-:W-:Y:S01]  /*3610*/  SHF.R.S32.HI R107, RZ, 0x1f, R81 ;  /* 0x0000001fff6b7819 */ /* 0x000fe20000011451 */
[----:B------:R-:W-:Y:S01]  /*3620*/  IMAD.SHL.U32 R137, R137, 0x40, RZ ;  /* 0x0000004089897824 */ /* 0x000fe200078e00ff */
[----:B------:R-:W-:Y:S01]  /*3630*/  SHF.R.S32.HI R106, RZ, 0x1f, R80 ;  /* 0x0000001fff6a7819 */ /* 0x000fe20000011450 */
[----:B------:R-:W-:Y:S01]  /*3640*/  IMAD R119, R23, c[0x0][0x214], R99 ;  /* 0x0000850017777a24 */ /* 0x000fe200078e0263 */
[----:B------:R-:W-:Y:S01]  /*3650*/  SHF.R.S32.HI R103, RZ, 0x1f, R77 ;  /* 0x0000001fff677819 */ /* 0x000fe2000001144d */
[----:B------:R-:W-:-:S02]  /*3660*/  IMAD.IADD R118, R101, 0x1, R17 ;  /* 0x0000000165767824 */ /* 0x000fc400078e0211 */
[----:B------:R-:W-:Y:S02]  /*3670*/  IMAD.IADD R114, R97, 0x1, R16 ;  /* 0x0000000161727824 */ /* 0x000fe400078e0210 */
[----:B------:R-:W-:Y:S02]  /*3680*/  IMAD.IADD R112, R16, 0x1, R93 ;  /* 0x0000000110707824 */ /* 0x000fe400078e025d */
[----:B------:R-:W-:Y:S02]  /*3690*/  IMAD.IADD R113, R95, 0x1, R15 ;  /* 0x000000015f717824 */ /* 0x000fe400078e020f */
[----:B------:R-:W-:Y:S01]  /*36a0*/  IMAD.IADD R102, R15, 0x1, R91 ;  /* 0x000000010f667824 */ /* 0x000fe200078e025b */
[----:B--2---:R-:W-:-:S13]  /*36b0*/  LOP3.LUT P0, RZ, R18, 0x4, RZ, 0xc0, !PT ;  /* 0x0000000412ff7812 */ /* 0x004fda000780c0ff */
[----:B------:R-:W-:Y:S02]  /*36c0*/  @P0 LOP3.LUT R232, R232, 0x8, RZ, 0xfc, !PT ;  /* 0x00000008e8e80812 */ /* 0x000fe400078efcff */
[----:B------:R-:W-:Y:S02]  /*36d0*/  ISETP.LE.AND P0, PT, R152, c[0x0][0x27c], PT ;  /* 0x00009f0098007a0c */ /* 0x000fe40003f03270 */
[----:B------:R-:W-:-:S04]  /*36e0*/  LOP3.LUT R232, R232, 0xffffffdf, RZ, 0xc0, !PT ;  /* 0xffffffdfe8e87812 */ /* 0x000fc800078ec0ff */
[----:B------:R-:W-:-:S04]  /*36f0*/  LOP3.LUT R232, R232, 0xffffffef, RZ, 0xc0, !PT ;  /* 0xffffffefe8e87812 */ /* 0x000fc800078ec0ff */
[----:B------:R-:W-:-:S04]  /*3700*/  @P1 LOP3.LUT R232, R232, 0x10, RZ, 0xfc, !PT ;  /* 0x00000010e8e81812 */ /* 0x000fc800078efcff */
[----:B------:R-:W-:Y:S02]  /*3710*/  @P0 LOP3.LUT R232, R232, 0x20, RZ, 0xfc, !PT ;  /* 0x00000020e8e80812 */ /* 0x000fe400078efcff */
.L_x_2866:
[----:B------:R-:W-:Y:S01]  /*3720*/  ISETP.NE.AND P1, PT, R152, c[0x0][0x2b8], PT ;  /* 0x0000ae0098007a0c */ /* 0x000fe20003f25270 */
[----:B------:R-:W-:Y:S01]  /*3730*/  IMAD.SHL.U32 R8, R28, 0x40, RZ ;  /* 0x000000401c087824 */ /* 0x000fe200078e00ff */
[----:B------:R-:W2:Y:S01]  /*3740*/  LDL R9, [R1+0x10] ;  /* 0x0000100001097983 */ /* 0x000ea20000100800 */
        /* <DEDUP_REMOVED lines=20> */
[C---:B------:R-:W-:Y:S01]  /*3890*/  LEA R70, R2.reuse, 0x100, 0x1 ;  /* 0x0000010002467811 */ /* 0x040fe200078e08ff */
[----:B------:R-:W-:Y:S01]  /*38a0*/  BAR.SYNC.DEFER_BLOCKING 0x0 ;  /* 0x0000000000007b1d */ /* 0x000fe20000010000 */
[----:B--2---:R-:W-:Y:S11]  /*38b0*/  LOP3.LUT P2, RZ, R9, 0x4, RZ, 0xc0, !PT ;  /* 0x0000000409ff7812 */ /* 0x004ff6000784c0ff */
[----:B------:R-:W-:Y:S02]  /*38c0*/  @!UPT UIADD3 URZ, URZ, URZ, URZ ;  /* 0x0000003f3f3ff290 */ /* 0x000fe4000fffe03f */
[----:B------:R-:W-:Y:S02]  /*38d0*/  @P2 IADD3 R5, R2, -0x20, RZ ;  /* 0xffffffe002052810 */ /* 0x000fe40007ffe0ff */
[----:B------:R-:W-:Y:S02]  /*38e0*/  ISETP.LE.AND P2, PT, R152, c[0x0][0x27c], PT ;  /* 0x00009f0098007a0c */ /* 0x000fe40003f43270 */
[----:B------:R-:W-:Y:S11]  /*38f0*/  LEA R71, R5, 0x100, 0x1 ;  /* 0x0000010005477811 */ /* 0x000ff600078e08ff */
[----:B----4-:R-:W-:-:S05]  /*3900*/  @!P2 BRA `(.L_x_2843) ;  /* 0x00003b100000a947 */ /* 0x010fca0003800000 */
[----:B-1----:R-:W-:Y:S01]  /*3910*/  IMAD.WIDE.U32 R2, R72, c[0x0][0x1e0], RZ ;  /* 0x0000780048027a25 */ /* 0x002fe200078e00ff */
        /* <DEDUP_REMOVED lines=84> */
.L_x_2846:
[----:B------:R-:W-:Y:S05]  /*3e60*/  BSYNC B0 ;  /* 0x0000000000007941 */ /* 0x000fea0003800000 */
.L_x_2845:
        /* <DEDUP_REMOVED lines=42> */
[----:B------:R-:W-:Y:S01]  /*4110*/  @!P0 SHF.R.U64 R8, R4, 0x10, R5 ;  /* 0x0000001004088819 */ /* 0x000fe20000001205 */
[----:B-1----:R-:W-:Y:S01]  /*4120*/  @!P0 IMAD.MOV.U32 R4, RZ, RZ, R13 ;  /* 0x000000ffff048224 */ /* 0x002fe200078e000d */
[----:B------:R-:W-:Y:S05]  /*4130*/  @!P0 MOV R3, R12 ;  /* 0x0000000c00038202 */ /* 0x000fea0000000f00 */
[--C-:B------:R-:W-:Y:S02]  /*4140*/  @!P0 HADD2.F32 R9, -RZ, R3.reuse.H1_H1 ;  /* 0x30000003ff098230 */ /* 0x100fe40000004100 */
[----:B------:R-:W-:Y:S03]  /*4150*/  @!P0 HADD2.F32 R3, -RZ, R3.H0_H0 ;  /* 0x20000003ff038230 */ /* 0x000fe60000004100 */
[-C--:B------:R-:W-:Y:S02]  /*4160*/  @!P0 FMUL.FTZ R32, R9, R2.reuse ;  /* 0x0000000209208220 */ /* 0x080fe40000410000 */
[C---:B------:R-:W-:Y:S02]  /*4170*/  @!P0 FMUL.FTZ R2, R3.reuse, R2 ;  /* 0x0000000203028220 */ /* 0x040fe40000410000 */
[-C--:B------:R-:W-:Y:S01]  /*4180*/  @!P0 FFMA.FTZ R56, R3, R30.reuse, -R32 ;  /* 0x0000001e03388223 */ /* 0x080fe20000010820 */
[----:B------:R-:W-:Y:S01]  /*4190*/  @!P0 HADD2.F32 R3, -RZ, R8.H0_H0 ;  /* 0x20000008ff038230 */ /* 0x000fe20000004100 */
[----:B------:R-:W-:Y:S01]  /*41a0*/  @!P0 FFMA.FTZ R2, R9, R30, R2 ;  /* 0x0000001e09028223 */ /* 0x000fe20000010002 */
[----:B------:R-:W-:Y:S01]  /*41b0*/  @!P0 SHF.R.U64 R9, R36, 0x10, R37 ;  /* 0x0000001024098819 */ /* 0x000fe20000001225 */
[--C-:B------:R-:W-:Y:S02]  /*41c0*/  @!P0 HADD2.F32 R8, -RZ, R4.reuse.H1_H1 ;  /* 0x30000004ff088230 */ /* 0x100fe40000004100 */
[----:B------:R-:W-:Y:S02]  /*41d0*/  @!P0 HADD2.F32 R4, -RZ, R4.H0_H0 ;  /* 0x20000004ff048230 */ /* 0x000fe40000004100 */
[----:B------:R-:W-:Y:S01]  /*41e0*/  @!P0 HADD2.F32 R9, -RZ, R9.H0_H0 ;  /* 0x20000009ff098230 */ /* 0x000fe20000004100 */
[-C--:B------:R-:W-:Y:S02]  /*41f0*/  @!P0 FMUL.FTZ R30, R8, R3.reuse ;  /* 0x00000003081e8220 */ /* 0x080fe40000410000 */
[C---:B------:R-:W-:Y:S02]  /*4200*/  @!P0 FMUL.FTZ R3, R4.reuse, R3 ;  /* 0x0000000304038220 */ /* 0x040fe40000410000 */
[-C--:B------:R-:W-:Y:S01]  /*4210*/  @!P0 FFMA.FTZ R53, R4, R9.reuse, -R30 ;  /* 0x0000000904358223 */ /* 0x080fe2000001081e */
[----:B------:R-:W-:Y:S01]  /*4220*/  @!P0 MOV R4, R14 ;  /* 0x0000000e00048202 */ /* 0x000fe20000000f00 */
[----:B------:R-:W-:Y:S01]  /*4230*/  @!P0 FFMA.FTZ R3, R8, R9, R3 ;  /* 0x0000000908038223 */ /* 0x000fe20000010003 */
[----:B------:R-:W-:Y:S01]  /*4240*/  MOV R8, R5 ;  /* 0x0000000500087202 */ /* 0x000fe20000000f00 */
[----:B------:R-:W-:Y:S01]  /*4250*/  IMAD.MOV.U32 R30, RZ, RZ, R37 ;  /* 0x000000ffff1e7224 */ /* 0x000fe200078e0025 */
[----:B------:R-:W-:Y:S03]  /*4260*/  @!P0 SHF.R.U32.HI R9, RZ, 0x10, R5 ;  /* 0x00000010ff098819 */ /* 0x000fe60000011605 */
[----:B------:R-:W-:Y:S02]  /*4270*/  @!P0 HADD2.F32 R5, -RZ, R8.H0_H0 ;  /* 0x20000008ff058230 */ /* 0x000fe40000004100 */
[----:B------:R-:W-:Y:S02]  /*4280*/  @!P0 HADD2.F32 R8, -RZ, R4.H1_H1 ;  /* 0x30000004ff088230 */ /* 0x000fe40000004100 */
[----:B------:R-:W-:Y:S02]  /*4290*/  @!P0 HADD2.F32 R30, -RZ, R30.H0_H0 ;  /* 0x2000001eff1e8230 */ /* 0x000fe40000004100 */
[----:B------:R-:W-:Y:S01]  /*42a0*/  @!P0 HADD2.F32 R4, -RZ, R4.H0_H0 ;  /* 0x20000004ff048230 */ /* 0x000fe20000004100 */
[-C--:B------:R-:W-:Y:S01]  /*42b0*/  @!P0 FMUL.FTZ R32, R8, R5.reuse ;  /* 0x0000000508208220 */ /* 0x080fe20000410000 */
[----:B------:R-:W-:Y:S03]  /*42c0*/  @!P0 HADD2.F32 R9, -RZ, R9.H0_H0 ;  /* 0x20000009ff098230 */ /* 0x000fe60000004100 */
[CC--:B------:R-:W-:Y:S02]  /*42d0*/  @!P0 FFMA.FTZ R36, R4.reuse, R30.reuse, -R32 ;  /* 0x0000001e04248223 */ /* 0x0c0fe40000010820 */
[----:B------:R-:W-:Y:S01]  /*42e0*/  @!P0 FMUL.FTZ R4, R4, R5 ;  /* 0x0000000504048220 */ /* 0x000fe20000410000 */
[----:B------:R-:W-:Y:S03]  /*42f0*/  @!P0 MOV R5, R15 ;  /* 0x0000000f00058202 */ /* 0x000fe60000000f00 */
[----:B------:R-:W-:Y:S01]  /*4300*/  @!P0 FFMA.FTZ R4, R8, R30, R4 ;  /* 0x0000001e08048223 */ /* 0x000fe20000010004 */
[----:B------:R-:W-:Y:S01]  /*4310*/  @!P0 SHF.R.U32.HI R30, RZ, 0x10, R37 ;  /* 0x00000010ff1e8819 */ /* 0x000fe20000011625 */
[--C-:B------:R-:W-:Y:S02]  /*4320*/  @!P0 HADD2.F32 R8, -RZ, R5.reuse.H1_H1 ;  /* 0x30000005ff088230 */ /* 0x100fe40000004100 */
[----:B------:R-:W-:Y:S02]  /*4330*/  @!P0 HADD2.F32 R5, -RZ, R5.H0_H0 ;  /* 0x20000005ff058230 */ /* 0x000fe40000004100 */
[----:B------:R-:W-:Y:S01]  /*4340*/  @!P0 HADD2.F32 R30, -RZ, R30.H0_H0 ;  /* 0x2000001eff1e8230 */ /* 0x000fe20000004100 */
[-C--:B------:R-:W-:Y:S04]  /*4350*/  @!P0 FMUL.FTZ R32, R8, R9.reuse ;  /* 0x0000000908208220 */ /* 0x080fe80000410000 */
[C---:B------:R-:W-:Y:S01]  /*4360*/  @!P0 FFMA.FTZ R35, R5.reuse, R30, -R32 ;  /* 0x0000001e05238223 */ /* 0x040fe20000010820 */
[----:B------:R-:W-:Y:S01]  /*4370*/  @!P0 F2FP.PACK_AB R32, R2, R56 ;  /* 0x000000380220823e */ /* 0x000fe200000000ff */
[----:B------:R-:W-:Y:S03]  /*4380*/  @!P0 FMUL.FTZ R5, R5, R9 ;  /* 0x0000000905058220 */ /* 0x000fe60000410000 */
[----:B------:R-:W-:Y:S01]  /*4390*/  @!P0 MOV R12, R32 ;  /* 0x00000020000c8202 */ /* 0x000fe20000000f00 */
[----:B------:R-:W-:Y:S01]  /*43a0*/  @!P0 FFMA.FTZ R5, R8, R30, R5 ;  /* 0x0000001e08058223 */ /* 0x000fe20000010005 */
[----:B------:R-:W-:Y:S02]  /*43b0*/  @!P0 F2FP.PACK_AB R30, R3, R53 ;  /* 0x00000035031e823e */ /* 0x000fe400000000ff */
[----:B----4-:R-:W-:Y:S02]  /*43c0*/  LEA R8, P1, R104, R54, 0x1 ;  /* 0x0000003668087211 */ /* 0x010fe400078208ff */
[----:B------:R-:W-:Y:S01]  /*43d0*/  @!P0 F2FP.PACK_AB R3, R4, R36 ;  /* 0x000000240403823e */ /* 0x000fe200000000ff */
[----:B------:R-:W-:Y:S01]  /*43e0*/  @!P0 IMAD.MOV.U32 R13, RZ, RZ, R30 ;  /* 0x000000ffff0d8224 */ /* 0x000fe200078e001e */
[----:B------:R-:W-:Y:S02]  /*43f0*/  @!P0 F2FP.PACK_AB R2, R5, R35 ;  /* 0x000000230502823e */ /* 0x000fe400000000ff */
[----:B---3--:R-:W-:Y:S02]  /*4400*/  LEA.HI.X R9, R104, R55, R105, 0x1, P1 ;  /* 0x0000003768097211 */ /* 0x008fe400008f0c69 */
[----:B------:R-:W-:Y:S02]  /*4410*/  @!P0 MOV R14, R3 ;  /* 0x00000003000e8202 */ /* 0x000fe40000000f00 */
[----:B------:R-:W-:Y:S05]  /*4420*/  @!P0 MOV R15, R2 ;  /* 0x00000002000f8202 */ /* 0x000fea0000000f00 */
[----:B------:R1:W-:Y:S02]  /*4430*/  ST.E.128 [R8.64], R12 ;  /* 0x0000000c08007985 */ /* 0x0003e4000c101d08 */
.L_x_2849:
[----:B------:R-:W-:Y:S05]  /*4440*/  BSYNC B0 ;  /* 0x0000000000007941 */ /* 0x000fea0003800000 */
.L_x_2848:
[----:B------:R-:W-:Y:S01]  /*4450*/  ISETP.GE.AND P0, PT, R109, c[0x0][0x1d4], PT ;  /* 0x000075006d007a0c */ /* 0x000fe20003f06270 */
[----:B------:R-:W-:Y:S01]  /*4460*/  @!UPT UIADD3 URZ, URZ, URZ, URZ ;  /* 0x0000003f3f3ff290 */ /* 0x000fe2000fffe03f */
[----:B------:R-:W-:Y:S11]  /*4470*/  BSSY B0, `(.L_x_2850) ;  /* 0x0000039000007945 */ /* 0x000ff60003800000 */
[----:B------:R-:W-:-:S05]  /*4480*/  @P0 BRA `(.L_x_2851) ;  /* 0x0000037000000947 */ /* 0x000fca0003800000 */
[----:B-1----:R-:W1:Y:S01]  /*4490*/  LDS.128 R12, [R71+0xc000] ;  /* 0x00c00000470c7984 */ /* 0x002e620000000c00 */
        /* <DEDUP_REMOVED lines=27> */
[----:B------:R-:W-:Y:S01]  /*4650*/  @!P0 HADD2.F32 R7, -RZ, R6.H0_H0 ;  /* 0x20000006ff078230 */ /* 0x000fe20000004100 */
[-C--:B------:R-:W-:Y:S01]  /*4660*/  @!P0 FFMA.FTZ R40, R4, R30.reuse, -R32 ;  /* 0x0000001e04288223 */ /* 0x080fe20000010820 */
[----:B------:R-:W-:Y:S01]  /*4670*/  @!P0 HADD2.F32 R4, -RZ, R24.H1_H1 ;  /* 0x30000018ff048230 */ /* 0x000fe20000004100 */
[----:B------:R-:W-:Y:S01]  /*4680*/  @!P0 FFMA.FTZ R3, R9, R30, R3 ;  /* 0x0000001e09038223 */ /* 0x000fe20000010003 */
[----:B------:R-:W-:Y:S01]  /*4690*/  @!P0 F2FP.PACK_AB R9, R2, R41 ;  /* 0x000000290209823e */ /* 0x000fe200000000ff */
[----:B------:R-:W-:Y:S02]  /*46a0*/  @!P0 HADD2.F32 R24, -RZ, R6.H1_H1 ;  /* 0x30000006ff188230 */ /* 0x000fe40000004100 */
[--C-:B------:R-:W-:Y:S01]  /*46b0*/  @!P0 HADD2.F32 R6, -RZ, R5.reuse.H0_H0 ;  /* 0x20000005ff068230 */ /* 0x100fe20000004100 */
[----:B------:R-:W-:Y:S01]  /*46c0*/  @!P0 MOV R12, R9 ;  /* 0x00000009000c8202 */ /* 0x000fe20000000f00 */
[----:B------:R-:W-:Y:S01]  /*46d0*/  @!P0 HADD2.F32 R32, -RZ, R5.H1_H1 ;  /* 0x30000005ff208230 */ /* 0x000fe20000004100 */
[-C--:B------:R-:W-:Y:S02]  /*46e0*/  @!P0 FMUL.FTZ R37, R24, R4.reuse ;  /* 0x0000000418258220 */ /* 0x080fe40000410000 */
[----:B------:R-:W-:Y:S02]  /*46f0*/  @!P0 FMUL.FTZ R4, R7, R4 ;  /* 0x0000000407048220 */ /* 0x000fe40000410000 */
[-C--:B------:R-:W-:Y:S02]  /*4700*/  @!P0 FMUL.FTZ R5, R6, R8.reuse ;  /* 0x0000000806058220 */ /* 0x080fe40000410000 */
[----:B------:R-:W-:Y:S01]  /*4710*/  @!P0 FMUL.FTZ R36, R32, R8 ;  /* 0x0000000820248220 */ /* 0x000fe20000410000 */
[----:B------:R-:W-:Y:S01]  /*4720*/  @!P0 F2FP.PACK_AB R8, R3, R40 ;  /* 0x000000280308823e */ /* 0x000fe200000000ff */
[----:B------:R-:W-:Y:S02]  /*4730*/  @!P0 FFMA.FTZ R4, R24, R31, R4 ;  /* 0x0000001f18048223 */ /* 0x000fe40000010004 */
[----:B------:R-:W-:Y:S02]  /*4740*/  @!P0 FFMA.FTZ R36, R6, R35, -R36 ;  /* 0x0000002306248223 */ /* 0x000fe40000010824 */
[----:B------:R-:W-:Y:S01]  /*4750*/  @!P0 FFMA.FTZ R37, R7, R31, -R37 ;  /* 0x0000001f07258223 */ /* 0x000fe20000010825 */
[----:B------:R-:W-:Y:S01]  /*4760*/  SHF.L.U32 R7, R235, 0x3, RZ ;  /* 0x00000003eb077819 */ /* 0x000fe200000006ff */
[----:B------:R-:W-:Y:S02]  /*4770*/  @!P0 FFMA.FTZ R5, R32, R35, R5 ;  /* 0x0000002320058223 */ /* 0x000fe40000010005 */
[----:B------:R-:W-:Y:S01]  /*4780*/  @!P0 IMAD.MOV.U32 R13, RZ, RZ, R8 ;  /* 0x000000ffff0d8224 */ /* 0x000fe200078e0008 */
[----:B----4-:R-:W-:Y:S02]  /*4790*/  LEA R6, P1, R7, R54, 0x1 ;  /* 0x0000003607067211 */ /* 0x010fe400078208ff */
[----:B------:R-:W-:Y:S02]  /*47a0*/  @!P0 F2FP.PACK_AB R3, R4, R37 ;  /* 0x000000250403823e */ /* 0x000fe400000000ff */
[----:B------:R-:W-:Y:S02]  /*47b0*/  @!P0 F2FP.PACK_AB R2, R5, R36 ;  /* 0x000000240502823e */ /* 0x000fe400000000ff */
[----:B---3--:R-:W-:Y:S02]  /*47c0*/  LEA.HI.X.SX32 R7, R7, R55, 0x1, P1 ;  /* 0x0000003707077211 */ /* 0x008fe400008f0eff */
[----:B------:R-:W-:Y:S02]  /*47d0*/  @!P0 MOV R14, R3 ;  /* 0x00000003000e8202 */ /* 0x000fe40000000f00 */
[----:B------:R-:W-:Y:S05]  /*47e0*/  @!P0 MOV R15, R2 ;  /* 0x00000002000f8202 */ /* 0x000fea0000000f00 */
[----:B------:R1:W-:Y:S02]  /*47f0*/  ST.E.128 [R6.64], R12 ;  /* 0x0000000c06007985 */ /* 0x0003e4000c101d08 */
.L_x_2851:
[----:B------:R-:W-:Y:S05]  /*4800*/  BSYNC B0 ;  /* 0x0000000000007941 */ /* 0x000fea0003800000 */
.L_x_2850:
        /* <DEDUP_REMOVED lines=61> */
.L_x_2853:
[----:B------:R-:W-:Y:S05]  /*4be0*/  BSYNC B0 ;  /* 0x0000000000007941 */ /* 0x000fea0003800000 */
.L_x_2852:
        /* <DEDUP_REMOVED lines=58> */
.L_x_2855:
[----:B------:R-:W-:Y:S05]  /*4f90*/  BSYNC B0 ;  /* 0x0000000000007941 */ /* 0x000fea0003800000 */
.L_x_2854:
        /* <DEDUP_REMOVED lines=58> */
.L_x_2857:
[----:B------:R-:W-:Y:S05]  /*5340*/  BSYNC B0 ;  /* 0x0000000000007941 */ /* 0x000fea0003800000 */
.L_x_2856:
        /* <DEDUP_REMOVED lines=58> */
.L_x_2844:
        /* <DEDUP_REMOVED lines=47> */
.L_x_2859:
[----:B------:R-:W-:Y:S05]  /*59e0*/  BSYNC B0 ;  /* 0x0000000000007941 */ /* 0x000fea0003800000 */
.L_x_2858:
        /* <DEDUP_REMOVED lines=162> */
.L_x_2861:
[----:B------:R-:W-:Y:S05]  /*6410*/  BSYNC B0 ;  /* 0x0000000000007941 */ /* 0x000fea0003800000 */
.L_x_2860:
        /* <DEDUP_REMOVED lines=54> */
[-C--:B------:R-:W-:Y:S01]  /*6780*/  @!P0 FMUL.FTZ R5, R18, R8.reuse ;  /* 0x0000000812058220 */ /* 0x080fe20000410000 */
[----:B------:R-:W-:Y:S03]  /*6790*/  @!P0 SHF.R.U32.HI R35, RZ, 0x10, R47 ;  /* 0x00000010ff238819 */ /* 0x000fe6000001162f */
[C---:B------:R-:W-:Y:S02]  /*67a0*/  @!P0 FFMA.FTZ R20, R3.reuse, R19, -R5 ;  /* 0x0000001303148223 */ /* 0x040fe40000010805 */
[----:B------:R-:W-:Y:S01]  /*67b0*/  @!P0 FMUL.FTZ R5, R3, R8 ;  /* 0x0000000803058220 */ /* 0x000fe20000410000 */
[----:B------:R-:W-:Y:S01]  /*67c0*/  @!P0 HADD2.F32 R8, -RZ, R36.H0_H0 ;  /* 0x20000024ff088230 */ /* 0x000fe20000004100 */
[----:B------:R-:W-:Y:S01]  /*67d0*/  @!P0 SHF.R.U64 R36, R46, 0x10, R47 ;  /* 0x000000102e248819 */ /* 0x000fe2000000122f */
[----:B------:R-:W-:Y:S01]  /*67e0*/  @!P0 HADD2.F32 R3, -RZ, R6.H1_H1 ;  /* 0x30000006ff038230 */ /* 0x000fe20000004100 */
[----:B------:R-:W-:Y:S01]  /*67f0*/  @!P0 FMUL.FTZ R6, R9, R7 ;  /* 0x0000000709068220 */ /* 0x000fe20000410000 */
[----:B------:R-:W-:Y:S01]  /*6800*/  @!P0 F2FP.PACK_AB R44, R20, R21 ;  /* 0x00000015142c823e */ /* 0x000fe200000000ff */
[----:B------:R-:W-:Y:S02]  /*6810*/  @!P0 HADD2.F32 R21, -RZ, R57.H1_H1 ;  /* 0x30000039ff158230 */ /* 0x000fe40000004100 */
[CC--:B------:R-:W-:Y:S01]  /*6820*/  @!P0 FFMA.FTZ R20, R3.reuse, R8.reuse, -R6 ;  /* 0x0000000803148223 */ /* 0x0c0fe20000010806 */
[----:B------:R-:W-:Y:S01]  /*6830*/  @!P0 HADD2.F32 R6, -RZ, R30.H0_H0 ;  /* 0x2000001eff068230 */ /* 0x000fe20000004100 */
[----:B------:R-:W-:Y:S02]  /*6840*/  @!P0 FMUL.FTZ R3, R3, R7 ;  /* 0x0000000703038220 */ /* 0x000fe40000410000 */
        /* <DEDUP_REMOVED lines=9> */
[--C-:B------:R-:W-:Y:S01]  /*68e0*/  @!P0 SHF.R.U64 R18, R22, 0x10, R23.reuse ;  /* 0x0000001016128819 */ /* 0x100fe20000001217 */
[CC--:B------:R-:W-:Y:S01]  /*68f0*/  @!P0 FMUL.FTZ R19, R8.reuse, R6.reuse ;  /* 0x0000000608138220 */ /* 0x0c0fe20000410000 */
[----:B------:R-:W-:Y:S01]  /*6900*/  @!P0 HADD2.F32 R7, -RZ, R16.H0_H0 ;  /* 0x20000010ff078230 */ /* 0x000fe20000004100 */
[----:B------:R-:W-:Y:S02]  /*6910*/  @!P0 MOV R22, R43 ;  /* 0x0000002b00168202 */ /* 0x000fe40000000f00 */
[----:B------:R-:W-:Y:S02]  /*6920*/  @!P0 SHF.R.U32.HI R17, RZ, 0x10, R23 ;  /* 0x00000010ff118819 */ /* 0x000fe40000011617 */
[C---:B------:R-:W-:Y:S01]  /*6930*/  @!P0 FMUL.FTZ R6, R7.reuse, R6 ;  /* 0x0000000607068220 */ /* 0x040fe20000410000 */
[----:B------:R-:W-:Y:S01]  /*6940*/  @!P0 HADD2.F32 R20, -RZ, R22.H0_H0 ;  /* 0x20000016ff148230 */ /* 0x000fe20000004100 */
[-C--:B------:R-:W-:Y:S01]  /*6950*/  @!P0 FFMA.FTZ R45, R7, R9.reuse, -R19 ;  /* 0x00000009072d8223 */ /* 0x080fe20000010813 */
[----:B------:R-:W-:Y:S01]  /*6960*/  @!P0 HADD2.F32 R7, -RZ, R30.H1_H1 ;  /* 0x3000001eff078230 */ /* 0x000fe20000004100 */
[----:B------:R-:W-:Y:S01]  /*6970*/  @!P0 FFMA.FTZ R6, R8, R9, R6 ;  /* 0x0000000908068223 */ /* 0x000fe20000010006 */
[----:B------:R-:W-:Y:S01]  /*6980*/  @!P0 HADD2.F32 R19, -RZ, R17.H0_H0 ;  /* 0x20000011ff138230 */ /* 0x000fe20000004100 */
[----:B------:R-:W-:Y:S01]  /*6990*/  @!P0 IMAD.MOV.U32 R9, RZ, RZ, R15 ;  /* 0x000000ffff098224 */ /* 0x000fe200078e000f */
[----:B------:R-:W-:Y:S01]  /*69a0*/  @!P0 HADD2.F32 R22, -RZ, R22.H1_H1 ;  /* 0x30000016ff168230 */ /* 0x000fe20000004100 */
[----:B------:R-:W-:Y:S01]  /*69b0*/  @!P0 FMUL.FTZ R23, R20, R7 ;  /* 0x0000000714178220 */ /* 0x000fe20000410000 */
[----:B------:R-:W-:Y:S01]  /*69c0*/  @!P0 HADD2.F32 R17, -RZ, R18.H0_H0 ;  /* 0x20000012ff118230 */ /* 0x000fe20000004100 */
[----:B------:R-:W-:Y:S01]  /*69d0*/  @!P0 F2FP.PACK_AB R4, R5, R4 ;  /* 0x000000040504823e */ /* 0x000fe200000000ff */
[----:B------:R-:W-:Y:S02]  /*69e0*/  @!P0 HADD2.F32 R8, -RZ, R9.H0_H0 ;  /* 0x20000009ff088230 */ /* 0x000fe40000004100 */
[----:B------:R-:W-:Y:S02]  /*69f0*/  @!P0 HADD2.F32 R18, -RZ, R29.H1_H1 ;  /* 0x3000001dff128230 */ /* 0x000fe40000004100 */
[----:B------:R-:W-:Y:S02]  /*6a00*/  @!P0 IMAD.MOV.U32 R41, RZ, RZ, R4 ;  /* 0x000000ffff298224 */ /* 0x000fe400078e0004 */
[C---:B------:R-:W-:Y:S01]  /*6a10*/  @!P0 FFMA.FTZ R39, R8.reuse, R21, -R23 ;  /* 0x0000001508278223 */ /* 0x040fe20000010817 */
[----:B------:R-:W-:Y:S01]  /*6a20*/  @!P0 HADD2.F32 R23, -RZ, R35.H0_H0 ;  /* 0x20000023ff178230 */ /* 0x000fe20000004100 */
        /* <DEDUP_REMOVED lines=29> */
.L_x_2863:
[----:B------:R-:W-:Y:S05]  /*6c00*/  BSYNC B0 ;  /* 0x0000000000007941 */ /* 0x000fea0003800000 */
.L_x_2862:
        /* <DEDUP_REMOVED lines=129> */
.L_x_2843:
[----:B-1----:R-:W-:Y:S01]  /*7420*/  IMAD.WIDE.U32 R2, R72, c[0x0][0x1e0], RZ ;  /* 0x0000780048027a25 */ /* 0x002fe200078e00ff */
        /* <DEDUP_REMOVED lines=12> */
[----:B------:R-:W1:Y:S08]  /*74f0*/  SHFL.IDX PT, R2, R3, RZ, 0x1c1f ;  /* 0x001c1fff03027589 */ /* 0x000e7000000e0000 */
[----:B------:R2:W3:Y:S02]  /*7500*/  SHFL.IDX PT, R3, R4, RZ, 0x1c1f ;  /* 0x001c1fff04037589 */ /* 0x0004e400000e0000 */
[----:B--2---:R-:W-:Y:S05]  /*7510*/  IMAD.IADD R4, R76, 0x1, -R8 ;  /* 0x000000014c047824 */ /* 0x004fea00078e0a08 */
[----:B------:R-:W-:Y:S04]  /*7520*/  IMNMX R73, R4, 0x40, PT ;  /* 0x0000004004497817 */ /* 0x000fe80003800200 */
[----:B------:R-:W-:Y:S11]  /*7530*/  ISETP.GT.AND P0, PT, R73, R227, PT ;  /* 0x000000e34900720c */ /* 0x000ff60003f04270 */
[----:B------:R-:W-:Y:S02]  /*7540*/  @!UPT UIADD3 URZ, URZ, URZ, URZ ;  /* 0x0000003f3f3ff290 */ /* 0x000fe4000fffe03f */
[----:B------:R-:W-:-:S05]  /*7550*/  @!P0 BRA `(.L_x_2847) ;  /* 0x0000020000008947 */ /* 0x000fca0003800000 */
[----:B-1-3--:R-:W-:Y:S02]  /*7560*/  ISETP.GE.AND P1, PT, R104, c[0x0][0x1d4], PT ;  /* 0x0000750068007a0c */ /* 0x00afe40003f26270 */
[----:B------:R-:W-:Y:S02]  /*7570*/  ISETP.GE.AND P3, PT, R224, c[0x0][0x1d4], PT ;  /* 0x00007500e0007a0c */ /* 0x000fe40003f66270 */
[C---:B------:R-:W-:Y:S09]  /*7580*/  ISETP.GE.AND P2, PT, R223.reuse, c[0x0][0x1d4], PT ;  /* 0x00007500df007a0c */ /* 0x040ff20003f46270 */
[----:B------:R-:W1:Y:S01]  /*7590*/  @!P1 LDS.128 R12, [R70+0xc000] ;  /* 0x00c00000460c9984 */ /* 0x000e620000000c00 */
        /* <DEDUP_REMOVED lines=28> */
.L_x_2847:
[----:B-1-3--:R-:W-:Y:S05]  /*7760*/  BSYNC B1 ;  /* 0x0000000000017941 */ /* 0x00afea0003800000 */
.L_x_2842:
[----:B------:R-:W-:Y:S01]  /*7770*/  ISETP.GT.AND P0, PT, R28, R33, PT ;  /* 0x000000211c00720c */ /* 0x000fe20003f04270 */
[----:B------:R-:W-:Y:S01]  /*7780*/  IMAD R8, R75, c[0x0][0x218], RZ ;  /* 0x000086004b087a24 */ /* 0x000fe200078e02ff */
[C---:B------:R-:W-:Y:S01]  /*7790*/  ISETP.GE.AND P1, PT, R38.reuse, 0x1, PT ;  /* 0x000000012600780c */ /* 0x040fe20003f26270 */
[----:B------:R-:W-:Y:S01]  /*77a0*/  BSSY B0, `(.L_x_2864) ;  /* 0x000004a000007945 */ /* 0x000fe20003800000 */
[C---:B--2---:R-:W-:Y:S01]  /*77b0*/  IADD3 R3, R38.reuse, 0x1, RZ ;  /* 0x0000000126037810 */ /* 0x044fe20007ffe0ff */
        /* <DEDUP_REMOVED lines=36> */
[----:B------:R2:W3:Y:S01]  /*7a00*/  SHFL.IDX PT, R5, R3, RZ, 0x1c1f ;  /* 0x001c1fff03057589 */ /* 0x0004e200000e0000 */
[----:B------:R-:W-:Y:S04]  /*7a10*/  DEPBAR.LE SB0, 0x2 ;  /* 0x000080800000791a */ /* 0x000fe80000000000 */
[----:B------:R-:W-:Y:S06]  /*7a20*/  BAR.SYNC.DEFER_BLOCKING 0x0 ;  /* 0x0000000000007b1d */ /* 0x000fec0000010000 */
[----:B------:R-:W-:-:S05]  /*7a30*/  @!P0 BRA `(.L_x_2865) ;  /* 0x0000020000008947 */ /* 0x000fca0003800000 */
[----:B-123--:R-:W-:Y:S02]  /*7a40*/  ISETP.GE.AND P1, PT, R104, c[0x0][0x1d4], PT ;  /* 0x0000750068007a0c */ /* 0x00efe40003f26270 */
        /* <DEDUP_REMOVED lines=31> */
.L_x_2865:
[----:B-123--:R-:W-:Y:S05]  /*7c40*/  BSYNC B0 ;  /* 0x0000000000007941 */ /* 0x00efea0003800000 */
.L_x_2864:
        /* <DEDUP_REMOVED lines=33> */
.L_x_2841:
[----:B------:R-:W2:Y:S01]  /*7e60*/  LDL R16, [R1+0x4] ;  /* 0x0000040001107983 */ /* 0x000ea20000100800 */
[----:B------:R-:W-:-:S05]  /*7e70*/  IMAD.MOV.U32 R0, RZ, RZ, c[0x0][0x2c4] ;  /* 0x0000b100ff007624 */ /* 0x000fca00078e00ff */
[----:B------:R-:W-:Y:S01]  /*7e80*/  ISETP.NE.AND P3, PT, R0, 0x1, PT ;  /* 0x000000010000780c */ /* 0x000fe20003f65270 */
[----:B------:R-:W-:Y:S01]  /*7e90*/  BSSY B0, `(.L_x_2867) ;  /* 0x0000028000007945 */ /* 0x000fe20003800000 */
[----:B--2---:R-:W-:-:S11]  /*7ea0*/  IADD3 R0, R16, 0x7f, RZ ;  /* 0x0000007f10007810 */ /* 0x004fd60007ffe0ff */
[----:B-1----:R-:W-:-:S05]  /*7eb0*/  @P3 IMAD.HI.U32 R2, R0, c[0x0][0x2c8], RZ ;  /* 0x0000b20000023a27 */ /* 0x002fca00078e00ff */
[----:B------:R-:W-:-:S05]  /*7ec0*/  @P3 SHF.R.U32.HI R0, RZ, c[0x0][0x2cc], R2 ;  /* 0x0000b300ff003a19 */ /* 0x000fca0000011602 */
[----:B------:R-:W-:-:S05]  /*7ed0*/  IMAD.IADD R0, R128, 0x1, R0 ;  /* 0x0000000180007824 */ /* 0x000fca00078e0200 */
[----:B------:R-:W-:-:S04]  /*7ee0*/  SHF.R.S32.HI R2, RZ, 0x1f, R0 ;  /* 0x0000001fff027819 */ /* 0x000fc80000011400 */
[----:B------:R-:W-:-:S04]  /*7ef0*/  LEA.HI R0, R2, R0, RZ, 0x6 ;  /* 0x0000000002007211 */ /* 0x000fc800078f30ff */
[----:B------:R-:W-:-:S04]  /*7f00*/  SHF.R.S32.HI R0, RZ, 0x6, R0 ;  /* 0x00000006ff007819 */ /* 0x000fc80000011400 */
[----:B------:R-:W-:-:S04]  /*7f10*/  IMNMX R6, R127, R0, PT ;  /* 0x000000007f067217 */ /* 0x000fc80003800200 */
[----:B------:R-:W-:Y:S01]  /*7f20*/  ISETP.GE.AND P0, PT, R6, 0x1, PT ;  /* 0x000000010600780c */ /* 0x000fe20003f06270 */
[----:B------:R-:W-:-:S12]  /*7f30*/  IMAD.MOV.U32 R0, RZ, RZ, RZ ;  /* 0x000000ffff007224 */ /* 0x000fd800078e00ff */
        /* <DEDUP_REMOVED lines=29> */
.L_x_2868:
[----:B------:R-:W-:Y:S05]  /*8110*/  BSYNC B0 ;  /* 0x0000000000007941 */ /* 0x000fea0003800000 */
.L_x_2867:
[----:B------:R-:W2:Y:S01]  /*8120*/  LDL R2, [R1+0x30] ;  /* 0x0000300001027983 */ /* 0x000ea20000100800 */
[----:B------:R-:W-:Y:S01]  /*8130*/  MOV R17, RZ ;  /* 0x000000ff00117202 */ /* 0x000fe20000000f00 */
[----:B------:R-:W-:Y:S01]  /*8140*/  IMAD.MOV.U32 R22, RZ, RZ, RZ ;  /* 0x000000ffff167224 */ /* 0x000fe200078e00ff */
        /* <DEDUP_REMOVED lines=54> */
[----:B------:R-:W2:Y:S04]  /*84b0*/  LDL R3, [R1+0x14] ;  /* 0x0000140001037983 */ /* 0x000ea80000100800 */
[----:B------:R-:W3:Y:S04]  /*84c0*/  LDL R7, [R1+0x18] ;  /* 0x0000180001077983 */ /* 0x000ee80000100800 */
[----:B------:R-:W4:Y:S04]  /*84d0*/  LDL R4, [R1+0x8] ;  /* 0x0000080001047983 */ /* 0x000f280000100800 */
[----:B------:R-:W4:Y:S04]  /*84e0*/  LDL R5, [R1+0x28] ;  /* 0x0000280001057983 */ /* 0x000f280000100800 */
[----:B------:R-:W4:Y:S01]  /*84f0*/  LDL R8, [R1+0x1c] ;  /* 0x00001c0001087983 */ /* 0x000f220000100800 */
[----:B------:R-:W-:-:S04]  /*8500*/  ISETP.NE.U32.AND P0, PT, RZ, c[0x0][0x340], PT ;  /* 0x0000d000ff007a0c */ /* 0x000fc80003f05070 */
[----:B------:R-:W-:Y:S02]  /*8510*/  ISETP.NE.AND.EX P1, PT, RZ, c[0x0][0x344], PT, P0 ;  /* 0x0000d100ff007a0c */ /* 0x000fe40003f25300 */
[----:B------:R-:W-:-:S05]  /*8520*/  SHF.R.S32.HI R0, RZ, 0x1f, R139 ;  /* 0x0000001fff007819 */ /* 0x000fca000001148b */
[----:B------:R-:W-:-:S04]  /*8530*/  IMAD R0, R0, c[0x0][0x178], RZ ;  /* 0x00005e0000007a24 */ /* 0x000fc800078e02ff */
[----:B------:R-:W-:Y:S02]  /*8540*/  IMAD R0, R139, c[0x0][0x17c], R0 ;  /* 0x00005f008b007a24 */ /* 0x000fe400078e0200 */
[----:B--2---:R-:W-:-:S04]  /*8550*/  @P1 IADD3 R2, P0, R3, c[0x0][0x340], RZ ;  /* 0x0000d00003021a10 */ /* 0x004fc80007f1e0ff */
[----:B---3--:R-:W-:-:S05]  /*8560*/  @P1 IADD3.X R3, R7, c[0x0][0x344], RZ, P0, !PT ;  /* 0x0000d10007031a10 */ /* 0x008fca00007fe4ff */
[----:B------:R1:W5:Y:S01]  /*8570*/  @P1 LDG.E R14, [R2.64] ;  /* 0x00000008020e1981 */ /* 0x000362000c1e1900 */
[----:B------:R-:W-:Y:S02]  /*8580*/  ISETP.NE.U32.AND P0, PT, RZ, c[0x0][0x348], PT ;  /* 0x0000d200ff007a0c */ /* 0x000fe40003f05070 */
[----:B----4-:R-:W-:Y:S01]  /*8590*/  LOP3.LUT R15, R4, 0xffff, RZ, 0xc0, !PT ;  /* 0x0000ffff040f7812 */ /* 0x010fe200078ec0ff */
[----:B------:R-:W-:Y:S01]  /*85a0*/  IMAD.IADD R4, R231, 0x1, R16 ;  /* 0x00000001e7047824 */ /* 0x000fe200078e0210 */
[----:B------:R-:W-:Y:S02]  /*85b0*/  ISETP.NE.AND.EX P0, PT, RZ, c[0x0][0x34c], PT, P0 ;  /* 0x0000d300ff007a0c */ /* 0x000fe40003f05300 */
[----:B------:R-:W-:Y:S01]  /*85c0*/  ISETP.GE.AND P5, PT, R216, c[0x0][0x198], PT ;  /* 0x00006600d8007a0c */ /* 0x000fe20003fa6270 */
[----:B------:R-:W-:Y:S01]  /*85d0*/  @P3 IMAD.HI.U32 R7, R4, c[0x0][0x2c8], RZ ;  /* 0x0000b20004073a27 */ /* 0x000fe200078e00ff */
[----:B------:R-:W-:Y:S02]  /*85e0*/  SEL R6, R5, RZ, !P0 ;  /* 0x000000ff05067207 */ /* 0x000fe40004000000 */
[----:B------:R-:W-:-:S02]  /*85f0*/  SEL R5, R8, RZ, !P0 ;  /* 0x000000ff08057207 */ /* 0x000fc40004000000 */
        /* <DEDUP_REMOVED lines=8> */
[----:B------:R-:W-:Y:S01]  /*8680*/  IMAD.WIDE.U32 R2, R15, c[0x0][0x1b8], R2 ;  /* 0x00006e000f027a25 */ /* 0x000fe200078e0002 */
[----:B------:R-:W-:Y:S02]  /*8690*/  ISETP.GE.AND P3, PT, R219, c[0x0][0x198], PT ;  /* 0x00006600db007a0c */ /* 0x000fe40003f66270 */
        /* <DEDUP_REMOVED lines=21> */
.L_x_3032:
[----:B------:R-:W-:Y:S05]  /*87f0*/  BRA.DIV ~URZ, `(.L_x_2871) ;  /* 0x000173527f007947 */ /* 0x000fea000b800000 */
[----:B------:R3:W4:Y:S02]  /*8800*/  SHFL.IDX PT, R0, R13, RZ, 0x181f ;  /* 0x00181fff0d007589 */ /* 0x00072400000e0000 */
.L_x_3033:
        /* <DEDUP_REMOVED lines=16> */
.L_x_2873:
[----:B------:R-:W-:Y:S05]  /*8910*/  BSYNC B0 ;  /* 0x0000000000007941 */ /* 0x000fea0003800000 */
.L_x_2872:
[----:B------:R-:W-:Y:S05]  /*8920*/  BRA.DIV ~URZ, `(.L_x_2874) ;  /* 0x000172927f007947 */ /* 0x000fea000b800000 */
[----:B--2---:R2:W1:Y:S04]  /*8930*/  SHFL.IDX PT, R4, R12, 0x1, 0x181f ;  /* 0x00381f000c047f89 */ /* 0x00446800000e0000 */
[----:B----4-:R2:W4:Y:S02]  /*8940*/  SHFL.IDX PT, R0, R13, 0x1, 0x181f ;  /* 0x00381f000d007f89 */ /* 0x01052400000e0000 */
.L_x_3034:
        /* <DEDUP_REMOVED lines=16> */
.L_x_2876:
[----:B------:R-:W-:Y:S05]  /*8a50*/  BSYNC B0 ;  /* 0x0000000000007941 */ /* 0x000fea0003800000 */
.L_x_2875:
[----:B------:R-:W-:Y:S05]  /*8a60*/  BRA.DIV ~URZ, `(.L_x_2877) ;  /* 0x000172227f007947 */ /* 0x000fea000b800000 */
[----:B-1----:R1:W2:Y:S02]  /*8a70*/  SHFL.IDX PT, R4, R12, 0x2, 0x181f ;  /* 0x00581f000c047f89 */ /* 0x0022a400000e0000 */
.L_x_3035:
[----:B------:R-:W-:Y:S05]  /*8a80*/  BRA.DIV ~URZ, `(.L_x_2878) ;  /* 0x000172727f007947 */ /* 0x000fea000b800000 */
[----:B----4-:R4:W1:Y:S02]  /*8a90*/  SHFL.IDX PT, R0, R13, 0x2, 0x181f ;  /* 0x00581f000d007f89 */ /* 0x01086400000e0000 */
.L_x_3036:
        /* <DEDUP_REMOVED lines=16> */
.L_x_2880:
[----:B------:R-:W-:Y:S05]  /*8ba0*/  BSYNC B0 ;  /* 0x0000000000007941 */ /* 0x000fea0003800000 */
.L_x_2879:
[----:B------:R-:W-:Y:S05]  /*8bb0*/  BRA.DIV ~URZ, `(.L_x_2881) ;  /* 0x000171b27f007947 */ /* 0x000fea000b800000 */
[----:B--2---:R2:W3:Y:S04]  /*8bc0*/  SHFL.IDX PT, R4, R12, 0x3, 0x181f ;  /* 0x00781f000c047f89 */ /* 0x0044e800000e0000 */
[----:B-1----:R2:W1:Y:S02]  /*8bd0*/  SHFL.IDX PT, R0, R13, 0x3, 0x181f ;  /* 0x00781f000d007f89 */ /* 0x00246400000e0000 */
.L_x_3037:
[----:B------:R-:W-:Y:S01]  /*8be0*/  IADD3 R2, R5, 0x60, RZ ;  /* 0x0000006005027810 */ /* 0x000fe20007ffe0ff */
[----:B-----5:R-:W-:-:S03]  /*8bf0*/  IMAD.WIDE.U32 R238, R14, c[0x0][0x2b0], RZ ;  /* 0x0000ac000eee7a25 */ /* 0x020fc600078e00ff */
[----:B------:R-:W-:-:S13]  /*8c00*/  ISETP.GE.AND P0, PT, R2, R48, PT ;  /* 0x000000300200720c */ /* 0x000fda0003f06270 */
        /* <DEDUP_REMOVED lines=41> */
[----:B------:R-:W-:Y:S01]  /*8ea0*/  SHF.L.U64.HI R18, R219, 0x1, R229 ;  /* 0x00000001db127819 */ /* 0x000fe200000102e5 */
[----:B------:R-:W-:Y:S02]  /*8eb0*/  IMAD R208, R0, c[0x0][0x2b8], R2 ;  /* 0x0000ae0000d07a24 */ /* 0x000fe400078e0202 */
[----:B------:R-:W-:Y:S02]  /*8ec0*/  IMAD R242, R15, c[0x0][0x1ec], R237 ;  /* 0x00007b000ff27a24 */ /* 0x000fe400078e02ed */
[----:B------:R-:W-:-:S04]  /*8ed0*/  IMAD.WIDE.U32 R2, R208, c[0x0][0x1e0], RZ ;  /* 0x00007800d0027a25 */ /* 0x000fc800078e00ff */
[----:B------:R-:W-:Y:S02]  /*8ee0*/  IMAD R107, R106, -0x40, R249 ;  /* 0xffffffc06a6b7824 */ /* 0x000fe400078e02f9 */
        /* <DEDUP_REMOVED lines=8> */
[----:B------:R-:W-:-:S04]  /*8f70*/  IMAD R0, R208, c[0x0][0x1e4], R0 ;  /* 0x00007900d0007a24 */ /* 0x000fc800078e0200 */
[----:B------:R-:W-:Y:S02]  /*8f80*/  IMAD.IADD R3, R3, 0x1, R0 ;  /* 0x0000000103037824 */ /* 0x000fe400078e0200 */
        /* <DEDUP_REMOVED lines=8> */
[----:B--2-4-:R-:W-:-:S03]  /*9010*/  IMAD R13, R195, c[0x0][0x21c], R7 ;  /* 0x00008700c30d7a24 */ /* 0x014fc600078e0207 */
[----:B------:R-:W-:Y:S01]  /*9020*/  IADD3.X R2, R242, R3, R5, P0, !PT ;  /* 0x00000003f2027210 */ /* 0x000fe200007fe405 */
[----:B------:R-:W-:Y:S01]  /*9030*/  IMAD R5, R208, c[0x0][0x20c], R4 ;  /* 0x00008300d0057a24 */ /* 0x000fe200078e0204 */
[----:B------:R-:W-:-:S04]  /*9040*/  LEA R6, P0, R0, c[0x0][0x1c8], 0x1 ;  /* 0x0000720000067a11 */ /* 0x000fc800078008ff */
[----:B------:R-:W-:Y:S01]  /*9050*/  LEA.HI.X R12, R0, c[0x0][0x1cc], R2, 0x1, P0 ;  /* 0x00007300000c7a11 */ /* 0x000fe200000f0c02 */
[----:B------:R-:W-:Y:S01]  /*9060*/  IMAD.WIDE.U32 R2, R208, c[0x0][0x208], RZ ;  /* 0x00008200d0027a25 */ /* 0x000fe200078e00ff */
[----:B------:R-:W1:Y:S01]  /*9070*/  SHFL.IDX PT, R0, R6, RZ, 0x181f ;  /* 0x00181fff06007589 */ /* 0x000e6200000e0000 */
[C---:B------:R-:W-:Y:S02]  /*9080*/  @P1 ISETP.GE.AND P0, PT, R216.reuse, c[0x0][0x1d4], PT ;  /* 0x00007500d8001a0c */ /* 0x040fe40003f06270 */
[----:B------:R-:W-:Y:S01]  /*9090*/  IMAD.IADD R3, R3, 0x1, R5 ;  /* 0x0000000103037824 */ /* 0x000fe200078e0205 */
[----:B------:R-:W2:Y:S03]  /*90a0*/  SHFL.IDX PT, R8, R12, RZ, 0x181f ;  /* 0x00181fff0c087589 */ /* 0x000ea600000e0000 */
[----:B------:R-:W-:Y:S01]  /*90b0*/  IMAD.WIDE.U32 R2, R195, c[0x0][0x218], R2 ;  /* 0x00008600c3027a25 */ /* 0x000fe200078e0002 */
[----:B------:R3:W4:Y:S04]  /*90c0*/  SHFL.IDX PT, R9, R6, 0x1, 0x181f ;  /* 0x00381f0006097f89 */ /* 0x00072800000e0000 */
[----:B------:R-:W5:Y:S01]  /*90d0*/  SHFL.IDX PT, R12, R12, 0x1, 0x181f ;  /* 0x00381f000c0c7f89 */ /* 0x000f6200000e0000 */
[----:B-1----:R-:W-:-:S04]  /*90e0*/  @P1 LEA R4, P2, R216, R0, 0x1 ;  /* 0x00000000d8041211 */ /* 0x002fc800078408ff */
[----:B--2---:R-:W-:-:S05]  /*90f0*/  @P1 LEA.HI.X R5, R216, R8, R217, 0x1, P2 ;  /* 0x00000008d8051211 */ /* 0x004fca00010f0cd9 */
[----:B------:R1:W-:Y:S01]  /*9100*/  @P1 LDGSTS.E.BYPASS.LTC128B.128 [R144+0xc100], [R4.64], !P0 ;  /* 0x0c10000004901fae */ /* 0x0003e2000c101d48 */
[----:B---3--:R-:W-:-:S04]  /*9110*/  @P1 LEA R6, P0, R218, R0, 0x1 ;  /* 0x00000000da061211 */ /* 0x008fc800078008ff */
[----:B------:R-:W-:Y:S02]  /*9120*/  @P1 LEA.HI.X R7, R218, R8, R230, 0x1, P0 ;  /* 0x00000008da071211 */ /* 0x000fe400000f0ce6 */
[----:B------:R-:W-:-:S03]  /*9130*/  ISETP.GE.AND P0, PT, R14, 0x21, PT ;  /* 0x000000210e00780c */ /* 0x000fc60003f06270 */
[----:B------:R4:W-:Y:S01]  /*9140*/  @P1 LDGSTS.E.BYPASS.LTC128B.128 [R144+0xe100], [R6.64], !P5 ;  /* 0x0e10000006901fae */ /* 0x0009e2000e901d48 */
[C---:B-1----:R-:W-:Y:S02]  /*9150*/  @P1 LEA R4, P3, R219.reuse, R0, 0x1 ;  /* 0x00000000db041211 */ /* 0x042fe400078608ff */
[----:B------:R-:W-:Y:S02]  /*9160*/  IADD3 R0, P2, R2, R240, RZ ;  /* 0x000000f002007210 */ /* 0x000fe40007f5e0ff */
[----:B------:R-:W-:Y:S02]  /*9170*/  @P1 LEA.HI.X R5, R219, R8, R229, 0x1, P3 ;  /* 0x00000008db051211 */ /* 0x000fe400018f0ce5 */
[----:B------:R-:W-:Y:S02]  /*9180*/  IADD3.X R2, R247, R3, R13, P2, !PT ;  /* 0x00000003f7027210 */ /* 0x000fe400017fe40d */
[----:B------:R-:W-:Y:S01]  /*9190*/  LEA R15, P2, R0, c[0x0][0x1f8], 0x1 ;  /* 0x00007e00000f7a11 */ /* 0x000fe200078408ff */
[----:B------:R1:W-:Y:S01]  /*91a0*/  @P1 LDGSTS.E.BYPASS.LTC128B.128 [R144+0x10100], [R4.64], !P4 ;  /* 0x1010000004901fae */ /* 0x0003e2000e101d48 */
[----:B----4-:R-:W-:-:S02]  /*91b0*/  @P0 LEA R6, P1, R216, R9, 0x1 ;  /* 0x00000009d8060211 */ /* 0x010fc400078208ff */
[----:B------:R-:W-:Y:S01]  /*91c0*/  LEA.HI.X R17, R0, c[0x0][0x1fc], R2, 0x1, P2 ;  /* 0x00007f0000117a11 */ /* 0x000fe200010f0c02 */
[----:B------:R-:W2:Y:S01]  /*91d0*/  SHFL.IDX PT, R8, R15, RZ, 0x181f ;  /* 0x00181fff0f087589 */ /* 0x000ea200000e0000 */
[----:B------:R-:W-:Y:S02]  /*91e0*/  @P0 ISETP.GE.AND P4, PT, R216, c[0x0][0x1d4], PT ;  /* 0x00007500d8000a0c */ /* 0x000fe40003f86270 */
[----:B------:R-:W-:Y:S01]  /*91f0*/  @P0 ISETP.GE.AND P3, PT, R218, c[0x0][0x1d4], PT ;  /* 0x00007500da000a0c */ /* 0x000fe20003f66270 */
[----:B------:R-:W3:Y:S01]  /*9200*/  SHFL.IDX PT, R13, R17, RZ, 0x181f ;  /* 0x00181fff110d7589 */ /* 0x000ee200000e0000 */
[----:B-----5:R-:W-:Y:S02]  /*9210*/  @P0 LEA.HI.X R7, R216, R12, R217, 0x1, P1 ;  /* 0x0000000cd8070211 */ /* 0x020fe400008f0cd9 */
[----:B------:R-:W-:Y:S01]  /*9220*/  @P0 ISETP.GE.AND P2, PT, R219, c[0x0][0x1d4], PT ;  /* 0x00007500db000a0c */ /* 0x000fe20003f46270 */
[----:B------:R4:W5:Y:S06]  /*9230*/  SHFL.IDX PT, R0, R15, 0x1, 0x181f ;  /* 0x00381f000f007f89 */ /* 0x00096c00000e0000 */
[----:B------:R5:W-:Y:S01]  /*9240*/  @P0 LDGSTS.E.BYPASS.LTC128B.128 [R144+0xd100], [R6.64], !P4 ;  /* 0x0d10000006900fae */ /* 0x000be2000e101d48 */
[----:B------:R-:W-:-:S02]  /*9250*/  ISETP.GE.AND P4, PT, R218, c[0x0][0x1d4], PT ;  /* 0x00007500da007a0c */ /* 0x000fc40003f86270 */
[----:B-1----:R-:W-:-:S04]  /*9260*/  @P0 LEA R4, P1, R218, R9, 0x1 ;  /* 0x00000009da040211 */ /* 0x002fc800078208ff */
[-C--:B------:R-:W-:Y:S02]  /*9270*/  @P0 LEA.HI.X R5, R218, R12.reuse, R230, 0x1, P1 ;  /* 0x0000000cda050211 */ /* 0x080fe400008f0ce6 */
[C---:B------:R-:W-:Y:S01]  /*9280*/  @P0 LEA R2, P1, R219.reuse, R9, 0x1 ;  /* 0x00000009db020211 */ /* 0x040fe200078208ff */
[C---:B----4-:R-:W-:Y:S02]  /*9290*/  IMAD.SHL.U32 R15, R216.reuse, 0x2, RZ ;  /* 0x00000002d80f7824 */ /* 0x050fe400078e00ff */
        /* <DEDUP_REMOVED lines=10> */
[----:B------:R-:W-:Y:S02]  /*9340*/  ISETP.GT.AND P4, PT, R106, R226, PT ;  /* 0x000000e26a00720c */ /* 0x000fe40003f84270 */
[----:B--2---:R-:W-:Y:S01]  /*9350*/  IADD3 R4, P0, R8, R15, RZ ;  /* 0x0000000f08047210 */ /* 0x004fe20007f1e0ff */
[----:B-1----:R-:W-:-:S04]  /*9360*/  IMAD.SHL.U32 R17, R218, 0x2, RZ ;  /* 0x00000002da117824 */ /* 0x002fc800078e00ff */
[----:B---3--:R-:W-:Y:S01]  /*9370*/  IMAD.X R5, R13, 0x1, R16, P0 ;  /* 0x000000010d057824 */ /* 0x008fe200000e0610 */
[----:B----4-:R-:W-:-:S04]  /*9380*/  IADD3 R2, P0, R8, R17, RZ ;  /* 0x0000001108027210 */ /* 0x010fc80007f1e0ff */
[----:B------:R1:W-:Y:S01]  /*9390*/  LDGSTS.E.BYPASS.LTC128B.128 [R144+0x100], [R4.64], !P2 ;  /* 0x0010000004907fae */ /* 0x0003e2000d101d48 */
[----:B------:R-:W-:Y:S01]  /*93a0*/  ISETP.GE.AND P2, PT, R219, c[0x0][0x1d4], PT ;  /* 0x00007500db007a0c */ /* 0x000fe20003f46270 */
[----:B------:R-:W-:Y:S01]  /*93b0*/  IMAD.X R3, R13, 0x1, R20, P0 ;  /* 0x000000010d037824 */ /* 0x000fe200000e0614 */
[----:B-----5:R-:W-:Y:S02]  /*93c0*/  IADD3 R6, P0, R0, R15, RZ ;  /* 0x0000000f00067210 */ /* 0x020fe40007f1e0ff */
[----:B------:R-:W-:Y:S02]  /*93d0*/  ISETP.LT.OR P5, PT, R14, 0x1, P2 ;  /* 0x000000010e00780c */ /* 0x000fe400017a1670 */
[----:B------:R2:W-:Y:S01]  /*93e0*/  LDGSTS.E.BYPASS.LTC128B.128 [R144+0x2100], [R2.64], !P1 ;  /* 0x0210000002907fae */ /* 0x0005e2000c901d48 */
[----:B------:R-:W-:Y:S01]  /*93f0*/  IADD3 R8, P1, R8, R19, RZ ;  /* 0x0000001308087210 */ /* 0x000fe20007f3e0ff */
[----:B------:R-:W-:-:S04]  /*9400*/  IMAD.X R7, R12, 0x1, R16, P0 ;  /* 0x000000010c077824 */ /* 0x000fc800000e0610 */
[----:B------:R-:W-:Y:S01]  /*9410*/  IMAD.X R9, R13, 0x1, R18, P1 ;  /* 0x000000010d097824 */ /* 0x000fe200008e0612 */
[----:B------:R-:W-:-:S04]  /*9420*/  ISETP.LT.OR P1, PT, R14, 0x21, P2 ;  /* 0x000000210e00780c */ /* 0x000fc80001721670 */
[----:B------:R3:W-:Y:S04]  /*9430*/  LDGSTS.E.BYPASS.LTC128B.128 [R144+0x4100], [R8.64], !P5 ;  /* 0x0410000008907fae */ /* 0x0007e8000e901d48 */
[----:B------:R3:W-:Y:S01]  /*9440*/  LDGSTS.E.BYPASS.LTC128B.128 [R144+0x1100], [R6.64], !P6 ;  /* 0x0110000006907fae */ /* 0x0007e2000f101d48 */
[----:B------:R-:W-:Y:S02]  /*9450*/  ISETP.GT.AND P6, PT, R231, 0x3f, PT ;  /* 0x0000003fe700780c */ /* 0x000fe40003fc4270 */
[----:B-1----:R-:W-:-:S05]  /*9460*/  IADD3 R4, P0, R0, R17, RZ ;  /* 0x0000001100047210 */ /* 0x002fca0007f1e0ff */
[----:B------:R-:W-:Y:S01]  /*9470*/  IMAD.X R5, R12, 0x1, R20, P0 ;  /* 0x000000010c057824 */ /* 0x000fe200000e0614 */
[----:B--2---:R-:W-:-:S04]  /*9480*/  IADD3 R2, P0, R0, R19, RZ ;  /* 0x0000001300027210 */ /* 0x004fc80007f1e0ff */
[----:B------:R3:W-:Y:S01]  /*9490*/  LDGSTS.E.BYPASS.LTC128B.128 [R144+0x3100], [R4.64], !P3 ;  /* 0x0310000004907fae */ /* 0x0007e2000d901d48 */
[----:B------:R-:W-:-:S05]  /*94a0*/  IMAD.X R3, R12, 0x1, R18, P0 ;  /* 0x000000010c037824 */ /* 0x000fca00000e0612 */
[----:B------:R3:W-:Y:S04]  /*94b0*/  LDGSTS.E.BYPASS.LTC128B.128 [R144+0x5100], [R2.64], !P1 ;  /* 0x0510000002907fae */ /* 0x0007e8000c901d48 */
[----:B------:R-:W0:Y:S01]  /*94c0*/  LDGDEPBAR ;  /* 0x00000000000079af */ /* 0x000e220000000000 */
[----:B------:R-:W-:Y:S05]  /*94d0*/  @!P4 BRA `(.L_x_2883) ;  /* 0x000004600000c947 */ /* 0x000fea0003800000 */
[----:B------:R-:W-:Y:S01]  /*94e0*/  ISETP.NE.AND P2, PT, R21, 0x1, PT ;  /* 0x000000011500780c */ /* 0x000fe20003f45270 */
[----:B---3--:R-:W-:Y:S02]  /*94f0*/  IMAD R2, R106, 0x40, R248 ;  /* 0x000000406a027824 */ /* 0x008fe400078e02f8 */
        /* <DEDUP_REMOVED lines=27> */
.L_x_3038:
        /* <DEDUP_REMOVED lines=20> */
.L_x_3039:
        /* <DEDUP_REMOVED lines=21> */
.L_x_2883:
[----:B------:R-:W-:Y:S05]  /*9940*/  BSYNC B0 ;  /* 0x0000000000007941 */ /* 0x000fea0003800000 */
.L_x_2882:
[----:B------:R-:W-:Y:S01]  /*9950*/  ISETP.LT.AND P0, PT, RZ, c[0x0][0x27c], PT ;  /* 0x00009f00ff007a0c */ /* 0x000fe20003f01270 */
[----:B------:R-:W0:Y:S01]  /*9960*/  LDGDEPBAR ;  /* 0x00000000000079af */ /* 0x000e220000000000 */
[----:B------:R-:W-:Y:S11]  /*9970*/  BSSY B2, `(.L_x_2886) ;  /* 0x00006c2000027945 */ /* 0x000ff60003800000 */
[----:B------:R-:W-:Y:S05]  /*9980*/  @P0 BRA `(.L_x_2887) ;  /* 0x0000002000000947 */ /* 0x000fea0003800000 */
[----:B------:R-:W-:-:S04]  /*9990*/  DEPBAR.LE SB0, 0x3 ;  /* 0x000080c00000791a */ /* 0x000fc80000000000 */
[----:B------:R-:W-:Y:S05]  /*99a0*/  BRA `(.L_x_2888) ;  /* 0x00006be000007947 */ /* 0x000fea0003800000 */
.L_x_2887:
[----:B-1-3--:R-:W2:Y:S01]  /*99b0*/  LDL R2, [R1+0x4] ;  /* 0x0000040001027983 */ /* 0x00aea20000100800 */
[----:B------:R-:W-:Y:S01]  /*99c0*/  ULDC.U8 UR4, c[0x0][0x298] ;  /* 0x0000a60000047ab9 */ /* 0x000fe20000000000 */
[----:B------:R-:W-:Y:S01]  /*99d0*/  SHF.R.S32.HI R0, RZ, 0x1f, R138 ;  /* 0x0000001fff007819 */ /* 0x000fe2000001148a */
[----:B------:R-:W-:Y:S01]  /*99e0*/  IMAD.WIDE.U32 R4, R138, c[0x0][0x280], RZ ;  /* 0x0000a0008a047a25 */ /* 0x000fe200078e00ff */
[----:B------:R-:W1:Y:S01]  /*99f0*/  S2R R3, SR_TID.X ;  /* 0x0000000000037919 */ /* 0x000e620000002100 */
[----:B------:R-:W-:Y:S02]  /*9a00*/  ISETP.NE.AND P0, PT, RZ, UR4, PT ;  /* 0x00000004ff007c0c */ /* 0x000fe4000bf05270 */
[----:B-1----:R-:W-:-:S04]  /*9a10*/  SHF.R.S32.HI R8, RZ, 0x1f, R3 ;  /* 0x0000001fff087819 */ /* 0x002fc80000011403 */
[----:B------:R-:W-:-:S04]  /*9a20*/  LEA.HI R8, R8, R3, RZ, 0x2 ;  /* 0x0000000308087211 */ /* 0x000fc800078f10ff */
[----:B------:R-:W-:-:S04]  /*9a30*/  LOP3.LUT R8, R8, 0xfffffffc, RZ, 0xc0, !PT ;  /* 0xfffffffc08087812 */ /* 0x000fc800078ec0ff */
[----:B------:R-:W-:Y:S02]  /*9a40*/  IADD3 R8, -R8, R3, RZ ;  /* 0x0000000308087210 */ /* 0x000fe40007ffe1ff */
[----:B--2---:R-:W-:Y:S01]  /*9a50*/  IADD3 R35, R227, R2, RZ ;  /* 0x00000002e3237210 */ /* 0x004fe20007ffe0ff */
[C---:B------:R-:W-:Y:S02]  /*9a60*/  IMAD R2, R0.reuse, c[0x0][0x280], RZ ;  /* 0x0000a00000027a24 */ /* 0x040fe400078e02ff */
[----:B------:R-:W-:Y:S02]  /*9a70*/  IMAD R0, R0, c[0x0][0x290], RZ ;  /* 0x0000a40000007a24 */ /* 0x000fe400078e02ff */
[C---:B------:R-:W-:Y:S02]  /*9a80*/  IMAD R7, R138.reuse, c[0x0][0x284], R2 ;  /* 0x0000a1008a077a24 */ /* 0x040fe400078e0202 */
[C---:B------:R-:W-:Y:S02]  /*9a90*/  IMAD R6, R138.reuse, c[0x0][0x294], R0 ;  /* 0x0000a5008a067a24 */ /* 0x040fe400078e0200 */
[----:B------:R-:W-:Y:S01]  /*9aa0*/  IMAD.WIDE.U32 R2, R138, c[0x0][0x290], RZ ;  /* 0x0000a4008a027a25 */ /* 0x000fe200078e00ff */
[----:B------:R-:W-:-:S03]  /*9ab0*/  IADD3 R7, R7, R5, RZ ;  /* 0x0000000507077210 */ /* 0x000fc60007ffe0ff */
[----:B------:R-:W-:Y:S02]  /*9ac0*/  IMAD R0, R8, 0x40, R35 ;  /* 0x0000004008007824 */ /* 0x000fe400078e0223 */
[----:B------:R-:W-:Y:S01]  /*9ad0*/  IMAD.IADD R6, R6, 0x1, R3 ;  /* 0x0000000106067824 */ /* 0x000fe200078e0203 */
        /* <DEDUP_REMOVED lines=23> */
.L_x_3040:
[----:B------:R-:W-:Y:S05]  /*9c50*/  BRA.DIV ~URZ, `(.L_x_2891) ;  /* 0x000165027f007947 */ /* 0x000fea000b800000 */
[----:B------:R3:W4:Y:S04]  /*9c60*/  SHFL.IDX PT, R4, R43, RZ, 0x1c1f ;  /* 0x001c1fff2b047589 */ /* 0x00072800000e0000 */
[----:B------:R3:W1:Y:S04]  /*9c70*/  SHFL.IDX PT, R12, R13, RZ, 0x1c1f ;  /* 0x001c1fff0d0c7589 */ /* 0x00066800000e0000 */
[----:B------:R3:W2:Y:S02]  /*9c80*/  SHFL.IDX PT, R0, R44, RZ, 0x1c1f ;  /* 0x001c1fff2c007589 */ /* 0x0006a400000e0000 */
.L_x_3041:
        /* <DEDUP_REMOVED lines=19> */
[----:B------:R-:W-:-:S02]  /*9dc0*/  ISETP.GE.AND P0, PT, R149, c[0x0][0x27c], PT ;  /* 0x00009f0095007a0c */ /* 0x000fc40003f06270 */
[----:B------:R-:W-:Y:S01]  /*9dd0*/  ISETP.GE.AND P1, PT, R146, c[0x0][0x27c], PT ;  /* 0x00009f0092007a0c */ /* 0x000fe20003f26270 */
[----:B------:R-:W2:Y:S04]  /*9de0*/  LDL R9, [R1+0x3c] ;  /* 0x00003c0001097983 */ /* 0x000ea80000100800 */
[----:B------:R-:W2:Y:S06]  /*9df0*/  LDL R32, [R1+0x38] ;  /* 0x0000380001207983 */ /* 0x000eac0000100800 */
[----:B------:R-:W-:-:S05]  /*9e00*/  @!P0 IMAD.SHL.U32 R2, R149, 0x2, RZ ;  /* 0x0000000295028824 */ /* 0x000fca00078e00ff */
[----:B------:R-:W-:Y:S01]  /*9e10*/  @!P0 IADD3 R6, P2, R4, R2, RZ ;  /* 0x0000000204068210 */ /* 0x000fe20007f5e0ff */
[----:B------:R-:W-:Y:S01]  /*9e20*/  CS2R R24, SRZ ;  /* 0x0000000000187805 */ /* 0x000fe2000001ff00 */
[----:B------:R-:W-:Y:S01]  /*9e30*/  CS2R R22, SRZ ;  /* 0x0000000000167805 */ /* 0x000fe2000001ff00 */
[----:B------:R-:W-:Y:S01]  /*9e40*/  @!P1 IMAD.SHL.U32 R8, R146, 0x2, RZ ;  /* 0x0000000292089824 */ /* 0x000fe200078e00ff */
        /* <DEDUP_REMOVED lines=12> */
[----:B-1----:R-:W-:-:S05]  /*9f10*/  @!P0 IMAD.X R3, R12, 0x1, R3, P2 ;  /* 0x000000010c038824 */ /* 0x002fca00010e0603 */
[----:B------:R4:W5:Y:S01]  /*9f20*/  @!P0 LD.E.64 R22, [R2.64] ;  /* 0x0000000802168980 */ /* 0x000962000c101b00 */
[----:B------:R-:W-:Y:S02]  /*9f30*/  ISETP.GE.AND P0, PT, R148, c[0x0][0x27c], PT ;  /* 0x00009f0094007a0c */ /* 0x000fe40003f06270 */
[----:B---3--:R-:W-:Y:S02]  /*9f40*/  @!P1 IADD3 R6, P2, R4, R8, RZ ;  /* 0x0000000804069210 */ /* 0x008fe40007f5e0ff */
[----:B----4-:R-:W-:-:S05]  /*9f50*/  @!P1 SHF.L.U64.HI R3, R146, 0x1, R15 ;  /* 0x0000000192039819 */ /* 0x010fca000001020f */
[----:B------:R-:W-:Y:S01]  /*9f60*/  @!P1 IMAD.X R7, R5, 0x1, R3, P2 ;  /* 0x0000000105079824 */ /* 0x000fe200010e0603 */
[----:B------:R-:W-:-:S03]  /*9f70*/  @!P1 IADD3 R2, P2, R0, R8, RZ ;  /* 0x0000000800029210 */ /* 0x000fc60007f5e0ff */
[----:B------:R-:W-:Y:S01]  /*9f80*/  @!P0 IMAD.SHL.U32 R8, R148, 0x2, RZ ;  /* 0x0000000294088824 */ /* 0x000fe200078e00ff */
[----:B------:R1:W5:Y:S01]  /*9f90*/  @!P1 LD.E.64 R26, [R6.64] ;  /* 0x00000008061a9980 */ /* 0x000362000c101b00 */
[----:B------:R-:W-:Y:S01]  /*9fa0*/  @!P1 IMAD.X R3, R12, 0x1, R3, P2 ;  /* 0x000000010c039824 */ /* 0x000fe200010e0603 */
[----:B------:R-:W-:-:S04]  /*9fb0*/  ISETP.GE.AND P2, PT, R145, c[0x0][0x27c], PT ;  /* 0x00009f0091007a0c */ /* 0x000fc80003f46270 */
[----:B------:R2:W5:Y:S01]  /*9fc0*/  @!P1 LD.E.64 R28, [R2.64] ;  /* 0x00000008021c9980 */ /* 0x000562000c101b00 */
[----:B-1----:R-:W-:Y:S02]  /*9fd0*/  @!P0 IADD3 R6, P1, R4, R8, RZ ;  /* 0x0000000804068210 */ /* 0x002fe40007f3e0ff */
[----:B--2---:R-:W-:-:S05]  /*9fe0*/  @!P0 SHF.L.U64.HI R3, R148, 0x1, R14 ;  /* 0x0000000194038819 */ /* 0x004fca000001020e */
[----:B------:R-:W-:Y:S01]  /*9ff0*/  @!P0 IMAD.X R7, R5, 0x1, R3, P1 ;  /* 0x0000000105078824 */ /* 0x000fe200008e0603 */
[----:B------:R-:W-:Y:S01]  /*a000*/  @!P0 IADD3 R2, P1, R0, R8, RZ ;  /* 0x0000000800028210 */ /* 0x000fe20007f3e0ff */
[----:B------:R-:W-:-:S03]  /*a010*/  @!P2 IMAD.SHL.U32 R8, R145, 0x2, RZ ;  /* 0x000000029108a824 */ /* 0x000fc600078e00ff */
[----:B------:R1:W5:Y:S01]  /*a020*/  @!P0 LD.E.64 R30, [R6.64] ;  /* 0x00000008061e8980 */ /* 0x000362000c101b00 */
[----:B------:R-:W-:Y:S01]  /*a030*/  @!P0 IMAD.X R3, R12, 0x1, R3, P1 ;  /* 0x000000010c038824 */ /* 0x000fe200008e0603 */
[----:B------:R-:W-:-:S04]  /*a040*/  ISETP.GE.AND P1, PT, R110, c[0x0][0x27c], PT ;  /* 0x00009f006e007a0c */ /* 0x000fc80003f26270 */
[----:B------:R2:W5:Y:S01]  /*a050*/  @!P0 LD.E.64 R36, [R2.64] ;  /* 0x0000000802248980 */ /* 0x000562000c101b00 */
[-C--:B------:R-:W-:Y:S02]  /*a060*/  @!P2 IADD3 R14, P0, R0, R8.reuse, RZ ;  /* 0x00000008000ea210 */ /* 0x080fe40007f1e0ff */
[----:B------:R-:W-:Y:S02]  /*a070*/  @!P2 IADD3 R16, P3, R4, R8, RZ ;  /* 0x000000080410a210 */ /* 0x000fe40007f7e0ff */
[----:B-1----:R-:W-:-:S05]  /*a080*/  @!P2 SHF.L.U64.HI R6, R145, 0x1, R9 ;  /* 0x000000019106a819 */ /* 0x002fca0000010209 */
[----:B------:R-:W-:Y:S01]  /*a090*/  @!P2 IMAD.X R15, R12, 0x1, R6, P0 ;  /* 0x000000010c0fa824 */ /* 0x000fe200000e0606 */
[----:B------:R-:W-:Y:S01]  /*a0a0*/  ISETP.GE.AND P0, PT, R147, c[0x0][0x27c], PT ;  /* 0x00009f0093007a0c */ /* 0x000fe20003f06270 */
[----:B--2---:R-:W-:Y:S02]  /*a0b0*/  @!P1 IMAD.MOV.U32 R2, RZ, RZ, R4 ;  /* 0x000000ffff029224 */ /* 0x004fe400078e0004 */
[----:B------:R-:W-:Y:S02]  /*a0c0*/  @!P1 IMAD.MOV.U32 R3, RZ, RZ, R5 ;  /* 0x000000ffff039224 */ /* 0x000fe400078e0005 */
[----:B------:R-:W-:Y:S02]  /*a0d0*/  @!P1 IMAD.MOV.U32 R18, RZ, RZ, R0 ;  /* 0x000000ffff129224 */ /* 0x000fe400078e0000 */
[----:B------:R-:W-:Y:S01]  /*a0e0*/  @!P1 IMAD.MOV.U32 R19, RZ, RZ, R12 ;  /* 0x000000ffff139224 */ /* 0x000fe200078e000c */
[----:B------:R-:W-:Y:S01]  /*a0f0*/  CS2R R8, SRZ ;  /* 0x0000000000087805 */ /* 0x000fe2000001ff00 */
[----:B------:R-:W-:Y:S01]  /*a100*/  @!P2 IMAD.X R17, R5, 0x1, R6, P3 ;  /* 0x000000010511a824 */ /* 0x000fe200018e0606 */
[----:B------:R1:W5:Y:S01]  /*a110*/  @!P2 LD.E.64 R40, [R14.64] ;  /* 0x000000080e28a980 */ /* 0x000362000c101b00 */
[----:B------:R-:W-:Y:S01]  /*a120*/  CS2R R6, SRZ ;  /* 0x0000000000067805 */ /* 0x000fe2000001ff00 */
[----:B------:R-:W-:-:S02]  /*a130*/  @!P1 IMAD.WIDE R20, R110, 0x2, R2 ;  /* 0x000000026e149825 */ /* 0x000fc400078e0202 */
[----:B------:R1:W5:Y:S02]  /*a140*/  @!P2 LD.E.64 R38, [R16.64] ;  /* 0x000000081026a980 */ /* 0x000364000c101b00 */
[----:B------:R-:W-:Y:S01]  /*a150*/  @!P1 IMAD.WIDE R18, R110, 0x2, R18 ;  /* 0x000000026e129825 */ /* 0x000fe200078e0212 */
[C---:B------:R-:W-:Y:S01]  /*a160*/  @!P0 SHF.L.U64.HI R3, R147.reuse, 0x1, R32 ;  /* 0x0000000193038819 */ /* 0x040fe20000010220 */
[----:B------:R1:W5:Y:S02]  /*a170*/  @!P1 LD.E.64 R8, [R20.64] ;  /* 0x0000000814089980 */ /* 0x000364000c101b00 */
[----:B------:R-:W-:Y:S02]  /*a180*/  @!P0 IMAD.SHL.U32 R2, R147, 0x2, RZ ;  /* 0x0000000293028824 */ /* 0x000fe400078e00ff */
[----:B------:R1:W5:Y:S03]  /*a190*/  @!P1 LD.E.64 R6, [R18.64] ;  /* 0x0000000812069980 */ /* 0x000366000c101b00 */
[----:B------:R-:W-:-:S05]  /*a1a0*/  @!P0 IADD3 R4, P1, R4, R2, RZ ;  /* 0x0000000204048210 */ /* 0x000fca0007f3e0ff */
[----:B------:R-:W-:Y:S01]  /*a1b0*/  @!P0 IMAD.X R5, R5, 0x1, R3, P1 ;  /* 0x0000000105058824 */ /* 0x000fe200008e0603 */
[----:B------:R-:W-:-:S04]  /*a1c0*/  @!P0 IADD3 R2, P1, R0, R2, RZ ;  /* 0x0000000200028210 */ /* 0x000fc80007f3e0ff */
[----:B------:R1:W5:Y:S01]  /*a1d0*/  @!P0 LD.E.64 R46, [R4.64] ;  /* 0x00000008042e8980 */ /* 0x000362000c101b00 */
[----:B------:R-:W-:-:S05]  /*a1e0*/  @!P0 IMAD.X R3, R12, 0x1, R3, P1 ;  /* 0x000000010c038824 */ /* 0x000fca00008e0603 */
[----:B------:R1:W5:Y:S03]  /*a1f0*/  @!P0 LD.E.64 R50, [R2.64] ;  /* 0x0000000802328980 */ /* 0x000366000c101b00 */
.L_x_2893:
[----:B------:R-:W-:Y:S05]  /*a200*/  BSYNC B0 ;  /* 0x0000000000007941 */ /* 0x000fea0003800000 */
.L_x_2892:
        /* <DEDUP_REMOVED lines=30> */
[----:B------:R-:W-:-:S02]  /*a3f0*/  PRMT R80, R80, 0x5410, R3 ;  /* 0x0000541050507816 */ /* 0x000fc40000000003 */
        /* <DEDUP_REMOVED lines=14> */
.L_x_3042:
[----:B------:R-:W-:Y:S01]  /*a4e0*/  IADD3 R2, R35, 0x40, RZ ;  /* 0x0000004023027810 */ /* 0x000fe20007ffe0ff */
[----:B------:R-:W-:Y:S01]  /*a4f0*/  BSSY B0, `(.L_x_2895) ;  /* 0x0000055000007945 */ /* 0x000fe20003800000 */
[----:B------:R-:W-:Y:S01]  /*a500*/  CS2R R62, SRZ ;  /* 0x00000000003e7805 */ /* 0x000fe2000001ff00 */
[----:B------:R-:W-:Y:S01]  /*a510*/  CS2R R56, SRZ ;  /* 0x0000000000387805 */ /* 0x000fe2000001ff00 */
[----:B------:R-:W-:Y:S01]  /*a520*/  ISETP.GE.AND P0, PT, R2, R48, PT ;  /* 0x000000300200720c */ /* 0x000fe20003f06270 */
[----:B------:R-:W-:Y:S01]  /*a530*/  CS2R R52, SRZ ;  /* 0x0000000000347805 */ /* 0x000fe2000001ff00 */
[----:B-1-3--:R-:W-:Y:S01]  /*a540*/  CS2R R42, SRZ ;  /* 0x00000000002a7805 */ /* 0x00afe2000001ff00 */
        /* <DEDUP_REMOVED lines=8> */
[----:B------:R-:W3:Y:S04]  /*a5d0*/  LDL R3, [R1+0x48] ;  /* 0x0000480001037983 */ /* 0x000ee80000100800 */
[----:B----4-:R-:W4:Y:S04]  /*a5e0*/  LDL R18, [R1+0x44] ;  /* 0x0000440001127983 */ /* 0x010f280000100800 */
[----:B--2---:R-:W2:Y:S01]  /*a5f0*/  LDL R17, [R1+0x40] ;  /* 0x0000400001117983 */ /* 0x004ea20000100800 */
[C---:B------:R-:W-:Y:S02]  /*a600*/  ISETP.GE.AND P0, PT, R149.reuse, c[0x0][0x27c], PT ;  /* 0x00009f0095007a0c */ /* 0x040fe40003f06270 */
        /* <DEDUP_REMOVED lines=21> */
[----:B------:R-:W-:-:S05]  /*a760*/  @!P0 IMAD.X R3, R12, 0x1, R3, P2 ;  /* 0x000000010c038824 */ /* 0x000fca00010e0603 */
[----:B------:R4:W5:Y:S01]  /*a770*/  @!P0 LD.E.64 R44, [R2.64] ;  /* 0x00000008022c8980 */ /* 0x000962000c101b00 */
[----:B------:R-:W-:Y:S02]  /*a780*/  ISETP.GE.AND P0, PT, R148, c[0x0][0x27c], PT ;  /* 0x00009f0094007a0c */ /* 0x000fe40003f06270 */
[----:B-1----:R-:W-:Y:S02]  /*a790*/  @!P1 IADD3 R14, P2, R4, R13, RZ ;  /* 0x0000000d040e9210 */ /* 0x002fe40007f5e0ff */
        /* <DEDUP_REMOVED lines=15> */
[----:B------:R-:W-:Y:S02]  /*a890*/  @!P2 SHF.L.U64.HI R13, R145, 0x1, R16 ;  /* 0x00000001910da819 */ /* 0x000fe40000010210 */
[----:B------:R-:W-:Y:S02]  /*a8a0*/  ISETP.GE.AND P1, PT, R110, c[0x0][0x27c], PT ;  /* 0x00009f006e007a0c */ /* 0x000fe40003f26270 */
[----:B------:R2:W5:Y:S01]  /*a8b0*/  @!P0 LD.E.64 R58, [R2.64] ;  /* 0x00000008023a8980 */ /* 0x000562000c101b00 */
[-C--:B------:R-:W-:Y:S02]  /*a8c0*/  @!P2 IADD3 R16, P3, R4, R18.reuse, RZ ;  /* 0x000000120410a210 */ /* 0x080fe40007f7e0ff */
[----:B-1----:R-:W-:-:S05]  /*a8d0*/  @!P2 IADD3 R14, P0, R0, R18, RZ ;  /* 0x00000012000ea210 */ /* 0x002fca0007f1e0ff */
[----:B------:R-:W-:Y:S01]  /*a8e0*/  @!P2 IMAD.X R15, R12, 0x1, R13, P0 ;  /* 0x000000010c0fa824 */ /* 0x000fe200000e060d */
[----:B------:R-:W-:Y:S02]  /*a8f0*/  ISETP.GE.AND P0, PT, R147, c[0x0][0x27c], PT ;  /* 0x00009f0093007a0c */ /* 0x000fe40003f06270 */
[----:B--2---:R-:W-:Y:S02]  /*a900*/  @!P1 IMAD.MOV.U32 R2, RZ, RZ, R4 ;  /* 0x000000ffff029224 */ /* 0x004fe400078e0004 */
[----:B------:R-:W-:Y:S02]  /*a910*/  @!P1 IMAD.MOV.U32 R3, RZ, RZ, R5 ;  /* 0x000000ffff039224 */ /* 0x000fe400078e0005 */
[----:B------:R-:W-:Y:S02]  /*a920*/  @!P1 IMAD.MOV.U32 R18, RZ, RZ, R0 ;  /* 0x000000ffff129224 */ /* 0x000fe400078e0000 */
[----:B------:R-:W-:Y:S02]  /*a930*/  @!P1 IMAD.MOV.U32 R19, RZ, RZ, R12 ;  /* 0x000000ffff139224 */ /* 0x000fe400078e000c */
[----:B------:R-:W-:-:S04]  /*a940*/  @!P1 IMAD.WIDE R20, R110, 0x2, R2 ;  /* 0x000000026e149825 */ /* 0x000fc800078e0202 */
[----:B------:R-:W-:Y:S01]  /*a950*/  @!P1 IMAD.WIDE R18, R110, 0x2, R18 ;  /* 0x000000026e129825 */ /* 0x000fe200078e0212 */
[----:B------:R1:W5:Y:S03]  /*a960*/  @!P1 LD.E.64 R32, [R20.64] ;  /* 0x0000000814209980 */ /* 0x000366000c101b00 */
[C---:B------:R-:W-:Y:S01]  /*a970*/  @!P0 IMAD.SHL.U32 R2, R147.reuse, 0x2, RZ ;  /* 0x0000000293028824 */ /* 0x040fe200078e00ff */
[----:B------:R1:W5:Y:S01]  /*a980*/  @!P1 LD.E.64 R34, [R18.64] ;  /* 0x0000000812229980 */ /* 0x000362000c101b00 */
[----:B------:R-:W-:-:S03]  /*a990*/  @!P0 SHF.L.U64.HI R3, R147, 0x1, R60 ;  /* 0x0000000193038819 */ /* 0x000fc6000001023c */
[----:B------:R-:W-:Y:S01]  /*a9a0*/  @!P0 IADD3 R4, P1, R4, R2, RZ ;  /* 0x0000000204048210 */ /* 0x000fe20007f3e0ff */
[----:B------:R-:W-:-:S04]  /*a9b0*/  @!P2 IMAD.X R17, R5, 0x1, R13, P3 ;  /* 0x000000010511a824 */ /* 0x000fc800018e060d */
[--C-:B------:R-:W-:Y:S01]  /*a9c0*/  @!P0 IMAD.X R5, R5, 0x1, R3.reuse, P1 ;  /* 0x0000000105058824 */ /* 0x100fe200008e0603 */
[----:B------:R-:W-:Y:S01]  /*a9d0*/  @!P0 IADD3 R2, P1, R0, R2, RZ ;  /* 0x0000000200028210 */ /* 0x000fe20007f3e0ff */
[----:B------:R-:W-:Y:S01]  /*a9e0*/  CS2R R60, SRZ ;  /* 0x00000000003c7805 */ /* 0x000fe2000001ff00 */
[----:B------:R1:W5:Y:S03]  /*a9f0*/  @!P2 LD.E.64 R62, [R16.64] ;  /* 0x00000008103ea980 */ /* 0x000366000c101b00 */
[----:B------:R-:W-:Y:S01]  /*aa00*/  @!P0 IMAD.X R3, R12, 0x1, R3, P1 ;  /* 0x000000010c038824 */ /* 0x000fe200008e0603 */
[----:B------:R1:W5:Y:S04]  /*aa10*/  @!P0 LD.E.64 R66, [R4.64] ;  /* 0x0000000804428980 */ /* 0x000368000c101b00 */
[----:B------:R1:W5:Y:S04]  /*aa20*/  @!P2 LD.E.64 R60, [R14.64] ;  /* 0x000000080e3ca980 */ /* 0x000368000c101b00 */
[----:B------:R1:W5:Y:S02]  /*aa30*/  @!P0 LD.E.64 R64, [R2.64] ;  /* 0x0000000802408980 */ /* 0x000364000c101b00 */
.L_x_2896:
[----:B------:R-:W-:Y:S05]  /*aa40*/  BSYNC B0 ;  /* 0x0000000000007941 */ /* 0x000fea0003800000 */
.L_x_2895:
[----:B------:R-:W3:Y:S04]  /*aa50*/  LDL R12, [R1+0x4] ;  /* 0x00000400010c7983 */ /* 0x000ee80000100800 */
[----:B-12---:R-:W2:Y:S01]  /*aa60*/  LDL R5, [R1+0x10] ;  /* 0x0000100001057983 */ /* 0x006ea20000100800 */
[----:B----45:R-:W-:Y:S01]  /*aa70*/  IMAD.MOV.U32 R4, RZ, RZ, R66 ;  /* 0x000000ffff047224 */ /* 0x030fe200078e0042 */
[----:B------:R-:W-:-:S04]  /*aa80*/  DEPBAR.LE SB0, 0x3 ;  /* 0x000080c00000791a */ /* 0x000fc80000000000 */
        /* <DEDUP_REMOVED lines=9> */
[----:B------:R-:W-:-:S02]  /*ab20*/  IMAD.MOV.U32 R2, RZ, RZ, R52 ;  /* 0x000000ffff027224 */ /* 0x000fc400078e0034 */
        /* <DEDUP_REMOVED lines=19> */
[----:B------:R-:W-:Y:S02]  /*ac60*/  IMAD.MOV.U32 R2, RZ, RZ, R54 ;  /* 0x000000ffff027224 */ /* 0x000fe400078e0036 */
[----:B------:R-:W-:Y:S01]  /*ac70*/  IMAD.MOV.U32 R0, RZ, RZ, R55 ;  /* 0x000000ffff007224 */ /* 0x000fe200078e0037 */
[----:B------:R-:W-:Y:S01]  /*ac80*/  PRMT R85, R4, 0x5410, R3 ;  /* 0x0000541004557816 */ /* 0x000fe20000000003 */
[----:B------:R-:W-:-:S03]  /*ac90*/  IMAD.MOV.U32 R4, RZ, RZ, R45 ;  /* 0x000000ffff047224 */ /* 0x000fc600078e002d */
[----:B------:R-:W-:Y:S02]  /*aca0*/  PRMT R83, R2, 0x5410, R0 ;  /* 0x0000541002537816 */ /* 0x000fe40000000000 */
[----:B------:R-:W-:Y:S02]  /*acb0*/  LOP3.LUT R0, R233, 0x18, R104, 0xf8, !PT ;  /* 0x00000018e9007812 */ /* 0x000fe400078ef868 */
[----:B------:R-:W-:Y:S02]  /*acc0*/  MOV R2, R44 ;  /* 0x0000002c00027202 */ /* 0x000fe40000000f00 */
[----:B------:R-:W-:Y:S02]  /*acd0*/  LOP3.LUT R0, R151, R0, R150, 0xf6, !PT ;  /* 0x0000000097007212 */ /* 0x000fe400078ef696 */
[----:B------:R-:W-:Y:S01]  /*ace0*/  PRMT R79, R2, 0x7610, R79 ;  /* 0x00007610024f7816 */ /* 0x000fe2000000004f */
[----:B------:R-:W-:Y:S01]  /*acf0*/  IMAD.MOV.U32 R2, RZ, RZ, R34 ;  /* 0x000000ffff027224 */ /* 0x000fe200078e0022 */
[----:B------:R-:W-:Y:S01]  /*ad00*/  PRMT R80, R4, 0x7610, R80 ;  /* 0x0000761004507816 */ /* 0x000fe20000000050 */
[----:B------:R-:W-:-:S02]  /*ad10*/  IMAD.SHL.U32 R18, R0, 0x2, RZ ;  /* 0x0000000200127824 */ /* 0x000fc400078e00ff */
[----:B------:R-:W-:Y:S01]  /*ad20*/  IMAD.MOV.U32 R0, RZ, RZ, R35 ;  /* 0x000000ffff007224 */ /* 0x000fe200078e0023 */
[----:B------:R-:W-:Y:S02]  /*ad30*/  PRMT R75, R2, 0x7610, R75 ;  /* 0x00007610024b7816 */ /* 0x000fe4000000004b */
[----:B------:R-:W-:Y:S02]  /*ad40*/  IADD3 R20, R18, 0x18140, RZ ;  /* 0x0001814012147810 */ /* 0x000fe40007ffe0ff */
[----:B------:R-:W-:Y:S01]  /*ad50*/  PRMT R76, R0, 0x7610, R76 ;  /* 0x00007610004c7816 */ /* 0x000fe2000000004c */
[----:B------:R-:W-:Y:S01]  /*ad60*/  BAR.SYNC.DEFER_BLOCKING 0x0 ;  /* 0x0000000000007b1d */ /* 0x000fe20000010000 */
[----:B---3--:R-:W-:Y:S01]  /*ad70*/  IMAD.IADD R3, R48, 0x1, -R12 ;  /* 0x0000000130037824 */ /* 0x008fe200078e0a0c */
[----:B--2---:R-:W-:-:S04]  /*ad80*/  LOP3.LUT P0, RZ, R5, 0x4, RZ, 0xc0, !PT ;  /* 0x0000000405ff7812 */ /* 0x004fc8000780c0ff */
[----:B------:R-:W-:Y:S02]  /*ad90*/  IMNMX R48, R3, 0x80, PT ;  /* 0x0000008003307817 */ /* 0x000fe40003800200 */
[----:B------:R-:W-:Y:S02]  /*ada0*/  IADD3 R3, R18, 0x18100, RZ ;  /* 0x0001810012037810 */ /* 0x000fe40007ffe0ff */
[----:B------:R-:W-:-:S05]  /*adb0*/  ISETP.GE.AND P1, PT, R227, R48, PT ;  /* 0x00000030e300720c */ /* 0x000fca0003f26270 */
[----:B------:R-:W-:-:S08]  /*adc0*/  @P0 IADD3 R20, R3, -0x40, RZ ;  /* 0xffffffc003140810 */ /* 0x000fd00007ffe0ff */
        /* <DEDUP_REMOVED lines=8> */
[----:B------:R-:W-:Y:S01]  /*ae50*/  SHF.R.U32.HI R3, RZ, 0x10, R9 ;  /* 0x00000010ff037819 */ /* 0x000fe20000011609 */
[----:B------:R-:W-:-:S04]  /*ae60*/  HADD2.F32 R19, -RZ, R19.H0_H0 ;  /* 0x20000013ff137230 */ /* 0x000fc80000004100 */
        /* <DEDUP_REMOVED lines=10> */
[----:B------:R-:W-:Y:S01]  /*af10*/  HADD2.F32 R5, -RZ, R13.H1_H1 ;  /* 0x3000000dff057230 */ /* 0x000fe20000004100 */
        /* <DEDUP_REMOVED lines=11> */
[----:B------:R-:W-:-:S02]  /*afd0*/  FFMA.FTZ R15, R8, R3, -R15 ;  /* 0x00000003080f7223 */ /* 0x000fc4000001080f */
[-C--:B------:R-:W-:Y:S02]  /*afe0*/  FMUL.FTZ R3, R4, R0.reuse ;  /* 0x0000000004037220 */ /* 0x080fe40000410000 */
        /* <DEDUP_REMOVED lines=12> */
.L_x_2900:
[----:B------:R-:W-:Y:S05]  /*b0b0*/  BSYNC B0 ;  /* 0x0000000000007941 */ /* 0x000fea0003800000 */
.L_x_2899:
[----:B------:R-:W-:Y:S01]  /*b0c0*/  ISETP.GE.AND P0, PT, R149, c[0x0][0x27c], PT ;  /* 0x00009f0095007a0c */ /* 0x000fe20003f06270 */
[----:B------:R-:W-:-:S12]  /*b0d0*/  BSSY B0, `(.L_x_2901) ;  /* 0x000002c000007945 */ /* 0x000fd80003800000 */
[----:B------:R-:W-:Y:S05]  /*b0e0*/  @P0 BRA `(.L_x_2902) ;  /* 0x000002a000000947 */ /* 0x000fea0003800000 */
[----:B-1----:R-:W1:Y:S01]  /*b0f0*/  LDS.128 R4, [R20] ;  /* 0x0000000014047984 */ /* 0x002e620000000c00 */
        /* <DEDUP_REMOVED lines=19> */
[-C--:B------:R-:W-:Y:S02]  /*b230*/  FMUL.FTZ R15, R8, R0.reuse ;  /* 0x00000000080f7220 */ /* 0x080fe40000410000 */
        /* <DEDUP_REMOVED lines=21> */
.L_x_2902:
[----:B------:R-:W-:Y:S05]  /*b390*/  BSYNC B0 ;  /* 0x0000000000007941 */ /* 0x000fea0003800000 */
.L_x_2901:
        /* <DEDUP_REMOVED lines=45> */
.L_x_2904:
[----:B------:R-:W-:Y:S05]  /*b670*/  BSYNC B0 ;  /* 0x0000000000007941 */ /* 0x000fea0003800000 */
.L_x_2903:
        /* <DEDUP_REMOVED lines=45> */
.L_x_2906:
[----:B------:R-:W-:Y:S05]  /*b950*/  BSYNC B0 ;  /* 0x0000000000007941 */ /* 0x000fea0003800000 */
.L_x_2905:
        /* <DEDUP_REMOVED lines=45> */
.L_x_2908:
[----:B------:R-:W-:Y:S05]  /*bc30*/  BSYNC B0 ;  /* 0x0000000000007941 */ /* 0x000fea0003800000 */
.L_x_2907:
        /* <DEDUP_REMOVED lines=44> */
.L_x_2898:
[----:B------:R-:W-:Y:S05]  /*bf00*/  BSYNC B1 ;  /* 0x0000000000017941 */ /* 0x000fea0003800000 */
.L_x_2897:
        /* <DEDUP_REMOVED lines=48> */
.L_x_2910:
[----:B------:R-:W-:Y:S05]  /*c210*/  BSYNC B0 ;  /* 0x0000000000007941 */ /* 0x000fea0003800000 */
.L_x_2909:
        /* <DEDUP_REMOVED lines=45> */
.L_x_2912:
[----:B------:R-:W-:Y:S05]  /*c4f0*/  BSYNC B0 ;  /* 0x0000000000007941 */ /* 0x000fea0003800000 */
.L_x_2911:
        /* <DEDUP_REMOVED lines=45> */
.L_x_2914:
[----:B------:R-:W-:Y:S05]  /*c7d0*/  BSYNC B0 ;  /* 0x0000000000007941 */ /* 0x000fea0003800000 */
.L_x_2913:
        /* <DEDUP_REMOVED lines=45> */
.L_x_2916:
[----:B------:R-:W-:Y:S05]  /*cab0*/  BSYNC B0 ;  /* 0x0000000000007941 */ /* 0x000fea0003800000 */
.L_x_2915:
        /* <DEDUP_REMOVED lines=45> */
.L_x_2918:
[----:B------:R-:W-:Y:S05]  /*cd90*/  BSYNC B0 ;  /* 0x0000000000007941 */ /* 0x000fea0003800000 */
.L_x_2917:
        /* <DEDUP_REMOVED lines=45> */
.L_x_2889:
        /* <DEDUP_REMOVED lines=22> */
.L_x_3043:
[----:B------:R-:W-:Y:S05]  /*d1d0*/  BRA.DIV ~URZ, `(.L_x_2920) ;  /* 0x000132b27f007947 */ /* 0x000fea000b800000 */
[----:B------:R3:W4:Y:S01]  /*d1e0*/  SHFL.IDX PT, R8, R23, RZ, 0x1c1f ;  /* 0x001c1fff17087589 */ /* 0x00072200000e0000 */
[----:B--2---:R-:W-:-:S03]  /*d1f0*/  MOV R9, R0 ;  /* 0x0000000000097202 */ /* 0x004fc60000000f00 */
[----:B------:R3:W2:Y:S04]  /*d200*/  SHFL.IDX PT, R20, R21, RZ, 0x1c1f ;  /* 0x001c1fff15147589 */ /* 0x0006a800000e0000 */
[----:B------:R3:W1:Y:S02]  /*d210*/  SHFL.IDX PT, R3, R24, RZ, 0x1c1f ;  /* 0x001c1fff18037589 */ /* 0x00066400000e0000 */
.L_x_3044:
        /* <DEDUP_REMOVED lines=29> */
[----:B------:R-:W-:Y:S01]  /*d3f0*/  @!P2 IMAD.WIDE R12, R4, 0x2, R8 ;  /* 0x00000002040ca825 */ /* 0x000fe200078e0208 */
[----:B------:R-:W-:Y:S02]  /*d400*/  @!P0 IADD3.X R19, R9, R0, RZ, P1, !PT ;  /* 0x0000000009138210 */ /* 0x000fe40000ffe4ff */
[----:B------:R-:W-:Y:S01]  /*d410*/  ISETP.GE.AND P1, PT, R108, c[0x0][0x27c], PT ;  /* 0x00009f006c007a0c */ /* 0x000fe20003f26270 */
[----:B--2---:R-:W-:Y:S01]  /*d420*/  @!P0 IMAD.X R17, R20, 0x1, R0, P3 ;  /* 0x0000000114118824 */ /* 0x004fe200018e0600 */
[----:B------:R-:W-:Y:S01]  /*d430*/  MOV R2, R3 ;  /* 0x0000000300027202 */ /* 0x000fe20000000f00 */
[----:B------:R-:W-:Y:S01]  /*d440*/  IMAD.MOV.U32 R3, RZ, RZ, R20 ;  /* 0x000000ffff037224 */ /* 0x000fe200078e0014 */
[----:B------:R1:W5:Y:S03]  /*d450*/  @!P2 LD.E.128 R36, [R12.64] ;  /* 0x000000080c24a980 */ /* 0x000366000c101d00 */
[----:B------:R-:W-:Y:S01]  /*d460*/  @!P2 IMAD.WIDE R6, R4, 0x2, R2 ;  /* 0x000000020406a825 */ /* 0x000fe200078e0202 */
[----:B------:R-:W-:Y:S01]  /*d470*/  CS2R R42, SRZ ;  /* 0x00000000002a7805 */ /* 0x000fe2000001ff00 */
[----:B------:R-:W-:Y:S01]  /*d480*/  CS2R R40, SRZ ;  /* 0x0000000000287805 */ /* 0x000fe2000001ff00 */
[----:B------:R-:W-:-:S02]  /*d490*/  CS2R R14, SRZ ;  /* 0x00000000000e7805 */ /* 0x000fc4000001ff00 */
[----:B------:R2:W5:Y:S01]  /*d4a0*/  @!P2 LD.E.128 R28, [R6.64] ;  /* 0x00000008061ca980 */ /* 0x000562000c101d00 */
[----:B------:R-:W-:-:S04]  /*d4b0*/  @!P1 IMAD.SHL.U32 R0, R234, 0x8, RZ ;  /* 0x00000008ea009824 */ /* 0x000fc800078e00ff */
[----:B------:R-:W-:-:S04]  /*d4c0*/  @!P1 IMAD.WIDE R4, R0, 0x2, R8 ;  /* 0x0000000200049825 */ /* 0x000fc800078e0208 */
[----:B------:R-:W-:Y:S01]  /*d4d0*/  @!P1 IMAD.WIDE R2, R0, 0x2, R2 ;  /* 0x0000000200029825 */ /* 0x000fe200078e0202 */
[----:B------:R4:W5:Y:S04]  /*d4e0*/  @!P1 LD.E.128 R44, [R4.64] ;  /* 0x00000008042c9980 */ /* 0x000968000c101d00 */
[----:B------:R3:W5:Y:S01]  /*d4f0*/  @!P1 LD.E.128 R40, [R2.64] ;  /* 0x0000000802289980 */ /* 0x000762000c101d00 */
[----:B-1----:R-:W-:-:S06]  /*d500*/  CS2R R12, SRZ ;  /* 0x00000000000c7805 */ /* 0x002fcc000001ff00 */
[----:B------:R3:W5:Y:S01]  /*d510*/  @!P0 LD.E.128 R12, [R18.64] ;  /* 0x00000008120c8980 */ /* 0x000762000c101d00 */
[----:B--2---:R-:W-:Y:S01]  /*d520*/  CS2R R6, SRZ ;  /* 0x0000000000067805 */ /* 0x004fe2000001ff00 */
[----:B----4-:R-:W-:-:S06]  /*d530*/  CS2R R4, SRZ ;  /* 0x0000000000047805 */ /* 0x010fcc000001ff00 */
[----:B------:R3:W5:Y:S02]  /*d540*/  @!P0 LD.E.128 R4, [R16.64] ;  /* 0x0000000810048980 */ /* 0x000764000c101d00 */
.L_x_2922:
[----:B------:R-:W-:Y:S05]  /*d550*/  BSYNC B0 ;  /* 0x0000000000007941 */ /* 0x000fea0003800000 */
.L_x_2921:
[----:B----45:R-:W-:Y:S02]  /*d560*/  IMAD.MOV.U32 R8, RZ, RZ, R46 ;  /* 0x000000ffff087224 */ /* 0x030fe400078e002e */
[----:B-1-3--:R-:W-:Y:S02]  /*d570*/  IMAD.MOV.U32 R3, RZ, RZ, R47 ;  /* 0x000000ffff037224 */ /* 0x00afe400078e002f */
        /* <DEDUP_REMOVED lines=38> */
[----:B------:R-:W-:Y:S02]  /*d7e0*/  PRMT R76, R76, 0x5410, R3 ;  /* 0x000054104c4c7816 */ /* 0x000fe40000000003 */
[----:B------:R-:W-:Y:S01]  /*d7f0*/  PRMT R49, R0, 0x7610, R49 ;  /* 0x0000761000317816 */ /* 0x000fe20000000031 */
[----:B------:R-:W-:Y:S05]  /*d800*/  BRA.DIV ~URZ, `(.L_x_2923) ;  /* 0x00012dc27f007947 */ /* 0x000fea000b800000 */
[----:B------:R1:W3:Y:S04]  /*d810*/  SHFL.IDX PT, R9, R22, 0x1, 0x1c1f ;  /* 0x003c1f0016097f89 */ /* 0x0002e800000e0000 */
[----:B------:R1:W4:Y:S04]  /*d820*/  SHFL.IDX PT, R8, R23, 0x1, 0x1c1f ;  /* 0x003c1f0017087f89 */ /* 0x00032800000e0000 */
[----:B--2---:R1:W2:Y:S04]  /*d830*/  SHFL.IDX PT, R20, R21, 0x1, 0x1c1f ;  /* 0x003c1f0015147f89 */ /* 0x0042a800000e0000 */
[----:B------:R1:W1:Y:S02]  /*d840*/  SHFL.IDX PT, R2, R24, 0x1, 0x1c1f ;  /* 0x003c1f0018027f89 */ /* 0x00026400000e0000 */
.L_x_3045:
        /* <DEDUP_REMOVED lines=25> */
[-C--:B----4-:R-:W-:Y:S02]  /*d9e0*/  @!P0 IADD3 R18, P1, R8, R0.reuse, RZ ;  /* 0x0000000008128210 */ /* 0x090fe40007f3e0ff */
[----:B-1----:R-:W-:-:S03]  /*d9f0*/  @!P0 IADD3 R16, P3, R2, R0, RZ ;  /* 0x0000000002108210 */ /* 0x002fc60007f7e0ff */
[----:B---3--:R-:W-:Y:S01]  /*da00*/  @!P0 IMAD.X R19, R9, 0x1, R3, P1 ;  /* 0x0000000109138824 */ /* 0x008fe200008e0603 */
[----:B------:R-:W-:Y:S02]  /*da10*/  ISETP.GE.AND P1, PT, R108, c[0x0][0x27c], PT ;  /* 0x00009f006c007a0c */ /* 0x000fe40003f26270 */
[----:B--2---:R-:W-:Y:S01]  /*da20*/  @!P0 IADD3.X R17, R20, R3, RZ, P3, !PT ;  /* 0x0000000314118210 */ /* 0x004fe20001ffe4ff */
[----:B------:R-:W-:Y:S01]  /*da30*/  IMAD.MOV.U32 R3, RZ, RZ, R20 ;  /* 0x000000ffff037224 */ /* 0x000fe200078e0014 */
[----:B------:R-:W-:Y:S01]  /*da40*/  @!P2 SHF.L.U32 R20, R235, 0x3, RZ ;  /* 0x00000003eb14a819 */ /* 0x000fe200000006ff */
[----:B------:R-:W-:Y:S01]  /*da50*/  CS2R R70, SRZ ;  /* 0x0000000000467805 */ /* 0x000fe2000001ff00 */
[----:B------:R-:W-:Y:S01]  /*da60*/  CS2R R68, SRZ ;  /* 0x0000000000447805 */ /* 0x000fe2000001ff00 */
[----:B------:R-:W-:Y:S01]  /*da70*/  CS2R R54, SRZ ;  /* 0x0000000000367805 */ /* 0x000fe2000001ff00 */
[----:B------:R-:W-:Y:S01]  /*da80*/  CS2R R52, SRZ ;  /* 0x0000000000347805 */ /* 0x000fe2000001ff00 */
[----:B------:R-:W-:Y:S01]  /*da90*/  @!P2 IMAD.WIDE R22, R20, 0x2, R8 ;  /* 0x000000021416a825 */ /* 0x000fe200078e0208 */
[----:B------:R-:W-:-:S03]  /*daa0*/  CS2R R58, SRZ ;  /* 0x00000000003a7805 */ /* 0x000fc6000001ff00 */
[----:B------:R-:W-:Y:S01]  /*dab0*/  @!P1 IMAD.SHL.U32 R0, R234, 0x8, RZ ;  /* 0x00000008ea009824 */ /* 0x000fe200078e00ff */
[----:B------:R-:W-:Y:S01]  /*dac0*/  CS2R R56, SRZ ;  /* 0x0000000000387805 */ /* 0x000fe2000001ff00 */
[----:B------:R-:W-:Y:S01]  /*dad0*/  @!P2 IMAD.WIDE R20, R20, 0x2, R2 ;  /* 0x000000021414a825 */ /* 0x000fe200078e0202 */
[----:B------:R1:W5:Y:S03]  /*dae0*/  @!P2 LD.E.128 R60, [R22.64] ;  /* 0x00000008163ca980 */ /* 0x000366000c101d00 */
[C---:B------:R-:W-:Y:S01]  /*daf0*/  @!P1 IMAD.WIDE R8, R0.reuse, 0x2, R8 ;  /* 0x0000000200089825 */ /* 0x040fe200078e0208 */
[----:B------:R1:W5:Y:S03]  /*db00*/  @!P2 LD.E.128 R64, [R20.64] ;  /* 0x000000081440a980 */ /* 0x000366000c101d00 */
[----:B------:R-:W-:Y:S01]  /*db10*/  @!P1 IMAD.WIDE R2, R0, 0x2, R2 ;  /* 0x0000000200029825 */ /* 0x000fe200078e0202 */
[----:B------:R1:W5:Y:S04]  /*db20*/  @!P1 LD.E.128 R72, [R8.64] ;  /* 0x0000000808489980 */ /* 0x000368000c101d00 */
[----:B------:R1:W5:Y:S04]  /*db30*/  @!P1 LD.E.128 R68, [R2.64] ;  /* 0x0000000802449980 */ /* 0x000368000c101d00 */
[----:B------:R1:W5:Y:S04]  /*db40*/  @!P0 LD.E.128 R52, [R18.64] ;  /* 0x0000000812348980 */ /* 0x000368000c101d00 */
[----:B------:R1:W5:Y:S02]  /*db50*/  @!P0 LD.E.128 R56, [R16.64] ;  /* 0x0000000810388980 */ /* 0x000364000c101d00 */
.L_x_2925:
[----:B------:R-:W-:Y:S05]  /*db60*/  BSYNC B0 ;  /* 0x0000000000007941 */ /* 0x000fea0003800000 */
.L_x_2924:
[----:B-1-3--:R-:W3:Y:S01]  /*db70*/  LDL R9, [R1+0x4] ;  /* 0x0000040001097983 */ /* 0x00aee20000100800 */
[----:B-----5:R-:W-:Y:S01]  /*db80*/  IMAD.MOV.U32 R0, RZ, RZ, R74 ;  /* 0x000000ffff007224 */ /* 0x020fe200078e004a */
[----:B------:R-:W-:-:S04]  /*db90*/  DEPBAR.LE SB0, 0x3 ;  /* 0x000080c00000791a */ /* 0x000fc80000000000 */
[----:B----4-:R-:W-:Y:S01]  /*dba0*/  IMAD.MOV.U32 R8, RZ, RZ, R75 ;  /* 0x000000ffff087224 */ /* 0x010fe200078e004b */
        /* <DEDUP_REMOVED lines=33> */
[----:B------:R-:W-:Y:S02]  /*ddc0*/  IMAD.MOV.U32 R2, RZ, RZ, R64 ;  /* 0x000000ffff027224 */ /* 0x000fe400078e0040 */
        /* <DEDUP_REMOVED lines=9> */
[----:B------:R-:W-:Y:S01]  /*de60*/  BAR.SYNC.DEFER_BLOCKING 0x0 ;  /* 0x0000000000007b1d */ /* 0x000fe20000010000 */
[----:B---3--:R-:W-:-:S04]  /*de70*/  IADD3 R8, -R9, R48, RZ ;  /* 0x0000003009087210 */ /* 0x008fc80007ffe1ff */
[----:B------:R-:W-:Y:S01]  /*de80*/  IMNMX R78, R8, 0x80, PT ;  /* 0x00000080084e7817 */ /* 0x000fe20003800200 */
[----:B------:R-:W-:-:S03]  /*de90*/  IMAD.MOV.U32 R8, RZ, RZ, R58 ;  /* 0x000000ffff087224 */ /* 0x000fc600078e003a */
[----:B------:R-:W-:Y:S02]  /*dea0*/  ISETP.GE.AND P0, PT, R227, R78, PT ;  /* 0x0000004ee300720c */ /* 0x000fe40003f06270 */
[----:B------:R-:W-:-:S11]  /*deb0*/  PRMT R88, R88, 0x5410, R8 ;  /* 0x0000541058587816 */ /* 0x000fd60000000008 */
[----:B------:R-:W-:Y:S05]  /*dec0*/  @P0 BRA `(.L_x_2927) ;  /* 0x0000131000000947 */ /* 0x000fea0003800000 */
[----:B------:R-:W-:Y:S01]  /*ded0*/  ISETP.GE.AND P0, PT, R104, c[0x0][0x27c], PT ;  /* 0x00009f0068007a0c */ /* 0x000fe20003f06270 */
[----:B------:R-:W-:-:S12]  /*dee0*/  BSSY B0, `(.L_x_2928) ;  /* 0x0000069000007945 */ /* 0x000fd80003800000 */
[----:B------:R-:W-:Y:S05]  /*def0*/  @P0 BRA `(.L_x_2929) ;  /* 0x0000067000000947 */ /* 0x000fea0003800000 */
[----:B------:R-:W1:Y:S01]  /*df00*/  S2R R16, SR_TID.X ;  /* 0x0000000000107919 */ /* 0x000e620000002100 */
[----:B------:R-:W-:Y:S02]  /*df10*/  MOV R0, c[0x0][0x27c] ;  /* 0x00009f0000007a02 */ /* 0x000fe40000000f00 */
[----:B-1----:R-:W-:-:S04]  /*df20*/  SHF.R.S32.HI R9, RZ, 0x1f, R16 ;  /* 0x0000001fff097819 */ /* 0x002fc80000011410 */
[----:B------:R-:W-:-:S04]  /*df30*/  LEA.HI R9, R9, R16, RZ, 0x2 ;  /* 0x0000001009097211 */ /* 0x000fc800078f10ff */
[----:B------:R-:W-:-:S04]  /*df40*/  LOP3.LUT R9, R9, 0xfffffffc, RZ, 0xc0, !PT ;  /* 0xfffffffc09097812 */ /* 0x000fc800078ec0ff */
[----:B------:R-:W-:-:S04]  /*df50*/  IADD3 R9, -R9, R16, RZ ;  /* 0x0000001009097210 */ /* 0x000fc80007ffe1ff */
[----:B------:R-:W-:Y:S01]  /*df60*/  LEA.HI R0, R0, R9, RZ, 0x1d ;  /* 0x0000000900007211 */ /* 0x000fe200078fe8ff */
[----:B------:R-:W-:-:S03]  /*df70*/  HADD2.F32 R9, -RZ, R49.H1_H1 ;  /* 0x30000031ff097230 */ /* 0x000fc60000004100 */
[----:B------:R-:W-:Y:S02]  /*df80*/  SHF.R.S32.HI R3, RZ, 0x1f, R0 ;  /* 0x0000001fff037819 */ /* 0x000fe40000011400 */
[----:B------:R-:W-:Y:S02]  /*df90*/  SHF.L.U32 R2, R0, 0x3, RZ ;  /* 0x0000000300027819 */ /* 0x000fe400000006ff */
[----:B------:R-:W-:Y:S02]  /*dfa0*/  LEA.HI R0, R3, R0, RZ, 0x3 ;  /* 0x0000000003007211 */ /* 0x000fe400078f18ff */
[C---:B------:R-:W-:Y:S02]  /*dfb0*/  LOP3.LUT R2, R233.reuse, 0x38, R2, 0xf8, !PT ;  /* 0x00000038e9027812 */ /* 0x040fe400078ef802 */
[----:B------:R-:W-:Y:S02]  /*dfc0*/  SHF.L.U32 R0, R0, 0xa, RZ ;  /* 0x0000000a00007819 */ /* 0x000fe400000006ff */
[----:B------:R-:W-:-:S02]  /*dfd0*/  LOP3.LUT R3, R233, 0x38, R104, 0xf8, !PT ;  /* 0x00000038e9037812 */ /* 0x000fc400078ef868 */
[----:B------:R-:W-:Y:S02]  /*dfe0*/  LOP3.LUT R2, R2, R150, RZ, 0x3c, !PT ;  /* 0x0000009602027212 */ /* 0x000fe400078e3cff */
[----:B------:R-:W-:Y:S02]  /*dff0*/  LOP3.LUT R0, R0, 0x7fffe000, RZ, 0xc0, !PT ;  /* 0x7fffe00000007812 */ /* 0x000fe400078ec0ff */
[----:B------:R-:W-:Y:S02]  /*e000*/  LOP3.LUT R3, R151, R3, R150, 0xf6, !PT ;  /* 0x0000000397037212 */ /* 0x000fe400078ef696 */
[----:B------:R-:W-:Y:S02]  /*e010*/  IADD3 R0, R2, R0, R151 ;  /* 0x0000000002007210 */ /* 0x000fe40007ffe097 */
[----:B------:R-:W-:Y:S02]  /*e020*/  SHF.L.U32 R19, R3, 0x1, RZ ;  /* 0x0000000103137819 */ /* 0x000fe400000006ff */
[----:B------:R-:W-:Y:S01]  /*e030*/  SHF.L.U32 R18, R0, 0x1, RZ ;  /* 0x0000000100127819 */ /* 0x000fe200000006ff */
[----:B------:R-:W-:Y:S01]  /*e040*/  HADD2.F32 R0, -RZ, R49.H0_H0 ;  /* 0x20000031ff007230 */ /* 0x000fe20000004100 */
[----:B------:R-:W-:Y:S01]  /*e050*/  SHF.R.U32.HI R3, RZ, 0x10, R5 ;  /* 0x00000010ff037819 */ /* 0x000fe20000011605 */
[----:B--2---:R-:W1:Y:S04]  /*e060*/  LDS.128 R20, [R19+0x18100] ;  /* 0x0181000013147984 */ /* 0x004e680000000c00 */
[----:B------:R-:W2:Y:S01]  /*e070*/  LDS.128 R24, [R18+0x18100] ;  /* 0x0181000012187984 */ /* 0x000ea20000000c00 */
[----:B-1----:R-:W-:-:S02]  /*e080*/  HADD2.F32 R16, -RZ, R21.H0_H0 ;  /* 0x20000015ff107230 */ /* 0x002fc40000004100 */
[----:B--2---:R-:W-:-:S03]  /*e090*/  HADD2.F32 R2, -RZ, R25.H0_H0 ;  /* 0x20000019ff027230 */ /* 0x004fc60000004100 */
[-C--:B------:R-:W-:Y:S02]  /*e0a0*/  FMUL.FTZ R8, R16, R0.reuse ;  /* 0x0000000010087220 */ /* 0x080fe40000410000 */
[C---:B------:R-:W-:Y:S01]  /*e0b0*/  FMUL.FTZ R17, R2.reuse, R0 ;  /* 0x0000000002117220 */ /* 0x040fe20000410000 */
[----:B------:R-:W-:Y:S01]  /*e0c0*/  HADD2.F32 R0, -RZ, R3.H0_H0 ;  /* 0x20000003ff007230 */ /* 0x000fe20000004100 */
[-C--:B------:R-:W-:Y:S01]  /*e0d0*/  FFMA.FTZ R50, R2, R9.reuse, R8 ;  /* 0x0000000902327223 */ /* 0x080fe20000010008 */
[----:B------:R-:W-:Y:S01]  /*e0e0*/  SHF.R.U32.HI R2, RZ, 0x10, R13 ;  /* 0x00000010ff027819 */ /* 0x000fe2000001160d */
[----:B------:R-:W-:Y:S01]  /*e0f0*/  HADD2.F32 R8, -RZ, R21.H1_H1 ;  /* 0x30000015ff087230 */ /* 0x000fe20000004100 */
[----:B------:R-:W-:Y:S01]  /*e100*/  FFMA.FTZ R49, R16, R9, -R17 ;  /* 0x0000000910317223 */ /* 0x000fe20000010811 */
[----:B------:R-:W-:Y:S01]  /*e110*/  HADD2.F32 R3, -RZ, R25.H1_H1 ;  /* 0x30000019ff037230 */ /* 0x000fe20000004100 */
[----:B------:R-:W-:Y:S01]  /*e120*/  SHF.R.U64 R21, R12, 0x10, R13 ;  /* 0x000000100c157819 */ /* 0x000fe2000000120d */
[----:B------:R-:W-:Y:S01]  /*e130*/  HADD2.F32 R2, -RZ, R2.H0_H0 ;  /* 0x20000002ff027230 */ /* 0x000fe20000004100 */
[-C--:B------:R-:W-:Y:S01]  /*e140*/  FMUL.FTZ R9, R8, R0.reuse ;  /* 0x0000000008097220 */ /* 0x080fe20000410000 */
[----:B------:R-:W-:Y:S01]  /*e150*/  SHF.R.U64 R12, R4, 0x10, R5 ;  /* 0x00000010040c7819 */ /* 0x000fe20000001205 */
[C---:B------:R-:W-:Y:S01]  /*e160*/  FMUL.FTZ R0, R3.reuse, R0 ;  /* 0x0000000003007220 */ /* 0x040fe20000410000 */
[----:B------:R-:W-:Y:S01]  /*e170*/  SHF.R.U32.HI R5, RZ, 0x10, R7 ;  /* 0x00000010ff057819 */ /* 0x000fe20000011607 */
[-C--:B------:R-:W-:Y:S01]  /*e180*/  FFMA.FTZ R35, R3, R2.reuse, R9 ;  /* 0x0000000203237223 */ /* 0x080fe20000010009 */
[----:B------:R-:W-:Y:S01]  /*e190*/  HADD2.F32 R3, -RZ, R24.H0_H0 ;  /* 0x20000018ff037230 */ /* 0x000fe20000004100 */
[----:B------:R-:W-:Y:S01]  /*e1a0*/  FFMA.FTZ R48, R8, R2, -R0 ;  /* 0x0000000208307223 */ /* 0x000fe20000010800 */
[----:B------:R-:W-:Y:S01]  /*e1b0*/  HADD2.F32 R0, -RZ, R51.H0_H0 ;  /* 0x20000033ff007230 */ /* 0x000fe20000004100 */
[----:B------:R-:W-:Y:S01]  /*e1c0*/  SHF.R.U64 R7, R6, 0x10, R7 ;  /* 0x0000001006077819 */ /* 0x000fe20000001207 */
[----:B------:R-:W-:Y:S01]  /*e1d0*/  HADD2.F32 R8, -RZ, R20.H0_H0 ;  /* 0x20000014ff087230 */ /* 0x000fe20000004100 */
[----:B------:R-:W-:Y:S01]  /*e1e0*/  SHF.R.U64 R16, R14, 0x10, R15 ;  /* 0x000000100e107819 */ /* 0x000fe2000000120f */
[----:B------:R-:W-:-:S02]  /*e1f0*/  HADD2.F32 R2, -RZ, R76.H0_H0 ;  /* 0x2000004cff027230 */ /* 0x000fc40000004100 */
[----:B------:R-:W-:Y:S01]  /*e200*/  HADD2.F32 R6, -RZ, R5.H0_H0 ;  /* 0x20000005ff067230 */ /* 0x000fe20000004100 */
[CC--:B------:R-:W-:Y:S01]  /*e210*/  FMUL.FTZ R9, R8.reuse, R0.reuse ;  /* 0x0000000008097220 */ /* 0x0c0fe20000410000 */
[----:B------:R-:W-:Y:S01]  /*e220*/  HADD2.F32 R5, -RZ, R23.H1_H1 ;  /* 0x30000017ff057230 */ /* 0x000fe20000004100 */
[C---:B------:R-:W-:Y:S01]  /*e230*/  FMUL.FTZ R0, R3.reuse, R0 ;  /* 0x0000000003007220 */ /* 0x040fe20000410000 */
[----:B------:R-:W-:Y:S01]  /*e240*/  HADD2.F32 R21, -RZ, R21.H0_H0 ;  /* 0x20000015ff157230 */ /* 0x000fe20000004100 */
[-C--:B------:R-:W-:Y:S01]  /*e250*/  FFMA.FTZ R33, R3, R2.reuse, R9 ;  /* 0x0000000203217223 */ /* 0x080fe20000010009 */
[----:B------:R-:W-:Y:S01]  /*e260*/  HADD2.F32 R3, -RZ, R26.H0_H0 ;  /* 0x2000001aff037230 */ /* 0x000fe20000004100 */
[----:B------:R-:W-:Y:S01]  /*e270*/  FFMA.FTZ R34, R8, R2, -R0 ;  /* 0x0000000208227223 */ /* 0x000fe20000010800 */
[----:B------:R-:W-:Y:S01]  /*e280*/  HADD2.F32 R2, -RZ, R51.H1_H1 ;  /* 0x30000033ff027230 */ /* 0x000fe20000004100 */
[----:B------:R-:W-:Y:S01]  /*e290*/  SHF.R.U32.HI R9, RZ, 0x10, R15 ;  /* 0x00000010ff097819 */ /* 0x000fe2000001160f */
[----:B------:R-:W-:-:S02]  /*e2a0*/  HADD2.F32 R8, -RZ, R22.H0_H0 ;  /* 0x20000016ff087230 */ /* 0x000fc40000004100 */
[----:B------:R-:W-:Y:S02]  /*e2b0*/  HADD2.F32 R0, -RZ, R77.H0_H0 ;  /* 0x2000004dff007230 */ /* 0x000fe40000004100 */
[----:B------:R-:W-:Y:S01]  /*e2c0*/  HADD2.F32 R7, -RZ, R7.H0_H0 ;  /* 0x20000007ff077230 */ /* 0x000fe20000004100 */
[CC--:B------:R-:W-:Y:S02]  /*e2d0*/  FMUL.FTZ R4, R8.reuse, R2.reuse ;  /* 0x0000000208047220 */ /* 0x0c0fe40000410000 */
[C---:B------:R-:W-:Y:S02]  /*e2e0*/  FMUL.FTZ R2, R3.reuse, R2 ;  /* 0x0000000203027220 */ /* 0x040fe40000410000 */
[-C--:B------:R-:W-:Y:S01]  /*e2f0*/  FFMA.FTZ R32, R3, R0.reuse, R4 ;  /* 0x0000000003207223 */ /* 0x080fe20000010004 */
[----:B------:R-:W-:Y:S01]  /*e300*/  HADD2.F32 R4, -RZ, R77.H1_H1 ;  /* 0x3000004dff047230 */ /* 0x000fe20000004100 */
[----:B------:R-:W-:Y:S01]  /*e310*/  FFMA.FTZ R25, R8, R0, -R2 ;  /* 0x0000000008197223 */ /* 0x000fe20000010802 */
[----:B------:R-:W-:-:S02]  /*e320*/  HADD2.F32 R2, -RZ, R76.H1_H1 ;  /* 0x3000004cff027230 */ /* 0x000fc40000004100 */
[----:B------:R-:W-:Y:S02]  /*e330*/  HADD2.F32 R8, -RZ, R23.H0_H0 ;  /* 0x20000017ff087230 */ /* 0x000fe40000004100 */
[----:B------:R-:W-:Y:S02]  /*e340*/  HADD2.F32 R0, -RZ, R27.H0_H0 ;  /* 0x2000001bff007230 */ /* 0x000fe40000004100 */
[----:B------:R-:W-:Y:S01]  /*e350*/  HADD2.F32 R23, -RZ, R9.H0_H0 ;  /* 0x20000009ff177230 */ /* 0x000fe20000004100 */
[-C--:B------:R-:W-:Y:S01]  /*e360*/  FMUL.FTZ R3, R8, R2.reuse ;  /* 0x0000000208037220 */ /* 0x080fe20000410000 */
[----:B------:R-:W-:Y:S01]  /*e370*/  HADD2.F32 R9, -RZ, R12.H0_H0 ;  /* 0x2000000cff097230 */ /* 0x000fe20000004100 */
[C---:B------:R-:W-:Y:S02]  /*e380*/  FMUL.FTZ R15, R0.reuse, R2 ;  /* 0x00000002000f7220 */ /* 0x040fe40000410000 */
[----:B------:R-:W-:Y:S01]  /*e390*/  FFMA.FTZ R17, R0, R4, R3 ;  /* 0x0000000400117223 */ /* 0x000fe20000010003 */
[----:B------:R-:W-:Y:S01]  /*e3a0*/  HADD2.F32 R0, -RZ, R27.H1_H1 ;  /* 0x3000001bff007230 */ /* 0x000fe20000004100 */
[----:B------:R-:W-:Y:S01]  /*e3b0*/  FMUL.FTZ R2, R5, R6 ;  /* 0x0000000605027220 */ /* 0x000fe20000410000 */
[----:B------:R-:W-:-:S02]  /*e3c0*/  HADD2.F32 R3, -RZ, R20.H1_H1 ;  /* 0x30000014ff037230 */ /* 0x000fc40000004100 */
[----:B------:R-:W-:Y:S01]  /*e3d0*/  HADD2.F32 R20, -RZ, R16.H0_H0 ;  /* 0x20000010ff147230 */ /* 0x000fe20000004100 */
[C---:B------:R-:W-:Y:S02]  /*e3e0*/  FMUL.FTZ R13, R0.reuse, R6 ;  /* 0x00000006000d7220 */ /* 0x040fe40000410000 */
[----:B------:R-:W-:Y:S01]  /*e3f0*/  FFMA.FTZ R14, R0, R23, R2 ;  /* 0x00000017000e7223 */ /* 0x000fe20000010002 */
[----:B------:R-:W-:Y:S01]  /*e400*/  HADD2.F32 R0, -RZ, R24.H1_H1 ;  /* 0x30000018ff007230 */ /* 0x000fe20000004100 */
[----:B------:R-:W-:Y:S01]  /*e410*/  FMUL.FTZ R6, R3, R9 ;  /* 0x0000000903067220 */ /* 0x000fe20000410000 */
[----:B------:R-:W-:-:S03]  /*e420*/  HADD2.F32 R2, -RZ, R22.H1_H1 ;  /* 0x30000016ff027230 */ /* 0x000fc60000004100 */
[C---:B------:R-:W-:Y:S02]  /*e430*/  FMUL.FTZ R9, R0.reuse, R9 ;  /* 0x0000000900097220 */ /* 0x040fe40000410000 */
[----:B------:R-:W-:Y:S01]  /*e440*/  FFMA.FTZ R12, R0, R21, R6 ;  /* 0x00000015000c7223 */ /* 0x000fe20000010006 */
[----:B------:R-:W-:Y:S01]  /*e450*/  HADD2.F32 R0, -RZ, R26.H1_H1 ;  /* 0x3000001aff007230 */ /* 0x000fe20000004100 */
[----:B------:R-:W-:Y:S02]  /*e460*/  FMUL.FTZ R6, R2, R7 ;  /* 0x0000000702067220 */ /* 0x000fe40000410000 */
[----:B------:R-:W-:Y:S02]  /*e470*/  FFMA.FTZ R3, R3, R21, -R9 ;  /* 0x0000001503037223 */ /* 0x000fe40000010809 */
[C---:B------:R-:W-:Y:S02]  /*e480*/  FMUL.FTZ R7, R0.reuse, R7 ;  /* 0x0000000700077220 */ /* 0x040fe40000410000 */
[----:B------:R-:W-:-:S02]  /*e490*/  FFMA.FTZ R16, R0, R20, R6 ;  /* 0x0000001400107223 */ /* 0x000fc40000010006 */
[----:B------:R-:W-:Y:S01]  /*e4a0*/  FFMA.FTZ R6, R8, R4, -R15 ;  /* 0x0000000408067223 */ /* 0x000fe2000001080f */
[----:B------:R-:W-:Y:S01]  /*e4b0*/  F2FP.PACK_AB R4, R12, R33 ;  /* 0x000000210c04723e */ /* 0x000fe200000000ff */
[----:B------:R-:W-:Y:S01]  /*e4c0*/  FFMA.FTZ R0, R5, R23, -R13 ;  /* 0x0000001705007223 */ /* 0x000fe2000001080d */
[----:B------:R-:W-:Y:S01]  /*e4d0*/  F2FP.PACK_AB R13, R48, R49 ;  /* 0x00000031300d723e */ /* 0x000fe200000000ff */
[----:B------:R-:W-:Y:S01]  /*e4e0*/  FFMA.FTZ R2, R2, R20, -R7 ;  /* 0x0000001402027223 */ /* 0x000fe20000010807 */
[----:B------:R-:W-:Y:S02]  /*e4f0*/  F2FP.PACK_AB R7, R14, R17 ;  /* 0x000000110e07723e */ /* 0x000fe400000000ff */
[----:B------:R-:W-:Y:S02]  /*e500*/  F2FP.PACK_AB R15, R0, R6 ;  /* 0x00000006000f723e */ /* 0x000fe400000000ff */
[----:B------:R-:W-:Y:S02]  /*e510*/  F2FP.PACK_AB R12, R3, R34 ;  /* 0x00000022030c723e */ /* 0x000fe400000000ff */
[----:B------:R-:W-:-:S02]  /*e520*/  F2FP.PACK_AB R14, R2, R25 ;  /* 0x00000019020e723e */ /* 0x000fc400000000ff */
[----:B------:R-:W-:Y:S02]  /*e530*/  F2FP.PACK_AB R5, R35, R50 ;  /* 0x000000322305723e */ /* 0x000fe400000000ff */
[----:B------:R-:W-:Y:S01]  /*e540*/  F2FP.PACK_AB R6, R16, R32 ;  /* 0x000000201006723e */ /* 0x000fe200000000ff */
[----:B------:R1:W-:Y:S04]  /*e550*/  STS.128 [R19+0x18100], R12 ;  /* 0x0181000c13007388 */ /* 0x0003e80000000c00 */
[----:B------:R1:W-:Y:S02]  /*e560*/  STS.128 [R18+0x18100], R4 ;  /* 0x0181000412007388 */ /* 0x0003e40000000c00 */
.L_x_2929:
[----:B------:R-:W-:Y:S05]  /*e570*/  BSYNC B0 ;  /* 0x0000000000007941 */ /* 0x000fea0003800000 */
.L_x_2928:
[----:B------:R-:W-:Y:S01]  /*e580*/  ISETP.GE.AND P0, PT, R109, c[0x0][0x27c], PT ;  /* 0x00009f006d007a0c */ /* 0x000fe20003f06270 */
[----:B------:R-:W-:-:S12]  /*e590*/  BSSY B0, `(.L_x_2930) ;  /* 0x0000062000007945 */ /* 0x000fd80003800000 */
[----:B------:R-:W-:Y:S05]  /*e5a0*/  @P0 BRA `(.L_x_2931) ;  /* 0x0000060000000947 */ /* 0x000fea0003800000 */
[----:B------:R-:W3:Y:S01]  /*e5b0*/  LDL R77, [R1+0x5c] ;  /* 0x00005c00014d7983 */ /* 0x000ee20000100800 */
        /* <DEDUP_REMOVED lines=12> */
[----:B------:R-:W-:Y:S02]  /*e680*/  SHF.R.U64 R49, R38, 0x10, R39 ;  /* 0x0000001026317819 */ /* 0x000fe40000001227 */
[----:B------:R-:W-:-:S02]  /*e690*/  IADD3 R0, R2, R0, R151 ;  /* 0x0000000002007210 */ /* 0x000fc40007ffe097 */
[----:B------:R-:W-:Y:S02]  /*e6a0*/  SHF.R.U64 R50, R36, 0x10, R37 ;  /* 0x0000001024327819 */ /* 0x000fe40000001225 */
[----:B------:R-:W-:Y:S01]  /*e6b0*/  SHF.L.U32 R32, R0, 0x1, RZ ;  /* 0x0000000100207819 */ /* 0x000fe200000006ff */
[----:B------:R-:W-:Y:S01]  /*e6c0*/  HADD2.F32 R0, -RZ, R79.H0_H0 ;  /* 0x2000004fff007230 */ /* 0x000fe20000004100 */
[--C-:B------:R-:W-:Y:S01]  /*e6d0*/  SHF.R.U32.HI R26, RZ, 0x10, R31.reuse ;  /* 0x00000010ff1a7819 */ /* 0x100fe2000001161f */
[----:B------:R-:W-:Y:S01]  /*e6e0*/  HADD2.F32 R50, -RZ, R50.H0_H0 ;  /* 0x20000032ff327230 */ /* 0x000fe20000004100 */
[----:B------:R-:W-:Y:S01]  /*e6f0*/  SHF.R.U64 R30, R30, 0x10, R31 ;  /* 0x000000101e1e7819 */ /* 0x000fe2000000121f */
[----:B-1----:R-:W1:Y:S01]  /*e700*/  LDS.128 R12, [R32+0x18100] ;  /* 0x01810000200c7984 */ /* 0x002e620000000c00 */
[----:B------:R-:W-:Y:S02]  /*e710*/  SHF.R.U64 R48, R28, 0x10, R29 ;  /* 0x000000101c307819 */ /* 0x000fe4000000121d */
[----:B------:R-:W-:Y:S01]  /*e720*/  SHF.R.U32.HI R27, RZ, 0x10, R39 ;  /* 0x00000010ff1b7819 */ /* 0x000fe20000011627 */
[----:B------:R-:W-:-:S04]  /*e730*/  HADD2.F32 R39, -RZ, R49.H0_H0 ;  /* 0x20000031ff277230 */ /* 0x000fc80000004100 */
[----:B------:R-:W-:Y:S02]  /*e740*/  HADD2.F32 R51, -RZ, R27.H0_H0 ;  /* 0x2000001bff337230 */ /* 0x000fe40000004100 */
[----:B-1----:R-:W-:Y:S02]  /*e750*/  HADD2.F32 R3, -RZ, R13.H0_H0 ;  /* 0x2000000dff037230 */ /* 0x002fe40000004100 */
[----:B------:R-:W-:Y:S02]  /*e760*/  HADD2.F32 R9, -RZ, R15.H0_H0 ;  /* 0x2000000fff097230 */ /* 0x000fe40000004100 */
        /* <DEDUP_REMOVED lines=39> */
[-C--:B------:R-:W-:Y:S02]  /*e9e0*/  FMUL.FTZ R15, R18, R2.reuse ;  /* 0x00000002120f7220 */ /* 0x080fe40000410000 */
        /* <DEDUP_REMOVED lines=28> */
.L_x_2931:
[----:B------:R-:W-:Y:S05]  /*ebb0*/  BSYNC B0 ;  /* 0x0000000000007941 */ /* 0x000fea0003800000 */
.L_x_2930:
        /* <DEDUP_REMOVED lines=28> */
[----:B------:R-:W-:Y:S02]  /*ed80*/  HADD2.F32 R9, -RZ, R15.H0_H0 ;  /* 0x2000000fff097230 */ /* 0x000fe40000004100 */
        /* <DEDUP_REMOVED lines=69> */
.L_x_2927:
[----:B------:R-:W-:Y:S05]  /*f1e0*/  BSYNC B1 ;  /* 0x0000000000017941 */ /* 0x000fea0003800000 */
.L_x_2926:
        /* <DEDUP_REMOVED lines=14> */
[----:B------:R-:W4:Y:S04]  /*f2d0*/  LDL R44, [R1+0x60] ;  /* 0x00006000012c7983 */ /* 0x000f280000100800 */
[----:B------:R-:W1:Y:S02]  /*f2e0*/  S2R R0, SR_TID.X ;  /* 0x0000000000007919 */ /* 0x000e640000002100 */
[----:B-1----:R-:W-:-:S04]  /*f2f0*/  SHF.R.S32.HI R2, RZ, 0x1f, R0 ;  /* 0x0000001fff027819 */ /* 0x002fc80000011400 */
[----:B------:R-:W-:-:S04]  /*f300*/  LEA.HI R2, R2, R0, RZ, 0x2 ;  /* 0x0000000002027211 */ /* 0x000fc800078f10ff */
[----:B------:R-:W-:-:S04]  /*f310*/  LOP3.LUT R2, R2, 0xfffffffc, RZ, 0xc0, !PT ;  /* 0xfffffffc02027812 */ /* 0x000fc800078ec0ff */
[----:B------:R-:W-:Y:S02]  /*f320*/  IADD3 R2, -R2, R0, RZ ;  /* 0x0000000002027210 */ /* 0x000fe40007ffe1ff */
        /* <DEDUP_REMOVED lines=9> */
[----:B-----5:R-:W-:-:S04]  /*f3c0*/  IADD3 R0, R2, R0, R45 ;  /* 0x0000000002007210 */ /* 0x020fc80007ffe02d */
[----:B------:R-:W-:-:S05]  /*f3d0*/  SHF.L.U32 R29, R0, 0x1, RZ ;  /* 0x00000001001d7819 */ /* 0x000fca00000006ff */
[----:B------:R-:W1:Y:S01]  /*f3e0*/  LDS.128 R12, [R29+0x18100] ;  /* 0x018100001d0c7984 */ /* 0x000e620000000c00 */
[----:B------:R-:W-:Y:S01]  /*f3f0*/  SHF.R.U32.HI R24, RZ, 0x10, R57 ;  /* 0x00000010ff187819 */ /* 0x000fe20000011639 */
[----:B------:R-:W-:Y:S01]  /*f400*/  HADD2.F32 R0, -RZ, R85.H1_H1 ;  /* 0x30000055ff007230 */ /* 0x000fe20000004100 */
[----:B------:R-:W-:-:S05]  /*f410*/  SHF.R.U32.HI R25, RZ, 0x10, R53 ;  /* 0x00000010ff197819 */ /* 0x000fca0000011635 */
[----:B------:R-:W-:Y:S01]  /*f420*/  HADD2.F32 R43, -RZ, R25.H0_H0 ;  /* 0x20000019ff2b7230 */ /* 0x000fe20000004100 */
[----:B------:R-:W-:Y:S02]  /*f430*/  SHF.R.U32.HI R26, RZ, 0x10, R59 ;  /* 0x00000010ff1a7819 */ /* 0x000fe4000001163b */
[----:B------:R-:W-:Y:S02]  /*f440*/  SHF.R.U64 R31, R56, 0x10, R57 ;  /* 0x00000010381f7819 */ /* 0x000fe40000001239 */
[----:B------:R-:W-:Y:S02]  /*f450*/  SHF.R.U32.HI R27, RZ, 0x10, R55 ;  /* 0x00000010ff1b7819 */ /* 0x000fe40000011637 */
[----:B------:R-:W-:Y:S02]  /*f460*/  SHF.R.U64 R35, R58, 0x10, R59 ;  /* 0x000000103a237819 */ /* 0x000fe4000000123b */
[----:B------:R-:W-:Y:S01]  /*f470*/  SHF.R.U64 R38, R52, 0x10, R53 ;  /* 0x0000001034267819 */ /* 0x000fe20000001235 */
[----:B------:R-:W-:Y:S01]  /*f480*/  HADD2.F32 R42, -RZ, R27.H0_H0 ;  /* 0x2000001bff2a7230 */ /* 0x000fe20000004100 */
[----:B------:R-:W-:Y:S01]  /*f490*/  SHF.R.U64 R40, R54, 0x10, R55 ;  /* 0x0000001036287819 */ /* 0x000fe20000001237 */
[----:B-1----:R-:W-:-:S02]  /*f4a0*/  HADD2.F32 R3, -RZ, R13.H0_H0 ;  /* 0x2000000dff037230 */ /* 0x002fc40000004100 */
[----:B------:R-:W-:Y:S02]  /*f4b0*/  HADD2.F32 R9, -RZ, R15.H0_H0 ;  /* 0x2000000fff097230 */ /* 0x000fe40000004100 */
[----:B------:R-:W-:Y:S01]  /*f4c0*/  HADD2.F32 R2, -RZ, R13.H1_H1 ;  /* 0x3000000dff027230 */ /* 0x000fe20000004100 */
[----:B------:R-:W-:Y:S01]  /*f4d0*/  FMUL.FTZ R34, R3, R0 ;  /* 0x0000000003227220 */ /* 0x000fe20000410000 */
[--C-:B------:R-:W-:Y:S02]  /*f4e0*/  HADD2.F32 R8, -RZ, R12.reuse.H0_H0 ;  /* 0x2000000cff087230 */ /* 0x100fe40000004100 */
[----:B------:R-:W-:Y:S02]  /*f4f0*/  HADD2.F32 R13, -RZ, R12.H1_H1 ;  /* 0x3000000cff0d7230 */ /* 0x000fe40000004100 */
[--C-:B------:R-:W-:Y:S02]  /*f500*/  HADD2.F32 R12, -RZ, R14.reuse.H0_H0 ;  /* 0x2000000eff0c7230 */ /* 0x100fe40000004100 */
[----:B------:R-:W-:-:S02]  /*f510*/  HADD2.F32 R14, -RZ, R14.H1_H1 ;  /* 0x3000000eff0e7230 */ /* 0x000fc40000004100 */
[----:B------:R-:W-:Y:S01]  /*f520*/  HADD2.F32 R38, -RZ, R38.H0_H0 ;  /* 0x20000026ff267230 */ /* 0x000fe20000004100 */
[----:B----4-:R-:W1:Y:S02]  /*f530*/  LDS.128 R4, [R44] ;  /* 0x000000002c047984 */ /* 0x010e640000000c00 */
[----:B-1----:R-:W-:Y:S02]  /*f540*/  HADD2.F32 R22, -RZ, R5.H0_H0 ;  /* 0x20000005ff167230 */ /* 0x002fe40000004100 */
[--C-:B------:R-:W-:Y:S02]  /*f550*/  HADD2.F32 R17, -RZ, R7.reuse.H0_H0 ;  /* 0x20000007ff117230 */ /* 0x100fe40000004100 */
[----:B------:R-:W-:Y:S02]  /*f560*/  HADD2.F32 R16, -RZ, R7.H1_H1 ;  /* 0x30000007ff107230 */ /* 0x000fe40000004100 */
[----:B------:R-:W-:Y:S02]  /*f570*/  HADD2.F32 R7, -RZ, R15.H1_H1 ;  /* 0x3000000fff077230 */ /* 0x000fe40000004100 */
[----:B------:R-:W-:-:S02]  /*f580*/  HADD2.F32 R19, -RZ, R5.H1_H1 ;  /* 0x30000005ff137230 */ /* 0x000fc40000004100 */
[----:B------:R-:W-:Y:S02]  /*f590*/  HADD2.F32 R15, -RZ, R24.H0_H0 ;  /* 0x20000018ff0f7230 */ /* 0x000fe40000004100 */
[--C-:B------:R-:W-:Y:S02]  /*f5a0*/  HADD2.F32 R18, -RZ, R6.reuse.H0_H0 ;  /* 0x20000006ff127230 */ /* 0x100fe40000004100 */
[----:B------:R-:W-:Y:S01]  /*f5b0*/  HADD2.F32 R21, -RZ, R6.H1_H1 ;  /* 0x30000006ff157230 */ /* 0x000fe20000004100 */
[----:B------:R-:W-:Y:S01]  /*f5c0*/  FMUL.FTZ R5, R22, R0 ;  /* 0x0000000016057220 */ /* 0x000fe20000410000 */
[----:B------:R-:W-:Y:S02]  /*f5d0*/  HADD2.F32 R6, -RZ, R88.H0_H0 ;  /* 0x20000058ff067230 */ /* 0x000fe40000004100 */
[--C-:B--2---:R-:W-:Y:S02]  /*f5e0*/  HADD2.F32 R20, -RZ, R4.reuse.H0_H0 ;  /* 0x20000004ff147230 */ /* 0x104fe40000004100 */
[----:B------:R-:W-:Y:S01]  /*f5f0*/  HADD2.F32 R23, -RZ, R4.H1_H1 ;  /* 0x30000004ff177230 */ /* 0x000fe20000004100 */
[----:B------:R-:W-:Y:S01]  /*f600*/  FMUL.FTZ R0, R19, R15 ;  /* 0x0000000f13007220 */ /* 0x000fe20000410000 */
[----:B------:R-:W-:Y:S01]  /*f610*/  HADD2.F32 R4, -RZ, R86.H1_H1 ;  /* 0x30000056ff047230 */ /* 0x000fe20000004100 */
[----:B------:R-:W-:Y:S01]  /*f620*/  FFMA.FTZ R41, R3, R6, R5 ;  /* 0x0000000603297223 */ /* 0x000fe20000010005 */
[--C-:B------:R-:W-:Y:S01]  /*f630*/  HADD2.F32 R5, -RZ, R89.reuse.H1_H1 ;  /* 0x30000059ff057230 */ /* 0x100fe20000004100 */
[----:B------:R-:W-:Y:S01]  /*f640*/  FFMA.FTZ R39, R2, R43, R0 ;  /* 0x0000002b02277223 */ /* 0x000fe20000010000 */
[----:B------:R-:W-:Y:S01]  /*f650*/  HADD2.F32 R0, -RZ, R89.H0_H0 ;  /* 0x20000059ff007230 */ /* 0x000fe20000004100 */
[----:B------:R-:W-:-:S02]  /*f660*/  FMUL.FTZ R3, R20, R4 ;  /* 0x0000000414037220 */ /* 0x000fc40000410000 */
[C---:B------:R-:W-:Y:S02]  /*f670*/  FMUL.FTZ R32, R8.reuse, R4 ;  /* 0x0000000408207220 */ /* 0x040fe40000410000 */
[----:B------:R-:W-:Y:S01]  /*f680*/  FFMA.FTZ R36, R8, R5, R3 ;  /* 0x0000000508247223 */ /* 0x000fe20000010003 */
[----:B------:R-:W-:Y:S01]  /*f690*/  HADD2.F32 R3, -RZ, R90.H0_H0 ;  /* 0x2000005aff037230 */ /* 0x000fe20000004100 */
[-C--:B------:R-:W-:Y:S01]  /*f6a0*/  FMUL.FTZ R8, R17, R0.reuse ;  /* 0x0000000011087220 */ /* 0x080fe20000410000 */
[----:B------:R-:W-:Y:S01]  /*f6b0*/  HADD2.F32 R24, -RZ, R26.H0_H0 ;  /* 0x2000001aff187230 */ /* 0x000fe20000004100 */
[----:B------:R-:W-:Y:S01]  /*f6c0*/  FMUL.FTZ R33, R2, R15 ;  /* 0x0000000f02217220 */ /* 0x000fe20000410000 */
[----:B------:R-:W-:Y:S01]  /*f6d0*/  HADD2.F32 R2, -RZ, R88.H1_H1 ;  /* 0x30000058ff027230 */ /* 0x000fe20000004100 */
[C---:B------:R-:W-:Y:S01]  /*f6e0*/  FFMA.FTZ R28, R9.reuse, R3, R8 ;  /* 0x00000003091c7223 */ /* 0x040fe20000010008 */
[----:B------:R-:W-:Y:S01]  /*f6f0*/  HADD2.F32 R8, -RZ, R31.H0_H0 ;  /* 0x2000001fff087230 */ /* 0x000fe20000004100 */
[----:B------:R-:W-:Y:S01]  /*f700*/  FMUL.FTZ R26, R9, R0 ;  /* 0x00000000091a7220 */ /* 0x000fe20000410000 */
[----:B------:R-:W-:Y:S01]  /*f710*/  HADD2.F32 R4, -RZ, R90.H1_H1 ;  /* 0x3000005aff047230 */ /* 0x000fe20000004100 */
[----:B------:R-:W-:Y:S01]  /*f720*/  FMUL.FTZ R0, R16, R24 ;  /* 0x0000001810007220 */ /* 0x000fe20000410000 */
[----:B------:R-:W-:Y:S01]  /*f730*/  HADD2.F32 R9, -RZ, R35.H0_H0 ;  /* 0x20000023ff097230 */ /* 0x000fe20000004100 */
[-C--:B------:R-:W-:Y:S01]  /*f740*/  FMUL.FTZ R15, R18, R2.reuse ;  /* 0x00000002120f7220 */ /* 0x080fe20000410000 */
[----:B------:R-:W-:Y:S01]  /*f750*/  HADD2.F32 R35, -RZ, R40.H0_H0 ;  /* 0x20000028ff237230 */ /* 0x000fe20000004100 */
[----:B------:R-:W-:-:S02]  /*f760*/  FMUL.FTZ R30, R12, R2 ;  /* 0x000000020c1e7220 */ /* 0x000fc40000410000 */
[----:B------:R-:W-:Y:S02]  /*f770*/  FFMA.FTZ R25, R7, R42, R0 ;  /* 0x0000002a07197223 */ /* 0x000fe40000010000 */
[----:B------:R-:W-:Y:S02]  /*f780*/  FMUL.FTZ R2, R23, R8 ;  /* 0x0000000817027220 */ /* 0x000fe40000410000 */
[----:B------:R-:W-:Y:S02]  /*f790*/  FFMA.FTZ R37, R12, R4, R15 ;  /* 0x000000040c257223 */ /* 0x000fe4000001000f */
        /* <DEDUP_REMOVED lines=9> */
[----:B------:R-:W-:Y:S02]  /*f830*/  FFMA.FTZ R8, R18, R4, -R30 ;  /* 0x0000000412087223 */ /* 0x000fe4000001081e */
[----:B------:R-:W-:Y:S02]  /*f840*/  FFMA.FTZ R3, R17, R3, -R26 ;  /* 0x0000000311037223 */ /* 0x000fe4000001081a */
[----:B------:R-:W-:Y:S02]  /*f850*/  FFMA.FTZ R0, R16, R42, -R24 ;  /* 0x0000002a10007223 */ /* 0x000fe40000010818 */
[----:B------:R-:W-:Y:S02]  /*f860*/  FFMA.FTZ R2, R23, R38, -R15 ;  /* 0x0000002617027223 */ /* 0x000fe4000001080f */
[----:B------:R-:W-:Y:S01]  /*f870*/  FFMA.FTZ R6, R21, R35, -R7 ;  /* 0x0000002315067223 */ /* 0x000fe20000010807 */
[----:B------:R-:W-:Y:S02]  /*f880*/  F2FP.PACK_AB R13, R13, R12 ;  /* 0x0000000c0d0d723e */ /* 0x000fe400000000ff */
[----:B------:R-:W-:-:S02]  /*f890*/  F2FP.PACK_AB R15, R0, R3 ;  /* 0x00000003000f723e */ /* 0x000fc400000000ff */
[----:B------:R-:W-:Y:S02]  /*f8a0*/  F2FP.PACK_AB R12, R2, R9 ;  /* 0x00000009020c723e */ /* 0x000fe400000000ff */
[----:B------:R-:W-:Y:S02]  /*f8b0*/  F2FP.PACK_AB R14, R6, R8 ;  /* 0x00000008060e723e */ /* 0x000fe400000000ff */
[----:B------:R-:W-:Y:S02]  /*f8c0*/  F2FP.PACK_AB R7, R25, R28 ;  /* 0x0000001c1907723e */ /* 0x000fe400000000ff */
[----:B------:R-:W-:Y:S02]  /*f8d0*/  F2FP.PACK_AB R5, R39, R41 ;  /* 0x000000292705723e */ /* 0x000fe400000000ff */
[----:B------:R-:W-:Y:S02]  /*f8e0*/  F2FP.PACK_AB R4, R27, R36 ;  /* 0x000000241b04723e */ /* 0x000fe400000000ff */
[----:B------:R-:W-:Y:S01]  /*f8f0*/  F2FP.PACK_AB R6, R31, R37 ;  /* 0x000000251f06723e */ /* 0x000fe200000000ff */
[----:B------:R1:W-:Y:S04]  /*f900*/  STS.128 [R44], R12 ;  /* 0x0000000c2c007388 */ /* 0x0003e80000000c00 */
[----:B------:R1:W-:Y:S02]  /*f910*/  STS.128 [R29+0x18100], R4 ;  /* 0x018100041d007388 */ /* 0x0003e40000000c00 */
.L_x_2933:
[----:B------:R-:W-:Y:S05]  /*f920*/  BSYNC B0 ;  /* 0x0000000000007941 */ /* 0x000fea0003800000 */
.L_x_2932:
[----:B------:R-:W-:Y:S01]  /*f930*/  ISETP.GE.AND P0, PT, R109, c[0x0][0x27c], PT ;  /* 0x00009f006d007a0c */ /* 0x000fe20003f06270 */
[----:B------:R-:W-:-:S12]  /*f940*/  BSSY B0, `(.L_x_2934) ;  /* 0x0000062000007945 */ /* 0x000fd80003800000 */
[----:B------:R-:W-:Y:S05]  /*f950*/  @P0 BRA `(.L_x_2935) ;  /* 0x0000060000000947 */ /* 0x000fea0003800000 */
[----:B-1----:R-:W4:Y:S01]  /*f960*/  LDL R44, [R1+0x58] ;  /* 0x00005800012c7983 */ /* 0x002f220000100800 */
        /* <DEDUP_REMOVED lines=32> */
[----:B----4-:R-:W1:Y:S02]  /*fb70*/  LDS.128 R4, [R44] ;  /* 0x000000002c047984 */ /* 0x010e640000000c00 */
        /* <DEDUP_REMOVED lines=62> */
.L_x_2935:
[----:B------:R-:W-:Y:S05]  /*ff60*/  BSYNC B0 ;  /* 0x0000000000007941 */ /* 0x000fea0003800000 */
.L_x_2934:
[----:B------:R-:W-:-:S13]  /*ff70*/  ISETP.GE.AND P0, PT, R108, c[0x0][0x27c], PT ;  /* 0x00009f006c007a0c */ /* 0x000fda0003f06270 */
        /* <DEDUP_REMOVED lines=97> */
.L_x_2888:
[----:B------:R-:W-:Y:S05]  /*10590*/  BSYNC B2 ;  /* 0x0000000000027941 */ /* 0x000fea0003800000 */
.L_x_2886:
[----:B-1-3--:R-:W1:Y:S01]  /*105a0*/  S2R R2, SR_TID.X ;  /* 0x0000000000027919 */ /* 0x00ae620000002100 */
[----:B------:R-:W-:-:S04]  /*105b0*/  DEPBAR.LE SB0, 0x2 ;  /* 0x000080800000791a */ /* 0x000fc80000000000 */
[----:B------:R-:W-:Y:S01]  /*105c0*/  WARPSYNC 0xffffffff ;  /* 0xffffffff00007948 */ /* 0x000fe20003800000 */
[----:B------:R-:W-:Y:S06]  /*105d0*/  BAR.SYNC.DEFER_BLOCKING 0x0 ;  /* 0x0000000000007b1d */ /* 0x000fec0000010000 */
[----:B------:R-:W-:Y:S01]  /*105e0*/  BSSY B0, `(.L_x_2936) ;  /* 0x0000053000007945 */ /* 0x000fe20003800000 */
[----:B-1----:R-:W-:-:S04]  /*105f0*/  SHF.R.S32.HI R0, RZ, 0x1f, R2 ;  /* 0x0000001fff007819 */ /* 0x002fc80000011402 */
[----:B------:R-:W-:Y:S01]  /*10600*/  LEA.HI R0, R0, R2, RZ, 0x3 ;  /* 0x0000000200007211 */ /* 0x000fe200078f18ff */
[----:B--2---:R1:W2:Y:S03]  /*10610*/  LDSM.16.M88.4 R20, [R180] ;  /* 0x00000000b414783b */ /* 0x0042a60000000200 */
[----:B------:R-:W-:Y:S01]  /*10620*/  LOP3.LUT R0, R0, 0xfffffff8, RZ, 0xc0, !PT ;  /* 0xfffffff800007812 */ /* 0x000fe200078ec0ff */
[----:B------:R1:W3:Y:S04]  /*10630*/  LDSM.16.M88.4 R36, [R185] ;  /* 0x00000000b924783b */ /* 0x0002e80000000200 */
[----:B------:R-:W-:Y:S01]  /*10640*/  IMAD.IADD R0, R2, 0x1, -R0 ;  /* 0x0000000102007824 */ /* 0x000fe200078e0a00 */
[----:B------:R1:W4:Y:S04]  /*10650*/  LDSM.16.M88.4 R48, [R185+0x800] ;  /* 0x00080000b930783b */ /* 0x0003280000000200 */
[----:B------:R-:W-:Y:S01]  /*10660*/  LOP3.LUT P0, RZ, R0, 0x2, RZ, 0xc0, !PT ;  /* 0x0000000200ff7812 */ /* 0x000fe2000780c0ff */
[----:B------:R-:W-:Y:S01]  /*10670*/  IMAD.MOV.U32 R0, RZ, RZ, 0x20 ;  /* 0x00000020ff007424 */ /* 0x000fe200078e00ff */
[----:B------:R1:W1:Y:S04]  /*10680*/  LDSM.16.M88.4 R72, [R185+0x1000] ;  /* 0x00100000b948783b */ /* 0x0002680000000200 */
[----:B------:R-:W-:Y:S01]  /*10690*/  SEL R179, R0, 0xffffffe0, !P0 ;  /* 0xffffffe000b37807 */ /* 0x000fe20004000000 */
[----:B------:R1:W1:Y:S04]  /*106a0*/  LDSM.16.M88.4 R60, [R185+0x1800] ;  /* 0x00180000b93c783b */ /* 0x0002680000000200 */
[----:B------:R-:W-:Y:S01]  /*106b0*/  IMAD.IADD R4, R185, 0x1, R179 ;  /* 0x00000001b9047824 */ /* 0x000fe200078e02b3 */
[----:B------:R1:W1:Y:S04]  /*106c0*/  LDSM.16.M88.4 R16, [R181] ;  /* 0x00000000b510783b */ /* 0x0002680000000200 */
[----:B------:R1:W1:Y:S04]  /*106d0*/  LDSM.16.M88.4 R40, [R4] ;  /* 0x000000000428783b */ /* 0x0002680000000200 */
[----:B------:R1:W1:Y:S04]  /*106e0*/  LDSM.16.M88.4 R80, [R4+0x800] ;  /* 0x000800000450783b */ /* 0x0002680000000200 */
[----:B------:R1:W1:Y:S04]  /*106f0*/  LDSM.16.M88.4 R96, [R4+0x1000] ;  /* 0x001000000460783b */ /* 0x0002680000000200 */
[----:B------:R1:W1:Y:S01]  /*10700*/  LDSM.16.M88.4 R120, [R4+0x1800] ;  /* 0x001800000478783b */ /* 0x0002620000000200 */
[----:B------:R-:W-:Y:S05]  /*10710*/  @!P4 BRA `(.L_x_2937) ;  /* 0x000003f00000c947 */ /* 0x000fea0003800000 */
[----:B--2---:R-:W-:Y:S01]  /*10720*/  SHF.R.S32.HI R0, RZ, 0x1f, R208 ;  /* 0x0000001fff007819 */ /* 0x004fe200000114d0 */
        /* <DEDUP_REMOVED lines=19> */
[----:B------:R2:W4:Y:S02]  /*10860*/  SHFL.IDX PT, R5, R12, RZ, 0x181f ;  /* 0x00181fff0c057589 */ /* 0x00052400000e0000 */
.L_x_3046:
[----:B------:R-:W-:Y:S05]  /*10870*/  BRA.DIV ~URZ, `(.L_x_2939) ;  /* 0x0000ff627f007947 */ /* 0x000fea000b800000 */
[----:B------:R-:W2:Y:S01]  /*10880*/  SHFL.IDX PT, R0, R15, RZ, 0x181f ;  /* 0x00181fff0f007589 */ /* 0x000ea200000e0000 */
[----:B------:R-:W-:Y:S02]  /*10890*/  ISETP.GE.AND P2, PT, R216, c[0x0][0x1d4], PT ;  /* 0x00007500d8007a0c */ /* 0x000fe40003f46270 */
[----:B------:R-:W-:Y:S02]  /*108a0*/  ISETP.GE.AND P1, PT, R218, c[0x0][0x1d4], PT ;  /* 0x00007500da007a0c */ /* 0x000fe40003f26270 */
[----:B------:R-:W-:Y:S02]  /*108b0*/  SEL R14, RZ, 0x10, P2 ;  /* 0x00000010ff0e7807 */ /* 0x000fe40001000000 */
[----:B------:R-:W-:Y:S02]  /*108c0*/  SEL R13, RZ, 0x10, P1 ;  /* 0x00000010ff0d7807 */ /* 0x000fe40000800000 */
[----:B--2---:R-:W-:-:S02]  /*108d0*/  IADD3 R6, P0, R0, R24, RZ ;  /* 0x0000001800067210 */ /* 0x004fc40007f1e0ff */
[----:B------:R-:W-:-:S03]  /*108e0*/  IADD3 R2, P3, R0, R25, RZ ;  /* 0x0000001900027210 */ /* 0x000fc60007f7e0ff */
[----:B----4-:R-:W-:Y:S01]  /*108f0*/  IMAD.X R7, R5, 0x1, R26, P0 ;  /* 0x0000000105077824 */ /* 0x010fe200000e061a */
[----:B------:R-:W-:Y:S01]  /*10900*/  ISETP.GE.AND P0, PT, R219, c[0x0][0x1d4], PT ;  /* 0x00007500db007a0c */ /* 0x000fe20003f06270 */
[C---:B------:R-:W-:Y:S01]  /*10910*/  IMAD.X R3, R5.reuse, 0x1, R27, P3 ;  /* 0x0000000105037824 */ /* 0x040fe200018e061b */
[----:B------:R-:W-:Y:S02]  /*10920*/  IADD3 R8, P3, R0, R28, RZ ;  /* 0x0000001c00087210 */ /* 0x000fe40007f7e0ff */
[----:B------:R-:W-:Y:S01]  /*10930*/  @!PT LDS RZ, [RZ] ;  /* 0x00000000fffff984 */ /* 0x000fe20000000800 */
[----:B------:R-:W-:Y:S01]  /*10940*/  @!PT LDS RZ, [RZ] ;  /* 0x00000000fffff984 */ /* 0x000fe20000000800 */
[----:B------:R2:W-:Y:S03]  /*10950*/  LDGSTS.E.BYPASS.LTC128B.128 [R144+0x6100], [R6.64], !P2 ;  /* 0x0610000006907fae */ /* 0x0005e6000d101d48 */
[----:B------:R-:W-:Y:S01]  /*10960*/  IMAD.X R9, R5, 0x1, R29, P3 ;  /* 0x0000000105097824 */ /* 0x000fe200018e061d */
[----:B------:R2:W-:Y:S04]  /*10970*/  LDGSTS.E.BYPASS.LTC128B.128 [R144+0x8100], [R2.64], !P1 ;  /* 0x0810000002907fae */ /* 0x0005e8000c901d48 */
[----:B------:R-:W4:Y:S04]  /*10980*/  SHFL.IDX PT, R0, R15, 0x1, 0x181f ;  /* 0x00381f000f007f89 */ /* 0x000f2800000e0000 */
[----:B------:R2:W-:Y:S04]  /*10990*/  LDGSTS.E.BYPASS.LTC128B.128 [R144+0xa100], [R8.64], !P0 ;  /* 0x0a10000008907fae */ /* 0x0005e8000c101d48 */
[----:B------:R3:W1:Y:S02]  /*109a0*/  SHFL.IDX PT, R5, R12, 0x1, 0x181f ;  /* 0x00381f000c057f89 */ /* 0x00066400000e0000 */
[----:B---3--:R-:W-:-:S02]  /*109b0*/  SEL R12, RZ, 0x10, P0 ;  /* 0x00000010ff0c7807 */ /* 0x008fc40000000000 */
.L_x_3047:
[----:B--2-4-:R-:W-:Y:S02]  /*109c0*/  IADD3 R2, -R14, 0x10, RZ ;  /* 0x000000100e027810 */ /* 0x014fe40007ffe1ff */
[----:B------:R-:W-:-:S02]  /*109d0*/  IADD3 R3, -R13, 0x10, RZ ;  /* 0x000000100d037810 */ /* 0x000fc40007ffe1ff */
[----:B------:R-:W-:Y:S02]  /*109e0*/  LOP3.LUT R2, R2, 0xf, RZ, 0xc0, !PT ;  /* 0x0000000f02027812 */ /* 0x000fe400078ec0ff */
[----:B------:R-:W-:Y:S02]  /*109f0*/  IADD3 R6, -R12, 0x10, RZ ;  /* 0x000000100c067810 */ /* 0x000fe40007ffe1ff */
[----:B------:R-:W-:Y:S02]  /*10a00*/  LOP3.LUT R3, R3, 0xf, RZ, 0xc0, !PT ;  /* 0x0000000f03037812 */ /* 0x000fe400078ec0ff */
[-C--:B------:R-:W-:Y:S02]  /*10a10*/  IADD3 R8, P1, P0, R2, R0.reuse, R24 ;  /* 0x0000000002087210 */ /* 0x080fe4000783e018 */
[----:B------:R-:W-:Y:S02]  /*10a20*/  LOP3.LUT R2, R6, 0xf, RZ, 0xc0, !PT ;  /* 0x0000000f06027812 */ /* 0x000fe400078ec0ff */
[----:B------:R-:W-:-:S02]  /*10a30*/  IADD3 R6, P3, P2, R3, R0, R25 ;  /* 0x0000000003067210 */ /* 0x000fc40007a7e019 */
[-C--:B-1----:R-:W-:Y:S02]  /*10a40*/  IADD3.X R9, RZ, R5.reuse, R26, P1, P0 ;  /* 0x00000005ff097210 */ /* 0x082fe40000fe041a */
        /* <DEDUP_REMOVED lines=12> */
.L_x_2937:
[----:B--2---:R-:W-:Y:S05]  /*10b10*/  BSYNC B0 ;  /* 0x0000000000007941 */ /* 0x004fea0003800000 */
.L_x_2936:
[----:B-1----:R-:W1:Y:S04]  /*10b20*/  S2R R2, SR_TID.X ;  /* 0x0000000000027919 */ /* 0x002e680000002100 */
[----:B------:R-:W0:Y:S04]  /*10b30*/  LDGDEPBAR ;  /* 0x00000000000079af */ /* 0x000e280000000000 */
[----:B------:R-:W2:Y:S04]  /*10b40*/  LDL R9, [R1+0x4] ;  /* 0x0000040001097983 */ /* 0x000ea80000100800 */
[----:B------:R-:W2:Y:S04]  /*10b50*/  LDL R8, [R1+0x64] ;  /* 0x0000640001087983 */ /* 0x000ea80000100800 */
[----:B----4-:R-:W4:Y:S04]  /*10b60*/  LDL R177, [R1+0x20] ;  /* 0x0000200001b17983 */ /* 0x010f280000100800 */
[----:B---3--:R-:W3:Y:S01]  /*10b70*/  LDL R189, [R1+0x4c] ;  /* 0x00004c0001bd7983 */ /* 0x008ee20000100800 */
[----:B-1----:R-:W-:Y:S01]  /*10b80*/  SHF.R.S32.HI R0, RZ, 0x1f, R2 ;  /* 0x0000001fff007819 */ /* 0x002fe20000011402 */
[----:B------:R-:W-:-:S02]  /*10b90*/  IMAD.MOV.U32 R136, RZ, RZ, c[0x0][0x2c4] ;  /* 0x0000b100ff887624 */ /* 0x000fc400078e00ff */
[----:B------:R-:W2:Y:S01]  /*10ba0*/  LDL R176, [R1+0x24] ;  /* 0x0000240001b07983 */ /* 0x000ea20000100800 */
[----:B------:R-:W-:-:S04]  /*10bb0*/  LEA.HI R0, R0, R2, RZ, 0x3 ;  /* 0x0000000200007211 */ /* 0x000fc800078f18ff */
[----:B------:R-:W-:-:S05]  /*10bc0*/  LOP3.LUT R0, R0, 0xfffffff8, RZ, 0xc0, !PT ;  /* 0xfffffff800007812 */ /* 0x000fca00078ec0ff */
[----:B------:R-:W-:-:S05]  /*10bd0*/  IMAD.IADD R0, R2, 0x1, -R0 ;  /* 0x0000000102007824 */ /* 0x000fca00078e0a00 */
[----:B------:R-:W-:Y:S01]  /*10be0*/  LOP3.LUT P0, RZ, R0, 0x4, RZ, 0xc0, !PT ;  /* 0x0000000400ff7812 */ /* 0x000fe2000780c0ff */
[----:B------:R-:W-:Y:S01]  /*10bf0*/  IMAD.MOV.U32 R0, RZ, RZ, 0x40 ;  /* 0x00000040ff007424 */ /* 0x000fe200078e00ff */
[----:B------:R-:W-:Y:S01]  /*10c00*/  WARPSYNC 0xffffffff ;  /* 0xffffffff00007948 */ /* 0x000fe20003800000 */
[C---:B------:R-:W-:Y:S01]  /*10c10*/  HMMA.16816.F32 R24, R20.reuse, R36, RZ ;  /* 0x000000241418723c */ /* 0x040fe200000018ff */
[----:B------:R-:W-:Y:S02]  /*10c20*/  LDSM.16.M88.4 R12, [R183] ;  /* 0x00000000b70c783b */ /* 0x000fe40000000200 */
[----:B------:R-:W-:Y:S02]  /*10c30*/  SEL R178, R0, 0xffffffc0, !P0 ;  /* 0xffffffc000b27807 */ /* 0x000fe40004000000 */
[----:B------:R-:W-:Y:S03]  /*10c40*/  LDSM.16.M88.4 R84, [R185+0x2000] ;  /* 0x00200000b954783b */ /* 0x000fe60000000200 */
[----:B------:R-:W-:Y:S01]  /*10c50*/  IMAD.IADD R2, R185, 0x1, R178 ;  /* 0x00000001b9027824 */ /* 0x000fe200078e02b2 */
[----:B------:R-:W-:Y:S01]  /*10c60*/  HMMA.16816.F32 R68, R20, R60, RZ ;  /* 0x0000003c1444723c */ /* 0x000fe200000018ff */
[----:B------:R-:W-:Y:S04]  /*10c70*/  LDSM.16.M88.4 R112, [R4+0x2000] ;  /* 0x002000000470783b */ /* 0x000fe80000000200 */
[----:B-----5:R-:W1:Y:S01]  /*10c80*/  LDSM.16.M88.4 R44, [R2] ;  /* 0x00000000022c783b */ /* 0x020e620000000200 */
[----:B------:R-:W-:-:S02]  /*10c90*/  IADD3 R0, R178, R185, R179 ;  /* 0x000000b9b2007210 */ /* 0x000fc40007ffe0b3 */
[----:B------:R-:W-:Y:S01]  /*10ca0*/  HMMA.16816.F32 R32, R20, R38, RZ ;  /* 0x000000261420723c */ /* 0x000fe200000018ff */
[----:B------:R-:W-:Y:S04]  /*10cb0*/  LDSM.16.M88.4 R76, [R2+0x800] ;  /* 0x00080000024c783b */ /* 0x000fe80000000200 */
[----:B------:R-:W-:Y:S03]  /*10cc0*/  LDSM.16.M88.4 R64, [R0] ;  /* 0x000000000040783b */ /* 0x000fe60000000200 */
[----:B------:R-:W-:Y:S01]  /*10cd0*/  HMMA.16816.F32 R28, R16, R40, R24 ;  /* 0x00000028101c723c */ /* 0x000fe20000001818 */
[----:B------:R-:W1:Y:S04]  /*10ce0*/  LDSM.16.M88.4 R24, [R182] ;  /* 0x00000000b618783b */ /* 0x000e680000000200 */
[----:B------:R-:W-:Y:S03]  /*10cf0*/  LDSM.16.M88.4 R88, [R2+0x1000] ;  /* 0x001000000258783b */ /* 0x000fe60000000200 */
[C---:B------:R-:W-:Y:S01]  /*10d00*/  HMMA.16816.F32 R36, R20.reuse, R48, RZ ;  /* 0x000000301424723c */ /* 0x040fe200000018ff */
[----:B------:R-:W-:Y:S04]  /*10d10*/  LDSM.16.M88.4 R92, [R0+0x800] ;  /* 0x00080000005c783b */ /* 0x000fe80000000200 */
[----:B------:R-:W-:Y:S03]  /*10d20*/  LDSM.16.M88.4 R100, [R0+0x1000] ;  /* 0x001000000064783b */ /* 0x000fe60000000200 */
[----:B------:R-:W-:Y:S01]  /*10d30*/  HMMA.16816.F32 R60, R20, R62, RZ ;  /* 0x0000003e143c723c */ /* 0x000fe200000018ff */
[----:B------:R-:W-:Y:S04]  /*10d40*/  LDSM.16.M88.4 R116, [R185+0x2800] ;  /* 0x00280000b974783b */ /* 0x000fe80000000200 */
[----:B------:R-:W-:Y:S04]  /*10d50*/  LDSM.16.M88.4 R124, [R2+0x2000] ;  /* 0x00200000027c783b */ /* 0x000fe80000000200 */
[----:B------:R-:W-:Y:S01]  /*10d60*/  LDSM.16.M88.4 R132, [R0+0x2000] ;  /* 0x002000000084783b */ /* 0x000fe20000000200 */
[----:B-1----:R-:W-:Y:S03]  /*10d70*/  HMMA.16816.F32 R28, R12, R44, R28 ;  /* 0x0000002c0c1c723c */ /* 0x002fe6000000181c */
[----:B------:R-:W-:Y:S05]  /*10d80*/  LDSM.16.M88.4 R128, [R185+0x4000] ;  /* 0x00400000b980783b */ /* 0x000fea0000000200 */
[C---:B------:R-:W-:Y:S01]  /*10d90*/  HMMA.16816.F32 R40, R16.reuse, R42, R32 ;  /* 0x0000002a1028723c */ /* 0x040fe20000001820 */
[----:B------:R-:W1:Y:S07]  /*10da0*/  LDSM.16.M88.4 R32, [R180+0x4000] ;  /* 0x00400000b420783b */ /* 0x000e6e0000000200 */
[----:B------:R-:W-:Y:S08]  /*10db0*/  HMMA.16816.F32 R56, R16, R80, R36 ;  /* 0x000000501038723c */ /* 0x000ff00000001824 */
[----:B------:R-:W-:Y:S08]  /*10dc0*/  HMMA.16816.F32 R36, R20, R50, RZ ;  /* 0x000000321424723c */ /* 0x000ff000000018ff */
[----:B------:R-:W-:Y:S08]  /*10dd0*/  HMMA.16816.F32 R52, R24, R64, R28 ;  /* 0x000000401834723c */ /* 0x000ff0000000181c */
[----:B------:R-:W-:Y:S08]  /*10de0*/  HMMA.16816.F32 R28, R20, R72, RZ ;  /* 0x00000048141c723c */ /* 0x000ff000000018ff */
[----:B------:R-:W-:Y:S01]  /*10df0*/  HMMA.16816.F32 R44, R12, R46, R40 ;  /* 0x0000002e0c2c723c */ /* 0x000fe20000001828 */
[----:B------:R-:W1:Y:S07]  /*10e00*/  LDSM.16.M88.4 R40, [R181+0x4000] ;  /* 0x00400000b528783b */ /* 0x000e6e0000000200 */
[----:B------:R-:W-:Y:S08]  /*10e10*/  HMMA.16816.F32 R72, R20, R74, RZ ;  /* 0x0000004a1448723c */ /* 0x000ff000000018ff */
[C---:B------:R-:W-:Y:S01]  /*10e20*/  HMMA.16816.F32 R48, R16.reuse, R82, R36 ;  /* 0x000000521030723c */ /* 0x040fe20000001824 */
[----:B------:R-:W1:Y:S04]  /*10e30*/  LDSM.16.M88.4 R80, [R2+0x1800] ;  /* 0x001800000250783b */ /* 0x000e680000000200 */
[----:B------:R-:W4:Y:S03]  /*10e40*/  LDSM.16.M88.4 R36, [R183+0x4000] ;  /* 0x00400000b724783b */ /* 0x000f260000000200 */
[----:B------:R-:W-:Y:S08]  /*10e50*/  HMMA.16816.F32 R28, R16, R96, R28 ;  /* 0x00000060101c723c */ /* 0x000ff0000000181c */
[----:B------:R-:W-:Y:S08]  /*10e60*/  HMMA.16816.F32 R56, R12, R76, R56 ;  /* 0x0000004c0c38723c */ /* 0x000ff00000001838 */
[----:B------:R-:W-:Y:S08]  /*10e70*/  HMMA.16816.F32 R44, R24, R66, R44 ;  /* 0x00000042182c723c */ /* 0x000ff0000000182c */
[----:B-1----:R-:W-:Y:S08]  /*10e80*/  HMMA.16816.F32 R20, R32, R84, R52 ;  /* 0x000000542014723c */ /* 0x002ff00000001834 */
[C---:B------:R-:W-:Y:S01]  /*10e90*/  HMMA.16816.F32 R72, R16.reuse, R98, R72 ;  /* 0x000000621048723c */ /* 0x040fe20000001848 */
[----:B------:R-:W-:Y:S07]  /*10ea0*/  LDSM.16.M88.4 R96, [R185+0x3000] ;  /* 0x00300000b960783b */ /* 0x000fee0000000200 */
[C---:B------:R-:W-:Y:S01]  /*10eb0*/  HMMA.16816.F32 R64, R16.reuse, R120, R68 ;  /* 0x000000781040723c */ /* 0x040fe20000001844 */
[----:B------:R-:W-:Y:S07]  /*10ec0*/  LDSM.16.M88.4 R68, [R185+0x3800] ;  /* 0x00380000b944783b */ /* 0x000fee0000000200 */
[----:B------:R-:W-:Y:S01]  /*10ed0*/  HMMA.16816.F32 R60, R16, R122, R60 ;  /* 0x0000007a103c723c */ /* 0x000fe2000000183c */
[----:B------:R-:W-:Y:S07]  /*10ee0*/  LDSM.16.M88.4 R120, [R4+0x2800] ;  /* 0x002800000478783b */ /* 0x000fee0000000200 */
[C---:B------:R-:W-:Y:S01]  /*10ef0*/  HMMA.16816.F32 R52, R12.reuse, R78, R48 ;  /* 0x0000004e0c34723c */ /* 0x040fe20000001830 */
[----:B------:R-:W1:Y:S07]  /*10f00*/  LDSM.16.M88.4 R76, [R0+0x1800] ;  /* 0x00180000004c783b */ /* 0x000e6e0000000200 */
[----:B------:R-:W-:Y:S01]  /*10f10*/  HMMA.16816.F32 R48, R12, R88, R28 ;  /* 0x000000580c30723c */ /* 0x000fe2000000181c */
[----:B------:R-:W1:Y:S07]  /*10f20*/  LDSM.16.M88.4 R28, [R182+0x4000] ;  /* 0x00400000b61c783b */ /* 0x000e6e0000000200 */
[----:B------:R-:W-:Y:S08]  /*10f30*/  HMMA.16816.F32 R56, R24, R92, R56 ;  /* 0x0000005c1838723c */ /* 0x000ff00000001838 */
[----:B------:R-:W-:Y:S08]  /*10f40*/  HMMA.16816.F32 R16, R40, R112, R20 ;  /* 0x000000702810723c */ /* 0x000ff00000001814 */
[C---:B------:R-:W-:Y:S01]  /*10f50*/  HMMA.16816.F32 R72, R12.reuse, R90, R72 ;  /* 0x0000005a0c48723c */ /* 0x040fe20000001848 */
[----:B------:R-:W-:Y:S07]  /*10f60*/  LDSM.16.M88.4 R88, [R2+0x2800] ;  /* 0x002800000258783b */ /* 0x000fee0000000200 */
[----:B------:R-:W-:Y:S08]  /*10f70*/  HMMA.16816.F32 R64, R12, R80, R64 ;  /* 0x000000500c40723c */ /* 0x000ff00000001840 */
[----:B------:R-:W-:Y:S01]  /*10f80*/  HMMA.16816.F32 R20, R32, R86, R44 ;  /* 0x000000562014723c */ /* 0x000fe2000000182c */
[----:B------:R-:W1:Y:S07]  /*10f90*/  LDSM.16.M88.4 R84, [R4+0x3000] ;  /* 0x003000000454783b */ /* 0x000e6e0000000200 */
[----:B------:R-:W-:Y:S01]  /*10fa0*/  HMMA.16816.F32 R60, R12, R82, R60 ;  /* 0x000000520c3c723c */ /* 0x000fe2000000183c */
[----:B------:R-:W-:Y:S07]  /*10fb0*/  LDSM.16.M88.4 R80, [R2+0x3800] ;  /* 0x003800000250783b */ /* 0x000fee0000000200 */
[C---:B------:R-:W-:Y:S01]  /*10fc0*/  HMMA.16816.F32 R52, R24.reuse, R94, R52 ;  /* 0x0000005e1834723c */ /* 0x040fe20000001834 */
[----:B------:R-:W-:Y:S07]  /*10fd0*/  LDSM.16.M88.4 R92, [R0+0x3000] ;  /* 0x00300000005c783b */ /* 0x000fee0000000200 */
[----:B------:R-:W-:Y:S08]  /*10fe0*/  HMMA.16816.F32 R44, R24, R100, R48 ;  /* 0x00000064182c723c */ /* 0x000ff00000001830 */
[----:B------:R-:W-:Y:S08]  /*10ff0*/  HMMA.16816.F32 R56, R32, R116, R56 ;  /* 0x000000742038723c */ /* 0x000ff00000001838 */
[----:B----4-:R-:W-:Y:S08]  /*11000*/  HMMA.16816.F32 R12, R36, R124, R16 ;  /* 0x0000007c240c723c */ /* 0x010ff00000001810 */
[C---:B------:R-:W-:Y:S01]  /*11010*/  HMMA.16816.F32 R72, R24.reuse, R102, R72 ;  /* 0x000000661848723c */ /* 0x040fe20000001848 */
[----:B------:R-:W-:Y:S07]  /*11020*/  LDSM.16.M88.4 R100, [R2+0x3000] ;  /* 0x003000000264783b */ /* 0x000fee0000000200 */
[----:B-1----:R-:W-:Y:S08]  /*11030*/  HMMA.16816.F32 R64, R24, R76, R64 ;  /* 0x0000004c1840723c */ /* 0x002ff00000001840 */
[----:B------:R-:W-:Y:S01]  /*11040*/  HMMA.16816.F32 R16, R40, R114, R20 ;  /* 0x000000722810723c */ /* 0x000fe20000001814 */
[----:B------:R-:W-:Y:S04]  /*11050*/  LDSM.16.M88.4 R20, [R180+0x8000] ;  /* 0x00800000b414783b */ /* 0x000fe80000000200 */
[----:B------:R-:W-:Y:S03]  /*11060*/  LDSM.16.M88.4 R112, [R185+0x4800] ;  /* 0x00480000b970783b */ /* 0x000fe60000000200 */
[----:B------:R-:W-:Y:S01]  /*11070*/  HMMA.16816.F32 R60, R24, R78, R60 ;  /* 0x0000004e183c723c */ /* 0x000fe2000000183c */
[----:B------:R-:W1:Y:S07]  /*11080*/  LDSM.16.M88.4 R76, [R4+0x3800] ;  /* 0x00380000044c783b */ /* 0x000e6e0000000200 */
[C---:B------:R-:W-:Y:S01]  /*11090*/  HMMA.16816.F32 R48, R32.reuse, R118, R52 ;  /* 0x000000762030723c */ /* 0x040fe20000001834 */
[----:B------:R-:W4:Y:S07]  /*110a0*/  LDSM.16.M88.4 R116, [R0+0x2800] ;  /* 0x002800000074783b */ /* 0x000f2e0000000200 */
[----:B------:R-:W-:Y:S08]  /*110b0*/  HMMA.16816.F32 R44, R32, R96, R44 ;  /* 0x00000060202c723c */ /* 0x000ff0000000182c */
[----:B------:R-:W-:Y:S08]  /*110c0*/  HMMA.16816.F32 R56, R40, R120, R56 ;  /* 0x000000782838723c */ /* 0x000ff00000001838 */
[----:B------:R-:W-:Y:S08]  /*110d0*/  HMMA.16816.F32 R24, R28, R132, R12 ;  /* 0x000000841c18723c */ /* 0x000ff0000000180c */
[C---:B------:R-:W-:Y:S01]  /*110e0*/  HMMA.16816.F32 R72, R32.reuse, R98, R72 ;  /* 0x000000622048723c */ /* 0x040fe20000001848 */
[----:B------:R-:W-:Y:S07]  /*110f0*/  LDSM.16.M88.4 R96, [R0+0x4000] ;  /* 0x004000000060783b */ /* 0x000fee0000000200 */
[----:B------:R-:W-:Y:S08]  /*11100*/  HMMA.16816.F32 R64, R32, R68, R64 ;  /* 0x000000442040723c */ /* 0x000ff00000001840 */
[----:B------:R-:W-:Y:S01]  /*11110*/  HMMA.16816.F32 R12, R36, R126, R16 ;  /* 0x0000007e240c723c */ /* 0x000fe20000001810 */
[----:B------:R-:W-:Y:S04]  /*11120*/  LDSM.16.M88.4 R16, [R181+0x8000] ;  /* 0x00800000b510783b */ /* 0x000fe80000000200 */
[----:B------:R-:W1:Y:S03]  /*11130*/  LDSM.16.M88.4 R124, [R4+0x4000] ;  /* 0x00400000047c783b */ /* 0x000e660000000200 */
[----:B------:R-:W-:Y:S08]  /*11140*/  HMMA.16816.F32 R60, R32, R70, R60 ;  /* 0x00000046203c723c */ /* 0x000ff0000000183c */
[C---:B------:R-:W-:Y:S01]  /*11150*/  HMMA.16816.F32 R52, R40.reuse, R122, R48 ;  /* 0x0000007a2834723c */ /* 0x040fe20000001830 */
[----:B------:R-:W-:Y:S07]  /*11160*/  LDSM.16.M88.4 R120, [R2+0x4000] ;  /* 0x004000000278783b */ /* 0x000fee0000000200 */
[----:B------:R-:W-:Y:S08]  /*11170*/  HMMA.16816.F32 R48, R40, R84, R44 ;  /* 0x000000542830723c */ /* 0x000ff0000000182c */
[----:B------:R-:W-:Y:S08]  /*11180*/  HMMA.16816.F32 R44, R36, R88, R56 ;  /* 0x00000058242c723c */ /* 0x000ff00000001838 */
[C---:B------:R-:W-:Y:S01]  /*11190*/  HMMA.16816.F32 R72, R40.reuse, R86, R72 ;  /* 0x000000562848723c */ /* 0x040fe20000001848 */
[----:B------:R-:W-:Y:S07]  /*111a0*/  LDSM.16.M88.4 R84, [R185+0x5000] ;  /* 0x00500000b954783b */ /* 0x000fee0000000200 */
[----:B-1----:R-:W-:Y:S08]  /*111b0*/  HMMA.16816.F32 R68, R40, R76, R64 ;  /* 0x0000004c2844723c */ /* 0x002ff00000001840 */
[----:B------:R-:W-:Y:S08]  /*111c0*/  HMMA.16816.F32 R24, R20, R128, R24 ;  /* 0x000000801418723c */ /* 0x000ff00000001818 */
[----:B------:R-:W-:Y:S01]  /*111d0*/  HMMA.16816.F32 R32, R28, R134, R12 ;  /* 0x000000861c20723c */ /* 0x000fe2000000180c */
[----:B------:R-:W1:Y:S07]  /*111e0*/  LDSM.16.M88.4 R12, [R183+0x8000] ;  /* 0x00800000b70c783b */ /* 0x000e6e0000000200 */
[----:B------:R-:W-:Y:S01]  /*111f0*/  HMMA.16816.F32 R60, R40, R78, R60 ;  /* 0x0000004e283c723c */ /* 0x000fe2000000183c */
[----:B------:R-:W1:Y:S07]  /*11200*/  LDSM.16.M88.4 R76, [R0+0x3800] ;  /* 0x00380000004c783b */ /* 0x000e6e0000000200 */
[C---:B------:R-:W-:Y:S01]  /*11210*/  HMMA.16816.F32 R56, R36.reuse, R90, R52 ;  /* 0x0000005a2438723c */ /* 0x040fe20000001834 */
[----:B------:R-:W1:Y:S07]  /*11220*/  LDSM.16.M88.4 R88, [R4+0x4800] ;  /* 0x004800000458783b */ /* 0x000e6e0000000200 */
[----:B------:R-:W-:Y:S08]  /*11230*/  HMMA.16816.F32 R52, R36, R100, R48 ;  /* 0x000000642434723c */ /* 0x000ff00000001830 */
[----:B----4-:R-:W-:Y:S08]  /*11240*/  HMMA.16816.F32 R48, R28, R116, R44 ;  /* 0x000000741c30723c */ /* 0x010ff0000000182c */
[C---:B------:R-:W-:Y:S01]  /*11250*/  HMMA.16816.F32 R64, R36.reuse, R102, R72 ;  /* 0x000000662440723c */ /* 0x040fe20000001848 */
[----:B------:R-:W-:Y:S07]  /*11260*/  LDSM.16.M88.4 R72, [R2+0x4800] ;  /* 0x004800000248783b */ /* 0x000fee0000000200 */
[----:B------:R-:W-:Y:S08]  /*11270*/  HMMA.16816.F32 R68, R36, R80, R68 ;  /* 0x000000502444723c */ /* 0x000ff00000001844 */
[----:B------:R-:W-:Y:S01]  /*11280*/  HMMA.16816.F32 R44, R16, R124, R24 ;  /* 0x0000007c102c723c */ /* 0x000fe20000001818 */
[----:B------:R-:W4:Y:S07]  /*11290*/  LDSM.16.M88.4 R24, [R182+0x8000] ;  /* 0x00800000b618783b */ /* 0x000f2e0000000200 */
[----:B------:R-:W-:Y:S08]  /*112a0*/  HMMA.16816.F32 R40, R20, R130, R32 ;  /* 0x000000821428723c */ /* 0x000ff00000001820 */
[----:B------:R-:W-:Y:S01]  /*112b0*/  HMMA.16816.F32 R36, R36, R82, R60 ;  /* 0x000000522424723c */ /* 0x000fe2000000183c */
[----:B------:R-:W2:Y:S07]  /*112c0*/  LDSM.16.M88.4 R80, [R185+0x5800] ;  /* 0x00580000b950783b */ /* 0x000eae0000000200 */
[C---:B------:R-:W-:Y:S08]  /*112d0*/  HMMA.16816.F32 R32, R28.reuse, R118, R56 ;  /* 0x000000761c20723c */ /* 0x040ff00000001838 */
[----:B------:R-:W-:Y:S08]  /*112e0*/  HMMA.16816.F32 R52, R28, R92, R52 ;  /* 0x0000005c1c34723c */ /* 0x000ff00000001834 */
[----:B------:R-:W-:Y:S08]  /*112f0*/  HMMA.16816.F32 R48, R20, R112, R48 ;  /* 0x000000701430723c */ /* 0x000ff00000001830 */
[----:B------:R-:W-:Y:S08]  /*11300*/  HMMA.16816.F32 R56, R28, R94, R64 ;  /* 0x0000005e1c38723c */ /* 0x000ff00000001840 */
[----:B-1----:R-:W-:Y:S08]  /*11310*/  HMMA.16816.F32 R44, R12, R120, R44 ;  /* 0x000000780c2c723c */ /* 0x002ff0000000182c */
[----:B------:R-:W-:Y:S08]  /*11320*/  HMMA.16816.F32 R92, R28, R78, R36 ;  /* 0x0000004e1c5c723c */ /* 0x000ff00000001824 */
[----:B------:R-:W-:Y:S08]  /*11330*/  HMMA.16816.F32 R36, R20, R114, R32 ;  /* 0x000000721424723c */ /* 0x000ff00000001820 */
[----:B------:R-:W-:Y:S08]  /*11340*/  HMMA.16816.F32 R40, R16, R126, R40 ;  /* 0x0000007e1028723c */ /* 0x000ff00000001828 */
[----:B------:R-:W-:Y:S01]  /*11350*/  HMMA.16816.F32 R60, R20, R84, R52 ;  /* 0x00000054143c723c */ /* 0x000fe20000001834 */
[----:B------:R-:W1:Y:S07]  /*11360*/  LDSM.16.M88.4 R52, [R4+0x5000] ;  /* 0x005000000434783b */ /* 0x000e6e0000000200 */
[----:B------:R-:W-:Y:S08]  /*11370*/  HMMA.16816.F32 R32, R16, R88, R48 ;  /* 0x000000581020723c */ /* 0x000ff00000001830 */
[----:B------:R-:W-:Y:S01]  /*11380*/  HMMA.16816.F32 R64, R28, R76, R68 ;  /* 0x0000004c1c40723c */ /* 0x000fe20000001844 */
[----:B------:R-:W1:Y:S07]  /*11390*/  LDSM.16.M88.4 R68, [R0+0x4800] ;  /* 0x004800000044783b */ /* 0x000e6e0000000200 */
[----:B----4-:R-:W-:Y:S08]  /*113a0*/  HMMA.16816.F32 R48, R24, R96, R44 ;  /* 0x000000601830723c */ /* 0x010ff0000000182c */
[----:B------:R-:W-:Y:S08]  /*113b0*/  HMMA.16816.F32 R44, R16, R90, R36 ;  /* 0x0000005a102c723c */ /* 0x000ff00000001824 */
[C---:B------:R-:W-:Y:S08]  /*113c0*/  HMMA.16816.F32 R28, R12.reuse, R122, R40 ;  /* 0x0000007a0c1c723c */ /* 0x040ff00000001828 */
[----:B------:R-:W-:Y:S08]  /*113d0*/  HMMA.16816.F32 R40, R12, R72, R32 ;  /* 0x000000480c28723c */ /* 0x000ff00000001820 */
[C---:B------:R-:W-:Y:S08]  /*113e0*/  HMMA.16816.F32 R56, R20.reuse, R86, R56 ;  /* 0x000000561438723c */ /* 0x040ff00000001838 */
[----:B--2---:R-:W-:Y:S01]  /*113f0*/  HMMA.16816.F32 R76, R20, R80, R64 ;  /* 0x00000050144c723c */ /* 0x004fe20000001840 */
[----:B------:R-:W2:Y:S07]  /*11400*/  LDSM.16.M88.4 R64, [R2+0x5000] ;  /* 0x005000000240783b */ /* 0x000eae0000000200 */
[----:B-1----:R-:W-:Y:S01]  /*11410*/  HMMA.16816.F32 R36, R16, R52, R60 ;  /* 0x000000341024723c */ /* 0x002fe2000000183c */
[----:B------:R-:W1:Y:S01]  /*11420*/  LDSM.16.M88.4 R60, [R4+0x5800] ;  /* 0x00580000043c783b */ /* 0x000e620000000200 */
[----:B------:R-:W-:-:S06]  /*11430*/  FMUL.FTZ R3, R48, c[0x0][0x320] ;  /* 0x0000c80030037a20 */ /* 0x000fcc0000410000 */
[----:B------:R-:W-:Y:S01]  /*11440*/  HMMA.16816.F32 R32, R12, R74, R44 ;  /* 0x0000004a0c20723c */ /* 0x000fe2000000182c */
[----:B------:R4:W1:Y:S07]  /*11450*/  MUFU.TANH R73, R3 ;  /* 0x0000000300497308 */ /* 0x00086e0000002400 */
[C---:B------:R-:W-:Y:S08]  /*11460*/  HMMA.16816.F32 R40, R24.reuse, R68, R40 ;  /* 0x000000441828723c */ /* 0x040ff00000001828 */
[----:B------:R-:W-:Y:S01]  /*11470*/  HMMA.16816.F32 R28, R24, R98, R28 ;  /* 0x00000062181c723c */ /* 0x000fe2000000181c */
[----:B----4-:R-:W-:-:S07]  /*11480*/  FMUL.FTZ R3, R49, c[0x0][0x320] ;  /* 0x0000c80031037a20 */ /* 0x010fce0000410000 */
[----:B------:R-:W-:Y:S01]  /*11490*/  HMMA.16816.F32 R44, R16, R54, R56 ;  /* 0x00000036102c723c */ /* 0x000fe20000001838 */
[----:B------:R-:W4:Y:S01]  /*114a0*/  LDSM.16.M88.4 R52, [R0+0x5000] ;  /* 0x005000000034783b */ /* 0x000f220000000200 */
[----:B------:R1:W1:Y:S06]  /*114b0*/  MUFU.TANH R72, R3 ;  /* 0x0000000300487308 */ /* 0x00026c0000002400 */
[----:B------:R-:W-:Y:S01]  /*114c0*/  HMMA.16816.F32 R20, R20, R82, R92 ;  /* 0x000000521414723c */ /* 0x000fe2000000185c */
[----:B-1----:R-:W-:-:S04]  /*114d0*/  FMUL.FTZ R3, R50, c[0x0][0x320] ;  /* 0x0000c80032037a20 */ /* 0x002fc80000410000 */
[----:B------:R1:W-:Y:S03]  /*114e0*/  MUFU.TANH R80, R3 ;  /* 0x0000000300507308 */ /* 0x0003e60000002400 */
[----:B------:R-:W-:Y:S08]  /*114f0*/  HMMA.16816.F32 R32, R24, R70, R32 ;  /* 0x000000461820723c */ /* 0x000ff00000001820 */
[----:B--2---:R-:W-:Y:S01]  /*11500*/  HMMA.16816.F32 R36, R12, R64, R36 ;  /* 0x000000400c24723c */ /* 0x004fe20000001824 */
[----:B-1----:R-:W-:-:S02]  /*11510*/  FMUL.FTZ R3, R51, c[0x0][0x320] ;  /* 0x0000c80033037a20 */ /* 0x002fc40000410000 */
[----:B------:R1:W2:Y:S02]  /*11520*/  LDSM.16.M88.4 R48, [R2+0x5800] ;  /* 0x005800000230783b */ /* 0x0002a40000000200 */
[----:B------:R3:W-:Y:S03]  /*11530*/  MUFU.TANH R74, R3 ;  /* 0x00000003004a7308 */ /* 0x0007e60000002400 */
[----:B------:R-:W-:Y:S01]  /*11540*/  HMMA.16816.F32 R4, R16, R60, R76 ;  /* 0x0000003c1004723c */ /* 0x000fe2000000184c */
[----:B---3--:R-:W-:Y:S02]  /*11550*/  FMUL.FTZ R3, R28, c[0x0][0x320] ;  /* 0x0000c8001c037a20 */ /* 0x008fe40000410000 */
[----:B-1----:R-:W-:Y:S02]  /*11560*/  FMUL.FTZ R2, R40, c[0x0][0x320] ;  /* 0x0000c80028027a20 */ /* 0x002fe40000410000 */
[----:B------:R1:W3:Y:S08]  /*11570*/  MUFU.TANH R68, R3 ;  /* 0x0000000300447308 */ /* 0x0002f00000002400 */
[----:B------:R2:W-:Y:S01]  /*11580*/  MUFU.TANH R57, R2 ;  /* 0x0000000200397308 */ /* 0x0005e20000002400 */
[----:B-1----:R-:W-:-:S02]  /*11590*/  FMUL.FTZ R3, R29, c[0x0][0x320] ;  /* 0x0000c8001d037a20 */ /* 0x002fc40000410000 */
[----:B--2---:R-:W-:-:S05]  /*115a0*/  FMUL.FTZ R2, R41, c[0x0][0x320] ;  /* 0x0000c80029027a20 */ /* 0x004fca0000410000 */
[----:B------:R1:W2:Y:S01]  /*115b0*/  MUFU.TANH R58, R3 ;  /* 0x00000003003a7308 */ /* 0x0002a20000002400 */
[----:B------:R-:W-:Y:S01]  /*115c0*/  HMMA.16816.F32 R16, R16, R62, R20 ;  /* 0x0000003e1010723c */ /* 0x000fe20000001814 */
[----:B------:R2:W3:Y:S01]  /*115d0*/  LDSM.16.M88.4 R20, [R0+0x5800] ;  /* 0x005800000014783b */ /* 0x0004e20000000200 */
[----:B------:R-:W-:Y:S01]  /*115e0*/  ISETP.NE.AND P1, PT, R136, 0x1, PT ;  /* 0x000000018800780c */ /* 0x000fe20003f25270 */
[----:B------:R-:W-:Y:S01]  /*115f0*/  IMAD.IADD R225, R8, 0x1, R9 ;  /* 0x0000000108e17824 */ /* 0x000fe200078e0209 */
[----:B------:R-:W-:-:S04]  /*11600*/  DEPBAR.LE SB0, 0x2 ;  /* 0x000080800000791a */ /* 0x000fc80000000000 */
[----:B------:R2:W2:Y:S01]  /*11610*/  MUFU.TANH R56, R2 ;  /* 0x0000000200387308 */ /* 0x0004a20000002400 */
[----:B-1----:R-:W-:Y:S01]  /*11620*/  FMUL.FTZ R3, R30, c[0x0][0x320] ;  /* 0x0000c8001e037a20 */ /* 0x002fe20000410000 */
[----:B----4-:R-:W-:Y:S01]  /*11630*/  HMMA.16816.F32 R36, R24, R52, R36 ;  /* 0x000000341824723c */ /* 0x010fe20000001824 */
[----:B--2---:R-:W-:-:S07]  /*11640*/  FMUL.FTZ R0, R34, c[0x0][0x320] ;  /* 0x0000c80022007a20 */ /* 0x004fce0000410000 */
[----:B------:R-:W-:Y:S01]  /*11650*/  HMMA.16816.F32 R4, R12, R48, R4 ;  /* 0x000000300c04723c */ /* 0x000fe20000001804 */
[----:B------:R-:W-:Y:S01]  /*11660*/  FMUL.FTZ R2, R42, c[0x0][0x320] ;  /* 0x0000c8002a027a20 */ /* 0x000fe20000410000 */
[----:B------:R1:W-:Y:S01]  /*11670*/  MUFU.TANH R69, R3 ;  /* 0x0000000300457308 */ /* 0x0003e20000002400 */
[----:B------:R-:W-:Y:S01]  /*11680*/  IMAD.MOV.U32 R9, RZ, RZ, 0x1 ;  /* 0x00000001ff097424 */ /* 0x000fe200078e00ff */
[----:B------:R-:W-:Y:S06]  /*11690*/  BAR.SYNC.DEFER_BLOCKING 0x0 ;  /* 0x0000000000007b1d */ /* 0x000fec0000010000 */
[----:B------:R2:W-:Y:S01]  /*116a0*/  MUFU.TANH R59, R2 ;  /* 0x00000002003b7308 */ /* 0x0005e20000002400 */
[----:B-1----:R-:W-:-:S02]  /*116b0*/  FMUL.FTZ R3, R31, c[0x0][0x320] ;  /* 0x0000c8001f037a20 */ /* 0x002fc40000410000 */
[----:B------:R-:W-:Y:S01]  /*116c0*/  HMMA.16816.F32 R28, R12, R66, R44 ;  /* 0x000000420c1c723c */ /* 0x000fe2000000182c */
[----:B--2---:R-:W-:-:S07]  /*116d0*/  FMUL.FTZ R2, R43, c[0x0][0x320] ;  /* 0x0000c8002b027a20 */ /* 0x004fce0000410000 */
[----:B------:R-:W-:Y:S01]  /*116e0*/  HMMA.16816.F32 R16, R12, R50, R16 ;  /* 0x000000320c10723c */ /* 0x000fe20000001810 */
[----:B------:R-:W-:Y:S01]  /*116f0*/  LDSM.16.MT88.4 R60, [R176+0x800] ;  /* 0x00080000b03c783b */ /* 0x000fe20000004200 */
[----:B------:R1:W-:Y:S03]  /*11700*/  MUFU.TANH R44, R2 ;  /* 0x00000002002c7308 */ /* 0x0003e60000002400 */
[----:B------:R-:W-:Y:S01]  /*11710*/  LDSM.16.MT88.4 R76, [R186+0x2800] ;  /* 0x00280000ba4c783b */ /* 0x000fe20000004200 */
[----:B-1----:R-:W-:-:S04]  /*11720*/  FMUL.FTZ R2, R32, c[0x0][0x320] ;  /* 0x0000c80020027a20 */ /* 0x002fc80000410000 */
[----:B------:R1:W2:Y:S08]  /*11730*/  MUFU.TANH R41, R2 ;  /* 0x0000000200297308 */ /* 0x0002b00000002400 */
[----:B------:R4:W-:Y:S01]  /*11740*/  MUFU.TANH R43, R0 ;  /* 0x00000000002b7308 */ /* 0x0009e20000002400 */
[----:B-1----:R-:W-:-:S07]  /*11750*/  FMUL.FTZ R2, R33, c[0x0][0x320] ;  /* 0x0000c80021027a20 */ /* 0x002fce0000410000 */
[----:B------:R1:W-:Y:S01]  /*11760*/  MUFU.TANH R40, R2 ;  /* 0x0000000200287308 */ /* 0x0003e20000002400 */
[----:B----4-:R-:W-:Y:S02]  /*11770*/  IMAD.MOV.U32 R0, RZ, RZ, R225 ;  /* 0x000000ffff007224 */ /* 0x010fe400078e00e1 */
[----:B-1----:R-:W-:-:S05]  /*11780*/  @P1 IMAD.HI.U32 R2, R225, c[0x0][0x2c8], RZ ;  /* 0x0000b200e1021a27 */ /* 0x002fca00078e00ff */
[----:B------:R-:W-:-:S05]  /*11790*/  @P1 SHF.R.U32.HI R0, RZ, c[0x0][0x2cc], R2 ;  /* 0x0000b300ff001a19 */ /* 0x000fca0000011602 */
[----:B------:R-:W1:Y:S04]  /*117a0*/  SHFL.IDX PT, R2, R0, RZ, 0x1c1f ;  /* 0x001c1fff00027589 */ /* 0x000e6800000e0000 */
[----:B------:R4:W1:Y:S01]  /*117b0*/  SHFL.IDX PT, R8, R0, 0x1, 0x1c1f ;  /* 0x003c1f0000087f89 */ /* 0x00086200000e0000 */
[C---:B------:R-:W-:Y:S01]  /*117c0*/  HMMA.16816.F32 R28, R24.reuse, R54, R28 ;  /* 0x00000036181c723c */ /* 0x040fe2000000181c */
[----:B------:R2:W-:Y:S02]  /*117d0*/  MUFU.TANH R64, R3 ;  /* 0x0000000300407308 */ /* 0x0005e40000002400 */
[----:B------:R-:W-:Y:S05]  /*117e0*/  LDSM.16.MT88.4 R52, [R187] ;  /* 0x00000000bb34783b */ /* 0x000fea0000004200 */
[----:B---3--:R-:W-:Y:S01]  /*117f0*/  HMMA.16816.F32 R4, R24, R20, R4 ;  /* 0x000000141804723c */ /* 0x008fe20000001804 */
[----:B--2---:R-:W-:-:S02]  /*11800*/  FMUL.FTZ R3, R35, c[0x0][0x320] ;  /* 0x0000c80023037a20 */ /* 0x004fc40000410000 */
[----:B----4-:R-:W-:-:S04]  /*11810*/  FMUL.FTZ R0, R36, c[0x0][0x320] ;  /* 0x0000c80024007a20 */ /* 0x010fc80000410000 */
[----:B------:R2:W3:Y:S08]  /*11820*/  MUFU.TANH R33, R0 ;  /* 0x0000000000217308 */ /* 0x0004f00000002400 */
[----:B------:R4:W-:Y:S01]  /*11830*/  MUFU.TANH R42, R3 ;  /* 0x00000003002a7308 */ /* 0x0009e20000002400 */
[----:B--2---:R-:W-:-:S05]  /*11840*/  IMAD R0, R106, -0x40, R9 ;  /* 0xffffffc06a007824 */ /* 0x004fca00078e0209 */
[----:B------:R-:W-:Y:S01]  /*11850*/  IADD3 R0, -R252, R0, R249 ;  /* 0x00000000fc007210 */ /* 0x000fe20007ffe1f9 */
[----:B----4-:R-:W-:-:S04]  /*11860*/  FMUL.FTZ R3, R37, c[0x0][0x320] ;  /* 0x0000c80025037a20 */ /* 0x010fc80000410000 */
[----:B------:R-:W-:Y:S01]  /*11870*/  IMAD.IADD R0, R0, 0x1, -R250 ;  /* 0x0000000100007824 */ /* 0x000fe200078e0afa */
[----:B------:R2:W4:Y:S03]  /*11880*/  MUFU.TANH R32, R3 ;  /* 0x0000000300207308 */ /* 0x0005260000002400 */
[C---:B-1----:R-:W-:Y:S02]  /*11890*/  IMAD.IADD R2, R0.reuse, 0x1, R2 ;  /* 0x0000000100027824 */ /* 0x042fe400078e0202 */
[----:B------:R-:W-:Y:S01]  /*118a0*/  IMAD.IADD R0, R0, 0x1, R8 ;  /* 0x0000000100007824 */ /* 0x000fe200078e0208 */
[----:B------:R-:W-:Y:S01]  /*118b0*/  HMMA.16816.F32 R24, R24, R22, R16 ;  /* 0x000000161818723c */ /* 0x000fe20000001810 */
[----:B--2---:R-:W-:-:S04]  /*118c0*/  FMUL.FTZ R3, R38, c[0x0][0x320] ;  /* 0x0000c80026037a20 */ /* 0x004fc80000410000 */
[----:B------:R1:W-:Y:S02]  /*118d0*/  MUFU.TANH R35, R3 ;  /* 0x0000000300237308 */ /* 0x0003e40000002400 */
[----:B-1----:R-:W-:-:S05]  /*118e0*/  IMAD.IADD R3, R107, 0x1, -R252 ;  /* 0x000000016b037824 */ /* 0x002fca00078e0afc */
[C---:B------:R-:W-:Y:S02]  /*118f0*/  IMNMX R2, R3.reuse, R2, PT ;  /* 0x0000000203027217 */ /* 0x040fe40003800200 */
[----:B------:R-:W-:Y:S01]  /*11900*/  IMNMX R0, R3, R0, PT ;  /* 0x0000000003007217 */ /* 0x000fe20003800200 */
[----:B------:R-:W-:-:S04]  /*11910*/  FMUL.FTZ R3, R28, c[0x0][0x320] ;  /* 0x0000c8001c037a20 */ /* 0x000fc80000410000 */
[----:B------:R1:W2:Y:S01]  /*11920*/  MUFU.TANH R19, R3 ;  /* 0x0000000300137308 */ /* 0x0002a20000002400 */
[----:B------:R-:W-:Y:S01]  /*11930*/  FMUL.FTZ R9, R39, c[0x0][0x320] ;  /* 0x0000c80027097a20 */ /* 0x000fe20000410000 */
[C---:B------:R-:W-:Y:S02]  /*11940*/  ISETP.GT.AND P0, PT, R2.reuse, RZ, PT ;  /* 0x000000ff0200720c */ /* 0x040fe40003f04270 */
[----:B------:R-:W-:Y:S01]  /*11950*/  ISETP.GT.AND P1, PT, R2, 0x1, PT ;  /* 0x000000010200780c */ /* 0x000fe20003f24270 */
[----:B-1----:R-:W-:-:S04]  /*11960*/  FMUL.FTZ R3, R29, c[0x0][0x320] ;  /* 0x0000c8001d037a20 */ /* 0x002fc80000410000 */
[----:B------:R1:W-:Y:S01]  /*11970*/  MUFU.TANH R16, R3 ;  /* 0x0000000300107308 */ /* 0x0003e20000002400 */
[----:B------:R-:W-:Y:S02]  /*11980*/  ISETP.GT.AND P2, PT, R2, 0x8, PT ;  /* 0x000000080200780c */ /* 0x000fe40003f44270 */
[----:B------:R-:W-:Y:S02]  /*11990*/  FSEL R8, R73, -INF , P0 ;  /* 0xff80000049087808 */ /* 0x000fe40000000000 */
[----:B------:R-:W-:-:S03]  /*119a0*/  FSEL R12, R72, -INF , P1 ;  /* 0xff800000480c7808 */ /* 0x000fc60000800000 */
[----:B------:R-:W-:Y:S01]  /*119b0*/  MUFU.TANH R34, R9 ;  /* 0x0000000900227308 */ /* 0x000fe20000002400 */
[----:B-1----:R-:W-:-:S07]  /*119c0*/  FMUL.FTZ R3, R4, c[0x0][0x320] ;  /* 0x0000c80004037a20 */ /* 0x002fce0000410000 */
[----:B------:R1:W1:Y:S01]  /*119d0*/  MUFU.TANH R20, R3 ;  /* 0x0000000300147308 */ /* 0x0002620000002400 */
[----:B------:R-:W-:Y:S02]  /*119e0*/  ISETP.GT.AND P3, PT, R2, 0x9, PT ;  /* 0x000000090200780c */ /* 0x000fe40003f64270 */
[----:B------:R-:W-:Y:S01]  /*119f0*/  FSEL R13, R68, -INF , P2 ;  /* 0xff800000440d7808 */ /* 0x000fe20001000000 */
[----:B-1----:R-:W-:-:S04]  /*11a00*/  FMUL.FTZ R3, R5, c[0x0][0x320] ;  /* 0x0000c80005037a20 */ /* 0x002fc80000410000 */
[----:B------:R1:W1:Y:S01]  /*11a10*/  MUFU.TANH R9, R3 ;  /* 0x0000000300097308 */ /* 0x0002620000002400 */
[C---:B------:R-:W-:Y:S02]  /*11a20*/  ISETP.GT.AND P0, PT, R2.reuse, 0x10, PT ;  /* 0x000000100200780c */ /* 0x040fe40003f04270 */
[----:B------:R-:W-:Y:S02]  /*11a30*/  ISETP.GT.AND P1, PT, R2, 0x11, PT ;  /* 0x000000110200780c */ /* 0x000fe40003f24270 */
[----:B------:R-:W-:Y:S01]  /*11a40*/  FSEL R14, R58, -INF , P3 ;  /* 0xff8000003a0e7808 */ /* 0x000fe20001800000 */
[----:B-1----:R-:W-:-:S04]  /*11a50*/  FMUL.FTZ R3, R24, c[0x0][0x320] ;  /* 0x0000c80018037a20 */ /* 0x002fc80000410000 */
[----:B------:R1:W1:Y:S01]  /*11a60*/  MUFU.TANH R5, R3 ;  /* 0x0000000300057308 */ /* 0x0002620000002400 */
[----:B------:R-:W-:Y:S02]  /*11a70*/  ISETP.GT.AND P2, PT, R2, 0x18, PT ;  /* 0x000000180200780c */ /* 0x000fe40003f44270 */
[----:B------:R-:W-:Y:S02]  /*11a80*/  FSEL R15, R57, -INF , P0 ;  /* 0xff800000390f7808 */ /* 0x000fe40000000000 */
[----:B------:R-:W-:Y:S02]  /*11a90*/  FSEL R18, R56, -INF , P1 ;  /* 0xff80000038127808 */ /* 0x000fe40000800000 */
[C---:B------:R-:W-:Y:S02]  /*11aa0*/  ISETP.GT.AND P0, PT, R2.reuse, 0x20, PT ;  /* 0x000000200200780c */ /* 0x040fe40003f04270 */
[----:B------:R-:W-:Y:S02]  /*11ab0*/  ISETP.GT.AND P1, PT, R2, 0x21, PT ;  /* 0x000000210200780c */ /* 0x000fe40003f24270 */
[----:B-1----:R-:W-:-:S04]  /*11ac0*/  FMNMX.FTZ R3, R8, R12, !PT ;  /* 0x0000000c08037209 */ /* 0x002fc80007810000 */
[----:B------:R-:W-:Y:S02]  /*11ad0*/  FMNMX.FTZ R3, R13, R3, !PT ;  /* 0x000000030d037209 */ /* 0x000fe40007810000 */
[----:B------:R-:W-:Y:S02]  /*11ae0*/  ISETP.GT.AND P3, PT, R2, 0x19, PT ;  /* 0x000000190200780c */ /* 0x000fe40003f64270 */
[----:B------:R-:W-:Y:S02]  /*11af0*/  FMNMX.FTZ R3, R14, R3, !PT ;  /* 0x000000030e037209 */ /* 0x000fe40007810000 */
[----:B------:R-:W-:Y:S02]  /*11b00*/  FSEL R17, R41, -INF , P2 ;  /* 0xff80000029117808 */ /* 0x000fe40001000000 */
[----:B------:R-:W-:Y:S02]  /*11b10*/  ISETP.GT.AND P2, PT, R2, 0x28, PT ;  /* 0x000000280200780c */ /* 0x000fe40003f44270 */
[----:B---3--:R-:W-:-:S02]  /*11b20*/  FSEL R103, R33, -INF , P0 ;  /* 0xff80000021677808 */ /* 0x008fc40000000000 */
[----:B----4-:R-:W-:Y:S02]  /*11b30*/  FSEL R102, R32, -INF , P1 ;  /* 0xff80000020667808 */ /* 0x010fe40000800000 */
[C---:B------:R-:W-:Y:S02]  /*11b40*/  ISETP.GT.AND P0, PT, R2.reuse, 0x30, PT ;  /* 0x000000300200780c */ /* 0x040fe40003f04270 */
[----:B------:R-:W-:Y:S02]  /*11b50*/  ISETP.GT.AND P1, PT, R2, 0x31, PT ;  /* 0x000000310200780c */ /* 0x000fe40003f24270 */
[----:B------:R-:W-:Y:S02]  /*11b60*/  FMNMX.FTZ R3, R15, R3, !PT ;  /* 0x000000030f037209 */ /* 0x000fe40007810000 */
[----:B------:R-:W-:Y:S02]  /*11b70*/  FSEL R23, R40, -INF , P3 ;  /* 0xff80000028177808 */ /* 0x000fe40001800000 */
[----:B------:R-:W-:-:S02]  /*11b80*/  ISETP.GT.AND P3, PT, R2, 0x29, PT ;  /* 0x000000290200780c */ /* 0x000fc40003f64270 */
[----:B--2---:R-:W-:Y:S02]  /*11b90*/  FSEL R101, R19, -INF , P2 ;  /* 0xff80000013657808 */ /* 0x004fe40001000000 */
[----:B------:R-:W-:Y:S02]  /*11ba0*/  ISETP.GT.AND P2, PT, R2, 0x38, PT ;  /* 0x000000380200780c */ /* 0x000fe40003f44270 */
[----:B------:R-:W-:Y:S02]  /*11bb0*/  FSEL R94, R20, -INF , P0 ;  /* 0xff800000145e7808 */ /* 0x000fe40000000000 */
[----:B------:R-:W-:Y:S02]  /*11bc0*/  FSEL R92, R9, -INF , P1 ;  /* 0xff800000095c7808 */ /* 0x000fe40000800000 */
[----:B------:R-:W-:Y:S02]  /*11bd0*/  FMNMX.FTZ R3, R18, R3, !PT ;  /* 0x0000000312037209 */ /* 0x000fe40007810000 */
[----:B------:R-:W-:-:S02]  /*11be0*/  ISETP.GT.AND P0, PT, R0, RZ, PT ;  /* 0x000000ff0000720c */ /* 0x000fc40003f04270 */
[----:B------:R-:W-:Y:S02]  /*11bf0*/  ISETP.GT.AND P1, PT, R0, 0x1, PT ;  /* 0x000000010000780c */ /* 0x000fe40003f24270 */
[----:B------:R-:W-:Y:S01]  /*11c00*/  FSEL R100, R16, -INF , P3 ;  /* 0xff80000010647808 */ /* 0x000fe20001800000 */
[----:B------:R-:W-:Y:S01]  /*11c10*/  FMUL.FTZ R6, R6, c[0x0][0x320] ;  /* 0x0000c80006067a20 */ /* 0x000fe20000410000 */
[----:B------:R-:W-:Y:S01]  /*11c20*/  ISETP.GT.AND P3, PT, R2, 0x39, PT ;  /* 0x000000390200780c */ /* 0x000fe20003f64270 */
[----:B------:R-:W-:Y:S01]  /*11c30*/  FMUL.FTZ R2, R30, c[0x0][0x320] ;  /* 0x0000c8001e027a20 */ /* 0x000fe20000410000 */
[----:B------:R-:W-:Y:S01]  /*11c40*/  FSEL R89, R5, -INF , P2 ;  /* 0xff80000005597808 */ /* 0x000fe20001000000 */
[----:B------:R-:W-:Y:S01]  /*11c50*/  FMUL.FTZ R22, R7, c[0x0][0x320] ;  /* 0x0000c80007167a20 */ /* 0x000fe20000410000 */
[----:B------:R-:W-:Y:S02]  /*11c60*/  FMNMX.FTZ R3, R17, R3, !PT ;  /* 0x0000000311037209 */ /* 0x000fe40007810000 */
[----:B------:R-:W-:-:S02]  /*11c70*/  ISETP.GT.AND P2, PT, R0, 0x8, PT ;  /* 0x000000080000780c */ /* 0x000fc40003f44270 */
[----:B------:R-:W-:Y:S02]  /*11c80*/  FSEL R5, R80, -INF , P0 ;  /* 0xff80000050057808 */ /* 0x000fe40000000000 */
[----:B------:R-:W-:Y:S01]  /*11c90*/  FSEL R7, R74, -INF , P1 ;  /* 0xff8000004a077808 */ /* 0x000fe20000800000 */
[----:B------:R-:W-:Y:S01]  /*11ca0*/  FMUL.FTZ R19, R25, c[0x0][0x320] ;  /* 0x0000c80019137a20 */ /* 0x000fe20000410000 */
[----:B------:R1:W-:Y:S01]  /*11cb0*/  MUFU.TANH R28, R2 ;  /* 0x00000002001c7308 */ /* 0x0003e20000002400 */
[----:B------:R-:W-:Y:S02]  /*11cc0*/  FMNMX.FTZ R3, R23, R3, !PT ;  /* 0x0000000317037209 */ /* 0x000fe40007810000 */
[----:B------:R-:W-:-:S05]  /*11cd0*/  ISETP.GT.AND P0, PT, R0, 0x9, PT ;  /* 0x000000090000780c */ /* 0x000fca0003f04270 */
[----:B------:R2:W-:Y:S01]  /*11ce0*/  MUFU.TANH R25, R6 ;  /* 0x0000000600197308 */ /* 0x0005e20000002400 */
[----:B------:R-:W-:Y:S01]  /*11cf0*/  FMNMX.FTZ R3, R103, R3, !PT ;  /* 0x0000000367037209 */ /* 0x000fe20007810000 */
[----:B------:R-:W-:Y:S01]  /*11d00*/  FMUL.FTZ R4, R31, c[0x0][0x320] ;  /* 0x0000c8001f047a20 */ /* 0x000fe20000410000 */
[----:B------:R-:W-:Y:S02]  /*11d10*/  ISETP.GT.AND P1, PT, R0, 0x10, PT ;  /* 0x000000100000780c */ /* 0x000fe40003f24270 */
[----:B-1----:R-:W-:Y:S02]  /*11d20*/  FMNMX.FTZ R2, R5, R7, !PT ;  /* 0x0000000705027209 */ /* 0x002fe40007810000 */
[----:B------:R-:W-:Y:S02]  /*11d30*/  FSEL R16, R64, -INF , P0 ;  /* 0xff80000040107808 */ /* 0x000fe40000000000 */
[----:B--2---:R-:W-:Y:S01]  /*11d40*/  FSEL R6, R69, -INF , P2 ;  /* 0xff80000045067808 */ /* 0x004fe20001000000 */
[----:B------:R-:W-:Y:S01]  /*11d50*/  FMUL.FTZ R29, R26, c[0x0][0x320] ;  /* 0x0000c8001a1d7a20 */ /* 0x000fe20000410000 */
[----:B------:R-:W-:Y:S01]  /*11d60*/  FMNMX.FTZ R3, R102, R3, !PT ;  /* 0x0000000366037209 */ /* 0x000fe20007810000 */
[----:B------:R1:W-:Y:S01]  /*11d70*/  MUFU.TANH R24, R22 ;  /* 0x0000001600187308 */ /* 0x0003e20000002400 */
[----:B------:R-:W-:Y:S01]  /*11d80*/  FMNMX.FTZ R2, R6, R2, !PT ;  /* 0x0000000206027209 */ /* 0x000fe20007810000 */
[----:B------:R-:W-:Y:S01]  /*11d90*/  FMUL.FTZ R27, R27, c[0x0][0x320] ;  /* 0x0000c8001b1b7a20 */ /* 0x000fe20000410000 */
[----:B------:R-:W-:Y:S01]  /*11da0*/  ISETP.GT.AND P2, PT, R0, 0x11, PT ;  /* 0x000000110000780c */ /* 0x000fe20003f44270 */
[----:B------:R-:W-:Y:S01]  /*11db0*/  LDSM.16.MT88.4 R64, [R186+0x2000] ;  /* 0x00200000ba40783b */ /* 0x000fe20000004200 */
[----:B------:R-:W-:-:S02]  /*11dc0*/  FSEL R21, R59, -INF , P1 ;  /* 0xff8000003b157808 */ /* 0x000fc40000800000 */
[----:B------:R-:W-:Y:S01]  /*11dd0*/  FMNMX.FTZ R2, R16, R2, !PT ;  /* 0x0000000210027209 */ /* 0x000fe20007810000 */
[----:B------:R-:W-:Y:S01]  /*11de0*/  MUFU.TANH R26, R4 ;  /* 0x00000004001a7308 */ /* 0x000fe20000002400 */
[----:B------:R-:W-:Y:S01]  /*11df0*/  FMNMX.FTZ R3, R101, R3, !PT ;  /* 0x0000000365037209 */ /* 0x000fe20007810000 */
[----:B------:R-:W-:Y:S01]  /*11e00*/  LDSM.16.MT88.4 R56, [R187+0x800] ;  /* 0x00080000bb38783b */ /* 0x000fe20000004200 */
[----:B------:R-:W-:Y:S02]  /*11e10*/  ISETP.GT.AND P0, PT, R0, 0x18, PT ;  /* 0x000000180000780c */ /* 0x000fe40003f04270 */
[----:B------:R-:W-:Y:S02]  /*11e20*/  FSEL R20, R44, -INF , P2 ;  /* 0xff8000002c147808 */ /* 0x000fe40001000000 */
[----:B------:R-:W-:Y:S01]  /*11e30*/  FMNMX.FTZ R2, R21, R2, !PT ;  /* 0x0000000215027209 */ /* 0x000fe20007810000 */
[----:B------:R-:W2:Y:S01]  /*11e40*/  MUFU.TANH R4, R19 ;  /* 0x0000001300047308 */ /* 0x000ea20000002400 */
[----:B------:R-:W-:-:S02]  /*11e50*/  FMNMX.FTZ R3, R100, R3, !PT ;  /* 0x0000000364037209 */ /* 0x000fc40007810000 */
[----:B------:R-:W-:Y:S02]  /*11e60*/  ISETP.GT.AND P1, PT, R0, 0x19, PT ;  /* 0x000000190000780c */ /* 0x000fe40003f24270 */
[----:B-1----:R-:W-:Y:S02]  /*11e70*/  FSEL R22, R43, -INF , P0 ;  /* 0xff8000002b167808 */ /* 0x002fe40000000000 */
[----:B------:R-:W-:Y:S02]  /*11e80*/  FMNMX.FTZ R2, R20, R2, !PT ;  /* 0x0000000214027209 */ /* 0x000fe40007810000 */
[----:B------:R-:W-:Y:S02]  /*11e90*/  FMNMX.FTZ R3, R94, R3, !PT ;  /* 0x000000035e037209 */ /* 0x000fe40007810000 */
[----:B------:R-:W-:Y:S02]  /*11ea0*/  ISETP.GT.AND P2, PT, R0, 0x20, PT ;  /* 0x000000200000780c */ /* 0x000fe40003f44270 */
[----:B------:R-:W-:-:S02]  /*11eb0*/  FSEL R44, R42, -INF , P1 ;  /* 0xff8000002a2c7808 */ /* 0x000fc40000800000 */
[----:B------:R-:W-:Y:S01]  /*11ec0*/  FMNMX.FTZ R2, R22, R2, !PT ;  /* 0x0000000216027209 */ /* 0x000fe20007810000 */
[----:B------:R1:W3:Y:S01]  /*11ed0*/  MUFU.TANH R19, R29 ;  /* 0x0000001d00137308 */ /* 0x0002e20000002400 */
[----:B------:R-:W-:Y:S01]  /*11ee0*/  FMNMX.FTZ R3, R92, R3, !PT ;  /* 0x000000035c037209 */ /* 0x000fe20007810000 */
[----:B------:R-:W-:Y:S01]  /*11ef0*/  LDSM.16.MT88.4 R40, [R189] ;  /* 0x00000000bd28783b */ /* 0x000fe20000004200 */
[----:B------:R-:W-:Y:S02]  /*11f00*/  ISETP.GT.AND P0, PT, R0, 0x21, PT ;  /* 0x000000210000780c */ /* 0x000fe40003f04270 */
[----:B------:R-:W-:Y:S02]  /*11f10*/  FSEL R97, R35, -INF , P2 ;  /* 0xff80000023617808 */ /* 0x000fe40001000000 */
[----:B------:R-:W-:Y:S02]  /*11f20*/  FMNMX.FTZ R2, R44, R2, !PT ;  /* 0x000000022c027209 */ /* 0x000fe40007810000 */
[----:B--2---:R-:W-:-:S02]  /*11f30*/  FSEL R88, R4, -INF , P3 ;  /* 0xff80000004587808 */ /* 0x004fc40001800000 */
[----:B------:R-:W-:Y:S02]  /*11f40*/  FMNMX.FTZ R3, R89, R3, !PT ;  /* 0x0000000359037209 */ /* 0x000fe40007810000 */
[----:B------:R-:W-:Y:S02]  /*11f50*/  ISETP.GT.AND P1, PT, R0, 0x28, PT ;  /* 0x000000280000780c */ /* 0x000fe40003f24270 */
[----:B------:R-:W-:Y:S02]  /*11f60*/  FSEL R99, R34, -INF , P0 ;  /* 0xff80000022637808 */ /* 0x000fe40000000000 */
[----:B------:R-:W-:Y:S01]  /*11f70*/  FMNMX.FTZ R2, R97, R2, !PT ;  /* 0x0000000261027209 */ /* 0x000fe20007810000 */
[----:B------:R-:W2:Y:S01]  /*11f80*/  MUFU.TANH R9, R27 ;  /* 0x0000001b00097308 */ /* 0x000ea20000002400 */
[----:B------:R-:W-:Y:S01]  /*11f90*/  FMNMX.FTZ R3, R88, R3, !PT ;  /* 0x0000000358037209 */ /* 0x000fe20007810000 */
[----:B------:R-:W-:Y:S01]  /*11fa0*/  LDSM.16.MT88.4 R32, [R186+0x800] ;  /* 0x00080000ba20783b */ /* 0x000fe20000004200 */
[----:B------:R-:W-:-:S02]  /*11fb0*/  ISETP.GT.AND P0, PT, R0, 0x29, PT ;  /* 0x000000290000780c */ /* 0x000fc40003f04270 */
[----:B------:R-:W-:Y:S02]  /*11fc0*/  FSEL R93, R28, -INF , P1 ;  /* 0xff8000001c5d7808 */ /* 0x000fe40000800000 */
[----:B------:R-:W-:Y:S01]  /*11fd0*/  FMNMX.FTZ R2, R99, R2, !PT ;  /* 0x0000000263027209 */ /* 0x000fe20007810000 */
[----:B------:R-:W4:Y:S01]  /*11fe0*/  SHFL.BFLY PT, R4, R3, 0x2, 0x1f ;  /* 0x0c401f0003047f89 */ /* 0x000f2200000e0000 */
[----:B------:R-:W-:Y:S02]  /*11ff0*/  ISETP.GT.AND P1, PT, R0, 0x30, PT ;  /* 0x000000300000780c */ /* 0x000fe40003f24270 */
[----:B------:R-:W-:Y:S01]  /*12000*/  FSEL R98, R26, -INF , P0 ;  /* 0xff8000001a627808 */ /* 0x000fe20000000000 */
[----:B-1----:R-:W-:Y:S01]  /*12010*/  LDSM.16.MT88.4 R28, [R177+0x800] ;  /* 0x00080000b11c783b */ /* 0x002fe20000004200 */
        /* <DEDUP_REMOVED lines=8> */
[----:B---3--:R-:W-:Y:S02]  /*120a0*/  FSEL R91, R19, -INF , P1 ;  /* 0xff800000135b7808 */ /* 0x008fe40000800000 */
[----:B------:R-:W-:Y:S02]  /*120b0*/  FMNMX.FTZ R2, R95, R2, !PT ;  /* 0x000000025f027209 */ /* 0x000fe40007810000 */
[----:B--2---:R-:W-:Y:S02]  /*120c0*/  FSEL R90, R9, -INF , P0 ;  /* 0xff800000095a7808 */ /* 0x004fe40000000000 */
[----:B------:R-:W-:-:S04]  /*120d0*/  FMNMX.FTZ R2, R91, R2, !PT ;  /* 0x000000025b027209 */ /* 0x000fc80007810000 */
[----:B------:R-:W-:Y:S02]  /*120e0*/  FMNMX.FTZ R2, R90, R2, !PT ;  /* 0x000000025a027209 */ /* 0x000fe40007810000 */
[----:B----4-:R-:W-:-:S03]  /*120f0*/  FMNMX.FTZ R0, R3, R4, !PT ;  /* 0x0000000403007209 */ /* 0x010fc60007810000 */
        /* <DEDUP_REMOVED lines=11> */
[----:B--2---:R-:W-:-:S06]  /*121b0*/  FFMA.FTZ R0, R12, c[0x0][0x2d0], -R2 ;  /* 0x0000b4000c007a23 */ /* 0x004fcc0000010802 */
[----:B------:R1:W2:Y:S01]  /*121c0*/  MUFU.EX2 R70, R0 ;  /* 0x0000000000467308 */ /* 0x0002a20000000800 */
[--C-:B------:R-:W-:Y:S01]  /*121d0*/  FFMA.FTZ R3, R14, c[0x0][0x2d0], -R2.reuse ;  /* 0x0000b4000e037a23 */ /* 0x100fe20000010802 */
[----:B------:R-:W-:Y:S01]  /*121e0*/  FSETP.NEU.FTZ.AND P0, PT, R8, -INF , PT ;  /* 0xff8000000800780b */ /* 0x000fe20003f1d000 */
[----:B-1----:R-:W-:-:S05]  /*121f0*/  FFMA.FTZ R0, R13, c[0x0][0x2d0], -R2 ;  /* 0x0000b4000d007a23 */ /* 0x002fca0000010802 */
[----:B------:R1:W-:Y:S08]  /*12200*/  MUFU.EX2 R74, R0 ;  /* 0x00000000004a7308 */ /* 0x0003f00000000800 */
[----:B------:R3:W4:Y:S01]  /*12210*/  MUFU.EX2 R81, R3 ;  /* 0x0000000300517308 */ /* 0x0007220000000800 */
[----:B-1----:R-:W-:-:S05]  /*12220*/  FMUL.FTZ R0, R8, c[0x0][0x2d0] ;  /* 0x0000b40008007a20 */ /* 0x002fca0000410000 */
[----:B------:R-:W-:Y:S01]  /*12230*/  FSEL R0, R0, RZ, P0 ;  /* 0x000000ff00007208 */ /* 0x000fe20000000000 */
[----:B---3--:R-:W-:Y:S02]  /*12240*/  FFMA.FTZ R3, R15, c[0x0][0x2d0], -R2 ;  /* 0x0000b4000f037a23 */ /* 0x008fe40000010802 */
[----:B------:R-:W-:Y:S02]  /*12250*/  LDSM.16.MT88.4 R12, [R186] ;  /* 0x00000000ba0c783b */ /* 0x000fe40000004200 */
[----:B------:R1:W-:Y:S02]  /*12260*/  MUFU.EX2 R82, R3 ;  /* 0x0000000300527308 */ /* 0x0003e40000000800 */
[----:B-1----:R-:W-:-:S06]  /*12270*/  FFMA.FTZ R3, R5, c[0x0][0x2d0], -R0 ;  /* 0x0000b40005037a23 */ /* 0x002fcc0000010800 */
[----:B------:R1:W-:Y:S02]  /*12280*/  MUFU.EX2 R69, R3 ;  /* 0x0000000300457308 */ /* 0x0003e40000000800 */
[----:B-1----:R-:W-:-:S06]  /*12290*/  FFMA.FTZ R3, R7, c[0x0][0x2d0], -R0 ;  /* 0x0000b40007037a23 */ /* 0x002fcc0000010800 */
[----:B------:R1:W3:Y:S02]  /*122a0*/  MUFU.EX2 R68, R3 ;  /* 0x0000000300447308 */ /* 0x0002e40000000800 */
[--C-:B-1----:R-:W-:Y:S02]  /*122b0*/  FFMA.FTZ R3, R6, c[0x0][0x2d0], -R0.reuse ;  /* 0x0000b40006037a23 */ /* 0x102fe40000010800 */
[----:B------:R-:W1:Y:S04]  /*122c0*/  LDSM.16.MT88.4 R4, [R177] ;  /* 0x00000000b104783b */ /* 0x000e680000004200 */
[----:B------:R2:W-:Y:S02]  /*122d0*/  MUFU.EX2 R73, R3 ;  /* 0x0000000300497308 */ /* 0x0005e40000000800 */
[----:B--2---:R-:W-:-:S06]  /*122e0*/  FFMA.FTZ R3, R16, c[0x0][0x2d0], -R0 ;  /* 0x0000b40010037a23 */ /* 0x004fcc0000010800 */
[----:B------:R2:W1:Y:S02]  /*122f0*/  MUFU.EX2 R75, R3 ;  /* 0x00000003004b7308 */ /* 0x0004640000000800 */
[----:B--2---:R-:W-:-:S06]  /*12300*/  FFMA.FTZ R3, R18, c[0x0][0x2d0], -R2 ;  /* 0x0000b40012037a23 */ /* 0x004fcc0000010802 */
[----:B------:R2:W1:Y:S02]  /*12310*/  MUFU.EX2 R83, R3 ;  /* 0x0000000300537308 */ /* 0x0004640000000800 */
[----:B--2---:R-:W-:-:S06]  /*12320*/  FFMA.FTZ R3, R17, c[0x0][0x2d0], -R2 ;  /* 0x0000b40011037a23 */ /* 0x004fcc0000010802 */
[----:B------:R2:W-:Y:S02]  /*12330*/  MUFU.EX2 R86, R3 ;  /* 0x0000000300567308 */ /* 0x0005e40000000800 */
[----:B--2---:R-:W-:-:S06]  /*12340*/  FFMA.FTZ R3, R23, c[0x0][0x2d0], -R2 ;  /* 0x0000b40017037a23 */ /* 0x004fcc0000010802 */
[----:B------:R2:W-:Y:S01]  /*12350*/  MUFU.EX2 R87, R3 ;  /* 0x0000000300577308 */ /* 0x0005e20000000800 */
[----:B------:R-:W-:Y:S02]  /*12360*/  F2FP.PACK_AB R16, R70, R71 ;  /* 0x000000474610723e */ /* 0x000fe400000000ff */
[----:B----4-:R-:W-:Y:S02]  /*12370*/  F2FP.PACK_AB R18, R81, R74 ;  /* 0x0000004a5112723e */ /* 0x010fe400000000ff */
[----:B---3--:R-:W-:Y:S01]  /*12380*/  F2FP.PACK_AB R17, R68, R69 ;  /* 0x000000454411723e */ /* 0x008fe200000000ff */
[----:B--2---:R-:W-:-:S04]  /*12390*/  FFMA.FTZ R3, R21, c[0x0][0x2d0], -R0 ;  /* 0x0000b40015037a23 */ /* 0x004fc80000010800 */
[----:B------:R2:W-:Y:S01]  /*123a0*/  MUFU.EX2 R72, R3 ;  /* 0x0000000300487308 */ /* 0x0005e20000000800 */
[----:B-1----:R-:W-:Y:S01]  /*123b0*/  F2FP.PACK_AB R19, R75, R73 ;  /* 0x000000494b13723e */ /* 0x002fe200000000ff */
[----:B--2---:R-:W-:-:S06]  /*123c0*/  FFMA.FTZ R3, R20, c[0x0][0x2d0], -R0 ;  /* 0x0000b40014037a23 */ /* 0x004fcc0000010800 */
[----:B------:R1:W2:Y:S01]  /*123d0*/  MUFU.EX2 R80, R3 ;  /* 0x0000000300507308 */ /* 0x0002a20000000800 */
[----:B------:R-:W-:Y:S01]  /*123e0*/  HMMA.16816.F32 R24, R16, R4, RZ ;  /* 0x000000041018723c */ /* 0x000fe200000018ff */
[----:B-1----:R-:W-:-:S06]  /*123f0*/  FFMA.FTZ R3, R22, c[0x0][0x2d0], -R0 ;  /* 0x0000b40016037a23 */ /* 0x002fcc0000010800 */
[----:B------:R1:W-:Y:S01]  /*12400*/  MUFU.EX2 R85, R3 ;  /* 0x0000000300557308 */ /* 0x0003e20000000800 */
[----:B------:R-:W-:Y:S01]  /*12410*/  HMMA.16816.F32 R20, R16, R6, RZ ;  /* 0x000000061014723c */ /* 0x000fe200000018ff */
[----:B-1----:R-:W-:-:S07]  /*12420*/  FFMA.FTZ R3, R44, c[0x0][0x2d0], -R0 ;  /* 0x0000b4002c037a23 */ /* 0x002fce0000010800 */
[C---:B------:R-:W-:Y:S01]  /*12430*/  HMMA.16816.F32 R48, R16.reuse, R12, RZ ;  /* 0x0000000c1030723c */ /* 0x040fe200000018ff */
[----:B------:R-:W-:Y:S01]  /*12440*/  LDSM.16.MT88.4 R44, [R187+0x2000] ;  /* 0x00200000bb2c783b */ /* 0x000fe20000004200 */
[----:B------:R-:W1:Y:S05]  /*12450*/  MUFU.EX2 R84, R3 ;  /* 0x0000000300547308 */ /* 0x000e6a0000000800 */
[----:B------:R-:W-:Y:S01]  /*12460*/  F2FP.PACK_AB R12, R83, R82 ;  /* 0x00000052530c723e */ /* 0x000fe200000000ff */
[----:B------:R-:W-:Y:S01]  /*12470*/  HMMA.16816.F32 R36, R16, R14, RZ ;  /* 0x0000000e1024723c */ /* 0x000fe200000018ff */
[----:B--2---:R-:W-:-:S06]  /*12480*/  F2FP.PACK_AB R13, R80, R72 ;  /* 0x00000048500d723e */ /* 0x004fcc00000000ff */
[----:B------:R-:W-:Y:S02]  /*12490*/  F2FP.PACK_AB R14, R87, R86 ;  /* 0x00000056570e723e */ /* 0x000fe400000000ff */
[----:B-1----:R-:W-:-:S07]  /*124a0*/  F2FP.PACK_AB R15, R84, R85 ;  /* 0x00000055540f723e */ /* 0x002fce00000000ff */
[C---:B------:R-:W-:Y:S08]  /*124b0*/  HMMA.16816.F32 R172, R12.reuse, R28, R24 ;  /* 0x0000001c0cac723c */ /* 0x040ff00000001818 */
[----:B------:R-:W-:Y:S08]  /*124c0*/  HMMA.16816.F32 R128, R12, R30, R20 ;  /* 0x0000001e0c80723c */ /* 0x000ff00000001814 */
[C---:B------:R-:W-:Y:S08]  /*124d0*/  HMMA.16816.F32 R24, R16.reuse, R40, RZ ;  /* 0x000000281018723c */ /* 0x040ff000000018ff */
[C---:B------:R-:W-:Y:S01]  /*124e0*/  HMMA.16816.F32 R20, R16.reuse, R42, RZ ;  /* 0x0000002a1014723c */ /* 0x040fe200000018ff */
[----:B------:R-:W1:Y:S07]  /*124f0*/  LDSM.16.MT88.4 R40, [R177+0x2000] ;  /* 0x00200000b128783b */ /* 0x000e6e0000004200 */
[----:B------:R-:W-:Y:S08]  /*12500*/  HMMA.16816.F32 R4, R16, R52, RZ ;  /* 0x000000341004723c */ /* 0x000ff000000018ff */
[C---:B------:R-:W-:Y:S08]  /*12510*/  HMMA.16816.F32 R112, R12.reuse, R32, R48 ;  /* 0x000000200c70723c */ /* 0x040ff00000001830 */
[C---:B------:R-:W-:Y:S01]  /*12520*/  HMMA.16816.F32 R120, R12.reuse, R34, R36 ;  /* 0x000000220c78723c */ /* 0x040fe20000001824 */
[----:B------:R-:W2:Y:S04]  /*12530*/  LDSM.16.MT88.4 R32, [R177+0x2800] ;  /* 0x00280000b120783b */ /* 0x000ea80000004200 */
[----:B------:R-:W3:Y:S03]  /*12540*/  LDSM.16.MT88.4 R36, [R187+0x2800] ;  /* 0x00280000bb24783b */ /* 0x000ee60000004200 */
[----:B------:R-:W-:Y:S08]  /*12550*/  HMMA.16816.F32 R168, R12, R56, R4 ;  /* 0x000000380ca8723c */ /* 0x000ff00000001804 */
[C---:B------:R-:W-:Y:S08]  /*12560*/  HMMA.16816.F32 R4, R16.reuse, R64, RZ ;  /* 0x000000401004723c */ /* 0x040ff000000018ff */
[----:B------:R-:W-:Y:S08]  /*12570*/  HMMA.16816.F32 R28, R16, R54, RZ ;  /* 0x00000036101c723c */ /* 0x000ff000000018ff */
[C---:B------:R-:W-:Y:S08]  /*12580*/  HMMA.16816.F32 R164, R12.reuse, R60, R24 ;  /* 0x0000003c0ca4723c */ /* 0x040ff00000001818 */
[----:B------:R-:W-:Y:S08]  /*12590*/  HMMA.16816.F32 R156, R12, R62, R20 ;  /* 0x0000003e0c9c723c */ /* 0x000ff00000001814 */
[C---:B-1----:R-:W-:Y:S08]  /*125a0*/  HMMA.16816.F32 R24, R16.reuse, R40, RZ ;  /* 0x000000281018723c */ /* 0x042ff000000018ff */
[----:B------:R-:W-:Y:S01]  /*125b0*/  HMMA.16816.F32 R20, R16, R42, RZ ;  /* 0x0000002a1014723c */ /* 0x000fe200000018ff */
[----:B------:R-:W1:Y:S07]  /*125c0*/  LDSM.16.MT88.4 R40, [R176+0x2000] ;  /* 0x00200000b028783b */ /* 0x000e6e0000004200 */
[----:B------:R-:W-:Y:S08]  /*125d0*/  HMMA.16816.F32 R160, R12, R76, R4 ;  /* 0x0000004c0ca0723c */ /* 0x000ff00000001804 */
[----:B------:R-:W-:Y:S08]  /*125e0*/  HMMA.16816.F32 R4, R16, R44, RZ ;  /* 0x0000002c1004723c */ /* 0x000ff000000018ff */
[C---:B------:R-:W-:Y:S08]  /*125f0*/  HMMA.16816.F32 R136, R12.reuse, R58, R28 ;  /* 0x0000003a0c88723c */ /* 0x040ff0000000181c */
[----:B--2---:R-:W-:Y:S01]  /*12600*/  HMMA.16816.F32 R56, R12, R32, R24 ;  /* 0x000000200c38723c */ /* 0x004fe20000001818 */
[----:B------:R-:W2:Y:S07]  /*12610*/  LDSM.16.MT88.4 R24, [R176+0x2800] ;  /* 0x00280000b018783b */ /* 0x000eae0000004200 */
[----:B------:R-:W-:Y:S08]  /*12620*/  HMMA.16816.F32 R28, R16, R66, RZ ;  /* 0x00000042101c723c */ /* 0x000ff000000018ff */
[----:B---3--:R-:W-:Y:S08]  /*12630*/  HMMA.16816.F32 R64, R12, R36, R4 ;  /* 0x000000240c40723c */ /* 0x008ff00000001804 */
[----:B-1----:R-:W-:Y:S08]  /*12640*/  HMMA.16816.F32 R4, R16, R40, RZ ;  /* 0x000000281004723c */ /* 0x002ff000000018ff */
[C---:B------:R-:W-:Y:S01]  /*12650*/  HMMA.16816.F32 R48, R12.reuse, R78, R28 ;  /* 0x0000004e0c30723c */ /* 0x040fe2000000181c */
[----:B------:R-:W1:Y:S11]  /*12660*/  LDSM.16.MT88.4 R28, [R186+0x4000] ;  /* 0x00400000ba1c783b */ /* 0x000e760000004200 */
[----:B------:R-:W-:Y:S04]  /*12670*/  @!UPT UIADD3 URZ, URZ, URZ, URZ ;  /* 0x0000003f3f3ff290 */ /* 0x000fe8000fffe03f */
[----:B--2---:R-:W-:Y:S08]  /*12680*/  HMMA.16816.F32 R140, R12, R24, R4 ;  /* 0x000000180c8c723c */ /* 0x004ff00000001804 */
[----:B------:R-:W-:Y:S11]  /*12690*/  HMMA.16816.F32 R4, R16, R42, RZ ;  /* 0x0000002a1004723c */ /* 0x000ff600000018ff */
[----:B------:R-:W-:Y:S11]  /*126a0*/  @!UPT UIADD3 URZ, URZ, URZ, URZ ;  /* 0x0000003f3f3ff290 */ /* 0x000ff6000fffe03f */
[----:B------:R-:W-:Y:S02]  /*126b0*/  @!UPT UIADD3 URZ, URZ, URZ, URZ ;  /* 0x0000003f3f3ff290 */ /* 0x000fe4000fffe03f */
[----:B------:R-:W-:Y:S01]  /*126c0*/  HMMA.16816.F32 R132, R12, R26, R4 ;  /* 0x0000001a0c84723c */ /* 0x000fe20000001804 */
[----:B------:R-:W2:Y:S07]  /*126d0*/  LDSM.16.MT88.4 R24, [R186+0x4800] ;  /* 0x00480000ba18783b */ /* 0x000eae0000004200 */
[----:B-1----:R-:W-:Y:S08]  /*126e0*/  HMMA.16816.F32 R4, R16, R28, RZ ;  /* 0x0000001c1004723c */ /* 0x002ff000000018ff */
[----:B------:R-:W-:Y:S08]  /*126f0*/  HMMA.16816.F32 R60, R12, R34, R20 ;  /* 0x000000220c3c723c */ /* 0x000ff00000001814 */
[----:B------:R-:W-:Y:S01]  /*12700*/  HMMA.16816.F32 R20, R16, R46, RZ ;  /* 0x0000002e1014723c */ /* 0x000fe200000018ff */
[----:B------:R-:W-:-:S07]  /*12710*/  FADD.FTZ R3, R71, R70 ;  /* 0x0000004647037221 */ /* 0x000fce0000010000 */
[----:B--2---:R-:W-:Y:S08]  /*12720*/  HMMA.16816.F32 R124, R12, R24, R4 ;  /* 0x000000180c7c723c */ /* 0x004ff00000001804 */
[----:B------:R-:W-:Y:S01]  /*12730*/  HMMA.16816.F32 R4, R16, R30, RZ ;  /* 0x0000001e1004723c */ /* 0x000fe200000018ff */
[----:B------:R-:W-:-:S07]  /*12740*/  FADD.FTZ R3, R74, R3 ;  /* 0x000000034a037221 */ /* 0x000fce0000010000 */
[----:B------:R-:W-:Y:S07]  /*12750*/  HMMA.16816.F32 R76, R12, R38, R20 ;  /* 0x000000260c4c723c */ /* 0x000fee0000001814 */
[----:B------:R-:W-:Y:S02]  /*12760*/  FADD.FTZ R21, R69, R68 ;  /* 0x0000004445157221 */ /* 0x000fe40000010000 */
[----:B------:R-:W-:Y:S02]  /*12770*/  FADD.FTZ R20, R81, R3 ;  /* 0x0000000351147221 */ /* 0x000fe40000010000 */
[----:B------:R-:W-:-:S04]  /*12780*/  FADD.FTZ R21, R73, R21 ;  /* 0x0000001549157221 */ /* 0x000fc80000010000 */
[----:B------:R-:W-:Y:S01]  /*12790*/  FADD.FTZ R3, R75, R21 ;  /* 0x000000154b037221 */ /* 0x000fe20000010000 */
[----:B------:R-:W-:Y:S01]  /*127a0*/  HMMA.16816.F32 R116, R12, R26, R4 ;  /* 0x0000001a0c74723c */ /* 0x000fe20000001804 */
[----:B------:R-:W-:Y:S06]  /*127b0*/  LDSM.16.MT88.4 R24, [R177+0x4800] ;  /* 0x00480000b118783b */ /* 0x000fec0000004200 */
[----:B------:R-:W-:Y:S02]  /*127c0*/  FADD.FTZ R4, R82, R20 ;  /* 0x0000001452047221 */ /* 0x000fe40000010000 */
[----:B------:R-:W1:Y:S02]  /*127d0*/  LDSM.16.MT88.4 R20, [R177+0x4000] ;  /* 0x00400000b114783b */ /* 0x000e640000004200 */
[----:B------:R-:W-:-:S02]  /*127e0*/  FADD.FTZ R29, R83, R4 ;  /* 0x00000004531d7221 */ /* 0x000fc40000010000 */
[----:B-1----:R-:W-:Y:S01]  /*127f0*/  HMMA.16816.F32 R4, R16, R20, RZ ;  /* 0x000000141004723c */ /* 0x002fe200000018ff */
[----:B------:R-:W-:Y:S02]  /*12800*/  FADD.FTZ R3, R72, R3 ;  /* 0x0000000348037221 */ /* 0x000fe40000010000 */
[--C-:B------:R-:W-:Y:S11]  /*12810*/  FFMA.FTZ R28, R103, c[0x0][0x2d0], -R2.reuse ;  /* 0x0000b400671c7a23 */ /* 0x100ff60000010802 */
[----:B------:R-:W-:Y:S10]  /*12820*/  @!UPT UIADD3 URZ, URZ, URZ, URZ ;  /* 0x0000003f3f3ff290 */ /* 0x000ff4000fffe03f */
[----:B------:R-:W-:Y:S08]  /*12830*/  HMMA.16816.F32 R68, R12, R24, R4 ;  /* 0x000000180c44723c */ /* 0x000ff00000001804 */
[----:B------:R-:W-:Y:S01]  /*12840*/  HMMA.16816.F32 R4, R16, R22, RZ ;  /* 0x000000161004723c */ /* 0x000fe200000018ff */
[----:B------:R-:W-:Y:S02]  /*12850*/  FFMA.FTZ R30, R102, c[0x0][0x2d0], -R2 ;  /* 0x0000b400661e7a23 */ /* 0x000fe40000010802 */
[----:B------:R-:W-:-:S02]  /*12860*/  FADD.FTZ R31, R80, R3 ;  /* 0x00000003501f7221 */ /* 0x000fc40000010000 */
[--C-:B------:R-:W-:Y:S01]  /*12870*/  FFMA.FTZ R32, R101, c[0x0][0x2d0], -R2.reuse ;  /* 0x0000b40065207a23 */ /* 0x100fe20000010802 */
[----:B------:R-:W1:Y:S01]  /*12880*/  MUFU.EX2 R3, R28 ;  /* 0x0000001c00037308 */ /* 0x000e620000000800 */
[--C-:B------:R-:W-:Y:S02]  /*12890*/  FFMA.FTZ R33, R100, c[0x0][0x2d0], -R2.reuse ;  /* 0x0000b40064217a23 */ /* 0x100fe40000010802 */
[--C-:B------:R-:W-:Y:S02]  /*128a0*/  FFMA.FTZ R40, R94, c[0x0][0x2d0], -R2.reuse ;  /* 0x0000b4005e287a23 */ /* 0x100fe40000010802 */
[--C-:B------:R-:W-:Y:S02]  /*128b0*/  FFMA.FTZ R41, R92, c[0x0][0x2d0], -R2.reuse ;  /* 0x0000b4005c297a23 */ /* 0x100fe40000010802 */
[--C-:B------:R-:W-:Y:S02]  /*128c0*/  FFMA.FTZ R42, R89, c[0x0][0x2d0], -R2.reuse ;  /* 0x0000b400592a7a23 */ /* 0x100fe40000010802 */
[----:B------:R-:W-:-:S02]  /*128d0*/  FFMA.FTZ R43, R88, c[0x0][0x2d0], -R2 ;  /* 0x0000b400582b7a23 */ /* 0x000fc40000010802 */
[----:B------:R2:W-:Y:S07]  /*128e0*/  MUFU.EX2 R2, R30 ;  /* 0x0000001e00027308 */ /* 0x0005ee0000000800 */
[----:B------:R-:W-:Y:S01]  /*128f0*/  HMMA.16816.F32 R152, R12, R26, R4 ;  /* 0x0000001a0c98723c */ /* 0x000fe20000001804 */
[----:B------:R-:W-:Y:S01]  /*12900*/  MUFU.EX2 R20, R32 ;  /* 0x0000002000147308 */ /* 0x000fe20000000800 */
[----:B------:R-:W-:Y:S05]  /*12910*/  LDSM.16.MT88.4 R24, [R187+0x4800] ;  /* 0x00480000bb18783b */ /* 0x000fea0000004200 */
[----:B------:R-:W-:-:S02]  /*12920*/  FADD.FTZ R4, R86, R29 ;  /* 0x0000001d56047221 */ /* 0x000fc40000010000 */
[----:B------:R-:W-:Y:S02]  /*12930*/  FADD.FTZ R5, R85, R31 ;  /* 0x0000001f55057221 */ /* 0x000fe40000010000 */
[----:B--2---:R-:W2:Y:S01]  /*12940*/  LDSM.16.MT88.4 R28, [R187+0x4000] ;  /* 0x00400000bb1c783b */ /* 0x004ea20000004200 */
[--C-:B------:R-:W-:Y:S02]  /*12950*/  FFMA.FTZ R6, R97, c[0x0][0x2d0], -R0.reuse ;  /* 0x0000b40061067a23 */ /* 0x100fe40000010800 */
[----:B------:R-:W-:Y:S02]  /*12960*/  FADD.FTZ R22, R84, R5 ;  /* 0x0000000554167221 */ /* 0x000fe40000010000 */
[----:B------:R-:W-:Y:S02]  /*12970*/  FFMA.FTZ R5, R99, c[0x0][0x2d0], -R0 ;  /* 0x0000b40063057a23 */ /* 0x000fe40000010800 */
[----:B------:R-:W3:Y:S01]  /*12980*/  MUFU.EX2 R6, R6 ;  /* 0x0000000600067308 */ /* 0x000ee20000000800 */
[----:B------:R-:W-:-:S02]  /*12990*/  FADD.FTZ R4, R87, R4 ;  /* 0x0000000457047221 */ /* 0x000fc40000010000 */
[----:B------:R-:W-:Y:S01]  /*129a0*/  FFMA.FTZ R35, R93, c[0x0][0x2d0], -R0 ;  /* 0x0000b4005d237a23 */ /* 0x000fe20000010800 */
[----:B------:R-:W-:Y:S04]  /*129b0*/  LDSM.16.MT88.4 R84, [R177+0x5800] ;  /* 0x00580000b154783b */ /* 0x000fe80000004200 */
[----:B------:R-:W4:Y:S08]  /*129c0*/  MUFU.EX2 R5, R5 ;  /* 0x0000000500057308 */ /* 0x000f300000000800 */
[----:B------:R4:W2:Y:S01]  /*129d0*/  MUFU.EX2 R7, R33 ;  /* 0x0000002100077308 */ /* 0x0008a20000000800 */
[----:B-1----:R-:W-:-:S02]  /*129e0*/  FADD.FTZ R4, R3, R4 ;  /* 0x0000000403047221 */ /* 0x002fc40000010000 */
[--C-:B------:R-:W-:Y:S02]  /*129f0*/  FFMA.FTZ R34, R98, c[0x0][0x2d0], -R0.reuse ;  /* 0x0000b40062227a23 */ /* 0x100fe40000010800 */
[--C-:B------:R-:W-:Y:S02]  /*12a00*/  FFMA.FTZ R37, R96, c[0x0][0x2d0], -R0.reuse ;  /* 0x0000b40060257a23 */ /* 0x100fe40000010800 */
[--C-:B------:R-:W-:Y:S02]  /*12a10*/  FFMA.FTZ R36, R95, c[0x0][0x2d0], -R0.reuse ;  /* 0x0000b4005f247a23 */ /* 0x100fe40000010800 */
[--C-:B------:R-:W-:Y:S02]  /*12a20*/  FFMA.FTZ R39, R91, c[0x0][0x2d0], -R0.reuse ;  /* 0x0000b4005b277a23 */ /* 0x100fe40000010800 */
[----:B------:R-:W-:Y:S02]  /*12a30*/  FFMA.FTZ R38, R90, c[0x0][0x2d0], -R0 ;  /* 0x0000b4005a267a23 */ /* 0x000fe40000010800 */
[----:B---3--:R-:W-:-:S02]  /*12a40*/  FADD.FTZ R0, R6, R22 ;  /* 0x0000001606007221 */ /* 0x008fc40000010000 */
[C---:B------:R-:W-:Y:S01]  /*12a50*/  FADD.FTZ R21, R2.reuse, R4 ;  /* 0x0000000402157221 */ /* 0x040fe20000010000 */
[----:B------:R-:W-:Y:S01]  /*12a60*/  F2FP.PACK_AB R4, R2, R3 ;  /* 0x000000030204723e */ /* 0x000fe200000000ff */
[C---:B----4-:R-:W-:Y:S01]  /*12a70*/  FADD.FTZ R33, R5.reuse, R0 ;  /* 0x0000000005217221 */ /* 0x050fe20000010000 */
[----:B------:R-:W-:Y:S01]  /*12a80*/  F2FP.PACK_AB R5, R5, R6 ;  /* 0x000000060505723e */ /* 0x000fe200000000ff */
[----:B------:R-:W-:Y:S01]  /*12a90*/  FADD.FTZ R2, R20, R21 ;  /* 0x0000001514027221 */ /* 0x000fe20000010000 */
[C---:B--2---:R-:W-:Y:S02]  /*12aa0*/  F2FP.PACK_AB R6, R7.reuse, R20 ;  /* 0x000000140706723e */ /* 0x044fe400000000ff */
[C---:B------:R-:W-:Y:S01]  /*12ab0*/  HMMA.16816.F32 R20, R16.reuse, R28, RZ ;  /* 0x0000001c1014723c */ /* 0x040fe200000018ff */
[----:B------:R-:W-:Y:S02]  /*12ac0*/  FADD.FTZ R32, R7, R2 ;  /* 0x0000000207207221 */ /* 0x000fe40000010000 */
[----:B------:R-:W1:Y:S05]  /*12ad0*/  MUFU.EX2 R2, R35 ;  /* 0x0000002300027308 */ /* 0x000e6a0000000800 */
[----:B------:R-:W-:Y:S03]  /*12ae0*/  HMMA.16816.F32 R28, R16, R30, RZ ;  /* 0x0000001e101c723c */ /* 0x000fe600000018ff */
[----:B------:R-:W-:Y:S08]  /*12af0*/  MUFU.EX2 R0, R34 ;  /* 0x0000002200007308 */ /* 0x000ff00000000800 */
[----:B------:R-:W-:Y:S05]  /*12b00*/  MUFU.EX2 R3, R41 ;  /* 0x0000002900037308 */ /* 0x000fea0000000800 */
[----:B------:R-:W-:Y:S03]  /*12b10*/  HMMA.16816.F32 R52, R12, R24, R20 ;  /* 0x000000180c34723c */ /* 0x000fe60000001814 */
[----:B------:R-:W2:Y:S01]  /*12b20*/  MUFU.EX2 R20, R40 ;  /* 0x0000002800147308 */ /* 0x000ea20000000800 */
[----:B-1----:R-:W-:-:S07]  /*12b30*/  FADD.FTZ R7, R2, R33 ;  /* 0x0000002102077221 */ /* 0x002fce0000010000 */
[----:B------:R-:W-:Y:S08]  /*12b40*/  MUFU.EX2 R24, R42 ;  /* 0x0000002a00187308 */ /* 0x000ff00000000800 */
[----:B------:R-:W1:Y:S01]  /*12b50*/  MUFU.EX2 R22, R37 ;  /* 0x0000002500167308 */ /* 0x000e620000000800 */
[----:B--2---:R-:W-:Y:S01]  /*12b60*/  FADD.FTZ R25, R20, R32 ;  /* 0x0000002014197221 */ /* 0x004fe20000010000 */
[----:B------:R-:W-:Y:S06]  /*12b70*/  HMMA.16816.F32 R44, R12, R26, R28 ;  /* 0x0000001a0c2c723c */ /* 0x000fec000000181c */
[----:B------:R-:W2:Y:S01]  /*12b80*/  MUFU.EX2 R21, R36 ;  /* 0x0000002400157308 */ /* 0x000ea20000000800 */
[----:B------:R-:W-:-:S07]  /*12b90*/  FADD.FTZ R26, R0, R7 ;  /* 0x00000007001a7221 */ /* 0x000fce0000010000 */
[----:B------:R-:W3:Y:S01]  /*12ba0*/  MUFU.EX2 R23, R43 ;  /* 0x0000002b00177308 */ /* 0x000ee20000000800 */
[----:B------:R-:W-:Y:S01]  /*12bb0*/  F2FP.PACK_AB R7, R0, R2 ;  /* 0x000000020007723e */ /* 0x000fe200000000ff */
[C---:B------:R-:W-:Y:S02]  /*12bc0*/  FADD.FTZ R2, R3.reuse, R25 ;  /* 0x0000001903027221 */ /* 0x040fe40000010000 */
[----:B-1----:R-:W-:Y:S02]  /*12bd0*/  FADD.FTZ R0, R22, R26 ;  /* 0x0000001a16007221 */ /* 0x002fe40000010000 */
[----:B------:R-:W-:Y:S01]  /*12be0*/  FADD.FTZ R2, R24, R2 ;  /* 0x0000000218027221 */ /* 0x000fe20000010000 */
[----:B------:R-:W-:Y:S01]  /*12bf0*/  F2FP.PACK_AB R100, R3, R20 ;  /* 0x000000140364723e */ /* 0x000fe200000000ff */
[C---:B--2---:R-:W-:Y:S01]  /*12c00*/  FADD.FTZ R3, R21.reuse, R0 ;  /* 0x0000000015037221 */ /* 0x044fe20000010000 */
[----:B------:R-:W-:Y:S01]  /*12c10*/  F2FP.PACK_AB R101, R21, R22 ;  /* 0x000000161565723e */ /* 0x000fe200000000ff */
[C---:B---3--:R-:W-:Y:S01]  /*12c20*/  FADD.FTZ R221, R23.reuse, R2 ;  /* 0x0000000217dd7221 */ /* 0x048fe20000010000 */
[----:B------:R-:W-:-:S02]  /*12c30*/  F2FP.PACK_AB R102, R23, R24 ;  /* 0x000000181766723e */ /* 0x000fc400000000ff */
[----:B------:R-:W1:Y:S02]  /*12c40*/  LDSM.16.MT88.4 R20, [R189+0x4000] ;  /* 0x00400000bd14783b */ /* 0x000e640000004200 */
[C---:B-1----:R-:W-:Y:S08]  /*12c50*/  HMMA.16816.F32 R24, R16.reuse, R20, RZ ;  /* 0x000000141018723c */ /* 0x042ff000000018ff */
        /* <DEDUP_REMOVED lines=14> */
[----:B------:R-:W1:Y:S01]  /*12d40*/  LDSM.16.MT88.4 R12, [R176+0x1000] ;  /* 0x00100000b00c783b */ /* 0x000e620000004200 */
[----:B------:R-:W-:Y:S08]  /*12d50*/  MUFU.EX2 R2, R39 ;  /* 0x0000002700027308 */ /* 0x000ff00000000800 */
[----:B------:R2:W3:Y:S01]  /*12d60*/  MUFU.EX2 R0, R38 ;  /* 0x0000002600007308 */ /* 0x0004e20000000800 */
[C---:B-1----:R-:W-:Y:S08]  /*12d70*/  HMMA.16816.F32 R136, R4.reuse, R12, R164 ;  /* 0x0000000c0488723c */ /* 0x042ff000000018a4 */
[C---:B--2---:R-:W-:Y:S01]  /*12d80*/  HMMA.16816.F32 R36, R4.reuse, R14, R156 ;  /* 0x0000000e0424723c */ /* 0x044fe2000000189c */
        /* <DEDUP_REMOVED lines=11> */
[----:B---3--:R-:W-:Y:S01]  /*12e40*/  F2FP.PACK_AB R103, R0, R2 ;  /* 0x000000020067723e */ /* 0x008fe200000000ff */
[----:B------:R-:W-:Y:S06]  /*12e50*/  LDSM.16.MT88.4 R140, [R176+0x1800] ;  /* 0x00180000b08c783b */ /* 0x000fec0000004200 */
        /* <DEDUP_REMOVED lines=13> */
[----:B------:R-:W1:Y:S07]  /*12f30*/  LDSM.16.MT88.4 R44, [R186+0x3800] ;  /* 0x00380000ba2c783b */ /* 0x000e6e0000004200 */
[----:B------:R-:W-:Y:S01]  /*12f40*/  HMMA.16816.F32 R160, R4, R12, R52 ;  /* 0x0000000c04a0723c */ /* 0x000fe20000001834 */
[----:B------:R-:W2:Y:S04]  /*12f50*/  LDSM.16.MT88.4 R52, [R177+0x3800] ;  /* 0x00380000b134783b */ /* 0x000ea80000004200 */
[----:B------:R-:W-:Y:S03]  /*12f60*/  LDSM.16.MT88.4 R12, [R176+0x5000] ;  /* 0x00500000b00c783b */ /* 0x000fe60000004200 */
[C---:B-1----:R-:W-:Y:S08]  /*12f70*/  HMMA.16816.F32 R40, R100.reuse, R44, R40 ;  /* 0x0000002c6428723c */ /* 0x042ff00000001828 */
[C---:B------:R-:W-:Y:S08]  /*12f80*/  HMMA.16816.F32 R44, R100.reuse, R46, R48 ;  /* 0x0000002e642c723c */ /* 0x040ff00000001830 */
[C---:B--2---:R-:W-:Y:S08]  /*12f90*/  HMMA.16816.F32 R48, R100.reuse, R52, R56 ;  /* 0x000000346430723c */ /* 0x044ff00000001838 */
[C---:B------:R-:W-:Y:S01]  /*12fa0*/  HMMA.16816.F32 R52, R100.reuse, R54, R60 ;  /* 0x000000366434723c */ /* 0x040fe2000000183c */
[----:B------:R-:W1:Y:S07]  /*12fb0*/  LDSM.16.MT88.4 R60, [R187+0x3800] ;  /* 0x00380000bb3c783b */ /* 0x000e6e0000004200 */
[C---:B-1----:R-:W-:Y:S08]  /*12fc0*/  HMMA.16816.F32 R56, R100.reuse, R60, R64 ;  /* 0x0000003c6438723c */ /* 0x042ff00000001840 */
[C---:B------:R-:W-:Y:S01]  /*12fd0*/  HMMA.16816.F32 R64, R100.reuse, R68, R76 ;  /* 0x000000446440723c */ /* 0x040fe2000000184c */
[----:B------:R-:W1:Y:S07]  /*12fe0*/  LDSM.16.MT88.4 R76, [R186+0x5800] ;  /* 0x00580000ba4c783b */ /* 0x000e6e0000004200 */
[----:B------:R-:W-:Y:S08]  /*12ff0*/  HMMA.16816.F32 R60, R100, R62, R72 ;  /* 0x0000003e643c723c */ /* 0x000ff00000001848 */
[C---:B------:R-:W-:Y:S08]  /*13000*/  HMMA.16816.F32 R24, R4.reuse, R12, R24 ;  /* 0x0000000c0418723c */ /* 0x040ff00000001818 */
[----:B------:R-:W-:Y:S01]  /*13010*/  HMMA.16816.F32 R16, R4, R14, R16 ;  /* 0x0000000e0410723c */ /* 0x000fe20000001810 */
[----:B------:R-:W-:Y:S07]  /*13020*/  LDSM.16.MT88.4 R4, [R176+0x5800] ;  /* 0x00580000b004783b */ /* 0x000fee0000004200 */
[C---:B-1----:R-:W-:Y:S08]  /*13030*/  HMMA.16816.F32 R72, R100.reuse, R76, R88 ;  /* 0x0000004c6448723c */ /* 0x042ff00000001858 */
[----:B------:R-:W-:Y:S01]  /*13040*/  HMMA.16816.F32 R76, R100, R78, R92 ;  /* 0x0000004e644c723c */ /* 0x000fe2000000185c */
[----:B------:R-:W1:Y:S01]  /*13050*/  LDSM.16.MT88.4 R92, [R187+0x5800] ;  /* 0x00580000bb5c783b */ /* 0x000e620000004200 */
[----:B------:R-:W-:-:S04]  /*13060*/  FADD.FTZ R3, R2, R3 ;  /* 0x0000000302037221 */ /* 0x000fc80000010000 */
[----:B------:R-:W-:Y:S01]  /*13070*/  FADD.FTZ R220, R0, R3 ;  /* 0x0000000300dc7221 */ /* 0x000fe20000010000 */
[----:B------:R-:W-:-:S04]  /*13080*/  IADD3 R0, R188, -0x3, RZ ;  /* 0xfffffffdbc007810 */ /* 0x000fc80007ffe0ff */
[----:B------:R-:W-:Y:S01]  /*13090*/  ISETP.GE.AND P0, PT, R0, R226, PT ;  /* 0x000000e20000720c */ /* 0x000fe20003f06270 */
[C---:B------:R-:W-:Y:S01]  /*130a0*/  HMMA.16816.F32 R68, R100.reuse, R70, R80 ;  /* 0x000000466444723c */ /* 0x040fe20000001850 */
[----:B------:R-:W-:Y:S07]  /*130b0*/  BSSY B0, `(.L_x_2940) ;  /* 0x000005f000007945 */ /* 0x000fee0003800000 */
[C---:B------:R-:W-:Y:S08]  /*130c0*/  HMMA.16816.F32 R112, R100.reuse, R116, R112 ;  /* 0x000000746470723c */ /* 0x040ff00000001870 */
[C---:B------:R-:W-:Y:S08]  /*130d0*/  HMMA.16816.F32 R120, R100.reuse, R124, R120 ;  /* 0x0000007c6478723c */ /* 0x040ff00000001878 */
[C---:B------:R-:W-:Y:S08]  /*130e0*/  HMMA.16816.F32 R128, R100.reuse, R132, R128 ;  /* 0x000000846480723c */ /* 0x040ff00000001880 */
[C---:B------:R-:W-:Y:S08]  /*130f0*/  HMMA.16816.F32 R136, R100.reuse, R140, R136 ;  /* 0x0000008c6488723c */ /* 0x040ff00000001888 */
[C---:B------:R-:W-:Y:S08]  /*13100*/  HMMA.16816.F32 R80, R100.reuse, R84, R96 ;  /* 0x000000546450723c */ /* 0x040ff00000001860 */
[C---:B-1----:R-:W-:Y:S08]  /*13110*/  HMMA.16816.F32 R88, R100.reuse, R92, R160 ;  /* 0x0000005c6458723c */ /* 0x042ff000000018a0 */
        /* <DEDUP_REMOVED lines=14> */
[----:B------:R-:W-:-:S05]  /*13200*/  IADD3 R2, R2, -0x80, R231 ;  /* 0xffffff8002027810 */ /* 0x000fca0007ffe0e7 */
        /* <DEDUP_REMOVED lines=8> */
[----:B------:R-:W-:Y:S01]  /*13290*/  IADD3 R0, -R0, RZ, RZ ;  /* 0x000000ff00007210 */ /* 0x000fe20007ffe1ff */
[C---:B------:R-:W-:Y:S01]  /*132a0*/  IMAD.SHL.U32 R17, R219.reuse, 0x2, RZ ;  /* 0x00000002db117824 */ /* 0x040fe200078e00ff */
[----:B------:R-:W-:Y:S01]  /*132b0*/  SHF.L.U64.HI R18, R219, 0x1, R229 ;  /* 0x00000001db127819 */ /* 0x000fe200000102e5 */
[----:B------:R-:W-:Y:S01]  /*132c0*/  IMAD.SHL.U32 R13, R216, 0x2, RZ ;  /* 0x00000002d80d7824 */ /* 0x000fe200078e00ff */
[----:B------:R-:W-:Y:S01]  /*132d0*/  SHF.L.U64.HI R16, R218, 0x1, R230 ;  /* 0x00000001da107819 */ /* 0x000fe200000102e6 */
[----:B------:R-:W-:Y:S01]  /*132e0*/  IMAD R208, R0, c[0x0][0x2b8], R2 ;  /* 0x0000ae0000d07a24 */ /* 0x000fe200078e0202 */
[----:B------:R-:W-:Y:S02]  /*132f0*/  SHF.L.U32 R15, R218, 0x1, RZ ;  /* 0x00000001da0f7819 */ /* 0x000fe400000006ff */
[----:B------:R-:W-:Y:S01]  /*13300*/  SHF.L.U64.HI R14, R216, 0x1, R217 ;  /* 0x00000001d80e7819 */ /* 0x000fe200000102d9 */
        /* <DEDUP_REMOVED lines=15> */
.L_x_3048:
[----:B------:R-:W-:Y:S05]  /*13400*/  BRA.DIV ~URZ, `(.L_x_2943) ;  /* 0x0000d6827f007947 */ /* 0x000fea000b800000 */
[----:B------:R-:W3:Y:S01]  /*13410*/  SHFL.IDX PT, R0, R12, RZ, 0x181f ;  /* 0x00181fff0c007589 */ /* 0x000ee200000e0000 */
[----:B------:R-:W-:Y:S02]  /*13420*/  ISETP.GE.AND P2, PT, R216, c[0x0][0x1d4], PT ;  /* 0x00007500d8007a0c */ /* 0x000fe40003f46270 */
[----:B------:R-:W-:-:S04]  /*13430*/  ISETP.GE.AND P1, PT, R218, c[0x0][0x1d4], PT ;  /* 0x00007500da007a0c */ /* 0x000fc80003f26270 */
[----:B------:R-:W-:Y:S02]  /*13440*/  SEL R7, RZ, 0x10, P1 ;  /* 0x00000010ff077807 */ /* 0x000fe40000800000 */
[----:B---3--:R-:W-:-:S05]  /*13450*/  IADD3 R2, P0, R0, R13, RZ ;  /* 0x0000000d00027210 */ /* 0x008fca0007f1e0ff */
[----:B--2---:R-:W-:-:S05]  /*13460*/  IMAD.X R3, R4, 0x1, R14, P0 ;  /* 0x0000000104037824 */ /* 0x004fca00000e060e */
[----:B------:R-:W-:Y:S01]  /*13470*/  @!PT LDS RZ, [RZ] ;  /* 0x00000000fffff984 */ /* 0x000fe20000000800 */
[----:B------:R-:W-:Y:S01]  /*13480*/  @!PT LDS RZ, [RZ] ;  /* 0x00000000fffff984 */ /* 0x000fe20000000800 */
[----:B------:R2:W-:Y:S02]  /*13490*/  LDGSTS.E.BYPASS.LTC128B.128 [R144+0xc100], [R2.64], !P2 ;  /* 0x0c10000002907fae */ /* 0x0005e4000d101d48 */
[----:B--2---:R-:W-:-:S05]  /*134a0*/  IADD3 R2, P0, R0, R15, RZ ;  /* 0x0000000f00027210 */ /* 0x004fca0007f1e0ff */
[----:B------:R-:W-:Y:S01]  /*134b0*/  IMAD.X R3, R4, 0x1, R16, P0 ;  /* 0x0000000104037824 */ /* 0x000fe200000e0610 */
[----:B------:R-:W-:-:S04]  /*134c0*/  ISETP.GE.AND P0, PT, R219, c[0x0][0x1d4], PT ;  /* 0x00007500db007a0c */ /* 0x000fc80003f06270 */
[----:B------:R2:W-:Y:S01]  /*134d0*/  LDGSTS.E.BYPASS.LTC128B.128 [R144+0xe100], [R2.64], !P1 ;  /* 0x0e10000002907fae */ /* 0x0005e2000c901d48 */
[----:B------:R-:W-:Y:S02]  /*134e0*/  SEL R6, RZ, 0x10, P0 ;  /* 0x00000010ff067807 */ /* 0x000fe40000000000 */
[----:B--2---:R-:W-:Y:S02]  /*134f0*/  IADD3 R2, P3, R0, R17, RZ ;  /* 0x0000001100027210 */ /* 0x004fe40007f7e0ff */
[----:B------:R-:W2:Y:S03]  /*13500*/  SHFL.IDX PT, R0, R12, 0x1, 0x181f ;  /* 0x00381f000c007f89 */ /* 0x000ea600000e0000 */
[----:B------:R-:W-:Y:S02]  /*13510*/  IMAD.X R3, R4, 0x1, R18, P3 ;  /* 0x0000000104037824 */ /* 0x000fe400018e0612 */
[----:B------:R3:W4:Y:S04]  /*13520*/  SHFL.IDX PT, R4, R5, 0x1, 0x181f ;  /* 0x00381f0005047f89 */ /* 0x00072800000e0000 */
[----:B------:R1:W-:Y:S02]  /*13530*/  LDGSTS.E.BYPASS.LTC128B.128 [R144+0x10100], [R2.64], !P0 ;  /* 0x1010000002907fae */ /* 0x0003e4000c101d48 */
[----:B-1-3--:R-:W-:-:S04]  /*13540*/  SEL R5, RZ, 0x10, P2 ;  /* 0x00000010ff057807 */ /* 0x00afc80001000000 */
.L_x_3049:
[C---:B--2---:R-:W-:Y:S02]  /*13550*/  IADD3 R2, -R5.reuse, 0x10, RZ ;  /* 0x0000001005027810 */ /* 0x044fe40007ffe1ff */
[----:B------:R-:W-:-:S02]  /*13560*/  ISETP.NE.U32.AND P2, PT, R5, RZ, PT ;  /* 0x000000ff0500720c */ /* 0x000fc40003f45070 */
[----:B------:R-:W-:Y:S02]  /*13570*/  LOP3.LUT R2, R2, 0xf, RZ, 0xc0, !PT ;  /* 0x0000000f02027812 */ /* 0x000fe400078ec0ff */
[----:B------:R-:W-:Y:S02]  /*13580*/  ISETP.NE.U32.AND P3, PT, R7, RZ, PT ;  /* 0x000000ff0700720c */ /* 0x000fe40003f65070 */
[----:B------:R-:W-:-:S04]  /*13590*/  IADD3 R2, P1, P0, R2, R0, R13 ;  /* 0x0000000002027210 */ /* 0x000fc8000783e00d */
[----:B----4-:R-:W-:-:S05]  /*135a0*/  IADD3.X R3, RZ, R4, R14, P1, P0 ;  /* 0x00000004ff037210 */ /* 0x010fca0000fe040e */
[----:B------:R-:W-:Y:S01]  /*135b0*/  @!PT LDS RZ, [RZ] ;  /* 0x00000000fffff984 */ /* 0x000fe20000000800 */
[----:B------:R-:W-:Y:S01]  /*135c0*/  @!PT LDS RZ, [RZ] ;  /* 0x00000000fffff984 */ /* 0x000fe20000000800 */
[----:B------:R-:W-:Y:S01]  /*135d0*/  @!PT LDS RZ, [RZ] ;  /* 0x00000000fffff984 */ /* 0x000fe20000000800 */
[----:B------:R1:W-:Y:S01]  /*135e0*/  LDGSTS.E.BYPASS.LTC128B.128.ZFILL [R144+0xd100], [R2.64], P2 ;  /* 0x0d10000002907fae */ /* 0x0003e20009141d48 */
[----:B------:R-:W-:Y:S02]  /*135f0*/  ISETP.NE.U32.AND P2, PT, R6, RZ, PT ;  /* 0x000000ff0600720c */ /* 0x000fe40003f45070 */
[----:B-1----:R-:W-:-:S04]  /*13600*/  IADD3 R2, -R7, 0x10, RZ ;  /* 0x0000001007027810 */ /* 0x002fc80007ffe1ff */
[----:B------:R-:W-:Y:S02]  /*13610*/  LOP3.LUT R3, R2, 0xf, RZ, 0xc0, !PT ;  /* 0x0000000f02037812 */ /* 0x000fe400078ec0ff */
[----:B------:R-:W-:Y:S02]  /*13620*/  IADD3 R2, -R6, 0x10, RZ ;  /* 0x0000001006027810 */ /* 0x000fe40007ffe1ff */
[----:B------:R-:W-:Y:S02]  /*13630*/  IADD3 R6, P1, P0, R3, R0, R15 ;  /* 0x0000000003067210 */ /* 0x000fe4000783e00f */
[----:B------:R-:W-:Y:S02]  /*13640*/  LOP3.LUT R2, R2, 0xf, RZ, 0xc0, !PT ;  /* 0x0000000f02027812 */ /* 0x000fe400078ec0ff */
[----:B------:R-:W-:Y:S02]  /*13650*/  IADD3.X R7, RZ, R4, R16, P1, P0 ;  /* 0x00000004ff077210 */ /* 0x000fe40000fe0410 */
[----:B------:R-:W-:-:S03]  /*13660*/  IADD3 R2, P1, P0, R2, R0, R17 ;  /* 0x0000000002027210 */ /* 0x000fc6000783e011 */
[----:B------:R1:W-:Y:S01]  /*13670*/  LDGSTS.E.BYPASS.LTC128B.128.ZFILL [R144+0xf100], [R6.64], P3 ;  /* 0x0f10000006907fae */ /* 0x0003e20009941d48 */
[----:B------:R-:W-:-:S05]  /*13680*/  IADD3.X R3, RZ, R4, R18, P1, P0 ;  /* 0x00000004ff037210 */ /* 0x000fca0000fe0412 */
[----:B------:R1:W-:Y:S04]  /*13690*/  LDGSTS.E.BYPASS.LTC128B.128.ZFILL [R144+0x11100], [R2.64], P2 ;  /* 0x1110000002907fae */ /* 0x0003e80009141d48 */
.L_x_2941:
[----:B------:R-:W-:Y:S05]  /*136a0*/  BSYNC B0 ;  /* 0x0000000000007941 */ /* 0x000fea0003800000 */
.L_x_2940:
[----:B------:R-:W2:Y:S01]  /*136b0*/  LDL R0, [R1+0x4] ;  /* 0x0000040001007983 */ /* 0x000ea20000100800 */
[----:B-1----:R-:W-:-:S03]  /*136c0*/  IMAD.MOV.U32 R2, RZ, RZ, c[0x0][0x2c4] ;  /* 0x0000b100ff027624 */ /* 0x002fc600078e00ff */
[----:B------:R-:W0:Y:S02]  /*136d0*/  LDGDEPBAR ;  /* 0x00000000000079af */ /* 0x000e240000000000 */
[----:B------:R-:W-:Y:S02]  /*136e0*/  ISETP.NE.AND P0, PT, R2, 0x1, PT ;  /* 0x000000010200780c */ /* 0x000fe40003f05270 */
[----:B------:R-:W-:Y:S01]  /*136f0*/  IADD3 R188, R188, -0x2, RZ ;  /* 0xfffffffebcbc7810 */ /* 0x000fe20007ffe0ff */
[----:B------:R-:W-:Y:S02]  /*13700*/  IMAD.MOV.U32 R177, RZ, RZ, 0x1 ;  /* 0x00000001ffb17424 */ /* 0x000fe400078e00ff */
[----:B------:R-:W-:-:S08]  /*13710*/  IMAD.MOV.U32 R214, RZ, RZ, RZ ;  /* 0x000000ffffd67224 */ /* 0x000fd000078e00ff */
[----:B--2---:R-:W-:-:S05]  /*13720*/  @P0 IMAD.HI.U32 R2, R0, c[0x0][0x2c8], RZ ;  /* 0x0000b20000020a27 */ /* 0x004fca00078e00ff */
[----:B------:R-:W-:-:S04]  /*13730*/  @P0 SHF.R.U32.HI R0, RZ, c[0x0][0x2cc], R2 ;  /* 0x0000b300ff000a19 */ /* 0x000fc80000011602 */
        /* <DEDUP_REMOVED lines=11> */
.L_x_2953:
        /* <DEDUP_REMOVED lines=40> */
.L_x_3050:
        /* <DEDUP_REMOVED lines=22> */
.L_x_3051:
[C---:B------:R-:W-:Y:S02]  /*13bd0*/  IADD3 R3, -R6.reuse, 0x10, RZ ;  /* 0x0000001006037810 */ /* 0x040fe40007ffe1ff */
[----:B------:R-:W-:Y:S02]  /*13be0*/  ISETP.NE.U32.AND P2, PT, R6, RZ, PT ;  /* 0x000000ff0600720c */ /* 0x000fe40003f45070 */
[----:B------:R-:W-:Y:S02]  /*13bf0*/  LOP3.LUT R3, R3, 0xf, RZ, 0xc0, !PT ;  /* 0x0000000f03037812 */ /* 0x000fe400078ec0ff */
[C---:B------:R-:W-:Y:S02]  /*13c00*/  ISETP.NE.U32.AND P3, PT, R16.reuse, RZ, PT ;  /* 0x000000ff1000720c */ /* 0x040fe40003f65070 */
        /* <DEDUP_REMOVED lines=17> */
.L_x_2946:
[----:B------:R-:W-:Y:S05]  /*13d20*/  BSYNC B0 ;  /* 0x0000000000007941 */ /* 0x000fea0003800000 */
.L_x_2945:
[----:B------:R-:W0:Y:S01]  /*13d30*/  LDGDEPBAR ;  /* 0x00000000000079af */ /* 0x000e220000000000 */
[----:B------:R-:W-:Y:S01]  /*13d40*/  WARPSYNC 0xffffffff ;  /* 0xffffffff00007948 */ /* 0x000fe20003800000 */
[C---:B--23--:R-:W-:Y:S01]  /*13d50*/  HMMA.16816.F32 R4, R36.reuse, R12, RZ ;  /* 0x0000000c2404723c */ /* 0x04cfe200000018ff */
[----:B------:R-:W-:Y:S01]  /*13d60*/  MOV R189, c[0x0][0x2c4] ;  /* 0x0000b10000bd7a02 */ /* 0x000fe20000000f00 */
[----:B------:R-:W-:Y:S02]  /*13d70*/  BSSY B0, `(.L_x_2949) ;  /* 0x0000314000007945 */ /* 0x000fe40003800000 */
[-C--:B------:R-:W-:Y:S02]  /*13d80*/  IADD3 R2, R178, R0.reuse, RZ ;  /* 0x00000000b2027210 */ /* 0x080fe40007ffe0ff */
[CC--:B------:R-:W-:Y:S02]  /*13d90*/  IADD3 R8, R179.reuse, R0.reuse, RZ ;  /* 0x00000000b3087210 */ /* 0x0c0fe40007ffe0ff */
[C---:B------:R-:W-:Y:S01]  /*13da0*/  HMMA.16816.F32 R12, R36.reuse, R14, RZ ;  /* 0x0000000e240c723c */ /* 0x040fe200000018ff */
[----:B------:R-:W-:Y:S02]  /*13db0*/  IADD3 R3, R179, R0, R178 ;  /* 0x00000000b3037210 */ /* 0x000fe40007ffe0b2 */
[----:B------:R-:W-:Y:S02]  /*13dc0*/  ISETP.NE.AND P0, PT, R189, 0x1, PT ;  /* 0x00000001bd00780c */ /* 0x000fe40003f05270 */
[----:B------:R-:W-:Y:S03]  /*13dd0*/  SHF.L.U32 R215, R188, 0x6, RZ ;  /* 0x00000006bcd77819 */ /* 0x000fe600000006ff */
        /* <DEDUP_REMOVED lines=142> */
[----:B------:R2:W-:Y:S01]  /*146c0*/  MUFU.TANH R162, R2 ;  /* 0x0000000200a27308 */ /* 0x0005e20000002400 */
[----:B-1----:R-:W-:Y:S09]  /*146d0*/  FMUL.FTZ R0, R5, c[0x0][0x320] ;  /* 0x0000c80005007a20 */ /* 0x002ff20000410000 */
[----:B------:R1:W3:Y:S01]  /*146e0*/  MUFU.TANH R169, R0 ;  /* 0x0000000000a97308 */ /* 0x0002e20000002400 */
[----:B--2---:R-:W-:Y:S04]  /*146f0*/  @P0 IMAD.HI.U32 R2, R225, c[0x0][0x2c8], RZ ;  /* 0x0000b200e1020a27 */ /* 0x004fe800078e00ff */
[----:B-1----:R-:W-:Y:S05]  /*14700*/  FMUL.FTZ R0, R6, c[0x0][0x320] ;  /* 0x0000c80006007a20 */ /* 0x002fea0000410000 */
[----:B------:R1:W-:Y:S02]  /*14710*/  MUFU.TANH R168, R0 ;  /* 0x0000000000a87308 */ /* 0x0003e40000002400 */
[----:B-1----:R-:W-:Y:S02]  /*14720*/  FMUL.FTZ R0, R7, c[0x0][0x320] ;  /* 0x0000c80007007a20 */ /* 0x002fe40000410000 */
[----:B------:R-:W1:Y:S06]  /*14730*/  LDSM.16.M88.4 R4, [R3+0x5000] ;  /* 0x005000000304783b */ /* 0x000e6c0000000200 */
[----:B------:R2:W-:Y:S02]  /*14740*/  MUFU.TANH R163, R0 ;  /* 0x0000000000a37308 */ /* 0x0005e40000002400 */
[----:B--2---:R-:W-:Y:S08]  /*14750*/  FMUL.FTZ R0, R13, c[0x0][0x320] ;  /* 0x0000c8000d007a20 */ /* 0x004ff00000410000 */
[----:B------:R2:W-:Y:S01]  /*14760*/  MUFU.TANH R161, R0 ;  /* 0x0000000000a17308 */ /* 0x0005e20000002400 */
[C---:B-1----:R-:W-:Y:S08]  /*14770*/  HMMA.16816.F32 R24, R164.reuse, R4, R24 ;  /* 0x00000004a418723c */ /* 0x042ff00000001818 */
[C---:B------:R-:W-:Y:S04]  /*14780*/  HMMA.16816.F32 R28, R164.reuse, R6, R28 ;  /* 0x00000006a41c723c */ /* 0x040fe8000000181c */
[----:B--2---:R-:W-:Y:S04]  /*14790*/  FMUL.FTZ R0, R14, c[0x0][0x320] ;  /* 0x0000c8000e007a20 */ /* 0x004fe80000410000 */
[----:B------:R1:W-:Y:S11]  /*147a0*/  MUFU.TANH R160, R0 ;  /* 0x0000000000a07308 */ /* 0x0003f60000002400 */
[----:B------:R-:W-:Y:S05]  /*147b0*/  @!UPT UIADD3 URZ, URZ, URZ, URZ ;  /* 0x0000003f3f3ff290 */ /* 0x000fea000fffe03f */
[----:B------:R-:W-:Y:S02]  /*147c0*/  FMUL.FTZ R4, R29, c[0x0][0x320] ;  /* 0x0000c8001d047a20 */ /* 0x000fe40000410000 */
[----:B------:R-:W-:Y:S02]  /*147d0*/  FMUL.FTZ R6, R31, c[0x0][0x320] ;  /* 0x0000c8001f067a20 */ /* 0x000fe40000410000 */
[----:B-1----:R-:W-:Y:S02]  /*147e0*/  FMUL.FTZ R0, R15, c[0x0][0x320] ;  /* 0x0000c8000f007a20 */ /* 0x002fe40000410000 */
[----:B------:R1:W2:Y:S01]  /*147f0*/  LDSM.16.M88.4 R12, [R3+0x5800] ;  /* 0x00580000030c783b */ /* 0x0002a20000000200 */
[----:B------:R-:W-:Y:S04]  /*14800*/  DEPBAR.LE SB0, 0x2 ;  /* 0x000080800000791a */ /* 0x000fe80000000000 */
[----:B------:R4:W5:Y:S03]  /*14810*/  MUFU.TANH R158, R0 ;  /* 0x00000000009e7308 */ /* 0x0009660000002400 */
[----:B------:R-:W-:Y:S01]  /*14820*/  BAR.SYNC.DEFER_BLOCKING 0x0 ;  /* 0x0000000000007b1d */ /* 0x000fe20000010000 */
[----:B-1----:R-:W-:Y:S02]  /*14830*/  FMUL.FTZ R3, R25, c[0x0][0x320] ;  /* 0x0000c80019037a20 */ /* 0x002fe40000410000 */
[----:B----4-:R-:W-:Y:S04]  /*14840*/  FMUL.FTZ R0, R16, c[0x0][0x320] ;  /* 0x0000c80010007a20 */ /* 0x010fe80000410000 */
[----:B------:R1:W-:Y:S01]  /*14850*/  MUFU.TANH R159, R0 ;  /* 0x00000000009f7308 */ /* 0x0003e20000002400 */
[C---:B--2---:R-:W-:Y:S08]  /*14860*/  HMMA.16816.F32 R32, R164.reuse, R12, R32 ;  /* 0x0000000ca420723c */ /* 0x044ff00000001820 */
[----:B------:R-:W-:Y:S04]  /*14870*/  HMMA.16816.F32 R36, R164, R14, R36 ;  /* 0x0000000ea424723c */ /* 0x000fe80000001824 */
[----:B-1----:R-:W-:Y:S02]  /*14880*/  FMUL.FTZ R0, R17, c[0x0][0x320] ;  /* 0x0000c80011007a20 */ /* 0x002fe40000410000 */
[----:B------:R1:W-:Y:S10]  /*14890*/  MUFU.TANH R17, R3 ;  /* 0x0000000300117308 */ /* 0x0003f40000002400 */
[----:B------:R-:W-:Y:S02]  /*148a0*/  FMUL.FTZ R8, R33, c[0x0][0x320] ;  /* 0x0000c80021087a20 */ /* 0x000fe40000410000 */
[----:B------:R-:W-:Y:S01]  /*148b0*/  FMUL.FTZ R9, R34, c[0x0][0x320] ;  /* 0x0000c80022097a20 */ /* 0x000fe20000410000 */
[----:B------:R2:W-:Y:S01]  /*148c0*/  MUFU.TANH R157, R0 ;  /* 0x00000000009d7308 */ /* 0x0005e20000002400 */
[----:B-1----:R-:W-:Y:S09]  /*148d0*/  FMUL.FTZ R3, R26, c[0x0][0x320] ;  /* 0x0000c8001a037a20 */ /* 0x002ff20000410000 */
[----:B------:R-:W-:Y:S01]  /*148e0*/  MUFU.TANH R26, R3 ;  /* 0x00000003001a7308 */ /* 0x000fe20000002400 */
[----:B--2---:R-:W-:Y:S09]  /*148f0*/  FMUL.FTZ R0, R18, c[0x0][0x320] ;  /* 0x0000c80012007a20 */ /* 0x004ff20000410000 */
[----:B------:R1:W-:Y:S02]  /*14900*/  MUFU.TANH R156, R0 ;  /* 0x00000000009c7308 */ /* 0x0003e40000002400 */
[----:B-1----:R-:W-:Y:S02]  /*14910*/  FMUL.FTZ R0, R19, c[0x0][0x320] ;  /* 0x0000c80013007a20 */ /* 0x002fe40000410000 */
[----:B------:R-:W-:Y:S06]  /*14920*/  FMUL.FTZ R19, R35, c[0x0][0x320] ;  /* 0x0000c80023137a20 */ /* 0x000fec0000410000 */
[----:B------:R1:W2:Y:S10]  /*14930*/  MUFU.TANH R155, R0 ;  /* 0x00000000009b7308 */ /* 0x0002b40000002400 */
[----:B------:R-:W-:Y:S01]  /*14940*/  MUFU.TANH R19, R19 ;  /* 0x0000001300137308 */ /* 0x000fe20000002400 */
[----:B-1----:R-:W-:Y:S09]  /*14950*/  FMUL.FTZ R0, R20, c[0x0][0x320] ;  /* 0x0000c80014007a20 */ /* 0x002ff20000410000 */
[----:B------:R1:W-:Y:S10]  /*14960*/  MUFU.TANH R20, R8 ;  /* 0x0000000800147308 */ /* 0x0003f40000002400 */
[----:B------:R4:W-:Y:S01]  /*14970*/  MUFU.TANH R154, R0 ;  /* 0x00000000009a7308 */ /* 0x0009e20000002400 */
[----:B-1----:R-:W-:Y:S02]  /*14980*/  FMUL.FTZ R8, R36, c[0x0][0x320] ;  /* 0x0000c80024087a20 */ /* 0x002fe40000410000 */
[----:B----4-:R-:W-:Y:S07]  /*14990*/  FMUL.FTZ R0, R21, c[0x0][0x320] ;  /* 0x0000c80015007a20 */ /* 0x010fee0000410000 */
[----:B------:R1:W-:Y:S02]  /*149a0*/  MUFU.TANH R21, R0 ;  /* 0x0000000000157308 */ /* 0x0003e40000002400 */
[----:B-1----:R-:W-:Y:S08]  /*149b0*/  FMUL.FTZ R0, R22, c[0x0][0x320] ;  /* 0x0000c80016007a20 */ /* 0x002ff00000410000 */
[----:B------:R-:W-:Y:S10]  /*149c0*/  MUFU.TANH R22, R6 ;  /* 0x0000000600167308 */ /* 0x000ff40000002400 */
[----:B------:R1:W-:Y:S02]  /*149d0*/  MUFU.TANH R152, R0 ;  /* 0x0000000000987308 */ /* 0x0003e40000002400 */
[----:B-1----:R-:W-:Y:S08]  /*149e0*/  FMUL.FTZ R0, R23, c[0x0][0x320] ;  /* 0x0000c80017007a20 */ /* 0x002ff00000410000 */
[----:B------:R1:W-:Y:S10]  /*149f0*/  MUFU.TANH R23, R4 ;  /* 0x0000000400177308 */ /* 0x0003f40000002400 */
[----:B------:R4:W2:Y:S01]  /*14a00*/  MUFU.TANH R18, R0 ;  /* 0x0000000000127308 */ /* 0x0008a20000002400 */
[----:B-1----:R-:W-:Y:S02]  /*14a10*/  FMUL.FTZ R4, R30, c[0x0][0x320] ;  /* 0x0000c8001e047a20 */ /* 0x002fe40000410000 */
[----:B----4-:R-:W-:Y:S07]  /*14a20*/  FMUL.FTZ R0, R24, c[0x0][0x320] ;  /* 0x0000c80018007a20 */ /* 0x010fee0000410000 */
[----:B------:R-:W-:Y:S10]  /*14a30*/  MUFU.TANH R24, R4 ;  /* 0x0000000400187308 */ /* 0x000ff40000002400 */
[----:B------:R1:W4:Y:S02]  /*14a40*/  MUFU.TANH R153, R0 ;  /* 0x0000000000997308 */ /* 0x0003240000002400 */
        /* <DEDUP_REMOVED lines=13> */
[C---:B------:R-:W-:Y:S02]  /*14b20*/  ISETP.GT.AND P1, PT, R2.reuse, 0x1, PT ;  /* 0x000000010200780c */ /* 0x040fe40003f24270 */
[----:B------:R-:W-:Y:S01]  /*14b30*/  ISETP.GT.AND P2, PT, R2, RZ, PT ;  /* 0x000000ff0200720c */ /* 0x000fe20003f44270 */
[----:B------:R1:W2:Y:S01]  /*14b40*/  MUFU.TANH R16, R3 ;  /* 0x0000000300107308 */ /* 0x0002a20000002400 */
[----:B---3--:R-:W-:Y:S02]  /*14b50*/  FSEL R4, R169, -INF , P1 ;  /* 0xff800000a9047808 */ /* 0x008fe40000800000 */
[----:B------:R-:W-:Y:S02]  /*14b60*/  ISETP.GT.AND P1, PT, R0, 0x9, PT ;  /* 0x000000090000780c */ /* 0x000fe40003f24270 */
[----:B------:R-:W-:Y:S02]  /*14b70*/  FSEL R5, R170, -INF , P2 ;  /* 0xff800000aa057808 */ /* 0x000fe40001000000 */
[----:B------:R-:W-:Y:S02]  /*14b80*/  ISETP.GT.AND P0, PT, R0, RZ, PT ;  /* 0x000000ff0000720c */ /* 0x000fe40003f04270 */
[----:B------:R-:W-:Y:S02]  /*14b90*/  ISETP.GT.AND P2, PT, R2, 0x9, PT ;  /* 0x000000090200780c */ /* 0x000fe40003f44270 */
[----:B-----5:R-:W-:Y:S02]  /*14ba0*/  FSEL R15, R158, -INF , P1 ;  /* 0xff8000009e0f7808 */ /* 0x020fe40000800000 */
[----:B------:R-:W-:Y:S02]  /*14bb0*/  ISETP.GT.AND P4, PT, R2, 0x8, PT ;  /* 0x000000080200780c */ /* 0x000fe40003f84270 */
[----:B------:R-:W-:Y:S02]  /*14bc0*/  ISETP.GT.AND P1, PT, R0, 0x11, PT ;  /* 0x000000110000780c */ /* 0x000fe40003f24270 */
[----:B------:R-:W-:Y:S02]  /*14bd0*/  FSEL R14, R168, -INF , P0 ;  /* 0xff800000a80e7808 */ /* 0x000fe40000000000 */
[----:B------:R-:W-:Y:S02]  /*14be0*/  FSEL R6, R161, -INF , P2 ;  /* 0xff800000a1067808 */ /* 0x000fe40001000000 */
[----:B------:R-:W-:Y:S02]  /*14bf0*/  ISETP.GT.AND P0, PT, R0, 0x8, PT ;  /* 0x000000080000780c */ /* 0x000fe40003f04270 */
[----:B------:R-:W-:Y:S02]  /*14c00*/  ISETP.GT.AND P2, PT, R2, 0x11, PT ;  /* 0x000000110200780c */ /* 0x000fe40003f44270 */
[----:B------:R-:W-:Y:S02]  /*14c10*/  FSEL R7, R162, -INF , P4 ;  /* 0xff800000a2077808 */ /* 0x000fe40002000000 */
[----:B------:R-:W-:Y:S02]  /*14c20*/  FSEL R162, R155, -INF , P1 ;  /* 0xff8000009ba27808 */ /* 0x000fe40000800000 */
[----:B------:R-:W-:Y:S02]  /*14c30*/  ISETP.GT.AND P1, PT, R0, 0x19, PT ;  /* 0x000000190000780c */ /* 0x000fe40003f24270 */
[----:B------:R-:W-:Y:S02]  /*14c40*/  FSEL R12, R160, -INF , P0 ;  /* 0xff800000a00c7808 */ /* 0x000fe40000000000 */
[----:B------:R-:W-:Y:S02]  /*14c50*/  FSEL R160, R157, -INF , P2 ;  /* 0xff8000009da07808 */ /* 0x000fe40001000000 */
[----:B------:R-:W-:Y:S02]  /*14c60*/  ISETP.GT.AND P2, PT, R2, 0x19, PT ;  /* 0x000000190200780c */ /* 0x000fe40003f44270 */
[----:B------:R-:W-:Y:S02]  /*14c70*/  FSEL R166, R18, -INF , P1 ;  /* 0xff80000012a67808 */ /* 0x000fe40000800000 */
[----:B-1----:R-:W-:Y:S01]  /*14c80*/  FMNMX.FTZ R3, R5, R106, !PT ;  /* 0x0000006a05037209 */ /* 0x002fe20007810000 */
[----:B------:R1:W3:Y:S01]  /*14c90*/  MUFU.TANH R18, R8 ;  /* 0x0000000800127308 */ /* 0x0002e20000002400 */
[----:B------:R-:W-:Y:S02]  /*14ca0*/  FSEL R164, R21, -INF , P2 ;  /* 0xff80000015a47808 */ /* 0x000fe40001000000 */
[----:B------:R-:W-:Y:S02]  /*14cb0*/  FMNMX.FTZ R3, R4, R3, !PT ;  /* 0x0000000304037209 */ /* 0x000fe40007810000 */
[----:B------:R-:W-:Y:S02]  /*14cc0*/  ISETP.GT.AND P3, PT, R0, 0x1, PT ;  /* 0x000000010000780c */ /* 0x000fe40003f64270 */
[----:B------:R-:W-:Y:S02]  /*14cd0*/  FMNMX.FTZ R3, R7, R3, !PT ;  /* 0x0000000307037209 */ /* 0x000fe40007810000 */
[----:B------:R-:W-:Y:S01]  /*14ce0*/  FSEL R13, R163, -INF , P3 ;  /* 0xff800000a30d7808 */ /* 0x000fe20001800000 */
[----:B------:R5:W-:Y:S01]  /*14cf0*/  MUFU.TANH R21, R9 ;  /* 0x0000000900157308 */ /* 0x000be20000002400 */
[----:B------:R-:W-:Y:S02]  /*14d00*/  ISETP.GT.AND P3, PT, R2, 0x10, PT ;  /* 0x000000100200780c */ /* 0x000fe40003f64270 */
[----:B------:R-:W-:Y:S02]  /*14d10*/  FMNMX.FTZ R3, R6, R3, !PT ;  /* 0x0000000306037209 */ /* 0x000fe40007810000 */
[----:B------:R-:W-:Y:S02]  /*14d20*/  FSEL R159, R159, -INF , P3 ;  /* 0xff8000009f9f7808 */ /* 0x000fe40001800000 */
[----:B------:R-:W-:Y:S02]  /*14d30*/  ISETP.GT.AND P3, PT, R2, 0x18, PT ;  /* 0x000000180200780c */ /* 0x000fe40003f64270 */
[----:B------:R-:W-:Y:S02]  /*14d40*/  FMNMX.FTZ R3, R159, R3, !PT ;  /* 0x000000039f037209 */ /* 0x000fe40007810000 */
[----:B------:R-:W-:Y:S02]  /*14d50*/  FSEL R163, R154, -INF , P3 ;  /* 0xff8000009aa37808 */ /* 0x000fe40001800000 */
[----:B------:R-:W-:Y:S02]  /*14d60*/  FMNMX.FTZ R3, R160, R3, !PT ;  /* 0x00000003a0037209 */ /* 0x000fe40007810000 */
[----:B------:R-:W-:Y:S02]  /*14d70*/  ISETP.GT.AND P3, PT, R2, 0x20, PT ;  /* 0x000000200200780c */ /* 0x000fe40003f64270 */
[----:B------:R-:W-:Y:S02]  /*14d80*/  FMNMX.FTZ R3, R163, R3, !PT ;  /* 0x00000003a3037209 */ /* 0x000fe40007810000 */
[----:B-1----:R-:W-:Y:S02]  /*14d90*/  FMNMX.FTZ R8, R14, R107, !PT ;  /* 0x0000006b0e087209 */ /* 0x002fe40007810000 */
[----:B------:R-:W-:Y:S02]  /*14da0*/  ISETP.GT.AND P2, PT, R2, 0x21, PT ;  /* 0x000000210200780c */ /* 0x000fe40003f44270 */
[----:B----4-:R-:W-:Y:S01]  /*14db0*/  FSEL R167, R153, -INF , P3 ;  /* 0xff80000099a77808 */ /* 0x010fe20001800000 */
[----:B-----5:R-:W-:Y:S01]  /*14dc0*/  FMUL.FTZ R9, R37, c[0x0][0x320] ;  /* 0x0000c80025097a20 */ /* 0x020fe20000410000 */
[----:B------:R-:W-:Y:S02]  /*14dd0*/  FMNMX.FTZ R3, R164, R3, !PT ;  /* 0x00000003a4037209 */ /* 0x000fe40007810000 */
[----:B------:R-:W-:Y:S02]  /*14de0*/  FMNMX.FTZ R8, R13, R8, !PT ;  /* 0x000000080d087209 */ /* 0x000fe40007810000 */
[----:B------:R-:W-:Y:S02]  /*14df0*/  FSEL R169, R17, -INF , P2 ;  /* 0xff80000011a97808 */ /* 0x000fe40001000000 */
[----:B------:R1:W4:Y:S01]  /*14e00*/  MUFU.TANH R17, R9 ;  /* 0x0000000900117308 */ /* 0x0003220000002400 */
[----:B------:R-:W-:Y:S02]  /*14e10*/  ISETP.GT.AND P1, PT, R2, 0x28, PT ;  /* 0x000000280200780c */ /* 0x000fe40003f24270 */
[----:B------:R-:W-:Y:S02]  /*14e20*/  FMNMX.FTZ R3, R167, R3, !PT ;  /* 0x00000003a7037209 */ /* 0x000fe40007810000 */
[----:B------:R-:W-:Y:S02]  /*14e30*/  FMNMX.FTZ R8, R12, R8, !PT ;  /* 0x000000080c087209 */ /* 0x000fe40007810000 */
[C---:B------:R-:W-:Y:S02]  /*14e40*/  ISETP.GT.AND P4, PT, R2.reuse, 0x30, PT ;  /* 0x000000300200780c */ /* 0x040fe40003f84270 */
[----:B------:R-:W-:Y:S02]  /*14e50*/  FSEL R175, R25, -INF , P1 ;  /* 0xff80000019af7808 */ /* 0x000fe40000800000 */
[C---:B------:R-:W-:Y:S02]  /*14e60*/  ISETP.GT.AND P5, PT, R2.reuse, 0x29, PT ;  /* 0x000000290200780c */ /* 0x040fe40003fa4270 */
[----:B------:R-:W-:Y:S02]  /*14e70*/  FMNMX.FTZ R3, R169, R3, !PT ;  /* 0x00000003a9037209 */ /* 0x000fe40007810000 */
[C---:B------:R-:W-:Y:S02]  /*14e80*/  ISETP.GT.AND P2, PT, R2.reuse, 0x38, PT ;  /* 0x000000380200780c */ /* 0x040fe40003f44270 */
[C---:B------:R-:W-:Y:S02]  /*14e90*/  ISETP.GT.AND P1, PT, R2.reuse, 0x39, PT ;  /* 0x000000390200780c */ /* 0x040fe40003f24270 */
[----:B------:R-:W-:Y:S02]  /*14ea0*/  ISETP.GT.AND P3, PT, R2, 0x31, PT ;  /* 0x000000310200780c */ /* 0x000fe40003f64270 */
[----:B------:R-:W-:Y:S01]  /*14eb0*/  FMNMX.FTZ R2, R15, R8, !PT ;  /* 0x000000080f027209 */ /* 0x000fe20007810000 */
[----:B------:R-:W-:Y:S01]  /*14ec0*/  FMUL.FTZ R8, R38, c[0x0][0x320] ;  /* 0x0000c80026087a20 */ /* 0x000fe20000410000 */
[----:B--2---:R-:W-:Y:S01]  /*14ed0*/  FSEL R204, R16, -INF , P4 ;  /* 0xff80000010cc7808 */ /* 0x004fe20002000000 */
[----:B-1----:R-:W-:Y:S01]  /*14ee0*/  FMUL.FTZ R9, R39, c[0x0][0x320] ;  /* 0x0000c80027097a20 */ /* 0x002fe20000410000 */
[----:B------:R-:W-:Y:S01]  /*14ef0*/  FSEL R171, R23, -INF , P5 ;  /* 0xff80000017ab7808 */ /* 0x000fe20002800000 */
[----:B------:R1:W2:Y:S01]  /*14f00*/  MUFU.TANH R16, R8 ;  /* 0x0000000800107308 */ /* 0x0002a20000002400 */
[----:B------:R-:W-:Y:S02]  /*14f10*/  FMNMX.FTZ R3, R175, R3, !PT ;  /* 0x00000003af037209 */ /* 0x000fe40007810000 */
[----:B------:R-:W-:Y:S02]  /*14f20*/  FSEL R201, R20, -INF , P3 ;  /* 0xff80000014c97808 */ /* 0x000fe40001800000 */
[----:B------:R-:W-:Y:S02]  /*14f30*/  FMNMX.FTZ R3, R171, R3, !PT ;  /* 0x00000003ab037209 */ /* 0x000fe40007810000 */
[----:B---3--:R-:W-:Y:S02]  /*14f40*/  FSEL R200, R18, -INF , P2 ;  /* 0xff80000012c87808 */ /* 0x008fe40001000000 */
[----:B------:R-:W-:Y:S01]  /*14f50*/  FMNMX.FTZ R3, R204, R3, !PT ;  /* 0x00000003cc037209 */ /* 0x000fe20007810000 */
[----:B------:R-:W3:Y:S01]  /*14f60*/  MUFU.TANH R9, R9 ;  /* 0x0000000900097308 */ /* 0x000ee20000002400 */
[----:B----4-:R-:W-:Y:S02]  /*14f70*/  FSEL R197, R17, -INF , P1 ;  /* 0xff80000011c57808 */ /* 0x010fe40000800000 */
[----:B------:R-:W-:Y:S02]  /*14f80*/  FMNMX.FTZ R3, R201, R3, !PT ;  /* 0x00000003c9037209 */ /* 0x000fe40007810000 */
[----:B------:R-:W-:Y:S02]  /*14f90*/  ISETP.GT.AND P0, PT, R0, 0x10, PT ;  /* 0x000000100000780c */ /* 0x000fe40003f04270 */
[----:B------:R-:W-:Y:S02]  /*14fa0*/  FMNMX.FTZ R3, R200, R3, !PT ;  /* 0x00000003c8037209 */ /* 0x000fe40007810000 */
[----:B------:R-:W-:Y:S02]  /*14fb0*/  FSEL R161, R156, -INF , P0 ;  /* 0xff8000009ca17808 */ /* 0x000fe40000000000 */
[----:B------:R-:W-:Y:S02]  /*14fc0*/  FMNMX.FTZ R3, R197, R3, !PT ;  /* 0x00000003c5037209 */ /* 0x000fe40007810000 */
[C---:B------:R-:W-:Y:S02]  /*14fd0*/  ISETP.GT.AND P0, PT, R0.reuse, 0x18, PT ;  /* 0x000000180000780c */ /* 0x040fe40003f04270 */
[----:B------:R-:W-:Y:S01]  /*14fe0*/  ISETP.GT.AND P1, PT, R0, 0x30, PT ;  /* 0x000000300000780c */ /* 0x000fe20003f24270 */
[----:B-1----:R-:W1:Y:S01]  /*14ff0*/  SHFL.BFLY PT, R8, R3, 0x2, 0x1f ;  /* 0x0c401f0003087f89 */ /* 0x002e6200000e0000 */
[----:B------:R-:W-:Y:S02]  /*15000*/  FSEL R165, R152, -INF , P0 ;  /* 0xff80000098a57808 */ /* 0x000fe40000000000 */
[C---:B------:R-:W-:Y:S02]  /*15010*/  ISETP.GT.AND P0, PT, R0.reuse, 0x20, PT ;  /* 0x000000200000780c */ /* 0x040fe40003f04270 */
[----:B------:R-:W-:Y:S02]  /*15020*/  ISETP.GT.AND P3, PT, R0, 0x28, PT ;  /* 0x000000280000780c */ /* 0x000fe40003f64270 */
[----:B------:R-:W-:Y:S02]  /*15030*/  FSEL R170, R26, -INF , P0 ;  /* 0xff8000001aaa7808 */ /* 0x000fe40000000000 */
[C---:B------:R-:W-:Y:S02]  /*15040*/  ISETP.GT.AND P0, PT, R0.reuse, 0x21, PT ;  /* 0x000000210000780c */ /* 0x040fe40003f04270 */
[----:B------:R-:W-:Y:S02]  /*15050*/  FSEL R199, R21, -INF , P1 ;  /* 0xff80000015c77808 */ /* 0x000fe40000800000 */
[----:B------:R-:W-:Y:S02]  /*15060*/  FSEL R168, R27, -INF , P0 ;  /* 0xff8000001ba87808 */ /* 0x000fe40000000000 */
[C---:B------:R-:W-:Y:S02]  /*15070*/  ISETP.GT.AND P0, PT, R0.reuse, 0x29, PT ;  /* 0x000000290000780c */ /* 0x040fe40003f04270 */
[----:B------:R-:W-:Y:S02]  /*15080*/  ISETP.GT.AND P1, PT, R0, 0x38, PT ;  /* 0x000000380000780c */ /* 0x000fe40003f24270 */
[----:B------:R-:W-:Y:S02]  /*15090*/  FSEL R174, R22, -INF , P0 ;  /* 0xff80000016ae7808 */ /* 0x000fe40000000000 */
[----:B------:R-:W-:Y:S02]  /*150a0*/  ISETP.GT.AND P0, PT, R0, 0x31, PT ;  /* 0x000000310000780c */ /* 0x000fe40003f04270 */
[----:B--2---:R-:W-:Y:S02]  /*150b0*/  FSEL R202, R16, -INF , P1 ;  /* 0xff80000010ca7808 */ /* 0x004fe40000800000 */
[----:B------:R-:W-:Y:S02]  /*150c0*/  FSEL R198, R19, -INF , P0 ;  /* 0xff80000013c67808 */ /* 0x000fe40000000000 */
[----:B------:R-:W-:Y:S02]  /*150d0*/  ISETP.GT.AND P0, PT, R0, 0x39, PT ;  /* 0x000000390000780c */ /* 0x000fe40003f04270 */
[----:B-1----:R-:W-:Y:S02]  /*150e0*/  FMNMX.FTZ R0, R3, R8, !PT ;  /* 0x0000000803007209 */ /* 0x002fe40007810000 */
[----:B---3--:R-:W-:Y:S02]  /*150f0*/  FSEL R207, R9, -INF , P0 ;  /* 0xff80000009cf7808 */ /* 0x008fe40000000000 */
[----:B------:R-:W-:Y:S01]  /*15100*/  FMNMX.FTZ R2, R161, R2, !PT ;  /* 0x00000002a1027209 */ /* 0x000fe20007810000 */
[----:B------:R-:W1:Y:S01]  /*15110*/  SHFL.BFLY PT, R9, R0, 0x1, 0x1f ;  /* 0x0c201f0000097f89 */ /* 0x000e6200000e0000 */
[----:B------:R-:W-:Y:S02]  /*15120*/  FSEL R173, R24, -INF , P3 ;  /* 0xff80000018ad7808 */ /* 0x000fe40001800000 */
[----:B------:R-:W-:Y:S02]  /*15130*/  FMNMX.FTZ R2, R162, R2, !PT ;  /* 0x00000002a2027209 */ /* 0x000fe40007810000 */
[----:B------:R-:W-:Y:S02]  /*15140*/  IADD3 R156, R187, R176, RZ ;  /* 0x000000b0bb9c7210 */ /* 0x000fe40007ffe0ff */
[----:B------:R-:W-:Y:S03]  /*15150*/  FMNMX.FTZ R2, R165, R2, !PT ;  /* 0x00000002a5027209 */ /* 0x000fe60007810000 */
[----:B------:R-:W-:Y:S01]  /*15160*/  LDSM.16.MT88.4 R32, [R156] ;  /* 0x000000009c20783b */ /* 0x000fe20000004200 */
[----:B------:R-:W-:Y:S04]  /*15170*/  FMNMX.FTZ R2, R166, R2, !PT ;  /* 0x00000002a6027209 */ /* 0x000fe80007810000 */
[----:B------:R-:W-:Y:S04]  /*15180*/  FMNMX.FTZ R2, R170, R2, !PT ;  /* 0x00000002aa027209 */ /* 0x000fe80007810000 */
[----:B------:R-:W-:Y:S04]  /*15190*/  FMNMX.FTZ R2, R168, R2, !PT ;  /* 0x00000002a8027209 */ /* 0x000fe80007810000 */
[----:B------:R-:W-:Y:S02]  /*151a0*/  FMNMX.FTZ R2, R173, R2, !PT ;  /* 0x00000002ad027209 */ /* 0x000fe40007810000 */
[----:B-1----:R-:W-:Y:S02]  /*151b0*/  FMNMX.FTZ R9, R0, R9, !PT ;  /* 0x0000000900097209 */ /* 0x002fe40007810000 */
[----:B------:R-:W-:Y:S02]  /*151c0*/  FMNMX.FTZ R2, R174, R2, !PT ;  /* 0x00000002ae027209 */ /* 0x000fe40007810000 */
[C---:B------:R-:W-:Y:S01]  /*151d0*/  FSETP.NEU.FTZ.AND P1, PT, R9.reuse, -INF , PT ;  /* 0xff8000000900780b */ /* 0x040fe20003f3d000 */
[----:B------:R-:W-:Y:S01]  /*151e0*/  FMUL.FTZ R0, R9, c[0x0][0x2d0] ;  /* 0x0000b40009007a20 */ /* 0x000fe20000410000 */
[----:B------:R-:W-:Y:S04]  /*151f0*/  FMNMX.FTZ R2, R199, R2, !PT ;  /* 0x00000002c7027209 */ /* 0x000fe80007810000 */
[----:B------:R-:W-:Y:S02]  /*15200*/  FSEL R157, R0, RZ, P1 ;  /* 0x000000ff009d7208 */ /* 0x000fe40000800000 */
[----:B------:R-:W-:Y:S03]  /*15210*/  FMNMX.FTZ R2, R198, R2, !PT ;  /* 0x00000002c6027209 */ /* 0x000fe60007810000 */
[--C-:B------:R-:W-:Y:S01]  /*15220*/  FFMA.FTZ R0, R5, c[0x0][0x2d0], -R157.reuse ;  /* 0x0000b40005007a23 */ /* 0x100fe2000001089d */
[----:B------:R-:W-:Y:S03]  /*15230*/  FMNMX.FTZ R2, R202, R2, !PT ;  /* 0x00000002ca027209 */ /* 0x000fe60007810000 */
[----:B------:R1:W-:Y:S01]  /*15240*/  MUFU.EX2 R206, R0 ;  /* 0x0000000000ce7308 */ /* 0x0003e20000000800 */
[----:B------:R-:W-:Y:S05]  /*15250*/  FMNMX.FTZ R2, R207, R2, !PT ;  /* 0x00000002cf027209 */ /* 0x000fea0007810000 */
[----:B------:R-:W2:Y:S01]  /*15260*/  SHFL.BFLY PT, R3, R2, 0x2, 0x1f ;  /* 0x0c401f0002037f89 */ /* 0x000ea200000e0000 */
[--C-:B-1----:R-:W-:Y:S04]  /*15270*/  FFMA.FTZ R0, R4, c[0x0][0x2d0], -R157.reuse ;  /* 0x0000b40004007a23 */ /* 0x102fe8000001089d */
[----:B------:R1:W3:Y:S01]  /*15280*/  MUFU.EX2 R205, R0 ;  /* 0x0000000000cd7308 */ /* 0x0002e20000000800 */
[----:B--2---:R-:W-:Y:S05]  /*15290*/  FMNMX.FTZ R2, R2, R3, !PT ;  /* 0x0000000302027209 */ /* 0x004fea0007810000 */
[----:B------:R-:W2:Y:S01]  /*152a0*/  SHFL.BFLY PT, R3, R2, 0x1, 0x1f ;  /* 0x0c201f0002037f89 */ /* 0x000ea200000e0000 */
[--C-:B-1----:R-:W-:Y:S01]  /*152b0*/  FFMA.FTZ R0, R7, c[0x0][0x2d0], -R157.reuse ;  /* 0x0000b40007007a23 */ /* 0x102fe2000001089d */
[----:B---3--:R-:W-:Y:S03]  /*152c0*/  F2FP.PACK_AB R152, R205, R206 ;  /* 0x000000cecd98723e */ /* 0x008fe600000000ff */
[----:B------:R1:W-:Y:S01]  /*152d0*/  MUFU.EX2 R213, R0 ;  /* 0x0000000000d57308 */ /* 0x0003e20000000800 */
[----:B--2---:R-:W-:Y:S04]  /*152e0*/  FMNMX.FTZ R8, R2, R3, !PT ;  /* 0x0000000302087209 */ /* 0x004fe80007810000 */
[C---:B------:R-:W-:Y:S01]  /*152f0*/  FSETP.NEU.FTZ.AND P0, PT, R8.reuse, -INF , PT ;  /* 0xff8000000800780b */ /* 0x040fe20003f1d000 */
[----:B------:R-:W-:Y:S05]  /*15300*/  FMUL.FTZ R2, R8, c[0x0][0x2d0] ;  /* 0x0000b40008027a20 */ /* 0x000fea0000410000 */
[----:B------:R-:W-:Y:S02]  /*15310*/  FSEL R158, R2, RZ, P0 ;  /* 0x000000ff029e7208 */ /* 0x000fe40000000000 */
[----:B------:R-:W-:Y:S02]  /*15320*/  FSEL R2, R9, RZ, P1 ;  /* 0x000000ff09027208 */ /* 0x000fe40000800000 */
[----:B------:R-:W-:Y:S01]  /*15330*/  ISETP.GE.AND P1, PT, R214, 0x1, PT ;  /* 0x00000001d600780c */ /* 0x000fe20003f26270 */
[----:B------:R-:W-:Y:S02]  /*15340*/  FFMA.FTZ R3, R15, c[0x0][0x2d0], -R158 ;  /* 0x0000b4000f037a23 */ /* 0x000fe4000001089e */
[----:B------:R-:W-:Y:S02]  /*15350*/  FADD.FTZ R2, -R2, R106 ;  /* 0x0000006a02027221 */ /* 0x000fe40000010100 */
[----:B------:R2:W-:Y:S01]  /*15360*/  MUFU.EX2 R209, R3 ;  /* 0x0000000300d17308 */ /* 0x0005e20000000800 */
[----:B-1----:R-:W-:Y:S02]  /*15370*/  FFMA.FTZ R0, R6, c[0x0][0x2d0], -R157 ;  /* 0x0000b40006007a23 */ /* 0x002fe4000001089d */
[----:B------:R-:W-:Y:S07]  /*15380*/  FMUL.FTZ R2, R2, c[0x0][0x2d0] ;  /* 0x0000b40002027a20 */ /* 0x000fee0000410000 */
[----:B------:R1:W3:Y:S10]  /*15390*/  MUFU.EX2 R212, R0 ;  /* 0x0000000000d47308 */ /* 0x0002f40000000800 */
[----:B------:R-:W4:Y:S01]  /*153a0*/  MUFU.EX2 R2, R2 ;  /* 0x0000000200027308 */ /* 0x000f220000000800 */
[----:B--2---:R-:W-:Y:S04]  /*153b0*/  IADD3 R3, R186, R176, RZ ;  /* 0x000000b0ba037210 */ /* 0x004fe80007ffe0ff */
[----:B------:R-:W-:Y:S01]  /*153c0*/  IADD3 R106, R184, R3, RZ ;  /* 0x00000003b86a7210 */ /* 0x000fe20007ffe0ff */
[----:B------:R-:W2:Y:S01]  /*153d0*/  LDSM.16.MT88.4 R16, [R3] ;  /* 0x000000000310783b */ /* 0x000ea20000004200 */
[--C-:B-1----:R-:W-:Y:S01]  /*153e0*/  FFMA.FTZ R0, R14, c[0x0][0x2d0], -R158.reuse ;  /* 0x0000b4000e007a23 */ /* 0x102fe2000001089e */
[----:B---3--:R-:W-:Y:S06]  /*153f0*/  F2FP.PACK_AB R154, R212, R213 ;  /* 0x000000d5d49a723e */ /* 0x008fec00000000ff */
[----:B------:R-:W1:Y:S01]  /*15400*/  LDSM.16.MT88.4 R24, [R106] ;  /* 0x000000006a18783b */ /* 0x000e620000004200 */
[----:B------:R3:W-:Y:S01]  /*15410*/  MUFU.EX2 R203, R0 ;  /* 0x0000000000cb7308 */ /* 0x0007e20000000800 */
[C---:B----4-:R-:W-:Y:S02]  /*15420*/  FMUL.FTZ R4, R2.reuse, R112 ;  /* 0x0000007002047220 */ /* 0x050fe40000410000 */
        /* <DEDUP_REMOVED lines=8> */
[--C-:B---3--:R-:W-:Y:S02]  /*154b0*/  FFMA.FTZ R0, R13, c[0x0][0x2d0], -R158.reuse ;  /* 0x0000b4000d007a23 */ /* 0x108fe4000001089e */
[C---:B------:R-:W-:Y:S02]  /*154c0*/  FMUL.FTZ R13, R2.reuse, R117 ;  /* 0x00000075020d7220 */ /* 0x040fe40000410000 */
[----:B------:R-:W3:Y:S01]  /*154d0*/  MUFU.EX2 R211, R0 ;  /* 0x0000000000d37308 */ /* 0x000ee20000000800 */
        /* <DEDUP_REMOVED lines=12> */
[----:B---3--:R-:W-:Y:S01]  /*155a0*/  F2FP.PACK_AB R153, R211, R203 ;  /* 0x000000cbd399723e */ /* 0x008fe200000000ff */
[--C-:B------:R-:W-:Y:S02]  /*155b0*/  FFMA.FTZ R0, R12, c[0x0][0x2d0], -R158.reuse ;  /* 0x0000b4000c007a23 */ /* 0x100fe4000001089e */
[C---:B------:R-:W-:Y:S02]  /*155c0*/  FMUL.FTZ R12, R2.reuse, R116 ;  /* 0x00000074020c7220 */ /* 0x040fe40000410000 */
[----:B------:R3:W4:Y:S01]  /*155d0*/  MUFU.EX2 R210, R0 ;  /* 0x0000000000d27308 */ /* 0x0007220000000800 */
        /* <DEDUP_REMOVED lines=12> */
[----:B---3--:R-:W-:Y:S01]  /*156a0*/  FSEL R0, R8, RZ, P0 ;  /* 0x000000ff08007208 */ /* 0x008fe20000000000 */
[C---:B------:R-:W-:Y:S01]  /*156b0*/  FMUL.FTZ R89, R2.reuse, R89 ;  /* 0x0000005902597220 */ /* 0x040fe20000410000 */
[----:B----4-:R-:W-:Y:S01]  /*156c0*/  F2FP.PACK_AB R155, R209, R210 ;  /* 0x000000d2d19b723e */ /* 0x010fe200000000ff */
[----:B------:R-:W-:Y:S02]  /*156d0*/  FMUL.FTZ R92, R2, R92 ;  /* 0x0000005c025c7220 */ /* 0x000fe40000410000 */
[----:B------:R-:W-:Y:S01]  /*156e0*/  FADD.FTZ R0, -R0, R107 ;  /* 0x0000006b00007221 */ /* 0x000fe20000010100 */
[----:B------:R-:W-:Y:S01]  /*156f0*/  IADD3 R107, R184, R156, RZ ;  /* 0x0000009cb86b7210 */ /* 0x000fe20007ffe0ff */
[----:B------:R-:W-:Y:S02]  /*15700*/  FMUL.FTZ R93, R2, R93 ;  /* 0x0000005d025d7220 */ /* 0x000fe40000410000 */
[----:B------:R-:W-:Y:S02]  /*15710*/  FMUL.FTZ R0, R0, c[0x0][0x2d0] ;  /* 0x0000b40000007a20 */ /* 0x000fe40000410000 */
[C---:B------:R-:W-:Y:S02]  /*15720*/  FMUL.FTZ R96, R2.reuse, R96 ;  /* 0x0000006002607220 */ /* 0x040fe40000410000 */
[C---:B------:R-:W-:Y:S02]  /*15730*/  FMUL.FTZ R97, R2.reuse, R97 ;  /* 0x0000006102617220 */ /* 0x040fe40000410000 */
[----:B------:R-:W3:Y:S01]  /*15740*/  MUFU.EX2 R0, R0 ;  /* 0x0000000000007308 */ /* 0x000ee20000000800 */
[C---:B------:R-:W-:Y:S02]  /*15750*/  FMUL.FTZ R100, R2.reuse, R100 ;  /* 0x0000006402647220 */ /* 0x040fe40000410000 */
[----:B------:R-:W-:Y:S02]  /*15760*/  FMUL.FTZ R101, R2, R101 ;  /* 0x0000006502657220 */ /* 0x000fe40000410000 */
[--C-:B------:R-:W-:Y:S05]  /*15770*/  FFMA.FTZ R124, R169, c[0x0][0x2d0], -R157.reuse ;  /* 0x0000b400a97c7a23 */ /* 0x100fea000001089d */
[----:B------:R4:W-:Y:S01]  /*15780*/  MUFU.EX2 R169, R124 ;  /* 0x0000007c00a97308 */ /* 0x0009e20000000800 */
[C---:B---3--:R-:W-:Y:S02]  /*15790*/  FMUL.FTZ R6, R0.reuse, R114 ;  /* 0x0000007200067220 */ /* 0x048fe40000410000 */
[C---:B------:R-:W-:Y:S02]  /*157a0*/  FMUL.FTZ R7, R0.reuse, R115 ;  /* 0x0000007300077220 */ /* 0x040fe40000410000 */
[----:B------:R-:W3:Y:S01]  /*157b0*/  LDSM.16.MT88.4 R112, [R107] ;  /* 0x000000006b70783b */ /* 0x000ee20000004200 */
        /* <DEDUP_REMOVED lines=14> */
[C---:B-1----:R-:W-:Y:S03]  /*158a0*/  HMMA.16816.F32 R16, R152.reuse, R24, R16 ;  /* 0x000000189810723c */ /* 0x042fe60000001810 */
        /* <DEDUP_REMOVED lines=11> */
[C---:B------:R-:W-:Y:S03]  /*15960*/  HMMA.16816.F32 R24, R152.reuse, R32, R24 ;  /* 0x000000209818723c */ /* 0x040fe60000001818 */
        /* <DEDUP_REMOVED lines=11> */
[C---:B---3--:R-:W-:Y:S03]  /*15a20*/  HMMA.16816.F32 R32, R152.reuse, R112, R32 ;  /* 0x000000709820723c */ /* 0x048fe60000001820 */
        /* <DEDUP_REMOVED lines=35> */
[----:B------:R-:W5:Y:S03]  /*15c60*/  LDSM.16.MT88.4 R116, [R3+0x4000] ;  /* 0x004000000374783b */ /* 0x000f660000004200 */
[C---:B------:R-:W-:Y:S02]  /*15c70*/  FMUL.FTZ R102, R0.reuse, R102 ;  /* 0x0000006600667220 */ /* 0x040fe40000410000 */
[----:B------:R-:W-:Y:S02]  /*15c80*/  FMUL.FTZ R103, R0, R103 ;  /* 0x0000006700677220 */ /* 0x000fe40000410000 */
[----:B----4-:R-:W-:Y:S04]  /*15c90*/  FFMA.FTZ R124, R170, c[0x0][0x2d0], -R158 ;  /* 0x0000b400aa7c7a23 */ /* 0x010fe8000001089e */
[----:B------:R-:W-:Y:S02]  /*15ca0*/  FFMA.FTZ R2, R2, R221, R206 ;  /* 0x000000dd02027223 */ /* 0x000fe400000100ce */
[----:B------:R-:W-:Y:S02]  /*15cb0*/  FFMA.FTZ R0, R0, R220, R203 ;  /* 0x000000dc00007223 */ /* 0x000fe400000100cb */
[----:B------:R-:W-:Y:S02]  /*15cc0*/  FADD.FTZ R2, R205, R2 ;  /* 0x00000002cd027221 */ /* 0x000fe40000010000 */
[----:B--2---:R-:W-:Y:S02]  /*15cd0*/  FFMA.FTZ R120, R161, c[0x0][0x2d0], -R158 ;  /* 0x0000b400a1787a23 */ /* 0x004fe4000001089e */
[----:B------:R-:W-:Y:S02]  /*15ce0*/  FADD.FTZ R0, R211, R0 ;  /* 0x00000000d3007221 */ /* 0x000fe40000010000 */
[----:B------:R2:W4:Y:S01]  /*15cf0*/  MUFU.EX2 R193, R120 ;  /* 0x0000007800c17308 */ /* 0x0005220000000800 */
[----:B------:R-:W-:Y:S01]  /*15d00*/  FADD.FTZ R2, R213, R2 ;  /* 0x00000002d5027221 */ /* 0x000fe20000010000 */
[C---:B-1----:R-:W-:Y:S03]  /*15d10*/  HMMA.16816.F32 R64, R152.reuse, R112, R64 ;  /* 0x000000709840723c */ /* 0x042fe60000001840 */
[----:B------:R-:W-:Y:S02]  /*15d20*/  FADD.FTZ R0, R210, R0 ;  /* 0x00000000d2007221 */ /* 0x000fe40000010000 */
[----:B------:R-:W-:Y:S02]  /*15d30*/  FADD.FTZ R2, R212, R2 ;  /* 0x00000002d4027221 */ /* 0x000fe40000010000 */
[----:B------:R-:W-:Y:S01]  /*15d40*/  FADD.FTZ R0, R209, R0 ;  /* 0x00000000d1007221 */ /* 0x000fe20000010000 */
[C---:B------:R-:W-:Y:S01]  /*15d50*/  HMMA.16816.F32 R68, R152.reuse, R114, R68 ;  /* 0x000000729844723c */ /* 0x040fe20000001844 */
[----:B------:R-:W1:Y:S03]  /*15d60*/  LDSM.16.MT88.4 R112, [R106+0x4000] ;  /* 0x004000006a70783b */ /* 0x000e660000004200 */
[----:B---3--:R-:W-:Y:S04]  /*15d70*/  FADD.FTZ R2, R196, R2 ;  /* 0x00000002c4027221 */ /* 0x008fe80000010000 */
[C---:B-----5:R-:W-:Y:S04]  /*15d80*/  HMMA.16816.F32 R72, R152.reuse, R116, R72 ;  /* 0x000000749848723c */ /* 0x060fe80000001848 */
[----:B--2---:R-:W-:Y:S02]  /*15d90*/  FFMA.FTZ R120, R162, c[0x0][0x2d0], -R158 ;  /* 0x0000b400a2787a23 */ /* 0x004fe4000001089e */
[----:B------:R-:W-:Y:S02]  /*15da0*/  MUFU.EX2 R162, R129 ;  /* 0x0000008100a27308 */ /* 0x000fe40000000800 */
[C---:B------:R-:W-:Y:S01]  /*15db0*/  HMMA.16816.F32 R76, R152.reuse, R118, R76 ;  /* 0x00000076984c723c */ /* 0x040fe2000000184c */
[----:B------:R-:W2:Y:S03]  /*15dc0*/  LDSM.16.MT88.4 R116, [R156+0x4000] ;  /* 0x004000009c74783b */ /* 0x000ea60000004200 */
[----:B----4-:R-:W-:Y:S04]  /*15dd0*/  FADD.FTZ R0, R193, R0 ;  /* 0x00000000c1007221 */ /* 0x010fe80000010000 */
        /* <DEDUP_REMOVED lines=158> */
[----:B------:R1:W5:Y:S07]  /*167c0*/  LDSM.16.MT88.4 R4, [R3+0x5800] ;  /* 0x005800000304783b */ /* 0x00036e0000004200 */
[C---:B--2---:R-:W-:Y:S08]  /*167d0*/  HMMA.16816.F32 R48, R152.reuse, R12, R48 ;  /* 0x0000000c9830723c */ /* 0x044ff00000001830 */
[C---:B------:R-:W-:Y:S01]  /*167e0*/  HMMA.16816.F32 R52, R152.reuse, R14, R52 ;  /* 0x0000000e9834723c */ /* 0x040fe20000001834 */
[----:B------:R-:W2:Y:S07]  /*167f0*/  LDSM.16.MT88.4 R12, [R156+0x5800] ;  /* 0x005800009c0c783b */ /* 0x000eae0000004200 */
[C---:B---3--:R-:W-:Y:S04]  /*16800*/  HMMA.16816.F32 R56, R152.reuse, R16, R56 ;  /* 0x000000109838723c */ /* 0x048fe80000001838 */
[----:B-1----:R-:W-:Y:S02]  /*16810*/  FADD.FTZ R3, R165, R0 ;  /* 0x00000000a5037221 */ /* 0x002fe40000010000 */
[----:B------:R-:W-:Y:S02]  /*16820*/  FADD.FTZ R0, R160, R2 ;  /* 0x00000002a0007221 */ /* 0x000fe40000010000 */
[C---:B------:R-:W-:Y:S04]  /*16830*/  HMMA.16816.F32 R60, R152.reuse, R18, R60 ;  /* 0x00000012983c723c */ /* 0x040fe8000000183c */
[----:B------:R-:W-:Y:S02]  /*16840*/  FADD.FTZ R3, R159, R3 ;  /* 0x000000039f037221 */ /* 0x000fe40000010000 */
[----:B------:R-:W-:Y:S02]  /*16850*/  FADD.FTZ R2, R163, R0 ;  /* 0x00000000a3027221 */ /* 0x000fe40000010000 */
[C---:B----4-:R-:W-:Y:S04]  /*16860*/  HMMA.16816.F32 R64, R152.reuse, R20, R64 ;  /* 0x000000149840723c */ /* 0x050fe80000001840 */
[----:B------:R-:W-:Y:S02]  /*16870*/  FADD.FTZ R0, R161, R3 ;  /* 0x00000003a1007221 */ /* 0x000fe40000010000 */
[----:B------:R-:W-:Y:S01]  /*16880*/  FADD.FTZ R3, R162, R2 ;  /* 0x00000002a2037221 */ /* 0x000fe20000010000 */
[----:B------:R-:W-:Y:S01]  /*16890*/  IADD3 R2, R214, 0x1, RZ ;  /* 0x00000001d6027810 */ /* 0x000fe20007ffe0ff */
[C---:B------:R-:W-:Y:S04]  /*168a0*/  HMMA.16816.F32 R68, R152.reuse, R22, R68 ;  /* 0x000000169844723c */ /* 0x040fe80000001844 */
[----:B------:R-:W-:Y:S01]  /*168b0*/  FADD.FTZ R0, R157, R0 ;  /* 0x000000009d007221 */ /* 0x000fe20000010000 */
[----:B------:R-:W-:Y:S01]  /*168c0*/  SEL R214, R2, RZ, !P1 ;  /* 0x000000ff02d67207 */ /* 0x000fe20004800000 */
[----:B------:R-:W-:Y:S02]  /*168d0*/  FADD.FTZ R221, R164, R3 ;  /* 0x00000003a4dd7221 */ /* 0x000fe40000010000 */
[C---:B-----5:R-:W-:Y:S04]  /*168e0*/  HMMA.16816.F32 R72, R152.reuse, R4, R72 ;  /* 0x000000049848723c */ /* 0x060fe80000001848 */
[----:B------:R-:W-:Y:S04]  /*168f0*/  FADD.FTZ R220, R158, R0 ;  /* 0x000000009edc7221 */ /* 0x000fe80000010000 */
[C---:B------:R-:W-:Y:S01]  /*16900*/  HMMA.16816.F32 R76, R152.reuse, R6, R76 ;  /* 0x00000006984c723c */ /* 0x040fe2000000184c */
[----:B------:R-:W1:Y:S07]  /*16910*/  LDSM.16.MT88.4 R4, [R107+0x5800] ;  /* 0x005800006b04783b */ /* 0x000e6e0000004200 */
[C---:B------:R-:W-:Y:S08]  /*16920*/  HMMA.16816.F32 R80, R152.reuse, R24, R80 ;  /* 0x000000189850723c */ /* 0x040ff00000001850 */
[C---:B------:R-:W-:Y:S08]  /*16930*/  HMMA.16816.F32 R84, R152.reuse, R26, R84 ;  /* 0x0000001a9854723c */ /* 0x040ff00000001854 */
[C---:B--2---:R-:W-:Y:S08]  /*16940*/  HMMA.16816.F32 R88, R152.reuse, R12, R88 ;  /* 0x0000000c9858723c */ /* 0x044ff00000001858 */
[C---:B------:R-:W-:Y:S08]  /*16950*/  HMMA.16816.F32 R92, R152.reuse, R14, R92 ;  /* 0x0000000e985c723c */ /* 0x040ff0000000185c */
[C---:B-1----:R-:W-:Y:S07]  /*16960*/  HMMA.16816.F32 R96, R152.reuse, R4, R96 ;  /* 0x000000049860723c */ /* 0x042fee0000001860 */
[----:B------:R-:W-:Y:S01]  /*16970*/  IADD3 R4, R188, -0x2, RZ ;  /* 0xfffffffebc047810 */ /* 0x000fe20007ffe0ff */
[----:B------:R-:W-:Y:S03]  /*16980*/  HMMA.16816.F32 R100, R152, R6, R100 ;  /* 0x000000069864723c */ /* 0x000fe60000001864 */
[----:B------:R-:W-:Y:S11]  /*16990*/  ISETP.GE.AND P0, PT, R4, R226, PT ;  /* 0x000000e20400720c */ /* 0x000ff60003f06270 */
[----:B------:R-:W-:Y:S02]  /*169a0*/  @!UPT UIADD3 URZ, URZ, URZ, URZ ;  /* 0x0000003f3f3ff290 */ /* 0x000fe4000fffe03f */
[----:B------:R-:W-:-:S05]  /*169b0*/  @!P0 BRA `(.L_x_2950) ;  /* 0x000004f000008947 */ /* 0x000fca0003800000 */
[----:B------:R-:W-:Y:S01]  /*169c0*/  IMAD.MOV.U32 R175, RZ, RZ, c[0x0][0x2b8] ;  /* 0x0000ae00ffaf7624 */ /* 0x000fe200078e00ff */
[----:B------:R-:W-:Y:S01]  /*169d0*/  IADD3 R2, R231, R215, R248 ;  /* 0x000000d7e7027210 */ /* 0x000fe20007ffe0f8 */
[----:B------:R-:W-:Y:S01]  /*169e0*/  IMAD.MOV.U32 R195, RZ, RZ, RZ ;  /* 0x000000ffffc37224 */ /* 0x000fe200078e00ff */
[C---:B------:R-:W-:Y:S01]  /*169f0*/  SHF.L.U64.HI R20, R219.reuse, 0x1, R229 ;  /* 0x00000001db147819 */ /* 0x040fe200000102e5 */
[----:B------:R-:W-:Y:S01]  /*16a00*/  IMAD.SHL.U32 R19, R219, 0x2, RZ ;  /* 0x00000002db137824 */ /* 0x000fe200078e00ff */
[----:B------:R-:W-:Y:S01]  /*16a10*/  ISETP.NE.AND P5, PT, R175, 0x1, PT ;  /* 0x00000001af00780c */ /* 0x000fe20003fa5270 */
[----:B------:R-:W-:Y:S01]  /*16a20*/  IMAD.SHL.U32 R17, R218, 0x2, RZ ;  /* 0x00000002da117824 */ /* 0x000fe200078e00ff */
[----:B------:R-:W-:Y:S01]  /*16a30*/  IADD3 R2, R2, -0x80, RZ ;  /* 0xffffff8002027810 */ /* 0x000fe20007ffe0ff */
[----:B------:R-:W-:Y:S01]  /*16a40*/  IMAD.SHL.U32 R15, R216, 0x2, RZ ;  /* 0x00000002d80f7824 */ /* 0x000fe200078e00ff */
[----:B------:R-:W-:Y:S02]  /*16a50*/  SHF.L.U64.HI R18, R218, 0x1, R230 ;  /* 0x00000001da127819 */ /* 0x000fe400000102e6 */
        /* <DEDUP_REMOVED lines=26> */
.L_x_3052:
[----:B------:R-:W-:-:S05]  /*16c00*/  BRA.DIV ~URZ, `(.L_x_2952) ;  /* 0x0000a3f27f007947 */ /* 0x000fca000b800000 */
[----:B------:R-:W3:Y:S01]  /*16c10*/  SHFL.IDX PT, R2, R14, RZ, 0x181f ;  /* 0x00181fff0e027589 */ /* 0x000ee200000e0000 */
[----:B------:R-:W-:Y:S01]  /*16c20*/  ISETP.GE.AND P3, PT, R216, c[0x0][0x1d4], PT ;  /* 0x00007500d8007a0c */ /* 0x000fe20003f66270 */
[----:B------:R-:W-:Y:S01]  /*16c30*/  IMAD R0, R214, 0x6000, R11 ;  /* 0x00006000d6007824 */ /* 0x000fe200078e020b */
[----:B------:R-:W-:Y:S04]  /*16c40*/  ISETP.GE.AND P1, PT, R218, c[0x0][0x1d4], PT ;  /* 0x00007500da007a0c */ /* 0x000fe80003f26270 */
[----:B------:R-:W-:Y:S02]  /*16c50*/  SEL R13, RZ, 0x10, P1 ;  /* 0x00000010ff0d7807 */ /* 0x000fe40000800000 */
[----:B---3--:R-:W-:Y:S05]  /*16c60*/  IADD3 R6, P0, R2, R15, RZ ;  /* 0x0000000f02067210 */ /* 0x008fea0007f1e0ff */
[----:B--2---:R-:W-:Y:S01]  /*16c70*/  IMAD.X R7, R4, 0x1, R16, P0 ;  /* 0x0000000104077824 */ /* 0x004fe200000e0610 */
[----:B------:R-:W-:Y:S04]  /*16c80*/  ISETP.GE.AND P0, PT, R219, c[0x0][0x1d4], PT ;  /* 0x00007500db007a0c */ /* 0x000fe80003f06270 */
[----:B------:R-:W-:Y:S01]  /*16c90*/  @!PT LDS RZ, [RZ] ;  /* 0x00000000fffff984 */ /* 0x000fe20000000800 */
[----:B------:R-:W-:Y:S01]  /*16ca0*/  @!PT LDS RZ, [RZ] ;  /* 0x00000000fffff984 */ /* 0x000fe20000000800 */
[----:B------:R2:W-:Y:S01]  /*16cb0*/  LDGSTS.E.BYPASS.LTC128B.128 [R0], [R6.64], !P3 ;  /* 0x0000000006007fae */ /* 0x0005e2000d901d48 */
[----:B------:R-:W-:Y:S02]  /*16cc0*/  SEL R12, RZ, 0x10, P0 ;  /* 0x00000010ff0c7807 */ /* 0x000fe40000000000 */
        /* <DEDUP_REMOVED lines=9> */
.L_x_3053:
[C---:B----4-:R-:W-:Y:S02]  /*16d60*/  IADD3 R3, -R5.reuse, 0x10, RZ ;  /* 0x0000001005037810 */ /* 0x050fe40007ffe1ff */
[----:B------:R-:W-:Y:S02]  /*16d70*/  ISETP.NE.U32.AND P2, PT, R5, RZ, PT ;  /* 0x000000ff0500720c */ /* 0x000fe40003f45070 */
[----:B------:R-:W-:Y:S02]  /*16d80*/  LOP3.LUT R3, R3, 0xf, RZ, 0xc0, !PT ;  /* 0x0000000f03037812 */ /* 0x000fe400078ec0ff */
[----:B------:R-:W-:Y:S02]  /*16d90*/  ISETP.NE.U32.AND P3, PT, R13, RZ, PT ;  /* 0x000000ff0d00720c */ /* 0x000fe40003f65070 */
        /* <DEDUP_REMOVED lines=8> */
[C---:B------:R-:W-:Y:S02]  /*16e20*/  ISETP.NE.U32.AND P2, PT, R12.reuse, RZ, PT ;  /* 0x000000ff0c00720c */ /* 0x040fe40003f45070 */
[----:B-1----:R-:W-:Y:S02]  /*16e30*/  IADD3 R6, P1, P0, R3, R2, R17 ;  /* 0x0000000203067210 */ /* 0x002fe4000783e011 */
[----:B------:R-:W-:Y:S02]  /*16e40*/  IADD3 R3, -R12, 0x10, RZ ;  /* 0x000000100c037810 */ /* 0x000fe40007ffe1ff */
[----:B------:R-:W-:Y:S02]  /*16e50*/  IADD3.X R7, RZ, R4, R18, P1, P0 ;  /* 0x00000004ff077210 */ /* 0x000fe40000fe0412 */
[----:B------:R-:W-:Y:S03]  /*16e60*/  LOP3.LUT R3, R3, 0xf, RZ, 0xc0, !PT ;  /* 0x0000000f03037812 */ /* 0x000fe600078ec0ff */
[----:B------:R1:W-:Y:S01]  /*16e70*/  LDGSTS.E.BYPASS.LTC128B.128.ZFILL [R0+0x3000], [R6.64], P3 ;  /* 0x0300000006007fae */ /* 0x0003e20009941d48 */
[----:B------:R-:W-:Y:S04]  /*16e80*/  IADD3 R2, P1, P0, R3, R2, R19 ;  /* 0x0000000203027210 */ /* 0x000fe8000783e013 */
[----:B------:R-:W-:Y:S05]  /*16e90*/  IADD3.X R3, RZ, R4, R20, P1, P0 ;  /* 0x00000004ff037210 */ /* 0x000fea0000fe0414 */
[----:B------:R1:W-:Y:S04]  /*16ea0*/  LDGSTS.E.BYPASS.LTC128B.128.ZFILL [R0+0x5000], [R2.64], P2 ;  /* 0x0500000002007fae */ /* 0x0003e80009141d48 */
.L_x_2950:
[----:B------:R-:W-:Y:S05]  /*16eb0*/  BSYNC B0 ;  /* 0x0000000000007941 */ /* 0x000fea0003800000 */
.L_x_2949:
        /* <DEDUP_REMOVED lines=9> */
.L_x_2944:
[----:B------:R-:W-:Y:S01]  /*16f50*/  ISETP.GE.AND P0, PT, R188, R226, PT ;  /* 0x000000e2bc00720c */ /* 0x000fe20003f06270 */
[----:B------:R-:W-:Y:S01]  /*16f60*/  IMAD.MOV.U32 R197, RZ, RZ, 0x1f ;  /* 0x0000001fffc57424 */ /* 0x000fe200078e00ff */
[----:B------:R-:W-:-:S11]  /*16f70*/  MOV R196, 0xffffffff ;  /* 0xffffffff00c47802 */ /* 0x000fd60000000f00 */
[----:B------:R-:W-:Y:S05]  /*16f80*/  @!P0 BRA `(.L_x_2954) ;  /* 0x0000326000008947 */ /* 0x000fea0003800000 */
[----:B------:R-:W-:Y:S02]  /*16f90*/  MOV R106, R8 ;  /* 0x00000008006a7202 */ /* 0x000fe40000000f00 */
[----:B------:R-:W-:Y:S02]  /*16fa0*/  MOV R0, R9 ;  /* 0x0000000900007202 */ /* 0x000fe40000000f00 */
.L_x_2964:
        /* <DEDUP_REMOVED lines=40> */
.L_x_3054:
        /* <DEDUP_REMOVED lines=22> */
.L_x_3055:
        /* <DEDUP_REMOVED lines=12> */
[----:B------:R-:W-:Y:S02]  /*17450*/  ISETP.NE.U32.AND P2, PT, R9, RZ, PT ;  /* 0x000000ff0900720c */ /* 0x000fe40003f45070 */
        /* <DEDUP_REMOVED lines=8> */
.L_x_2956:
[----:B------:R-:W-:Y:S05]  /*174e0*/  BSYNC B0 ;  /* 0x0000000000007941 */ /* 0x000fea0003800000 */
.L_x_2955:
        /* <DEDUP_REMOVED lines=253> */
.L_x_3056:
        /* <DEDUP_REMOVED lines=42> */
[----:B------:R3:W-:Y:S01]  /*18760*/  MUFU.EX2 R19, R29 ;  /* 0x0000001d00137308 */ /* 0x0007e20000000800 */
[C---:B------:R-:W-:Y:S02]  /*18770*/  FMUL.FTZ R49, R2.reuse, R49 ;  /* 0x0000003102317220 */ /* 0x040fe40000410000 */
[C---:B------:R-:W-:Y:S01]  /*18780*/  FMUL.FTZ R52, R2.reuse, R52 ;  /* 0x0000003402347220 */ /* 0x040fe20000410000 */
[C---:B-1----:R-:W-:Y:S01]  /*18790*/  F2FP.PACK_AB R152, R3.reuse, R7 ;  /* 0x000000070398723e */ /* 0x042fe200000000ff */
[----:B------:R-:W-:Y:S02]  /*187a0*/  FADD.FTZ R6, R3, R0 ;  /* 0x0000000003067221 */ /* 0x000fe40000010000 */
[----:B------:R-:W1:Y:S01]  /*187b0*/  SHFL.BFLY PT, R0, R5, 0x2, 0x1f ;  /* 0x0c401f0005007f89 */ /* 0x000e6200000e0000 */
[C---:B------:R-:W-:Y:S02]  /*187c0*/  FMUL.FTZ R53, R2.reuse, R53 ;  /* 0x0000003502357220 */ /* 0x040fe40000410000 */
[----:B------:R-:W4:Y:S01]  /*187d0*/  MUFU.EX2 R13, R27 ;  /* 0x0000001b000d7308 */ /* 0x000f220000000800 */
[C---:B------:R-:W-:Y:S02]  /*187e0*/  FMUL.FTZ R56, R2.reuse, R56 ;  /* 0x0000003802387220 */ /* 0x040fe40000410000 */
[C---:B------:R-:W-:Y:S02]  /*187f0*/  FMUL.FTZ R57, R2.reuse, R57 ;  /* 0x0000003902397220 */ /* 0x040fe40000410000 */
[C---:B--2---:R-:W-:Y:S02]  /*18800*/  FMUL.FTZ R28, R2.reuse, R132 ;  /* 0x00000084021c7220 */ /* 0x044fe40000410000 */
        /* <DEDUP_REMOVED lines=8> */
[----:B-1----:R-:W-:Y:S01]  /*18890*/  FMNMX.FTZ R0, R5, R0, !PT ;  /* 0x0000000005007209 */ /* 0x002fe20007810000 */
[C---:B------:R-:W-:Y:S01]  /*188a0*/  FMUL.FTZ R72, R2.reuse, R72 ;  /* 0x0000004802487220 */ /* 0x040fe20000410000 */
[----:B----4-:R-:W-:Y:S01]  /*188b0*/  F2FP.PACK_AB R154, R13, R17 ;  /* 0x000000110d9a723e */ /* 0x010fe200000000ff */
[C---:B------:R-:W-:Y:S02]  /*188c0*/  FMUL.FTZ R73, R2.reuse, R73 ;  /* 0x0000004902497220 */ /* 0x040fe40000410000 */
        /* <DEDUP_REMOVED lines=41> */
[----:B------:R1:W-:Y:S01]  /*18b60*/  MUFU.EX2 R132, R7 ;  /* 0x0000000700847308 */ /* 0x0003e20000000800 */
[C---:B------:R-:W-:Y:S01]  /*18b70*/  FMUL.FTZ R12, R2.reuse, R116 ;  /* 0x00000074020c7220 */ /* 0x040fe20000410000 */
[----:B------:R-:W-:Y:S01]  /*18b80*/  F2FP.PACK_AB R116, R19, R23 ;  /* 0x000000171374723e */ /* 0x000fe200000000ff */
[----:B------:R-:W-:Y:S01]  /*18b90*/  FMUL.FTZ R16, R2, R120 ;  /* 0x0000007802107220 */ /* 0x000fe20000410000 */
[----:B--2---:R-:W-:Y:S01]  /*18ba0*/  F2FP.PACK_AB R153, R14, R15 ;  /* 0x0000000f0e99723e */ /* 0x004fe200000000ff */
[C---:B------:R-:W-:Y:S02]  /*18bb0*/  FMUL.FTZ R5, R2.reuse, R113 ;  /* 0x0000007102057220 */ /* 0x040fe40000410000 */
[C---:B------:R-:W-:Y:S02]  /*18bc0*/  FMUL.FTZ R17, R2.reuse, R121 ;  /* 0x0000007902117220 */ /* 0x040fe40000410000 */
[C---:B------:R-:W-:Y:S01]  /*18bd0*/  FMUL.FTZ R20, R2.reuse, R124 ;  /* 0x0000007c02147220 */ /* 0x040fe20000410000 */
[----:B------:R-:W2:Y:S01]  /*18be0*/  MUFU.EX2 R133, R18 ;  /* 0x0000001200857308 */ /* 0x000ea20000000800 */
[C---:B------:R-:W-:Y:S02]  /*18bf0*/  FMUL.FTZ R24, R2.reuse, R128 ;  /* 0x0000008002187220 */ /* 0x040fe40000410000 */
[----:B------:R-:W-:Y:S02]  /*18c00*/  FADD.FTZ R3, R13, R3 ;  /* 0x000000030d037221 */ /* 0x000fe40000010000 */
[----:B------:R-:W-:Y:S01]  /*18c10*/  FMUL.FTZ R13, R2, R117 ;  /* 0x00000075020d7220 */ /* 0x000fe20000410000 */
[----:B------:R-:W-:Y:S01]  /*18c20*/  IADD3 R2, R186, R176, RZ ;  /* 0x000000b0ba027210 */ /* 0x000fe20007ffe0ff */
[----:B------:R-:W-:Y:S02]  /*18c30*/  FADD.FTZ R3, R23, R3 ;  /* 0x0000000317037221 */ /* 0x000fe40000010000 */
[----:B---3--:R-:W-:Y:S01]  /*18c40*/  FFMA.FTZ R6, R0, R220, R15 ;  /* 0x000000dc00067223 */ /* 0x008fe2000001000f */
[----:B------:R-:W-:Y:S01]  /*18c50*/  MUFU.EX2 R117, R165 ;  /* 0x000000a500757308 */ /* 0x000fe20000000800 */
[----:B------:R-:W3:Y:S01]  /*18c60*/  LDSM.16.MT88.4 R156, [R2] ;  /* 0x00000000029c783b */ /* 0x000ee20000004200 */
[----:B------:R-:W-:Y:S01]  /*18c70*/  FADD.FTZ R107, R19, R3 ;  /* 0x00000003136b7221 */ /* 0x000fe20000010000 */
[----:B------:R-:W-:Y:S01]  /*18c80*/  IADD3 R3, R184, R2, RZ ;  /* 0x00000002b8037210 */ /* 0x000fe20007ffe0ff */
[----:B-1----:R-:W-:Y:S02]  /*18c90*/  FMUL.FTZ R7, R0, R115 ;  /* 0x0000007300077220 */ /* 0x002fe40000410000 */
[----:B------:R-:W-:Y:S02]  /*18ca0*/  FADD.FTZ R128, R14, R6 ;  /* 0x000000060e807221 */ /* 0x000fe40000010000 */
[C---:B------:R-:W-:Y:S02]  /*18cb0*/  FMUL.FTZ R6, R0.reuse, R114 ;  /* 0x0000007200067220 */ /* 0x040fe40000410000 */
[----:B------:R-:W1:Y:S01]  /*18cc0*/  LDSM.16.MT88.4 R112, [R3] ;  /* 0x000000000370783b */ /* 0x000e620000004200 */
[C---:B------:R-:W-:Y:S01]  /*18cd0*/  FMUL.FTZ R14, R0.reuse, R118 ;  /* 0x00000076000e7220 */ /* 0x040fe20000410000 */
[----:B------:R-:W-:Y:S01]  /*18ce0*/  MUFU.EX2 R129, R161 ;  /* 0x000000a100817308 */ /* 0x000fe20000000800 */
[C---:B------:R-:W-:Y:S01]  /*18cf0*/  FMUL.FTZ R15, R0.reuse, R119 ;  /* 0x00000077000f7220 */ /* 0x040fe20000410000 */
[----:B--2---:R-:W-:Y:S01]  /*18d00*/  F2FP.PACK_AB R155, R133, R132 ;  /* 0x00000084859b723e */ /* 0x004fe200000000ff */
[C---:B------:R-:W-:Y:S02]  /*18d10*/  FMUL.FTZ R18, R0.reuse, R122 ;  /* 0x0000007a00127220 */ /* 0x040fe40000410000 */
[C---:B------:R-:W-:Y:S02]  /*18d20*/  FMUL.FTZ R19, R0.reuse, R123 ;  /* 0x0000007b00137220 */ /* 0x040fe40000410000 */
[C---:B------:R-:W-:Y:S02]  /*18d30*/  FMUL.FTZ R30, R0.reuse, R134 ;  /* 0x00000086001e7220 */ /* 0x040fe40000410000 */
[C---:B------:R-:W-:Y:S01]  /*18d40*/  FMUL.FTZ R31, R0.reuse, R135 ;  /* 0x00000087001f7220 */ /* 0x040fe20000410000 */
[----:B------:R-:W-:Y:S01]  /*18d50*/  MUFU.EX2 R121, R174 ;  /* 0x000000ae00797308 */ /* 0x000fe20000000800 */
[C---:B------:R-:W-:Y:S02]  /*18d60*/  FMUL.FTZ R38, R0.reuse, R142 ;  /* 0x0000008e00267220 */ /* 0x040fe40000410000 */
[----:B------:R-:W-:Y:S02]  /*18d70*/  FMUL.FTZ R39, R0, R143 ;  /* 0x0000008f00277220 */ /* 0x000fe40000410000 */
[----:B------:R-:W-:Y:S02]  /*18d80*/  FADD.FTZ R128, R132, R128 ;  /* 0x0000008084807221 */ /* 0x000fe40000010000 */
[C---:B------:R-:W-:Y:S02]  /*18d90*/  FMUL.FTZ R22, R0.reuse, R126 ;  /* 0x0000007e00167220 */ /* 0x040fe40000410000 */
[C---:B------:R-:W-:Y:S01]  /*18da0*/  FMUL.FTZ R23, R0.reuse, R127 ;  /* 0x0000007f00177220 */ /* 0x040fe20000410000 */
[----:B------:R-:W-:Y:S01]  /*18db0*/  MUFU.EX2 R120, R173 ;  /* 0x000000ad00787308 */ /* 0x000fe20000000800 */
[C---:B------:R-:W-:Y:S02]  /*18dc0*/  FMUL.FTZ R26, R0.reuse, R130 ;  /* 0x00000082001a7220 */ /* 0x040fe40000410000 */
[C---:B------:R-:W-:Y:S02]  /*18dd0*/  FMUL.FTZ R27, R0.reuse, R131 ;  /* 0x00000083001b7220 */ /* 0x040fe40000410000 */
[C---:B------:R-:W-:Y:S02]  /*18de0*/  FMUL.FTZ R34, R0.reuse, R138 ;  /* 0x0000008a00227220 */ /* 0x040fe40000410000 */
[C---:B------:R-:W-:Y:S01]  /*18df0*/  FMUL.FTZ R35, R0.reuse, R139 ;  /* 0x0000008b00237220 */ /* 0x040fe20000410000 */
[C---:B---3--:R-:W-:Y:S02]  /*18e00*/  HMMA.16816.F32 R4, R152.reuse, R156, R4 ;  /* 0x0000009c9804723c */ /* 0x048fe40000001804 */
[----:B------:R-:W-:Y:S03]  /*18e10*/  MUFU.EX2 R127, R189 ;  /* 0x000000bd007f7308 */ /* 0x000fe60000000800 */
[C---:B------:R-:W-:Y:S02]  /*18e20*/  FMUL.FTZ R42, R0.reuse, R42 ;  /* 0x0000002a002a7220 */ /* 0x040fe40000410000 */
[C---:B------:R-:W-:Y:S01]  /*18e30*/  FMUL.FTZ R43, R0.reuse, R43 ;  /* 0x0000002b002b7220 */ /* 0x040fe20000410000 */
[C---:B------:R-:W-:Y:S04]  /*18e40*/  HMMA.16816.F32 R12, R152.reuse, R158, R12 ;  /* 0x0000009e980c723c */ /* 0x040fe8000000180c */
[----:B------:R-:W-:Y:S01]  /*18e50*/  MUFU.EX2 R126, R193 ;  /* 0x000000c1007e7308 */ /* 0x000fe20000000800 */
[C---:B------:R-:W-:Y:S02]  /*18e60*/  FMUL.FTZ R46, R0.reuse, R46 ;  /* 0x0000002e002e7220 */ /* 0x040fe40000410000 */
[C---:B------:R-:W-:Y:S01]  /*18e70*/  FMUL.FTZ R47, R0.reuse, R47 ;  /* 0x0000002f002f7220 */ /* 0x040fe20000410000 */
[C---:B-1----:R-:W-:Y:S04]  /*18e80*/  HMMA.16816.F32 R16, R152.reuse, R112, R16 ;  /* 0x000000709810723c */ /* 0x042fe80000001810 */
[C---:B------:R-:W-:Y:S02]  /*18e90*/  FMUL.FTZ R50, R0.reuse, R50 ;  /* 0x0000003200327220 */ /* 0x040fe40000410000 */
[----:B------:R-:W-:Y:S01]  /*18ea0*/  MUFU.EX2 R118, R164 ;  /* 0x000000a400767308 */ /* 0x000fe20000000800 */
[C---:B------:R-:W-:Y:S01]  /*18eb0*/  FMUL.FTZ R51, R0.reuse, R51 ;  /* 0x0000003300337220 */ /* 0x040fe20000410000 */
[C---:B------:R-:W-:Y:S01]  /*18ec0*/  HMMA.16816.F32 R20, R152.reuse, R114, R20 ;  /* 0x000000729814723c */ /* 0x040fe20000001814 */
[----:B------:R-:W1:Y:S03]  /*18ed0*/  LDSM.16.MT88.4 R112, [R106] ;  /* 0x000000006a70783b */ /* 0x000e660000004200 */
[C---:B------:R-:W-:Y:S02]  /*18ee0*/  FMUL.FTZ R54, R0.reuse, R54 ;  /* 0x0000003600367220 */ /* 0x040fe40000410000 */
[C---:B------:R-:W-:Y:S02]  /*18ef0*/  FMUL.FTZ R55, R0.reuse, R55 ;  /* 0x0000003700377220 */ /* 0x040fe40000410000 */
[----:B------:R-:W-:Y:S01]  /*18f00*/  MUFU.EX2 R131, R160 ;  /* 0x000000a000837308 */ /* 0x000fe20000000800 */
[C---:B------:R-:W-:Y:S03]  /*18f10*/  FMUL.FTZ R58, R0.reuse, R58 ;  /* 0x0000003a003a7220 */ /* 0x040fe60000410000 */
[C---:B------:R-:W-:Y:S02]  /*18f20*/  FMUL.FTZ R59, R0.reuse, R59 ;  /* 0x0000003b003b7220 */ /* 0x040fe40000410000 */
[C---:B------:R-:W-:Y:S02]  /*18f30*/  FMUL.FTZ R62, R0.reuse, R62 ;  /* 0x0000003e003e7220 */ /* 0x040fe40000410000 */
[C---:B------:R-:W-:Y:S02]  /*18f40*/  FMUL.FTZ R63, R0.reuse, R63 ;  /* 0x0000003f003f7220 */ /* 0x040fe40000410000 */
        /* <DEDUP_REMOVED lines=15> */
[C---:B-1----:R-:W-:Y:S03]  /*19040*/  HMMA.16816.F32 R24, R152.reuse, R112, R24 ;  /* 0x000000709818723c */ /* 0x042fe60000001818 */
[C---:B------:R-:W-:Y:S02]  /*19050*/  FMUL.FTZ R90, R0.reuse, R90 ;  /* 0x0000005a005a7220 */ /* 0x040fe40000410000 */
[C---:B------:R-:W-:Y:S01]  /*19060*/  FMUL.FTZ R91, R0.reuse, R91 ;  /* 0x0000005b005b7220 */ /* 0x040fe20000410000 */
[----:B------:R-:W-:Y:S01]  /*19070*/  MUFU.EX2 R162, R167 ;  /* 0x000000a700a27308 */ /* 0x000fe20000000800 */
[C---:B------:R-:W-:Y:S01]  /*19080*/  FMUL.FTZ R94, R0.reuse, R94 ;  /* 0x0000005e005e7220 */ /* 0x040fe20000410000 */
[C---:B------:R-:W-:Y:S04]  /*19090*/  HMMA.16816.F32 R28, R152.reuse, R114, R28 ;  /* 0x00000072981c723c */ /* 0x040fe8000000181c */
[----:B------:R-:W-:Y:S01]  /*190a0*/  FMUL.FTZ R95, R0, R95 ;  /* 0x0000005f005f7220 */ /* 0x000fe20000410000 */
[----:B--2---:R-:W-:Y:S01]  /*190b0*/  F2FP.PACK_AB R119, R164, R130 ;  /* 0x00000082a477723e */ /* 0x004fe200000000ff */
[C---:B------:R-:W-:Y:S02]  /*190c0*/  FMUL.FTZ R98, R0.reuse, R98 ;  /* 0x0000006200627220 */ /* 0x040fe40000410000 */
[C---:B------:R-:W-:Y:S01]  /*190d0*/  FMUL.FTZ R99, R0.reuse, R99 ;  /* 0x0000006300637220 */ /* 0x040fe20000410000 */
[----:B------:R-:W-:Y:S03]  /*190e0*/  MUFU.EX2 R163, R166 ;  /* 0x000000a600a37308 */ /* 0x000fe60000000800 */
[C---:B------:R-:W-:Y:S02]  /*190f0*/  FMUL.FTZ R102, R0.reuse, R102 ;  /* 0x0000006600667220 */ /* 0x040fe40000410000 */
[----:B------:R-:W-:Y:S01]  /*19100*/  FMUL.FTZ R103, R0, R103 ;  /* 0x0000006700677220 */ /* 0x000fe20000410000 */
[----:B------:R-:W-:Y:S01]  /*19110*/  IADD3 R0, R184, R106, RZ ;  /* 0x0000006ab8007210 */ /* 0x000fe20007ffe0ff */
[----:B------:R-:W-:Y:S03]  /*19120*/  FADD.FTZ R107, R117, R107 ;  /* 0x0000006b756b7221 */ /* 0x000fe60000010000 */
[----:B------:R-:W-:Y:S01]  /*19130*/  MUFU.EX2 R160, R168 ;  /* 0x000000a800a07308 */ /* 0x000fe20000000800 */
[----:B------:R-:W1:Y:S01]  /*19140*/  LDSM.16.MT88.4 R112, [R0] ;  /* 0x000000000070783b */ /* 0x000e620000004200 */
[C---:B------:R-:W-:Y:S01]  /*19150*/  FADD.FTZ R107, R118.reuse, R107 ;  /* 0x0000006b766b7221 */ /* 0x040fe20000010000 */
[----:B------:R-:W-:Y:S02]  /*19160*/  F2FP.PACK_AB R118, R118, R117 ;  /* 0x000000757676723e */ /* 0x000fe400000000ff */
[----:B------:R-:W-:Y:S01]  /*19170*/  F2FP.PACK_AB R117, R131, R129 ;  /* 0x000000818375723e */ /* 0x000fe200000000ff */
[----:B------:R-:W-:Y:S03]  /*19180*/  FADD.FTZ R107, R121, R107 ;  /* 0x0000006b796b7221 */ /* 0x000fe60000010000 */
[----:B------:R-:W-:Y:S01]  /*19190*/  LDSM.16.MT88.4 R140, [R0+0x1800] ;  /* 0x00180000008c783b */ /* 0x000fe20000004200 */
[----:B------:R-:W-:Y:S01]  /*191a0*/  FADD.FTZ R107, R120, R107 ;  /* 0x0000006b786b7221 */ /* 0x000fe20000010000 */
[----:B------:R-:W-:Y:S03]  /*191b0*/  MUFU.EX2 R161, R169 ;  /* 0x000000a900a17308 */ /* 0x000fe60000000800 */
[----:B------:R-:W-:Y:S04]  /*191c0*/  FADD.FTZ R107, R125, R107 ;  /* 0x0000006b7d6b7221 */ /* 0x000fe80000010000 */
[----:B---3--:R-:W-:Y:S03]  /*191d0*/  FADD.FTZ R107, R124, R107 ;  /* 0x0000006b7c6b7221 */ /* 0x008fe60000010000 */
[----:B------:R-:W-:Y:S01]  /*191e0*/  MUFU.EX2 R159, R170 ;  /* 0x000000aa009f7308 */ /* 0x000fe20000000800 */
[----:B------:R-:W-:Y:S09]  /*191f0*/  FADD.FTZ R107, R127, R107 ;  /* 0x0000006b7f6b7221 */ /* 0x000ff20000010000 */
[----:B------:R-:W2:Y:S01]  /*19200*/  MUFU.EX2 R158, R175 ;  /* 0x000000af009e7308 */ /* 0x000ea20000000800 */
[C---:B-1----:R-:W-:Y:S09]  /*19210*/  HMMA.16816.F32 R32, R152.reuse, R112, R32 ;  /* 0x000000709820723c */ /* 0x042ff20000001820 */
[----:B------:R-:W-:Y:S01]  /*19220*/  MUFU.EX2 R157, R190 ;  /* 0x000000be009d7308 */ /* 0x000fe20000000800 */
[C---:B------:R-:W-:Y:S01]  /*19230*/  HMMA.16816.F32 R36, R152.reuse, R114, R36 ;  /* 0x000000729824723c */ /* 0x040fe20000001824 */
[----:B------:R-:W1:Y:S08]  /*19240*/  LDSM.16.MT88.4 R112, [R2+0x2000] ;  /* 0x002000000270783b */ /* 0x000e700000004200 */
        /* <DEDUP_REMOVED lines=134> */
[----:B------:R2:W4:Y:S07]  /*19ab0*/  LDSM.16.MT88.4 R12, [R2+0x5800] ;  /* 0x00580000020c783b */ /* 0x00052e0000004200 */
[C---:B---3--:R-:W-:Y:S08]  /*19ac0*/  HMMA.16816.F32 R56, R152.reuse, R16, R56 ;  /* 0x000000109838723c */ /* 0x048ff00000001838 */
[C---:B------:R-:W-:Y:S01]  /*19ad0*/  HMMA.16816.F32 R60, R152.reuse, R18, R60 ;  /* 0x00000012983c723c */ /* 0x040fe2000000183c */
[----:B------:R3:W5:Y:S03]  /*19ae0*/  LDSM.16.MT88.4 R16, [R0+0x5800] ;  /* 0x005800000010783b */ /* 0x0007660000004200 */
[----:B--2---:R-:W-:Y:S04]  /*19af0*/  IADD3 R2, R188, -0x2, RZ ;  /* 0xfffffffebc027810 */ /* 0x004fe80007ffe0ff */
[C---:B-1----:R-:W-:Y:S03]  /*19b00*/  HMMA.16816.F32 R64, R152.reuse, R4, R64 ;  /* 0x000000049840723c */ /* 0x042fe60000001840 */
[----:B------:R-:W-:Y:S05]  /*19b10*/  ISETP.GE.AND P0, PT, R2, R226, PT ;  /* 0x000000e20200720c */ /* 0x000fea0003f06270 */
[C---:B------:R-:W-:Y:S04]  /*19b20*/  HMMA.16816.F32 R68, R152.reuse, R6, R68 ;  /* 0x000000069844723c */ /* 0x040fe80000001844 */
[----:B---3--:R-:W-:Y:S04]  /*19b30*/  FADD.FTZ R0, R164, R107 ;  /* 0x0000006ba4007221 */ /* 0x008fe80000010000 */
        /* <DEDUP_REMOVED lines=53> */
.L_x_3057:
        /* <DEDUP_REMOVED lines=22> */
.L_x_3058:
        /* <DEDUP_REMOVED lines=21> */
.L_x_2961:
[----:B------:R-:W-:Y:S05]  /*1a140*/  BSYNC B0 ;  /* 0x0000000000007941 */ /* 0x000fea0003800000 */
.L_x_2960:
        /* <DEDUP_REMOVED lines=10> */
.L_x_2954:
[----:B------:R-:W-:Y:S05]  /*1a1f0*/  BRA.DIV ~URZ, `(.L_x_2965) ;  /* 0x000076227f007947 */ /* 0x000fea000b800000 */
[----:B------:R1:W2:Y:S02]  /*1a200*/  SHFL.BFLY PT, R0, R221, 0x2, 0x1f ;  /* 0x0c401f00dd007f89 */ /* 0x0002a400000e0000 */
.L_x_3059:
[----:B--2---:R-:W-:Y:S01]  /*1a210*/  FADD.FTZ R0, R0, R221 ;  /* 0x000000dd00007221 */ /* 0x004fe20000010000 */
[----:B------:R-:W-:Y:S05]  /*1a220*/  BRA.DIV ~URZ, `(.L_x_2966) ;  /* 0x000076527f007947 */ /* 0x000fea000b800000 */
[----:B------:R-:W2:Y:S04]  /*1a230*/  SHFL.BFLY PT, R2, R220, 0x2, 0x1f ;  /* 0x0c401f00dc027f89 */ /* 0x000ea800000e0000 */
[----:B------:R-:W3:Y:S01]  /*1a240*/  SHFL.BFLY PT, R5, R0, 0x1, 0x1f ;  /* 0x0c201f0000057f89 */ /* 0x000ee200000e0000 */
[----:B--2---:R-:W-:-:S02]  /*1a250*/  FADD.FTZ R4, R2, R220 ;  /* 0x000000dc02047221 */ /* 0x004fc40000010000 */
[----:B---3--:R-:W-:-:S03]  /*1a260*/  FADD.FTZ R0, R0, R5 ;  /* 0x0000000500007221 */ /* 0x008fc60000010000 */
[----:B------:R2:W3:Y:S04]  /*1a270*/  SHFL.BFLY PT, R3, R4, 0x1, 0x1f ;  /* 0x0c201f0004037f89 */ /* 0x0004e800000e0000 */
.L_x_3060:
        /* <DEDUP_REMOVED lines=117> */
.L_x_2869:
[----:B------:R2:W5:Y:S01]  /*1a9d0*/  LDL R7, [R1] ;  /* 0x0000000001077983 */ /* 0x0005620000100800 */
[----:B------:R-:W-:Y:S03]  /*1a9e0*/  BSSY B0, `(.L_x_2967) ;  /* 0x0000012000007945 */ /* 0x000fe60003800000 */
[----:B------:R-:W3:Y:S02]  /*1a9f0*/  S2R R6, SR_TID.X ;  /* 0x0000000000067919 */ /* 0x000ee40000002100 */
[----:B---3--:R-:W-:-:S13]  /*1aa00*/  LOP3.LUT P0, RZ, R6, 0xff, RZ, 0xc0, !PT ;  /* 0x000000ff06ff7812 */ /* 0x008fda000780c0ff */
[----:B------:R-:W-:Y:S05]  /*1aa10*/  @P0 BRA `(.L_x_2968) ;  /* 0x000000e000000947 */ /* 0x000fea0003800000 */
[----:B--2---:R-:W2:Y:S01]  /*1aa20*/  S2R R4, SR_LANEID ;  /* 0x0000000000047919 */ /* 0x004ea20000000000 */
        /* <DEDUP_REMOVED lines=11> */
[----:B---3-5:R-:W-:-:S05]  /*1aae0*/  IADD3 R7, R3, c[0x0][0xc], R2 ;  /* 0x0000030003077a10 */ /* 0x028fca0007ffe002 */
[----:B------:R2:W-:Y:S02]  /*1aaf0*/  STL [R1], R7 ;  /* 0x0000000701007387 */ /* 0x0005e40000100800 */
.L_x_2968:
[----:B--2---:R-:W-:Y:S05]  /*1ab00*/  BSYNC B0 ;  /* 0x0000000000007941 */ /* 0x004fea0003800000 */
.L_x_2967:
[----:B------:R-:W-:Y:S01]  /*1ab10*/  PRMT R0, R0, 0x9910, RZ ;  /* 0x0000991000007816 */ /* 0x000fe200000000ff */
[----:B------:R-:W-:Y:S01]  /*1ab20*/  BSSY B1, `(.L_x_2969) ;  /* 0x00003ad000017945 */ /* 0x000fe20003800000 */
[----:B-----5:R-:W-:Y:S02]  /*1ab30*/  IMAD.MOV.U32 R35, RZ, RZ, R7 ;  /* 0x000000ffff237224 */ /* 0x020fe400078e0007 */
[----:B------:R-:W-:-:S13]  /*1ab40*/  ISETP.NE.AND P0, PT, R0, RZ, PT ;  /* 0x000000ff0000720c */ /* 0x000fda0003f05270 */
[----:B------:R-:W-:Y:S05]  /*1ab50*/  @!P0 BRA `(.L_x_2970) ;  /* 0x00002e4000008947 */ /* 0x000fea0003800000 */
[----:B------:R-:W2:Y:S01]  /*1ab60*/  LDL R4, [R1+0x10] ;  /* 0x0000100001047983 */ /* 0x000ea20000100800 */
[--C-:B------:R-:W-:Y:S02]  /*1ab70*/  SHF.R.S32.HI R2, RZ, 0x1f, R6.reuse ;  /* 0x0000001fff027819 */ /* 0x100fe40000011406 */
[----:B------:R-:W-:Y:S01]  /*1ab80*/  SHF.R.S32.HI R3, RZ, 0x1f, R6 ;  /* 0x0000001fff037819 */ /* 0x000fe20000011406 */
[----:B------:R-:W3:Y:S01]  /*1ab90*/  LDL.LU R15, [R1+0x14] ;  /* 0x00001400010f7983 */ /* 0x000ee20000300800 */
[-C--:B------:R-:W-:Y:S02]  /*1aba0*/  LEA.HI R2, R2, R6.reuse, RZ, 0x2 ;  /* 0x0000000602027211 */ /* 0x080fe400078f10ff */
[----:B------:R-:W-:Y:S01]  /*1abb0*/  LEA.HI R3, R3, R6, RZ, 0x5 ;  /* 0x0000000603037211 */ /* 0x000fe200078f28ff */
[----:B------:R-:W4:Y:S01]  /*1abc0*/  LDL.LU R14, [R1+0x18] ;  /* 0x00001800010e7983 */ /* 0x000f220000300800 */
[----:B------:R-:W-:Y:S02]  /*1abd0*/  LOP3.LUT R2, R2, 0xfffffffc, RZ, 0xc0, !PT ;  /* 0xfffffffc02027812 */ /* 0x000fe400078ec0ff */
[----:B------:R-:W-:Y:S01]  /*1abe0*/  SHF.R.S32.HI R3, RZ, 0x5, R3 ;  /* 0x00000005ff037819 */ /* 0x000fe20000011403 */
[----:B------:R-:W-:Y:S01]  /*1abf0*/  WARPSYNC 0xffffffff ;  /* 0xffffffff00007948 */ /* 0x000fe20003800000 */
[----:B------:R-:W-:Y:S01]  /*1ac00*/  LOP3.LUT R0, R150, R233, RZ, 0xfc, !PT ;  /* 0x000000e996007212 */ /* 0x000fe200078efcff */
[----:B------:R-:W-:-:S02]  /*1ac10*/  IMAD.IADD R2, R6, 0x1, -R2 ;  /* 0x0000000106027824 */ /* 0x000fc400078e0a02 */
[----:B------:R-:W-:Y:S01]  /*1ac20*/  IMAD.MOV.U32 R7, RZ, RZ, 0x20 ;  /* 0x00000020ff077424 */ /* 0x000fe200078e00ff */
[----:B------:R-:W-:Y:S01]  /*1ac30*/  F2FP.PACK_AB R5, R89, R88 ;  /* 0x000000585905723e */ /* 0x000fe200000000ff */
[----:B------:R-:W-:Y:S02]  /*1ac40*/  IMAD.SHL.U32 R3, R3, 0x400, RZ ;  /* 0x0000040003037824 */ /* 0x000fe400078e00ff */
[----:B------:R-:W-:Y:S01]  /*1ac50*/  IMAD.MOV.U32 R9, RZ, RZ, 0x40 ;  /* 0x00000040ff097424 */ /* 0x000fe200078e00ff */
[----:B------:R-:W-:Y:S01]  /*1ac60*/  F2FP.PACK_AB R8, R115, R114 ;  /* 0x000000727308723e */ /* 0x000fe200000000ff */
[----:B------:R-:W-:Y:S01]  /*1ac70*/  IMAD R3, R2, 0x2, R3 ;  /* 0x0000000202037824 */ /* 0x000fe200078e0203 */
[----:B------:R-:W3:Y:S03]  /*1ac80*/  LDL.LU R13, [R1+0x2c] ;  /* 0x00002c00010d7983 */ /* 0x000ee60000300800 */
[----:B------:R-:W-:-:S04]  /*1ac90*/  IMAD.IADD R0, R3, 0x1, R0 ;  /* 0x0000000103007824 */ /* 0x000fc800078e0200 */
[----:B------:R-:W-:-:S05]  /*1aca0*/  IMAD.SHL.U32 R0, R0, 0x2, RZ ;  /* 0x0000000200007824 */ /* 0x000fca00078e00ff */
[----:B------:R-:W-:Y:S02]  /*1acb0*/  IADD3 R3, R0, 0x80, RZ ;  /* 0x0000008000037810 */ /* 0x000fe40007ffe0ff */
[----:B------:R-:W-:Y:S01]  /*1acc0*/  F2FP.PACK_AB R6, R27, R26 ;  /* 0x0000001a1b06723e */ /* 0x000fe200000000ff */
[----:B------:R-:W-:Y:S01]  /*1acd0*/  IMAD.MOV.U32 R16, RZ, RZ, c[0x0][0x388] ;  /* 0x0000e200ff107624 */ /* 0x000fe200078e00ff */
[----:B------:R-:W-:Y:S01]  /*1ace0*/  BAR.SYNC.DEFER_BLOCKING 0x1, 0x100 ;  /* 0x0044000000007b1d */ /* 0x000fe20000010000 */
[----:B--2---:R-:W-:-:S04]  /*1acf0*/  LOP3.LUT R2, R4, 0x1, RZ, 0xc0, !PT ;  /* 0x0000000104027812 */ /* 0x004fc800078ec0ff */
[----:B------:R-:W-:-:S04]  /*1ad00*/  ISETP.NE.U32.AND P0, PT, R2, 0x1, PT ;  /* 0x000000010200780c */ /* 0x000fc80003f05070 */
[----:B------:R-:W-:Y:S02]  /*1ad10*/  R2P PR, R4, 0x6 ;  /* 0x0000000604007804 */ /* 0x000fe40000000000 */
[----:B------:R-:W-:Y:S02]  /*1ad20*/  F2FP.PACK_AB R4, R153, R152 ;  /* 0x000000989904723e */ /* 0x000fe400000000ff */
[----:B------:R-:W-:-:S03]  /*1ad30*/  IADD3 R2, R0, 0x70, RZ ;  /* 0x0000007000027810 */ /* 0x000fc60007ffe0ff */
[----:B------:R2:W-:Y:S02]  /*1ad40*/  STS [R0+0x80], R4 ;  /* 0x0000800400007388 */ /* 0x0005e40000000800 */
[----:B------:R-:W-:Y:S02]  /*1ad50*/  @P0 IADD3 R2, R3, 0x10, RZ ;  /* 0x0000001003020810 */ /* 0x000fe40007ffe0ff */
[----:B------:R-:W-:-:S05]  /*1ad60*/  F2FP.PACK_AB R3, R97, R96 ;  /* 0x000000606103723e */ /* 0x000fca00000000ff */
[----:B------:R1:W-:Y:S01]  /*1ad70*/  STS [R0+0x480], R3 ;  /* 0x0004800300007388 */ /* 0x0003e20000000800 */
[----:B------:R-:W-:-:S03]  /*1ad80*/  SEL R9, R9, 0xffffffc0, !P2 ;  /* 0xffffffc009097807 */ /* 0x000fc60005000000 */
[----:B------:R3:W-:Y:S04]  /*1ad90*/  STS [R2], R6 ;  /* 0x0000000602007388 */ /* 0x0007e80000000800 */
[----:B------:R4:W-:Y:S01]  /*1ada0*/  STS [R2+0x400], R5 ;  /* 0x0004000502007388 */ /* 0x0009e20000000800 */
[----:B--2---:R-:W-:Y:S02]  /*1adb0*/  SEL R4, R7, 0xffffffe0, !P1 ;  /* 0xffffffe007047807 */ /* 0x004fe40004800000 */
[----:B------:R-:W-:-:S03]  /*1adc0*/  F2FP.PACK_AB R7, R29, R28 ;  /* 0x0000001c1d07723e */ /* 0x000fc600000000ff */
[----:B-1----:R-:W-:Y:S02]  /*1add0*/  IMAD.IADD R3, R0, 0x1, R4 ;  /* 0x0000000100037824 */ /* 0x002fe400078e0204 */
[--C-:B------:R-:W-:Y:S01]  /*1ade0*/  IMAD.IADD R4, R4, 0x1, R2.reuse ;  /* 0x0000000104047824 */ /* 0x100fe200078e0202 */
[----:B---3--:R-:W-:Y:S02]  /*1adf0*/  F2FP.PACK_AB R6, R123, R122 ;  /* 0x0000007a7b06723e */ /* 0x008fe400000000ff */
[----:B----4-:R-:W-:Y:S01]  /*1ae00*/  F2FP.PACK_AB R5, R31, R30 ;  /* 0x0000001e1f05723e */ /* 0x010fe200000000ff */
[----:B------:R1:W-:Y:S04]  /*1ae10*/  STS [R3+0x80], R7 ;  /* 0x0000800703007388 */ /* 0x0003e80000000800 */
[----:B------:R2:W-:Y:S04]  /*1ae20*/  STS [R3+0x480], R6 ;  /* 0x0004800603007388 */ /* 0x0005e80000000800 */
[----:B------:R3:W-:Y:S01]  /*1ae30*/  STS [R4], R5 ;  /* 0x0000000504007388 */ /* 0x0007e20000000800 */
[----:B------:R-:W-:-:S03]  /*1ae40*/  IMAD.IADD R12, R9, 0x1, R2 ;  /* 0x00000001090c7824 */ /* 0x000fc600078e0202 */
[----:B------:R4:W-:Y:S01]  /*1ae50*/  STS [R4+0x400], R8 ;  /* 0x0004000804007388 */ /* 0x0009e20000000800 */
[----:B-1----:R-:W-:Y:S01]  /*1ae60*/  F2FP.PACK_AB R7, R37, R36 ;  /* 0x000000242507723e */ /* 0x002fe200000000ff */
[----:B--2---:R-:W-:Y:S01]  /*1ae70*/  IMAD.IADD R6, R0, 0x1, R9 ;  /* 0x0000000100067824 */ /* 0x004fe200078e0209 */
[----:B---3--:R-:W-:-:S04]  /*1ae80*/  F2FP.PACK_AB R5, R93, R92 ;  /* 0x0000005c5d05723e */ /* 0x008fc800000000ff */
[----:B------:R1:W-:Y:S04]  /*1ae90*/  STS [R6+0x80], R7 ;  /* 0x0000800706007388 */ /* 0x0003e80000000800 */
[----:B------:R2:W-:Y:S01]  /*1aea0*/  STS [R6+0x480], R5 ;  /* 0x0004800506007388 */ /* 0x0005e20000000800 */
[----:B----4-:R-:W-:Y:S02]  /*1aeb0*/  F2FP.PACK_AB R8, R107, R106 ;  /* 0x0000006a6b08723e */ /* 0x010fe400000000ff */
[----:B-1----:R-:W-:Y:S02]  /*1aec0*/  F2FP.PACK_AB R7, R39, R38 ;  /* 0x000000262707723e */ /* 0x002fe400000000ff */
[----:B--2---:R-:W-:-:S03]  /*1aed0*/  F2FP.PACK_AB R5, R129, R128 ;  /* 0x000000808105723e */ /* 0x004fc600000000ff */
[----:B------:R1:W-:Y:S04]  /*1aee0*/  STS [R12], R7 ;  /* 0x000000070c007388 */ /* 0x0003e80000000800 */
[----:B------:R2:W-:Y:S01]  /*1aef0*/  STS [R12+0x400], R5 ;  /* 0x000400050c007388 */ /* 0x0005e20000000800 */
[----:B-1----:R-:W-:Y:S01]  /*1af00*/  F2FP.PACK_AB R7, R119, R118 ;  /* 0x000000767707723e */ /* 0x002fe200000000ff */
[----:B--2---:R-:W-:-:S05]  /*1af10*/  IMAD.IADD R5, R9, 0x1, R3 ;  /* 0x0000000109057824 */ /* 0x004fca00078e0203 */
[----:B------:R1:W-:Y:S04]  /*1af20*/  STS [R5+0x480], R7 ;  /* 0x0004800705007388 */ /* 0x0003e80000000800 */
[----:B------:R2:W-:Y:S01]  /*1af30*/  STS [R5+0x80], R8 ;  /* 0x0000800805007388 */ /* 0x0005e20000000800 */
[----:B-1----:R-:W-:Y:S01]  /*1af40*/  IMAD.IADD R7, R4, 0x1, R9 ;  /* 0x0000000104077824 */ /* 0x002fe200078e0209 */
[----:B------:R-:W-:Y:S02]  /*1af50*/  F2FP.PACK_AB R9, R113, R112 ;  /* 0x000000707109723e */ /* 0x000fe400000000ff */
        /* <DEDUP_REMOVED lines=37> */
[----:B------:R-:W-:Y:S04]  /*1b1b0*/  STS [R0+0x8080], R9 ;  /* 0x0080800900007388 */ /* 0x000fe80000000800 */
[----:B------:R1:W-:Y:S02]  /*1b1c0*/  STS [R0+0x8480], R8 ;  /* 0x0084800800007388 */ /* 0x0003e40000000800 */
[----:B-1----:R-:W-:Y:S02]  /*1b1d0*/  F2FP.PACK_AB R0, R63, R62 ;  /* 0x0000003e3f00723e */ /* 0x002fe400000000ff */
[----:B------:R-:W-:-:S03]  /*1b1e0*/  F2FP.PACK_AB R8, R73, R72 ;  /* 0x000000484908723e */ /* 0x000fc600000000ff */
        /* <DEDUP_REMOVED lines=8> */
[----:B------:R1:W-:Y:S01]  /*1b270*/  STS [R4+0x8400], R0 ;  /* 0x0084000004007388 */ /* 0x0003e20000000800 */
[----:B------:R-:W-:-:S03]  /*1b280*/  F2FP.PACK_AB R3, R125, R124 ;  /* 0x0000007c7d03723e */ /* 0x000fc600000000ff */
[----:B------:R2:W-:Y:S04]  /*1b290*/  STS [R4+0x8000], R2 ;  /* 0x0080000204007388 */ /* 0x0005e80000000800 */
[----:B------:R3:W-:Y:S01]  /*1b2a0*/  STS [R6+0x8080], R3 ;  /* 0x0080800306007388 */ /* 0x0007e20000000800 */
[----:B------:R-:W-:Y:S02]  /*1b2b0*/  ISETP.NE.U32.AND P0, PT, RZ, c[0x0][0x508], PT ;  /* 0x00014200ff007a0c */ /* 0x000fe40003f05070 */
[----:B-1----:R-:W-:Y:S02]  /*1b2c0*/  F2FP.PACK_AB R0, R79, R78 ;  /* 0x0000004e4f00723e */ /* 0x002fe400000000ff */
[----:B--2---:R-:W-:-:S03]  /*1b2d0*/  F2FP.PACK_AB R2, R75, R74 ;  /* 0x0000004a4b02723e */ /* 0x004fc600000000ff */
[----:B------:R1:W-:Y:S01]  /*1b2e0*/  STS [R6+0x8480], R0 ;  /* 0x0084800006007388 */ /* 0x0003e20000000800 */
[----:B---3--:R-:W-:-:S03]  /*1b2f0*/  F2FP.PACK_AB R3, R121, R120 ;  /* 0x000000787903723e */ /* 0x008fc600000000ff */
[----:B------:R2:W-:Y:S04]  /*1b300*/  STS [R12+0x8400], R2 ;  /* 0x008400020c007388 */ /* 0x0005e80000000800 */
[----:B------:R3:W-:Y:S01]  /*1b310*/  STS [R12+0x8000], R3 ;  /* 0x008000030c007388 */ /* 0x0007e20000000800 */
[----:B------:R-:W-:Y:S02]  /*1b320*/  ISETP.NE.AND.EX P2, PT, RZ, c[0x0][0x50c], PT, P0 ;  /* 0x00014300ff007a0c */ /* 0x000fe40003f45300 */
[----:B-1----:R-:W-:Y:S02]  /*1b330*/  F2FP.PACK_AB R0, R85, R84 ;  /* 0x000000545500723e */ /* 0x002fe400000000ff */
[----:B--2---:R-:W-:-:S03]  /*1b340*/  F2FP.PACK_AB R2, R59, R58 ;  /* 0x0000003a3b02723e */ /* 0x004fc600000000ff */
[----:B------:R1:W-:Y:S01]  /*1b350*/  STS [R5+0x8080], R0 ;  /* 0x0080800005007388 */ /* 0x0003e20000000800 */
[----:B---3--:R-:W-:-:S03]  /*1b360*/  F2FP.PACK_AB R3, R55, R54 ;  /* 0x000000363703723e */ /* 0x008fc600000000ff */
[----:B------:R2:W-:Y:S04]  /*1b370*/  STS [R5+0x8480], R2 ;  /* 0x0084800205007388 */ /* 0x0005e80000000800 */
[----:B------:R-:W-:Y:S01]  /*1b380*/  STS [R7+0x8400], R3 ;  /* 0x0084000307007388 */ /* 0x000fe20000000800 */
[----:B------:R-:W-:Y:S02]  /*1b390*/  ISETP.NE.U32.AND P3, PT, RZ, c[0x0][0x500], PT ;  /* 0x00014000ff007a0c */ /* 0x000fe40003f65070 */
[----:B-1----:R-:W-:-:S05]  /*1b3a0*/  F2FP.PACK_AB R0, R25, R24 ;  /* 0x000000181900723e */ /* 0x002fca00000000ff */
[----:B------:R1:W-:Y:S04]  /*1b3b0*/  STS [R7+0x8000], R0 ;  /* 0x0080000007007388 */ /* 0x0003e80000000800 */
[----:B------:R-:W-:Y:S01]  /*1b3c0*/  BAR.SYNC.DEFER_BLOCKING 0x1, 0x100 ;  /* 0x0044000000007b1d */ /* 0x000fe20000010000 */
[----:B------:R-:W-:Y:S02]  /*1b3d0*/  ISETP.NE.AND.EX P3, PT, RZ, c[0x0][0x504], PT, P3 ;  /* 0x00014100ff007a0c */ /* 0x000fe40003f65330 */
[C---:B------:R-:W-:Y:S02]  /*1b3e0*/  @P2 IADD3 R8, P0, R15.reuse, c[0x0][0x508], RZ ;  /* 0x000142000f082a10 */ /* 0x040fe40007f1e0ff */
[----:B------:R-:W-:Y:S01]  /*1b3f0*/  IADD3 R4, P1, R15, c[0x0][0x500], RZ ;  /* 0x000140000f047a10 */ /* 0x000fe20007f3e0ff */
[----:B--2---:R-:W-:Y:S01]  /*1b400*/  IMAD.MOV.U32 R2, RZ, RZ, RZ ;  /* 0x000000ffff027224 */ /* 0x004fe200078e00ff */
[----:B------:R-:W-:-:S02]  /*1b410*/  @P2 IADD3.X R9, R14, c[0x0][0x50c], RZ, P0, !PT ;  /* 0x000143000e092a10 */ /* 0x000fc400007fe4ff */
[----:B------:R-:W-:-:S03]  /*1b420*/  IADD3.X R5, R14, c[0x0][0x504], RZ, P1, !PT ;  /* 0x000141000e057a10 */ /* 0x000fc60000ffe4ff */
[----:B------:R2:W5:Y:S04]  /*1b430*/  @P2 LDG.E R16, [R8.64] ;  /* 0x0000000808102981 */ /* 0x000568000c1e1900 */
[----:B------:R2:W5:Y:S01]  /*1b440*/  @P3 LDG.E R2, [R4.64] ;  /* 0x0000000804023981 */ /* 0x000562000c1e1900 */
[----:B------:R-:W-:-:S04]  /*1b450*/  ISETP.NE.AND P0, PT, R13, RZ, PT ;  /* 0x000000ff0d00720c */ /* 0x000fc80003f05270 */
[----:B-1----:R-:W-:Y:S01]  /*1b460*/  SEL R0, R13, c[0x0][0x3d4], P0 ;  /* 0x0000f5000d007a07 */ /* 0x002fe20000000000 */
[----:B------:R-:W-:Y:S05]  /*1b470*/  @P2 BRA `(.L_x_2971) ;  /* 0x0000004000002947 */ /* 0x000fea0003800000 */
[----:B------:R-:W-:Y:S05]  /*1b480*/  @!P3 BRA `(.L_x_2971) ;  /* 0x000000300000b947 */ /* 0x000fea0003800000 */
[----:B-----5:R1:W3:Y:S04]  /*1b490*/  LDG.E R16, [R4.64] ;  /* 0x0000000804107981 */ /* 0x0202e8000c1e1900 */
[----:B-12---:R-:W3:Y:S02]  /*1b4a0*/  LDG.E R4, [R4.64+0x4] ;  /* 0x0000040804047981 */ /* 0x006ee4000c1e1900 */
[----:B---3--:R-:W-:Y:S02]  /*1b4b0*/  IADD3 R16, -R16, R4, RZ ;  /* 0x0000000410107210 */ /* 0x008fe40007ffe1ff */
.L_x_2971:
[----:B--2---:R-:W2:Y:S04]  /*1b4c0*/  LDL.LU R5, [R1+0x1c] ;  /* 0x00001c0001057983 */ /* 0x004ea80000300800 */
[----:B------:R-:W3:Y:S04]  /*1b4d0*/  LDL.LU R4, [R1+0x8] ;  /* 0x0000080001047983 */ /* 0x000ee80000300800 */
[----:B------:R-:W4:Y:S04]  /*1b4e0*/  LDL.LU R3, [R1+0x28] ;  /* 0x0000280001037983 */ /* 0x000f280000300800 */
[----:B------:R-:W4:Y:S04]  /*1b4f0*/  LDL R13, [R1+0x64] ;  /* 0x00006400010d7983 */ /* 0x000f280000100800 */
[----:B------:R-:W4:Y:S04]  /*1b500*/  LDL R32, [R1+0x4] ;  /* 0x0000040001207983 */ /* 0x000f280000100800 */
[----:B------:R-:W4:Y:S04]  /*1b510*/  LDL R23, [R1+0x30] ;  /* 0x0000300001177983 */ /* 0x000f280000100800 */
[----:B------:R-:W4:Y:S01]  /*1b520*/  LDL R33, [R1+0x6c] ;  /* 0x00006c0001217983 */ /* 0x000f220000100800 */
[----:B------:R-:W-:Y:S01]  /*1b530*/  IMAD.MOV.U32 R12, RZ, RZ, 0x368 ;  /* 0x00000368ff0c7424 */ /* 0x000fe200078e00ff */
[----:B------:R-:W-:-:S04]  /*1b540*/  ISETP.GT.AND P2, PT, R0, 0x1, PT ;  /* 0x000000010000780c */ /* 0x000fc80003f44270 */
[----:B------:R-:W-:-:S04]  /*1b550*/  SEL R12, R12, 0x328, P2 ;  /* 0x000003280c0c7807 */ /* 0x000fc80001000000 */
[----:B------:R1:W2:Y:S08]  /*1b560*/  LDC.64 R6, c[0x0][R12+0x170] ;  /* 0x00005c000c067b82 */ /* 0x0002b00000000a00 */
[----:B------:R1:W2:Y:S08]  /*1b570*/  LDC.64 R8, c[0x0][R12+0x168] ;  /* 0x00005a000c087b82 */ /* 0x0002b00000000a00 */
[----:B------:R1:W2:Y:S01]  /*1b580*/  LDC.64 R18, c[0x0][R12+0x178] ;  /* 0x00005e000c127b82 */ /* 0x0002a20000000a00 */
[----:B------:R-:W-:-:S07]  /*1b590*/  ISETP.NE.U32.AND P0, PT, RZ, c[0x0][0x500], PT ;  /* 0x00014000ff007a0c */ /* 0x000fce0003f05070 */
[----:B------:R1:W2:Y:S01]  /*1b5a0*/  LDC.64 R20, c[0x0][R12+0x160] ;  /* 0x000058000c147b82 */ /* 0x0002a20000000a00 */
[----:B------:R-:W-:Y:S01]  /*1b5b0*/  ISETP.NE.AND.EX P0, PT, RZ, c[0x0][0x504], PT, P0 ;  /* 0x00014100ff007a0c */ /* 0x000fe20003f05300 */
[----:B-1----:R-:W-:-:S05]  /*1b5c0*/  IMAD.MOV.U32 R12, RZ, RZ, c[0x0][0x4e8] ;  /* 0x00013a00ff0c7624 */ /* 0x002fca00078e00ff */
[----:B------:R-:W-:Y:S01]  /*1b5d0*/  ISETP.NE.AND P5, PT, R12, 0x1, PT ;  /* 0x000000010c00780c */ /* 0x000fe20003fa5270 */
[----:B------:R-:W1:Y:S01]  /*1b5e0*/  S2R R86, SR_TID.X ;  /* 0x0000000000567919 */ /* 0x000e620000002100 */
[----:B--2---:R-:W-:Y:S02]  /*1b5f0*/  SEL R0, R5, RZ, !P0 ;  /* 0x000000ff05007207 */ /* 0x004fe40004000000 */
[----:B---3--:R-:W-:Y:S02]  /*1b600*/  LOP3.LUT R5, R4, 0xffff, RZ, 0xc0, !PT ;  /* 0x0000ffff04057812 */ /* 0x008fe400078ec0ff */
[----:B----4-:R-:W-:Y:S01]  /*1b610*/  SEL R4, R3, RZ, !P0 ;  /* 0x000000ff03047207 */ /* 0x010fe20004000000 */
[----:B------:R-:W-:-:S04]  /*1b620*/  IMAD R3, R7, R0, RZ ;  /* 0x0000000007037224 */ /* 0x000fc800078e02ff */
[----:B------:R-:W-:Y:S02]  /*1b630*/  IMAD R4, R6, R4, R3 ;  /* 0x0000000406047224 */ /* 0x000fe400078e0203 */
[-C--:B------:R-:W-:Y:S02]  /*1b640*/  IMAD R3, R9, R5.reuse, RZ ;  /* 0x0000000509037224 */ /* 0x080fe400078e02ff */
[----:B------:R-:W-:-:S04]  /*1b650*/  IMAD.WIDE.U32 R8, R8, R5, RZ ;  /* 0x0000000508087225 */ /* 0x000fc800078e00ff */
[----:B------:R-:W-:-:S04]  /*1b660*/  IMAD.WIDE.U32 R6, R6, R0, RZ ;  /* 0x0000000006067225 */ /* 0x000fc800078e00ff */
[----:B------:R-:W-:Y:S02]  /*1b670*/  IMAD.IADD R14, R9, 0x1, R3 ;  /* 0x00000001090e7824 */ /* 0x000fe400078e0203 */
[----:B------:R-:W-:Y:S01]  /*1b680*/  IMAD.IADD R3, R13, 0x1, R32 ;  /* 0x000000010d037824 */ /* 0x000fe200078e0220 */
[----:B-----5:R-:W-:Y:S02]  /*1b690*/  IADD3 R12, P4, P3, R6, R8, R2 ;  /* 0x00000008060c7210 */ /* 0x020fe40007b9e002 */
[----:B------:R-:W-:Y:S01]  /*1b6a0*/  SEL R6, R23, RZ, P2 ;  /* 0x000000ff17067207 */ /* 0x000fe20001000000 */
[----:B------:R-:W-:-:S04]  /*1b6b0*/  @P5 IMAD.HI.U32 R8, R3, c[0x0][0x4ec], RZ ;  /* 0x00013b0003085a27 */ /* 0x000fc800078e00ff */
[----:B------:R-:W-:Y:S02]  /*1b6c0*/  IMAD.IADD R15, R7, 0x1, R4 ;  /* 0x00000001070f7824 */ /* 0x000fe400078e0204 */
[-C--:B------:R-:W-:Y:S02]  /*1b6d0*/  IMAD R9, R19, R6.reuse, RZ ;  /* 0x0000000613097224 */ /* 0x080fe400078e02ff */
[----:B------:R-:W-:Y:S01]  /*1b6e0*/  IMAD.MOV.U32 R4, RZ, RZ, R3 ;  /* 0x000000ffff047224 */ /* 0x000fe200078e0003 */
[----:B------:R-:W-:Y:S01]  /*1b6f0*/  @P5 SHF.R.U32.HI R4, RZ, c[0x0][0x4f0], R8 ;  /* 0x00013c00ff045a19 */ /* 0x000fe20000011608 */
[----:B------:R-:W-:Y:S01]  /*1b700*/  IMAD.WIDE.U32 R6, R18, R6, RZ ;  /* 0x0000000612067225 */ /* 0x000fe200078e00ff */
[----:B------:R-:W-:-:S03]  /*1b710*/  SHF.R.S32.HI R8, RZ, 0x1f, R2 ;  /* 0x0000001fff087819 */ /* 0x000fc60000011402 */
[----:B------:R-:W-:Y:S02]  /*1b720*/  IMAD.IADD R13, R7, 0x1, R9 ;  /* 0x00000001070d7824 */ /* 0x000fe400078e0209 */
[----:B------:R-:W-:Y:S01]  /*1b730*/  IMAD.MOV R7, RZ, RZ, -R4 ;  /* 0x000000ffff077224 */ /* 0x000fe200078e0a04 */
[----:B------:R-:W-:Y:S02]  /*1b740*/  IADD3 R6, P1, P0, R4, R12, R6 ;  /* 0x0000000c04067210 */ /* 0x000fe4000783e006 */
[----:B------:R-:W-:Y:S01]  /*1b750*/  SHF.R.S32.HI R9, RZ, 0x1f, R4 ;  /* 0x0000001fff097819 */ /* 0x000fe20000011404 */
[----:B------:R-:W-:Y:S01]  /*1b760*/  IMAD R4, R7, c[0x0][0x4e8], R3 ;  /* 0x00013a0007047a24 */ /* 0x000fe200078e0203 */
[----:B------:R-:W-:-:S04]  /*1b770*/  IADD3.X R12, R15, R14, R8, P4, P3 ;  /* 0x0000000e0f0c7210 */ /* 0x000fc800027e6408 */
[----:B------:R-:W-:Y:S01]  /*1b780*/  IADD3.X R7, R9, R12, R13, P1, P0 ;  /* 0x0000000c09077210 */ /* 0x000fe20000fe040d */
[----:B------:R-:W-:Y:S01]  /*1b790*/  IMAD R9, R21, R4, RZ ;  /* 0x0000000415097224 */ /* 0x000fe200078e02ff */
[----:B------:R-:W-:-:S05]  /*1b7a0*/  SHF.R.S32.HI R12, RZ, 0x1f, R4 ;  /* 0x0000001fff0c7819 */ /* 0x000fca0000011404 */
[C---:B------:R-:W-:Y:S02]  /*1b7b0*/  IMAD R9, R20.reuse, R12, R9 ;  /* 0x0000000c14097224 */ /* 0x040fe400078e0209 */
[----:B------:R-:W-:Y:S02]  /*1b7c0*/  IMAD.MOV.U32 R12, RZ, RZ, c[0x0][0x4a8] ;  /* 0x00012a00ff0c7624 */ /* 0x000fe400078e00ff */
[----:B------:R-:W-:Y:S01]  /*1b7d0*/  IMAD.WIDE.U32 R6, R20, R4, R6 ;  /* 0x0000000414067225 */ /* 0x000fe200078e0006 */
[----:B-1----:R-:W-:Y:S02]  /*1b7e0*/  SHF.R.S32.HI R23, RZ, 0x1f, R86 ;  /* 0x0000001fff177819 */ /* 0x002fe40000011456 */
        /* <DEDUP_REMOVED lines=29> */
[-C--:B--2---:R-:W-:Y:S02]  /*1b9c0*/  IADD3 R12, R251, R32.reuse, RZ ;  /* 0x00000020fb0c7210 */ /* 0x084fe40007ffe0ff */
        /* <DEDUP_REMOVED lines=40> */
.L_x_3061:
[----:B------:R-:W-:Y:S05]  /*1bc50*/  BRA.DIV ~URZ, `(.L_x_2974) ;  /* 0x00005d827f007947 */ /* 0x000fea000b800000 */
[----:B------:R4:W2:Y:S02]  /*1bc60*/  SHFL.IDX PT, R0, R14, RZ, 0x181f ;  /* 0x00181fff0e007589 */ /* 0x0008a400000e0000 */
.L_x_3062:
        /* <DEDUP_REMOVED lines=15> */
.L_x_2976:
[----:B------:R-:W-:Y:S05]  /*1bd60*/  BSYNC B0 ;  /* 0x0000000000007941 */ /* 0x000fea0003800000 */
.L_x_2975:
[----:B------:R-:W-:Y:S05]  /*1bd70*/  BRA.DIV ~URZ, `(.L_x_2977) ;  /* 0x00005cd27f007947 */ /* 0x000fea000b800000 */
[----:B---3--:R3:W4:Y:S04]  /*1bd80*/  SHFL.IDX PT, R5, R13, 0x1, 0x181f ;  /* 0x00381f000d057f89 */ /* 0x00872800000e0000 */
[----:B--2---:R3:W2:Y:S02]  /*1bd90*/  SHFL.IDX PT, R0, R14, 0x1, 0x181f ;  /* 0x00381f000e007f89 */ /* 0x0046a400000e0000 */
.L_x_3063:
        /* <DEDUP_REMOVED lines=16> */
.L_x_2979:
[----:B------:R-:W-:Y:S05]  /*1bea0*/  BSYNC B0 ;  /* 0x0000000000007941 */ /* 0x000fea0003800000 */
.L_x_2978:
[----:B------:R-:W-:Y:S05]  /*1beb0*/  BRA.DIV ~URZ, `(.L_x_2980) ;  /* 0x00005c627f007947 */ /* 0x000fea000b800000 */
[----:B----4-:R4:W3:Y:S02]  /*1bec0*/  SHFL.IDX PT, R5, R13, 0x2, 0x181f ;  /* 0x00581f000d057f89 */ /* 0x0108e400000e0000 */
.L_x_3064:
[----:B------:R-:W-:Y:S05]  /*1bed0*/  BRA.DIV ~URZ, `(.L_x_2981) ;  /* 0x00005cb27f007947 */ /* 0x000fea000b800000 */
[----:B--2---:R2:W4:Y:S02]  /*1bee0*/  SHFL.IDX PT, R0, R14, 0x2, 0x181f ;  /* 0x00581f000e007f89 */ /* 0x00452400000e0000 */
.L_x_3065:
        /* <DEDUP_REMOVED lines=16> */
.L_x_2983:
[----:B------:R-:W-:Y:S05]  /*1bff0*/  BSYNC B0 ;  /* 0x0000000000007941 */ /* 0x000fea0003800000 */
.L_x_2982:
[----:B------:R-:W-:Y:S05]  /*1c000*/  BRA.DIV ~URZ, `(.L_x_2984) ;  /* 0x00005bf27f007947 */ /* 0x000fea000b800000 */
[----:B---3--:R3:W2:Y:S04]  /*1c010*/  SHFL.IDX PT, R6, R13, 0x3, 0x181f ;  /* 0x00781f000d067f89 */ /* 0x0086a800000e0000 */
[----:B----4-:R3:W4:Y:S02]  /*1c020*/  SHFL.IDX PT, R0, R14, 0x3, 0x181f ;  /* 0x00781f000e007f89 */ /* 0x01072400000e0000 */
.L_x_3066:
        /* <DEDUP_REMOVED lines=17> */
.L_x_2972:
[----:B------:R-:W3:Y:S01]  /*1c140*/  LDL.LU R9, [R1+0x30] ;  /* 0x0000300001097983 */ /* 0x000ee20000300800 */
        /* <DEDUP_REMOVED lines=16> */
[----:B------:R-:W-:-:S03]  /*1c250*/  IADD3 R6, -R0, RZ, RZ ;  /* 0x000000ff00067210 */ /* 0x000fc60007ffe1ff */
[----:B------:R-:W-:Y:S02]  /*1c260*/  IMAD R2, R2, c[0x0][0x430], RZ ;  /* 0x00010c0002027a24 */ /* 0x000fe400078e02ff */
[----:B------:R-:W-:Y:S02]  /*1c270*/  IMAD R6, R6, c[0x0][0x4e8], R3 ;  /* 0x00013a0006067a24 */ /* 0x000fe400078e0203 */
[----:B------:R-:W-:Y:S02]  /*1c280*/  IMAD R7, R0, c[0x0][0x434], R2 ;  /* 0x00010d0000077a24 */ /* 0x000fe400078e0202 */
[----:B---3--:R-:W-:-:S04]  /*1c290*/  IMAD.WIDE.U32 R4, R9, c[0x0][0x448], R4 ;  /* 0x0001120009047a25 */ /* 0x008fc800078e0004 */
        /* <DEDUP_REMOVED lines=12> */
.L_x_3067:
[----:B------:R-:W-:Y:S05]  /*1c360*/  BRA.DIV ~URZ, `(.L_x_2987) ;  /* 0x000059d27f007947 */ /* 0x000fea000b800000 */
[----:B------:R4:W1:Y:S02]  /*1c370*/  SHFL.IDX PT, R0, R14, RZ, 0x1c1f ;  /* 0x001c1fff0e007589 */ /* 0x00086400000e0000 */
.L_x_3068:
[----:B------:R-:W-:Y:S01]  /*1c380*/  BSSY B0, `(.L_x_2988) ;  /* 0x00000a8000007945 */ /* 0x000fe20003800000 */
[----:B------:R-:W-:Y:S05]  /*1c390*/  @P0 BRA `(.L_x_2989) ;  /* 0x00000a6000000947 */ /* 0x000fea0003800000 */
[C---:B------:R-:W-:Y:S02]  /*1c3a0*/  IADD3 R9, R252.reuse, 0x8, RZ ;  /* 0x00000008fc097810 */ /* 0x040fe40007ffe0ff */
[C---:B------:R-:W-:Y:S02]  /*1c3b0*/  ISETP.GE.AND P1, PT, R252.reuse, c[0x0][0x3c8], PT ;  /* 0x0000f200fc007a0c */ /* 0x040fe40003f26270 */
[----:B------:R-:W-:Y:S02]  /*1c3c0*/  ISETP.GE.AND P0, PT, R9, c[0x0][0x3c8], PT ;  /* 0x0000f20009007a0c */ /* 0x000fe40003f06270 */
[C---:B--2---:R-:W-:Y:S02]  /*1c3d0*/  IADD3 R12, R252.reuse, 0x10, RZ ;  /* 0x00000010fc0c7810 */ /* 0x044fe40007ffe0ff */
[----:B------:R-:W-:-:S02]  /*1c3e0*/  IADD3 R8, R252, 0x18, RZ ;  /* 0x00000018fc087810 */ /* 0x000fc40007ffe0ff */
[----:B------:R-:W-:Y:S02]  /*1c3f0*/  IADD3 R13, R252, 0x8, RZ ;  /* 0x00000008fc0d7810 */ /* 0x000fe40007ffe0ff */
[----:B------:R-:W-:Y:S02]  /*1c400*/  ISETP.GE.AND P3, PT, R12, c[0x0][0x3c8], PT ;  /* 0x0000f2000c007a0c */ /* 0x000fe40003f66270 */
        /* <DEDUP_REMOVED lines=12> */
[----:B------:R-:W-:Y:S01]  /*1c4d0*/  IADD3 R13, R252, 0x18, RZ ;  /* 0x00000018fc0d7810 */ /* 0x000fe20007ffe0ff */
[----:B------:R2:W-:Y:S01]  /*1c4e0*/  @!P0 ST.E.64 [R2.64], R26 ;  /* 0x0000001a02008985 */ /* 0x0005e2000c101b08 */
[----:B------:R-:W-:Y:S02]  /*1c4f0*/  ISETP.GE.AND P1, PT, R9, c[0x0][0x3c8], PT ;  /* 0x0000f20009007a0c */ /* 0x000fe40003f26270 */
[----:B------:R-:W-:-:S02]  /*1c500*/  SHF.R.S32.HI R17, RZ, 0x1f, R17 ;  /* 0x0000001fff117819 */ /* 0x000fc40000011411 */
[----:B------:R-:W-:Y:S02]  /*1c510*/  SHF.R.S32.HI R13, RZ, 0x1f, R13 ;  /* 0x0000001fff0d7819 */ /* 0x000fe4000001140d */
[C---:B------:R-:W-:Y:S02]  /*1c520*/  IADD3 R18, R252.reuse, 0x60, RZ ;  /* 0x00000060fc127810 */ /* 0x040fe40007ffe0ff */
[C---:B------:R-:W-:Y:S02]  /*1c530*/  IADD3 R19, R252.reuse, 0x80, RZ ;  /* 0x00000080fc137810 */ /* 0x040fe40007ffe0ff */
[----:B------:R-:W-:Y:S02]  /*1c540*/  SHF.R.S32.HI R18, RZ, 0x1f, R18 ;  /* 0x0000001fff127819 */ /* 0x000fe40000011412 */
[----:B------:R-:W-:Y:S02]  /*1c550*/  SHF.R.S32.HI R19, RZ, 0x1f, R19 ;  /* 0x0000001fff137819 */ /* 0x000fe40000011413 */
[----:B------:R-:W-:-:S02]  /*1c560*/  IADD3 R20, R252, 0xa8, RZ ;  /* 0x000000a8fc147810 */ /* 0x000fc40007ffe0ff */
[----:B------:R-:W-:-:S04]  /*1c570*/  IADD3 R21, R252, 0xa8, RZ ;  /* 0x000000a8fc157810 */ /* 0x000fc80007ffe0ff */
[----:B------:R-:W-:Y:S02]  /*1c580*/  SHF.R.S32.HI R21, RZ, 0x1f, R21 ;  /* 0x0000001fff157819 */ /* 0x000fe40000011415 */
        /* <DEDUP_REMOVED lines=11> */
[----:B------:R-:W-:Y:S02]  /*1c640*/  SHF.R.S32.HI R17, RZ, 0x1f, R17 ;  /* 0x0000001fff117819 */ /* 0x000fe40000011411 */
[----:B------:R-:W-:Y:S02]  /*1c650*/  ISETP.GE.AND P4, PT, R8, c[0x0][0x3c8], PT ;  /* 0x0000f20008007a0c */ /* 0x000fe40003f86270 */
        /* <DEDUP_REMOVED lines=11> */
[----:B------:R-:W-:Y:S02]  /*1c710*/  IADD3 R13, R252, 0x38, RZ ;  /* 0x00000038fc0d7810 */ /* 0x000fe40007ffe0ff */
[----:B------:R-:W-:Y:S02]  /*1c720*/  ISETP.GE.AND P1, PT, R9, c[0x0][0x3c8], PT ;  /* 0x0000f20009007a0c */ /* 0x000fe40003f26270 */
[----:B------:R-:W-:Y:S02]  /*1c730*/  SHF.R.S32.HI R17, RZ, 0x1f, R17 ;  /* 0x0000001fff117819 */ /* 0x000fe40000011411 */
[----:B------:R-:W-:-:S02]  /*1c740*/  SHF.R.S32.HI R13, RZ, 0x1f, R13 ;  /* 0x0000001fff0d7819 */ /* 0x000fc4000001140d */
        /* <DEDUP_REMOVED lines=40> */
[----:B------:R-:W-:Y:S02]  /*1c9d0*/  IADD3 R17, R252, 0x80, RZ ;  /* 0x00000080fc117810 */ /* 0x000fe40007ffe0ff */
[----:B-1----:R-:W-:-:S02]  /*1c9e0*/  @!P2 LEA R6, P5, R16, R0, 0x2 ;  /* 0x000000001006a211 */ /* 0x002fc400078a10ff */
[C---:B--2---:R-:W-:Y:S02]  /*1c9f0*/  @!P1 LEA R2, P0, R9.reuse, R0, 0x2 ;  /* 0x0000000009029211 */ /* 0x044fe400078010ff */
[-C--:B------:R-:W-:Y:S02]  /*1ca00*/  @!P2 LEA.HI.X R7, R16, R4.reuse, R18, 0x2, P5 ;  /* 0x000000041007a211 */ /* 0x080fe400028f1412 */
[----:B------:R-:W-:Y:S02]  /*1ca10*/  @!P1 LEA.HI.X R3, R9, R4, R13, 0x2, P0 ;  /* 0x0000000409039211 */ /* 0x000fe400000f140d */
[C---:B------:R-:W-:Y:S01]  /*1ca20*/  IADD3 R16, R252.reuse, 0x88, RZ ;  /* 0x00000088fc107810 */ /* 0x040fe20007ffe0ff */
[----:B------:R1:W-:Y:S01]  /*1ca30*/  @!P2 ST.E.64 [R6.64], R56 ;  /* 0x000000380600a985 */ /* 0x0003e2000c101b08 */
[C---:B------:R-:W-:Y:S02]  /*1ca40*/  IADD3 R18, R252.reuse, 0x70, RZ ;  /* 0x00000070fc127810 */ /* 0x040fe40007ffe0ff */
[----:B------:R-:W-:Y:S01]  /*1ca50*/  IADD3 R9, R252, 0x78, RZ ;  /* 0x00000078fc097810 */ /* 0x000fe20007ffe0ff */
[----:B------:R2:W-:Y:S01]  /*1ca60*/  @!P1 ST.E.64 [R2.64], R60 ;  /* 0x0000003c02009985 */ /* 0x0005e2000c101b08 */
[----:B------:R-:W-:-:S02]  /*1ca70*/  ISETP.GE.AND P1, PT, R16, c[0x0][0x3c8], PT ;  /* 0x0000f20010007a0c */ /* 0x000fc40003f26270 */
[----:B------:R-:W-:Y:S02]  /*1ca80*/  ISETP.GE.AND P2, PT, R17, c[0x0][0x3c8], PT ;  /* 0x0000f20011007a0c */ /* 0x000fe40003f46270 */
[----:B------:R-:W-:Y:S02]  /*1ca90*/  SHF.R.S32.HI R18, RZ, 0x1f, R18 ;  /* 0x0000001fff127819 */ /* 0x000fe40000011412 */
[----:B------:R-:W-:Y:S02]  /*1caa0*/  SHF.R.S32.HI R9, RZ, 0x1f, R9 ;  /* 0x0000001fff097819 */ /* 0x000fe40000011409 */
[----:B------:R-:W-:-:S04]  /*1cab0*/  IADD3 R13, R252, 0x90, RZ ;  /* 0x00000090fc0d7810 */ /* 0x000fc80007ffe0ff */
[----:B------:R-:W-:Y:S02]  /*1cac0*/  ISETP.GE.AND P6, PT, R13, c[0x0][0x3c8], PT ;  /* 0x0000f2000d007a0c */ /* 0x000fe40003fc6270 */
[-C--:B-1----:R-:W-:Y:S02]  /*1cad0*/  @!P3 LEA R6, P5, R12, R0.reuse, 0x2 ;  /* 0x000000000c06b211 */ /* 0x082fe400078a10ff */
[----:B--2---:R-:W-:Y:S02]  /*1cae0*/  @!P4 LEA R2, P0, R8, R0, 0x2 ;  /* 0x000000000802c211 */ /* 0x004fe400078010ff */
[-C--:B------:R-:W-:Y:S02]  /*1caf0*/  @!P3 LEA.HI.X R7, R12, R4.reuse, R18, 0x2, P5 ;  /* 0x000000040c07b211 */ /* 0x080fe400028f1412 */
[----:B------:R-:W-:Y:S02]  /*1cb00*/  @!P4 LEA.HI.X R3, R8, R4, R9, 0x2, P0 ;  /* 0x000000040803c211 */ /* 0x000fe400000f1409 */
[C---:B------:R-:W-:Y:S01]  /*1cb10*/  IADD3 R18, R252.reuse, 0x88, RZ ;  /* 0x00000088fc127810 */ /* 0x040fe20007ffe0ff */
[----:B------:R1:W-:Y:S01]  /*1cb20*/  @!P3 ST.E.64 [R6.64], R64 ;  /* 0x000000400600b985 */ /* 0x0003e2000c101b08 */
[----:B------:R-:W-:-:S02]  /*1cb30*/  IADD3 R12, R252, 0x98, RZ ;  /* 0x00000098fc0c7810 */ /* 0x000fc40007ffe0ff */
[----:B------:R-:W-:Y:S01]  /*1cb40*/  SHF.R.S32.HI R18, RZ, 0x1f, R18 ;  /* 0x0000001fff127819 */ /* 0x000fe20000011412 */
[----:B------:R2:W-:Y:S01]  /*1cb50*/  @!P4 ST.E.64 [R2.64], R68 ;  /* 0x000000440200c985 */ /* 0x0005e2000c101b08 */
[C---:B------:R-:W-:Y:S02]  /*1cb60*/  @!P2 LEA R8, P0, R17.reuse, R0, 0x2 ;  /* 0x000000001108a211 */ /* 0x040fe400078010ff */
[----:B------:R-:W-:Y:S02]  /*1cb70*/  ISETP.GE.AND P5, PT, R12, c[0x0][0x3c8], PT ;  /* 0x0000f2000c007a0c */ /* 0x000fe40003fa6270 */
[----:B------:R-:W-:Y:S02]  /*1cb80*/  @!P2 LEA.HI.X R9, R17, R4, R19, 0x2, P0 ;  /* 0x000000041109a211 */ /* 0x000fe400000f1413 */
[C---:B------:R-:W-:Y:S02]  /*1cb90*/  IADD3 R17, R252.reuse, 0xa0, RZ ;  /* 0x000000a0fc117810 */ /* 0x040fe40007ffe0ff */
[----:B------:R-:W-:Y:S01]  /*1cba0*/  IADD3 R19, R252, 0xa0, RZ ;  /* 0x000000a0fc137810 */ /* 0x000fe20007ffe0ff */
[----:B------:R-:W-:Y:S01]  /*1cbb0*/  @!P2 ST.E.64 [R8.64], R116 ;  /* 0x000000740800a985 */ /* 0x000fe2000c101b08 */
[----:B------:R-:W-:-:S02]  /*1cbc0*/  ISETP.GE.AND P4, PT, R17, c[0x0][0x3c8], PT ;  /* 0x0000f20011007a0c */ /* 0x000fc40003f86270 */
[----:B------:R-:W-:Y:S02]  /*1cbd0*/  ISETP.GE.AND P2, PT, R20, c[0x0][0x3c8], PT ;  /* 0x0000f20014007a0c */ /* 0x000fe40003f46270 */
[----:B------:R-:W-:Y:S02]  /*1cbe0*/  SHF.R.S32.HI R19, RZ, 0x1f, R19 ;  /* 0x0000001fff137819 */ /* 0x000fe40000011413 */
[-C--:B-1----:R-:W-:Y:S02]  /*1cbf0*/  @!P6 LEA R6, P0, R13, R0.reuse, 0x2 ;  /* 0x000000000d06e211 */ /* 0x082fe400078010ff */
[----:B--2---:R-:W-:-:S04]  /*1cc00*/  @!P1 LEA R2, P3, R16, R0, 0x2 ;  /* 0x0000000010029211 */ /* 0x004fc800078610ff */
        /* <DEDUP_REMOVED lines=31> */
.L_x_2989:
[----:B------:R-:W-:Y:S05]  /*1ce00*/  BSYNC B0 ;  /* 0x0000000000007941 */ /* 0x000fea0003800000 */
.L_x_2988:
[----:B------:R-:W-:Y:S05]  /*1ce10*/  BRA.DIV ~URZ, `(.L_x_2990) ;  /* 0x00004f927f007947 */ /* 0x000fea000b800000 */
[----:B---3--:R3:W2:Y:S04]  /*1ce20*/  SHFL.IDX PT, R4, R5, 0x1, 0x1c1f ;  /* 0x003c1f0005047f89 */ /* 0x0086a800000e0000 */
[----:B-1----:R3:W1:Y:S02]  /*1ce30*/  SHFL.IDX PT, R0, R14, 0x1, 0x1c1f ;  /* 0x003c1f000e007f89 */ /* 0x00266400000e0000 */
.L_x_3069:
        /* <DEDUP_REMOVED lines=182> */
.L_x_2970:
[----:B------:R-:W2:Y:S04]  /*1d9a0*/  LDL.LU R0, [R1+0x14] ;  /* 0x0000140001007983 */ /* 0x000ea80000300800 */
[----:B------:R-:W3:Y:S01]  /*1d9b0*/  LDL.LU R7, [R1+0x18] ;  /* 0x0000180001077983 */ /* 0x000ee20000300800 */
[----:B------:R-:W-:Y:S02]  /*1d9c0*/  ISETP.NE.U32.AND P0, PT, RZ, c[0x0][0x508], PT ;  /* 0x00014200ff007a0c */ /* 0x000fe40003f05070 */
[----:B------:R-:W-:Y:S01]  /*1d9d0*/  ISETP.NE.U32.AND P3, PT, RZ, c[0x0][0x500], PT ;  /* 0x00014000ff007a0c */ /* 0x000fe20003f65070 */
[----:B------:R-:W4:Y:S01]  /*1d9e0*/  LDL.LU R6, [R1+0x2c] ;  /* 0x00002c0001067983 */ /* 0x000f220000300800 */
[----:B------:R-:W-:Y:S01]  /*1d9f0*/  ISETP.NE.AND.EX P2, PT, RZ, c[0x0][0x50c], PT, P0 ;  /* 0x00014300ff007a0c */ /* 0x000fe20003f45300 */
[----:B------:R-:W-:Y:S01]  /*1da00*/  IMAD.MOV.U32 R20, RZ, RZ, c[0x0][0x388] ;  /* 0x0000e200ff147624 */ /* 0x000fe200078e00ff */
[----:B------:R-:W-:-:S02]  /*1da10*/  ISETP.NE.AND.EX P3, PT, RZ, c[0x0][0x504], PT, P3 ;  /* 0x00014100ff007a0c */ /* 0x000fc40003f65330 */
[----:B--2---:R-:W-:-:S09]  /*1da20*/  IADD3 R2, P1, R0, c[0x0][0x500], RZ ;  /* 0x0001400000027a10 */ /* 0x004fd20007f3e0ff */
[----:B------:R-:W-:Y:S01]  /*1da30*/  @P2 IADD3 R4, P0, R0, c[0x0][0x508], RZ ;  /* 0x0001420000042a10 */ /* 0x000fe20007f1e0ff */
[----:B------:R-:W-:Y:S01]  /*1da40*/  IMAD.MOV.U32 R0, RZ, RZ, RZ ;  /* 0x000000ffff007224 */ /* 0x000fe200078e00ff */
[C---:B---3--:R-:W-:Y:S02]  /*1da50*/  IADD3.X R3, R7.reuse, c[0x0][0x504], RZ, P1, !PT ;  /* 0x0001410007037a10 */ /* 0x048fe40000ffe4ff */
[----:B------:R-:W-:-:S03]  /*1da60*/  @P2 IADD3.X R5, R7, c[0x0][0x50c], RZ, P0, !PT ;  /* 0x0001430007052a10 */ /* 0x000fc600007fe4ff */
[----:B------:R2:W5:Y:S04]  /*1da70*/  @P3 LDG.E R0, [R2.64] ;  /* 0x0000000802003981 */ /* 0x000568000c1e1900 */
[----:B------:R2:W5:Y:S01]  /*1da80*/  @P2 LDG.E R20, [R4.64] ;  /* 0x0000000804142981 */ /* 0x000562000c1e1900 */
[----:B----4-:R-:W-:-:S04]  /*1da90*/  ISETP.NE.AND P0, PT, R6, RZ, PT ;  /* 0x000000ff0600720c */ /* 0x010fc80003f05270 */
[----:B------:R-:W-:Y:S01]  /*1daa0*/  SEL R21, R6, c[0x0][0x3d4], P0 ;  /* 0x0000f50006157a07 */ /* 0x000fe20000000000 */
[----:B------:R-:W-:Y:S05]  /*1dab0*/  @P2 BRA `(.L_x_2991) ;  /* 0x0000004000002947 */ /* 0x000fea0003800000 */
[----:B------:R-:W-:Y:S05]  /*1dac0*/  @!P3 BRA `(.L_x_2991) ;  /* 0x000000300000b947 */ /* 0x000fea0003800000 */
[----:B--2---:R2:W3:Y:S04]  /*1dad0*/  LDG.E R4, [R2.64] ;  /* 0x0000000802047981 */ /* 0x0044e8000c1e1900 */
[----:B--2---:R-:W3:Y:S02]  /*1dae0*/  LDG.E R2, [R2.64+0x4] ;  /* 0x0000040802027981 */ /* 0x004ee4000c1e1900 */
[----:B---3-5:R-:W-:Y:S02]  /*1daf0*/  IADD3 R20, -R4, R2, RZ ;  /* 0x0000000204147210 */ /* 0x028fe40007ffe1ff */
.L_x_2991:
[----:B--2---:R-:W2:Y:S04]  /*1db00*/  LDL.LU R5, [R1+0x8] ;  /* 0x0000080001057983 */ /* 0x004ea80000300800 */
[----:B------:R-:W3:Y:S04]  /*1db10*/  LDL.LU R3, [R1+0x1c] ;  /* 0x00001c0001037983 */ /* 0x000ee80000300800 */
[----:B------:R-:W4:Y:S01]  /*1db20*/  LDL.LU R2, [R1+0x28] ;  /* 0x0000280001027983 */ /* 0x000f220000300800 */
[----:B------:R-:W-:Y:S01]  /*1db30*/  BSSY B0, `(.L_x_2992) ;  /* 0x0000039000007945 */ /* 0x000fe20003800000 */
[----:B-----5:R-:W-:-:S02]  /*1db40*/  SHF.R.S32.HI R19, RZ, 0x1f, R0 ;  /* 0x0000001fff137819 */ /* 0x020fc40000011400 */
[----:B------:R-:W1:Y:S02]  /*1db50*/  S2R R4, SR_TID.X ;  /* 0x0000000000047919 */ /* 0x000e640000002100 */
[----:B-1----:R-:W-:Y:S02]  /*1db60*/  ISETP.GT.AND P0, PT, R4, 0x7f, PT ;  /* 0x0000007f0400780c */ /* 0x002fe40003f04270 */
[----:B--2---:R-:W-:Y:S02]  /*1db70*/  LOP3.LUT R8, R5, 0xffff, RZ, 0xc0, !PT ;  /* 0x0000ffff05087812 */ /* 0x004fe400078ec0ff */
[----:B---3--:R-:W-:Y:S02]  /*1db80*/  SEL R9, R3, RZ, !P3 ;  /* 0x000000ff03097207 */ /* 0x008fe40005800000 */
[----:B----4-:R-:W-:-:S07]  /*1db90*/  SEL R23, R2, RZ, !P3 ;  /* 0x000000ff02177207 */ /* 0x010fce0005800000 */
[----:B------:R-:W-:Y:S05]  /*1dba0*/  @P0 BRA `(.L_x_2993) ;  /* 0x0000031000000947 */ /* 0x000fea0003800000 */
[----:B------:R-:W2:Y:S01]  /*1dbb0*/  LDL R3, [R1+0x4] ;  /* 0x0000040001037983 */ /* 0x000ea20000100800 */
[----:B------:R-:W-:Y:S01]  /*1dbc0*/  IMAD R2, R20, c[0x0][0x4e8], RZ ;  /* 0x00013a0014027a24 */ /* 0x000fe200078e02ff */
[----:B--2---:R-:W-:-:S04]  /*1dbd0*/  IADD3 R18, R3, R4, RZ ;  /* 0x0000000403127210 */ /* 0x004fc80007ffe0ff */
[----:B------:R-:W-:-:S13]  /*1dbe0*/  ISETP.GE.AND P0, PT, R18, R2, PT ;  /* 0x000000021200720c */ /* 0x000fda0003f06270 */
[----:B------:R-:W-:Y:S05]  /*1dbf0*/  @P0 BRA `(.L_x_2993) ;  /* 0x000002c000000947 */ /* 0x000fea0003800000 */
[----:B------:R-:W2:Y:S01]  /*1dc00*/  LDL.LU R24, [R1+0x30] ;  /* 0x0000300001187983 */ /* 0x000ea20000300800 */
        /* <DEDUP_REMOVED lines=12> */
[----:B------:R-:W-:Y:S02]  /*1dcd0*/  IMAD R12, R12, R23, R3 ;  /* 0x000000170c0c7224 */ /* 0x000fe400078e0203 */
[-C--:B----4-:R-:W-:Y:S02]  /*1dce0*/  IMAD R13, R7, R8.reuse, RZ ;  /* 0x00000008070d7224 */ /* 0x090fe400078e02ff */
[----:B------:R-:W-:-:S04]  /*1dcf0*/  IMAD.WIDE.U32 R6, R6, R8, RZ ;  /* 0x0000000806067225 */ /* 0x000fc800078e00ff */
[----:B------:R-:W-:Y:S01]  /*1dd00*/  IMAD.IADD R13, R7, 0x1, R13 ;  /* 0x00000001070d7824 */ /* 0x000fe200078e020d */
[----:B------:R-:W-:Y:S01]  /*1dd10*/  IADD3 R7, R5, R12, RZ ;  /* 0x0000000c05077210 */ /* 0x000fe20007ffe0ff */
[----:B------:R-:W-:-:S05]  /*1dd20*/  @P0 IMAD.HI.U32 R22, R18, c[0x0][0x4ec], RZ ;  /* 0x00013b0012160a27 */ /* 0x000fca00078e00ff */
[----:B------:R-:W-:Y:S02]  /*1dd30*/  @P0 SHF.R.U32.HI R2, RZ, c[0x0][0x4f0], R22 ;  /* 0x00013c00ff020a19 */ /* 0x000fe40000011616 */
[----:B------:R-:W-:-:S03]  /*1dd40*/  IADD3 R22, P1, P0, R4, R6, R0 ;  /* 0x0000000604167210 */ /* 0x000fc6000783e000 */
[----:B------:R-:W-:Y:S01]  /*1dd50*/  IMAD.MOV R6, RZ, RZ, -R2 ;  /* 0x000000ffff067224 */ /* 0x000fe200078e0a02 */
[----:B------:R-:W-:Y:S02]  /*1dd60*/  IADD3.X R13, R7, R13, R19, P1, P0 ;  /* 0x0000000d070d7210 */ /* 0x000fe40000fe0413 */
[----:B--2---:R-:W-:-:S05]  /*1dd70*/  SEL R3, R24, RZ, P2 ;  /* 0x000000ff18037207 */ /* 0x004fca0001000000 */
[-C--:B-----5:R-:W-:Y:S02]  /*1dd80*/  IMAD R12, R17, R3.reuse, RZ ;  /* 0x00000003110c7224 */ /* 0x0a0fe400078e02ff */
[----:B------:R-:W-:-:S04]  /*1dd90*/  IMAD.WIDE.U32 R4, R16, R3, RZ ;  /* 0x0000000310047225 */ /* 0x000fc800078e00ff */
[----:B------:R-:W-:Y:S01]  /*1dda0*/  IMAD R3, R6, c[0x0][0x4e8], R18 ;  /* 0x00013a0006037a24 */ /* 0x000fe200078e0212 */
[----:B------:R-:W-:Y:S02]  /*1ddb0*/  IADD3 R7, R5, R12, RZ ;  /* 0x0000000c05077210 */ /* 0x000fe40007ffe0ff */
[----:B------:R-:W-:Y:S02]  /*1ddc0*/  IADD3 R4, P1, P0, R2, R22, R4 ;  /* 0x0000001602047210 */ /* 0x000fe4000783e004 */
[----:B------:R-:W-:Y:S01]  /*1ddd0*/  SHF.R.S32.HI R5, RZ, 0x1f, R2 ;  /* 0x0000001fff057819 */ /* 0x000fe20000011402 */
[----:B------:R-:W-:Y:S01]  /*1dde0*/  IMAD R2, R15, R3, RZ ;  /* 0x000000030f027224 */ /* 0x000fe200078e02ff */
[----:B------:R-:W-:Y:S02]  /*1ddf0*/  SHF.R.S32.HI R6, RZ, 0x1f, R3 ;  /* 0x0000001fff067819 */ /* 0x000fe40000011403 */
[----:B------:R-:W-:Y:S01]  /*1de00*/  IADD3.X R5, R5, R13, R7, P1, P0 ;  /* 0x0000000d05057210 */ /* 0x000fe20000fe0407 */
[----:B------:R-:W-:-:S02]  /*1de10*/  IMAD.MOV.U32 R7, RZ, RZ, c[0x0][0x4a8] ;  /* 0x00012a00ff077624 */ /* 0x000fc400078e00ff */
        /* <DEDUP_REMOVED lines=10> */
.L_x_2993:
[----:B------:R-:W-:Y:S05]  /*1dec0*/  BSYNC B0 ;  /* 0x0000000000007941 */ /* 0x000fea0003800000 */
.L_x_2992:
[----:B------:R-:W-:-:S13]  /*1ded0*/  ISETP.GT.AND P0, PT, R21, 0x1, PT ;  /* 0x000000011500780c */ /* 0x000fda0003f04270 */
[----:B------:R-:W-:Y:S05]  /*1dee0*/  @P0 BRA `(.L_x_2985) ;  /* 0x0000070000000947 */ /* 0x000fea0003800000 */
[----:B------:R-:W2:Y:S01]  /*1def0*/  LDL.LU R12, [R1+0x4] ;  /* 0x00000400010c7983 */ /* 0x000ea20000300800 */
[----:B-1----:R-:W-:Y:S01]  /*1df00*/  MOV R2, c[0x0][0x4e8] ;  /* 0x00013a0000027a02 */ /* 0x002fe20000000f00 */
[----:B------:R-:W-:Y:S02]  /*1df10*/  IMAD R4, R19, c[0x0][0x3a0], RZ ;  /* 0x0000e80013047a24 */ /* 0x000fe400078e02ff */
[----:B------:R-:W-:Y:S01]  /*1df20*/  IMAD R5, R23, c[0x0][0x3f0], RZ ;  /* 0x0000fc0017057a24 */ /* 0x000fe200078e02ff */
[----:B------:R-:W-:Y:S01]  /*1df30*/  ISETP.NE.AND P0, PT, R2, 0x1, PT ;  /* 0x000000010200780c */ /* 0x000fe20003f05270 */
[----:B------:R-:W-:-:S04]  /*1df40*/  IMAD.WIDE.U32 R2, R0, c[0x0][0x3a0], RZ ;  /* 0x0000e80000027a25 */ /* 0x000fc800078e00ff */
[----:B------:R-:W-:Y:S02]  /*1df50*/  IMAD R0, R0, c[0x0][0x3a4], R4 ;  /* 0x0000e90000007a24 */ /* 0x000fe400078e0204 */
[----:B------:R-:W-:-:S03]  /*1df60*/  IMAD R7, R9, c[0x0][0x3f4], R5 ;  /* 0x0000fd0009077a24 */ /* 0x000fc600078e0205 */
[----:B------:R-:W-:-:S05]  /*1df70*/  IADD3 R3, R3, R0, RZ ;  /* 0x0000000003037210 */ /* 0x000fca0007ffe0ff */
[----:B------:R-:W-:-:S04]  /*1df80*/  IMAD.WIDE.U32 R2, R8, c[0x0][0x3e8], R2 ;  /* 0x0000fa0008027a25 */ /* 0x000fc800078e0002 */
[----:B------:R-:W-:-:S04]  /*1df90*/  IMAD R3, R8, c[0x0][0x3ec], R3 ;  /* 0x0000fb0008037a24 */ /* 0x000fc800078e0203 */
[----:B------:R-:W-:-:S05]  /*1dfa0*/  IMAD.WIDE.U32 R2, R9, c[0x0][0x3f0], R2 ;  /* 0x0000fc0009027a25 */ /* 0x000fca00078e0002 */
[----:B------:R-:W-:Y:S02]  /*1dfb0*/  IADD3 R3, R3, R7, RZ ;  /* 0x0000000703037210 */ /* 0x000fe40007ffe0ff */
[-C--:B--2---:R-:W-:Y:S02]  /*1dfc0*/  IADD3 R4, R231, R12.reuse, RZ ;  /* 0x0000000ce7047210 */ /* 0x084fe40007ffe0ff */
[----:B------:R-:W-:Y:S02]  /*1dfd0*/  IADD3 R13, R251, R12, RZ ;  /* 0x0000000cfb0d7210 */ /* 0x000fe40007ffe0ff */
[----:B------:R-:W-:Y:S01]  /*1dfe0*/  MOV R0, R4 ;  /* 0x0000000400007202 */ /* 0x000fe20000000f00 */
[----:B------:R-:W-:-:S05]  /*1dff0*/  @P0 IMAD.HI.U32 R6, R4, c[0x0][0x4ec], RZ ;  /* 0x00013b0004060a27 */ /* 0x000fca00078e00ff */
[----:B------:R-:W-:-:S04]  /*1e000*/  @P0 SHF.R.U32.HI R0, RZ, c[0x0][0x4f0], R6 ;  /* 0x00013c00ff000a19 */ /* 0x000fc80000011606 */
[----:B------:R-:W-:Y:S01]  /*1e010*/  SHF.R.S32.HI R6, RZ, 0x1f, R0 ;  /* 0x0000001fff067819 */ /* 0x000fe20000011400 */
[C---:B------:R-:W-:Y:S01]  /*1e020*/  IMAD.WIDE.U32 R2, R0.reuse, c[0x0][0x3e0], R2 ;  /* 0x0000f80000027a25 */ /* 0x040fe200078e0002 */
[----:B------:R-:W-:-:S03]  /*1e030*/  IADD3 R5, -R0, RZ, RZ ;  /* 0x000000ff00057210 */ /* 0x000fc60007ffe1ff */
[----:B------:R-:W-:Y:S02]  /*1e040*/  IMAD R6, R6, c[0x0][0x3e0], RZ ;  /* 0x0000f80006067a24 */ /* 0x000fe400078e02ff */
[----:B------:R-:W-:Y:S02]  /*1e050*/  IMAD R4, R5, c[0x0][0x4e8], R4 ;  /* 0x00013a0005047a24 */ /* 0x000fe400078e0204 */
[----:B------:R-:W-:-:S03]  /*1e060*/  IMAD R6, R0, c[0x0][0x3e4], R6 ;  /* 0x0000f90000067a24 */ /* 0x000fc600078e0206 */
[----:B------:R-:W-:Y:S02]  /*1e070*/  SHF.R.S32.HI R0, RZ, 0x1f, R4 ;  /* 0x0000001fff007819 */ /* 0x000fe40000011404 */
[----:B------:R-:W-:-:S03]  /*1e080*/  IADD3 R3, R3, R6, RZ ;  /* 0x0000000603037210 */ /* 0x000fc60007ffe0ff */
[----:B------:R-:W-:Y:S02]  /*1e090*/  IMAD R0, R0, c[0x0][0x3d8], RZ ;  /* 0x0000f60000007a24 */ /* 0x000fe400078e02ff */
[----:B------:R-:W-:-:S04]  /*1e0a0*/  IMAD.WIDE.U32 R2, R4, c[0x0][0x3d8], R2 ;  /* 0x0000f60004027a25 */ /* 0x000fc800078e0002 */
[----:B------:R-:W-:Y:S01]  /*1e0b0*/  IMAD R4, R4, c[0x0][0x3dc], R0 ;  /* 0x0000f70004047a24 */ /* 0x000fe200078e0200 */
[----:B------:R-:W-:-:S04]  /*1e0c0*/  LEA R14, P0, R2, c[0x0][0x380], 0x1 ;  /* 0x0000e000020e7a11 */ /* 0x000fc800078008ff */
[----:B------:R-:W-:-:S04]  /*1e0d0*/  IADD3 R4, R3, R4, RZ ;  /* 0x0000000403047210 */ /* 0x000fc80007ffe0ff */
[----:B------:R-:W-:Y:S01]  /*1e0e0*/  LEA.HI.X R5, R2, c[0x0][0x384], R4, 0x1, P0 ;  /* 0x0000e10002057a11 */ /* 0x000fe200000f0c04 */
[----:B------:R-:W-:Y:S05]  /*1e0f0*/  BRA.DIV ~URZ, `(.L_x_2994) ;  /* 0x00003d827f007947 */ /* 0x000fea000b800000 */
[----:B------:R1:W2:Y:S02]  /*1e100*/  SHFL.IDX PT, R4, R5, RZ, 0x181f ;  /* 0x00181fff05047589 */ /* 0x0002a400000e0000 */
.L_x_3070:
[----:B------:R-:W-:Y:S05]  /*1e110*/  BRA.DIV ~URZ, `(.L_x_2995) ;  /* 0x00003dd27f007947 */ /* 0x000fea000b800000 */
[----:B------:R3:W4:Y:S02]  /*1e120*/  SHFL.IDX PT, R0, R14, RZ, 0x181f ;  /* 0x00181fff0e007589 */ /* 0x00072400000e0000 */
.L_x_3071:
        /* <DEDUP_REMOVED lines=16> */
.L_x_2997:
[----:B------:R-:W-:Y:S05]  /*1e230*/  BSYNC B0 ;  /* 0x0000000000007941 */ /* 0x000fea0003800000 */
.L_x_2996:
[----:B------:R-:W-:Y:S05]  /*1e240*/  BRA.DIV ~URZ, `(.L_x_2998) ;  /* 0x00003d127f007947 */ /* 0x000fea000b800000 */
[----:B--2---:R2:W1:Y:S04]  /*1e250*/  SHFL.IDX PT, R4, R5, 0x1, 0x181f ;  /* 0x00381f0005047f89 */ /* 0x00446800000e0000 */
[----:B----4-:R2:W4:Y:S02]  /*1e260*/  SHFL.IDX PT, R0, R14, 0x1, 0x181f ;  /* 0x00381f000e007f89 */ /* 0x01052400000e0000 */
.L_x_3072:
        /* <DEDUP_REMOVED lines=16> */
.L_x_3000:
[----:B------:R-:W-:Y:S05]  /*1e370*/  BSYNC B0 ;  /* 0x0000000000007941 */ /* 0x000fea0003800000 */
.L_x_2999:
[----:B------:R-:W-:Y:S05]  /*1e380*/  BRA.DIV ~URZ, `(.L_x_3001) ;  /* 0x00003ca27f007947 */ /* 0x000fea000b800000 */
[----:B-1----:R1:W2:Y:S02]  /*1e390*/  SHFL.IDX PT, R4, R5, 0x2, 0x181f ;  /* 0x00581f0005047f89 */ /* 0x0022a400000e0000 */
.L_x_3073:
[----:B------:R-:W-:Y:S05]  /*1e3a0*/  BRA.DIV ~URZ, `(.L_x_3002) ;  /* 0x00003cf27f007947 */ /* 0x000fea000b800000 */
[----:B----4-:R4:W1:Y:S02]  /*1e3b0*/  SHFL.IDX PT, R0, R14, 0x2, 0x181f ;  /* 0x00581f000e007f89 */ /* 0x01086400000e0000 */
.L_x_3074:
        /* <DEDUP_REMOVED lines=16> */
.L_x_3004:
[----:B------:R-:W-:Y:S05]  /*1e4c0*/  BSYNC B0 ;  /* 0x0000000000007941 */ /* 0x000fea0003800000 */
.L_x_3003:
[----:B------:R-:W-:Y:S05]  /*1e4d0*/  BRA.DIV ~URZ, `(.L_x_3005) ;  /* 0x00003c327f007947 */ /* 0x000fea000b800000 */
[----:B--2---:R2:W3:Y:S04]  /*1e4e0*/  SHFL.IDX PT, R4, R5, 0x3, 0x181f ;  /* 0x00781f0005047f89 */ /* 0x0044e800000e0000 */
[----:B-1----:R2:W1:Y:S02]  /*1e4f0*/  SHFL.IDX PT, R0, R14, 0x3, 0x181f ;  /* 0x00781f000e007f89 */ /* 0x00246400000e0000 */
.L_x_3075:
        /* <DEDUP_REMOVED lines=15> */
.L_x_2985:
[----:B------:R-:W-:Y:S05]  /*1e5f0*/  BSYNC B1 ;  /* 0x0000000000017941 */ /* 0x000fea0003800000 */
.L_x_2969:
[----:B-1--4-:R-:W4:Y:S02]  /*1e600*/  LDL R0, [R1+0x68] ;  /* 0x0000680001007983 */ /* 0x012f240000100800 */
[----:B----4-:R-:W-:-:S13]  /*1e610*/  ISETP.NE.AND P0, PT, R0, RZ, PT ;  /* 0x000000ff0000720c */ /* 0x010fda0003f05270 */
[----:B------:R-:W-:Y:S01]  /*1e620*/  @P0 WARPSYNC 0xffffffff ;  /* 0xffffffff00000948 */ /* 0x000fe20003800000 */
[----:B------:R-:W-:Y:S06]  /*1e630*/  @P0 BAR.SYNC.DEFER_BLOCKING 0x5, 0x100 ;  /* 0x0144000000000b1d */ /* 0x000fec0000010000 */
[----:B--23--:R-:W1:Y:S04]  /*1e640*/  @P0 LDS.128 R4, [0x24100] ;  /* 0x02410000ff040984 */ /* 0x00ce680000000c00 */
[----:B-1----:R1:W-:Y:S04]  /*1e650*/  @P0 STL.64 [R1], R4 ;  /* 0x0000000401000387 */ /* 0x0023e80000100a00 */
[----:B------:R1:W-:Y:S04]  /*1e660*/  @P0 STL.64 [R1+0x8], R6 ;  /* 0x0000080601000387 */ /* 0x0003e80000100a00 */
[----:B------:R-:W-:Y:S06]  /*1e670*/  @P0 BAR.ARV 0x4, 0x100 ;  /* 0x0104000000000b1d */ /* 0x000fec0000002000 */
[----:B------:R-:W-:Y:S05]  /*1e680*/  @P0 BRA `(.L_x_3006) ;  /* 0x0000105000000947 */ /* 0x000fea0003800000 */
[----:B------:R-:W2:Y:S01]  /*1e690*/  S2R R0, SR_TID.X ;  /* 0x0000000000007919 */ /* 0x000ea20000002100 */
[----:B------:R-:W-:Y:S01]  /*1e6a0*/  IMAD.MOV.U32 R8, RZ, RZ, RZ ;  /* 0x000000ffff087224 */ /* 0x000fe200078e00ff */
[----:B--2---:R-:W-:-:S04]  /*1e6b0*/  LOP3.LUT R15, R0, 0x1f, RZ, 0xc0, !PT ;  /* 0x0000001f000f7812 */ /* 0x004fc800078ec0ff */
[----:B------:R-:W-:Y:S01]  /*1e6c0*/  ISETP.NE.AND P6, PT, R15, 0x1f, PT ;  /* 0x0000001f0f00780c */ /* 0x000fe20003fc5270 */
[----:B------:R-:W-:Y:S10]  /*1e6d0*/  BRA.DIV ~URZ, `(.L_x_3007) ;  /* 0x00003b027f007947 */ /* 0x000ff4000b800000 */
[----:B------:R2:W3:Y:S02]  /*1e6e0*/  SHFL.IDX PT, R9, R35, RZ, 0x1f ;  /* 0x00001fff23097589 */ /* 0x0004e400000e0000 */
.L_x_3076:
[----:B------:R-:W-:Y:S05]  /*1e6f0*/  BRA.DIV ~URZ, `(.L_x_3008) ;  /* 0x00003b527f007947 */ /* 0x000fea000b800000 */
[----:B-1----:R1:W4:Y:S02]  /*1e700*/  SHFL.IDX PT, R6, R35, 0x1, 0x1f ;  /* 0x00201f0023067f89 */ /* 0x00232400000e0000 */
.L_x_3077:
[----:B------:R-:W5:Y:S01]  /*1e710*/  LDL R0, [R1+0xc] ;  /* 0x00000c0001007983 */ /* 0x000f620000100800 */
[----:B------:R-:W-:Y:S02]  /*1e720*/  IMAD.MOV.U32 R7, RZ, RZ, RZ ;  /* 0x000000ffff077224 */ /* 0x000fe400078e00ff */
[----:B-----5:R-:W-:-:S05]  /*1e730*/  IMAD.IADD R0, R0, 0x1, R15 ;  /* 0x0000000100007824 */ /* 0x020fca00078e020f */
[----:B------:R-:W-:-:S13]  /*1e740*/  ISETP.GE.OR P0, PT, R0, c[0x0][0x53c], !P6 ;  /* 0x00014f0000007a0c */ /* 0x000fda0007706670 */
[----:B------:R-:W-:Y:S01]  /*1e750*/  @!P0 MOV R2, 0x4 ;  /* 0x0000000400028802 */ /* 0x000fe20000000f00 */
[----:B------:R-:W-:-:S04]  /*1e760*/  @!P0 IMAD.MOV.U32 R4, RZ, RZ, 0x4 ;  /* 0x00000004ff048424 */ /* 0x000fc800078e00ff */
        /* <DEDUP_REMOVED lines=12> */
[----:B------:R1:W2:Y:S02]  /*1e830*/  SHFL.UP PT, R4, R0, 0x1, RZ ;  /* 0x0420000000047989 */ /* 0x0002a400000e00ff */
.L_x_3078:
        /* <DEDUP_REMOVED lines=16> */
.L_x_3079:
[----:B--2---:R-:W-:Y:S01]  /*1e940*/  IMAD R0, R0, c[0x0][0x538], RZ ;  /* 0x00014e0000007a24 */ /* 0x004fe200078e02ff */
[----:B------:R-:W-:Y:S04]  /*1e950*/  BSSY B1, `(.L_x_3011) ;  /* 0x00000cf000017945 */ /* 0x000fe80003800000 */
[----:B----4-:R-:W-:-:S04]  /*1e960*/  IADD3 R6, R0, R6, RZ ;  /* 0x0000000600067210 */ /* 0x010fc80007ffe0ff */
[----:B---3--:R-:W-:-:S13]  /*1e970*/  ISETP.GT.AND P0, PT, R6, R9, PT ;  /* 0x000000090600720c */ /* 0x008fda0003f04270 */
[----:B------:R-:W-:Y:S05]  /*1e980*/  @P0 BRA `(.L_x_3012) ;  /* 0x0000026000000947 */ /* 0x000fea0003800000 */
.L_x_3016:
[----:B------:R-:W2:Y:S02]  /*1e990*/  LDL.LU R0, [R1+0xc] ;  /* 0x00000c0001007983 */ /* 0x000ea40000300800 */
[----:B--2---:R-:W-:-:S04]  /*1e9a0*/  IADD3 R0, R0, 0x1f, RZ ;  /* 0x0000001f00007810 */ /* 0x004fc80007ffe0ff */
[----:B------:R-:W-:-:S13]  /*1e9b0*/  ISETP.GE.AND P0, PT, R0, c[0x0][0x53c], PT ;  /* 0x00014f0000007a0c */ /* 0x000fda0003f06270 */
[----:B------:R-:W-:Y:S05]  /*1e9c0*/  @P0 BRA `(.L_x_3013) ;  /* 0x00000c2000000947 */ /* 0x000fea0003800000 */
[----:B------:R2:W-:Y:S01]  /*1e9d0*/  STL [R1+0xc], R0 ;  /* 0x00000c0001007387 */ /* 0x0005e20000100800 */
[----:B------:R-:W-:Y:S02]  /*1e9e0*/  MOV R7, RZ ;  /* 0x000000ff00077202 */ /* 0x000fe40000000f00 */
[----:B------:R-:W-:Y:S02]  /*1e9f0*/  MOV R8, RZ ;  /* 0x000000ff00087202 */ /* 0x000fe40000000f00 */
[----:B--2---:R-:W-:-:S04]  /*1ea00*/  IADD3 R0, R0, R15, RZ ;  /* 0x0000000f00007210 */ /* 0x004fc80007ffe0ff */
[----:B------:R-:W-:-:S13]  /*1ea10*/  ISETP.GE.OR P0, PT, R0, c[0x0][0x53c], !P6 ;  /* 0x00014f0000007a0c */ /* 0x000fda0007706670 */
[----:B-1----:R-:W-:Y:S02]  /*1ea20*/  @!P0 MOV R4, 0x4 ;  /* 0x0000000400048802 */ /* 0x002fe40000000f00 */
        /* <DEDUP_REMOVED lines=8> */
.L_x_3080:
        /* <DEDUP_REMOVED lines=16> */
.L_x_3081:
[----:B--2---:R-:W-:-:S05]  /*1ebb0*/  IMAD R0, R0, c[0x0][0x538], RZ ;  /* 0x00014e0000007a24 */ /* 0x004fca00078e02ff */
[----:B------:R-:W-:-:S04]  /*1ebc0*/  IADD3 R6, R0, R6, RZ ;  /* 0x0000000600067210 */ /* 0x000fc80007ffe0ff */
[----:B------:R-:W-:-:S13]  /*1ebd0*/  ISETP.GT.AND P0, PT, R6, R9, PT ;  /* 0x000000090600720c */ /* 0x000fda0003f04270 */
[----:B-1----:R-:W-:Y:S05]  /*1ebe0*/  @!P0 BRA `(.L_x_3016) ;  /* 0xfffffda000008947 */ /* 0x002fea000383ffff */
.L_x_3012:
[----:B------:R-:W-:-:S05]  /*1ebf0*/  IADD3 R13, -R0, R6, RZ ;  /* 0x00000006000d7210 */ /* 0x000fca0007ffe1ff */
[----:B------:R-:W-:-:S05]  /*1ec00*/  IMAD R0, R4, c[0x0][0x538], R13 ;  /* 0x00014e0004007a24 */ /* 0x000fca00078e020d */
[----:B------:R-:W-:Y:S01]  /*1ec10*/  ISETP.GT.AND P0, PT, R0, R9, PT ;  /* 0x000000090000720c */ /* 0x000fe20003f04270 */
[----:B------:R-:W-:-:S12]  /*1ec20*/  BRA.DIV ~URZ, `(.L_x_3017) ;  /* 0x00003a827f007947 */ /* 0x000fd8000b800000 */
[----:B------:R-:W-:-:S03]  /*1ec30*/  VOTE.ANY R6, PT, !P0 ;  /* 0x0000000000067806 */ /* 0x000fc600040e0100 */
.L_x_3082:
[----:B------:R-:W2:Y:S01]  /*1ec40*/  LDL.LU R2, [R1+0xc] ;  /* 0x00000c0001027983 */ /* 0x000ea20000300800 */
[----:B------:R-:W2:Y:S02]  /*1ec50*/  POPC R0, R6 ;  /* 0x0000000600007309 */ /* 0x000ea40000000000 */
[----:B--2---:R-:W-:-:S05]  /*1ec60*/  IADD3 R2, R0, R2, RZ ;  /* 0x0000000200027210 */ /* 0x004fca0007ffe0ff */
[----:B------:R2:W-:Y:S01]  /*1ec70*/  STL [R1+0xc], R2 ;  /* 0x00000c0201007387 */ /* 0x0005e20000100800 */
[----:B------:R-:W-:Y:S05]  /*1ec80*/  BRA.DIV ~URZ, `(.L_x_3018) ;  /* 0x00003a727f007947 */ /* 0x000fea000b800000 */
[----:B------:R3:W4:Y:S04]  /*1ec90*/  SHFL.IDX PT, R12, R7, R0, 0x1f ;  /* 0x00001f00070c7589 */ /* 0x00072800000e0000 */
[----:B------:R3:W1:Y:S02]  /*1eca0*/  SHFL.IDX PT, R5, R8, R0, 0x1f ;  /* 0x00001f0008057589 */ /* 0x00066400000e0000 */
.L_x_3083:
[----:B------:R-:W-:Y:S01]  /*1ecb0*/  ISETP.NE.AND P0, PT, R6, RZ, PT ;  /* 0x000000ff0600720c */ /* 0x000fe20003f05270 */
[----:B------:R-:W-:-:S12]  /*1ecc0*/  BSSY B0, `(.L_x_3019) ;  /* 0x0000005000007945 */ /* 0x000fd80003800000 */
[----:B------:R-:W-:Y:S05]  /*1ecd0*/  @!P0 BRA `(.L_x_3020) ;  /* 0x0000003000008947 */ /* 0x000fea0003800000 */
[----:B---3--:R-:W-:Y:S01]  /*1ece0*/  IADD3 R0, R0, -0x1, RZ ;  /* 0xffffffff00007810 */ /* 0x008fe20007ffe0ff */
[----:B------:R-:W-:Y:S05]  /*1ecf0*/  BRA.DIV ~URZ, `(.L_x_3021) ;  /* 0x00003ad27f007947 */ /* 0x000fea000b800000 */
[----:B------:R3:W2:Y:S02]  /*1ed00*/  SHFL.IDX PT, R14, R4, R0, 0x1f ;  /* 0x00001f00040e7589 */ /* 0x0006a400000e0000 */
.L_x_3020:
[----:B------:R-:W-:Y:S05]  /*1ed10*/  BSYNC B0 ;  /* 0x0000000000007941 */ /* 0x000fea0003800000 */
.L_x_3019:
[----:B--23--:R-:W-:Y:S01]  /*1ed20*/  IMAD R0, R14, c[0x0][0x538], R13 ;  /* 0x00014e000e007a24 */ /* 0x00cfe200078e020d */
[----:B-1----:R-:W-:Y:S01]  /*1ed30*/  ISETP.NE.AND P0, PT, R5, 0x1, PT ;  /* 0x000000010500780c */ /* 0x002fe20003f05270 */
[----:B------:R-:W-:Y:S03]  /*1ed40*/  BSSY B0, `(.L_x_3022) ;  /* 0x0000086000007945 */ /* 0x000fe60003800000 */
[----:B------:R1:W-:Y:S01]  /*1ed50*/  STL [R1], R0 ;  /* 0x0000000001007387 */ /* 0x0003e20000100800 */
[----:B------:R-:W-:-:S08]  /*1ed60*/  IADD3 R8, -R0, R9, RZ ;  /* 0x0000000900087210 */ /* 0x000fd00007ffe1ff */
[----:B------:R-:W-:Y:S05]  /*1ed70*/  @!P0 BRA `(.L_x_3023) ;  /* 0x000003e000008947 */ /* 0x000fea0003800000 */
[-C--:B----4-:R-:W-:Y:S02]  /*1ed80*/  IABS R2, R12.reuse ;  /* 0x0000000c00027213 */ /* 0x090fe40000000000 */
[----:B------:R-:W-:Y:S02]  /*1ed90*/  IABS R9, R12 ;  /* 0x0000000c00097213 */ /* 0x000fe40000000000 */
[----:B-1----:R-:W1:Y:S08]  /*1eda0*/  I2F.RP R0, R2 ;  /* 0x0000000200007306 */ /* 0x002e700000209400 */
        /* <DEDUP_REMOVED lines=56> */
[----:B------:R-:W-:-:S05]  /*1f130*/  IMAD R0, R3, 0x10000, R0 ;  /* 0x0001000003007824 */ /* 0x000fca00078e0200 */
[----:B------:R1:W-:Y:S01]  /*1f140*/  STL [R1+0x8], R0 ;  /* 0x0000080001007387 */ /* 0x0003e20000100800 */
[----:B------:R-:W-:Y:S05]  /*1f150*/  BRA `(.L_x_3024) ;  /* 0x0000044000007947 */ /* 0x000fea0003800000 */
.L_x_3023:
[----:B-1----:R-:W2:Y:S01]  /*1f160*/  LDL R0, [R1+0xc] ;  /* 0x00000c0001007983 */ /* 0x002ea20000100800 */
[----:B------:R-:W-:-:S04]  /*1f170*/  IMAD.MOV.U32 R2, RZ, RZ, 0x4 ;  /* 0x00000004ff027424 */ /* 0x000fc800078e00ff */
[----:B--2---:R-:W-:-:S05]  /*1f180*/  IMAD.WIDE R2, R0, R2, c[0x0][0x590] ;  /* 0x0001640000027625 */ /* 0x004fca00078e0202 */
[----:B------:R-:W2:Y:S02]  /*1f190*/  LDG.E R4, [R2.64] ;  /* 0x0000000802047981 */ /* 0x000ea4000c1e1900 */
        /* <DEDUP_REMOVED lines=62> */
[----:B------:R-:W-:-:S05]  /*1f580*/  IMAD R0, R2, R3, R6 ;  /* 0x0000000302007224 */ /* 0x000fca00078e0206 */
[----:B------:R1:W-:Y:S02]  /*1f590*/  STL [R1+0x8], R0 ;  /* 0x0000080001007387 */ /* 0x0003e40000100800 */
.L_x_3024:
[----:B------:R-:W-:Y:S05]  /*1f5a0*/  BSYNC B0 ;  /* 0x0000000000007941 */ /* 0x000fea0003800000 */
.L_x_3022:
[----:B------:R-:W-:-:S04]  /*1f5b0*/  LOP3.LUT R2, RZ, R2, RZ, 0x33, !PT ;  /* 0x00000002ff027212 */ /* 0x000fc800078e33ff */
[----:B-1----:R-:W-:-:S05]  /*1f5c0*/  IADD3 R0, R2, R12, RZ ;  /* 0x0000000c02007210 */ /* 0x002fca0007ffe0ff */
[----:B------:R1:W-:Y:S01]  /*1f5d0*/  STL [R1+0x4], R0 ;  /* 0x0000040001007387 */ /* 0x0003e20000100800 */
[----:B------:R-:W-:Y:S05]  /*1f5e0*/  BRA `(.L_x_3025) ;  /* 0x0000005000007947 */ /* 0x000fea0003800000 */
.L_x_3013:
[----:B------:R-:W-:Y:S01]  /*1f5f0*/  MOV R0, c[0x0][0x53c] ;  /* 0x00014f0000007a02 */ /* 0x000fe20000000f00 */
[----:B------:R2:W-:Y:S04]  /*1f600*/  STL [R1], R9 ;  /* 0x0000000901007387 */ /* 0x0005e80000100800 */
[----:B------:R2:W-:Y:S04]  /*1f610*/  STL [R1+0x4], RZ ;  /* 0x000004ff01007387 */ /* 0x0005e80000100800 */
[----:B------:R2:W-:Y:S04]  /*1f620*/  STL [R1+0x8], RZ ;  /* 0x000008ff01007387 */ /* 0x0005e80000100800 */
[----:B------:R2:W-:Y:S02]  /*1f630*/  STL [R1+0xc], R0 ;  /* 0x00000c0001007387 */ /* 0x0005e40000100800 */
.L_x_3025:
[----:B------:R-:W-:Y:S05]  /*1f640*/  BSYNC B1 ;  /* 0x0000000000017941 */ /* 0x000fea0003800000 */
.L_x_3011:
[----:B-1----:R-:W3:Y:S04]  /*1f650*/  LDL R4, [R1] ;  /* 0x0000000001047983 */ /* 0x002ee80000100800 */
[----:B------:R-:W3:Y:S04]  /*1f660*/  LDL R5, [R1+0x4] ;  /* 0x0000040001057983 */ /* 0x000ee80000100800 */
[----:B------:R-:W3:Y:S04]  /*1f670*/  LDL R6, [R1+0x8] ;  /* 0x0000080001067983 */ /* 0x000ee80000100800 */
[----:B------:R-:W3:Y:S01]  /*1f680*/  LDL R7, [R1+0xc] ;  /* 0x00000c0001077983 */ /* 0x000ee20000100800 */
[----:B------:R-:W-:Y:S03]  /*1f690*/  WARPSYNC 0xffffffff ;  /* 0xffffffff00007948 */ /* 0x000fe60003800000 */
[----:B------:R-:W-:Y:S01]  /*1f6a0*/  BAR.SYNC.DEFER_BLOCKING 0x4, 0x100 ;  /* 0x0104000000007b1d */ /* 0x000fe20000010000 */
[----:B------:R-:W-:-:S13]  /*1f6b0*/  ISETP.NE.AND P0, PT, R15, RZ, PT ;  /* 0x000000ff0f00720c */ /* 0x000fda0003f05270 */
[----:B---3--:R1:W-:Y:S04]  /*1f6c0*/  @!P0 STS.128 [0x24100], R4 ;  /* 0x02410004ff008388 */ /* 0x0083e80000000c00 */
[----:B------:R-:W-:Y:S06]  /*1f6d0*/  BAR.ARV 0x5, 0x100 ;  /* 0x0144000000007b1d */ /* 0x000fec0000002000 */
.L_x_3006:
[----:B--2---:R-:W2:Y:S02]  /*1f6e0*/  LDL R0, [R1+0xc] ;  /* 0x00000c0001007983 */ /* 0x004ea40000100800 */
[----:B--2---:R-:W-:-:S13]  /*1f6f0*/  ISETP.GE.AND P0, PT, R0, c[0x0][0x53c], PT ;  /* 0x00014f0000007a0c */ /* 0x004fda0003f06270 */
[----:B-1----:R-:W-:Y:S01]  /*1f700*/  @P0 CALL.REL.NOINC `(.L_x_3026) ;  /* 0x0000001000000944 */ /* 0x002fe20003c00000 */
[----:B------:R-:W-:Y:S05]  /*1f710*/  BRA `(.L_x_3027) ;  /* 0xfffe27c000007947 */ /* 0x000fea000383ffff */
.L_x_3026:
[----:B------:R-:W-:Y:S05]  /*1f720*/  EXIT ;  /* 0x000000000000794d */ /* 0x000fea0003800000 */
.L_x_2824:
[----:B------:R-:W-:Y:S01]  /*1f730*/  IMAD.MOV.U32 R0, RZ, RZ, R5 ;  /* 0x000000ffff007224 */ /* 0x000fe200078e0005 */
[----:B------:R-:W-:Y:S02]  /*1f740*/  MOV R3, 0x1 ;  /* 0x0000000100037802 */ /* 0x000fe40000000f00 */
[----:B------:R-:W-:Y:S02]  /*1f750*/  MOV R2, 0x1f770 ;  /* 0x0001f77000027802 */ /* 0x000fe40000000f00 */
[----:B------:R-:W-:Y:S05]  /*1f760*/  CALL.REL.NOINC `($__internal_50_$__cuda_sm70_shflsync_up_p) ;  /* 0x0000317000007944 */ /* 0x000fea0003c00000 */
[----:B------:R-:W-:Y:S01]  /*1f770*/  MOV R0, R4 ;  /* 0x0000000400007202 */ /* 0x000fe20000000f00 */
[----:B------:R-:W-:Y:S05]  /*1f780*/  BRA `(.L_x_3028) ;  /* 0xfffe0cd000007947 */ /* 0x000fea000383ffff */
.L_x_2825:
[----:B------:R-:W-:Y:S01]  /*1f790*/  IMAD.MOV.U32 R0, RZ, RZ, R5 ;  /* 0x000000ffff007224 */ /* 0x000fe200078e0005 */
[----:B------:R-:W-:Y:S02]  /*1f7a0*/  MOV R3, 0x2 ;  /* 0x0000000200037802 */ /* 0x000fe40000000f00 */
[----:B------:R-:W-:Y:S02]  /*1f7b0*/  MOV R2, 0x1f7d0 ;  /* 0x0001f7d000027802 */ /* 0x000fe40000000f00 */
[----:B------:R-:W-:Y:S05]  /*1f7c0*/  CALL.REL.NOINC `($__internal_50_$__cuda_sm70_shflsync_up_p) ;  /* 0x0000311000007944 */ /* 0x000fea0003c00000 */
[----:B------:R-:W-:Y:S01]  /*1f7d0*/  SEL R4, R4, RZ, P4 ;  /* 0x000000ff04047207 */ /* 0x000fe20002000000 */
[----:B------:R-:W-:Y:S01]  /*1f7e0*/  IMAD.MOV.U32 R3, RZ, RZ, 0x4 ;  /* 0x00000004ff037424 */ /* 0x000fe200078e00ff */
[----:B------:R-:W-:-:S03]  /*1f7f0*/  MOV R2, 0x1f820 ;  /* 0x0001f82000027802 */ /* 0x000fc60000000f00 */
[----:B------:R-:W-:Y:S02]  /*1f800*/  IMAD.IADD R0, R5, 0x1, R4 ;  /* 0x0000000105007824 */ /* 0x000fe400078e0204 */
        /* <DEDUP_REMOVED lines=13> */
[----:B------:R-:W-:Y:S02]  /*1f8e0*/  MOV R32, 0x1f ;  /* 0x0000001f00207802 */ /* 0x000fe40000000f00 */
[----:B------:R-:W-:Y:S01]  /*1f8f0*/  MOV R3, 0x1f930 ;  /* 0x0001f93000037802 */ /* 0x000fe20000000f00 */
[----:B------:R-:W-:-:S04]  /*1f900*/  IMAD.IADD R4, R0, 0x1, R4 ;  /* 0x0000000100047824 */ /* 0x000fc800078e0204 */
[----:B------:R-:W-:Y:S02]  /*1f910*/  IMAD.MOV.U32 R33, RZ, RZ, R4 ;  /* 0x000000ffff217224 */ /* 0x000fe400078e0004 */
[----:B------:R-:W-:Y:S05]  /*1f920*/  CALL.REL.NOINC `($__internal_49_$__cuda_sm70_shflsync_idx_p) ;  /* 0x00002f5000007944 */ /* 0x000fea0003c00000 */
[----:B------:R-:W-:Y:S01]  /*1f930*/  MOV R0, R34 ;  /* 0x0000002200007202 */ /* 0x000fe20000000f00 */
[----:B------:R-:W-:Y:S05]  /*1f940*/  BRA `(.L_x_3029) ;  /* 0xfffe0c1000007947 */ /* 0x000fea000383ffff */
.L_x_2827:
[----:B------:R-:W-:Y:S02]  /*1f950*/  SEL R0, RZ, 0x1, P0 ;  /* 0x00000001ff007807 */ /* 0x000fe40000000000 */
[----:B------:R-:W-:Y:S02]  /*1f960*/  MOV R2, 0x1f980 ;  /* 0x0001f98000027802 */ /* 0x000fe40000000f00 */
[----:B------:R-:W-:Y:S05]  /*1f970*/  CALL.REL.NOINC `($__internal_51_$__cuda_sm70_votesync_ballot) ;  /* 0x00002fc000007944 */ /* 0x000fea0003c00000 */
[----:B------:R-:W-:Y:S01]  /*1f980*/  MOV R6, R0 ;  /* 0x0000000000067202 */ /* 0x000fe20000000f00 */
[----:B------:R-:W-:Y:S05]  /*1f990*/  BRA `(.L_x_3030) ;  /* 0xfffe0c5000007947 */ /* 0x000fea000383ffff */
.L_x_2828:
[----:B------:R-:W-:Y:S01]  /*1f9a0*/  IMAD.MOV.U32 R33, RZ, RZ, R9 ;  /* 0x000000ffff217224 */ /* 0x000fe200078e0009 */
[----:B-1----:R-:W-:Y:S01]  /*1f9b0*/  MOV R2, R0 ;  /* 0x0000000000027202 */ /* 0x002fe20000000f00 */
[----:B------:R-:W-:Y:S01]  /*1f9c0*/  IMAD.MOV.U32 R32, RZ, RZ, 0x1f ;  /* 0x0000001fff207424 */ /* 0x000fe200078e00ff */
[----:B------:R-:W-:Y:S02]  /*1f9d0*/  MOV R3, 0x1f9f0 ;  /* 0x0001f9f000037802 */ /* 0x000fe40000000f00 */
[----:B------:R-:W-:Y:S05]  /*1f9e0*/  CALL.REL.NOINC `($__internal_49_$__cuda_sm70_shflsync_idx_p) ;  /* 0x00002e9000007944 */ /* 0x000fea0003c00000 */
[----:B------:R-:W-:Y:S01]  /*1f9f0*/  IMAD.MOV.U32 R12, RZ, RZ, R34 ;  /* 0x000000ffff0c7224 */ /* 0x000fe200078e0022 */
[----:B------:R-:W-:Y:S01]  /*1fa00*/  MOV R33, R8 ;  /* 0x0000000800217202 */ /* 0x000fe20000000f00 */
[----:B------:R-:W-:Y:S01]  /*1fa10*/  IMAD.MOV.U32 R5, RZ, RZ, RZ ;  /* 0x000000ffff057224 */ /* 0x000fe200078e00ff */
[----:B------:R-:W-:Y:S01]  /*1fa20*/  MOV R2, R0 ;  /* 0x0000000000027202 */ /* 0x000fe20000000f00 */
[----:B------:R-:W-:Y:S01]  /*1fa30*/  IMAD.MOV.U32 R32, RZ, RZ, 0x1f ;  /* 0x0000001fff207424 */ /* 0x000fe200078e00ff */
[----:B------:R-:W-:-:S02]  /*1fa40*/  MOV R3, 0x1fa60 ;  /* 0x0001fa6000037802 */ /* 0x000fc40000000f00 */
[----:B------:R-:W-:Y:S05]  /*1fa50*/  CALL.REL.NOINC `($__internal_49_$__cuda_sm70_shflsync_idx_p) ;  /* 0x00002e2000007944 */ /* 0x000fea0003c00000 */
[----:B------:R-:W-:Y:S01]  /*1fa60*/  MOV R9, R34 ;  /* 0x0000002200097202 */ /* 0x000fe20000000f00 */
[----:B------:R-:W-:Y:S05]  /*1fa70*/  BRA `(.L_x_3031) ;  /* 0xfffe0be000007947 */ /* 0x000fea000383ffff */
.L_x_2831:
[----:B------:R-:W-:Y:S01]  /*1fa80*/  IMAD.MOV.U32 R33, RZ, RZ, R4 ;  /* 0x000000ffff217224 */ /* 0x000fe200078e0004 */
[----:B------:R-:W-:-:S02]  /*1fa90*/  MOV R32, 0x1f ;  /* 0x0000001f00207802 */ /* 0x000fc40000000f00 */
[----:B------:R-:W-:Y:S02]  /*1faa0*/  MOV R3, 0x1fac0 ;  /* 0x0001fac000037802 */ /* 0x000fe40000000f00 */
[----:B--234-:R-:W-:Y:S05]  /*1fab0*/  CALL.REL.NOINC `($__internal_49_$__cuda_sm70_shflsync_idx_p) ;  /* 0x00002dc000007944 */ /* 0x01cfea0003c00000 */
[----:B------:R-:W-:Y:S01]  /*1fac0*/  MOV R5, R34 ;  /* 0x0000002200057202 */ /* 0x000fe20000000f00 */
[----:B------:R-:W-:Y:S05]  /*1fad0*/  BRA `(.L_x_2830) ;  /* 0xfffe0be000007947 */ /* 0x000fea000383ffff */
.L_x_2870:
[----:B------:R-:W-:Y:S01]  /*1fae0*/  IMAD.MOV.U32 R33, RZ, RZ, R12 ;  /* 0x000000ffff217224 */ /* 0x000fe200078e000c */
[----:B------:R-:W-:Y:S01]  /*1faf0*/  MOV R2, RZ ;  /* 0x000000ff00027202 */ /* 0x000fe20000000f00 */
[----:B------:R-:W-:Y:S01]  /*1fb00*/  IMAD.MOV.U32 R32, RZ, RZ, 0x181f ;  /* 0x0000181fff207424 */ /* 0x000fe200078e00ff */
[----:B------:R-:W-:Y:S02]  /*1fb10*/  MOV R3, 0x1fb30 ;  /* 0x0001fb3000037802 */ /* 0x000fe40000000f00 */
[----:B-----5:R-:W-:Y:S05]  /*1fb20*/  CALL.REL.NOINC `($__internal_49_$__cuda_sm70_shflsync_idx_p) ;  /* 0x00002d5000007944 */ /* 0x020fea0003c00000 */
[----:B------:R-:W-:Y:S01]  /*1fb30*/  MOV R4, R34 ;  /* 0x0000002200047202 */ /* 0x000fe20000000f00 */
[----:B------:R-:W-:Y:S05]  /*1fb40*/  BRA `(.L_x_3032) ;  /* 0xfffe8ca000007947 */ /* 0x000fea000383ffff */
.L_x_2871:
[----:B------:R-:W-:Y:S01]  /*1fb50*/  IMAD.MOV.U32 R33, RZ, RZ, R13 ;  /* 0x000000ffff217224 */ /* 0x000fe200078e000d */
[----:B------:R-:W-:Y:S01]  /*1fb60*/  MOV R2, RZ ;  /* 0x000000ff00027202 */ /* 0x000fe20000000f00 */
[----:B------:R-:W-:Y:S01]  /*1fb70*/  IMAD.MOV.U32 R32, RZ, RZ, 0x181f ;  /* 0x0000181fff207424 */ /* 0x000fe200078e00ff */
[----:B------:R-:W-:Y:S02]  /*1fb80*/  MOV R3, 0x1fba0 ;  /* 0x0001fba000037802 */ /* 0x000fe40000000f00 */
[----:B-12--5:R-:W-:Y:S05]  /*1fb90*/  CALL.REL.NOINC `($__internal_49_$__cuda_sm70_shflsync_idx_p) ;  /* 0x00002ce000007944 */ /* 0x026fea0003c00000 */
[----:B------:R-:W-:Y:S01]  /*1fba0*/  MOV R0, R34 ;  /* 0x0000002200007202 */ /* 0x000fe20000000f00 */
[----:B------:R-:W-:Y:S05]  /*1fbb0*/  BRA `(.L_x_3033) ;  /* 0xfffe8c5000007947 */ /* 0x000fea000383ffff */
.L_x_2874:
[----:B------:R-:W-:Y:S01]  /*1fbc0*/  IMAD.MOV.U32 R33, RZ, RZ, R12 ;  /* 0x000000ffff217224 */ /* 0x000fe200078e000c */
[----:B--2---:R-:W-:Y:S01]  /*1fbd0*/  MOV R2, 0x1 ;  /* 0x0000000100027802 */ /* 0x004fe20000000f00 */
[----:B------:R-:W-:Y:S01]  /*1fbe0*/  IMAD.MOV.U32 R32, RZ, RZ, 0x181f ;  /* 0x0000181fff207424 */ /* 0x000fe200078e00ff */
[----:B------:R-:W-:-:S02]  /*1fbf0*/  MOV R3, 0x1fc10 ;  /* 0x0001fc1000037802 */ /* 0x000fc40000000f00 */
[----:B-1-345:R-:W-:Y:S05]  /*1fc00*/  CALL.REL.NOINC `($__internal_49_$__cuda_sm70_shflsync_idx_p) ;  /* 0x00002c7000007944 */ /* 0x03afea0003c00000 */
[----:B------:R-:W-:Y:S01]  /*1fc10*/  IMAD.MOV.U32 R4, RZ, RZ, R34 ;  /* 0x000000ffff047224 */ /* 0x000fe200078e0022 */
[----:B------:R-:W-:Y:S01]  /*1fc20*/  MOV R2, 0x1 ;  /* 0x0000000100027802 */ /* 0x000fe20000000f00 */
[----:B------:R-:W-:Y:S01]  /*1fc30*/  IMAD.MOV.U32 R33, RZ, RZ, R13 ;  /* 0x000000ffff217224 */ /* 0x000fe200078e000d */
[----:B------:R-:W-:-:S02]  /*1fc40*/  MOV R32, 0x181f ;  /* 0x0000181f00207802 */ /* 0x000fc40000000f00 */
[----:B------:R-:W-:Y:S02]  /*1fc50*/  MOV R3, 0x1fc70 ;  /* 0x0001fc7000037802 */ /* 0x000fe40000000f00 */
[----:B------:R-:W-:Y:S05]  /*1fc60*/  CALL.REL.NOINC `($__internal_49_$__cuda_sm70_shflsync_idx_p) ;  /* 0x00002c1000007944 */ /* 0x000fea0003c00000 */
[----:B------:R-:W-:Y:S01]  /*1fc70*/  MOV R0, R34 ;  /* 0x0000002200007202 */ /* 0x000fe20000000f00 */
[----:B------:R-:W-:Y:S05]  /*1fc80*/  BRA `(.L_x_3034) ;  /* 0xfffe8cc000007947 */ /* 0x000fea000383ffff */
.L_x_2877:
[----:B------:R-:W-:Y:S01]  /*1fc90*/  IMAD.MOV.U32 R33, RZ, RZ, R12 ;  /* 0x000000ffff217224 */ /* 0x000fe200078e000c */
[----:B-1----:R-:W-:Y:S01]  /*1fca0*/  MOV R2, 0x2 ;  /* 0x0000000200027802 */ /* 0x002fe20000000f00 */
[----:B------:R-:W-:Y:S01]  /*1fcb0*/  IMAD.MOV.U32 R32, RZ, RZ, 0x181f ;  /* 0x0000181fff207424 */ /* 0x000fe200078e00ff */
[----:B------:R-:W-:Y:S02]  /*1fcc0*/  MOV R3, 0x1fce0 ;  /* 0x0001fce000037802 */ /* 0x000fe40000000f00 */
[----:B--2345:R-:W-:Y:S05]  /*1fcd0*/  CALL.REL.NOINC `($__internal_49_$__cuda_sm70_shflsync_idx_p) ;  /* 0x00002ba000007944 */ /* 0x03cfea0003c00000 */
[----:B------:R-:W-:Y:S01]  /*1fce0*/  MOV R4, R34 ;  /* 0x0000002200047202 */ /* 0x000fe20000000f00 */
[----:B------:R-:W-:Y:S05]  /*1fcf0*/  BRA `(.L_x_3035) ;  /* 0xfffe8d8000007947 */ /* 0x000fea000383ffff */
.L_x_2878:
[----:B------:R-:W-:Y:S01]  /*1fd00*/  IMAD.MOV.U32 R33, RZ, RZ, R13 ;  /* 0x000000ffff217224 */ /* 0x000fe200078e000d */
[----:B------:R-:W-:Y:S01]  /*1fd10*/  MOV R2, 0x2 ;  /* 0x0000000200027802 */ /* 0x000fe20000000f00 */
[----:B------:R-:W-:Y:S01]  /*1fd20*/  IMAD.MOV.U32 R32, RZ, RZ, 0x181f ;  /* 0x0000181fff207424 */ /* 0x000fe200078e00ff */
[----:B------:R-:W-:Y:S02]  /*1fd30*/  MOV R3, 0x1fd50 ;  /* 0x0001fd5000037802 */ /* 0x000fe40000000f00 */
[----:B-12345:R-:W-:Y:S05]  /*1fd40*/  CALL.REL.NOINC `($__internal_49_$__cuda_sm70_shflsync_idx_p) ;  /* 0x00002b3000007944 */ /* 0x03efea0003c00000 */
[----:B------:R-:W-:Y:S01]  /*1fd50*/  MOV R0, R34 ;  /* 0x0000002200007202 */ /* 0x000fe20000000f00 */
[----:B------:R-:W-:Y:S05]  /*1fd60*/  BRA `(.L_x_3036) ;  /* 0xfffe8d3000007947 */ /* 0x000fea000383ffff */
.L_x_2881:
[----:B------:R-:W-:Y:S01]  /*1fd70*/  IMAD.MOV.U32 R33, RZ, RZ, R12 ;  /* 0x000000ffff217224 */ /* 0x000fe200078e000c */
[----:B-1----:R-:W-:Y:S01]  /*1fd80*/  MOV R2, 0x3 ;  /* 0x0000000300027802 */ /* 0x002fe20000000f00 */
[----:B------:R-:W-:Y:S01]  /*1fd90*/  IMAD.MOV.U32 R32, RZ, RZ, 0x181f ;  /* 0x0000181fff207424 */ /* 0x000fe200078e00ff */
[----:B------:R-:W-:-:S02]  /*1fda0*/  MOV R3, 0x1fdc0 ;  /* 0x0001fdc000037802 */ /* 0x000fc40000000f00 */
[----:B--2345:R-:W-:Y:S05]  /*1fdb0*/  CALL.REL.NOINC `($__internal_49_$__cuda_sm70_shflsync_idx_p) ;  /* 0x00002ac000007944 */ /* 0x03cfea0003c00000 */
        /* <DEDUP_REMOVED lines=8> */
.L_x_2884:
[----:B------:R-:W-:Y:S01]  /*1fe40*/  IMAD.MOV.U32 R33, RZ, RZ, R5 ;  /* 0x000000ffff217224 */ /* 0x000fe200078e0005 */
[----:B------:R-:W-:Y:S01]  /*1fe50*/  MOV R2, RZ ;  /* 0x000000ff00027202 */ /* 0x000fe20000000f00 */
[----:B------:R-:W-:Y:S01]  /*1fe60*/  IMAD.MOV.U32 R32, RZ, RZ, 0x181f ;  /* 0x0000181fff207424 */ /* 0x000fe200078e00ff */
[----:B------:R-:W-:Y:S02]  /*1fe70*/  MOV R3, 0x1fe90 ;  /* 0x0001fe9000037802 */ /* 0x000fe40000000f00 */
[----:B------:R-:W-:Y:S05]  /*1fe80*/  CALL.REL.NOINC `($__internal_49_$__cuda_sm70_shflsync_idx_p) ;  /* 0x000029f000007944 */ /* 0x000fea0003c00000 */
[----:B------:R-:W-:Y:S01]  /*1fe90*/  MOV R4, R34 ;  /* 0x0000002200047202 */ /* 0x000fe20000000f00 */
[----:B------:R-:W-:Y:S05]  /*1fea0*/  BRA `(.L_x_3038) ;  /* 0xfffe980000007947 */ /* 0x000fea000383ffff */
.L_x_2885:
[----:B------:R-:W-:Y:S01]  /*1feb0*/  IMAD.MOV.U32 R33, RZ, RZ, R14 ;  /* 0x000000ffff217224 */ /* 0x000fe200078e000e */
[----:B------:R-:W-:Y:S01]  /*1fec0*/  MOV R2, RZ ;  /* 0x000000ff00027202 */ /* 0x000fe20000000f00 */
[----:B------:R-:W-:Y:S01]  /*1fed0*/  IMAD.MOV.U32 R32, RZ, RZ, 0x181f ;  /* 0x0000181fff207424 */ /* 0x000fe200078e00ff */
[----:B------:R-:W-:Y:S02]  /*1fee0*/  MOV R3, 0x1ff00 ;  /* 0x0001ff0000037802 */ /* 0x000fe40000000f00 */
[----:B-12---:R-:W-:Y:S05]  /*1fef0*/  CALL.REL.NOINC `($__internal_49_$__cuda_sm70_shflsync_idx_p) ;  /* 0x0000298000007944 */ /* 0x006fea0003c00000 */
[C---:B------:R-:W-:Y:S01]  /*1ff00*/  IADD3 R6, P1, R34.reuse, R17, RZ ;  /* 0x0000001122067210 */ /* 0x040fe20007f3e0ff */
[----:B------:R-:W-:Y:S01]  /*1ff10*/  IMAD.MOV.U32 R33, RZ, RZ, R5 ;  /* 0x000000ffff217224 */ /* 0x000fe200078e0005 */
[----:B------:R-:W-:Y:S01]  /*1ff20*/  IADD3 R8, P0, R34, R15, RZ ;  /* 0x0000000f22087210 */ /* 0x000fe20007f1e0ff */
[----:B------:R-:W-:Y:S01]  /*1ff30*/  IMAD.MOV.U32 R32, RZ, RZ, 0x181f ;  /* 0x0000181fff207424 */ /* 0x000fe200078e00ff */
[----:B------:R-:W-:Y:S01]  /*1ff40*/  ISETP.GE.AND P2, PT, R216, c[0x0][0x1d4], PT ;  /* 0x00007500d8007a0c */ /* 0x000fe20003f46270 */
[----:B------:R-:W-:Y:S01]  /*1ff50*/  IMAD.X R7, R4, 0x1, R20, P1 ;  /* 0x0000000104077824 */ /* 0x000fe200008e0614 */
[----:B------:R-:W-:Y:S01]  /*1ff60*/  ISETP.GE.AND P1, PT, R218, c[0x0][0x1d4], PT ;  /* 0x00007500da007a0c */ /* 0x000fe20003f26270 */
[----:B------:R-:W-:Y:S01]  /*1ff70*/  IMAD.X R9, R4, 0x1, R16, P0 ;  /* 0x0000000104097824 */ /* 0x000fe200000e0610 */
[----:B------:R-:W-:-:S02]  /*1ff80*/  ISETP.GE.AND P0, PT, R219, c[0x0][0x1d4], PT ;  /* 0x00007500db007a0c */ /* 0x000fc40003f06270 */
[----:B------:R-:W-:Y:S02]  /*1ff90*/  IADD3 R2, P3, R34, R19, RZ ;  /* 0x0000001322027210 */ /* 0x000fe40007f7e0ff */
        /* <DEDUP_REMOVED lines=12> */
[----:B-1----:R-:W-:Y:S05]  /*20060*/  CALL.REL.NOINC `($__internal_49_$__cuda_sm70_shflsync_idx_p) ;  /* 0x0000281000007944 */ /* 0x002fea0003c00000 */
        /* <DEDUP_REMOVED lines=8> */
.L_x_2890:
[----:B------:R-:W-:Y:S01]  /*200f0*/  IMAD.MOV.U32 R33, RZ, RZ, R42 ;  /* 0x000000ffff217224 */ /* 0x000fe200078e002a */
[----:B------:R-:W-:Y:S01]  /*20100*/  MOV R2, RZ ;  /* 0x000000ff00027202 */ /* 0x000fe20000000f00 */
[----:B------:R-:W-:Y:S01]  /*20110*/  IMAD.MOV.U32 R32, RZ, RZ, 0x1c1f ;  /* 0x00001c1fff207424 */ /* 0x000fe200078e00ff */
[----:B------:R-:W-:Y:S02]  /*20120*/  MOV R3, 0x20140 ;  /* 0x0002014000037802 */ /* 0x000fe40000000f00 */
[----:B------:R-:W-:Y:S05]  /*20130*/  CALL.REL.NOINC `($__internal_49_$__cuda_sm70_shflsync_idx_p) ;  /* 0x0000274000007944 */ /* 0x000fea0003c00000 */
[----:B------:R-:W-:Y:S01]  /*20140*/  MOV R5, R34 ;  /* 0x0000002200057202 */ /* 0x000fe20000000f00 */
[----:B------:R-:W-:Y:S05]  /*20150*/  BRA `(.L_x_3040) ;  /* 0xfffe9af000007947 */ /* 0x000fea000383ffff */
.L_x_2891:
[----:B------:R-:W-:Y:S01]  /*20160*/  IMAD.MOV.U32 R33, RZ, RZ, R43 ;  /* 0x000000ffff217224 */ /* 0x000fe200078e002b */
[----:B------:R-:W-:Y:S01]  /*20170*/  MOV R2, RZ ;  /* 0x000000ff00027202 */ /* 0x000fe20000000f00 */
[----:B------:R-:W-:Y:S01]  /*20180*/  IMAD.MOV.U32 R32, RZ, RZ, 0x1c1f ;  /* 0x00001c1fff207424 */ /* 0x000fe200078e00ff */
[----:B------:R-:W-:Y:S02]  /*20190*/  MOV R3, 0x201b0 ;  /* 0x000201b000037802 */ /* 0x000fe40000000f00 */
[----:B-12---:R-:W-:Y:S05]  /*201a0*/  CALL.REL.NOINC `($__internal_49_$__cuda_sm70_shflsync_idx_p) ;  /* 0x000026d000007944 */ /* 0x006fea0003c00000 */
[----:B------:R-:W-:Y:S01]  /*201b0*/  IMAD.MOV.U32 R33, RZ, RZ, R13 ;  /* 0x000000ffff217224 */ /* 0x000fe200078e000d */
[----:B------:R-:W-:Y:S01]  /*201c0*/  MOV R32, 0x1c1f ;  /* 0x00001c1f00207802 */ /* 0x000fe20000000f00 */
[----:B------:R-:W-:Y:S01]  /*201d0*/  IMAD.MOV.U32 R2, RZ, RZ, RZ ;  /* 0x000000ffff027224 */ /* 0x000fe200078e00ff */
[----:B------:R-:W-:-:S02]  /*201e0*/  MOV R4, R34 ;  /* 0x0000002200047202 */ /* 0x000fc40000000f00 */
[----:B------:R-:W-:Y:S02]  /*201f0*/  MOV R3, 0x20210 ;  /* 0x0002021000037802 */ /* 0x000fe40000000f00 */
[----:B------:R-:W-:Y:S05]  /*20200*/  CALL.REL.NOINC `($__internal_49_$__cuda_sm70_shflsync_idx_p) ;  /* 0x0000267000007944 */ /* 0x000fea0003c00000 */
[----:B------:R-:W-:Y:S01]  /*20210*/  IMAD.MOV.U32 R12, RZ, RZ, R34 ;  /* 0x000000ffff0c7224 */ /* 0x000fe200078e0022 */
[----:B------:R-:W-:Y:S01]  /*20220*/  MOV R2, RZ ;  /* 0x000000ff00027202 */ /* 0x000fe20000000f00 */
[----:B------:R-:W-:Y:S01]  /*20230*/  IMAD.MOV.U32 R33, RZ, RZ, R44 ;  /* 0x000000ffff217224 */ /* 0x000fe200078e002c */
[----:B------:R-:W-:Y:S02]  /*20240*/  MOV R32, 0x1c1f ;  /* 0x00001c1f00207802 */ /* 0x000fe40000000f00 */
[----:B------:R-:W-:Y:S02]  /*20250*/  MOV R3, 0x20270 ;  /* 0x0002027000037802 */ /* 0x000fe40000000f00 */
[----:B------:R-:W-:Y:S05]  /*20260*/  CALL.REL.NOINC `($__internal_49_$__cuda_sm70_shflsync_idx_p) ;  /* 0x0000261000007944 */ /* 0x000fea0003c00000 */
[----:B------:R-:W-:Y:S01]  /*20270*/  MOV R0, R34 ;  /* 0x0000002200007202 */ /* 0x000fe20000000f00 */
[----:B------:R-:W-:Y:S05]  /*20280*/  BRA `(.L_x_3041) ;  /* 0xfffe9a0000007947 */ /* 0x000fea000383ffff */
.L_x_2894:
[----:B------:R-:W-:Y:S01]  /*20290*/  IMAD.MOV.U32 R33, RZ, RZ, R42 ;  /* 0x000000ffff217224 */ /* 0x000fe200078e002a */
[----:B------:R-:W-:Y:S01]  /*202a0*/  MOV R2, 0x1 ;  /* 0x0000000100027802 */ /* 0x000fe20000000f00 */
[----:B------:R-:W-:Y:S01]  /*202b0*/  IMAD.MOV.U32 R32, RZ, RZ, 0x1c1f ;  /* 0x00001c1fff207424 */ /* 0x000fe200078e00ff */
[----:B------:R-:W-:Y:S02]  /*202c0*/  MOV R3, 0x202e0 ;  /* 0x000202e000037802 */ /* 0x000fe40000000f00 */
[----:B---3--:R-:W-:Y:S05]  /*202d0*/  CALL.REL.NOINC `($__internal_49_$__cuda_sm70_shflsync_idx_p) ;  /* 0x000025a000007944 */ /* 0x008fea0003c00000 */
[----:B------:R-:W-:Y:S01]  /*202e0*/  IMAD.MOV.U32 R5, RZ, RZ, R34 ;  /* 0x000000ffff057224 */ /* 0x000fe200078e0022 */
[----:B------:R-:W-:Y:S01]  /*202f0*/  MOV R2, 0x1 ;  /* 0x0000000100027802 */ /* 0x000fe20000000f00 */
[----:B------:R-:W-:Y:S01]  /*20300*/  IMAD.MOV.U32 R33, RZ, RZ, R43 ;  /* 0x000000ffff217224 */ /* 0x000fe200078e002b */
[----:B------:R-:W-:-:S02]  /*20310*/  MOV R32, 0x1c1f ;  /* 0x00001c1f00207802 */ /* 0x000fc40000000f00 */
[----:B------:R-:W-:Y:S02]  /*20320*/  MOV R3, 0x20340 ;  /* 0x0002034000037802 */ /* 0x000fe40000000f00 */
[----:B------:R-:W-:Y:S05]  /*20330*/  CALL.REL.NOINC `($__internal_49_$__cuda_sm70_shflsync_idx_p) ;  /* 0x0000254000007944 */ /* 0x000fea0003c00000 */
[----:B------:R-:W-:Y:S01]  /*20340*/  IMAD.MOV.U32 R33, RZ, RZ, R13 ;  /* 0x000000ffff217224 */ /* 0x000fe200078e000d */
[----:B------:R-:W-:Y:S01]  /*20350*/  MOV R32, 0x1c1f ;  /* 0x00001c1f00207802 */ /* 0x000fe20000000f00 */
[----:B------:R-:W-:Y:S01]  /*20360*/  IMAD.MOV.U32 R2, RZ, RZ, 0x1 ;  /* 0x00000001ff027424 */ /* 0x000fe200078e00ff */
[----:B------:R-:W-:Y:S02]  /*20370*/  MOV R4, R34 ;  /* 0x0000002200047202 */ /* 0x000fe40000000f00 */
[----:B------:R-:W-:Y:S02]  /*20380*/  MOV R3, 0x203a0 ;  /* 0x000203a000037802 */ /* 0x000fe40000000f00 */
[----:B------:R-:W-:Y:S05]  /*20390*/  CALL.REL.NOINC `($__internal_49_$__cuda_sm70_shflsync_idx_p) ;  /* 0x000024e000007944 */ /* 0x000fea0003c00000 */
[----:B------:R-:W-:Y:S01]  /*203a0*/  IMAD.MOV.U32 R12, RZ, RZ, R34 ;  /* 0x000000ffff0c7224 */ /* 0x000fe200078e0022 */
[----:B------:R-:W-:Y:S01]  /*203b0*/  MOV R2, 0x1 ;  /* 0x0000000100027802 */ /* 0x000fe20000000f00 */
[----:B------:R-:W-:Y:S01]  /*203c0*/  IMAD.MOV.U32 R33, RZ, RZ, R44 ;  /* 0x000000ffff217224 */ /* 0x000fe200078e002c */
[----:B------:R-:W-:Y:S02]  /*203d0*/  MOV R32, 0x1c1f ;  /* 0x00001c1f00207802 */ /* 0x000fe40000000f00 */
[----:B------:R-:W-:-:S02]  /*203e0*/  MOV R3, 0x20400 ;  /* 0x0002040000037802 */ /* 0x000fc40000000f00 */
[----:B------:R-:W-:Y:S05]  /*203f0*/  CALL.REL.NOINC `($__internal_49_$__cuda_sm70_shflsync_idx_p) ;  /* 0x0000248000007944 */ /* 0x000fea0003c00000 */
[----:B------:R-:W-:Y:S01]  /*20400*/  MOV R0, R34 ;  /* 0x0000002200007202 */ /* 0x000fe20000000f00 */
[----:B------:R-:W-:Y:S05]  /*20410*/  BRA `(.L_x_3042) ;  /* 0xfffea0c000007947 */ /* 0x000fea000383ffff */
.L_x_2919:
[----:B------:R-:W-:Y:S01]  /*20420*/  IMAD.MOV.U32 R33, RZ, RZ, R22 ;  /* 0x000000ffff217224 */ /* 0x000fe200078e0016 */
[----:B------:R-:W-:Y:S01]  /*20430*/  MOV R2, RZ ;  /* 0x000000ff00027202 */ /* 0x000fe20000000f00 */
[----:B------:R-:W-:Y:S01]  /*20440*/  IMAD.MOV.U32 R32, RZ, RZ, 0x1c1f ;  /* 0x00001c1fff207424 */ /* 0x000fe200078e00ff */
[----:B------:R-:W-:-:S02]  /*20450*/  MOV R3, 0x20470 ;  /* 0x0002047000037802 */ /* 0x000fc40000000f00 */
[----:B------:R-:W-:Y:S05]  /*20460*/  CALL.REL.NOINC `($__internal_49_$__cuda_sm70_shflsync_idx_p) ;  /* 0x0000241000007944 */ /* 0x000fea0003c00000 */
[----:B------:R-:W-:Y:S01]  /*20470*/  MOV R0, R34 ;  /* 0x0000002200007202 */ /* 0x000fe20000000f00 */
[----:B------:R-:W-:Y:S05]  /*20480*/  BRA `(.L_x_3043) ;  /* 0xfffecd4000007947 */ /* 0x000fea000383ffff */
.L_x_2920:
[----:B------:R-:W-:Y:S01]  /*20490*/  IMAD.MOV.U32 R33, RZ, RZ, R23 ;  /* 0x000000ffff217224 */ /* 0x000fe200078e0017 */
[----:B------:R-:W-:Y:S01]  /*204a0*/  MOV R2, RZ ;  /* 0x000000ff00027202 */ /* 0x000fe20000000f00 */
[----:B------:R-:W-:Y:S01]  /*204b0*/  IMAD.MOV.U32 R32, RZ, RZ, 0x1c1f ;  /* 0x00001c1fff207424 */ /* 0x000fe200078e00ff */
[----:B------:R-:W-:-:S02]  /*204c0*/  MOV R3, 0x204e0 ;  /* 0x000204e000037802 */ /* 0x000fc40000000f00 */
[----:B-12---:R-:W-:Y:S05]  /*204d0*/  CALL.REL.NOINC `($__internal_49_$__cuda_sm70_shflsync_idx_p) ;  /* 0x000023a000007944 */ /* 0x006fea0003c00000 */
[----:B------:R-:W-:Y:S01]  /*204e0*/  IMAD.MOV.U32 R33, RZ, RZ, R21 ;  /* 0x000000ffff217224 */ /* 0x000fe200078e0015 */
[----:B------:R-:W-:Y:S01]  /*204f0*/  MOV R2, RZ ;  /* 0x000000ff00027202 */ /* 0x000fe20000000f00 */
[----:B------:R-:W-:Y:S01]  /*20500*/  IMAD.MOV.U32 R32, RZ, RZ, 0x1c1f ;  /* 0x00001c1fff207424 */ /* 0x000fe200078e00ff */
[----:B------:R-:W-:Y:S01]  /*20510*/  MOV R8, R34 ;  /* 0x0000002200087202 */ /* 0x000fe20000000f00 */
[----:B------:R-:W-:Y:S01]  /*20520*/  IMAD.MOV.U32 R9, RZ, RZ, R0 ;  /* 0x000000ffff097224 */ /* 0x000fe200078e0000 */
[----:B------:R-:W-:-:S02]  /*20530*/  MOV R3, 0x20550 ;  /* 0x0002055000037802 */ /* 0x000fc40000000f00 */
[----:B------:R-:W-:Y:S05]  /*20540*/  CALL.REL.NOINC `($__internal_49_$__cuda_sm70_shflsync_idx_p) ;  /* 0x0000233000007944 */ /* 0x000fea0003c00000 */
[----:B------:R-:W-:Y:S01]  /*20550*/  IMAD.MOV.U32 R20, RZ, RZ, R34 ;  /* 0x000000ffff147224 */ /* 0x000fe200078e0022 */
[----:B------:R-:W-:Y:S01]  /*20560*/  MOV R2, RZ ;  /* 0x000000ff00027202 */ /* 0x000fe20000000f00 */
[----:B------:R-:W-:Y:S01]  /*20570*/  IMAD.MOV.U32 R33, RZ, RZ, R24 ;  /* 0x000000ffff217224 */ /* 0x000fe200078e0018 */
[----:B------:R-:W-:-:S02]  /*20580*/  MOV R32, 0x1c1f ;  /* 0x00001c1f00207802 */ /* 0x000fc40000000f00 */
[----:B------:R-:W-:Y:S02]  /*20590*/  MOV R3, 0x205b0 ;  /* 0x000205b000037802 */ /* 0x000fe40000000f00 */
[----:B------:R-:W-:Y:S05]  /*205a0*/  CALL.REL.NOINC `($__internal_49_$__cuda_sm70_shflsync_idx_p) ;  /* 0x000022d000007944 */ /* 0x000fea0003c00000 */
[----:B------:R-:W-:Y:S01]  /*205b0*/  MOV R3, R34 ;  /* 0x0000002200037202 */ /* 0x000fe20000000f00 */
[----:B------:R-:W-:Y:S05]  /*205c0*/  BRA `(.L_x_3044) ;  /* 0xfffecc5000007947 */ /* 0x000fea000383ffff */
.L_x_2923:
[----:B------:R-:W-:Y:S01]  /*205d0*/  IMAD.MOV.U32 R33, RZ, RZ, R22 ;  /* 0x000000ffff217224 */ /* 0x000fe200078e0016 */
[----:B------:R-:W-:Y:S01]  /*205e0*/  MOV R2, 0x1 ;  /* 0x0000000100027802 */ /* 0x000fe20000000f00 */
[----:B------:R-:W-:Y:S01]  /*205f0*/  IMAD.MOV.U32 R32, RZ, RZ, 0x1c1f ;  /* 0x00001c1fff207424 */ /* 0x000fe200078e00ff */
[----:B------:R-:W-:Y:S02]  /*20600*/  MOV R3, 0x20620 ;  /* 0x0002062000037802 */ /* 0x000fe40000000f00 */
[----:B--2---:R-:W-:Y:S05]  /*20610*/  CALL.REL.NOINC `($__internal_49_$__cuda_sm70_shflsync_idx_p) ;  /* 0x0000226000007944 */ /* 0x004fea0003c00000 */
[----:B------:R-:W-:Y:S01]  /*20620*/  IMAD.MOV.U32 R0, RZ, RZ, R34 ;  /* 0x000000ffff007224 */ /* 0x000fe200078e0022 */
[----:B------:R-:W-:Y:S01]  /*20630*/  MOV R2, 0x1 ;  /* 0x0000000100027802 */ /* 0x000fe20000000f00 */
[----:B------:R-:W-:Y:S01]  /*20640*/  IMAD.MOV.U32 R33, RZ, RZ, R23 ;  /* 0x000000ffff217224 */ /* 0x000fe200078e0017 */
[----:B------:R-:W-:Y:S02]  /*20650*/  MOV R32, 0x1c1f ;  /* 0x00001c1f00207802 */ /* 0x000fe40000000f00 */
[----:B------:R-:W-:Y:S02]  /*20660*/  MOV R3, 0x20680 ;  /* 0x0002068000037802 */ /* 0x000fe40000000f00 */
[----:B------:R-:W-:Y:S05]  /*20670*/  CALL.REL.NOINC `($__internal_49_$__cuda_sm70_shflsync_idx_p) ;  /* 0x0000220000007944 */ /* 0x000fea0003c00000 */
[----:B------:R-:W-:Y:S01]  /*20680*/  IMAD.MOV.U32 R33, RZ, RZ, R21 ;  /* 0x000000ffff217224 */ /* 0x000fe200078e0015 */
[----:B------:R-:W-:Y:S01]  /*20690*/  MOV R2, 0x1 ;  /* 0x0000000100027802 */ /* 0x000fe20000000f00 */
[----:B------:R-:W-:Y:S01]  /*206a0*/  IMAD.MOV.U32 R32, RZ, RZ, 0x1c1f ;  /* 0x00001c1fff207424 */ /* 0x000fe200078e00ff */
[----:B------:R-:W-:Y:S01]  /*206b0*/  MOV R8, R34 ;  /* 0x0000002200087202 */ /* 0x000fe20000000f00 */
[----:B------:R-:W-:Y:S01]  /*206c0*/  IMAD.MOV.U32 R9, RZ, RZ, R0 ;  /* 0x000000ffff097224 */ /* 0x000fe200078e0000 */
[----:B------:R-:W-:-:S02]  /*206d0*/  MOV R3, 0x206f0 ;  /* 0x000206f000037802 */ /* 0x000fc40000000f00 */
[----:B------:R-:W-:Y:S05]  /*206e0*/  CALL.REL.NOINC `($__internal_49_$__cuda_sm70_shflsync_idx_p) ;  /* 0x0000219000007944 */ /* 0x000fea0003c00000 */
        /* <DEDUP_REMOVED lines=8> */
.L_x_2938:
[----:B------:R-:W-:Y:S01]  /*20770*/  IMAD.MOV.U32 R33, RZ, RZ, R12 ;  /* 0x000000ffff217224 */ /* 0x000fe200078e000c */
[----:B------:R-:W-:Y:S01]  /*20780*/  MOV R2, RZ ;  /* 0x000000ff00027202 */ /* 0x000fe20000000f00 */
[----:B------:R-:W-:Y:S01]  /*20790*/  IMAD.MOV.U32 R32, RZ, RZ, 0x181f ;  /* 0x0000181fff207424 */ /* 0x000fe200078e00ff */
[----:B------:R-:W-:Y:S02]  /*207a0*/  MOV R3, 0x207c0 ;  /* 0x000207c000037802 */ /* 0x000fe40000000f00 */
[----:B-1-345:R-:W-:Y:S05]  /*207b0*/  CALL.REL.NOINC `($__internal_49_$__cuda_sm70_shflsync_idx_p) ;  /* 0x000020c000007944 */ /* 0x03afea0003c00000 */
[----:B------:R-:W-:Y:S01]  /*207c0*/  MOV R5, R34 ;  /* 0x0000002200057202 */ /* 0x000fe20000000f00 */
[----:B------:R-:W-:Y:S05]  /*207d0*/  BRA `(.L_x_3046) ;  /* 0xffff009000007947 */ /* 0x000fea000383ffff */
.L_x_2939:
[----:B------:R-:W-:Y:S01]  /*207e0*/  IMAD.MOV.U32 R33, RZ, RZ, R15 ;  /* 0x000000ffff217224 */ /* 0x000fe200078e000f */
[----:B------:R-:W-:Y:S01]  /*207f0*/  MOV R2, RZ ;  /* 0x000000ff00027202 */ /* 0x000fe20000000f00 */
[----:B------:R-:W-:Y:S01]  /*20800*/  IMAD.MOV.U32 R32, RZ, RZ, 0x181f ;  /* 0x0000181fff207424 */ /* 0x000fe200078e00ff */
[----:B------:R-:W-:Y:S02]  /*20810*/  MOV R3, 0x20830 ;  /* 0x0002083000037802 */ /* 0x000fe40000000f00 */
[----:B-12345:R-:W-:Y:S05]  /*20820*/  CALL.REL.NOINC `($__internal_49_$__cuda_sm70_shflsync_idx_p) ;  /* 0x0000205000007944 */ /* 0x03efea0003c00000 */
[----:B------:R-:W-:Y:S01]  /*20830*/  ISETP.GE.AND P2, PT, R216, c[0x0][0x1d4], PT ;  /* 0x00007500d8007a0c */ /* 0x000fe20003f46270 */
[----:B------:R-:W-:Y:S01]  /*20840*/  IMAD.MOV.U32 R33, RZ, RZ, R12 ;  /* 0x000000ffff217224 */ /* 0x000fe200078e000c */
[C---:B------:R-:W-:Y:S01]  /*20850*/  IADD3 R2, P0, R34.reuse, R24, RZ ;  /* 0x0000001822027210 */ /* 0x040fe20007f1e0ff */
[----:B------:R-:W-:Y:S01]  /*20860*/  IMAD.MOV.U32 R32, RZ, RZ, 0x181f ;  /* 0x0000181fff207424 */ /* 0x000fe200078e00ff */
[----:B------:R-:W-:-:S02]  /*20870*/  IADD3 R6, P3, R34, R25, RZ ;  /* 0x0000001922067210 */ /* 0x000fc40007f7e0ff */
[----:B------:R-:W-:Y:S01]  /*20880*/  ISETP.GE.AND P1, PT, R218, c[0x0][0x1d4], PT ;  /* 0x00007500da007a0c */ /* 0x000fe20003f26270 */
[----:B------:R-:W-:Y:S01]  /*20890*/  IMAD.X R3, R5, 0x1, R26, P0 ;  /* 0x0000000105037824 */ /* 0x000fe200000e061a */
[----:B------:R-:W-:Y:S01]  /*208a0*/  ISETP.GE.AND P0, PT, R219, c[0x0][0x1d4], PT ;  /* 0x00007500db007a0c */ /* 0x000fe20003f06270 */
[----:B------:R-:W-:Y:S01]  /*208b0*/  IMAD.X R7, R5, 0x1, R27, P3 ;  /* 0x0000000105077824 */ /* 0x000fe200018e061b */
[----:B------:R-:W-:Y:S02]  /*208c0*/  SEL R14, RZ, 0x10, P2 ;  /* 0x00000010ff0e7807 */ /* 0x000fe40001000000 */
[----:B------:R-:W-:Y:S01]  /*208d0*/  SEL R13, RZ, 0x10, P1 ;  /* 0x00000010ff0d7807 */ /* 0x000fe20000800000 */
[----:B------:R-:W-:Y:S01]  /*208e0*/  @!PT LDS RZ, [RZ] ;  /* 0x00000000fffff984 */ /* 0x000fe20000000800 */
[----:B------:R-:W-:Y:S01]  /*208f0*/  @!PT LDS RZ, [RZ] ;  /* 0x00000000fffff984 */ /* 0x000fe20000000800 */
[----:B------:R-:W-:Y:S01]  /*20900*/  @!PT LDS RZ, [RZ] ;  /* 0x00000000fffff984 */ /* 0x000fe20000000800 */
[----:B------:R1:W-:Y:S01]  /*20910*/  LDGSTS.E.BYPASS.LTC128B.128 [R144+0x6100], [R2.64], !P2 ;  /* 0x0610000002907fae */ /* 0x0003e2000d101d48 */
[----:B------:R-:W-:-:S05]  /*20920*/  SEL R12, RZ, 0x10, P0 ;  /* 0x00000010ff0c7807 */ /* 0x000fca0000000000 */
[----:B------:R2:W-:Y:S01]  /*20930*/  LDGSTS.E.BYPASS.LTC128B.128 [R144+0x8100], [R6.64], !P1 ;  /* 0x0810000006907fae */ /* 0x0005e2000c901d48 */
[----:B-1----:R-:W-:-:S05]  /*20940*/  IADD3 R2, P3, R34, R28, RZ ;  /* 0x0000001c22027210 */ /* 0x002fca0007f7e0ff */
[----:B------:R-:W-:-:S05]  /*20950*/  IMAD.X R3, R5, 0x1, R29, P3 ;  /* 0x0000000105037824 */ /* 0x000fca00018e061d */
[----:B------:R1:W-:Y:S02]  /*20960*/  LDGSTS.E.BYPASS.LTC128B.128 [R144+0xa100], [R2.64], !P0 ;  /* 0x0a10000002907fae */ /* 0x0003e4000c101d48 */
[----:B-1----:R-:W-:Y:S01]  /*20970*/  IMAD.MOV.U32 R2, RZ, RZ, 0x1 ;  /* 0x00000001ff027424 */ /* 0x002fe200078e00ff */
        /* <DEDUP_REMOVED lines=8> */
[----:B------:R-:W-:Y:S01]  /*20a00*/  MOV R0, R34 ;  /* 0x0000002200007202 */ /* 0x000fe20000000f00 */
[----:B------:R-:W-:Y:S05]  /*20a10*/  BRA `(.L_x_3047) ;  /* 0xfffeffa000007947 */ /* 0x000fea000383ffff */
.L_x_2942:
[----:B------:R-:W-:Y:S01]  /*20a20*/  IMAD.MOV.U32 R33, RZ, RZ, R5 ;  /* 0x000000ffff217224 */ /* 0x000fe200078e0005 */
[----:B------:R-:W-:Y:S01]  /*20a30*/  MOV R2, RZ ;  /* 0x000000ff00027202 */ /* 0x000fe20000000f00 */
[----:B------:R-:W-:Y:S01]  /*20a40*/  IMAD.MOV.U32 R32, RZ, RZ, 0x181f ;  /* 0x0000181fff207424 */ /* 0x000fe200078e00ff */
[----:B------:R-:W-:-:S02]  /*20a50*/  MOV R3, 0x20a70 ;  /* 0x00020a7000037802 */ /* 0x000fc40000000f00 */
[----:B------:R-:W-:Y:S05]  /*20a60*/  CALL.REL.NOINC `($__internal_49_$__cuda_sm70_shflsync_idx_p) ;  /* 0x00001e1000007944 */ /* 0x000fea0003c00000 */
[----:B------:R-:W-:Y:S01]  /*20a70*/  MOV R4, R34 ;  /* 0x0000002200047202 */ /* 0x000fe20000000f00 */
[----:B------:R-:W-:Y:S05]  /*20a80*/  BRA `(.L_x_3048) ;  /* 0xffff297000007947 */ /* 0x000fea000383ffff */
.L_x_2943:
[----:B------:R-:W-:Y:S01]  /*20a90*/  IMAD.MOV.U32 R33, RZ, RZ, R12 ;  /* 0x000000ffff217224 */ /* 0x000fe200078e000c */
[----:B------:R-:W-:Y:S01]  /*20aa0*/  MOV R2, RZ ;  /* 0x000000ff00027202 */ /* 0x000fe20000000f00 */
[----:B------:R-:W-:Y:S01]  /*20ab0*/  IMAD.MOV.U32 R32, RZ, RZ, 0x181f ;  /* 0x0000181fff207424 */ /* 0x000fe200078e00ff */
[----:B------:R-:W-:-:S02]  /*20ac0*/  MOV R3, 0x20ae0 ;  /* 0x00020ae000037802 */ /* 0x000fc40000000f00 */
[----:B-12---:R-:W-:Y:S05]  /*20ad0*/  CALL.REL.NOINC `($__internal_49_$__cuda_sm70_shflsync_idx_p) ;  /* 0x00001da000007944 */ /* 0x006fea0003c00000 */
        /* <DEDUP_REMOVED lines=17> */
[----:B-1----:R-:W-:-:S05]  /*20bf0*/  IADD3 R2, P3, R34, R17, RZ ;  /* 0x0000001122027210 */ /* 0x002fca0007f7e0ff */
[----:B------:R-:W-:-:S05]  /*20c00*/  IMAD.X R3, R4, 0x1, R18, P3 ;  /* 0x0000000104037824 */ /* 0x000fca00018e0612 */
[----:B------:R1:W-:Y:S02]  /*20c10*/  LDGSTS.E.BYPASS.LTC128B.128 [R144+0x10100], [R2.64], !P0 ;  /* 0x1010000002907fae */ /* 0x0003e4000c101d48 */
[----:B-1----:R-:W-:Y:S01]  /*20c20*/  IMAD.MOV.U32 R2, RZ, RZ, 0x1 ;  /* 0x00000001ff027424 */ /* 0x002fe200078e00ff */
[----:B------:R-:W-:Y:S02]  /*20c30*/  MOV R3, 0x20c50 ;  /* 0x00020c5000037802 */ /* 0x000fe40000000f00 */
[----:B------:R-:W-:Y:S05]  /*20c40*/  CALL.REL.NOINC `($__internal_49_$__cuda_sm70_shflsync_idx_p) ;  /* 0x00001c3000007944 */ /* 0x000fea0003c00000 */
        /* <DEDUP_REMOVED lines=8> */
.L_x_2947:
[----:B------:R-:W-:Y:S01]  /*20cd0*/  MOV R2, RZ ;  /* 0x000000ff00027202 */ /* 0x000fe20000000f00 */
[----:B------:R-:W-:Y:S01]  /*20ce0*/  IMAD.MOV.U32 R33, RZ, RZ, R8 ;  /* 0x000000ffff217224 */ /* 0x000fe200078e0008 */
[----:B------:R-:W-:Y:S01]  /*20cf0*/  MOV R3, 0x20d20 ;  /* 0x00020d2000037802 */ /* 0x000fe20000000f00 */
[----:B------:R-:W-:Y:S02]  /*20d00*/  IMAD.MOV.U32 R32, RZ, RZ, 0x181f ;  /* 0x0000181fff207424 */ /* 0x000fe400078e00ff */
[----:B-1234-:R-:W-:Y:S05]  /*20d10*/  CALL.REL.NOINC `($__internal_49_$__cuda_sm70_shflsync_idx_p) ;  /* 0x00001b6000007944 */ /* 0x01efea0003c00000 */
[----:B------:R-:W-:Y:S01]  /*20d20*/  MOV R5, R34 ;  /* 0x0000002200057202 */ /* 0x000fe20000000f00 */
[----:B------:R-:W-:-:S05]  /*20d30*/  BRA `(.L_x_3050) ;  /* 0xffff2d3000007947 */ /* 0x000fca000383ffff */
.L_x_2948:
[----:B------:R-:W-:Y:S01]  /*20d40*/  MOV R2, RZ ;  /* 0x000000ff00027202 */ /* 0x000fe20000000f00 */
[----:B------:R-:W-:Y:S01]  /*20d50*/  IMAD.MOV.U32 R33, RZ, RZ, R17 ;  /* 0x000000ffff217224 */ /* 0x000fe200078e0011 */
[----:B------:R-:W-:Y:S01]  /*20d60*/  MOV R3, 0x20d90 ;  /* 0x00020d9000037802 */ /* 0x000fe20000000f00 */
[----:B------:R-:W-:Y:S02]  /*20d70*/  IMAD.MOV.U32 R32, RZ, RZ, 0x181f ;  /* 0x0000181fff207424 */ /* 0x000fe400078e00ff */
[----:B-1234-:R-:W-:Y:S05]  /*20d80*/  CALL.REL.NOINC `($__internal_49_$__cuda_sm70_shflsync_idx_p) ;  /* 0x00001af000007944 */ /* 0x01efea0003c00000 */
[----:B------:R-:W-:Y:S01]  /*20d90*/  ISETP.GE.AND P2, PT, R216, c[0x0][0x1d4], PT ;  /* 0x00007500d8007a0c */ /* 0x000fe20003f46270 */
[----:B------:R-:W-:Y:S01]  /*20da0*/  IMAD R4, R214, 0x6000, R10 ;  /* 0x00006000d6047824 */ /* 0x000fe200078e020a */
[----:B------:R-:W-:Y:S01]  /*20db0*/  IADD3 R2, P0, R34, R18, RZ ;  /* 0x0000001222027210 */ /* 0x000fe20007f1e0ff */
[----:B------:R-:W-:Y:S01]  /*20dc0*/  IMAD.MOV.U32 R33, RZ, RZ, R8 ;  /* 0x000000ffff217224 */ /* 0x000fe200078e0008 */
[----:B------:R-:W-:Y:S01]  /*20dd0*/  ISETP.GE.AND P1, PT, R218, c[0x0][0x1d4], PT ;  /* 0x00007500da007a0c */ /* 0x000fe20003f26270 */
[----:B------:R-:W-:Y:S01]  /*20de0*/  IMAD.MOV.U32 R32, RZ, RZ, 0x181f ;  /* 0x0000181fff207424 */ /* 0x000fe200078e00ff */
        /* <DEDUP_REMOVED lines=11> */
[----:B-1----:R-:W-:Y:S02]  /*20ea0*/  IADD3 R2, P3, R34, R26, RZ ;  /* 0x0000001a22027210 */ /* 0x002fe40007f7e0ff */
[----:B--2---:R-:W-:Y:S03]  /*20eb0*/  SEL R6, RZ, 0x10, P2 ;  /* 0x00000010ff067807 */ /* 0x004fe60001000000 */
[----:B------:R-:W-:Y:S05]  /*20ec0*/  IMAD.X R3, R5, 0x1, R27, P3 ;  /* 0x0000000105037824 */ /* 0x000fea00018e061b */
[----:B------:R1:W-:Y:S02]  /*20ed0*/  LDGSTS.E.BYPASS.LTC128B.128 [R4+0x4000], [R2.64], !P0 ;  /* 0x0400000002047fae */ /* 0x0003e4000c101d48 */
[----:B-1----:R-:W-:Y:S01]  /*20ee0*/  MOV R3, 0x20f10 ;  /* 0x00020f1000037802 */ /* 0x002fe20000000f00 */
[----:B------:R-:W-:Y:S02]  /*20ef0*/  IMAD.MOV.U32 R2, RZ, RZ, 0x1 ;  /* 0x00000001ff027424 */ /* 0x000fe400078e00ff */
[----:B------:R-:W-:Y:S05]  /*20f00*/  CALL.REL.NOINC `($__internal_49_$__cuda_sm70_shflsync_idx_p) ;  /* 0x0000197000007944 */ /* 0x000fea0003c00000 */
[----:B------:R-:W-:Y:S01]  /*20f10*/  MOV R2, 0x1 ;  /* 0x0000000100027802 */ /* 0x000fe20000000f00 */
[----:B------:R-:W-:Y:S01]  /*20f20*/  IMAD.MOV.U32 R5, RZ, RZ, R34 ;  /* 0x000000ffff057224 */ /* 0x000fe200078e0022 */
[----:B------:R-:W-:Y:S01]  /*20f30*/  MOV R32, 0x181f ;  /* 0x0000181f00207802 */ /* 0x000fe20000000f00 */
[----:B------:R-:W-:Y:S01]  /*20f40*/  IMAD.MOV.U32 R33, RZ, RZ, R17 ;  /* 0x000000ffff217224 */ /* 0x000fe200078e0011 */
[----:B------:R-:W-:Y:S02]  /*20f50*/  MOV R3, 0x20f70 ;  /* 0x00020f7000037802 */ /* 0x000fe40000000f00 */
[----:B------:R-:W-:Y:S05]  /*20f60*/  CALL.REL.NOINC `($__internal_49_$__cuda_sm70_shflsync_idx_p) ;  /* 0x0000191000007944 */ /* 0x000fea0003c00000 */
[----:B------:R-:W-:Y:S01]  /*20f70*/  MOV R2, R34 ;  /* 0x0000002200027202 */ /* 0x000fe20000000f00 */
[----:B------:R-:W-:-:S05]  /*20f80*/  BRA `(.L_x_3051) ;  /* 0xffff2c4000007947 */ /* 0x000fca000383ffff */
.L_x_2951:
[----:B------:R-:W-:Y:S01]  /*20f90*/  MOV R2, RZ ;  /* 0x000000ff00027202 */ /* 0x000fe20000000f00 */
[----:B------:R-:W-:Y:S01]  /*20fa0*/  IMAD.MOV.U32 R33, RZ, RZ, R5 ;  /* 0x000000ffff217224 */ /* 0x000fe200078e0005 */
[----:B------:R-:W-:Y:S01]  /*20fb0*/  MOV R3, 0x20fe0 ;  /* 0x00020fe000037802 */ /* 0x000fe20000000f00 */
[----:B------:R-:W-:Y:S02]  /*20fc0*/  IMAD.MOV.U32 R32, RZ, RZ, 0x181f ;  /* 0x0000181fff207424 */ /* 0x000fe400078e00ff */
[----:B------:R-:W-:Y:S05]  /*20fd0*/  CALL.REL.NOINC `($__internal_49_$__cuda_sm70_shflsync_idx_p) ;  /* 0x000018a000007944 */ /* 0x000fea0003c00000 */
[----:B------:R-:W-:Y:S01]  /*20fe0*/  MOV R4, R34 ;  /* 0x0000002200047202 */ /* 0x000fe20000000f00 */
[----:B------:R-:W-:-:S05]  /*20ff0*/  BRA `(.L_x_3052) ;  /* 0xffff5c0000007947 */ /* 0x000fca000383ffff */
.L_x_2952:
[----:B------:R-:W-:Y:S01]  /*21000*/  MOV R2, RZ ;  /* 0x000000ff00027202 */ /* 0x000fe20000000f00 */
[----:B------:R-:W-:Y:S01]  /*21010*/  IMAD.MOV.U32 R33, RZ, RZ, R14 ;  /* 0x000000ffff217224 */ /* 0x000fe200078e000e */
[----:B------:R-:W-:Y:S01]  /*21020*/  MOV R3, 0x21050 ;  /* 0x0002105000037802 */ /* 0x000fe20000000f00 */
[----:B------:R-:W-:Y:S02]  /*21030*/  IMAD.MOV.U32 R32, RZ, RZ, 0x181f ;  /* 0x0000181fff207424 */ /* 0x000fe400078e00ff */
[----:B-12---:R-:W-:Y:S05]  /*21040*/  CALL.REL.NOINC `($__internal_49_$__cuda_sm70_shflsync_idx_p) ;  /* 0x0000183000007944 */ /* 0x006fea0003c00000 */
[----:B------:R-:W-:Y:S01]  /*21050*/  ISETP.GE.AND P2, PT, R216, c[0x0][0x1d4], PT ;  /* 0x00007500d8007a0c */ /* 0x000fe20003f46270 */
[----:B------:R-:W-:Y:S01]  /*21060*/  IMAD R0, R214, 0x6000, R11 ;  /* 0x00006000d6007824 */ /* 0x000fe200078e020b */
[----:B------:R-:W-:Y:S01]  /*21070*/  IADD3 R2, P0, R34, R15, RZ ;  /* 0x0000000f22027210 */ /* 0x000fe20007f1e0ff */
[----:B------:R-:W-:Y:S01]  /*21080*/  IMAD.MOV.U32 R33, RZ, RZ, R5 ;  /* 0x000000ffff217224 */ /* 0x000fe200078e0005 */
[----:B------:R-:W-:Y:S01]  /*21090*/  ISETP.GE.AND P1, PT, R218, c[0x0][0x1d4], PT ;  /* 0x00007500da007a0c */ /* 0x000fe20003f26270 */
[----:B------:R-:W-:Y:S01]  /*210a0*/  IMAD.MOV.U32 R32, RZ, RZ, 0x181f ;  /* 0x0000181fff207424 */ /* 0x000fe200078e00ff */
        /* <DEDUP_REMOVED lines=9> */
[----:B------:R1:W-:Y:S01]  /*21140*/  LDGSTS.E.BYPASS.LTC128B.128 [R0], [R2.64], !P2 ;  /* 0x0000000002007fae */ /* 0x0003e2000d101d48 */
[----:B------:R-:W-:Y:S03]  /*21150*/  SEL R12, RZ, 0x10, P0 ;  /* 0x00000010ff0c7807 */ /* 0x000fe60000000000 */
[----:B------:R2:W-:Y:S01]  /*21160*/  LDGSTS.E.BYPASS.LTC128B.128 [R0+0x2000], [R6.64], !P1 ;  /* 0x0200000006007fae */ /* 0x0005e2000c901d48 */
[----:B-1----:R-:W-:Y:S05]  /*21170*/  IADD3 R2, P3, R34, R19, RZ ;  /* 0x0000001322027210 */ /* 0x002fea0007f7e0ff */
[----:B------:R-:W-:Y:S05]  /*21180*/  IMAD.X R3, R4, 0x1, R20, P3 ;  /* 0x0000000104037824 */ /* 0x000fea00018e0614 */
[----:B------:R1:W-:Y:S02]  /*21190*/  LDGSTS.E.BYPASS.LTC128B.128 [R0+0x4000], [R2.64], !P0 ;  /* 0x0400000002007fae */ /* 0x0003e4000c101d48 */
[----:B-1----:R-:W-:Y:S01]  /*211a0*/  MOV R3, 0x211d0 ;  /* 0x000211d000037802 */ /* 0x002fe20000000f00 */
[----:B------:R-:W-:Y:S02]  /*211b0*/  IMAD.MOV.U32 R2, RZ, RZ, 0x1 ;  /* 0x00000001ff027424 */ /* 0x000fe400078e00ff */
[----:B--2---:R-:W-:Y:S05]  /*211c0*/  CALL.REL.NOINC `($__internal_49_$__cuda_sm70_shflsync_idx_p) ;  /* 0x000016b000007944 */ /* 0x004fea0003c00000 */
        /* <DEDUP_REMOVED lines=8> */
.L_x_2957:
[----:B------:R-:W-:Y:S01]  /*21250*/  MOV R2, RZ ;  /* 0x000000ff00027202 */ /* 0x000fe20000000f00 */
[----:B------:R-:W-:Y:S01]  /*21260*/  IMAD.MOV.U32 R33, RZ, RZ, R9 ;  /* 0x000000ffff217224 */ /* 0x000fe200078e0009 */
[----:B------:R-:W-:Y:S01]  /*21270*/  MOV R3, 0x212a0 ;  /* 0x000212a000037802 */ /* 0x000fe20000000f00 */
[----:B------:R-:W-:Y:S02]  /*21280*/  IMAD.MOV.U32 R32, RZ, RZ, 0x181f ;  /* 0x0000181fff207424 */ /* 0x000fe400078e00ff */
[----:B-1234-:R-:W-:Y:S05]  /*21290*/  CALL.REL.NOINC `($__internal_49_$__cuda_sm70_shflsync_idx_p) ;  /* 0x000015e000007944 */ /* 0x01efea0003c00000 */
[----:B------:R-:W-:Y:S01]  /*212a0*/  MOV R5, R34 ;  /* 0x0000002200057202 */ /* 0x000fe20000000f00 */
[----:B------:R-:W-:-:S05]  /*212b0*/  BRA `(.L_x_3054) ;  /* 0xffff5f7000007947 */ /* 0x000fca000383ffff */
.L_x_2958:
        /* <DEDUP_REMOVED lines=37> */
.L_x_2959:
[----:B------:R-:W-:Y:S02]  /*21510*/  MOV R3, 0x2 ;  /* 0x0000000200037802 */ /* 0x000fe40000000f00 */
[----:B------:R-:W-:Y:S02]  /*21520*/  MOV R2, 0x21540 ;  /* 0x0002154000027802 */ /* 0x000fe40000000f00 */
[----:B------:R-:W-:Y:S05]  /*21530*/  CALL.REL.NOINC `($__internal_48_$__cuda_sm70_shflsync_bfly_p) ;  /* 0x0000130000007944 */ /* 0x000fea0003c00000 */
[----:B------:R-:W-:Y:S01]  /*21540*/  MOV R2, R23 ;  /* 0x0000001700027202 */ /* 0x000fe20000000f00 */
[----:B------:R-:W-:-:S05]  /*21550*/  BRA `(.L_x_3056) ;  /* 0xffff6f6000007947 */ /* 0x000fca000383ffff */
.L_x_2962:
[----:B------:R-:W-:Y:S01]  /*21560*/  MOV R2, RZ ;  /* 0x000000ff00027202 */ /* 0x000fe20000000f00 */
[----:B------:R-:W-:Y:S01]  /*21570*/  IMAD.MOV.U32 R33, RZ, RZ, R5 ;  /* 0x000000ffff217224 */ /* 0x000fe200078e0005 */
[----:B------:R-:W-:Y:S01]  /*21580*/  MOV R3, 0x215b0 ;  /* 0x000215b000037802 */ /* 0x000fe20000000f00 */
[----:B------:R-:W-:Y:S02]  /*21590*/  IMAD.MOV.U32 R32, RZ, RZ, 0x181f ;  /* 0x0000181fff207424 */ /* 0x000fe400078e00ff */
[----:B------:R-:W-:Y:S05]  /*215a0*/  CALL.REL.NOINC `($__internal_49_$__cuda_sm70_shflsync_idx_p) ;  /* 0x000012d000007944 */ /* 0x000fea0003c00000 */
[----:B------:R-:W-:Y:S01]  /*215b0*/  MOV R4, R34 ;  /* 0x0000002200047202 */ /* 0x000fe20000000f00 */
[----:B------:R-:W-:-:S05]  /*215c0*/  BRA `(.L_x_3057) ;  /* 0xffff88c000007947 */ /* 0x000fca000383ffff */
.L_x_2963:
        /* <DEDUP_REMOVED lines=37> */
.L_x_2965:
[----:B------:R-:W-:Y:S01]  /*21820*/  IMAD.MOV.U32 R4, RZ, RZ, R221 ;  /* 0x000000ffff047224 */ /* 0x000fe200078e00dd */
[----:B------:R-:W-:-:S02]  /*21830*/  MOV R3, 0x2 ;  /* 0x0000000200037802 */ /* 0x000fc40000000f00 */
[----:B------:R-:W-:Y:S02]  /*21840*/  MOV R2, 0x21860 ;  /* 0x0002186000027802 */ /* 0x000fe40000000f00 */
[----:B------:R-:W-:Y:S05]  /*21850*/  CALL.REL.NOINC `($__internal_48_$__cuda_sm70_shflsync_bfly_p) ;  /* 0x00000fe000007944 */ /* 0x000fea0003c00000 */
[----:B------:R-:W-:Y:S01]  /*21860*/  MOV R0, R23 ;  /* 0x0000001700007202 */ /* 0x000fe20000000f00 */
[----:B------:R-:W-:Y:S05]  /*21870*/  BRA `(.L_x_3059) ;  /* 0xffff899000007947 */ /* 0x000fea000383ffff */
.L_x_2966:
[----:B------:R-:W-:Y:S01]  /*21880*/  IMAD.MOV.U32 R4, RZ, RZ, R0 ;  /* 0x000000ffff047224 */ /* 0x000fe200078e0000 */
[----:B------:R-:W-:Y:S02]  /*21890*/  MOV R3, 0x1 ;  /* 0x0000000100037802 */ /* 0x000fe40000000f00 */
[----:B------:R-:W-:Y:S02]  /*218a0*/  MOV R2, 0x218c0 ;  /* 0x000218c000027802 */ /* 0x000fe40000000f00 */
[----:B-1----:R-:W-:Y:S05]  /*218b0*/  CALL.REL.NOINC `($__internal_48_$__cuda_sm70_shflsync_bfly_p) ;  /* 0x00000f8000007944 */ /* 0x002fea0003c00000 */
[----:B------:R-:W-:Y:S01]  /*218c0*/  FADD.FTZ R0, R0, R23 ;  /* 0x0000001700007221 */ /* 0x000fe20000010000 */
[----:B------:R-:W-:Y:S02]  /*218d0*/  MOV R4, R220 ;  /* 0x000000dc00047202 */ /* 0x000fe40000000f00 */
[----:B------:R-:W-:Y:S02]  /*218e0*/  MOV R3, 0x2 ;  /* 0x0000000200037802 */ /* 0x000fe40000000f00 */
[----:B------:R-:W-:Y:S02]  /*218f0*/  MOV R2, 0x21910 ;  /* 0x0002191000027802 */ /* 0x000fe40000000f00 */
[----:B------:R-:W-:Y:S05]  /*21900*/  CALL.REL.NOINC `($__internal_48_$__cuda_sm70_shflsync_bfly_p) ;  /* 0x00000f3000007944 */ /* 0x000fea0003c00000 */
[----:B------:R-:W-:Y:S01]  /*21910*/  FADD.FTZ R4, R220, R23 ;  /* 0x00000017dc047221 */ /* 0x000fe20000010000 */
[----:B------:R-:W-:-:S02]  /*21920*/  MOV R3, 0x1 ;  /* 0x0000000100037802 */ /* 0x000fc40000000f00 */
[----:B------:R-:W-:Y:S02]  /*21930*/  MOV R2, 0x21950 ;  /* 0x0002195000027802 */ /* 0x000fe40000000f00 */
[----:B------:R-:W-:Y:S05]  /*21940*/  CALL.REL.NOINC `($__internal_48_$__cuda_sm70_shflsync_bfly_p) ;  /* 0x00000ef000007944 */ /* 0x000fea0003c00000 */
[----:B------:R-:W-:Y:S01]  /*21950*/  MOV R3, R23 ;  /* 0x0000001700037202 */ /* 0x000fe20000000f00 */
[----:B------:R-:W-:Y:S05]  /*21960*/  BRA `(.L_x_3060) ;  /* 0xffff891000007947 */ /* 0x000fea000383ffff */
.L_x_2973:
[----:B--234-:R-:W-:Y:S01]  /*21970*/  IMAD.MOV.U32 R33, RZ, RZ, R13 ;  /* 0x000000ffff217224 */ /* 0x01cfe200078e000d */
[----:B------:R-:W-:Y:S01]  /*21980*/  MOV R2, RZ ;  /* 0x000000ff00027202 */ /* 0x000fe20000000f00 */
[----:B------:R-:W-:Y:S01]  /*21990*/  IMAD.MOV.U32 R32, RZ, RZ, 0x181f ;  /* 0x0000181fff207424 */ /* 0x000fe200078e00ff */
[----:B------:R-:W-:Y:S02]  /*219a0*/  MOV R3, 0x219c0 ;  /* 0x000219c000037802 */ /* 0x000fe40000000f00 */
[----:B-1----:R-:W-:Y:S05]  /*219b0*/  CALL.REL.NOINC `($__internal_49_$__cuda_sm70_shflsync_idx_p) ;  /* 0x00000ec000007944 */ /* 0x002fea0003c00000 */
[----:B------:R-:W-:Y:S01]  /*219c0*/  MOV R5, R34 ;  /* 0x0000002200057202 */ /* 0x000fe20000000f00 */
[----:B------:R-:W-:Y:S05]  /*219d0*/  BRA `(.L_x_3061) ;  /* 0xffffa27000007947 */ /* 0x000fea000383ffff */
.L_x_2974:
[----:B------:R-:W-:Y:S01]  /*219e0*/  IMAD.MOV.U32 R33, RZ, RZ, R14 ;  /* 0x000000ffff217224 */ /* 0x000fe200078e000e */
[----:B------:R-:W-:Y:S01]  /*219f0*/  MOV R2, RZ ;  /* 0x000000ff00027202 */ /* 0x000fe20000000f00 */
[----:B------:R-:W-:Y:S01]  /*21a00*/  IMAD.MOV.U32 R32, RZ, RZ, 0x181f ;  /* 0x0000181fff207424 */ /* 0x000fe200078e00ff */
[----:B------:R-:W-:Y:S02]  /*21a10*/  MOV R3, 0x21a30 ;  /* 0x00021a3000037802 */ /* 0x000fe40000000f00 */
[----:B-123--:R-:W-:Y:S05]  /*21a20*/  CALL.REL.NOINC `($__internal_49_$__cuda_sm70_shflsync_idx_p) ;  /* 0x00000e5000007944 */ /* 0x00efea0003c00000 */
[----:B------:R-:W-:Y:S01]  /*21a30*/  MOV R0, R34 ;  /* 0x0000002200007202 */ /* 0x000fe20000000f00 */
[----:B------:R-:W-:Y:S05]  /*21a40*/  BRA `(.L_x_3062) ;  /* 0xffffa22000007947 */ /* 0x000fea000383ffff */
.L_x_2977:
[----:B------:R-:W-:Y:S01]  /*21a50*/  IMAD.MOV.U32 R33, RZ, RZ, R13 ;  /* 0x000000ffff217224 */ /* 0x000fe200078e000d */
[----:B--2---:R-:W-:Y:S01]  /*21a60*/  MOV R2, 0x1 ;  /* 0x0000000100027802 */ /* 0x004fe20000000f00 */
[----:B------:R-:W-:Y:S01]  /*21a70*/  IMAD.MOV.U32 R32, RZ, RZ, 0x181f ;  /* 0x0000181fff207424 */ /* 0x000fe200078e00ff */
[----:B------:R-:W-:-:S02]  /*21a80*/  MOV R3, 0x21aa0 ;  /* 0x00021aa000037802 */ /* 0x000fc40000000f00 */
[----:B-1-34-:R-:W-:Y:S05]  /*21a90*/  CALL.REL.NOINC `($__internal_49_$__cuda_sm70_shflsync_idx_p) ;  /* 0x00000de000007944 */ /* 0x01afea0003c00000 */
        /* <DEDUP_REMOVED lines=8> */
.L_x_2980:
[----:B------:R-:W-:Y:S01]  /*21b20*/  IMAD.MOV.U32 R33, RZ, RZ, R13 ;  /* 0x000000ffff217224 */ /* 0x000fe200078e000d */
[----:B--2---:R-:W-:Y:S01]  /*21b30*/  MOV R2, 0x2 ;  /* 0x0000000200027802 */ /* 0x004fe20000000f00 */
[----:B------:R-:W-:Y:S01]  /*21b40*/  IMAD.MOV.U32 R32, RZ, RZ, 0x181f ;  /* 0x0000181fff207424 */ /* 0x000fe200078e00ff */
[----:B------:R-:W-:Y:S02]  /*21b50*/  MOV R3, 0x21b70 ;  /* 0x00021b7000037802 */ /* 0x000fe40000000f00 */
[----:B-1-34-:R-:W-:Y:S05]  /*21b60*/  CALL.REL.NOINC `($__internal_49_$__cuda_sm70_shflsync_idx_p) ;  /* 0x00000d1000007944 */ /* 0x01afea0003c00000 */
[----:B------:R-:W-:Y:S01]  /*21b70*/  MOV R5, R34 ;  /* 0x0000002200057202 */ /* 0x000fe20000000f00 */
[----:B------:R-:W-:Y:S05]  /*21b80*/  BRA `(.L_x_3064) ;  /* 0xffffa34000007947 */ /* 0x000fea000383ffff */
.L_x_2981:
[----:B------:R-:W-:Y:S01]  /*21b90*/  IMAD.MOV.U32 R33, RZ, RZ, R14 ;  /* 0x000000ffff217224 */ /* 0x000fe200078e000e */
[----:B--2---:R-:W-:Y:S01]  /*21ba0*/  MOV R2, 0x2 ;  /* 0x0000000200027802 */ /* 0x004fe20000000f00 */
[----:B------:R-:W-:Y:S01]  /*21bb0*/  IMAD.MOV.U32 R32, RZ, RZ, 0x181f ;  /* 0x0000181fff207424 */ /* 0x000fe200078e00ff */
[----:B------:R-:W-:Y:S02]  /*21bc0*/  MOV R3, 0x21be0 ;  /* 0x00021be000037802 */ /* 0x000fe40000000f00 */
[----:B-1-34-:R-:W-:Y:S05]  /*21bd0*/  CALL.REL.NOINC `($__internal_49_$__cuda_sm70_shflsync_idx_p) ;  /* 0x00000ca000007944 */ /* 0x01afea0003c00000 */
[----:B------:R-:W-:Y:S01]  /*21be0*/  MOV R0, R34 ;  /* 0x0000002200007202 */ /* 0x000fe20000000f00 */
[----:B------:R-:W-:Y:S05]  /*21bf0*/  BRA `(.L_x_3065) ;  /* 0xffffa2f000007947 */ /* 0x000fea000383ffff */
.L_x_2984:
[----:B------:R-:W-:Y:S01]  /*21c00*/  IMAD.MOV.U32 R33, RZ, RZ, R13 ;  /* 0x000000ffff217224 */ /* 0x000fe200078e000d */
[----:B---3--:R-:W-:Y:S01]  /*21c10*/  MOV R2, 0x3 ;  /* 0x0000000300027802 */ /* 0x008fe20000000f00 */
        /* <DEDUP_REMOVED lines=11> */
.L_x_2986:
[----:B------:R-:W-:Y:S01]  /*21cd0*/  IMAD.MOV.U32 R33, RZ, RZ, R5 ;  /* 0x000000ffff217224 */ /* 0x000fe200078e0005 */
[----:B------:R-:W-:Y:S01]  /*21ce0*/  MOV R2, RZ ;  /* 0x000000ff00027202 */ /* 0x000fe20000000f00 */
[----:B------:R-:W-:Y:S01]  /*21cf0*/  IMAD.MOV.U32 R32, RZ, RZ, 0x1c1f ;  /* 0x00001c1fff207424 */ /* 0x000fe200078e00ff */
[----:B------:R-:W-:Y:S02]  /*21d00*/  MOV R3, 0x21d20 ;  /* 0x00021d2000037802 */ /* 0x000fe40000000f00 */
[----:B--2---:R-:W-:Y:S05]  /*21d10*/  CALL.REL.NOINC `($__internal_49_$__cuda_sm70_shflsync_idx_p) ;  /* 0x00000b6000007944 */ /* 0x004fea0003c00000 */
[----:B------:R-:W-:Y:S01]  /*21d20*/  MOV R4, R34 ;  /* 0x0000002200047202 */ /* 0x000fe20000000f00 */
[----:B------:R-:W-:Y:S05]  /*21d30*/  BRA `(.L_x_3067) ;  /* 0xffffa62000007947 */ /* 0x000fea000383ffff */
.L_x_2987:
[----:B------:R-:W-:Y:S01]  /*21d40*/  IMAD.MOV.U32 R33, RZ, RZ, R14 ;  /* 0x000000ffff217224 */ /* 0x000fe200078e000e */
[----:B------:R-:W-:Y:S01]  /*21d50*/  MOV R2, RZ ;  /* 0x000000ff00027202 */ /* 0x000fe20000000f00 */
[----:B------:R-:W-:Y:S01]  /*21d60*/  IMAD.MOV.U32 R32, RZ, RZ, 0x1c1f ;  /* 0x00001c1fff207424 */ /* 0x000fe200078e00ff */
[----:B------:R-:W-:Y:S02]  /*21d70*/  MOV R3, 0x21d90 ;  /* 0x00021d9000037802 */ /* 0x000fe40000000f00 */
[----:B-123--:R-:W-:Y:S05]  /*21d80*/  CALL.REL.NOINC `($__internal_49_$__cuda_sm70_shflsync_idx_p) ;  /* 0x00000af000007944 */ /* 0x00efea0003c00000 */
[----:B------:R-:W-:Y:S01]  /*21d90*/  MOV R0, R34 ;  /* 0x0000002200007202 */ /* 0x000fe20000000f00 */
[----:B------:R-:W-:Y:S05]  /*21da0*/  BRA `(.L_x_3068) ;  /* 0xffffa5d000007947 */ /* 0x000fea000383ffff */
.L_x_2990:
        /* <DEDUP_REMOVED lines=13> */
.L_x_2994:
[----:B------:R-:W-:Y:S01]  /*21e80*/  IMAD.MOV.U32 R33, RZ, RZ, R5 ;  /* 0x000000ffff217224 */ /* 0x000fe200078e0005 */
[----:B------:R-:W-:Y:S01]  /*21e90*/  MOV R2, RZ ;  /* 0x000000ff00027202 */ /* 0x000fe20000000f00 */
[----:B------:R-:W-:Y:S01]  /*21ea0*/  IMAD.MOV.U32 R32, RZ, RZ, 0x181f ;  /* 0x0000181fff207424 */ /* 0x000fe200078e00ff */
[----:B------:R-:W-:Y:S02]  /*21eb0*/  MOV R3, 0x21ed0 ;  /* 0x00021ed000037802 */ /* 0x000fe40000000f00 */
[----:B------:R-:W-:Y:S05]  /*21ec0*/  CALL.REL.NOINC `($__internal_49_$__cuda_sm70_shflsync_idx_p) ;  /* 0x000009b000007944 */ /* 0x000fea0003c00000 */
[----:B------:R-:W-:Y:S01]  /*21ed0*/  MOV R4, R34 ;  /* 0x0000002200047202 */ /* 0x000fe20000000f00 */
[----:B------:R-:W-:Y:S05]  /*21ee0*/  BRA `(.L_x_3070) ;  /* 0xffffc22000007947 */ /* 0x000fea000383ffff */
.L_x_2995:
[----:B------:R-:W-:Y:S01]  /*21ef0*/  IMAD.MOV.U32 R33, RZ, RZ, R14 ;  /* 0x000000ffff217224 */ /* 0x000fe200078e000e */
[----:B------:R-:W-:Y:S01]  /*21f00*/  MOV R2, RZ ;  /* 0x000000ff00027202 */ /* 0x000fe20000000f00 */
[----:B------:R-:W-:Y:S01]  /*21f10*/  IMAD.MOV.U32 R32, RZ, RZ, 0x181f ;  /* 0x0000181fff207424 */ /* 0x000fe200078e00ff */
[----:B------:R-:W-:Y:S02]  /*21f20*/  MOV R3, 0x21f40 ;  /* 0x00021f4000037802 */ /* 0x000fe40000000f00 */
[----:B-12---:R-:W-:Y:S05]  /*21f30*/  CALL.REL.NOINC `($__internal_49_$__cuda_sm70_shflsync_idx_p) ;  /* 0x0000094000007944 */ /* 0x006fea0003c00000 */
[----:B------:R-:W-:Y:S01]  /*21f40*/  MOV R0, R34 ;  /* 0x0000002200007202 */ /* 0x000fe20000000f00 */
[----:B------:R-:W-:Y:S05]  /*21f50*/  BRA `(.L_x_3071) ;  /* 0xffffc1d000007947 */ /* 0x000fea000383ffff */
.L_x_2998:
        /* <DEDUP_REMOVED lines=13> */
.L_x_3001:
[----:B------:R-:W-:Y:S01]  /*22030*/  IMAD.MOV.U32 R33, RZ, RZ, R5 ;  /* 0x000000ffff217224 */ /* 0x000fe200078e0005 */
[----:B-1----:R-:W-:Y:S01]  /*22040*/  MOV R2, 0x2 ;  /* 0x0000000200027802 */ /* 0x002fe20000000f00 */
[----:B------:R-:W-:Y:S01]  /*22050*/  IMAD.MOV.U32 R32, RZ, RZ, 0x181f ;  /* 0x0000181fff207424 */ /* 0x000fe200078e00ff */
[----:B------:R-:W-:Y:S02]  /*22060*/  MOV R3, 0x22080 ;  /* 0x0002208000037802 */ /* 0x000fe40000000f00 */
[----:B--234-:R-:W-:Y:S05]  /*22070*/  CALL.REL.NOINC `($__internal_49_$__cuda_sm70_shflsync_idx_p) ;  /* 0x0000080000007944 */ /* 0x01cfea0003c00000 */
[----:B------:R-:W-:Y:S01]  /*22080*/  MOV R4, R34 ;  /* 0x0000002200047202 */ /* 0x000fe20000000f00 */
[----:B------:R-:W-:Y:S05]  /*22090*/  BRA `(.L_x_3073) ;  /* 0xffffc30000007947 */ /* 0x000fea000383ffff */
.L_x_3002:
[----:B------:R-:W-:Y:S01]  /*220a0*/  IMAD.MOV.U32 R33, RZ, RZ, R14 ;  /* 0x000000ffff217224 */ /* 0x000fe200078e000e */
[----:B------:R-:W-:Y:S01]  /*220b0*/  MOV R2, 0x2 ;  /* 0x0000000200027802 */ /* 0x000fe20000000f00 */
[----:B------:R-:W-:Y:S01]  /*220c0*/  IMAD.MOV.U32 R32, RZ, RZ, 0x181f ;  /* 0x0000181fff207424 */ /* 0x000fe200078e00ff */
[----:B------:R-:W-:Y:S02]  /*220d0*/  MOV R3, 0x220f0 ;  /* 0x000220f000037802 */ /* 0x000fe40000000f00 */
[----:B-1234-:R-:W-:Y:S05]  /*220e0*/  CALL.REL.NOINC `($__internal_49_$__cuda_sm70_shflsync_idx_p) ;  /* 0x0000079000007944 */ /* 0x01efea0003c00000 */
[----:B------:R-:W-:Y:S01]  /*220f0*/  MOV R0, R34 ;  /* 0x0000002200007202 */ /* 0x000fe20000000f00 */
[----:B------:R-:W-:Y:S05]  /*22100*/  BRA `(.L_x_3074) ;  /* 0xffffc2b000007947 */ /* 0x000fea000383ffff */
.L_x_3005:
[----:B------:R-:W-:Y:S01]  /*22110*/  IMAD.MOV.U32 R33, RZ, RZ, R5 ;  /* 0x000000ffff217224 */ /* 0x000fe200078e0005 */
[----:B-1----:R-:W-:Y:S01]  /*22120*/  MOV R2, 0x3 ;  /* 0x0000000300027802 */ /* 0x002fe20000000f00 */
[----:B------:R-:W-:Y:S01]  /*22130*/  IMAD.MOV.U32 R32, RZ, RZ, 0x181f ;  /* 0x0000181fff207424 */ /* 0x000fe200078e00ff */
[----:B------:R-:W-:-:S02]  /*22140*/  MOV R3, 0x22160 ;  /* 0x0002216000037802 */ /* 0x000fc40000000f00 */
[----:B--234-:R-:W-:Y:S05]  /*22150*/  CALL.REL.NOINC `($__internal_49_$__cuda_sm70_shflsync_idx_p) ;  /* 0x0000072000007944 */ /* 0x01cfea0003c00000 */
        /* <DEDUP_REMOVED lines=8> */
.L_x_3007:
[----:B------:R-:W-:Y:S01]  /*221e0*/  IMAD.MOV.U32 R33, RZ, RZ, R35 ;  /* 0x000000ffff217224 */ /* 0x000fe200078e0023 */
[----:B------:R-:W-:Y:S01]  /*221f0*/  MOV R2, RZ ;  /* 0x000000ff00027202 */ /* 0x000fe20000000f00 */
[----:B------:R-:W-:Y:S01]  /*22200*/  IMAD.MOV.U32 R32, RZ, RZ, 0x1f ;  /* 0x0000001fff207424 */ /* 0x000fe200078e00ff */
[----:B------:R-:W-:Y:S02]  /*22210*/  MOV R3, 0x22230 ;  /* 0x0002223000037802 */ /* 0x000fe40000000f00 */
[----:B-1----:R-:W-:Y:S05]  /*22220*/  CALL.REL.NOINC `($__internal_49_$__cuda_sm70_shflsync_idx_p) ;  /* 0x0000065000007944 */ /* 0x002fea0003c00000 */
[----:B------:R-:W-:Y:S01]  /*22230*/  MOV R9, R34 ;  /* 0x0000002200097202 */ /* 0x000fe20000000f00 */
[----:B------:R-:W-:Y:S05]  /*22240*/  BRA `(.L_x_3076) ;  /* 0xffffc4a000007947 */ /* 0x000fea000383ffff */
.L_x_3008:
[----:B------:R-:W-:Y:S01]  /*22250*/  IMAD.MOV.U32 R33, RZ, RZ, R35 ;  /* 0x000000ffff217224 */ /* 0x000fe200078e0023 */
[----:B------:R-:W-:Y:S01]  /*22260*/  MOV R2, 0x1 ;  /* 0x0000000100027802 */ /* 0x000fe20000000f00 */
[----:B------:R-:W-:Y:S01]  /*22270*/  IMAD.MOV.U32 R32, RZ, RZ, 0x1f ;  /* 0x0000001fff207424 */ /* 0x000fe200078e00ff */
[----:B------:R-:W-:Y:S02]  /*22280*/  MOV R3, 0x222a0 ;  /* 0x000222a000037802 */ /* 0x000fe40000000f00 */
[----:B-123--:R-:W-:Y:S05]  /*22290*/  CALL.REL.NOINC `($__internal_49_$__cuda_sm70_shflsync_idx_p) ;  /* 0x000005e000007944 */ /* 0x00efea0003c00000 */
[----:B------:R-:W-:Y:S01]  /*222a0*/  MOV R6, R34 ;  /* 0x0000002200067202 */ /* 0x000fe20000000f00 */
[----:B------:R-:W-:Y:S05]  /*222b0*/  BRA `(.L_x_3077) ;  /* 0xffffc45000007947 */ /* 0x000fea000383ffff */
.L_x_3009:
[----:B------:R-:W-:Y:S02]  /*222c0*/  MOV R3, 0x1 ;  /* 0x0000000100037802 */ /* 0x000fe40000000f00 */
[----:B------:R-:W-:-:S02]  /*222d0*/  MOV R2, 0x222f0 ;  /* 0x000222f000027802 */ /* 0x000fc40000000f00 */
[----:B-1234-:R-:W-:Y:S05]  /*222e0*/  CALL.REL.NOINC `($__internal_50_$__cuda_sm70_shflsync_up_p) ;  /* 0x000005f000007944 */ /* 0x01efea0003c00000 */
[----:B------:R-:W-:Y:S05]  /*222f0*/  BRA `(.L_x_3078) ;  /* 0xffffc54000007947 */ /* 0x000fea000383ffff */
.L_x_3010:
[----:B------:R-:W-:Y:S02]  /*22300*/  MOV R3, 0x2 ;  /* 0x0000000200037802 */ /* 0x000fe40000000f00 */
[----:B------:R-:W-:-:S02]  /*22310*/  MOV R2, 0x22330 ;  /* 0x0002233000027802 */ /* 0x000fc40000000f00 */
[----:B---34-:R-:W-:Y:S05]  /*22320*/  CALL.REL.NOINC `($__internal_50_$__cuda_sm70_shflsync_up_p) ;  /* 0x000005b000007944 */ /* 0x018fea0003c00000 */
        /* <DEDUP_REMOVED lines=24> */
.L_x_3014:
[----:B------:R-:W-:Y:S02]  /*224b0*/  MOV R3, 0x1 ;  /* 0x0000000100037802 */ /* 0x000fe40000000f00 */
[----:B------:R-:W-:Y:S02]  /*224c0*/  MOV R2, 0x224e0 ;  /* 0x000224e000027802 */ /* 0x000fe40000000f00 */
[----:B------:R-:W-:Y:S05]  /*224d0*/  CALL.REL.NOINC `($__internal_50_$__cuda_sm70_shflsync_up_p) ;  /* 0x0000040000007944 */ /* 0x000fea0003c00000 */
[----:B------:R-:W-:Y:S01]  /*224e0*/  MOV R2, R4 ;  /* 0x0000000400027202 */ /* 0x000fe20000000f00 */
[----:B------:R-:W-:Y:S05]  /*224f0*/  BRA `(.L_x_3080) ;  /* 0xffffc5b000007947 */ /* 0x000fea000383ffff */
.L_x_3015:
        /* <DEDUP_REMOVED lines=27> */
.L_x_3017:
[----:B------:R-:W-:Y:S02]  /*226b0*/  SEL R0, RZ, 0x1, P0 ;  /* 0x00000001ff007807 */ /* 0x000fe40000000000 */
[----:B------:R-:W-:Y:S02]  /*226c0*/  MOV R2, 0x226e0 ;  /* 0x000226e000027802 */ /* 0x000fe40000000f00 */
[----:B-1----:R-:W-:Y:S05]  /*226d0*/  CALL.REL.NOINC `($__internal_51_$__cuda_sm70_votesync_ballot) ;  /* 0x0000026000007944 */ /* 0x002fea0003c00000 */
[----:B------:R-:W-:Y:S01]  /*226e0*/  MOV R6, R0 ;  /* 0x0000000000067202 */ /* 0x000fe20000000f00 */
[----:B------:R-:W-:Y:S05]  /*226f0*/  BRA `(.L_x_3082) ;  /* 0xffffc54000007947 */ /* 0x000fea000383ffff */
.L_x_3018:
[----:B------:R-:W-:Y:S01]  /*22700*/  IMAD.MOV.U32 R33, RZ, RZ, R7 ;  /* 0x000000ffff217224 */ /* 0x000fe200078e0007 */
[----:B--2---:R-:W-:Y:S01]  /*22710*/  MOV R2, R0 ;  /* 0x0000000000027202 */ /* 0x004fe20000000f00 */
[----:B------:R-:W-:Y:S01]  /*22720*/  IMAD.MOV.U32 R32, RZ, RZ, 0x1f ;  /* 0x0000001fff207424 */ /* 0x000fe200078e00ff */
[----:B------:R-:W-:Y:S02]  /*22730*/  MOV R3, 0x22750 ;  /* 0x0002275000037802 */ /* 0x000fe40000000f00 */
[----:B-1----:R-:W-:Y:S05]  /*22740*/  CALL.REL.NOINC `($__internal_49_$__cuda_sm70_shflsync_idx_p) ;  /* 0x0000013000007944 */ /* 0x002fea0003c00000 */
[----:B------:R-:W-:Y:S01]  /*22750*/  IMAD.MOV.U32 R12, RZ, RZ, R34 ;  /* 0x000000ffff0c7224 */ /* 0x000fe200078e0022 */
[----:B------:R-:W-:Y:S01]  /*22760*/  MOV R2, R0 ;  /* 0x0000000000027202 */ /* 0x000fe20000000f00 */
[----:B------:R-:W-:Y:S01]  /*22770*/  IMAD.MOV.U32 R33, RZ, RZ, R8 ;  /* 0x000000ffff217224 */ /* 0x000fe200078e0008 */
[----:B------:R-:W-:-:S02]  /*22780*/  MOV R32, 0x1f ;  /* 0x0000001f00207802 */ /* 0x000fc40000000f00 */
[----:B------:R-:W-:Y:S02]  /*22790*/  MOV R3, 0x227b0 ;  /* 0x000227b000037802 */ /* 0x000fe40000000f00 */
[----:B------:R-:W-:Y:S05]  /*227a0*/  CALL.REL.NOINC `($__internal_49_$__cuda_sm70_shflsync_idx_p) ;  /* 0x000000d000007944 */ /* 0x000fea0003c00000 */
[----:B------:R-:W-:Y:S01]  /*227b0*/  MOV R5, R34 ;  /* 0x0000002200057202 */ /* 0x000fe20000000f00 */
[----:B------:R-:W-:Y:S05]  /*227c0*/  BRA `(.L_x_3083) ;  /* 0xffffc4e000007947 */ /* 0x000fea000383ffff */
.L_x_3021:
[----:B------:R-:W-:Y:S01]  /*227d0*/  IMAD.MOV.U32 R33, RZ, RZ, R4 ;  /* 0x000000ffff217224 */ /* 0x000fe200078e0004 */
[----:B--2---:R-:W-:Y:S01]  /*227e0*/  MOV R2, R0 ;  /* 0x0000000000027202 */ /* 0x004fe20000000f00 */
[----:B------:R-:W-:Y:S01]  /*227f0*/  IMAD.MOV.U32 R32, RZ, RZ, 0x1f ;  /* 0x0000001fff207424 */ /* 0x000fe200078e00ff */
[----:B------:R-:W-:Y:S02]  /*22800*/  MOV R3, 0x22820 ;  /* 0x0002282000037802 */ /* 0x000fe40000000f00 */
[----:B-1--4-:R-:W-:Y:S05]  /*22810*/  CALL.REL.NOINC `($__internal_49_$__cuda_sm70_shflsync_idx_p) ;  /* 0x0000006000007944 */ /* 0x012fea0003c00000 */
[----:B------:R-:W-:Y:S01]  /*22820*/  MOV R14, R34 ;  /* 0x00000022000e7202 */ /* 0x000fe20000000f00 */
[----:B------:R-:W-:Y:S05]  /*22830*/  BRA `(.L_x_3020) ;  /* 0xffffc4d000007947 */ /* 0x000fea000383ffff */
        .weak           $__internal_48_$__cuda_sm70_shflsync_bfly_p
        .type           $__internal_48_$__cuda_sm70_shflsync_bfly_p,@function
        .size           $__internal_48_$__cuda_sm70_shflsync_bfly_p,($__internal_49_$__cuda_sm70_shflsync_idx_p - $__internal_48_$__cuda_sm70_shflsync_bfly_p)
$__internal_48_$__cuda_sm70_shflsync_bfly_p:
[----:B------:R-:W-:Y:S04]  /*22840*/  WARPSYNC R196 ;  /* 0x000000c400007348 */ /* 0x000fe80003800000 */
[----:B------:R1:W2:Y:S02]  /*22850*/  SHFL.BFLY PT, R23, R4, R3, R197 ;  /* 0x0c00000304177389 */ /* 0x0002a400000e00c5 */
[----:B-1----:R-:W-:-:S04]  /*22860*/  MOV R3, 0x0 ;  /* 0x0000000000037802 */ /* 0x002fc80000000f00 */
[----:B--2---:R-:W-:Y:S05]  /*22870*/  RET.REL.NODEC R2 `(_ZN7cutlass13device_kernelIN5flash19enable_sm80_to_sm89INS1_16FlashAttnFwdSm80INS1_25CollectiveMainloopFwdSm80ILi8ELi2ELb0EN4cute5tupleIJNS5_1CILi128EEENS7_ILi64EEENS7_ILi192EEEEEELi192ENS_6half_tEfNS_4arch4Sm80ELb1ELb0ELb1ELb1ELb1ELb1ELb1ELb1EEENS1_21CollectiveEpilogueFwdINS6_IJS8_SA_S9_EEENS6_IJNS7_ILi1EEESI_SI_EEESC_SE_Li256ELb1ELb1ELb1ELb0EEENS1_36VarlenDynamicPersistentTileSchedulerILi128ELi64ELi256ELi256ELb1ELb1ELb0ELb1ELb1ELb1EEEEEEEEEvNT_6ParamsE) ;  /* 0xfffdd78002007950 */ /* 0x004fea0003c3ffff */
        .weak           $__internal_49_$__cuda_sm70_shflsync_idx_p
        .type           $__internal_49_$__cuda_sm70_shflsync_idx_p,@function
        .size           $__internal_49_$__cuda_sm70_shflsync_idx_p,($__internal_50_$__cuda_sm70_shflsync_up_p - $__internal_49_$__cuda_sm70_shflsync_idx_p)
$__internal_49_$__cuda_sm70_shflsync_idx_p:
[----:B------:R-:W-:-:S04]  /*22880*/  MOV R34, 0xffffffff ;  /* 0xffffffff00227802 */ /* 0x000fc80000000f00 */
[----:B------:R-:W-:Y:S04]  /*22890*/  WARPSYNC R34 ;  /* 0x0000002200007348 */ /* 0x000fe80003800000 */
[----:B------:R1:W2:Y:S02]  /*228a0*/  SHFL.IDX PT, R34, R33, R2, R32 ;  /* 0x0000000221227389 */ /* 0x0002a400000e0020 */
[----:B-1----:R-:W-:Y:S02]  /*228b0*/  MOV R2, R3 ;  /* 0x0000000300027202 */ /* 0x002fe40000000f00 */
[----:B------:R-:W-:-:S04]  /*228c0*/  MOV R3, 0x0 ;  /* 0x0000000000037802 */ /* 0x000fc80000000f00 */
[----:B--2---:R-:W-:Y:S05]  /*228d0*/  RET.REL.NODEC R2 `(_ZN7cutlass13device_kernelIN5flash19enable_sm80_to_sm89INS1_16FlashAttnFwdSm80INS1_25CollectiveMainloopFwdSm80ILi8ELi2ELb0EN4cute5tupleIJNS5_1CILi128EEENS7_ILi64EEENS7_ILi192EEEEEELi192ENS_6half_tEfNS_4arch4Sm80ELb1ELb0ELb1ELb1ELb1ELb1ELb1ELb1EEENS1_21CollectiveEpilogueFwdINS6_IJS8_SA_S9_EEENS6_IJNS7_ILi1EEESI_SI_EEESC_SE_Li256ELb1ELb1ELb1ELb0EEENS1_36VarlenDynamicPersistentTileSchedulerILi128ELi64ELi256ELi256ELb1ELb1ELb0ELb1ELb1ELb1EEEEEEEEEvNT_6ParamsE) ;  /* 0xfffdd72002007950 */ /* 0x004fea0003c3ffff */
        .weak           $__internal_50_$__cuda_sm70_shflsync_up_p
        .type           $__internal_50_$__cuda_sm70_shflsync_up_p,@function
        .size           $__internal_50_$__cuda_sm70_shflsync_up_p,($__internal_51_$__cuda_sm70_votesync_ballot - $__internal_50_$__cuda_sm70_shflsync_up_p)
$__internal_50_$__cuda_sm70_shflsync_up_p:
[----:B------:R-:W-:Y:S02]  /*228e0*/  MOV R4, RZ ;  /* 0x000000ff00047202 */ /* 0x000fe40000000f00 */
[----:B------:R-:W-:-:S04]  /*228f0*/  MOV R12, 0xffffffff ;  /* 0xffffffff000c7802 */ /* 0x000fc80000000f00 */
[----:B------:R-:W-:Y:S04]  /*22900*/  WARPSYNC R12 ;  /* 0x0000000c00007348 */ /* 0x000fe80003800000 */
[----:B------:R1:W2:Y:S02]  /*22910*/  SHFL.UP PT, R4, R0, R3, R4 ;  /* 0x0400000300047389 */ /* 0x0002a400000e0004 */
[----:B-1----:R-:W-:-:S04]  /*22920*/  MOV R3, 0x0 ;  /* 0x0000000000037802 */ /* 0x002fc80000000f00 */
[----:B--2---:R-:W-:Y:S05]  /*22930*/  RET.REL.NODEC R2 `(_ZN7cutlass13device_kernelIN5flash19enable_sm80_to_sm89INS1_16FlashAttnFwdSm80INS1_25CollectiveMainloopFwdSm80ILi8ELi2ELb0EN4cute5tupleIJNS5_1CILi128EEENS7_ILi64EEENS7_ILi192EEEEEELi192ENS_6half_tEfNS_4arch4Sm80ELb1ELb0ELb1ELb1ELb1ELb1ELb1ELb1EEENS1_21CollectiveEpilogueFwdINS6_IJS8_SA_S9_EEENS6_IJNS7_ILi1EEESI_SI_EEESC_SE_Li256ELb1ELb1ELb1ELb0EEENS1_36VarlenDynamicPersistentTileSchedulerILi128ELi64ELi256ELi256ELb1ELb1ELb0ELb1ELb1ELb1EEEEEEEEEvNT_6ParamsE) ;  /* 0xfffdd6c002007950 */ /* 0x004fea0003c3ffff */
        .weak           $__internal_51_$__cuda_sm70_votesync_ballot
        .type           $__internal_51_$__cuda_sm70_votesync_ballot,@function
        .size           $__internal_51_$__cuda_sm70_votesync_ballot,(.L_x_6235 - $__internal_51_$__cuda_sm70_votesync_ballot)
$__internal_51_$__cuda_sm70_votesync_ballot:
[----:B------:R-:W-:Y:S01]  /*22940*/  ISETP.NE.U32.AND P0, PT, R0, 0x1, PT ;  /* 0x000000010000780c */ /* 0x000fe20003f05070 */
[----:B------:R-:W-:-:S04]  /*22950*/  IMAD.MOV.U32 R3, RZ, RZ, -0x1 ;  /* 0xffffffffff037424 */ /* 0x000fc800078e00ff */
[----:B------:R-:W-:Y:S08]  /*22960*/  WARPSYNC R3 ;  /* 0x0000000300007348 */ /* 0x000ff00003800000 */
[----:B------:R-:W-:-:S04]  /*22970*/  VOTE.ANY R0, PT, !P0 ;  /* 0x0000000000007806 */ /* 0x000fc800040e0100 */
[----:B------:R-:W-:Y:S01]  /*22980*/  LOP3.LUT R0, R0, R3, RZ, 0xc0, !PT ;  /* 0x0000000300007212 */ /* 0x000fe200078ec0ff */
[----:B------:R-:W-:-:S04]  /*22990*/  IMAD.MOV.U32 R3, RZ, RZ, 0x0 ;  /* 0x00000000ff037424 */ /* 0x000fc800078e00ff */
[----:B------:R-:W-:Y:S05]  /*229a0*/  RET.REL.NODEC R2 `(_ZN7cutlass13device_kernelIN5flash19enable_sm80_to_sm89INS1_16FlashAttnFwdSm80INS1_25CollectiveMainloopFwdSm80ILi8ELi2ELb0EN4cute5tupleIJNS5_1CILi128EEENS7_ILi64EEENS7_ILi192EEEEEELi192ENS_6half_tEfNS_4arch4Sm80ELb1ELb0ELb1ELb1ELb1ELb1ELb1ELb1EEENS1_21CollectiveEpilogueFwdINS6_IJS8_SA_S9_EEENS6_IJNS7_ILi1EEESI_SI_EEESC_SE_Li256ELb1ELb1ELb1ELb0EEENS1_36VarlenDynamicPersistentTileSchedulerILi128ELi64ELi256ELi256ELb1ELb1ELb0ELb1ELb1ELb1EEEEEEEEEvNT_6ParamsE) ;  /* 0xfffdd65002007950 */ /* 0x000fea0003c3ffff */
.L_x_3084:
        /* <DEDUP_REMOVED lines=13> */
.L_x_6235:


//--------------------- .text._ZN7cutlass13device_kernelIN5flash19enable_sm80_to_sm89INS1_16FlashAttnFwdSm80INS1_25CollectiveMainloopFwdSm80ILi8ELi1ELb0EN4cute5tupleIJNS5_1CILi128EEENS7_ILi64EEENS7_ILi192EEEEEELi192ENS_6half_tEfNS_4arch4Sm80ELb0ELb0ELb0ELb0ELb1ELb0ELb1ELb1EEENS1_21CollectiveEpilogueFwdINS6_IJS8_SA_S9_EEENS6_IJNS7_ILi1EEESI_SI_EEESC_SE_Li256ELb0ELb1ELb1ELb0EEENS1_19SingleTileSchedulerILb0ELb1ELb1ELi128EEEEEEEEEvNT_6ParamsE --------------------------
	.section	.text._ZN7cutlass13device_kernelIN5flash19enable_sm80_to_sm89INS1_16FlashAttnFwdSm80INS1_25CollectiveMainloopFwdSm80ILi8ELi1ELb0EN4cute5tupleIJNS5_1CILi128EEENS7_ILi64EEENS7_ILi192EEEEEELi192ENS_6half_tEfNS_4arch4Sm80ELb0ELb0ELb0ELb0ELb1ELb0ELb1ELb1EEENS1_21CollectiveEpilogueFwdINS6_IJS8_SA_S9_EEENS6_IJNS7_ILi1EEESI_SI_EEESC_SE_Li256ELb0ELb1ELb1ELb0EEENS1_19SingleTileSchedulerILb0ELb1ELb1ELi128EEEEEEEEEvNT_6ParamsE,"ax",@progbits
	.sectioninfo	@"SHI_REGISTERS=226"
	.align	128
.text._ZN7cutlass13device_kernelIN5flash19enable_sm80_to_sm89INS1_16FlashAttnFwdSm80INS1_25CollectiveMainloopFwdSm80ILi8ELi1ELb0EN4cute5tupleIJNS5_1CILi128EEENS7_ILi64EEENS7_ILi192EEEEEELi192ENS_6half_tEfNS_4arch4Sm80ELb0ELb0ELb0ELb0ELb1ELb0ELb1ELb1EEENS1_21CollectiveEpilogueFwdINS6_IJS8_SA_S9_EEENS6_IJNS7_ILi1EEESI_SI_EEESC_SE_Li256ELb0ELb1ELb1ELb0EEENS1_19SingleTileSchedulerILb0ELb1ELb1ELi128EEEEEEEEEvNT_6ParamsE:
        .type           _ZN7cutlass13device_kernelIN5flash19enable_sm80_to_sm89INS1_16FlashAttnFwdSm80INS1_25CollectiveMainloopFwdSm80ILi8ELi1ELb0EN4cute5tupleIJNS5_1CILi128EEENS7_ILi64EEENS7_ILi192EEEEEELi192ENS_6half_tEfNS_4arch4Sm80ELb0ELb0ELb0ELb0ELb1ELb0ELb1ELb1EEENS1_21CollectiveEpilogueFwdINS6_IJS8_SA_S9_EEENS6_IJNS7_ILi1EEESI_SI_EEESC_SE_Li256ELb0ELb1ELb1ELb0EEENS1_19SingleTileSchedulerILb0ELb1ELb1ELi128EEEEEEEEEvNT_6ParamsE,@function
        .size           _ZN7cutlass13device_kernelIN5flash19enable_sm80_to_sm89INS1_16FlashAttnFwdSm80INS1_25CollectiveMainloopFwdSm80ILi8ELi1ELb0EN4cute5tupleIJNS5_1CILi128EEENS7_ILi64EEENS7_ILi192EEEEEELi192ENS_6half_tEfNS_4arch4Sm80ELb0ELb0ELb0ELb0ELb1ELb0ELb1ELb1EEENS1_21CollectiveEpilogueFwdINS6_IJS8_SA_S9_EEENS6_IJNS7_ILi1EEESI_SI_EEESC_SE_Li256ELb0ELb1ELb1ELb0EEENS1_19SingleTileSchedulerILb0ELb1ELb1ELi128EEEEEEEEEvNT_6ParamsE,(.L_x_6240 - _ZN7cutlass13device_kernelIN5flash19enable_sm80_to_sm89INS1_16FlashAttnFwdSm80INS1_25CollectiveMainloopFwdSm80ILi8ELi1ELb0EN4cute5tupleIJNS5_1CILi128EEENS7_ILi64EEENS7_ILi192EEEEEELi192ENS_6half_tEfNS_4arch4Sm80ELb0ELb0ELb0ELb0ELb1ELb0ELb1ELb1EEENS1_21CollectiveEpilogueFwdINS6_IJS8_SA_S9_EEENS6_IJNS7_ILi1EEESI_SI_EEESC_SE_Li256ELb0ELb1ELb1ELb0EEENS1_19SingleTileSchedulerILb0ELb1ELb1ELi128EEEEEEEEEvNT_6ParamsE)
        .other          _ZN7cutlass13device_kernelIN5flash19enable_sm80_to_sm89INS1_16FlashAttnFwdSm80INS1_25CollectiveMainloopFwdSm80ILi8ELi1ELb0EN4cute5tupleIJNS5_1CILi128EEENS7_ILi64EEENS7_ILi192EEEEEELi192ENS_6half_tEfNS_4arch4Sm80ELb0ELb0ELb0ELb0ELb1ELb0ELb1ELb1EEENS1_21CollectiveEpilogueFwdINS6_IJS8_SA_S9_EEENS6_IJNS7_ILi1EEESI_SI_EEESC_SE_Li256ELb0ELb1ELb1ELb0EEENS1_19SingleTileSchedulerILb0ELb1ELb1ELi128EEEEEEEEEvNT_6ParamsE,@"STO_CUDA_ENTRY STV_DEFAULT"
_ZN7cutlass13device_kernelIN5flash19enable_sm80_to_sm89INS1_16FlashAttnFwdSm80INS1_25CollectiveMainloopFwdSm80ILi8ELi1ELb0EN4cute5tupleIJNS5_1CILi128EEENS7_ILi64EEENS7_ILi192EEEEEELi192ENS_6half_tEfNS_4arch4Sm80ELb0ELb0ELb0ELb0ELb1ELb0ELb1ELb1EEENS1_21CollectiveEpilogueFwdINS6_IJS8_SA_S9_EEENS6_IJNS7_ILi1EEESI_SI_EEESC_SE_Li256ELb0ELb1ELb1ELb0EEENS1_19SingleTileSchedulerILb0ELb1ELb1ELi128EEEEEEEEEvNT_6ParamsE:
        /* <DEDUP_REMOVED lines=17> */
.L_x_3085:
[----:B------:R-:W-:Y:S02]  /*0110*/  ULDC.64 UR4, c[0x0][0x550] ;  /* 0x0001540000047ab9 */ /* 0x000fe40000000a00 */
[----:B------:R-:W-:Y:S02]  /*0120*/  UISETP.NE.AND UP0, UPT, UR4, 0x1, UPT ;  /* 0x000000010400788c */ /* 0x000fe4000bf05270 */
[----:B------:R-:W-:-:S02]  /*0130*/  UIMAD.WIDE.U32 UR8, UR6, UR5, URZ ;  /* 0x00000005060872a5 */ /* 0x000fc4000f8e003f */
[----:B------:R-:W-:Y:S02]  /*0140*/  ULDC UR4, c[0x0][0x558] ;  /* 0x0001560000047ab9 */ /* 0x000fe40000000800 */
[----:B------:R-:W-:-:S05]  /*0150*/  UMOV UR10, UR6 ;  /* 0x00000006000a7c82 */ /* 0x000fca0008000000 */
[----:B------:R-:W-:-:S03]  /*0160*/  @UP0 USHF.R.U32.HI UR10, URZ, UR4, UR9 ;  /* 0x000000043f0a0299 */ /* 0x000fc60008011609 */
.L_x_3086:
        /* <DEDUP_REMOVED lines=65> */
.L_x_3087:
        /* <DEDUP_REMOVED lines=94> */
[----:B------:R-:W-:Y:S01]  /*0b60*/  ISETP.GE.AND P5, PT, R144, c[0x0][0x198], PT ;  /* 0x0000660090007a0c */ /* 0x000fe20003fa6270 */
[----:B------:R-:W-:Y:S01]  /*0b70*/  ULDC UR4, c[0x0][0x168] ;  /* 0x00005a0000047ab9 */ /* 0x000fe20000000800 */
[----:B---3--:R-:W-:Y:S01]  /*0b80*/  IMAD R9, R12, 0x80, R202 ;  /* 0x000000800c097824 */ /* 0x008fe200078e02ca */
[----:B------:R-:W-:Y:S01]  /*0b90*/  UIADD3 UR5, UR17, UR5, URZ ;  /* 0x0000000511057290 */ /* 0x000fe2000fffe03f */
[----:B------:R-:W-:-:S02]  /*0ba0*/  IMAD.U32 R15, RZ, RZ, UR17 ;  /* 0x00000011ff0f7e24 */ /* 0x000fc4000f8e00ff */
[----:B------:R-:W-:-:S04]  /*0bb0*/  @P1 IMAD.HI.U32 R0, R9, c[0x0][0x2c8], RZ ;  /* 0x0000b20009001a27 */ /* 0x000fc800078e00ff */
        /* <DEDUP_REMOVED lines=9> */
[----:B------:R-:W-:Y:S01]  /*0c50*/  IMAD R0, R0, c[0x0][0x2c4], R9 ;  /* 0x0000b10000007a24 */ /* 0x000fe200078e0209 */
[----:B------:R-:W-:Y:S01]  /*0c60*/  IADD3 R9, R144, 0x40, RZ ;  /* 0x0000004090097810 */ /* 0x000fe20007ffe0ff */
[----:B------:R-:W-:Y:S02]  /*0c70*/  IMAD R4, R4, c[0x0][0x1b0], RZ ;  /* 0x00006c0004047a24 */ /* 0x000fe400078e02ff */
[----:B------:R-:W-:Y:S01]  /*0c80*/  IMAD R12, R12, 0x80, R7 ;  /* 0x000000800c0c7824 */ /* 0x000fe200078e0207 */
[----:B------:R-:W-:Y:S01]  /*0c90*/  SHF.R.S32.HI R11, RZ, 0x1f, R0 ;  /* 0x0000001fff0b7819 */ /* 0x000fe20000011400 */
[----:B------:R-:W-:Y:S01]  /*0ca0*/  IMAD R5, R5, c[0x0][0x1b4], R4 ;  /* 0x00006d0005057a24 */ /* 0x000fe200078e0204 */
[----:B------:R-:W-:-:S03]  /*0cb0*/  ISETP.GE.AND P4, PT, R9, c[0x0][0x198], PT ;  /* 0x0000660009007a0c */ /* 0x000fc60003f86270 */
        /* <DEDUP_REMOVED lines=14> */
[----:B------:R-:W-:Y:S01]  /*0da0*/  LOP3.LUT R199, R199, 0x38, R144, 0xf8, !PT ;  /* 0x00000038c7c77812 */ /* 0x000fe200078ef890 */
[----:B------:R1:W2:Y:S01]  /*0db0*/  SHFL.IDX PT, R21, R11, RZ, 0x181f ;  /* 0x00181fff0b157589 */ /* 0x0002a200000e0000 */
[----:B------:R-:W-:Y:S02]  /*0dc0*/  LEA.HI R4, R4, R5, RZ, 0x3 ;  /* 0x0000000504047211 */ /* 0x000fe400078f18ff */
[----:B------:R-:W-:Y:S01]  /*0dd0*/  LOP3.LUT R199, R199, R0, RZ, 0x3c, !PT ;  /* 0x00000000c7c77212 */ /* 0x000fe200078e3cff */
[----:B------:R-:W-:Y:S01]  /*0de0*/  IMAD.MOV.U32 R0, RZ, RZ, 0x10 ;  /* 0x00000010ff007424 */ /* 0x000fe200078e00ff */
[----:B------:R-:W-:Y:S02]  /*0df0*/  LOP3.LUT R6, R4, 0xfffffff8, RZ, 0xc0, !PT ;  /* 0xfffffff804067812 */ /* 0x000fe400078ec0ff */
[----:B------:R-:W-:-:S03]  /*0e00*/  LOP3.LUT R199, R199, 0xfffffe00, R14, 0xf8, !PT ;  /* 0xfffffe00c7c77812 */ /* 0x000fc600078ef80e */
        /* <DEDUP_REMOVED lines=25> */
.L_x_3090:
[----:B-123--:R-:W-:Y:S05]  /*0fa0*/  BSYNC B0 ;  /* 0x0000000000007941 */ /* 0x00efea0003800000 */
.L_x_3089:
        /* <DEDUP_REMOVED lines=20> */
.L_x_3092:
[----:B------:R-:W-:Y:S05]  /*10f0*/  BSYNC B0 ;  /* 0x0000000000007941 */ /* 0x000fea0003800000 */
.L_x_3091:
        /* <DEDUP_REMOVED lines=20> */
.L_x_3094:
[----:B------:R-:W-:Y:S05]  /*1240*/  BSYNC B0 ;  /* 0x0000000000007941 */ /* 0x000fea0003800000 */
.L_x_3093:
[----:B------:R-:W-:Y:S01]  /*1250*/  UIADD3 UR11, UR6, -0x1, URZ ;  /* 0xffffffff060b7890 */ /* 0x000fe2000fffe03f */
[----:B---3--:R-:W-:Y:S01]  /*1260*/  SHFL.IDX PT, R16, R18, 0x3, 0x181f ;  /* 0x00781f0012107f89 */ /* 0x008fe200000e0000 */
[----:B------:R-:W-:Y:S01]  /*1270*/  IADD3 R12, R12, 0x60, RZ ;  /* 0x000000600c0c7810 */ /* 0x000fe20007ffe0ff */
[----:B------:R-:W-:Y:S01]  /*1280*/  IMAD.MOV.U32 R14, RZ, RZ, c[0x0][0x2b8] ;  /* 0x0000ae00ff0e7624 */ /* 0x000fe200078e00ff */
[----:B------:R-:W-:Y:S01]  /*1290*/  USHF.R.S32.HI UR15, URZ, 0x1f, UR14 ;  /* 0x0000001f3f0f7899 */ /* 0x000fe2000801140e */
[----:B------:R3:W5:Y:S01]  /*12a0*/  SHFL.IDX PT, R17, R11, 0x3, 0x181f ;  /* 0x00781f000b117f89 */ /* 0x00076200000e0000 */
[----:B------:R-:W-:Y:S01]  /*12b0*/  IMAD.U32 R15, RZ, RZ, UR11 ;  /* 0x0000000bff0f7e24 */ /* 0x000fe2000f8e00ff */
[----:B------:R-:W-:Y:S01]  /*12c0*/  ISETP.GE.AND P2, PT, R12, UR4, PT ;  /* 0x000000040c007c0c */ /* 0x000fe2000bf46270 */
[----:B------:R-:W-:Y:S01]  /*12d0*/  IMAD.SHL.U32 R199, R199, 0x2, RZ ;  /* 0x00000002c7c77824 */ /* 0x000fe200078e00ff */
[----:B------:R-:W-:Y:S01]  /*12e0*/  SHF.R.S32.HI R12, RZ, 0x1f, R9 ;  /* 0x0000001fff0c7819 */ /* 0x000fe20000011409 */
[----:B------:R-:W-:Y:S01]  /*12f0*/  IMAD R15, R15, 0x40, R202 ;  /* 0x000000400f0f7824 */ /* 0x000fe200078e02ca */
[----:B------:R-:W-:Y:S01]  /*1300*/  ISETP.NE.AND P0, PT, R14, 0x1, PT ;  /* 0x000000010e00780c */ /* 0x000fe20003f05270 */
[----:B------:R-:W-:Y:S01]  /*1310*/  ULDC.64 UR4, c[0x0][0x2b0] ;  /* 0x0000ac0000047ab9 */ /* 0x000fe20000000a00 */
[----:B------:R-:W-:Y:S01]  /*1320*/  LEA.HI R133, R12, R9, RZ, 0x3 ;  /* 0x000000090c857211 */ /* 0x000fe200078f18ff */
[----:B------:R-:W-:Y:S01]  /*1330*/  UIMAD UR15, UR15, UR4, URZ ;  /* 0x000000040f0f72a4 */ /* 0x000fe2000f8e023f */
[C---:B------:R-:W-:Y:S01]  /*1340*/  IADD3 R201, R15.reuse, UR8, RZ ;  /* 0x000000080fc97c10 */ /* 0x040fe2000fffe0ff */
[----:B------:R-:W-:Y:S01]  /*1350*/  UIMAD.WIDE.U32 UR16, UR14, UR4, URZ ;  /* 0x000000040e1072a5 */ /* 0x000fe2000f8e003f */
[----:B------:R-:W-:Y:S01]  /*1360*/  ISETP.GE.AND P6, PT, R15, UR9, PT ;  /* 0x000000090f007c0c */ /* 0x000fe2000bfc6270 */
[----:B------:R-:W-:Y:S01]  /*1370*/  UIMAD UR15, UR14, UR5, UR15 ;  /* 0x000000050e0f72a4 */ /* 0x000fe2000f8e020f */
[----:B------:R-:W-:Y:S01]  /*1380*/  SHF.R.S32.HI R15, RZ, 0x1f, R8 ;  /* 0x0000001fff0f7819 */ /* 0x000fe20000011408 */
[----:B------:R-:W-:Y:S01]  /*1390*/  IMAD.MOV.U32 R200, RZ, RZ, RZ ;  /* 0x000000ffffc87224 */ /* 0x000fe200078e00ff */
[----:B------:R-:W-:Y:S01]  /*13a0*/  LOP3.LUT R133, R133, 0xfffffff8, RZ, 0xc0, !PT ;  /* 0xfffffff885857812 */ /* 0x000fe200078ec0ff */
[----:B------:R-:W-:Y:S01]  /*13b0*/  UIADD3 UR15, UR17, UR15, URZ ;  /* 0x0000000f110f7290 */ /* 0x000fe2000fffe03f */
[----:B------:R-:W-:Y:S01]  /*13c0*/  LEA.HI R134, R15, R8, RZ, 0x3 ;  /* 0x000000080f867211 */ /* 0x000fe200078f18ff */
[----:B------:R-:W-:Y:S01]  /*13d0*/  @P0 IMAD.HI.U32 R14, R201, c[0x0][0x2bc], RZ ;  /* 0x0000af00c90e0a27 */ /* 0x000fe200078e00ff */
[----:B------:R-:W-:-:S03]  /*13e0*/  ISETP.GT.OR P6, PT, R202, 0x3f, P6 ;  /* 0x0000003fca00780c */ /* 0x000fc600037c4670 */
[----:B-123--:R-:W-:Y:S01]  /*13f0*/  IMAD.MOV.U32 R11, RZ, RZ, R201 ;  /* 0x000000ffff0b7224 */ /* 0x00efe200078e00c9 */
[----:B------:R-:W-:Y:S01]  /*1400*/  LOP3.LUT R134, R134, 0xfffffff8, RZ, 0xc0, !PT ;  /* 0xfffffff886867812 */ /* 0x000fe200078ec0ff */
[----:B----45:R-:W-:Y:S01]  /*1410*/  @!P2 IMAD.WIDE R20, R144, 0x2, R16 ;  /* 0x000000029014a825 */ /* 0x030fe200078e0210 */
[----:B------:R-:W-:Y:S01]  /*1420*/  @P0 SHF.R.U32.HI R11, RZ, c[0x0][0x2c0], R14 ;  /* 0x0000b000ff0b0a19 */ /* 0x000fe2000001160e */
[----:B------:R-:W-:Y:S02]  /*1430*/  USHF.R.S32.HI UR14, URZ, 0x1f, UR10 ;  /* 0x0000001f3f0e7899 */ /* 0x000fe4000801140a */
[--C-:B------:R-:W-:Y:S01]  /*1440*/  @!P2 IMAD.WIDE R18, R133, 0x2, R16.reuse ;  /* 0x000000028512a825 */ /* 0x100fe200078e0210 */
[----:B------:R-:W-:Y:S01]  /*1450*/  @!PT LDS RZ, [RZ] ;  /* 0x00000000fffff984 */ /* 0x000fe20000000800 */
[----:B------:R1:W-:Y:S01]  /*1460*/  @!P2 LDGSTS.E.BYPASS.LTC128B.128 [R199+0xf100], [R20.64], !P5 ;  /* 0x0f10000014c7afae */ /* 0x0003e2000e901d4c */
[----:B------:R-:W-:Y:S02]  /*1470*/  ULDC.64 UR4, c[0x0][0x1e8] ;  /* 0x00007a0000047ab9 */ /* 0x000fe40000000a00 */
[----:B------:R-:W-:Y:S01]  /*1480*/  @!P2 IMAD.WIDE R16, R134, 0x2, R16 ;  /* 0x000000028610a825 */ /* 0x000fe200078e0210 */
[----:B------:R2:W-:Y:S01]  /*1490*/  @!P2 LDGSTS.E.BYPASS.LTC128B.128 [R199+0x13100], [R18.64], !P4 ;  /* 0x1310000012c7afae */ /* 0x0005e2000e101d4c */
[----:B------:R-:W-:-:S03]  /*14a0*/  @!P6 IADD3 R15, P1, R11, UR16, RZ ;  /* 0x000000100b0fec10 */ /* 0x000fc6000ff3e0ff */
[----:B------:R3:W-:Y:S01]  /*14b0*/  @!P2 LDGSTS.E.BYPASS.LTC128B.128 [R199+0x17100], [R16.64], !P3 ;  /* 0x1710000010c7afae */ /* 0x0007e2000d901d4c */
[----:B------:R-:W-:Y:S02]  /*14c0*/  @!P6 LEA.HI.X.SX32 R12, R11, UR15, 0x1, P1 ;  /* 0x0000000f0b0cec11 */ /* 0x000fe400088f0eff */
[C---:B------:R-:W-:Y:S01]  /*14d0*/  @!P6 LEA R14, P1, R15.reuse, c[0x0][0x2a0], 0x2 ;  /* 0x0000a8000f0eea11 */ /* 0x040fe200078210ff */
[----:B------:R-:W0:Y:S03]  /*14e0*/  LDGDEPBAR ;  /* 0x00000000000079af */ /* 0x000e260000000000 */
[----:B------:R-:W-:Y:S01]  /*14f0*/  @!P6 LEA.HI.X R15, R15, c[0x0][0x2a4], R12, 0x2, P1 ;  /* 0x0000a9000f0fea11 */ /* 0x000fe200008f140c */
[----:B------:R-:W-:Y:S06]  /*1500*/  BAR.SYNC.DEFER_BLOCKING 0x0 ;  /* 0x0000000000007b1d */ /* 0x000fec0000010000 */
[----:B------:R4:W5:Y:S01]  /*1510*/  @!P6 LDG.E R200, [R14.64] ;  /* 0x0000000c0ec8e981 */ /* 0x000962000c1e1900 */
[----:B------:R-:W-:Y:S01]  /*1520*/  IMAD.MOV R12, RZ, RZ, -R11 ;  /* 0x000000ffff0c7224 */ /* 0x000fe200078e0a0b */
[----:B------:R-:W-:Y:S01]  /*1530*/  UIMAD UR18, UR14, UR4, URZ ;  /* 0x000000040e1272a4 */ /* 0x000fe2000f8e023f */
[----:B---3--:R-:W-:Y:S01]  /*1540*/  IMAD.SHL.U32 R16, R7, 0x8, RZ ;  /* 0x0000000807107824 */ /* 0x008fe200078e00ff */
[----:B------:R-:W-:Y:S01]  /*1550*/  UIMAD.WIDE.U32 UR20, UR10, UR4, URZ ;  /* 0x000000040a1472a5 */ /* 0x000fe2000f8e003f */
[----:B------:R-:W-:Y:S01]  /*1560*/  IMAD R201, R12, c[0x0][0x2b8], R201 ;  /* 0x0000ae000cc97a24 */ /* 0x000fe200078e02c9 */
[----:B------:R-:W-:Y:S01]  /*1570*/  UIMAD UR18, UR10, UR5, UR18 ;  /* 0x000000050a1272a4 */ /* 0x000fe2000f8e0212 */
[----:B------:R-:W-:Y:S01]  /*1580*/  LOP3.LUT P2, RZ, R2, 0x2, RZ, 0xc0, !PT ;  /* 0x0000000202ff7812 */ /* 0x000fe2000784c0ff */
[----:B------:R-:W-:Y:S01]  /*1590*/  UIMAD UR9, UR11, -0x40, UR9 ;  /* 0xffffffc00b0978a4 */ /* 0x000fe2000f8e0209 */
[C---:B--2---:R-:W-:Y:S01]  /*15a0*/  IMAD.WIDE.U32 R18, R201.reuse, c[0x0][0x1e0], RZ ;  /* 0x00007800c9127a25 */ /* 0x044fe200078e00ff */
[----:B------:R-:W-:Y:S01]  /*15b0*/  SHF.R.S32.HI R12, RZ, 0x1f, R201 ;  /* 0x0000001fff0c7819 */ /* 0x000fe200000114c9 */
[----:B------:R-:W-:Y:S01]  /*15c0*/  UIADD3 UR18, UR21, UR18, URZ ;  /* 0x0000001215127290 */ /* 0x000fe2000fffe03f */
[----:B------:R-:W-:Y:S01]  /*15d0*/  ISETP.GE.AND P3, PT, R144, c[0x0][0x1d4], PT ;  /* 0x0000750090007a0c */ /* 0x000fe20003f66270 */
[----:B------:R-:W-:Y:S01]  /*15e0*/  IMAD.WIDE.U32 R22, R201, c[0x0][0x208], RZ ;  /* 0x00008200c9167a25 */ /* 0x000fe200078e00ff */
[----:B------:R-:W-:Y:S01]  /*15f0*/  ULDC.64 UR4, c[0x0][0x210] ;  /* 0x0000840000047ab9 */ /* 0x000fe20000000a00 */
[----:B------:R-:W-:Y:S01]  /*1600*/  IADD3 R44, -R7, UR9, RZ ;  /* 0x00000009072c7c10 */ /* 0x000fe2000fffe1ff */
[----:B------:R-:W-:Y:S01]  /*1610*/  UIMAD UR14, UR14, UR4, URZ ;  /* 0x000000040e0e72a4 */ /* 0x000fe2000f8e023f */
[C---:B-1----:R-:W-:Y:S01]  /*1620*/  IMAD R20, R12.reuse, c[0x0][0x1e0], RZ ;  /* 0x000078000c147a24 */ /* 0x042fe200078e02ff */
[----:B------:R-:W-:Y:S01]  /*1630*/  UIMAD.WIDE.U32 UR22, UR10, UR4, URZ ;  /* 0x000000040a1672a5 */ /* 0x000fe2000f8e003f */
[----:B------:R-:W-:Y:S01]  /*1640*/  IMAD R12, R12, c[0x0][0x208], RZ ;  /* 0x000082000c0c7a24 */ /* 0x000fe200078e02ff */
[----:B------:R-:W-:Y:S01]  /*1650*/  UIMAD UR5, UR10, UR5, UR14 ;  /* 0x000000050a0572a4 */ /* 0x000fe2000f8e020e */
[----:B------:R-:W-:Y:S01]  /*1660*/  IMAD R20, R201, c[0x0][0x1e4], R20 ;  /* 0x00007900c9147a24 */ /* 0x000fe200078e0214 */
[----:B------:R-:W-:Y:S01]  /*1670*/  ISETP.GE.AND P5, PT, R44, 0x1, PT ;  /* 0x000000012c00780c */ /* 0x000fe20003fa6270 */
[----:B------:R-:W-:Y:S01]  /*1680*/  IMAD.SHL.U32 R6, R6, 0x40, RZ ;  /* 0x0000004006067824 */ /* 0x000fe200078e00ff */
[----:B------:R-:W-:Y:S01]  /*1690*/  UIADD3 UR5, UR23, UR5, URZ ;  /* 0x0000000517057290 */ /* 0x000fe2000fffe03f */
[----:B------:R-:W-:Y:S01]  /*16a0*/  IMAD.IADD R21, R19, 0x1, R20 ;  /* 0x0000000113157824 */ /* 0x000fe200078e0214 */
[----:B------:R-:W-:Y:S01]  /*16b0*/  ISETP.GT.AND P4, PT, R44, 0x20, PT ;  /* 0x000000202c00780c */ /* 0x000fe20003f84270 */
[----:B------:R-:W-:Y:S01]  /*16c0*/  IMAD.MOV.U32 R20, RZ, RZ, R18 ;  /* 0x000000ffff147224 */ /* 0x000fe200078e0012 */
[----:B------:R-:W-:Y:S01]  /*16d0*/  SHF.R.S32.HI R18, RZ, 0x4, R13 ;  /* 0x00000004ff127819 */ /* 0x000fe2000001140d */
[----:B----4-:R-:W-:Y:S01]  /*16e0*/  IMAD.SHL.U32 R15, R2, 0x40, RZ ;  /* 0x00000040020f7824 */ /* 0x010fe200078e00ff */
[----:B------:R-:W-:Y:S01]  /*16f0*/  LOP3.LUT R6, R6, 0x1c0, RZ, 0xc0, !PT ;  /* 0x000001c006067812 */ /* 0x000fe200078ec0ff */
[----:B------:R-:W-:Y:S01]  /*1700*/  IMAD R19, R201, c[0x0][0x20c], R12 ;  /* 0x00008300c9137a24 */ /* 0x000fe200078e020c */
[----:B------:R-:W-:Y:S01]  /*1710*/  LEA.HI R13, R13, R18, RZ, 0x1 ;  /* 0x000000120d0d7211 */ /* 0x000fe200078f08ff */
[----:B------:R-:W-:Y:S01]  /*1720*/  UISETP.GT.AND UP0, UPT, UR11, UR7, UPT ;  /* 0x000000070b00728c */ /* 0x000fe2000bf04270 */
[----:B------:R-:W-:Y:S01]  /*1730*/  LOP3.LUT R15, R15, 0x1c0, RZ, 0xc0, !PT ;  /* 0x000001c00f0f7812 */ /* 0x000fe200078ec0ff */
[----:B------:R-:W-:Y:S01]  /*1740*/  IMAD.IADD R19, R23, 0x1, R19 ;  /* 0x0000000117137824 */ /* 0x000fe200078e0213 */
[----:B------:R-:W-:-:S02]  /*1750*/  LOP3.LUT R13, R13, 0xfffffffe, RZ, 0xc0, !PT ;  /* 0xfffffffe0d0d7812 */ /* 0x000fc400078ec0ff */
[----:B------:R-:W-:Y:S02]  /*1760*/  LOP3.LUT R16, R15, 0x8, R16, 0xf8, !PT ;  /* 0x000000080f107812 */ /* 0x000fe400078ef810 */
[----:B------:R-:W-:Y:S01]  /*1770*/  SHF.R.U32.HI R15, RZ, 0x3, R15 ;  /* 0x00000003ff0f7819 */ /* 0x000fe2000001160f */
[----:B------:R-:W-:Y:S01]  /*1780*/  IMAD.IADD R13, R18, 0x1, -R13 ;  /* 0x00000001120d7824 */ /* 0x000fe200078e0a0d */
[----:B------:R-:W-:Y:S01]  /*1790*/  SHF.R.S32.HI R145, RZ, 0x1f, R144 ;  /* 0x0000001fff917819 */ /* 0x000fe20000011490 */
[----:B------:R-:W-:Y:S01]  /*17a0*/  IMAD.MOV.U32 R18, RZ, RZ, R22 ;  /* 0x000000ffff127224 */ /* 0x000fe200078e0016 */
[----:B------:R-:W-:Y:S02]  /*17b0*/  LOP3.LUT R16, R16, R15, RZ, 0x3c, !PT ;  /* 0x0000000f10107212 */ /* 0x000fe400078e3cff */
[----:B------:R-:W-:Y:S02]  /*17c0*/  IADD3 R203, R199, 0x100, RZ ;  /* 0x00000100c7cb7810 */ /* 0x000fe40007ffe0ff */
[----:B------:R-:W-:Y:S01]  /*17d0*/  SHF.R.S32.HI R146, RZ, 0x1f, R133 ;  /* 0x0000001fff927819 */ /* 0x000fe20000011485 */
[----:B------:R-:W-:Y:S01]  /*17e0*/  IMAD R197, R13, 0x200, R16 ;  /* 0x000002000dc57824 */ /* 0x000fe200078e0210 */
[----:B------:R-:W-:-:S03]  /*17f0*/  SHF.R.S32.HI R135, RZ, 0x1f, R134 ;  /* 0x0000001fff877819 */ /* 0x000fc60000011486 */
[----:B------:R-:W-:-:S05]  /*1800*/  IMAD.SHL.U32 R197, R197, 0x2, RZ ;  /* 0x00000002c5c57824 */ /* 0x000fca00078e00ff */
[----:B------:R-:W-:Y:S02]  /*1810*/  IADD3 R196, R197, 0x6120, RZ ;  /* 0x00006120c5c47810 */ /* 0x000fe40007ffe0ff */
[----:B-----5:R-:W-:Y:S01]  /*1820*/  SHF.R.S32.HI R14, RZ, 0x1f, R200 ;  /* 0x0000001fff0e7819 */ /* 0x020fe200000114c8 */
[----:B------:R-:W-:-:S04]  /*1830*/  IMAD.WIDE.U32 R20, R200, c[0x0][0x1f0], R20 ;  /* 0x00007c00c8147a25 */ /* 0x000fc800078e0014 */
[C---:B------:R-:W-:Y:S02]  /*1840*/  IMAD R11, R14.reuse, c[0x0][0x1f0], RZ ;  /* 0x00007c000e0b7a24 */ /* 0x040fe400078e02ff */
[----:B------:R-:W-:Y:S02]  /*1850*/  IMAD R15, R14, c[0x0][0x218], RZ ;  /* 0x000086000e0f7a24 */ /* 0x000fe400078e02ff */
[----:B------:R-:W-:Y:S01]  /*1860*/  IMAD R12, R200, c[0x0][0x1f4], R11 ;  /* 0x00007d00c80c7a24 */ /* 0x000fe200078e020b */
[----:B------:R-:W-:-:S04]  /*1870*/  IADD3 R11, P1, R20, UR20, RZ ;  /* 0x00000014140b7c10 */ /* 0x000fc8000ff3e0ff */
[----:B------:R-:W-:Y:S02]  /*1880*/  IADD3.X R20, R21, UR18, R12, P1, !PT ;  /* 0x0000001215147c10 */ /* 0x000fe40008ffe40c */
[----:B------:R-:W-:-:S04]  /*1890*/  LEA R12, P1, R11, c[0x0][0x1c8], 0x1 ;  /* 0x000072000b0c7a11 */ /* 0x000fc800078208ff */
[----:B------:R-:W-:Y:S01]  /*18a0*/  LEA.HI.X R11, R11, c[0x0][0x1cc], R20, 0x1, P1 ;  /* 0x000073000b0b7a11 */ /* 0x000fe200008f0c14 */
[----:B------:R-:W-:Y:S01]  /*18b0*/  SHFL.IDX PT, R16, R12, RZ, 0x181f ;  /* 0x00181fff0c107589 */ /* 0x000fe200000e0000 */
[----:B------:R-:W-:-:S03]  /*18c0*/  IMAD.WIDE.U32 R20, R200, c[0x0][0x218], R18 ;  /* 0x00008600c8147a25 */ /* 0x000fc600078e0012 */
[----:B------:R-:W1:Y:S01]  /*18d0*/  SHFL.IDX PT, R17, R11, RZ, 0x181f ;  /* 0x00181fff0b117589 */ /* 0x000e6200000e0000 */
[----:B------:R-:W-:Y:S02]  /*18e0*/  IMAD R18, R200, c[0x0][0x21c], R15 ;  /* 0x00008700c8127a24 */ /* 0x000fe400078e020f */
[----:B------:R-:W-:Y:S01]  /*18f0*/  IMAD.SHL.U32 R19, R13, 0x8, RZ ;  /* 0x000000080d137824 */ /* 0x000fe200078e00ff */
[----:B------:R-:W-:Y:S01]  /*1900*/  SHFL.IDX PT, R14, R12, 0x1, 0x181f ;  /* 0x00381f000c0e7f89 */ /* 0x000fe200000e0000 */
[----:B------:R-:W-:Y:S02]  /*1910*/  IADD3 R13, P1, R20, UR22, RZ ;  /* 0x00000016140d7c10 */ /* 0x000fe4000ff3e0ff */
[----:B------:R-:W-:Y:S01]  /*1920*/  IADD3 R20, R197, 0x6100, RZ ;  /* 0x00006100c5147810 */ /* 0x000fe20007ffe0ff */
[----:B------:R-:W2:Y:S01]  /*1930*/  SHFL.IDX PT, R15, R11, 0x1, 0x181f ;  /* 0x00381f000b0f7f89 */ /* 0x000ea200000e0000 */
[----:B------:R-:W-:Y:S02]  /*1940*/  IADD3.X R18, R21, UR5, R18, P1, !PT ;  /* 0x0000000515127c10 */ /* 0x000fe40008ffe412 */
[----:B------:R-:W-:-:S02]  /*1950*/  LEA R7, P1, R13, c[0x0][0x1f8], 0x1 ;  /* 0x00007e000d077a11 */ /* 0x000fc400078208ff */
[----:B------:R-:W-:Y:S02]  /*1960*/  @P2 IADD3 R196, R20, -0x20, RZ ;  /* 0xffffffe014c42810 */ /* 0x000fe40007ffe0ff */
[----:B------:R-:W-:Y:S01]  /*1970*/  LEA.HI.X R18, R13, c[0x0][0x1fc], R18, 0x1, P1 ;  /* 0x00007f000d127a11 */ /* 0x000fe200008f0c12 */
[----:B------:R-:W-:Y:S01]  /*1980*/  SHFL.IDX PT, R48, R7, RZ, 0x181f ;  /* 0x00181fff07307589 */ /* 0x000fe200000e0000 */
[----:B------:R-:W-:Y:S02]  /*1990*/  ISETP.GE.AND P2, PT, R9, c[0x0][0x1d4], PT ;  /* 0x0000750009007a0c */ /* 0x000fe40003f46270 */
[----:B------:R-:W-:Y:S01]  /*19a0*/  ISETP.GE.AND P1, PT, R8, c[0x0][0x1d4], PT ;  /* 0x0000750008007a0c */ /* 0x000fe20003f26270 */
[----:B------:R3:W4:Y:S01]  /*19b0*/  SHFL.IDX PT, R72, R7, 0x1, 0x181f ;  /* 0x00381f0007487f89 */ /* 0x00072200000e0000 */
[----:B------:R-:W-:Y:S02]  /*19c0*/  LOP3.LUT R19, R6, 0x8, R19, 0xf8, !PT ;  /* 0x0000000806137812 */ /* 0x000fe400078ef813 */
[----:B------:R-:W-:Y:S01]  /*19d0*/  SHF.R.U32.HI R6, RZ, 0x3, R6 ;  /* 0x00000003ff067819 */ /* 0x000fe20000011606 */
[----:B-1----:R-:W-:Y:S01]  /*19e0*/  @P5 IMAD.WIDE R22, R144, 0x2, R16 ;  /* 0x0000000290165825 */ /* 0x002fe200078e0210 */
[----:B------:R-:W1:Y:S01]  /*19f0*/  SHFL.IDX PT, R13, R18, RZ, 0x181f ;  /* 0x00181fff120d7589 */ /* 0x000e6200000e0000 */
[----:B------:R-:W-:-:S02]  /*1a00*/  IADD3 R187, R196, 0x800, RZ ;  /* 0x00000800c4bb7810 */ /* 0x000fc40007ffe0ff */
[--C-:B------:R-:W-:Y:S01]  /*1a10*/  @P5 IMAD.WIDE R20, R133, 0x2, R16.reuse ;  /* 0x0000000285145825 */ /* 0x100fe200078e0210 */
[----:B------:R5:W-:Y:S01]  /*1a20*/  @P5 LDGSTS.E.BYPASS.LTC128B.128 [R199+0x6100], [R22.64], !P3 ;  /* 0x0610000016c75fae */ /* 0x000be2000d901d4c */
[----:B------:R-:W-:Y:S02]  /*1a30*/  LOP3.LUT R6, R19, R6, RZ, 0x3c, !PT ;  /* 0x0000000613067212 */ /* 0x000fe400078e3cff */
[----:B------:R-:W-:Y:S01]  /*1a40*/  @P5 IMAD.WIDE R16, R134, 0x2, R16 ;  /* 0x0000000286105825 */ /* 0x000fe200078e0210 */
[----:B------:R5:W-:Y:S01]  /*1a50*/  @P5 LDGSTS.E.BYPASS.LTC128B.128 [R199+0x8100], [R20.64], !P2 ;  /* 0x0810000014c75fae */ /* 0x000be2000d101d4c */
[----:B------:R-:W-:Y:S02]  /*1a60*/  IADD3 R186, R196, 0x1000, RZ ;  /* 0x00001000c4ba7810 */ /* 0x000fe40007ffe0ff */
[----:B--2---:R-:W-:Y:S01]  /*1a70*/  @P4 IMAD.WIDE R24, R144, 0x2, R14 ;  /* 0x0000000290184825 */ /* 0x004fe200078e020e */
[----:B------:R2:W-:Y:S01]  /*1a80*/  @P5 LDGSTS.E.BYPASS.LTC128B.128 [R199+0xa100], [R16.64], !P1 ;  /* 0x0a10000010c75fae */ /* 0x0005e2000c901d4c */
[----:B------:R-:W-:-:S02]  /*1a90*/  IADD3 R185, R196, 0x1800, RZ ;  /* 0x00001800c4b97810 */ /* 0x000fc40007ffe0ff */
[--C-:B------:R-:W-:Y:S01]  /*1aa0*/  @P4 IMAD.WIDE R26, R133, 0x2, R14.reuse ;  /* 0x00000002851a4825 */ /* 0x100fe200078e020e */
[----:B------:R1:W-:Y:S01]  /*1ab0*/  @P4 LDGSTS.E.BYPASS.LTC128B.128 [R199+0x7100], [R24.64], !P3 ;  /* 0x0710000018c74fae */ /* 0x0003e2000d901d4c */
[----:B------:R-:W-:Y:S02]  /*1ac0*/  IADD3 R183, R196, 0x2000, RZ ;  /* 0x00002000c4b77810 */ /* 0x000fe40007ffe0ff */
[----:B------:R-:W-:Y:S01]  /*1ad0*/  @P4 IMAD.WIDE R14, R134, 0x2, R14 ;  /* 0x00000002860e4825 */ /* 0x000fe200078e020e */
[----:B------:R5:W-:Y:S01]  /*1ae0*/  @P4 LDGSTS.E.BYPASS.LTC128B.128 [R199+0x9100], [R26.64], !P2 ;  /* 0x091000001ac74fae */ /* 0x000be2000d101d4c */
[----:B------:R-:W-:Y:S02]  /*1af0*/  IADD3 R182, R196, 0x2800, RZ ;  /* 0x00002800c4b67810 */ /* 0x000fe40007ffe0ff */
[----:B---3--:R-:W-:Y:S01]  /*1b00*/  IMAD.SHL.U32 R7, R4, 0x40, RZ ;  /* 0x0000004004077824 */ /* 0x008fe200078e00ff */
[----:B------:R3:W-:Y:S01]  /*1b10*/  @P4 LDGSTS.E.BYPASS.LTC128B.128 [R199+0xb100], [R14.64], !P1 ;  /* 0x0b1000000ec74fae */ /* 0x0007e2000c901d4c */
[----:B------:R-:W-:Y:S01]  /*1b20*/  LEA.HI R4, R10, R3, RZ, 0x5 ;  /* 0x000000030a047211 */ /* 0x000fe200078f28ff */
[----:B------:R-:W-:Y:S01]  /*1b30*/  IMAD.WIDE R10, R144, 0x2, RZ ;  /* 0x00000002900a7825 */ /* 0x000fe200078e02ff */
[----:B------:R-:W-:Y:S01]  /*1b40*/  IADD3 R181, R196, 0x3000, RZ ;  /* 0x00003000c4b57810 */ /* 0x000fe20007ffe0ff */
[----:B------:R-:W0:Y:S01]  /*1b50*/  LDGDEPBAR ;  /* 0x00000000000079af */ /* 0x000e220000000000 */
[----:B------:R-:W-:Y:S01]  /*1b60*/  LOP3.LUT R7, R7, 0xfffffe00, RZ, 0xc0, !PT ;  /* 0xfffffe0007077812 */ /* 0x000fe200078ec0ff */
[----:B------:R-:W-:Y:S01]  /*1b70*/  IMAD.SHL.U32 R198, R4, 0x20, RZ ;  /* 0x0000002004c67824 */ /* 0x000fe200078e00ff */
[----:B----4-:R-:W-:Y:S01]  /*1b80*/  IADD3 R46, P5, R10, R72, RZ ;  /* 0x000000480a2e7210 */ /* 0x010fe20007fbe0ff */
[----:B------:R4:W3:Y:S01]  /*1b90*/  SHFL.IDX PT, R12, R18, 0x1, 0x181f ;  /* 0x00381f00120c7f89 */ /* 0x0008e200000e0000 */
[----:B------:R-:W-:-:S02]  /*1ba0*/  IADD3 R180, R196, 0x3800, RZ ;  /* 0x00003800c4b47810 */ /* 0x000fc40007ffe0ff */
[----:B------:R-:W-:Y:S02]  /*1bb0*/  LOP3.LUT R198, R198, 0x7ffffc00, RZ, 0xc0, !PT ;  /* 0x7ffffc00c6c67812 */ /* 0x000fe400078ec0ff */
[----:B------:R-:W-:Y:S02]  /*1bc0*/  IADD3 R179, R196, 0x4000, RZ ;  /* 0x00004000c4b37810 */ /* 0x000fe40007ffe0ff */
[----:B--2---:R-:W-:Y:S02]  /*1bd0*/  IADD3 R16, P4, R48, R10, RZ ;  /* 0x0000000a30107210 */ /* 0x004fe40007f9e0ff */
[----:B------:R-:W-:Y:S02]  /*1be0*/  IADD3 R198, R6, R7, R198 ;  /* 0x0000000706c67210 */ /* 0x000fe40007ffe0c6 */
[C---:B------:R-:W-:Y:S01]  /*1bf0*/  IADD3 R178, R196.reuse, 0x4800, RZ ;  /* 0x00004800c4b27810 */ /* 0x040fe20007ffe0ff */
[----:B-1----:R-:W-:Y:S01]  /*1c00*/  IMAD.X R17, R13, 0x1, R11, P4 ;  /* 0x000000010d117824 */ /* 0x002fe200020e060b */
[----:B------:R-:W-:Y:S01]  /*1c10*/  IADD3 R177, R196, 0x5000, RZ ;  /* 0x00005000c4b17810 */ /* 0x000fe20007ffe0ff */
[----:B------:R-:W-:Y:S01]  /*1c20*/  IMAD.SHL.U32 R198, R198, 0x2, RZ ;  /* 0x00000002c6c67824 */ /* 0x000fe200078e00ff */
[----:B------:R-:W-:-:S03]  /*1c30*/  IADD3 R176, R196, 0x5800, RZ ;  /* 0x00005800c4b07810 */ /* 0x000fc60007ffe0ff */
[----:B------:R-:W-:Y:S01]  /*1c40*/  IMAD R194, R0, 0x2, R198 ;  /* 0x0000000200c27824 */ /* 0x000fe200078e02c6 */
[----:B------:R-:W-:-:S04]  /*1c50*/  DEPBAR.LE SB0, 0x1 ;  /* 0x000080400000791a */ /* 0x000fc80000000000 */
[----:B----4-:R-:W-:Y:S01]  /*1c60*/  IMAD.WIDE R18, R133, 0x2, RZ ;  /* 0x0000000285127825 */ /* 0x010fe200078e02ff */
[----:B------:R-:W-:-:S04]  /*1c70*/  DEPBAR.LE SB0, 0x0 ;  /* 0x000080000000791a */ /* 0x000fc80000000000 */
[----:B---3--:R-:W-:Y:S01]  /*1c80*/  IMAD.WIDE R14, R134, 0x2, RZ ;  /* 0x00000002860e7825 */ /* 0x008fe200078e02ff */
[----:B------:R-:W-:Y:S01]  /*1c90*/  BAR.SYNC.DEFER_BLOCKING 0x0 ;  /* 0x0000000000007b1d */ /* 0x000fe20000010000 */
[----:B------:R-:W-:Y:S02]  /*1ca0*/  IADD3 R74, P4, R18, R72, RZ ;  /* 0x00000048124a7210 */ /* 0x000fe40007f9e0ff */
[C---:B------:R-:W-:Y:S01]  /*1cb0*/  IADD3 R10, P6, R48.reuse, R18, RZ ;  /* 0x00000012300a7210 */ /* 0x040fe20007fde0ff */
[--C-:B------:R-:W-:Y:S01]  /*1cc0*/  IMAD.X R47, R11, 0x1, R12.reuse, P5 ;  /* 0x000000010b2f7824 */ /* 0x100fe200028e060c */
[----:B------:R-:W-:Y:S01]  /*1cd0*/  IADD3 R48, P5, R48, R14, RZ ;  /* 0x0000000e30307210 */ /* 0x000fe20007fbe0ff */
[--C-:B------:R-:W-:Y:S01]  /*1ce0*/  IMAD.X R75, R19, 0x1, R12.reuse, P4 ;  /* 0x00000001134b7824 */ /* 0x100fe200020e060c */
[----:B------:R-:W-:Y:S01]  /*1cf0*/  IADD3 R72, P4, R14, R72, RZ ;  /* 0x000000480e487210 */ /* 0x000fe20007f9e0ff */
[----:B------:R-:W-:Y:S01]  /*1d00*/  IMAD.X R11, R13, 0x1, R19, P6 ;  /* 0x000000010d0b7824 */ /* 0x000fe200030e0613 */
[----:B------:R-:W-:Y:S01]  /*1d10*/  ISETP.GE.AND P6, PT, R9, c[0x0][0x1d4], PT ;  /* 0x0000750009007a0c */ /* 0x000fe20003fc6270 */
[----:B------:R-:W-:Y:S01]  /*1d20*/  IMAD.X R49, R13, 0x1, R15, P5 ;  /* 0x000000010d317824 */ /* 0x000fe200028e060f */
[----:B------:R-:W-:Y:S01]  /*1d30*/  ISETP.GE.AND P5, PT, R144, c[0x0][0x1d4], PT ;  /* 0x0000750090007a0c */ /* 0x000fe20003fa6270 */
[----:B------:R-:W-:-:S02]  /*1d40*/  IMAD.X R73, R15, 0x1, R12, P4 ;  /* 0x000000010f497824 */ /* 0x000fc400020e060c */
[C---:B------:R-:W-:Y:S01]  /*1d50*/  IMAD R193, R5.reuse, 0x2, R198 ;  /* 0x0000000205c17824 */ /* 0x040fe200078e02c6 */
[----:B------:R-:W-:Y:S01]  /*1d60*/  ISETP.LT.OR P4, PT, R44, 0x1, P5 ;  /* 0x000000012c00780c */ /* 0x000fe20002f81670 */
[----:B------:R-:W-:Y:S01]  /*1d70*/  IMAD R191, R5, 0x2, R194 ;  /* 0x0000000205bf7824 */ /* 0x000fe200078e02c2 */
[----:B------:R-:W-:Y:S01]  /*1d80*/  ISETP.GE.AND P5, PT, R8, c[0x0][0x1d4], PT ;  /* 0x0000750008007a0c */ /* 0x000fe20003fa6270 */
[----:B------:R-:W-:Y:S04]  /*1d90*/  LDSM.16.M88.4 R76, [R198+0xc100] ;  /* 0x00c10000c64c783b */ /* 0x000fe80000000200 */
[----:B------:R-:W1:Y:S04]  /*1da0*/  LDSM.16.M88.4 R28, [R197+0x6100] ;  /* 0x00610000c51c783b */ /* 0x000e680000000200 */
[----:B------:R-:W-:Y:S04]  /*1db0*/  LDSM.16.M88.4 R56, [R194+0xc100] ;  /* 0x00c10000c238783b */ /* 0x000fe80000000200 */
[----:B-----5:R-:W2:Y:S04]  /*1dc0*/  LDSM.16.M88.4 R20, [R197+0x6900] ;  /* 0x00690000c514783b */ /* 0x020ea80000000200 */
[----:B------:R-:W3:Y:S04]  /*1dd0*/  LDSM.16.M88.4 R12, [R197+0x7100] ;  /* 0x00710000c50c783b */ /* 0x000ee80000000200 */
[----:B------:R-:W4:Y:S04]  /*1de0*/  LDSM.16.M88.4 R40, [R197+0x7900] ;  /* 0x00790000c528783b */ /* 0x000f280000000200 */
[----:B------:R-:W5:Y:S04]  /*1df0*/  LDSM.16.M88.4 R36, [R196] ;  /* 0x00000000c424783b */ /* 0x000f680000000200 */
[----:B------:R-:W3:Y:S04]  /*1e00*/  LDSM.16.M88.4 R68, [R196+0x800] ;  /* 0x00080000c444783b */ /* 0x000ee80000000200 */
[----:B------:R-:W4:Y:S04]  /*1e10*/  LDSM.16.M88.4 R64, [R196+0x1000] ;  /* 0x00100000c440783b */ /* 0x000f280000000200 */
[----:B------:R-:W4:Y:S04]  /*1e20*/  LDSM.16.M88.4 R60, [R196+0x1800] ;  /* 0x00180000c43c783b */ /* 0x000f280000000200 */
[----:B------:R-:W-:Y:S01]  /*1e30*/  @!PT LDS RZ, [RZ] ;  /* 0x00000000fffff984 */ /* 0x000fe20000000800 */
[----:B------:R-:W-:Y:S01]  /*1e40*/  @!PT LDS RZ, [RZ] ;  /* 0x00000000fffff984 */ /* 0x000fe20000000800 */
[----:B------:R-:W-:Y:S01]  /*1e50*/  @!PT LDS RZ, [RZ] ;  /* 0x00000000fffff984 */ /* 0x000fe20000000800 */
[----:B------:R3:W-:Y:S01]  /*1e60*/  LDGSTS.E.BYPASS.LTC128B.128 [R199+0x100], [R16.64], !P4 ;  /* 0x0010000010c77fae */ /* 0x0007e2000e101d4c */
[----:B------:R-:W-:-:S02]  /*1e70*/  ISETP.LT.OR P4, PT, R44, 0x1, P6 ;  /* 0x000000012c00780c */ /* 0x000fc40003781670 */
[C---:B------:R-:W-:Y:S01]  /*1e80*/  ISETP.LT.OR P6, PT, R44.reuse, 0x21, P6 ;  /* 0x000000212c00780c */ /* 0x040fe200037c1670 */
[C---:B-1----:R-:W-:Y:S08]  /*1e90*/  HMMA.16816.F32 R32, R76.reuse, R28, RZ ;  /* 0x0000001c4c20723c */ /* 0x042ff000000018ff */
[----:B------:R-:W-:Y:S02]  /*1ea0*/  HMMA.16816.F32 R28, R76, R30, RZ ;  /* 0x0000001e4c1c723c */ /* 0x000fe400000018ff */
[----:B------:R4:W-:Y:S01]  /*1eb0*/  LDGSTS.E.BYPASS.LTC128B.128 [R199+0x2100], [R10.64], !P4 ;  /* 0x021000000ac77fae */ /* 0x0009e2000e101d4c */
[----:B------:R-:W-:-:S02]  /*1ec0*/  ISETP.LT.OR P4, PT, R44, 0x1, P5 ;  /* 0x000000012c00780c */ /* 0x000fc40002f81670 */
[----:B------:R-:W-:-:S03]  /*1ed0*/  ISETP.LT.OR P5, PT, R44, 0x21, P5 ;  /* 0x000000212c00780c */ /* 0x000fc60002fa1670 */
[C---:B--2---:R-:W-:Y:S08]  /*1ee0*/  HMMA.16816.F32 R24, R76.reuse, R20, RZ ;  /* 0x000000144c18723c */ /* 0x044ff000000018ff */
[----:B------:R1:W-:Y:S01]  /*1ef0*/  LDGSTS.E.BYPASS.LTC128B.128 [R199+0x4100], [R48.64], !P4 ;  /* 0x0410000030c77fae */ /* 0x0003e2000e101d4c */
[----:B------:R-:W-:Y:S01]  /*1f00*/  ISETP.GE.AND P4, PT, R144, c[0x0][0x1d4], PT ;  /* 0x0000750090007a0c */ /* 0x000fe20003f86270 */
[----:B---3--:R-:W-:Y:S03]  /*1f10*/  HMMA.16816.F32 R16, R76, R12, RZ ;  /* 0x0000000c4c10723c */ /* 0x008fe600000018ff */
[----:B------:R-:W-:-:S05]  /*1f20*/  ISETP.LT.OR P4, PT, R44, 0x21, P4 ;  /* 0x000000212c00780c */ /* 0x000fca0002781670 */
[C---:B------:R-:W-:Y:S08]  /*1f30*/  HMMA.16816.F32 R20, R76.reuse, R22, RZ ;  /* 0x000000164c14723c */ /* 0x040ff000000018ff */
[----:B------:R2:W-:Y:S01]  /*1f40*/  LDGSTS.E.BYPASS.LTC128B.128 [R199+0x1100], [R46.64], !P4 ;  /* 0x011000002ec77fae */ /* 0x0005e2000e101d4c */
[----:B------:R-:W-:Y:S01]  /*1f50*/  LOP3.LUT P4, RZ, R2, 0x4, RZ, 0xc0, !PT ;  /* 0x0000000402ff7812 */ /* 0x000fe2000788c0ff */
[----:B------:R-:W-:Y:S01]  /*1f60*/  IMAD.MOV.U32 R2, RZ, RZ, 0x40 ;  /* 0x00000040ff027424 */ /* 0x000fe200078e00ff */
[----:B------:R-:W-:Y:S01]  /*1f70*/  HMMA.16816.F32 R12, R76, R14, RZ ;  /* 0x0000000e4c0c723c */ /* 0x000fe200000018ff */
[----:B------:R3:W-:Y:S01]  /*1f80*/  LDGSTS.E.BYPASS.LTC128B.128 [R199+0x3100], [R74.64], !P6 ;  /* 0x031000004ac77fae */ /* 0x0007e2000f101d4c */
[----:B------:R-:W-:-:S02]  /*1f90*/  ISETP.GT.AND P6, PT, R202, 0x3f, PT ;  /* 0x0000003fca00780c */ /* 0x000fc40003fc4270 */
[----:B------:R-:W-:Y:S01]  /*1fa0*/  SEL R2, R2, 0xffffffc0, !P4 ;  /* 0xffffffc002027807 */ /* 0x000fe20006000000 */
[----:B------:R3:W-:Y:S01]  /*1fb0*/  LDGSTS.E.BYPASS.LTC128B.128 [R199+0x5100], [R72.64], !P5 ;  /* 0x0510000048c77fae */ /* 0x0007e2000e901d4c */
[----:B------:R-:W-:Y:S02]  /*1fc0*/  PLOP3.LUT P4, PT, PT, PT, UP0, 0x80, 0x0 ;  /* 0x000000000000781c */ /* 0x000fe40003f8f008 */
[C---:B----4-:R-:W-:Y:S01]  /*1fd0*/  HMMA.16816.F32 R8, R76.reuse, R40, RZ ;  /* 0x000000284c08723c */ /* 0x050fe200000018ff */
[----:B------:R-:W-:Y:S01]  /*1fe0*/  IMAD.IADD R192, R197, 0x1, R2 ;  /* 0x00000001c5c07824 */ /* 0x000fe200078e0202 */
[----:B------:R-:W-:Y:S01]  /*1ff0*/  LDSM.16.M88.4 R52, [R193+0xc100] ;  /* 0x00c10000c134783b */ /* 0x000fe20000000200 */
[----:B------:R-:W-:Y:S01]  /*2000*/  IMAD.IADD R184, R2, 0x1, R196 ;  /* 0x0000000102b87824 */ /* 0x000fe200078e02c4 */
[----:B------:R-:W-:Y:S02]  /*2010*/  LOP3.LUT R2, R6, R7, RZ, 0xfc, !PT ;  /* 0x0000000706027212 */ /* 0x000fe400078efcff */
[----:B-1----:R-:W1:Y:S02]  /*2020*/  LDSM.16.M88.4 R48, [R192+0x6100] ;  /* 0x00610000c030783b */ /* 0x002e640000000200 */
[----:B------:R-:W-:Y:S02]  /*2030*/  HMMA.16816.F32 R76, R76, R42, RZ ;  /* 0x0000002a4c4c723c */ /* 0x000fe400000018ff */
[----:B------:R-:W-:Y:S04]  /*2040*/  LDSM.16.M88.4 R40, [R192+0x7100] ;  /* 0x00710000c028783b */ /* 0x000fe80000000200 */
[----:B------:R-:W0:Y:S02]  /*2050*/  LDGDEPBAR ;  /* 0x00000000000079af */ /* 0x000e240000000000 */
[C---:B-----5:R-:W-:Y:S02]  /*2060*/  HMMA.16816.F32 R32, R56.reuse, R36, R32 ;  /* 0x000000243820723c */ /* 0x060fe40000001820 */
[----:B--2---:R-:W2:Y:S06]  /*2070*/  LDSM.16.M88.4 R44, [R192+0x6900] ;  /* 0x00690000c02c783b */ /* 0x004eac0000000200 */
[C---:B------:R-:W-:Y:S01]  /*2080*/  HMMA.16816.F32 R28, R56.reuse, R38, R28 ;  /* 0x00000026381c723c */ /* 0x040fe2000000181c */
[----:B------:R-:W4:Y:S04]  /*2090*/  LDSM.16.M88.4 R36, [R192+0x7900] ;  /* 0x00790000c024783b */ /* 0x000f280000000200 */
[----:B---3--:R-:W-:Y:S03]  /*20a0*/  LDSM.16.M88.4 R72, [R191+0xc100] ;  /* 0x00c10000bf48783b */ /* 0x008fe60000000200 */
[C---:B------:R-:W-:Y:S08]  /*20b0*/  HMMA.16816.F32 R24, R56.reuse, R68, R24 ;  /* 0x000000443818723c */ /* 0x040ff00000001818 */
[C---:B------:R-:W-:Y:S01]  /*20c0*/  HMMA.16816.F32 R20, R56.reuse, R70, R20 ;  /* 0x000000463814723c */ /* 0x040fe20000001814 */
[----:B------:R-:W3:Y:S07]  /*20d0*/  LDSM.16.M88.4 R68, [R184] ;  /* 0x00000000b844783b */ /* 0x000eee0000000200 */
[C---:B------:R-:W-:Y:S08]  /*20e0*/  HMMA.16816.F32 R16, R56.reuse, R64, R16 ;  /* 0x000000403810723c */ /* 0x040ff00000001810 */
[C---:B------:R-:W-:Y:S01]  /*20f0*/  HMMA.16816.F32 R12, R56.reuse, R66, R12 ;  /* 0x00000042380c723c */ /* 0x040fe2000000180c */
[----:B------:R-:W5:Y:S07]  /*2100*/  LDSM.16.M88.4 R64, [R184+0x800] ;  /* 0x00080000b840783b */ /* 0x000f6e0000000200 */
[C---:B------:R-:W-:Y:S08]  /*2110*/  HMMA.16816.F32 R8, R56.reuse, R60, R8 ;  /* 0x0000003c3808723c */ /* 0x040ff00000001808 */
[----:B------:R-:W-:Y:S01]  /*2120*/  HMMA.16816.F32 R76, R56, R62, R76 ;  /* 0x0000003e384c723c */ /* 0x000fe2000000184c */
[----:B------:R-:W3:Y:S04]  /*2130*/  LDSM.16.M88.4 R60, [R184+0x1000] ;  /* 0x00100000b83c783b */ /* 0x000ee80000000200 */
[----:B------:R-:W3:Y:S03]  /*2140*/  LDSM.16.M88.4 R56, [R184+0x1800] ;  /* 0x00180000b838783b */ /* 0x000ee60000000200 */
[C---:B-1----:R-:W-:Y:S08]  /*2150*/  HMMA.16816.F32 R32, R52.reuse, R48, R32 ;  /* 0x000000303420723c */ /* 0x042ff00000001820 */
[C---:B------:R-:W-:Y:S01]  /*2160*/  HMMA.16816.F32 R28, R52.reuse, R50, R28 ;  /* 0x00000032341c723c */ /* 0x040fe2000000181c */
[----:B------:R-:W-:Y:S07]  /*2170*/  LDSM.16.M88.4 R48, [R197+0x8100] ;  /* 0x00810000c530783b */ /* 0x000fee0000000200 */
[C---:B--2---:R-:W-:Y:S08]  /*2180*/  HMMA.16816.F32 R24, R52.reuse, R44, R24 ;  /* 0x0000002c3418723c */ /* 0x044ff00000001818 */
[C---:B------:R-:W-:Y:S01]  /*2190*/  HMMA.16816.F32 R20, R52.reuse, R46, R20 ;  /* 0x0000002e3414723c */ /* 0x040fe20000001814 */
[----:B------:R-:W-:Y:S07]  /*21a0*/  LDSM.16.M88.4 R44, [R197+0x8900] ;  /* 0x00890000c52c783b */ /* 0x000fee0000000200 */
[C---:B------:R-:W-:Y:S08]  /*21b0*/  HMMA.16816.F32 R16, R52.reuse, R40, R16 ;  /* 0x000000283410723c */ /* 0x040ff00000001810 */
[C---:B------:R-:W-:Y:S01]  /*21c0*/  HMMA.16816.F32 R12, R52.reuse, R42, R12 ;  /* 0x0000002a340c723c */ /* 0x040fe2000000180c */
[----:B------:R-:W-:Y:S07]  /*21d0*/  LDSM.16.M88.4 R40, [R197+0x9100] ;  /* 0x00910000c528783b */ /* 0x000fee0000000200 */
[C---:B----4-:R-:W-:Y:S08]  /*21e0*/  HMMA.16816.F32 R8, R52.reuse, R36, R8 ;  /* 0x000000243408723c */ /* 0x050ff00000001808 */
[----:B------:R-:W-:Y:S01]  /*21f0*/  HMMA.16816.F32 R76, R52, R38, R76 ;  /* 0x00000026344c723c */ /* 0x000fe2000000184c */
[----:B------:R-:W1:Y:S04]  /*2200*/  LDSM.16.M88.4 R52, [R198+0x10100] ;  /* 0x01010000c634783b */ /* 0x000e680000000200 */
[----:B------:R-:W2:Y:S03]  /*2210*/  LDSM.16.M88.4 R36, [R197+0x9900] ;  /* 0x00990000c524783b */ /* 0x000ea60000000200 */
[C---:B---3--:R-:W-:Y:S08]  /*2220*/  HMMA.16816.F32 R32, R72.reuse, R68, R32 ;  /* 0x000000444820723c */ /* 0x048ff00000001820 */
[C---:B------:R-:W-:Y:S01]  /*2230*/  HMMA.16816.F32 R28, R72.reuse, R70, R28 ;  /* 0x00000046481c723c */ /* 0x040fe2000000181c */
[----:B------:R-:W-:Y:S07]  /*2240*/  LDSM.16.M88.4 R68, [R196+0x2000] ;  /* 0x00200000c444783b */ /* 0x000fee0000000200 */
[C---:B-----5:R-:W-:Y:S08]  /*2250*/  HMMA.16816.F32 R24, R72.reuse, R64, R24 ;  /* 0x000000404818723c */ /* 0x060ff00000001818 */
        /* <DEDUP_REMOVED lines=8> */
[----:B------:R-:W4:Y:S03]  /*22e0*/  LDSM.16.M88.4 R56, [R196+0x3800] ;  /* 0x00380000c438783b */ /* 0x000f260000000200 */
[C---:B-1----:R-:W-:Y:S08]  /*22f0*/  HMMA.16816.F32 R32, R52.reuse, R48, R32 ;  /* 0x000000303420723c */ /* 0x042ff00000001820 */
        /* <DEDUP_REMOVED lines=10> */
[----:B------:R-:W1:Y:S04]  /*23a0*/  LDSM.16.M88.4 R52, [R193+0x10100] ;  /* 0x01010000c134783b */ /* 0x000e680000000200 */
[----:B------:R-:W2:Y:S03]  /*23b0*/  LDSM.16.M88.4 R36, [R192+0x9900] ;  /* 0x00990000c024783b */ /* 0x000ea60000000200 */
[C---:B---3--:R-:W-:Y:S08]  /*23c0*/  HMMA.16816.F32 R32, R72.reuse, R68, R32 ;  /* 0x000000444820723c */ /* 0x048ff00000001820 */
        /* <DEDUP_REMOVED lines=8> */
[C---:B----4-:R-:W-:Y:S08]  /*2450*/  HMMA.16816.F32 R8, R72.reuse, R56, R8 ;  /* 0x000000384808723c */ /* 0x050ff00000001808 */
        /* <DEDUP_REMOVED lines=53> */
[----:B------:R-:W-:Y:S04]  /*27b0*/  LDSM.16.M88.4 R56, [R191+0x14100] ;  /* 0x01410000bf38783b */ /* 0x000fe80000000200 */
[----:B------:R-:W3:Y:S01]  /*27c0*/  LDSM.16.M88.4 R72, [R184+0x4000] ;  /* 0x00400000b848783b */ /* 0x000ee20000000200 */
[----:B------:R-:W-:-:S04]  /*27d0*/  DEPBAR.LE SB0, 0x0 ;  /* 0x000080000000791a */ /* 0x000fc80000000000 */
[C---:B-1----:R-:W-:Y:S08]  /*27e0*/  HMMA.16816.F32 R32, R52.reuse, R48, R32 ;  /* 0x000000303420723c */ /* 0x042ff00000001820 */
[C---:B------:R-:W-:Y:S08]  /*27f0*/  HMMA.16816.F32 R28, R52.reuse, R50, R28 ;  /* 0x00000032341c723c */ /* 0x040ff0000000181c */
[C---:B------:R-:W-:Y:S08]  /*2800*/  HMMA.16816.F32 R24, R52.reuse, R44, R24 ;  /* 0x0000002c3418723c */ /* 0x040ff00000001818 */
[C---:B------:R-:W-:Y:S08]  /*2810*/  HMMA.16816.F32 R20, R52.reuse, R46, R20 ;  /* 0x0000002e3414723c */ /* 0x040ff00000001814 */
[C---:B------:R-:W-:Y:S08]  /*2820*/  HMMA.16816.F32 R16, R52.reuse, R40, R16 ;  /* 0x000000283410723c */ /* 0x040ff00000001810 */
[C---:B------:R-:W-:Y:S08]  /*2830*/  HMMA.16816.F32 R12, R52.reuse, R42, R12 ;  /* 0x0000002a340c723c */ /* 0x040ff0000000180c */
[C---:B--2---:R-:W-:Y:S08]  /*2840*/  HMMA.16816.F32 R8, R52.reuse, R36, R8 ;  /* 0x000000243408723c */ /* 0x044ff00000001808 */
[----:B------:R-:W-:Y:S08]  /*2850*/  HMMA.16816.F32 R76, R52, R38, R76 ;  /* 0x00000026344c723c */ /* 0x000ff0000000184c */
[C---:B---3--:R-:W-:Y:S08]  /*2860*/  HMMA.16816.F32 R32, R56.reuse, R72, R32 ;  /* 0x000000483820723c */ /* 0x048ff00000001820 */
[C---:B------:R-:W-:Y:S08]  /*2870*/  HMMA.16816.F32 R28, R56.reuse, R74, R28 ;  /* 0x0000004a381c723c */ /* 0x040ff0000000181c */
[C---:B------:R-:W-:Y:S08]  /*2880*/  HMMA.16816.F32 R24, R56.reuse, R68, R24 ;  /* 0x000000443818723c */ /* 0x040ff00000001818 */
[C---:B------:R-:W-:Y:S08]  /*2890*/  HMMA.16816.F32 R20, R56.reuse, R70, R20 ;  /* 0x000000463814723c */ /* 0x040ff00000001814 */
[C---:B------:R-:W-:Y:S08]  /*28a0*/  HMMA.16816.F32 R16, R56.reuse, R64, R16 ;  /* 0x000000403810723c */ /* 0x040ff00000001810 */
[C---:B------:R-:W-:Y:S08]  /*28b0*/  HMMA.16816.F32 R12, R56.reuse, R66, R12 ;  /* 0x00000042380c723c */ /* 0x040ff0000000180c */
[C---:B------:R-:W-:Y:S08]  /*28c0*/  HMMA.16816.F32 R8, R56.reuse, R60, R8 ;  /* 0x0000003c3808723c */ /* 0x040ff00000001808 */
[----:B------:R-:W-:Y:S01]  /*28d0*/  HMMA.16816.F32 R76, R56, R62, R76 ;  /* 0x0000003e384c723c */ /* 0x000fe2000000184c */
[----:B------:R-:W-:Y:S06]  /*28e0*/  BAR.SYNC.DEFER_BLOCKING 0x0 ;  /* 0x0000000000007b1d */ /* 0x000fec0000010000 */
[----:B------:R-:W-:Y:S05]  /*28f0*/  @!P4 BRA `(.L_x_3095) ;  /* 0x000004300000c947 */ /* 0x000fea0003800000 */
[----:B------:R-:W-:Y:S01]  /*2900*/  ULEA UR11, UR11, UR8, 0x6 ;  /* 0x000000080b0b7291 */ /* 0x000fe2000f8e303f */
        /* <DEDUP_REMOVED lines=39> */
[----:B------:R-:W2:Y:S01]  /*2b80*/  SHFL.IDX PT, R43, R47, 0x1, 0x181f ;  /* 0x00381f002f2b7f89 */ /* 0x000ea200000e0000 */
[----:B------:R-:W-:-:S03]  /*2b90*/  SHF.L.U64.HI R37, R133, 0x1, R146 ;  /* 0x0000000185257819 */ /* 0x000fc60000010292 */
[----:B------:R3:W4:Y:S04]  /*2ba0*/  SHFL.IDX PT, R45, R6, RZ, 0x181f ;  /* 0x00181fff062d7589 */ /* 0x00072800000e0000 */
[----:B------:R-:W5:Y:S01]  /*2bb0*/  SHFL.IDX PT, R44, R47, RZ, 0x181f ;  /* 0x00181fff2f2c7589 */ /* 0x000f6200000e0000 */
[----:B-1----:R-:W-:-:S04]  /*2bc0*/  IADD3 R50, P5, P4, R50, R42, R39 ;  /* 0x0000002a32327210 */ /* 0x002fc80007cbe027 */
[----:B--2---:R-:W-:Y:S02]  /*2bd0*/  IADD3.X R51, RZ, R43, R40, P5, P4 ;  /* 0x0000002bff337210 */ /* 0x004fe40002fe8428 */
[----:B------:R-:W-:Y:S01]  /*2be0*/  IADD3 R48, P5, P4, R49, R42, R36 ;  /* 0x0000002a31307210 */ /* 0x000fe20007cbe024 */
[----:B---3--:R-:W-:-:S03]  /*2bf0*/  IMAD.SHL.U32 R6, R134, 0x2, RZ ;  /* 0x0000000286067824 */ /* 0x008fc600078e00ff */
[----:B------:R-:W-:Y:S02]  /*2c00*/  IADD3.X R49, RZ, R43, R37, P5, P4 ;  /* 0x0000002bff317210 */ /* 0x000fe40002fe8425 */
[----:B------:R-:W-:Y:S02]  /*2c10*/  IADD3 R42, P5, P4, R41, R42, R6 ;  /* 0x0000002a292a7210 */ /* 0x000fe40007cbe006 */
[----:B------:R-:W-:-:S04]  /*2c20*/  SHF.L.U64.HI R41, R134, 0x1, R135 ;  /* 0x0000000186297819 */ /* 0x000fc80000010287 */
[----:B------:R-:W-:Y:S02]  /*2c30*/  IADD3.X R43, RZ, R43, R41, P5, P4 ;  /* 0x0000002bff2b7210 */ /* 0x000fe40002fe8429 */
[C---:B----4-:R-:W-:Y:S02]  /*2c40*/  IADD3 R52, P5, R45.reuse, R39, RZ ;  /* 0x000000272d347210 */ /* 0x050fe40007fbe0ff */
[----:B------:R-:W-:-:S03]  /*2c50*/  IADD3 R36, P4, R45, R36, RZ ;  /* 0x000000242d247210 */ /* 0x000fc60007f9e0ff */
[----:B-----5:R-:W-:Y:S01]  /*2c60*/  IMAD.X R53, R44, 0x1, R40, P5 ;  /* 0x000000012c357824 */ /* 0x020fe200028e0628 */
        /* <DEDUP_REMOVED lines=12> */
.L_x_3095:
[----:B------:R-:W-:Y:S01]  /*2d30*/  LOP3.LUT R4, R4, 0xffffffe0, RZ, 0xc0, !PT ;  /* 0xffffffe004047812 */ /* 0x000fe200078ec0ff */
[----:B-1----:R-:W-:Y:S01]  /*2d40*/  IMAD.U32 R36, RZ, RZ, UR9 ;  /* 0x00000009ff247e24 */ /* 0x002fe2000f8e00ff */
[----:B------:R-:W-:Y:S01]  /*2d50*/  UIADD3 UR6, UR6, -0x2, URZ ;  /* 0xfffffffe06067890 */ /* 0x000fe2000fffe03f */
[----:B------:R-:W-:Y:S01]  /*2d60*/  IMAD.SHL.U32 R195, R2, 0x2, RZ ;  /* 0x0000000202c37824 */ /* 0x000fe200078e00ff */
[----:B------:R-:W0:Y:S01]  /*2d70*/  LDGDEPBAR ;  /* 0x00000000000079af */ /* 0x000e220000000000 */
[----:B------:R-:W-:Y:S01]  /*2d80*/  IMAD.IADD R4, R3, 0x1, -R4 ;  /* 0x0000000103047824 */ /* 0x000fe200078e0a04 */
[----:B------:R-:W-:Y:S01]  /*2d90*/  UISETP.GE.AND UP0, UPT, UR6, UR7, UPT ;  /* 0x000000070600728c */ /* 0x000fe2000bf06270 */
[--C-:B------:R-:W-:Y:S01]  /*2da0*/  IMAD R189, R5, 0x2, R195.reuse ;  /* 0x0000000205bd7824 */ /* 0x100fe200078e02c3 */
[----:B------:R-:W-:Y:S01]  /*2db0*/  LDSM.16.MT88.4 R68, [R195+0x2100] ;  /* 0x00210000c344783b */ /* 0x000fe20000004200 */
[----:B------:R-:W-:Y:S01]  /*2dc0*/  IMAD R190, R0, 0x2, R195 ;  /* 0x0000000200be7824 */ /* 0x000fe200078e02c3 */
[----:B------:R-:W-:-:S02]  /*2dd0*/  SHF.R.S32.HI R3, RZ, 0x1f, R4 ;  /* 0x0000001fff037819 */ /* 0x000fc40000011404 */
[----:B------:R-:W-:Y:S01]  /*2de0*/  LDSM.16.MT88.4 R84, [R189+0x2100] ;  /* 0x00210000bd54783b */ /* 0x000fe20000004200 */
[----:B------:R-:W-:Y:S01]  /*2df0*/  IMAD R188, R5, 0x2, R190 ;  /* 0x0000000205bc7824 */ /* 0x000fe200078e02be */
[----:B------:R-:W-:Y:S02]  /*2e00*/  LEA.HI R3, R3, R4, RZ, 0x2 ;  /* 0x0000000403037211 */ /* 0x000fe400078f10ff */
[----:B------:R-:W-:Y:S02]  /*2e10*/  LDSM.16.MT88.4 R44, [R190+0x100] ;  /* 0x00010000be2c783b */ /* 0x000fe40000004200 */
[----:B------:R-:W-:Y:S02]  /*2e20*/  LOP3.LUT R3, R3, 0x7ffffffc, RZ, 0xc0, !PT ;  /* 0x7ffffffc03037812 */ /* 0x000fe400078ec0ff */
        /* <DEDUP_REMOVED lines=11> */
[C---:B------:R-:W-:Y:S01]  /*2ee0*/  ISETP.GT.AND P5, PT, R36.reuse, 0x8, PT ;  /* 0x000000082400780c */ /* 0x040fe20003fa4270 */
[----:B------:R-:W-:Y:S01]  /*2ef0*/  LDSM.16.MT88.4 R112, [R189+0x4100] ;  /* 0x00410000bd70783b */ /* 0x000fe20000004200 */
[----:B------:R-:W-:Y:S02]  /*2f00*/  FSEL R32, R35, -INF , P4 ;  /* 0xff80000023207808 */ /* 0x000fe40002000000 */
[----:B------:R-:W-:Y:S01]  /*2f10*/  FSEL R33, R33, -INF , P4 ;  /* 0xff80000021217808 */ /* 0x000fe20002000000 */
[----:B------:R-:W-:Y:S01]  /*2f20*/  LDSM.16.MT88.4 R136, [R190+0x900] ;  /* 0x00090000be88783b */ /* 0x000fe20000004200 */
[----:B------:R-:W-:-:S02]  /*2f30*/  ISETP.GT.AND P4, PT, R36, 0x9, PT ;  /* 0x000000092400780c */ /* 0x000fc40003f84270 */
[----:B------:R-:W-:Y:S02]  /*2f40*/  FSEL R6, R30, -INF , P5 ;  /* 0xff8000001e067808 */ /* 0x000fe40002800000 */
[----:B------:R-:W-:Y:S02]  /*2f50*/  FSEL R35, R28, -INF , P5 ;  /* 0xff8000001c237808 */ /* 0x000fe40002800000 */
[----:B------:R-:W-:Y:S02]  /*2f60*/  ISETP.GT.AND P5, PT, R36, 0x10, PT ;  /* 0x000000102400780c */ /* 0x000fe40003fa4270 */
[----:B------:R-:W-:Y:S02]  /*2f70*/  FSEL R4, R31, -INF , P4 ;  /* 0xff8000001f047808 */ /* 0x000fe40002000000 */
[----:B------:R-:W-:Y:S02]  /*2f80*/  FSEL R31, R29, -INF , P4 ;  /* 0xff8000001d1f7808 */ /* 0x000fe40002000000 */
[----:B------:R-:W-:-:S02]  /*2f90*/  FSEL R29, R24, -INF , P5 ;  /* 0xff800000181d7808 */ /* 0x000fc40002800000 */
[----:B------:R-:W-:Y:S02]  /*2fa0*/  FMNMX.FTZ R24, R3, R33, !PT ;  /* 0x0000002103187209 */ /* 0x000fe40007810000 */
[----:B------:R-:W-:Y:S02]  /*2fb0*/  ISETP.GT.AND P4, PT, R36, 0x11, PT ;  /* 0x000000112400780c */ /* 0x000fe40003f84270 */
[----:B------:R-:W-:Y:S02]  /*2fc0*/  FSEL R30, R26, -INF , P5 ;  /* 0xff8000001a1e7808 */ /* 0x000fe40002800000 */
[----:B------:R-:W-:Y:S02]  /*2fd0*/  ISETP.GT.AND P5, PT, R36, 0x18, PT ;  /* 0x000000182400780c */ /* 0x000fe40003fa4270 */
[----:B------:R-:W-:Y:S02]  /*2fe0*/  FMNMX.FTZ R24, R35, R24, !PT ;  /* 0x0000001823187209 */ /* 0x000fe40007810000 */
[----:B------:R-:W-:-:S02]  /*2ff0*/  FSEL R28, R27, -INF , P4 ;  /* 0xff8000001b1c7808 */ /* 0x000fc40002000000 */
[----:B------:R-:W-:Y:S02]  /*3000*/  FSEL R25, R25, -INF , P4 ;  /* 0xff80000019197808 */ /* 0x000fe40002000000 */
[----:B------:R-:W-:Y:S02]  /*3010*/  ISETP.GT.AND P4, PT, R36, 0x19, PT ;  /* 0x000000192400780c */ /* 0x000fe40003f84270 */
[----:B------:R-:W-:Y:S02]  /*3020*/  FSEL R7, R20, -INF , P5 ;  /* 0xff80000014077808 */ /* 0x000fe40002800000 */
[----:B------:R-:W-:Y:S02]  /*3030*/  FMNMX.FTZ R20, R31, R24, !PT ;  /* 0x000000181f147209 */ /* 0x000fe40007810000 */
[----:B------:R-:W-:Y:S02]  /*3040*/  FSEL R26, R22, -INF , P5 ;  /* 0xff800000161a7808 */ /* 0x000fe40002800000 */
[----:B------:R-:W-:-:S02]  /*3050*/  FSEL R24, R23, -INF , P4 ;  /* 0xff80000017187808 */ /* 0x000fc40002000000 */
[----:B------:R-:W-:Y:S02]  /*3060*/  FSEL R21, R21, -INF , P4 ;  /* 0xff80000015157808 */ /* 0x000fe40002000000 */
[C---:B------:R-:W-:Y:S02]  /*3070*/  ISETP.GT.AND P5, PT, R36.reuse, 0x20, PT ;  /* 0x000000202400780c */ /* 0x040fe40003fa4270 */
[----:B------:R-:W-:Y:S02]  /*3080*/  ISETP.GT.AND P4, PT, R36, 0x21, PT ;  /* 0x000000212400780c */ /* 0x000fe40003f84270 */
[----:B------:R-:W-:Y:S02]  /*3090*/  FMNMX.FTZ R20, R29, R20, !PT ;  /* 0x000000141d147209 */ /* 0x000fe40007810000 */
[----:B------:R-:W-:Y:S02]  /*30a0*/  FSEL R171, R16, -INF , P5 ;  /* 0xff80000010ab7808 */ /* 0x000fe40002800000 */
[----:B------:R-:W-:-:S02]  /*30b0*/  FSEL R163, R17, -INF , P4 ;  /* 0xff80000011a37808 */ /* 0x000fc40002000000 */
[----:B------:R-:W-:Y:S02]  /*30c0*/  FMNMX.FTZ R16, R25, R20, !PT ;  /* 0x0000001419107209 */ /* 0x000fe40007810000 */
[----:B------:R-:W-:Y:S02]  /*30d0*/  FMNMX.FTZ R17, R34, R32, !PT ;  /* 0x0000002022117209 */ /* 0x000fe40007810000 */
[----:B------:R-:W-:Y:S02]  /*30e0*/  FSEL R166, R18, -INF , P5 ;  /* 0xff80000012a67808 */ /* 0x000fe40002800000 */
[----:B------:R-:W-:Y:S02]  /*30f0*/  FSEL R204, R19, -INF , P4 ;  /* 0xff80000013cc7808 */ /* 0x000fe40002000000 */
[C---:B------:R-:W-:Y:S02]  /*3100*/  ISETP.GT.AND P5, PT, R36.reuse, 0x28, PT ;  /* 0x000000282400780c */ /* 0x040fe40003fa4270 */
[----:B------:R-:W-:-:S02]  /*3110*/  ISETP.GT.AND P4, PT, R36, 0x29, PT ;  /* 0x000000292400780c */ /* 0x000fc40003f84270 */
[----:B------:R-:W-:Y:S02]  /*3120*/  FMNMX.FTZ R16, R7, R16, !PT ;  /* 0x0000001007107209 */ /* 0x000fe40007810000 */
[----:B------:R-:W-:Y:S02]  /*3130*/  FMNMX.FTZ R17, R6, R17, !PT ;  /* 0x0000001106117209 */ /* 0x000fe40007810000 */
[----:B------:R-:W-:Y:S02]  /*3140*/  FSEL R168, R14, -INF , P5 ;  /* 0xff8000000ea87808 */ /* 0x000fe40002800000 */
[----:B------:R-:W-:Y:S02]  /*3150*/  FSEL R174, R15, -INF , P4 ;  /* 0xff8000000fae7808 */ /* 0x000fe40002000000 */
[----:B------:R-:W-:Y:S02]  /*3160*/  FMNMX.FTZ R14, R21, R16, !PT ;  /* 0x00000010150e7209 */ /* 0x000fe40007810000 */
[----:B------:R-:W-:-:S02]  /*3170*/  FMNMX.FTZ R15, R4, R17, !PT ;  /* 0x00000011040f7209 */ /* 0x000fc40007810000 */
[----:B------:R-:W-:Y:S01]  /*3180*/  FSEL R169, R12, -INF , P5 ;  /* 0xff8000000ca97808 */ /* 0x000fe20002800000 */
[----:B------:R-:W-:Y:S01]  /*3190*/  LDSM.16.MT88.4 R16, [R189+0x2900] ;  /* 0x00290000bd10783b */ /* 0x000fe20000004200 */
[----:B------:R-:W-:Y:S02]  /*31a0*/  FSEL R165, R13, -INF , P4 ;  /* 0xff8000000da57808 */ /* 0x000fe40002000000 */
[----:B------:R-:W-:Y:S02]  /*31b0*/  FMNMX.FTZ R12, R171, R14, !PT ;  /* 0x0000000eab0c7209 */ /* 0x000fe40007810000 */
[----:B------:R-:W-:Y:S02]  /*31c0*/  FMNMX.FTZ R13, R30, R15, !PT ;  /* 0x0000000f1e0d7209 */ /* 0x000fe40007810000 */
[----:B------:R-:W-:Y:S02]  /*31d0*/  ISETP.GT.AND P5, PT, R36, 0x30, PT ;  /* 0x000000302400780c */ /* 0x000fe40003fa4270 */
[----:B------:R-:W-:-:S02]  /*31e0*/  FMNMX.FTZ R12, R163, R12, !PT ;  /* 0x0000000ca30c7209 */ /* 0x000fc40007810000 */
[----:B------:R-:W-:Y:S02]  /*31f0*/  FMNMX.FTZ R13, R28, R13, !PT ;  /* 0x0000000d1c0d7209 */ /* 0x000fe40007810000 */
[----:B------:R-:W-:Y:S02]  /*3200*/  FSEL R170, R10, -INF , P5 ;  /* 0xff8000000aaa7808 */ /* 0x000fe40002800000 */
[----:B------:R-:W-:Y:S02]  /*3210*/  FMNMX.FTZ R10, R169, R12, !PT ;  /* 0x0000000ca90a7209 */ /* 0x000fe40007810000 */
[----:B------:R-:W-:Y:S02]  /*3220*/  FMNMX.FTZ R13, R26, R13, !PT ;  /* 0x0000000d1a0d7209 */ /* 0x000fe40007810000 */
[----:B------:R-:W-:Y:S02]  /*3230*/  ISETP.GT.AND P4, PT, R36, 0x31, PT ;  /* 0x000000312400780c */ /* 0x000fe40003f84270 */
[----:B------:R-:W-:-:S02]  /*3240*/  FSEL R175, R8, -INF , P5 ;  /* 0xff80000008af7808 */ /* 0x000fc40002800000 */
[----:B------:R-:W-:Y:S02]  /*3250*/  FMNMX.FTZ R10, R165, R10, !PT ;  /* 0x0000000aa50a7209 */ /* 0x000fe40007810000 */
[----:B------:R-:W-:Y:S02]  /*3260*/  FMNMX.FTZ R13, R24, R13, !PT ;  /* 0x0000000d180d7209 */ /* 0x000fe40007810000 */
[----:B------:R-:W-:Y:S02]  /*3270*/  FSEL R173, R9, -INF , P4 ;  /* 0xff80000009ad7808 */ /* 0x000fe40002000000 */
[----:B------:R-:W-:Y:S02]  /*3280*/  ISETP.GT.AND P5, PT, R36, 0x38, PT ;  /* 0x000000382400780c */ /* 0x000fe40003fa4270 */
[----:B------:R-:W-:Y:S02]  /*3290*/  FMNMX.FTZ R10, R175, R10, !PT ;  /* 0x0000000aaf0a7209 */ /* 0x000fe40007810000 */
[----:B------:R-:W-:-:S02]  /*32a0*/  FMNMX.FTZ R13, R166, R13, !PT ;  /* 0x0000000da60d7209 */ /* 0x000fc40007810000 */
[----:B------:R-:W-:Y:S02]  /*32b0*/  FSEL R142, R11, -INF , P4 ;  /* 0xff8000000b8e7808 */ /* 0x000fe40002000000 */
[----:B------:R-:W-:Y:S02]  /*32c0*/  ISETP.GT.AND P4, PT, R36, 0x39, PT ;  /* 0x000000392400780c */ /* 0x000fe40003f84270 */
[----:B------:R-:W-:Y:S01]  /*32d0*/  FSEL R143, R76, -INF , P5 ;  /* 0xff8000004c8f7808 */ /* 0x000fe20002800000 */
[----:B------:R-:W-:Y:S01]  /*32e0*/  LDSM.16.MT88.4 R36, [R195+0x100] ;  /* 0x00010000c324783b */ /* 0x000fe20000004200 */
[----:B------:R-:W-:Y:S02]  /*32f0*/  FMNMX.FTZ R10, R173, R10, !PT ;  /* 0x0000000aad0a7209 */ /* 0x000fe40007810000 */
[----:B------:R-:W-:Y:S02]  /*3300*/  FMNMX.FTZ R9, R204, R13, !PT ;  /* 0x0000000dcc097209 */ /* 0x000fe40007810000 */
[----:B------:R-:W-:Y:S01]  /*3310*/  FSEL R141, R77, -INF , P4 ;  /* 0xff8000004d8d7808 */ /* 0x000fe20002000000 */
[----:B------:R-:W-:Y:S01]  /*3320*/  LDSM.16.MT88.4 R12, [R188+0x2900] ;  /* 0x00290000bc0c783b */ /* 0x000fe20000004200 */
[----:B------:R-:W-:-:S02]  /*3330*/  FMNMX.FTZ R8, R143, R10, !PT ;  /* 0x0000000a8f087209 */ /* 0x000fc40007810000 */
[----:B------:R-:W-:Y:S02]  /*3340*/  FMNMX.FTZ R9, R168, R9, !PT ;  /* 0x00000009a8097209 */ /* 0x000fe40007810000 */
[----:B------:R-:W-:Y:S02]  /*3350*/  FMNMX.FTZ R8, R141, R8, !PT ;  /* 0x000000088d087209 */ /* 0x000fe40007810000 */
[----:B------:R-:W-:Y:S02]  /*3360*/  FMNMX.FTZ R9, R174, R9, !PT ;  /* 0x00000009ae097209 */ /* 0x000fe40007810000 */
[----:B------:R-:W-:Y:S01]  /*3370*/  FSEL R140, R78, -INF , P5 ;  /* 0xff8000004e8c7808 */ /* 0x000fe20002800000 */
[----:B------:R-:W1:Y:S01]  /*3380*/  SHFL.BFLY PT, R11, R8, 0x2, 0x1f ;  /* 0x0c401f00080b7f89 */ /* 0x000e6200000e0000 */
[----:B------:R-:W-:Y:S02]  /*3390*/  FMNMX.FTZ R9, R170, R9, !PT ;  /* 0x00000009aa097209 */ /* 0x000fe40007810000 */
[----:B------:R-:W-:-:S02]  /*33a0*/  FSEL R164, R79, -INF , P4 ;  /* 0xff8000004fa47808 */ /* 0x000fc40002000000 */
[----:B------:R-:W-:Y:S01]  /*33b0*/  FMNMX.FTZ R9, R142, R9, !PT ;  /* 0x000000098e097209 */ /* 0x000fe20007810000 */
[----:B------:R-:W-:Y:S03]  /*33c0*/  LDSM.16.MT88.4 R76, [R190+0x2100] ;  /* 0x00210000be4c783b */ /* 0x000fe60000004200 */
        /* <DEDUP_REMOVED lines=20> */
[----:B------:R-:W-:-:S02]  /*3510*/  FFMA.FTZ R149, R7, c[0x0][0x2d0], -R172 ;  /* 0x0000b40007957a23 */ /* 0x000fc400000108ac */
[--C-:B------:R-:W-:Y:S01]  /*3520*/  FFMA.FTZ R155, R29, c[0x0][0x2d0], -R172.reuse ;  /* 0x0000b4001d9b7a23 */ /* 0x100fe200000108ac */
[----:B------:R-:W-:Y:S01]  /*3530*/  FSEL R167, R167, RZ, P4 ;  /* 0x000000ffa7a77208 */ /* 0x000fe20002000000 */
[--C-:B------:R-:W-:Y:S01]  /*3540*/  FFMA.FTZ R150, R25, c[0x0][0x2d0], -R172.reuse ;  /* 0x0000b40019967a23 */ /* 0x100fe200000108ac */
[----:B------:R-:W-:Y:S01]  /*3550*/  PLOP3.LUT P4, PT, PT, PT, UP0, 0x80, 0x0 ;  /* 0x000000000000781c */ /* 0x000fe20003f8f008 */
[----:B------:R-:W-:Y:S01]  /*3560*/  FFMA.FTZ R2, R21, c[0x0][0x2d0], -R172 ;  /* 0x0000b40015027a23 */ /* 0x000fe200000108ac */
[----:B------:R-:W1:Y:S01]  /*3570*/  MUFU.EX2 R156, R156 ;  /* 0x0000009c009c7308 */ /* 0x000e620000000800 */
[--C-:B------:R-:W-:Y:S01]  /*3580*/  FFMA.FTZ R158, R34, c[0x0][0x2d0], -R167.reuse ;  /* 0x0000b400229e7a23 */ /* 0x100fe200000108a7 */
[----:B------:R-:W-:Y:S01]  /*3590*/  LDSM.16.MT88.4 R20, [R195+0x900] ;  /* 0x00090000c314783b */ /* 0x000fe20000004200 */
[--C-:B------:R-:W-:Y:S02]  /*35a0*/  FFMA.FTZ R159, R32, c[0x0][0x2d0], -R167.reuse ;  /* 0x0000b400209f7a23 */ /* 0x100fe400000108a7 */
[--C-:B------:R-:W-:Y:S01]  /*35b0*/  FFMA.FTZ R161, R6, c[0x0][0x2d0], -R167.reuse ;  /* 0x0000b40006a17a23 */ /* 0x100fe200000108a7 */
[----:B------:R-:W-:Y:S01]  /*35c0*/  LDSM.16.MT88.4 R32, [R189+0x900] ;  /* 0x00090000bd20783b */ /* 0x000fe20000004200 */
[--C-:B------:R-:W-:Y:S01]  /*35d0*/  FFMA.FTZ R152, R4, c[0x0][0x2d0], -R167.reuse ;  /* 0x0000b40004987a23 */ /* 0x100fe200000108a7 */
[----:B------:R-:W-:Y:S01]  /*35e0*/  MUFU.EX2 R154, R154 ;  /* 0x0000009a009a7308 */ /* 0x000fe20000000800 */
[--C-:B------:R-:W-:Y:S01]  /*35f0*/  FFMA.FTZ R153, R30, c[0x0][0x2d0], -R167.reuse ;  /* 0x0000b4001e997a23 */ /* 0x100fe200000108a7 */
[----:B------:R-:W2:Y:S01]  /*3600*/  LDSM.16.MT88.4 R4, [R188+0x4100] ;  /* 0x00410000bc04783b */ /* 0x000ea20000004200 */
[----:B------:R-:W-:-:S02]  /*3610*/  FFMA.FTZ R148, R28, c[0x0][0x2d0], -R167 ;  /* 0x0000b4001c947a23 */ /* 0x000fc400000108a7 */
[--C-:B------:R-:W-:Y:S01]  /*3620*/  FFMA.FTZ R147, R26, c[0x0][0x2d0], -R167.reuse ;  /* 0x0000b4001a937a23 */ /* 0x100fe200000108a7 */
[----:B------:R-:W-:Y:S01]  /*3630*/  LDSM.16.MT88.4 R28, [R188+0x900] ;  /* 0x00090000bc1c783b */ /* 0x000fe20000004200 */
[----:B------:R-:W-:Y:S01]  /*3640*/  FFMA.FTZ R0, R24, c[0x0][0x2d0], -R167 ;  /* 0x0000b40018007a23 */ /* 0x000fe200000108a7 */
[----:B------:R-:W3:Y:S01]  /*3650*/  MUFU.EX2 R151, R151 ;  /* 0x0000009700977308 */ /* 0x000ee20000000800 */
[----:B-1----:R-:W-:Y:S01]  /*3660*/  F2FP.PACK_AB R116, R156, R157 ;  /* 0x0000009d9c74723e */ /* 0x002fe200000000ff */
[----:B------:R-:W-:Y:S01]  /*3670*/  LDSM.16.MT88.4 R24, [R190+0x2900] ;  /* 0x00290000be18783b */ /* 0x000fe20000004200 */
[--C-:B------:R-:W-:Y:S02]  /*3680*/  FFMA.FTZ R160, R171, c[0x0][0x2d0], -R172.reuse ;  /* 0x0000b400aba07a23 */ /* 0x100fe400000108ac */
[--C-:B------:R-:W-:Y:S02]  /*3690*/  FFMA.FTZ R162, R169, c[0x0][0x2d0], -R172.reuse ;  /* 0x0000b400a9a27a23 */ /* 0x100fe400000108ac */
[--C-:B------:R-:W-:Y:S01]  /*36a0*/  FFMA.FTZ R163, R163, c[0x0][0x2d0], -R172.reuse ;  /* 0x0000b400a3a37a23 */ /* 0x100fe200000108ac */
[----:B------:R-:W-:Y:S01]  /*36b0*/  MUFU.EX2 R158, R158 ;  /* 0x0000009e009e7308 */ /* 0x000fe20000000800 */
[----:B------:R-:W-:-:S02]  /*36c0*/  FFMA.FTZ R165, R165, c[0x0][0x2d0], -R172 ;  /* 0x0000b400a5a57a23 */ /* 0x000fc400000108ac */
[--C-:B------:R-:W-:Y:S02]  /*36d0*/  FFMA.FTZ R166, R166, c[0x0][0x2d0], -R167.reuse ;  /* 0x0000b400a6a67a23 */ /* 0x100fe400000108a7 */
[--C-:B------:R-:W-:Y:S02]  /*36e0*/  FFMA.FTZ R169, R204, c[0x0][0x2d0], -R167.reuse ;  /* 0x0000b400cca97a23 */ /* 0x100fe400000108a7 */
[--C-:B------:R-:W-:Y:S01]  /*36f0*/  FFMA.FTZ R168, R168, c[0x0][0x2d0], -R167.reuse ;  /* 0x0000b400a8a87a23 */ /* 0x100fe200000108a7 */
[----:B------:R-:W1:Y:S01]  /*3700*/  MUFU.EX2 R159, R159 ;  /* 0x0000009f009f7308 */ /* 0x000e620000000800 */
[----:B---3--:R-:W-:Y:S01]  /*3710*/  F2FP.PACK_AB R118, R151, R154 ;  /* 0x0000009a9776723e */ /* 0x008fe200000000ff */
[----:B------:R-:W-:Y:S02]  /*3720*/  FFMA.FTZ R171, R174, c[0x0][0x2d0], -R167 ;  /* 0x0000b400aeab7a23 */ /* 0x000fe400000108a7 */
[--C-:B------:R-:W-:Y:S02]  /*3730*/  FFMA.FTZ R174, R175, c[0x0][0x2d0], -R172.reuse ;  /* 0x0000b400afae7a23 */ /* 0x100fe400000108ac */
[----:B------:R-:W-:-:S02]  /*3740*/  FFMA.FTZ R173, R173, c[0x0][0x2d0], -R172 ;  /* 0x0000b400adad7a23 */ /* 0x000fc400000108ac */
[----:B------:R-:W-:Y:S01]  /*3750*/  MUFU.EX2 R161, R161 ;  /* 0x000000a100a17308 */ /* 0x000fe20000000800 */
[--C-:B------:R-:W-:Y:S02]  /*3760*/  FFMA.FTZ R175, R143, c[0x0][0x2d0], -R172.reuse ;  /* 0x0000b4008faf7a23 */ /* 0x100fe400000108ac */
[----:B------:R-:W-:Y:S02]  /*3770*/  FFMA.FTZ R172, R141, c[0x0][0x2d0], -R172 ;  /* 0x0000b4008dac7a23 */ /* 0x000fe400000108ac */
[--C-:B------:R-:W-:Y:S02]  /*3780*/  FFMA.FTZ R170, R170, c[0x0][0x2d0], -R167.reuse ;  /* 0x0000b400aaaa7a23 */ /* 0x100fe400000108a7 */
[--C-:B------:R-:W-:Y:S01]  /*3790*/  FFMA.FTZ R205, R142, c[0x0][0x2d0], -R167.reuse ;  /* 0x0000b4008ecd7a23 */ /* 0x100fe200000108a7 */
[----:B------:R-:W3:Y:S01]  /*37a0*/  MUFU.EX2 R152, R152 ;  /* 0x0000009800987308 */ /* 0x000ee20000000800 */
[----:B-1----:R-:W-:Y:S01]  /*37b0*/  F2FP.PACK_AB R117, R159, R158 ;  /* 0x0000009e9f75723e */ /* 0x002fe200000000ff */
[----:B------:R-:W-:-:S02]  /*37c0*/  FFMA.FTZ R204, R140, c[0x0][0x2d0], -R167 ;  /* 0x0000b4008ccc7a23 */ /* 0x000fc400000108a7 */
[----:B------:R-:W-:Y:S01]  /*37d0*/  FFMA.FTZ R211, R164, c[0x0][0x2d0], -R167 ;  /* 0x0000b400a4d37a23 */ /* 0x000fe200000108a7 */
[----:B------:R-:W-:Y:S01]  /*37e0*/  LDSM.16.MT88.4 R140, [R190+0x1900] ;  /* 0x00190000be8c783b */ /* 0x000fe20000004200 */
[----:B------:R-:W-:Y:S02]  /*37f0*/  FADD.FTZ R157, R157, R156 ;  /* 0x0000009c9d9d7221 */ /* 0x000fe40000010000 */
[----:B------:R-:W-:Y:S01]  /*3800*/  MUFU.EX2 R155, R155 ;  /* 0x0000009b009b7308 */ /* 0x000fe20000000800 */
[----:B------:R-:W-:Y:S02]  /*3810*/  FADD.FTZ R158, R158, R159 ;  /* 0x0000009f9e9e7221 */ /* 0x000fe40000010000 */
[----:B------:R-:W-:-:S04]  /*3820*/  FADD.FTZ R154, R154, R157 ;  /* 0x0000009d9a9a7221 */ /* 0x000fc80000010000 */
[----:B------:R-:W-:Y:S01]  /*3830*/  FADD.FTZ R154, R151, R154 ;  /* 0x0000009a979a7221 */ /* 0x000fe20000010000 */
[----:B---3--:R-:W-:Y:S01]  /*3840*/  F2FP.PACK_AB R119, R152, R161 ;  /* 0x000000a19877723e */ /* 0x008fe200000000ff */
[----:B------:R-:W1:Y:S01]  /*3850*/  MUFU.EX2 R150, R150 ;  /* 0x0000009600967308 */ /* 0x000e620000000800 */
[----:B------:R-:W-:-:S04]  /*3860*/  FADD.FTZ R161, R161, R158 ;  /* 0x0000009ea1a17221 */ /* 0x000fc80000010000 */
        /* <DEDUP_REMOVED lines=8> */
[----:B------:R-:W3:Y:S06]  /*38f0*/  MUFU.EX2 R148, R148 ;  /* 0x0000009400947308 */ /* 0x000eec0000000800 */
[C---:B------:R-:W-:Y:S02]  /*3900*/  HMMA.16816.F32 R128, R116.reuse, R36, RZ ;  /* 0x000000247480723c */ /* 0x040fe400000018ff */
[----:B------:R-:W-:Y:S06]  /*3910*/  MUFU.EX2 R147, R147 ;  /* 0x0000009300937308 */ /* 0x000fec0000000800 */
[C---:B------:R-:W-:Y:S02]  /*3920*/  HMMA.16816.F32 R40, R116.reuse, R44, RZ ;  /* 0x0000002c7428723c */ /* 0x040fe400000018ff */
[----:B------:R-:W4:Y:S06]  /*3930*/  MUFU.EX2 R0, R0 ;  /* 0x0000000000007308 */ /* 0x000f2c0000000800 */
        /* <DEDUP_REMOVED lines=31> */
[----:B------:R-:W4:Y:S06]  /*3b30*/  MUFU.EX2 R211, R211 ;  /* 0x000000d300d37308 */ /* 0x000f2c0000000800 */
[C---:B--2---:R-:W-:Y:S07]  /*3b40*/  HMMA.16816.F32 R120, R116.reuse, R4, RZ ;  /* 0x000000047478723c */ /* 0x044fee00000018ff */
[----:B-1----:R-:W-:Y:S01]  /*3b50*/  F2FP.PACK_AB R4, R150, R155 ;  /* 0x0000009b9604723e */ /* 0x002fe200000000ff */
[----:B------:R-:W-:Y:S01]  /*3b60*/  HMMA.16816.F32 R116, R116, R6, RZ ;  /* 0x000000067474723c */ /* 0x000fe200000018ff */
[----:B---3--:R-:W-:Y:S01]  /*3b70*/  F2FP.PACK_AB R5, R148, R153 ;  /* 0x000000999405723e */ /* 0x008fe200000000ff */
[----:B------:R-:W-:-:S02]  /*3b80*/  FADD.FTZ R155, R155, R154 ;  /* 0x0000009a9b9b7221 */ /* 0x000fc40000010000 */
[----:B------:R-:W-:Y:S02]  /*3b90*/  FADD.FTZ R153, R153, R152 ;  /* 0x0000009899997221 */ /* 0x000fe40000010000 */
[----:B------:R-:W-:Y:S01]  /*3ba0*/  FADD.FTZ R150, R150, R155 ;  /* 0x0000009b96967221 */ /* 0x000fe20000010000 */
[----:B------:R-:W-:Y:S01]  /*3bb0*/  F2FP.PACK_AB R6, R2, R149 ;  /* 0x000000950206723e */ /* 0x000fe200000000ff */
[----:B------:R-:W-:Y:S01]  /*3bc0*/  FADD.FTZ R148, R148, R153 ;  /* 0x0000009994947221 */ /* 0x000fe20000010000 */
[----:B----4-:R-:W-:Y:S01]  /*3bd0*/  F2FP.PACK_AB R7, R0, R147 ;  /* 0x000000930007723e */ /* 0x010fe200000000ff */
[----:B------:R-:W-:Y:S02]  /*3be0*/  FADD.FTZ R149, R149, R150 ;  /* 0x0000009695957221 */ /* 0x000fe40000010000 */
[----:B------:R-:W-:Y:S02]  /*3bf0*/  FADD.FTZ R147, R147, R148 ;  /* 0x0000009493937221 */ /* 0x000fe40000010000 */
[----:B------:R-:W-:-:S02]  /*3c00*/  FADD.FTZ R149, R2, R149 ;  /* 0x0000009502957221 */ /* 0x000fc40000010000 */
[----:B------:R-:W-:Y:S01]  /*3c10*/  HMMA.16816.F32 R64, R4, R8, R64 ;  /* 0x000000080440723c */ /* 0x000fe20000001840 */
        /* <DEDUP_REMOVED lines=36> */
[----:B-----5:R-:W-:Y:S01]  /*3e60*/  F2FP.PACK_AB R4, R163, R160 ;  /* 0x000000a0a304723e */ /* 0x020fe200000000ff */
        /* <DEDUP_REMOVED lines=96> */
.L_x_3099:
        /* <DEDUP_REMOVED lines=50> */
.L_x_3097:
[----:B------:R-:W-:Y:S04]  /*4790*/  DEPBAR.LE SB0, 0x0 ;  /* 0x000080000000791a */ /* 0x000fe80000000000 */
[----:B------:R-:W-:Y:S01]  /*47a0*/  BAR.SYNC.DEFER_BLOCKING 0x0 ;  /* 0x0000000000007b1d */ /* 0x000fe20000010000 */
[----:B------:R-:W-:Y:S01]  /*47b0*/  SHF.R.S32.HI R3, RZ, 0x1f, R201 ;  /* 0x0000001fff037819 */ /* 0x000fe200000114c9 */
[----:B------:R-:W-:Y:S01]  /*47c0*/  IMAD.WIDE.U32 R214, R201, c[0x0][0x208], RZ ;  /* 0x00008200c9d67a25 */ /* 0x000fe200078e00ff */
[----:B------:R-:W-:Y:S03]  /*47d0*/  UISETP.GT.AND UP0, UPT, UR6, UR7, UPT ;  /* 0x000000070600728c */ /* 0x000fe6000bf04270 */
[----:B------:R-:W-:Y:S04]  /*47e0*/  IMAD R3, R3, c[0x0][0x208], RZ ;  /* 0x0000820003037a24 */ /* 0x000fe800078e02ff */
[----:B------:R-:W-:Y:S04]  /*47f0*/  IMAD R3, R201, c[0x0][0x20c], R3 ;  /* 0x00008300c9037a24 */ /* 0x000fe800078e0203 */
[----:B------:R-:W-:Y:S01]  /*4800*/  IMAD.IADD R215, R215, 0x1, R3 ;  /* 0x00000001d7d77824 */ /* 0x000fe200078e0203 */
[----:B------:R-:W-:Y:S03]  /*4810*/  SHF.R.S32.HI R3, RZ, 0x1f, R200 ;  /* 0x0000001fff037819 */ /* 0x000fe600000114c8 */
[----:B------:R-:W-:Y:S04]  /*4820*/  IMAD.WIDE.U32 R214, R200, c[0x0][0x218], R214 ;  /* 0x00008600c8d67a25 */ /* 0x000fe800078e00d6 */
[----:B------:R-:W-:Y:S01]  /*4830*/  IMAD R3, R3, c[0x0][0x218], RZ ;  /* 0x0000860003037a24 */ /* 0x000fe200078e02ff */
[----:B------:R-:W-:Y:S01]  /*4840*/  IADD3 R2, P4, R214, UR22, RZ ;  /* 0x00000016d6027c10 */ /* 0x000fe2000ff9e0ff */
[----:B------:R-:W-:Y:S02]  /*4850*/  LDSM.16.M88.4 R136, [R198+0xc100] ;  /* 0x00c10000c688783b */ /* 0x000fe40000000200 */
[----:B------:R-:W-:Y:S02]  /*4860*/  IMAD R3, R200, c[0x0][0x21c], R3 ;  /* 0x00008700c8037a24 */ /* 0x000fe400078e0203 */
[----:B------:R-:W1:Y:S03]  /*4870*/  LDSM.16.M88.4 R140, [R197+0x6100] ;  /* 0x00610000c58c783b */ /* 0x000e660000000200 */
[----:B------:R-:W-:Y:S01]  /*4880*/  IADD3.X R3, R215, UR5, R3, P4, !PT ;  /* 0x00000005d7037c10 */ /* 0x000fe2000a7fe403 */
[----:B------:R-:W-:Y:S01]  /*4890*/  LDSM.16.M88.4 R144, [R197+0x6900] ;  /* 0x00690000c590783b */ /* 0x000fe20000000200 */
[C---:B------:R-:W-:Y:S03]  /*48a0*/  LEA R210, P4, R2.reuse, c[0x0][0x1f8], 0x1 ;  /* 0x00007e0002d27a11 */ /* 0x040fe600078808ff */
[----:B------:R-:W-:Y:S01]  /*48b0*/  LDSM.16.M88.4 R148, [R197+0x7100] ;  /* 0x00710000c594783b */ /* 0x000fe20000000200 */
[----:B------:R-:W-:Y:S03]  /*48c0*/  LEA.HI.X R134, R2, c[0x0][0x1fc], R3, 0x1, P4 ;  /* 0x00007f0002867a11 */ /* 0x000fe600020f0c03 */
[----:B------:R-:W-:Y:S04]  /*48d0*/  LDSM.16.M88.4 R152, [R194+0xc100] ;  /* 0x00c10000c298783b */ /* 0x000fe80000000200 */
[----:B------:R-:W-:Y:S04]  /*48e0*/  LDSM.16.M88.4 R156, [R187] ;  /* 0x00000000bb9c783b */ /* 0x000fe80000000200 */
[----:B------:R-:W-:Y:S04]  /*48f0*/  LDSM.16.M88.4 R160, [R186] ;  /* 0x00000000baa0783b */ /* 0x000fe80000000200 */
[----:B------:R-:W-:Y:S04]  /*4900*/  LDSM.16.M88.4 R164, [R185] ;  /* 0x00000000b9a4783b */ /* 0x000fe80000000200 */
[----:B------:R-:W2:Y:S04]  /*4910*/  SHFL.IDX PT, R135, R210, RZ, 0x181f ;  /* 0x00181fffd2877589 */ /* 0x000ea800000e0000 */
[----:B------:R-:W3:Y:S04]  /*4920*/  SHFL.IDX PT, R132, R134, RZ, 0x181f ;  /* 0x00181fff86847589 */ /* 0x000ee800000e0000 */
[----:B------:R-:W4:Y:S01]  /*4930*/  SHFL.IDX PT, R3, R210, 0x1, 0x181f ;  /* 0x00381f00d2037f89 */ /* 0x000f2200000e0000 */
[C---:B-1----:R-:W-:Y:S03]  /*4940*/  HMMA.16816.F32 R4, R136.reuse, R140, RZ ;  /* 0x0000008c8804723c */ /* 0x042fe600000018ff */
[----:B------:R1:W5:Y:S05]  /*4950*/  SHFL.IDX PT, R2, R134, 0x1, 0x181f ;  /* 0x00381f0086027f89 */ /* 0x00036a00000e0000 */
[C---:B------:R-:W-:Y:S01]  /*4960*/  HMMA.16816.F32 R8, R136.reuse, R142, RZ ;  /* 0x0000008e8808723c */ /* 0x040fe200000018ff */
[----:B------:R-:W5:Y:S03]  /*4970*/  LDSM.16.M88.4 R140, [R197+0x7900] ;  /* 0x00790000c58c783b */ /* 0x000f660000000200 */
[C---:B--2---:R-:W-:Y:S02]  /*4980*/  IADD3 R222, P5, R135.reuse, R208, RZ ;  /* 0x000000d087de7210 */ /* 0x044fe40007fbe0ff */
[C---:B------:R-:W-:Y:S02]  /*4990*/  IADD3 R220, P4, R135.reuse, R206, RZ ;  /* 0x000000ce87dc7210 */ /* 0x040fe40007f9e0ff */
[C---:B------:R-:W-:Y:S01]  /*49a0*/  HMMA.16816.F32 R12, R136.reuse, R144, RZ ;  /* 0x00000090880c723c */ /* 0x040fe200000018ff */
[C---:B---3--:R-:W-:Y:S03]  /*49b0*/  IMAD.X R223, R132.reuse, 0x1, R209, P5 ;  /* 0x0000000184df7824 */ /* 0x048fe600028e06d1 */
[----:B------:R-:W-:Y:S01]  /*49c0*/  IADD3 R218, P5, R135, R204, RZ ;  /* 0x000000cc87da7210 */ /* 0x000fe20007fbe0ff */
[C---:B------:R-:W-:Y:S01]  /*49d0*/  IMAD.X R221, R132.reuse, 0x1, R207, P4 ;  /* 0x0000000184dd7824 */ /* 0x040fe200020e06cf */
[C---:B----4-:R-:W-:Y:S02]  /*49e0*/  IADD3 R216, P4, R3.reuse, R208, RZ ;  /* 0x000000d003d87210 */ /* 0x050fe40007f9e0ff */
[C---:B------:R-:W-:Y:S01]  /*49f0*/  HMMA.16816.F32 R16, R136.reuse, R146, RZ ;  /* 0x000000928810723c */ /* 0x040fe200000018ff */
[----:B------:R-:W2:Y:S03]  /*4a00*/  LDSM.16.M88.4 R144, [R196] ;  /* 0x00000000c490783b */ /* 0x000ea60000000200 */
[----:B------:R-:W-:Y:S01]  /*4a10*/  IMAD.X R219, R132, 0x1, R205, P5 ;  /* 0x0000000184db7824 */ /* 0x000fe200028e06cd */
[----:B------:R-:W-:Y:S01]  /*4a20*/  @!PT LDS RZ, [RZ] ;  /* 0x00000000fffff984 */ /* 0x000fe20000000800 */
[----:B------:R-:W-:Y:S01]  /*4a30*/  @!PT LDS RZ, [RZ] ;  /* 0x00000000fffff984 */ /* 0x000fe20000000800 */
[----:B------:R-:W-:Y:S01]  /*4a40*/  @!PT LDS RZ, [RZ] ;  /* 0x00000000fffff984 */ /* 0x000fe20000000800 */
[----:B------:R3:W-:Y:S01]  /*4a50*/  LDGSTS.E.BYPASS.LTC128B.128 [R203], [R222.64], !P3 ;  /* 0x00000000decb7fae */ /* 0x0007e2000d901d4c */
[C---:B-1----:R-:W-:Y:S01]  /*4a60*/  IADD3 R134, P5, R3.reuse, R206, RZ ;  /* 0x000000ce03867210 */ /* 0x042fe20007fbe0ff */
[C---:B-----5:R-:W-:Y:S01]  /*4a70*/  IMAD.X R217, R2.reuse, 0x1, R209, P4 ;  /* 0x0000000102d97824 */ /* 0x060fe200020e06d1 */
[C---:B------:R-:W-:Y:S01]  /*4a80*/  HMMA.16816.F32 R20, R136.reuse, R148, RZ ;  /* 0x000000948814723c */ /* 0x040fe200000018ff */
[----:B------:R3:W-:Y:S03]  /*4a90*/  LDGSTS.E.BYPASS.LTC128B.128 [R203+0x2000], [R220.64], !P2 ;  /* 0x02000000dccb7fae */ /* 0x0007e6000d101d4c */
[----:B------:R-:W-:Y:S01]  /*4aa0*/  IADD3 R214, P4, R3, R204, RZ ;  /* 0x000000cc03d67210 */ /* 0x000fe20007f9e0ff */
[----:B------:R3:W-:Y:S01]  /*4ab0*/  LDGSTS.E.BYPASS.LTC128B.128 [R203+0x4000], [R218.64], !P1 ;  /* 0x04000000dacb7fae */ /* 0x0007e2000c901d4c */
[C---:B------:R-:W-:Y:S02]  /*4ac0*/  IMAD.X R135, R2.reuse, 0x1, R207, P5 ;  /* 0x0000000102877824 */ /* 0x040fe400028e06cf */
[C---:B------:R-:W-:Y:S01]  /*4ad0*/  HMMA.16816.F32 R24, R136.reuse, R150, RZ ;  /* 0x000000968818723c */ /* 0x040fe200000018ff */
[----:B------:R3:W-:Y:S03]  /*4ae0*/  LDGSTS.E.BYPASS.LTC128B.128 [R203+0x1000], [R216.64], !P3 ;  /* 0x01000000d8cb7fae */ /* 0x0007e6000d901d4c */
[----:B------:R-:W-:Y:S01]  /*4af0*/  IMAD.X R215, R2, 0x1, R205, P4 ;  /* 0x0000000102d77824 */ /* 0x000fe200020e06cd */
[----:B------:R3:W-:Y:S01]  /*4b00*/  LDGSTS.E.BYPASS.LTC128B.128 [R203+0x3000], [R134.64], !P2 ;  /* 0x0300000086cb7fae */ /* 0x0007e2000d101d4c */
[----:B------:R-:W-:Y:S02]  /*4b10*/  PLOP3.LUT P4, PT, PT, PT, UP0, 0x80, 0x0 ;  /* 0x000000000000781c */ /* 0x000fe40003f8f008 */
[C---:B------:R-:W-:Y:S01]  /*4b20*/  HMMA.16816.F32 R28, R136.reuse, R140, RZ ;  /* 0x0000008c881c723c */ /* 0x040fe200000018ff */
[----:B------:R3:W-:Y:S04]  /*4b30*/  LDGSTS.E.BYPASS.LTC128B.128 [R203+0x5000], [R214.64], !P1 ;  /* 0x05000000d6cb7fae */ /* 0x0007e8000c901d4c */
[----:B------:R-:W-:Y:S03]  /*4b40*/  LDSM.16.M88.4 R148, [R193+0xc100] ;  /* 0x00c10000c194783b */ /* 0x000fe60000000200 */
[----:B------:R-:W-:Y:S01]  /*4b50*/  HMMA.16816.F32 R32, R136, R142, RZ ;  /* 0x0000008e8820723c */ /* 0x000fe200000018ff */
[----:B------:R-:W0:Y:S04]  /*4b60*/  LDGDEPBAR ;  /* 0x00000000000079af */ /* 0x000e280000000000 */
[----:B------:R-:W1:Y:S03]  /*4b70*/  LDSM.16.M88.4 R168, [R192+0x6100] ;  /* 0x00610000c0a8783b */ /* 0x000e660000000200 */
[C---:B--2---:R-:W-:Y:S01]  /*4b80*/  HMMA.16816.F32 R4, R152.reuse, R144, R4 ;  /* 0x000000909804723c */ /* 0x044fe20000001804 */
[----:B------:R-:W2:Y:S04]  /*4b90*/  LDSM.16.M88.4 R172, [R192+0x6900] ;  /* 0x00690000c0ac783b */ /* 0x000ea80000000200 */
[----:B------:R-:W4:Y:S03]  /*4ba0*/  LDSM.16.M88.4 R136, [R192+0x7100] ;  /* 0x00710000c088783b */ /* 0x000f260000000200 */
[C---:B------:R-:W-:Y:S01]  /*4bb0*/  HMMA.16816.F32 R8, R152.reuse, R146, R8 ;  /* 0x000000929808723c */ /* 0x040fe20000001808 */
[----:B------:R-:W5:Y:S04]  /*4bc0*/  LDSM.16.M88.4 R140, [R192+0x7900] ;  /* 0x00790000c08c783b */ /* 0x000f680000000200 */
[----:B------:R-:W-:Y:S03]  /*4bd0*/  LDSM.16.M88.4 R144, [R191+0xc100] ;  /* 0x00c10000bf90783b */ /* 0x000fe60000000200 */
[C---:B------:R-:W-:Y:S08]  /*4be0*/  HMMA.16816.F32 R12, R152.reuse, R156, R12 ;  /* 0x0000009c980c723c */ /* 0x040ff0000000180c */
[C---:B------:R-:W-:Y:S01]  /*4bf0*/  HMMA.16816.F32 R16, R152.reuse, R158, R16 ;  /* 0x0000009e9810723c */ /* 0x040fe20000001810 */
[----:B------:R-:W2:Y:S07]  /*4c00*/  LDSM.16.M88.4 R156, [R184] ;  /* 0x00000000b89c783b */ /* 0x000eae0000000200 */
[C---:B------:R-:W-:Y:S08]  /*4c10*/  HMMA.16816.F32 R20, R152.reuse, R160, R20 ;  /* 0x000000a09814723c */ /* 0x040ff00000001814 */
[C---:B------:R-:W-:Y:S01]  /*4c20*/  HMMA.16816.F32 R24, R152.reuse, R162, R24 ;  /* 0x000000a29818723c */ /* 0x040fe20000001818 */
[----:B------:R-:W3:Y:S07]  /*4c30*/  LDSM.16.M88.4 R160, [R184+0x800] ;  /* 0x00080000b8a0783b */ /* 0x000eee0000000200 */
        /* <DEDUP_REMOVED lines=10> */
[C---:B----4-:R-:W-:Y:S08]  /*4ce0*/  HMMA.16816.F32 R20, R148.reuse, R136, R20 ;  /* 0x000000889414723c */ /* 0x050ff00000001814 */
[C---:B------:R-:W-:Y:S01]  /*4cf0*/  HMMA.16816.F32 R24, R148.reuse, R138, R24 ;  /* 0x0000008a9418723c */ /* 0x040fe20000001818 */
[----:B------:R-:W1:Y:S07]  /*4d00*/  LDSM.16.M88.4 R136, [R198+0x10100] ;  /* 0x01010000c688783b */ /* 0x000e6e0000000200 */
[C---:B-----5:R-:W-:Y:S08]  /*4d10*/  HMMA.16816.F32 R28, R148.reuse, R140, R28 ;  /* 0x0000008c941c723c */ /* 0x060ff0000000181c */
[----:B------:R-:W-:Y:S01]  /*4d20*/  HMMA.16816.F32 R32, R148, R142, R32 ;  /* 0x0000008e9420723c */ /* 0x000fe20000001820 */
[----:B------:R-:W2:Y:S04]  /*4d30*/  LDSM.16.M88.4 R140, [R197+0x9100] ;  /* 0x00910000c58c783b */ /* 0x000ea80000000200 */
[----:B------:R-:W4:Y:S03]  /*4d40*/  LDSM.16.M88.4 R148, [R197+0x9900] ;  /* 0x00990000c594783b */ /* 0x000f260000000200 */
[C---:B------:R-:W-:Y:S08]  /*4d50*/  HMMA.16816.F32 R4, R144.reuse, R156, R4 ;  /* 0x0000009c9004723c */ /* 0x040ff00000001804 */
[C---:B------:R-:W-:Y:S01]  /*4d60*/  HMMA.16816.F32 R8, R144.reuse, R158, R8 ;  /* 0x0000009e9008723c */ /* 0x040fe20000001808 */
[----:B------:R-:W-:Y:S07]  /*4d70*/  LDSM.16.M88.4 R156, [R183] ;  /* 0x00000000b79c783b */ /* 0x000fee0000000200 */
[C---:B---3--:R-:W-:Y:S08]  /*4d80*/  HMMA.16816.F32 R12, R144.reuse, R160, R12 ;  /* 0x000000a0900c723c */ /* 0x048ff0000000180c */
[C---:B------:R-:W-:Y:S01]  /*4d90*/  HMMA.16816.F32 R16, R144.reuse, R162, R16 ;  /* 0x000000a29010723c */ /* 0x040fe20000001810 */
[----:B------:R-:W-:Y:S07]  /*4da0*/  LDSM.16.M88.4 R160, [R182] ;  /* 0x00000000b6a0783b */ /* 0x000fee0000000200 */
[C---:B------:R-:W-:Y:S08]  /*4db0*/  HMMA.16816.F32 R20, R144.reuse, R152, R20 ;  /* 0x000000989014723c */ /* 0x040ff00000001814 */
[C---:B------:R-:W-:Y:S01]  /*4dc0*/  HMMA.16816.F32 R24, R144.reuse, R154, R24 ;  /* 0x0000009a9018723c */ /* 0x040fe20000001818 */
[----:B------:R-:W3:Y:S07]  /*4dd0*/  LDSM.16.M88.4 R152, [R194+0x10100] ;  /* 0x01010000c298783b */ /* 0x000eee0000000200 */
[C---:B------:R-:W-:Y:S08]  /*4de0*/  HMMA.16816.F32 R28, R144.reuse, R164, R28 ;  /* 0x000000a4901c723c */ /* 0x040ff0000000181c */
[----:B------:R-:W-:Y:S01]  /*4df0*/  HMMA.16816.F32 R32, R144, R166, R32 ;  /* 0x000000a69020723c */ /* 0x000fe20000001820 */
[----:B------:R-:W5:Y:S04]  /*4e00*/  LDSM.16.M88.4 R144, [R181] ;  /* 0x00000000b590783b */ /* 0x000f680000000200 */
[----:B------:R-:W3:Y:S03]  /*4e10*/  LDSM.16.M88.4 R164, [R180] ;  /* 0x00000000b4a4783b */ /* 0x000ee60000000200 */
        /* <DEDUP_REMOVED lines=11> */
[----:B------:R-:W2:Y:S04]  /*4ed0*/  LDSM.16.M88.4 R136, [R192+0x9100] ;  /* 0x00910000c088783b */ /* 0x000ea80000000200 */
[----:B------:R-:W4:Y:S03]  /*4ee0*/  LDSM.16.M88.4 R148, [R192+0x9900] ;  /* 0x00990000c094783b */ /* 0x000f260000000200 */
[C---:B---3--:R-:W-:Y:S08]  /*4ef0*/  HMMA.16816.F32 R4, R152.reuse, R156, R4 ;  /* 0x0000009c9804723c */ /* 0x048ff00000001804 */
[C---:B------:R-:W-:Y:S01]  /*4f00*/  HMMA.16816.F32 R8, R152.reuse, R158, R8 ;  /* 0x0000009e9808723c */ /* 0x040fe20000001808 */
[----:B------:R-:W-:Y:S07]  /*4f10*/  LDSM.16.M88.4 R156, [R184+0x2000] ;  /* 0x00200000b89c783b */ /* 0x000fee0000000200 */
[C---:B------:R-:W-:Y:S08]  /*4f20*/  HMMA.16816.F32 R12, R152.reuse, R160, R12 ;  /* 0x000000a0980c723c */ /* 0x040ff0000000180c */
[C---:B------:R-:W-:Y:S01]  /*4f30*/  HMMA.16816.F32 R16, R152.reuse, R162, R16 ;  /* 0x000000a29810723c */ /* 0x040fe20000001810 */
[----:B------:R-:W-:Y:S07]  /*4f40*/  LDSM.16.M88.4 R160, [R184+0x2800] ;  /* 0x00280000b8a0783b */ /* 0x000fee0000000200 */
[C---:B-----5:R-:W-:Y:S08]  /*4f50*/  HMMA.16816.F32 R20, R152.reuse, R144, R20 ;  /* 0x000000909814723c */ /* 0x060ff00000001814 */
[C---:B------:R-:W-:Y:S01]  /*4f60*/  HMMA.16816.F32 R24, R152.reuse, R146, R24 ;  /* 0x000000929818723c */ /* 0x040fe20000001818 */
[----:B------:R-:W3:Y:S07]  /*4f70*/  LDSM.16.M88.4 R144, [R191+0x10100] ;  /* 0x01010000bf90783b */ /* 0x000eee0000000200 */
[C---:B------:R-:W-:Y:S08]  /*4f80*/  HMMA.16816.F32 R28, R152.reuse, R164, R28 ;  /* 0x000000a4981c723c */ /* 0x040ff0000000181c */
[----:B------:R-:W-:Y:S01]  /*4f90*/  HMMA.16816.F32 R32, R152, R166, R32 ;  /* 0x000000a69820723c */ /* 0x000fe20000001820 */
[----:B------:R-:W5:Y:S04]  /*4fa0*/  LDSM.16.M88.4 R152, [R184+0x3000] ;  /* 0x00300000b898783b */ /* 0x000f680000000200 */
[----:B------:R-:W3:Y:S03]  /*4fb0*/  LDSM.16.M88.4 R164, [R184+0x3800] ;  /* 0x00380000b8a4783b */ /* 0x000ee60000000200 */
        /* <DEDUP_REMOVED lines=15> */
[----:B------:R-:W-:Y:S07]  /*50b0*/  LDSM.16.M88.4 R156, [R179] ;  /* 0x00000000b39c783b */ /* 0x000fee0000000200 */
[C---:B------:R-:W-:Y:S08]  /*50c0*/  HMMA.16816.F32 R12, R144.reuse, R160, R12 ;  /* 0x000000a0900c723c */ /* 0x040ff0000000180c */
[C---:B------:R-:W-:Y:S01]  /*50d0*/  HMMA.16816.F32 R16, R144.reuse, R162, R16 ;  /* 0x000000a29010723c */ /* 0x040fe20000001810 */
[----:B------:R-:W-:Y:S07]  /*50e0*/  LDSM.16.M88.4 R160, [R178] ;  /* 0x00000000b2a0783b */ /* 0x000fee0000000200 */
[C---:B-----5:R-:W-:Y:S08]  /*50f0*/  HMMA.16816.F32 R20, R144.reuse, R152, R20 ;  /* 0x000000989014723c */ /* 0x060ff00000001814 */
        /* <DEDUP_REMOVED lines=32> */
[C---:B-1----:R-:W-:Y:S01]  /*5300*/  HMMA.16816.F32 R4, R140.reuse, R168, R4 ;  /* 0x000000a88c04723c */ /* 0x042fe20000001804 */
[----:B------:R-:W-:Y:S04]  /*5310*/  DEPBAR.LE SB0, 0x0 ;  /* 0x000080000000791a */ /* 0x000fe80000000000 */
[----:B------:R-:W-:Y:S03]  /*5320*/  BAR.SYNC.DEFER_BLOCKING 0x0 ;  /* 0x0000000000007b1d */ /* 0x000fe60000010000 */
[C---:B------:R-:W-:Y:S08]  /*5330*/  HMMA.16816.F32 R8, R140.reuse, R170, R8 ;  /* 0x000000aa8c08723c */ /* 0x040ff00000001808 */
[C---:B------:R-:W-:Y:S08]  /*5340*/  HMMA.16816.F32 R12, R140.reuse, R172, R12 ;  /* 0x000000ac8c0c723c */ /* 0x040ff0000000180c */
[C---:B------:R-:W-:Y:S08]  /*5350*/  HMMA.16816.F32 R16, R140.reuse, R174, R16 ;  /* 0x000000ae8c10723c */ /* 0x040ff00000001810 */
[C---:B--2---:R-:W-:Y:S08]  /*5360*/  HMMA.16816.F32 R20, R140.reuse, R136, R20 ;  /* 0x000000888c14723c */ /* 0x044ff00000001814 */
[C---:B------:R-:W-:Y:S08]  /*5370*/  HMMA.16816.F32 R24, R140.reuse, R138, R24 ;  /* 0x0000008a8c18723c */ /* 0x040ff00000001818 */
[C---:B----4-:R-:W-:Y:S08]  /*5380*/  HMMA.16816.F32 R28, R140.reuse, R148, R28 ;  /* 0x000000948c1c723c */ /* 0x050ff0000000181c */
[----:B------:R-:W-:Y:S08]  /*5390*/  HMMA.16816.F32 R32, R140, R150, R32 ;  /* 0x000000968c20723c */ /* 0x000ff00000001820 */
[C---:B---3--:R-:W-:Y:S08]  /*53a0*/  HMMA.16816.F32 R4, R144.reuse, R156, R4 ;  /* 0x0000009c9004723c */ /* 0x048ff00000001804 */
[C---:B------:R-:W-:Y:S08]  /*53b0*/  HMMA.16816.F32 R8, R144.reuse, R158, R8 ;  /* 0x0000009e9008723c */ /* 0x040ff00000001808 */
[C---:B------:R-:W-:Y:S08]  /*53c0*/  HMMA.16816.F32 R12, R144.reuse, R160, R12 ;  /* 0x000000a0900c723c */ /* 0x040ff0000000180c */
[C---:B------:R-:W-:Y:S08]  /*53d0*/  HMMA.16816.F32 R16, R144.reuse, R162, R16 ;  /* 0x000000a29010723c */ /* 0x040ff00000001810 */
[C---:B-----5:R-:W-:Y:S08]  /*53e0*/  HMMA.16816.F32 R20, R144.reuse, R152, R20 ;  /* 0x000000989014723c */ /* 0x060ff00000001814 */
[C---:B------:R-:W-:Y:S08]  /*53f0*/  HMMA.16816.F32 R24, R144.reuse, R154, R24 ;  /* 0x0000009a9018723c */ /* 0x040ff00000001818 */
[C---:B------:R-:W-:Y:S08]  /*5400*/  HMMA.16816.F32 R28, R144.reuse, R164, R28 ;  /* 0x000000a4901c723c */ /* 0x040ff0000000181c */
[----:B------:R-:W-:Y:S01]  /*5410*/  HMMA.16816.F32 R32, R144, R166, R32 ;  /* 0x000000a69020723c */ /* 0x000fe20000001820 */
[----:B------:R-:W-:-:S07]  /*5420*/  @P4 BRA `(.L_x_3099) ;  /* 0xfffff04000004947 */ /* 0x000fce000383ffff */
.L_x_3098:
        /* <DEDUP_REMOVED lines=36> */
[----:B------:R-:W-:Y:S02]  /*5670*/  PLOP3.LUT P4, PT, PT, PT, UP0, 0x80, 0x0 ;  /* 0x000000000000781c */ /* 0x000fe40003f8f008 */
[----:B------:R-:W-:Y:S02]  /*5680*/  FMNMX.FTZ R2, R32, R3, !PT ;  /* 0x0000000320027209 */ /* 0x000fe40007810000 */
[----:B------:R-:W-:Y:S02]  /*5690*/  FMNMX.FTZ R3, R31, R132, !PT ;  /* 0x000000841f037209 */ /* 0x000fe40007810000 */
        /* <DEDUP_REMOVED lines=9> */
[----:B-1----:R-:W-:Y:S05]  /*5730*/  FMNMX.FTZ R3, R3, R134, !PT ;  /* 0x0000008603037209 */ /* 0x002fea0007810000 */
[----:B------:R-:W-:Y:S01]  /*5740*/  FMUL.FTZ R167, R3, c[0x0][0x2d0] ;  /* 0x0000b40003a77a20 */ /* 0x000fe20000410000 */
[----:B--2---:R-:W-:Y:S03]  /*5750*/  FMNMX.FTZ R132, R137, R132, !PT ;  /* 0x0000008489847209 */ /* 0x004fe60007810000 */
[--C-:B------:R-:W-:Y:S01]  /*5760*/  FFMA.FTZ R6, R6, c[0x0][0x2d0], -R167.reuse ;  /* 0x0000b40006067a23 */ /* 0x100fe200000108a7 */
[----:B------:R-:W1:Y:S01]  /*5770*/  LDSM.16.MT88.4 R136, [R195+0x100] ;  /* 0x00010000c388783b */ /* 0x000e620000004200 */
[----:B------:R-:W-:Y:S02]  /*5780*/  FFMA.FTZ R7, R7, c[0x0][0x2d0], -R167 ;  /* 0x0000b40007077a23 */ /* 0x000fe400000108a7 */
[C---:B------:R-:W-:Y:S02]  /*5790*/  FADD.FTZ R2, -R132.reuse, R133 ;  /* 0x0000008584027221 */ /* 0x040fe40000010100 */
[----:B------:R-:W-:Y:S01]  /*57a0*/  FMUL.FTZ R168, R132, c[0x0][0x2d0] ;  /* 0x0000b40084a87a20 */ /* 0x000fe20000410000 */
[----:B------:R-:W-:Y:S01]  /*57b0*/  MUFU.EX2 R6, R6 ;  /* 0x0000000600067308 */ /* 0x000fe20000000800 */
[----:B------:R-:W-:Y:S02]  /*57c0*/  FMUL.FTZ R135, R2, c[0x0][0x2d0] ;  /* 0x0000b40002877a20 */ /* 0x000fe40000410000 */
[----:B------:R-:W-:Y:S02]  /*57d0*/  FADD.FTZ R133, -R3, R0 ;  /* 0x0000000003857221 */ /* 0x000fe40000010100 */
[--C-:B------:R-:W-:Y:S02]  /*57e0*/  FFMA.FTZ R164, R4, c[0x0][0x2d0], -R168.reuse ;  /* 0x0000b40004a47a23 */ /* 0x100fe400000108a8 */
[--C-:B------:R-:W-:Y:S02]  /*57f0*/  FFMA.FTZ R5, R5, c[0x0][0x2d0], -R168.reuse ;  /* 0x0000b40005057a23 */ /* 0x100fe400000108a8 */
[--C-:B------:R-:W-:Y:S01]  /*5800*/  FFMA.FTZ R134, R8, c[0x0][0x2d0], -R168.reuse ;  /* 0x0000b40008867a23 */ /* 0x100fe200000108a8 */
[----:B------:R2:W3:Y:S01]  /*5810*/  MUFU.EX2 R2, R135 ;  /* 0x0000008700027308 */ /* 0x0004e20000000800 */
[--C-:B------:R-:W-:Y:S02]  /*5820*/  FFMA.FTZ R165, R10, c[0x0][0x2d0], -R167.reuse ;  /* 0x0000b4000aa57a23 */ /* 0x100fe400000108a7 */
[--C-:B------:R-:W-:Y:S02]  /*5830*/  FFMA.FTZ R166, R11, c[0x0][0x2d0], -R167.reuse ;  /* 0x0000b4000ba67a23 */ /* 0x100fe400000108a7 */
[----:B------:R-:W-:Y:S01]  /*5840*/  FMUL.FTZ R0, R133, c[0x0][0x2d0] ;  /* 0x0000b40085007a20 */ /* 0x000fe20000410000 */
[----:B------:R-:W-:Y:S01]  /*5850*/  MOV R133, R132 ;  /* 0x0000008400857202 */ /* 0x000fe20000000f00 */
        /* <DEDUP_REMOVED lines=11> */
[----:B--2---:R-:W-:Y:S02]  /*5910*/  FFMA.FTZ R135, R9, c[0x0][0x2d0], -R168 ;  /* 0x0000b40009877a23 */ /* 0x004fe400000108a8 */
[C---:B---3--:R-:W-:Y:S02]  /*5920*/  FMUL.FTZ R8, R2.reuse, R128 ;  /* 0x0000008002087220 */ /* 0x048fe40000410000 */
[C---:B------:R-:W-:Y:S01]  /*5930*/  FMUL.FTZ R9, R2.reuse, R129 ;  /* 0x0000008102097220 */ /* 0x040fe20000410000 */
[----:B------:R-:W2:Y:S01]  /*5940*/  MUFU.EX2 R5, R5 ;  /* 0x0000000500057308 */ /* 0x000ea20000000800 */
        /* <DEDUP_REMOVED lines=8> */
[C---:B----4-:R-:W-:Y:S02]  /*59d0*/  FMUL.FTZ R10, R0.reuse, R130 ;  /* 0x00000082000a7220 */ /* 0x050fe40000410000 */
[C---:B------:R-:W-:Y:S02]  /*59e0*/  FMUL.FTZ R11, R0.reuse, R131 ;  /* 0x00000083000b7220 */ /* 0x040fe40000410000 */
[C---:B------:R-:W-:Y:S01]  /*59f0*/  FMUL.FTZ R38, R0.reuse, R38 ;  /* 0x0000002600267220 */ /* 0x040fe20000410000 */
[----:B------:R-:W3:Y:S01]  /*5a00*/  MUFU.EX2 R135, R135 ;  /* 0x0000008700877308 */ /* 0x000ee20000000800 */
[C---:B------:R-:W-:Y:S02]  /*5a10*/  FMUL.FTZ R39, R0.reuse, R39 ;  /* 0x0000002700277220 */ /* 0x040fe40000410000 */
[C---:B------:R-:W-:Y:S01]  /*5a20*/  FMUL.FTZ R42, R0.reuse, R42 ;  /* 0x0000002a002a7220 */ /* 0x040fe20000410000 */
[----:B--2---:R-:W-:Y:S01]  /*5a30*/  F2FP.PACK_AB R128, R5, R164 ;  /* 0x000000a40580723e */ /* 0x004fe200000000ff */
[C---:B------:R-:W-:Y:S02]  /*5a40*/  FMUL.FTZ R43, R0.reuse, R43 ;  /* 0x0000002b002b7220 */ /* 0x040fe40000410000 */
[C---:B------:R-:W-:Y:S02]  /*5a50*/  FMUL.FTZ R46, R0.reuse, R46 ;  /* 0x0000002e002e7220 */ /* 0x040fe40000410000 */
[----:B------:R-:W-:Y:S01]  /*5a60*/  FMUL.FTZ R47, R0, R47 ;  /* 0x0000002f002f7220 */ /* 0x000fe20000410000 */
[----:B------:R-:W2:Y:S01]  /*5a70*/  MUFU.EX2 R7, R7 ;  /* 0x0000000700077308 */ /* 0x000ea20000000800 */
[----:B------:R-:W-:Y:S02]  /*5a80*/  FMUL.FTZ R49, R2, R49 ;  /* 0x0000003102317220 */ /* 0x000fe40000410000 */
[C---:B------:R-:W-:Y:S02]  /*5a90*/  FMUL.FTZ R50, R0.reuse, R50 ;  /* 0x0000003200327220 */ /* 0x040fe40000410000 */
[----:B------:R-:W-:Y:S02]  /*5aa0*/  FMUL.FTZ R51, R0, R51 ;  /* 0x0000003300337220 */ /* 0x000fe40000410000 */
[C---:B------:R-:W-:Y:S02]  /*5ab0*/  FMUL.FTZ R12, R2.reuse, R124 ;  /* 0x0000007c020c7220 */ /* 0x040fe40000410000 */
[----:B------:R-:W-:Y:S01]  /*5ac0*/  FMUL.FTZ R13, R2, R125 ;  /* 0x0000007d020d7220 */ /* 0x000fe20000410000 */
[----:B------:R-:W-:Y:S01]  /*5ad0*/  MUFU.EX2 R165, R165 ;  /* 0x000000a500a57308 */ /* 0x000fe20000000800 */
[C---:B------:R-:W-:Y:S02]  /*5ae0*/  FMUL.FTZ R14, R0.reuse, R126 ;  /* 0x0000007e000e7220 */ /* 0x040fe40000410000 */
[----:B------:R-:W-:Y:S01]  /*5af0*/  FMUL.FTZ R15, R0, R127 ;  /* 0x0000007f000f7220 */ /* 0x000fe20000410000 */
[----:B---3--:R-:W-:Y:S01]  /*5b00*/  F2FP.PACK_AB R130, R135, R134 ;  /* 0x000000868782723e */ /* 0x008fe200000000ff */
[----:B------:R-:W-:Y:S01]  /*5b10*/  LDSM.16.MT88.4 R124, [R188+0x4100] ;  /* 0x00410000bc7c783b */ /* 0x000fe20000004200 */
[C---:B------:R-:W-:Y:S02]  /*5b20*/  FMUL.FTZ R52, R2.reuse, R52 ;  /* 0x0000003402347220 */ /* 0x040fe40000410000 */
[----:B------:R-:W-:Y:S02]  /*5b30*/  FMUL.FTZ R53, R2, R53 ;  /* 0x0000003502357220 */ /* 0x000fe40000410000 */
[----:B------:R-:W3:Y:S01]  /*5b40*/  MUFU.EX2 R166, R166 ;  /* 0x000000a600a67308 */ /* 0x000ee20000000800 */
        /* <DEDUP_REMOVED lines=15> */
[----:B---3--:R-:W-:Y:S01]  /*5c40*/  F2FP.PACK_AB R131, R166, R165 ;  /* 0x000000a5a683723e */ /* 0x008fe200000000ff */
[C---:B------:R-:W-:Y:S02]  /*5c50*/  FMUL.FTZ R66, R0.reuse, R66 ;  /* 0x0000004200427220 */ /* 0x040fe40000410000 */
[----:B------:R-:W-:Y:S02]  /*5c60*/  FMUL.FTZ R67, R0, R67 ;  /* 0x0000004300437220 */ /* 0x000fe40000410000 */
[C---:B------:R-:W-:Y:S01]  /*5c70*/  FMUL.FTZ R68, R2.reuse, R68 ;  /* 0x0000004402447220 */ /* 0x040fe20000410000 */
[----:B------:R-:W-:Y:S01]  /*5c80*/  MUFU.EX2 R171, R171 ;  /* 0x000000ab00ab7308 */ /* 0x000fe20000000800 */
[C---:B-1----:R-:W-:Y:S05]  /*5c90*/  HMMA.16816.F32 R8, R128.reuse, R136, R8 ;  /* 0x000000888008723c */ /* 0x042fea0000001808 */
[----:B------:R-:W-:Y:S02]  /*5ca0*/  FMUL.FTZ R69, R2, R69 ;  /* 0x0000004502457220 */ /* 0x000fe40000410000 */
[C---:B------:R-:W-:Y:S01]  /*5cb0*/  FMUL.FTZ R70, R0.reuse, R70 ;  /* 0x0000004600467220 */ /* 0x040fe20000410000 */
[C---:B------:R-:W-:Y:S01]  /*5cc0*/  HMMA.16816.F32 R36, R128.reuse, R138, R36 ;  /* 0x0000008a8024723c */ /* 0x040fe20000001824 */
[----:B------:R-:W1:Y:S01]  /*5cd0*/  LDSM.16.MT88.4 R136, [R188+0x100] ;  /* 0x00010000bc88783b */ /* 0x000e620000004200 */
[----:B------:R-:W3:Y:S02]  /*5ce0*/  MUFU.EX2 R172, R172 ;  /* 0x000000ac00ac7308 */ /* 0x000ee40000000800 */
[----:B------:R-:W-:Y:S02]  /*5cf0*/  FMUL.FTZ R71, R0, R71 ;  /* 0x0000004700477220 */ /* 0x000fe40000410000 */
[C---:B------:R-:W-:Y:S02]  /*5d00*/  FMUL.FTZ R72, R2.reuse, R72 ;  /* 0x0000004802487220 */ /* 0x040fe40000410000 */
[C---:B------:R-:W-:Y:S04]  /*5d10*/  HMMA.16816.F32 R40, R128.reuse, R140, R40 ;  /* 0x0000008c8028723c */ /* 0x040fe80000001828 */
[----:B------:R-:W-:Y:S01]  /*5d20*/  FMUL.FTZ R73, R2, R73 ;  /* 0x0000004902497220 */ /* 0x000fe20000410000 */
[----:B------:R-:W-:Y:S01]  /*5d30*/  MUFU.EX2 R173, R173 ;  /* 0x000000ad00ad7308 */ /* 0x000fe20000000800 */
[C---:B------:R-:W-:Y:S02]  /*5d40*/  FMUL.FTZ R74, R0.reuse, R74 ;  /* 0x0000004a004a7220 */ /* 0x040fe40000410000 */
[C---:B------:R-:W-:Y:S01]  /*5d50*/  HMMA.16816.F32 R44, R128.reuse, R142, R44 ;  /* 0x0000008e802c723c */ /* 0x040fe2000000182c */
[----:B------:R-:W4:Y:S03]  /*5d60*/  LDSM.16.MT88.4 R140, [R195+0x2100] ;  /* 0x00210000c38c783b */ /* 0x000f260000004200 */
[----:B------:R-:W-:Y:S02]  /*5d70*/  FMUL.FTZ R75, R0, R75 ;  /* 0x0000004b004b7220 */ /* 0x000fe40000410000 */
[C---:B------:R-:W-:Y:S01]  /*5d80*/  FMUL.FTZ R76, R2.reuse, R76 ;  /* 0x0000004c024c7220 */ /* 0x040fe20000410000 */
[----:B------:R-:W5:Y:S01]  /*5d90*/  MUFU.EX2 R174, R174 ;  /* 0x000000ae00ae7308 */ /* 0x000f620000000800 */
[C---:B------:R-:W-:Y:S04]  /*5da0*/  HMMA.16816.F32 R48, R128.reuse, R144, R48 ;  /* 0x000000908030723c */ /* 0x040fe80000001830 */
[----:B------:R-:W-:Y:S02]  /*5db0*/  FMUL.FTZ R77, R2, R77 ;  /* 0x0000004d024d7220 */ /* 0x000fe40000410000 */
[C---:B------:R-:W-:Y:S02]  /*5dc0*/  FMUL.FTZ R78, R0.reuse, R78 ;  /* 0x0000004e004e7220 */ /* 0x040fe40000410000 */
[C---:B------:R-:W-:Y:S01]  /*5dd0*/  HMMA.16816.F32 R52, R128.reuse, R146, R52 ;  /* 0x000000928034723c */ /* 0x040fe20000001834 */
[----:B------:R-:W2:Y:S01]  /*5de0*/  LDSM.16.MT88.4 R144, [R190+0x2100] ;  /* 0x00210000be90783b */ /* 0x000ea20000004200 */
[----:B------:R-:W-:Y:S02]  /*5df0*/  MUFU.EX2 R175, R175 ;  /* 0x000000af00af7308 */ /* 0x000fe40000000800 */
[----:B------:R-:W-:Y:S02]  /*5e00*/  FMUL.FTZ R79, R0, R79 ;  /* 0x0000004f004f7220 */ /* 0x000fe40000410000 */
[C---:B------:R-:W-:Y:S02]  /*5e10*/  FMUL.FTZ R80, R2.reuse, R80 ;  /* 0x0000005002507220 */ /* 0x040fe40000410000 */
[----:B------:R-:W-:Y:S01]  /*5e20*/  FMUL.FTZ R81, R2, R81 ;  /* 0x0000005102517220 */ /* 0x000fe20000410000 */
[C---:B-1----:R-:W-:Y:S03]  /*5e30*/  HMMA.16816.F32 R56, R128.reuse, R136, R56 ;  /* 0x000000888038723c */ /* 0x042fe60000001838 */
[C---:B------:R-:W-:Y:S01]  /*5e40*/  FMUL.FTZ R82, R0.reuse, R82 ;  /* 0x0000005200527220 */ /* 0x040fe20000410000 */
[----:B------:R-:W-:Y:S01]  /*5e50*/  MUFU.EX2 R212, R212 ;  /* 0x000000d400d47308 */ /* 0x000fe20000000800 */
[----:B------:R-:W-:Y:S02]  /*5e60*/  FMUL.FTZ R83, R0, R83 ;  /* 0x0000005300537220 */ /* 0x000fe40000410000 */
[C---:B------:R-:W-:Y:S01]  /*5e70*/  FMUL.FTZ R84, R2.reuse, R84 ;  /* 0x0000005402547220 */ /* 0x040fe20000410000 */
[C---:B------:R-:W-:Y:S01]  /*5e80*/  HMMA.16816.F32 R60, R128.reuse, R138, R60 ;  /* 0x0000008a803c723c */ /* 0x040fe2000000183c */
[----:B------:R-:W1:Y:S03]  /*5e90*/  LDSM.16.MT88.4 R136, [R189+0x2100] ;  /* 0x00210000bd88783b */ /* 0x000e660000004200 */
[----:B------:R-:W-:Y:S02]  /*5ea0*/  FMUL.FTZ R85, R2, R85 ;  /* 0x0000005502557220 */ /* 0x000fe40000410000 */
[C---:B------:R-:W-:Y:S01]  /*5eb0*/  FMUL.FTZ R86, R0.reuse, R86 ;  /* 0x0000005600567220 */ /* 0x040fe20000410000 */
[----:B------:R-:W-:Y:S01]  /*5ec0*/  MUFU.EX2 R214, R214 ;  /* 0x000000d600d67308 */ /* 0x000fe20000000800 */
[C---:B----4-:R-:W-:Y:S04]  /*5ed0*/  HMMA.16816.F32 R64, R128.reuse, R140, R64 ;  /* 0x0000008c8040723c */ /* 0x050fe80000001840 */
[----:B------:R-:W-:Y:S02]  /*5ee0*/  FMUL.FTZ R87, R0, R87 ;  /* 0x0000005700577220 */ /* 0x000fe40000410000 */
[C---:B------:R-:W-:Y:S02]  /*5ef0*/  FMUL.FTZ R88, R2.reuse, R88 ;  /* 0x0000005802587220 */ /* 0x040fe40000410000 */
[C---:B------:R-:W-:Y:S01]  /*5f00*/  HMMA.16816.F32 R68, R128.reuse, R142, R68 ;  /* 0x0000008e8044723c */ /* 0x040fe20000001844 */
[----:B------:R-:W4:Y:S03]  /*5f10*/  LDSM.16.MT88.4 R140, [R188+0x2100] ;  /* 0x00210000bc8c783b */ /* 0x000f260000004200 */
[----:B------:R-:W-:Y:S02]  /*5f20*/  FMUL.FTZ R89, R2, R89 ;  /* 0x0000005902597220 */ /* 0x000fe40000410000 */
[C---:B------:R-:W-:Y:S02]  /*5f30*/  FMUL.FTZ R90, R0.reuse, R90 ;  /* 0x0000005a005a7220 */ /* 0x040fe40000410000 */
[C---:B--2---:R-:W-:Y:S04]  /*5f40*/  HMMA.16816.F32 R72, R128.reuse, R144, R72 ;  /* 0x000000908048723c */ /* 0x044fe80000001848 */
[----:B------:R-:W-:Y:S02]  /*5f50*/  FMUL.FTZ R91, R0, R91 ;  /* 0x0000005b005b7220 */ /* 0x000fe40000410000 */
[C---:B------:R-:W-:Y:S02]  /*5f60*/  FMUL.FTZ R92, R2.reuse, R92 ;  /* 0x0000005c025c7220 */ /* 0x040fe40000410000 */
[C---:B------:R-:W-:Y:S01]  /*5f70*/  HMMA.16816.F32 R76, R128.reuse, R146, R76 ;  /* 0x00000092804c723c */ /* 0x040fe2000000184c */
[----:B------:R-:W2:Y:S03]  /*5f80*/  LDSM.16.MT88.4 R144, [R195+0x4100] ;  /* 0x00410000c390783b */ /* 0x000ea60000004200 */
        /* <DEDUP_REMOVED lines=8> */
[----:B------:R-:W1:Y:S03]  /*6010*/  LDSM.16.MT88.4 R136, [R190+0x4100] ;  /* 0x00410000be88783b */ /* 0x000e660000004200 */
[----:B------:R-:W-:Y:S02]  /*6020*/  FMUL.FTZ R99, R0, R99 ;  /* 0x0000006300637220 */ /* 0x000fe40000410000 */
[C---:B------:R-:W-:Y:S02]  /*6030*/  FMUL.FTZ R100, R2.reuse, R100 ;  /* 0x0000006402647220 */ /* 0x040fe40000410000 */
        /* <DEDUP_REMOVED lines=11> */
[----:B------:R-:W-:Y:S03]  /*60f0*/  LDSM.16.MT88.4 R144, [R190+0x900] ;  /* 0x00090000be90783b */ /* 0x000fe60000004200 */
[----:B------:R-:W-:Y:S02]  /*6100*/  FMUL.FTZ R107, R0, R107 ;  /* 0x0000006b006b7220 */ /* 0x000fe40000410000 */
[C---:B------:R-:W-:Y:S02]  /*6110*/  FMUL.FTZ R108, R2.reuse, R108 ;  /* 0x0000006c026c7220 */ /* 0x040fe40000410000 */
[----:B------:R-:W-:Y:S01]  /*6120*/  FMUL.FTZ R109, R2, R109 ;  /* 0x0000006d026d7220 */ /* 0x000fe20000410000 */
[C---:B-1----:R-:W-:Y:S03]  /*6130*/  HMMA.16816.F32 R12, R128.reuse, R136, R12 ;  /* 0x00000088800c723c */ /* 0x042fe6000000180c */
[C---:B------:R-:W-:Y:S02]  /*6140*/  FMUL.FTZ R110, R0.reuse, R110 ;  /* 0x0000006e006e7220 */ /* 0x040fe40000410000 */
[----:B------:R-:W-:Y:S02]  /*6150*/  FMUL.FTZ R111, R0, R111 ;  /* 0x0000006f006f7220 */ /* 0x000fe40000410000 */
[----:B------:R-:W-:Y:S01]  /*6160*/  FFMA.FTZ R210, R19, c[0x0][0x2d0], -R167 ;  /* 0x0000b40013d27a23 */ /* 0x000fe200000108a7 */
[C---:B------:R-:W-:Y:S01]  /*6170*/  HMMA.16816.F32 R104, R128.reuse, R138, R104 ;  /* 0x0000008a8068723c */ /* 0x040fe20000001868 */
[----:B------:R-:W1:Y:S03]  /*6180*/  LDSM.16.MT88.4 R136, [R195+0x900] ;  /* 0x00090000c388783b */ /* 0x000e660000004200 */
[C---:B------:R-:W-:Y:S01]  /*6190*/  FMUL.FTZ R112, R2.reuse, R112 ;  /* 0x0000007002707220 */ /* 0x040fe20000410000 */
[----:B------:R-:W2:Y:S01]  /*61a0*/  MUFU.EX2 R210, R210 ;  /* 0x000000d200d27308 */ /* 0x000ea20000000800 */
[----:B------:R-:W-:Y:S02]  /*61b0*/  FMUL.FTZ R113, R2, R113 ;  /* 0x0000007102717220 */ /* 0x000fe40000410000 */
[C---:B----4-:R-:W-:Y:S04]  /*61c0*/  HMMA.16816.F32 R108, R128.reuse, R140, R108 ;  /* 0x0000008c806c723c */ /* 0x050fe8000000186c */
[C---:B------:R-:W-:Y:S02]  /*61d0*/  FMUL.FTZ R114, R0.reuse, R114 ;  /* 0x0000007200727220 */ /* 0x040fe40000410000 */
[----:B------:R-:W-:Y:S02]  /*61e0*/  FMUL.FTZ R115, R0, R115 ;  /* 0x0000007300737220 */ /* 0x000fe40000410000 */
[----:B------:R-:W-:Y:S01]  /*61f0*/  FMUL.FTZ R16, R2, R120 ;  /* 0x0000007802107220 */ /* 0x000fe20000410000 */
[----:B------:R-:W-:Y:S03]  /*6200*/  F2FP.PACK_AB R120, R170, R169 ;  /* 0x000000a9aa78723e */ /* 0x000fe600000000ff */
[----:B------:R-:W-:Y:S01]  /*6210*/  FMUL.FTZ R17, R2, R121 ;  /* 0x0000007902117220 */ /* 0x000fe20000410000 */
[C---:B------:R-:W-:Y:S01]  /*6220*/  HMMA.16816.F32 R112, R128.reuse, R142, R112 ;  /* 0x0000008e8070723c */ /* 0x040fe20000001870 */
[----:B------:R-:W4:Y:S02]  /*6230*/  LDSM.16.MT88.4 R140, [R189+0x900] ;  /* 0x00090000bd8c783b */ /* 0x000f240000004200 */
[----:B------:R-:W-:Y:S01]  /*6240*/  FMUL.FTZ R18, R0, R122 ;  /* 0x0000007a00127220 */ /* 0x000fe20000410000 */
[----:B---3--:R-:W-:Y:S01]  /*6250*/  F2FP.PACK_AB R121, R172, R171 ;  /* 0x000000abac79723e */ /* 0x008fe200000000ff */
[----:B------:R-:W-:Y:S01]  /*6260*/  FMUL.FTZ R19, R0, R123 ;  /* 0x0000007b00137220 */ /* 0x000fe20000410000 */
[----:B-----5:R-:W-:Y:S01]  /*6270*/  F2FP.PACK_AB R122, R174, R173 ;  /* 0x000000adae7a723e */ /* 0x020fe200000000ff */
[----:B------:R-:W-:Y:S01]  /*6280*/  FMUL.FTZ R116, R2, R116 ;  /* 0x0000007402747220 */ /* 0x000fe20000410000 */
[----:B--2---:R-:W-:Y:S01]  /*6290*/  F2FP.PACK_AB R123, R210, R175 ;  /* 0x000000afd27b723e */ /* 0x004fe200000000ff */
[----:B------:R-:W-:Y:S03]  /*62a0*/  FMUL.FTZ R117, R2, R117 ;  /* 0x0000007502757220 */ /* 0x000fe60000410000 */
[C---:B------:R-:W-:Y:S03]  /*62b0*/  HMMA.16816.F32 R16, R128.reuse, R124, R16 ;  /* 0x0000007c8010723c */ /* 0x040fe60000001810 */
[C---:B------:R-:W-:Y:S02]  /*62c0*/  FMUL.FTZ R118, R0.reuse, R118 ;  /* 0x0000007600767220 */ /* 0x040fe40000410000 */
[----:B------:R-:W-:Y:S02]  /*62d0*/  FMUL.FTZ R119, R0, R119 ;  /* 0x0000007700777220 */ /* 0x000fe40000410000 */
[----:B------:R-:W-:Y:S02]  /*62e0*/  FFMA.FTZ R164, R2, R213, R164 ;  /* 0x000000d502a47223 */ /* 0x000fe400000100a4 */
[----:B------:R-:W-:Y:S03]  /*62f0*/  FFMA.FTZ R6, R0, R211, R6 ;  /* 0x000000d300067223 */ /* 0x000fe60000010006 */
[----:B------:R-:W-:Y:S01]  /*6300*/  HMMA.16816.F32 R116, R128, R126, R116 ;  /* 0x0000007e8074723c */ /* 0x000fe20000001874 */
[----:B------:R-:W2:Y:S02]  /*6310*/  LDSM.16.MT88.4 R124, [R188+0x2900] ;  /* 0x00290000bc7c783b */ /* 0x000ea40000004200 */
[----:B------:R-:W-:Y:S01]  /*6320*/  MOV R0, R3 ;  /* 0x0000000300007202 */ /* 0x000fe20000000f00 */
[----:B------:R-:W-:Y:S02]  /*6330*/  FADD.FTZ R5, R5, R164 ;  /* 0x000000a405057221 */ /* 0x000fe40000010000 */
[----:B------:R-:W-:Y:S02]  /*6340*/  FADD.FTZ R6, R7, R6 ;  /* 0x0000000607067221 */ /* 0x000fe40000010000 */
[C---:B-1----:R-:W-:Y:S01]  /*6350*/  HMMA.16816.F32 R8, R120.reuse, R136, R8 ;  /* 0x000000887808723c */ /* 0x042fe20000001808 */
[----:B------:R-:W1:Y:S04]  /*6360*/  LDSM.16.MT88.4 R128, [R195+0x4900] ;  /* 0x00490000c380783b */ /* 0x000e680000004200 */
[----:B------:R-:W-:Y:S02]  /*6370*/  FADD.FTZ R134, R134, R5 ;  /* 0x0000000586867221 */ /* 0x000fe40000010000 */
[----:B------:R-:W-:Y:S01]  /*6380*/  FADD.FTZ R165, R165, R6 ;  /* 0x00000006a5a57221 */ /* 0x000fe20000010000 */
[C---:B------:R-:W-:Y:S01]  /*6390*/  HMMA.16816.F32 R36, R120.reuse, R138, R36 ;  /* 0x0000008a7824723c */ /* 0x040fe20000001824 */
[----:B------:R-:W3:Y:S03]  /*63a0*/  LDSM.16.MT88.4 R136, [R190+0x4900] ;  /* 0x00490000be88783b */ /* 0x000ee60000004200 */
        /* <DEDUP_REMOVED lines=13> */
[----:B------:R-:W4:Y:S03]  /*6480*/  LDSM.16.MT88.4 R140, [R189+0x4900] ;  /* 0x00490000bd8c783b */ /* 0x000f260000004200 */
[----:B------:R-:W-:Y:S02]  /*6490*/  FADD.FTZ R173, R174, R173 ;  /* 0x000000adaead7221 */ /* 0x000fe40000010000 */
[----:B------:R-:W-:Y:S02]  /*64a0*/  FADD.FTZ R5, R210, R5 ;  /* 0x00000005d2057221 */ /* 0x000fe40000010000 */
[C---:B------:R-:W-:Y:S08]  /*64b0*/  HMMA.16816.F32 R56, R120.reuse, R148, R56 ;  /* 0x000000947838723c */ /* 0x040ff00000001838 */
[C---:B------:R-:W-:Y:S01]  /*64c0*/  HMMA.16816.F32 R60, R120.reuse, R150, R60 ;  /* 0x00000096783c723c */ /* 0x040fe2000000183c */
[----:B------:R-:W-:Y:S07]  /*64d0*/  LDSM.16.MT88.4 R148, [R189+0x3100] ;  /* 0x00310000bd94783b */ /* 0x000fee0000004200 */
[C---:B------:R-:W-:Y:S07]  /*64e0*/  HMMA.16816.F32 R64, R120.reuse, R152, R64 ;  /* 0x000000987840723c */ /* 0x040fee0000001840 */
[--C-:B------:R-:W-:Y:S01]  /*64f0*/  FFMA.FTZ R152, R20, c[0x0][0x2d0], -R168.reuse ;  /* 0x0000b40014987a23 */ /* 0x100fe200000108a8 */
[C---:B------:R-:W-:Y:S04]  /*6500*/  HMMA.16816.F32 R68, R120.reuse, R154, R68 ;  /* 0x0000009a7844723c */ /* 0x040fe80000001844 */
[--C-:B------:R-:W-:Y:S01]  /*6510*/  FFMA.FTZ R153, R21, c[0x0][0x2d0], -R168.reuse ;  /* 0x0000b40015997a23 */ /* 0x100fe200000108a8 */
[----:B------:R-:W-:Y:S02]  /*6520*/  MUFU.EX2 R152, R152 ;  /* 0x0000009800987308 */ /* 0x000fe40000000800 */
[--C-:B------:R-:W-:Y:S01]  /*6530*/  FFMA.FTZ R154, R22, c[0x0][0x2d0], -R167.reuse ;  /* 0x0000b400169a7a23 */ /* 0x100fe200000108a7 */
[C---:B------:R-:W-:Y:S04]  /*6540*/  HMMA.16816.F32 R72, R120.reuse, R156, R72 ;  /* 0x0000009c7848723c */ /* 0x040fe80000001848 */
[--C-:B------:R-:W-:Y:S02]  /*6550*/  FFMA.FTZ R155, R23, c[0x0][0x2d0], -R167.reuse ;  /* 0x0000b400179b7a23 */ /* 0x100fe400000108a7 */
[----:B------:R-:W5:Y:S01]  /*6560*/  LDSM.16.MT88.4 R20, [R188+0x4900] ;  /* 0x00490000bc14783b */ /* 0x000f620000004200 */
[--C-:B------:R-:W-:Y:S01]  /*6570*/  FFMA.FTZ R156, R24, c[0x0][0x2d0], -R168.reuse ;  /* 0x0000b400189c7a23 */ /* 0x100fe200000108a8 */
[C---:B------:R-:W-:Y:S01]  /*6580*/  HMMA.16816.F32 R76, R120.reuse, R158, R76 ;  /* 0x0000009e784c723c */ /* 0x040fe2000000184c */
[----:B------:R-:W1:Y:S03]  /*6590*/  MUFU.EX2 R153, R153 ;  /* 0x0000009900997308 */ /* 0x000e660000000800 */
[--C-:B------:R-:W-:Y:S03]  /*65a0*/  FFMA.FTZ R157, R25, c[0x0][0x2d0], -R168.reuse ;  /* 0x0000b400199d7a23 */ /* 0x100fe600000108a8 */
[--C-:B------:R-:W-:Y:S01]  /*65b0*/  FFMA.FTZ R158, R26, c[0x0][0x2d0], -R167.reuse ;  /* 0x0000b4001a9e7a23 */ /* 0x100fe200000108a7 */
[C---:B------:R-:W-:Y:S03]  /*65c0*/  HMMA.16816.F32 R80, R120.reuse, R160, R80 ;  /* 0x000000a07850723c */ /* 0x040fe60000001850 */
[----:B------:R-:W-:Y:S01]  /*65d0*/  MUFU.EX2 R154, R154 ;  /* 0x0000009a009a7308 */ /* 0x000fe20000000800 */
[--C-:B------:R-:W-:Y:S02]  /*65e0*/  FFMA.FTZ R159, R27, c[0x0][0x2d0], -R167.reuse ;  /* 0x0000b4001b9f7a23 */ /* 0x100fe400000108a7 */
[----:B------:R-:W-:Y:S01]  /*65f0*/  LDSM.16.MT88.4 R24, [R189+0x1100] ;  /* 0x00110000bd18783b */ /* 0x000fe20000004200 */
[--C-:B------:R-:W-:Y:S01]  /*6600*/  FFMA.FTZ R160, R28, c[0x0][0x2d0], -R168.reuse ;  /* 0x0000b4001ca07a23 */ /* 0x100fe200000108a8 */
[C---:B------:R-:W-:Y:S04]  /*6610*/  HMMA.16816.F32 R84, R120.reuse, R162, R84 ;  /* 0x000000a27854723c */ /* 0x040fe80000001854 */
[--C-:B------:R-:W-:Y:S01]  /*6620*/  FFMA.FTZ R161, R29, c[0x0][0x2d0], -R168.reuse ;  /* 0x0000b4001da17a23 */ /* 0x100fe200000108a8 */
[----:B------:R-:W3:Y:S01]  /*6630*/  MUFU.EX2 R155, R155 ;  /* 0x0000009b009b7308 */ /* 0x000ee20000000800 */
[----:B------:R-:W-:Y:S02]  /*6640*/  FFMA.FTZ R168, R33, c[0x0][0x2d0], -R168 ;  /* 0x0000b40021a87a23 */ /* 0x000fe400000108a8 */
[C---:B--2---:R-:W-:Y:S04]  /*6650*/  HMMA.16816.F32 R88, R120.reuse, R124, R88 ;  /* 0x0000007c7858723c */ /* 0x044fe80000001858 */
[--C-:B------:R-:W-:Y:S02]  /*6660*/  FFMA.FTZ R162, R30, c[0x0][0x2d0], -R167.reuse ;  /* 0x0000b4001ea27a23 */ /* 0x100fe400000108a7 */
[--C-:B------:R-:W-:Y:S01]  /*6670*/  FFMA.FTZ R163, R31, c[0x0][0x2d0], -R167.reuse ;  /* 0x0000b4001fa37a23 */ /* 0x100fe200000108a7 */
[----:B------:R-:W-:Y:S01]  /*6680*/  MUFU.EX2 R156, R156 ;  /* 0x0000009c009c7308 */ /* 0x000fe20000000800 */
[C---:B------:R-:W-:Y:S01]  /*6690*/  HMMA.16816.F32 R92, R120.reuse, R126, R92 ;  /* 0x0000007e785c723c */ /* 0x040fe2000000185c */
[----:B------:R-:W2:Y:S03]  /*66a0*/  LDSM.16.MT88.4 R124, [R195+0x1100] ;  /* 0x00110000c37c783b */ /* 0x000ea60000004200 */
[----:B------:R-:W-:Y:S04]  /*66b0*/  FFMA.FTZ R167, R35, c[0x0][0x2d0], -R167 ;  /* 0x0000b40023a77a23 */ /* 0x000fe800000108a7 */
[C---:B-1----:R-:W-:Y:S01]  /*66c0*/  HMMA.16816.F32 R96, R120.reuse, R128, R96 ;  /* 0x000000807860723c */ /* 0x042fe20000001860 */
[----:B------:R-:W-:Y:S01]  /*66d0*/  LDSM.16.MT88.4 R28, [R188+0x5100] ;  /* 0x00510000bc1c783b */ /* 0x000fe20000004200 */
[----:B------:R-:W1:Y:S06]  /*66e0*/  MUFU.EX2 R157, R157 ;  /* 0x0000009d009d7308 */ /* 0x000e6c0000000800 */
[C---:B------:R-:W-:Y:S01]  /*66f0*/  HMMA.16816.F32 R100, R120.reuse, R130, R100 ;  /* 0x000000827864723c */ /* 0x040fe20000001864 */
[----:B------:R-:W1:Y:S03]  /*6700*/  LDSM.16.MT88.4 R128, [R190+0x1100] ;  /* 0x00110000be80783b */ /* 0x000e660000004200 */
[----:B------:R-:W-:Y:S04]  /*6710*/  MUFU.EX2 R158, R158 ;  /* 0x0000009e009e7308 */ /* 0x000fe80000000800 */
[C---:B---3--:R-:W-:Y:S01]  /*6720*/  HMMA.16816.F32 R12, R120.reuse, R136, R12 ;  /* 0x00000088780c723c */ /* 0x048fe2000000180c */
[----:B------:R-:W-:Y:S05]  /*6730*/  LDSM.16.MT88.4 R32, [R189+0x1900] ;  /* 0x00190000bd20783b */ /* 0x000fea0000004200 */
[----:B------:R-:W3:Y:S02]  /*6740*/  MUFU.EX2 R159, R159 ;  /* 0x0000009f009f7308 */ /* 0x000ee40000000800 */
[C---:B------:R-:W-:Y:S01]  /*6750*/  HMMA.16816.F32 R104, R120.reuse, R138, R104 ;  /* 0x0000008a7868723c */ /* 0x040fe20000001868 */
[----:B------:R-:W2:Y:S07]  /*6760*/  LDSM.16.MT88.4 R136, [R188+0x1100] ;  /* 0x00110000bc88783b */ /* 0x000eae0000004200 */
[C---:B----4-:R-:W-:Y:S01]  /*6770*/  HMMA.16816.F32 R108, R120.reuse, R140, R108 ;  /* 0x0000008c786c723c */ /* 0x050fe2000000186c */
[----:B------:R-:W-:Y:S07]  /*6780*/  MUFU.EX2 R160, R160 ;  /* 0x000000a000a07308 */ /* 0x000fee0000000800 */
[C---:B------:R-:W-:Y:S01]  /*6790*/  HMMA.16816.F32 R112, R120.reuse, R142, R112 ;  /* 0x0000008e7870723c */ /* 0x040fe20000001870 */
[----:B------:R-:W4:Y:S02]  /*67a0*/  LDSM.16.MT88.4 R140, [R195+0x3100] ;  /* 0x00310000c38c783b */ /* 0x000f240000004200 */
[----:B------:R-:W2:Y:S05]  /*67b0*/  MUFU.EX2 R161, R161 ;  /* 0x000000a100a17308 */ /* 0x000eaa0000000800 */
[C---:B-----5:R-:W-:Y:S05]  /*67c0*/  HMMA.16816.F32 R16, R120.reuse, R20, R16 ;  /* 0x000000147810723c */ /* 0x060fea0000001810 */
[----:B------:R-:W-:Y:S02]  /*67d0*/  MUFU.EX2 R162, R162 ;  /* 0x000000a200a27308 */ /* 0x000fe40000000800 */
[----:B------:R-:W-:Y:S01]  /*67e0*/  F2FP.PACK_AB R20, R153, R152 ;  /* 0x000000989914723e */ /* 0x000fe200000000ff */
[----:B------:R-:W-:Y:S01]  /*67f0*/  HMMA.16816.F32 R116, R120, R22, R116 ;  /* 0x000000167874723c */ /* 0x000fe20000001874 */
[----:B------:R-:W5:Y:S03]  /*6800*/  LDSM.16.MT88.4 R120, [R188+0x3100] ;  /* 0x00310000bc78783b */ /* 0x000f660000004200 */
[----:B------:R-:W-:Y:S01]  /*6810*/  F2FP.PACK_AB R21, R155, R154 ;  /* 0x0000009a9b15723e */ /* 0x000fe200000000ff */
[----:B------:R-:W-:Y:S02]  /*6820*/  FADD.FTZ R152, R152, R173 ;  /* 0x000000ad98987221 */ /* 0x000fe40000010000 */
[----:B-1----:R-:W-:Y:S01]  /*6830*/  F2FP.PACK_AB R22, R157, R156 ;  /* 0x0000009c9d16723e */ /* 0x002fe200000000ff */
[----:B------:R-:W1:Y:S01]  /*6840*/  MUFU.EX2 R163, R163 ;  /* 0x000000a300a37308 */ /* 0x000e620000000800 */
[----:B---3--:R-:W-:Y:S03]  /*6850*/  F2FP.PACK_AB R23, R159, R158 ;  /* 0x0000009e9f17723e */ /* 0x008fe600000000ff */
[----:B------:R-:W-:Y:S02]  /*6860*/  FADD.FTZ R154, R154, R5 ;  /* 0x000000059a9a7221 */ /* 0x000fe40000010000 */
[----:B------:R-:W-:Y:S02]  /*6870*/  FADD.FTZ R153, R153, R152 ;  /* 0x0000009899997221 */ /* 0x000fe40000010000 */
[C---:B--2---:R-:W-:Y:S02]  /*6880*/  HMMA.16816.F32 R8, R20.reuse, R124, R8 ;  /* 0x0000007c1408723c */ /* 0x044fe40000001808 */
[----:B------:R-:W2:Y:S03]  /*6890*/  MUFU.EX2 R215, R168 ;  /* 0x000000a800d77308 */ /* 0x000ea60000000800 */
[----:B------:R-:W-:Y:S02]  /*68a0*/  FADD.FTZ R155, R155, R154 ;  /* 0x0000009a9b9b7221 */ /* 0x000fe40000010000 */
[----:B------:R-:W-:Y:S01]  /*68b0*/  FADD.FTZ R156, R156, R153 ;  /* 0x000000999c9c7221 */ /* 0x000fe20000010000 */
[C---:B------:R-:W-:Y:S01]  /*68c0*/  HMMA.16816.F32 R36, R20.reuse, R126, R36 ;  /* 0x0000007e1424723c */ /* 0x040fe20000001824 */
[----:B------:R-:W-:Y:S03]  /*68d0*/  LDSM.16.MT88.4 R124, [R190+0x5100] ;  /* 0x00510000be7c783b */ /* 0x000fe60000004200 */
[----:B------:R-:W3:Y:S01]  /*68e0*/  MUFU.EX2 R167, R167 ;  /* 0x000000a700a77308 */ /* 0x000ee20000000800 */
[----:B------:R-:W-:Y:S02]  /*68f0*/  FADD.FTZ R158, R158, R155 ;  /* 0x0000009b9e9e7221 */ /* 0x000fe40000010000 */
[----:B------:R-:W-:Y:S01]  /*6900*/  FADD.FTZ R157, R157, R156 ;  /* 0x0000009c9d9d7221 */ /* 0x000fe20000010000 */
[C---:B------:R-:W-:Y:S04]  /*6910*/  HMMA.16816.F32 R40, R20.reuse, R128, R40 ;  /* 0x000000801428723c */ /* 0x040fe80000001828 */
[----:B------:R-:W-:Y:S04]  /*6920*/  FADD.FTZ R159, R159, R158 ;  /* 0x0000009e9f9f7221 */ /* 0x000fe80000010000 */
        /* <DEDUP_REMOVED lines=8> */
[C---:B----4-:R-:W-:Y:S08]  /*69b0*/  HMMA.16816.F32 R64, R20.reuse, R140, R64 ;  /* 0x0000008c1440723c */ /* 0x050ff00000001840 */
        /* <DEDUP_REMOVED lines=8> */
[C---:B-----5:R-:W-:Y:S08]  /*6a40*/  HMMA.16816.F32 R88, R20.reuse, R120, R88 ;  /* 0x000000781458723c */ /* 0x060ff00000001858 */
[C---:B------:R-:W-:Y:S01]  /*6a50*/  HMMA.16816.F32 R92, R20.reuse, R122, R92 ;  /* 0x0000007a145c723c */ /* 0x040fe2000000185c */
[----:B------:R-:W-:Y:S07]  /*6a60*/  LDSM.16.MT88.4 R120, [R190+0x1900] ;  /* 0x00190000be78783b */ /* 0x000fee0000004200 */
[C---:B-1----:R-:W-:Y:S08]  /*6a70*/  HMMA.16816.F32 R96, R20.reuse, R24, R96 ;  /* 0x000000181460723c */ /* 0x042ff00000001860 */
[C---:B------:R-:W-:Y:S01]  /*6a80*/  HMMA.16816.F32 R100, R20.reuse, R26, R100 ;  /* 0x0000001a1464723c */ /* 0x040fe20000001864 */
[----:B------:R-:W1:Y:S07]  /*6a90*/  LDSM.16.MT88.4 R24, [R195+0x1900] ;  /* 0x00190000c318783b */ /* 0x000e6e0000004200 */
[C---:B------:R-:W-:Y:S08]  /*6aa0*/  HMMA.16816.F32 R12, R20.reuse, R124, R12 ;  /* 0x0000007c140c723c */ /* 0x040ff0000000180c */
[C---:B------:R-:W-:Y:S01]  /*6ab0*/  HMMA.16816.F32 R104, R20.reuse, R126, R104 ;  /* 0x0000007e1468723c */ /* 0x040fe20000001868 */
[----:B------:R-:W4:Y:S07]  /*6ac0*/  LDSM.16.MT88.4 R124, [R188+0x1900] ;  /* 0x00190000bc7c783b */ /* 0x000f2e0000004200 */
[C---:B------:R-:W-:Y:S08]  /*6ad0*/  HMMA.16816.F32 R108, R20.reuse, R128, R108 ;  /* 0x00000080146c723c */ /* 0x040ff0000000186c */
[C---:B------:R-:W-:Y:S08]  /*6ae0*/  HMMA.16816.F32 R112, R20.reuse, R130, R112 ;  /* 0x000000821470723c */ /* 0x040ff00000001870 */
[C---:B------:R-:W-:Y:S08]  /*6af0*/  HMMA.16816.F32 R16, R20.reuse, R28, R16 ;  /* 0x0000001c1410723c */ /* 0x040ff00000001810 */
[----:B------:R-:W-:Y:S01]  /*6b00*/  HMMA.16816.F32 R116, R20, R30, R116 ;  /* 0x0000001e1474723c */ /* 0x000fe20000001874 */
[----:B------:R-:W5:Y:S06]  /*6b10*/  LDSM.16.MT88.4 R28, [R189+0x3900] ;  /* 0x00390000bd1c783b */ /* 0x000f6c0000004200 */
[----:B------:R-:W-:Y:S01]  /*6b20*/  F2FP.PACK_AB R20, R161, R160 ;  /* 0x000000a0a114723e */ /* 0x000fe200000000ff */
[----:B------:R-:W-:Y:S01]  /*6b30*/  FADD.FTZ R160, R160, R157 ;  /* 0x0000009da0a07221 */ /* 0x000fe20000010000 */
[----:B------:R-:W-:Y:S03]  /*6b40*/  F2FP.PACK_AB R21, R163, R162 ;  /* 0x000000a2a315723e */ /* 0x000fe600000000ff */
[----:B--2---:R-:W-:Y:S01]  /*6b50*/  F2FP.PACK_AB R22, R215, R212 ;  /* 0x000000d4d716723e */ /* 0x004fe200000000ff */
[----:B------:R-:W-:Y:S01]  /*6b60*/  FADD.FTZ R162, R162, R159 ;  /* 0x0000009fa2a27221 */ /* 0x000fe20000010000 */
[----:B---3--:R-:W-:Y:S01]  /*6b70*/  F2FP.PACK_AB R23, R167, R214 ;  /* 0x000000d6a717723e */ /* 0x008fe200000000ff */
[----:B------:R-:W-:Y:S02]  /*6b80*/  FADD.FTZ R161, R161, R160 ;  /* 0x000000a0a1a17221 */ /* 0x000fe40000010000 */
[----:B------:R-:W-:Y:S02]  /*6b90*/  FADD.FTZ R163, R163, R162 ;  /* 0x000000a2a3a37221 */ /* 0x000fe40000010000 */
[----:B------:R-:W-:Y:S02]  /*6ba0*/  FADD.FTZ R212, R212, R161 ;  /* 0x000000a1d4d47221 */ /* 0x000fe40000010000 */
[C---:B-1----:R-:W-:Y:S01]  /*6bb0*/  HMMA.16816.F32 R128, R20.reuse, R24, R8 ;  /* 0x000000181480723c */ /* 0x042fe20000001808 */
[----:B------:R-:W1:Y:S02]  /*6bc0*/  LDSM.16.MT88.4 R8, [R190+0x5900] ;  /* 0x00590000be08783b */ /* 0x000e640000004200 */
[----:B------:R-:W-:Y:S02]  /*6bd0*/  FADD.FTZ R214, R214, R163 ;  /* 0x000000a3d6d67221 */ /* 0x000fe40000010000 */
[----:B------:R-:W-:Y:S02]  /*6be0*/  FADD.FTZ R213, R215, R212 ;  /* 0x000000d4d7d57221 */ /* 0x000fe40000010000 */
[----:B------:R-:W-:Y:S01]  /*6bf0*/  FADD.FTZ R211, R167, R214 ;  /* 0x000000d6a7d37221 */ /* 0x000fe20000010000 */
        /* <DEDUP_REMOVED lines=8> */
[C---:B------:R-:W-:Y:S08]  /*6c80*/  HMMA.16816.F32 R64, R20.reuse, R136, R64 ;  /* 0x000000881440723c */ /* 0x040ff00000001840 */
[C---:B------:R-:W-:Y:S08]  /*6c90*/  HMMA.16816.F32 R68, R20.reuse, R138, R68 ;  /* 0x0000008a1444723c */ /* 0x040ff00000001844 */
[C---:B------:R-:W-:Y:S08]  /*6ca0*/  HMMA.16816.F32 R72, R20.reuse, R140, R72 ;  /* 0x0000008c1448723c */ /* 0x040ff00000001848 */
[C---:B------:R-:W-:Y:S08]  /*6cb0*/  HMMA.16816.F32 R76, R20.reuse, R142, R76 ;  /* 0x0000008e144c723c */ /* 0x040ff0000000184c */
[C---:B-----5:R-:W-:Y:S08]  /*6cc0*/  HMMA.16816.F32 R80, R20.reuse, R28, R80 ;  /* 0x0000001c1450723c */ /* 0x060ff00000001850 */
[C---:B------:R-:W-:Y:S01]  /*6cd0*/  HMMA.16816.F32 R84, R20.reuse, R30, R84 ;  /* 0x0000001e1454723c */ /* 0x040fe20000001854 */
[----:B------:R-:W3:Y:S07]  /*6ce0*/  LDSM.16.MT88.4 R28, [R188+0x5900] ;  /* 0x00590000bc1c783b */ /* 0x000eee0000004200 */
[C---:B------:R-:W-:Y:S08]  /*6cf0*/  HMMA.16816.F32 R88, R20.reuse, R144, R88 ;  /* 0x000000901458723c */ /* 0x040ff00000001858 */
[C---:B------:R-:W-:Y:S08]  /*6d00*/  HMMA.16816.F32 R92, R20.reuse, R146, R92 ;  /* 0x00000092145c723c */ /* 0x040ff0000000185c */
[C---:B------:R-:W-:Y:S08]  /*6d10*/  HMMA.16816.F32 R96, R20.reuse, R148, R96 ;  /* 0x000000941460723c */ /* 0x040ff00000001860 */
[C---:B------:R-:W-:Y:S08]  /*6d20*/  HMMA.16816.F32 R100, R20.reuse, R150, R100 ;  /* 0x000000961464723c */ /* 0x040ff00000001864 */
[C---:B-1----:R-:W-:Y:S08]  /*6d30*/  HMMA.16816.F32 R124, R20.reuse, R8, R12 ;  /* 0x00000008147c723c */ /* 0x042ff0000000180c */
[C---:B------:R-:W-:Y:S08]  /*6d40*/  HMMA.16816.F32 R104, R20.reuse, R10, R104 ;  /* 0x0000000a1468723c */ /* 0x040ff00000001868 */
[C---:B--2---:R-:W-:Y:S08]  /*6d50*/  HMMA.16816.F32 R108, R20.reuse, R24, R108 ;  /* 0x00000018146c723c */ /* 0x044ff0000000186c */
[C---:B------:R-:W-:Y:S08]  /*6d60*/  HMMA.16816.F32 R112, R20.reuse, R26, R112 ;  /* 0x0000001a1470723c */ /* 0x040ff00000001870 */
[C---:B---3--:R-:W-:Y:S08]  /*6d70*/  HMMA.16816.F32 R120, R20.reuse, R28, R16 ;  /* 0x0000001c1478723c */ /* 0x048ff00000001810 */
[----:B------:R-:W-:Y:S01]  /*6d80*/  HMMA.16816.F32 R116, R20, R30, R116 ;  /* 0x0000001e1474723c */ /* 0x000fe20000001874 */
[----:B------:R-:W-:-:S07]  /*6d90*/  @P4 BRA `(.L_x_3097) ;  /* 0xffffd9f000004947 */ /* 0x000fce000383ffff */
.L_x_3096:
        /* <DEDUP_REMOVED lines=123> */
.L_x_3088:
        /* <DEDUP_REMOVED lines=260> */
.L_x_3102:
[----:B------:R-:W-:Y:S05]  /*8590*/  BSYNC B0 ;  /* 0x0000000000007941 */ /* 0x000fea0003800000 */
.L_x_3101:
        /* <DEDUP_REMOVED lines=146> */
.L_x_3100:
        /* <DEDUP_REMOVED lines=50> */
.L_x_3103:
        /* <DEDUP_REMOVED lines=10> */
.L_x_6240:


//--------------------- .text._ZN7cutlass13device_kernelIN5flash19enable_sm80_to_sm89INS1_16FlashAttnFwdSm80INS1_25CollectiveMainloopFwdSm80ILi8ELi1ELb0EN4cute5tupleIJNS5_1CILi128EEENS7_ILi64EEENS7_ILi192EEEEEELi192ENS_6half_tEfNS_4arch4Sm80ELb0ELb0ELb0ELb1ELb1ELb0ELb1ELb1EEENS1_21CollectiveEpilogueFwdINS6_IJS8_SA_S9_EEENS6_IJNS7_ILi1EEESI_SI_EEESC_SE_Li256ELb1ELb1ELb1ELb0EEENS1_36VarlenDynamicPersistentTileSchedulerILi128ELi64ELi256ELi256ELb1ELb1ELb0ELb0ELb1ELb1EEEEEEEEEvNT_6ParamsE --------------------------
	.section	.text._ZN7cutlass13device_kernelIN5flash19enable_sm80_to_sm89INS1_16FlashAttnFwdSm80INS1_25CollectiveMainloopFwdSm80ILi8ELi1ELb0EN4cute5tupleIJNS5_1CILi128EEENS7_ILi64EEENS7_ILi192EEEEEELi192ENS_6half_tEfNS_4arch4Sm80ELb0ELb0ELb0ELb1ELb1ELb0ELb1ELb1EEENS1_21CollectiveEpilogueFwdINS6_IJS8_SA_S9_EEENS6_IJNS7_ILi1EEESI_SI_EEESC_SE_Li256ELb1ELb1ELb1ELb0EEENS1_36VarlenDynamicPersistentTileSchedulerILi128ELi64ELi256ELi256ELb1ELb1ELb0ELb0ELb1ELb1EEEEEEEEEvNT_6ParamsE,"ax",@progbits
	.sectioninfo	@"SHI_REGISTERS=255"
	.align	128
.text._ZN7cutlass13device_kernelIN5flash19enable_sm80_to_sm89INS1_16FlashAttnFwdSm80INS1_25CollectiveMainloopFwdSm80ILi8ELi1ELb0EN4cute5tupleIJNS5_1CILi128EEENS7_ILi64EEENS7_ILi192EEEEEELi192ENS_6half_tEfNS_4arch4Sm80ELb0ELb0ELb0ELb1ELb1ELb0ELb1ELb1EEENS1_21CollectiveEpilogueFwdINS6_IJS8_SA_S9_EEENS6_IJNS7_ILi1EEESI_SI_EEESC_SE_Li256ELb1ELb1ELb1ELb0EEENS1_36VarlenDynamicPersistentTileSchedulerILi128ELi64ELi256ELi256ELb1ELb1ELb0ELb0ELb1ELb1EEEEEEEEEvNT_6ParamsE:
        .type           _ZN7cutlass13device_kernelIN5flash19enable_sm80_to_sm89INS1_16FlashAttnFwdSm80INS1_25CollectiveMainloopFwdSm80ILi8ELi1ELb0EN4cute5tupleIJNS5_1CILi128EEENS7_ILi64EEENS7_ILi192EEEEEELi192ENS_6half_tEfNS_4arch4Sm80ELb0ELb0ELb0ELb1ELb1ELb0ELb1ELb1EEENS1_21CollectiveEpilogueFwdINS6_IJS8_SA_S9_EEENS6_IJNS7_ILi1EEESI_SI_EEESC_SE_Li256ELb1ELb1ELb1ELb0EEENS1_36VarlenDynamicPersistentTileSchedulerILi128ELi64ELi256ELi256ELb1ELb1ELb0ELb0ELb1ELb1EEEEEEEEEvNT_6ParamsE,@function
        .size           _ZN7cutlass13device_kernelIN5flash19enable_sm80_to_sm89INS1_16FlashAttnFwdSm80INS1_25CollectiveMainloopFwdSm80ILi8ELi1ELb0EN4cute5tupleIJNS5_1CILi128EEENS7_ILi64EEENS7_ILi192EEEEEELi192ENS_6half_tEfNS_4arch4Sm80ELb0ELb0ELb0ELb1ELb1ELb0ELb1ELb1EEENS1_21CollectiveEpilogueFwdINS6_IJS8_SA_S9_EEENS6_IJNS7_ILi1EEESI_SI_EEESC_SE_Li256ELb1ELb1ELb1ELb0EEENS1_36VarlenDynamicPersistentTileSchedulerILi128ELi64ELi256ELi256ELb1ELb1ELb0ELb0ELb1ELb1EEEEEEEEEvNT_6ParamsE,(.L_x_6241 - _ZN7cutlass13device_kernelIN5flash19enable_sm80_to_sm89INS1_16FlashAttnFwdSm80INS1_25CollectiveMainloopFwdSm80ILi8ELi1ELb0EN4cute5tupleIJNS5_1CILi128EEENS7_ILi64EEENS7_ILi192EEEEEELi192ENS_6half_tEfNS_4arch4Sm80ELb0ELb0ELb0ELb1ELb1ELb0ELb1ELb1EEENS1_21CollectiveEpilogueFwdINS6_IJS8_SA_S9_EEENS6_IJNS7_ILi1EEESI_SI_EEESC_SE_Li256ELb1ELb1ELb1ELb0EEENS1_36VarlenDynamicPersistentTileSchedulerILi128ELi64ELi256ELi256ELb1ELb1ELb0ELb0ELb1ELb1EEEEEEEEEvNT_6ParamsE)
        .other          _ZN7cutlass13device_kernelIN5flash19enable_sm80_to_sm89INS1_16FlashAttnFwdSm80INS1_25CollectiveMainloopFwdSm80ILi8ELi1ELb0EN4cute5tupleIJNS5_1CILi128EEENS7_ILi64EEENS7_ILi192EEEEEELi192ENS_6half_tEfNS_4arch4Sm80ELb0ELb0ELb0ELb1ELb1ELb0ELb1ELb1EEENS1_21CollectiveEpilogueFwdINS6_IJS8_SA_S9_EEENS6_IJNS7_ILi1EEESI_SI_EEESC_SE_Li256ELb1ELb1ELb1ELb0EEENS1_36VarlenDynamicPersistentTileSchedulerILi128ELi64ELi256ELi256ELb1ELb1ELb0ELb0ELb1ELb1EEEEEEEEEvNT_6ParamsE,@"STO_CUDA_ENTRY STV_DEFAULT"
_ZN7cutlass13device_kernelIN5flash19enable_sm80_to_sm89INS1_16FlashAttnFwdSm80INS1_25CollectiveMainloopFwdSm80ILi8ELi1ELb0EN4cute5tupleIJNS5_1CILi128EEENS7_ILi64EEENS7_ILi192EEEEEELi192ENS_6half_tEfNS_4arch4Sm80ELb0ELb0ELb0ELb1ELb1ELb0ELb1ELb1EEENS1_21CollectiveEpilogueFwdINS6_IJS8_SA_S9_EEENS6_IJNS7_ILi1EEESI_SI_EEESC_SE_Li256ELb1ELb1ELb1ELb0EEENS1_36VarlenDynamicPersistentTileSchedulerILi128ELi64ELi256ELi256ELb1ELb1ELb0ELb0ELb1ELb1EEEEEEEEEvNT_6ParamsE:
        /* <DEDUP_REMOVED lines=52> */
.L_x_3109:
        /* <DEDUP_REMOVED lines=17> */
.L_x_3207:
        /* <DEDUP_REMOVED lines=16> */
.L_x_3208:
[----:B---3--:R-:W-:-:S05]  /*0550*/  IMAD R0, R0, c[0x0][0x538], RZ ;  /* 0x00014e0000007a24 */ /* 0x008fca00078e02ff */
[----:B------:R-:W-:-:S04]  /*0560*/  IADD3 R6, R0, R6, RZ ;  /* 0x0000000600067210 */ /* 0x000fc80007ffe0ff */
[----:B------:R-:W-:-:S13]  /*0570*/  ISETP.GT.AND P0, PT, R6, UR4, PT ;  /* 0x0000000406007c0c */ /* 0x000fda000bf04270 */
[----:B-12---:R-:W-:Y:S05]  /*0580*/  @!P0 BRA `(.L_x_3109) ;  /* 0xfffffdb000008947 */ /* 0x006fea000383ffff */
.L_x_3105:
[----:B--2---:R-:W-:-:S05]  /*0590*/  IADD3 R212, -R0, R6, RZ ;  /* 0x0000000600d47210 */ /* 0x004fca0007ffe1ff */
[----:B------:R-:W-:-:S05]  /*05a0*/  IMAD R0, R4, c[0x0][0x538], R212 ;  /* 0x00014e0004007a24 */ /* 0x000fca00078e02d4 */
[----:B------:R-:W-:Y:S01]  /*05b0*/  ISETP.GT.AND P0, PT, R0, UR4, PT ;  /* 0x0000000400007c0c */ /* 0x000fe2000bf04270 */
[----:B------:R-:W-:-:S12]  /*05c0*/  BRA.DIV ~URZ, `(.L_x_3110) ;  /* 0x0000c6427f007947 */ /* 0x000fd8000b800000 */
[----:B------:R-:W-:-:S04]  /*05d0*/  VOTE.ANY R0, PT, !P0 ;  /* 0x0000000000007806 */ /* 0x000fc800040e0100 */
.L_x_3209:
[----:B------:R1:W2:Y:S01]  /*05e0*/  POPC R215, R0 ;  /* 0x0000000000d77309 */ /* 0x0002a20000000000 */
[----:B------:R-:W-:Y:S05]  /*05f0*/  BRA.DIV ~URZ, `(.L_x_3111) ;  /* 0x0000c6527f007947 */ /* 0x000fea000b800000 */
[----:B--2---:R2:W3:Y:S01]  /*0600*/  SHFL.IDX PT, R11, R8, R215, 0x1f ;  /* 0x00001fd7080b7589 */ /* 0x0044e200000e0000 */
[----:B------:R-:W-:-:S03]  /*0610*/  MOV R6, RZ ;  /* 0x000000ff00067202 */ /* 0x000fc60000000f00 */
[----:B------:R2:W4:Y:S04]  /*0620*/  SHFL.IDX PT, R10, R7, R215, 0x1f ;  /* 0x00001fd7070a7589 */ /* 0x00052800000e0000 */
.L_x_3210:
[----:B------:R-:W-:Y:S01]  /*0630*/  ISETP.NE.AND P0, PT, R0, RZ, PT ;  /* 0x000000ff0000720c */ /* 0x000fe20003f05270 */
[----:B------:R-:W-:-:S12]  /*0640*/  BSSY B0, `(.L_x_3112) ;  /* 0x0000005000007945 */ /* 0x000fd80003800000 */
[----:B------:R-:W-:Y:S05]  /*0650*/  @!P0 BRA `(.L_x_3113) ;  /* 0x0000003000008947 */ /* 0x000fea0003800000 */
[----:B------:R-:W-:Y:S01]  /*0660*/  IADD3 R190, R215, -0x1, RZ ;  /* 0xffffffffd7be7810 */ /* 0x000fe20007ffe0ff */
[----:B------:R-:W-:Y:S05]  /*0670*/  BRA.DIV ~URZ, `(.L_x_3114) ;  /* 0x0000c6b27f007947 */ /* 0x000fea000b800000 */
[----:B------:R1:W2:Y:S02]  /*0680*/  SHFL.IDX PT, R6, R4, R190, 0x1f ;  /* 0x00001fbe04067589 */ /* 0x0002a400000e0000 */
.L_x_3113:
[----:B------:R-:W-:Y:S05]  /*0690*/  BSYNC B0 ;  /* 0x0000000000007941 */ /* 0x000fea0003800000 */
.L_x_3112:
        /* <DEDUP_REMOVED lines=65> */
.L_x_3106:
[----:B--2---:R-:W-:Y:S01]  /*0ab0*/  IMAD.MOV.U32 R213, RZ, RZ, RZ ;  /* 0x000000ffffd57224 */ /* 0x004fe200078e00ff */
[----:B------:R-:W-:Y:S01]  /*0ac0*/  MOV R214, RZ ;  /* 0x000000ff00d67202 */ /* 0x000fe20000000f00 */
[----:B------:R-:W-:Y:S01]  /*0ad0*/  IMAD.U32 R212, RZ, RZ, UR4 ;  /* 0x00000004ffd47e24 */ /* 0x000fe2000f8e00ff */
[----:B------:R-:W-:Y:S02]  /*0ae0*/  MOV R215, c[0x0][0x53c] ;  /* 0x00014f0000d77a02 */ /* 0x000fe40000000f00 */
.L_x_3115:
[----:B------:R-:W-:Y:S01]  /*0af0*/  ISETP.NE.AND P0, PT, R12, RZ, PT ;  /* 0x000000ff0c00720c */ /* 0x000fe20003f05270 */
[----:B------:R-:W-:-:S12]  /*0b00*/  WARPSYNC 0xffffffff ;  /* 0xffffffff00007948 */ /* 0x000fd80003800000 */
[----:B------:R1:W-:Y:S04]  /*0b10*/  @!P0 STS.128 [0x18100], R212 ;  /* 0x018100d4ff008388 */ /* 0x0003e80000000c00 */
[----:B------:R-:W-:Y:S06]  /*0b20*/  BAR.ARV 0x5, 0x100 ;  /* 0x0144000000007b1d */ /* 0x000fec0000002000 */
.L_x_3104:
        /* <DEDUP_REMOVED lines=145> */
[----:B------:R-:W-:Y:S01]  /*1440*/  IMAD.IADD R186, R183, 0x1, R0 ;  /* 0x00000001b7ba7824 */ /* 0x000fe200078e0200 */
        /* <DEDUP_REMOVED lines=18> */
.L_x_3206:
        /* <DEDUP_REMOVED lines=30> */
.L_x_3116:
[----:B------:R-:W-:-:S04]  /*1750*/  ISETP.NE.U32.AND P1, PT, RZ, c[0x0][0x368], PT ;  /* 0x0000da00ff007a0c */ /* 0x000fc80003f25070 */
[----:B------:R-:W-:-:S13]  /*1760*/  ISETP.NE.AND.EX P1, PT, RZ, c[0x0][0x36c], PT, P1 ;  /* 0x0000db00ff007a0c */ /* 0x000fda0003f25310 */
[----:B------:R-:W-:Y:S05]  /*1770*/  @!P1 BRA `(.L_x_3117) ;  /* 0x0000004000009947 */ /* 0x000fea0003800000 */
[----:B-1----:R-:W-:-:S04]  /*1780*/  IADD3 R2, P1, R217, c[0x0][0x368], RZ ;  /* 0x0000da00d9027a10 */ /* 0x002fc80007f3e0ff */
[----:B------:R-:W-:-:S05]  /*1790*/  IADD3.X R3, R218, c[0x0][0x36c], RZ, P1, !PT ;  /* 0x0000db00da037a10 */ /* 0x000fca0000ffe4ff */
[----:B------:R1:W5:Y:S01]  /*17a0*/  LDG.E R0, [R2.64] ;  /* 0x0000000602007981 */ /* 0x000362000c1e1900 */
[----:B------:R-:W-:Y:S05]  /*17b0*/  BRA `(.L_x_3118) ;  /* 0x0000008000007947 */ /* 0x000fea0003800000 */
.L_x_3117:
        /* <DEDUP_REMOVED lines=8> */
.L_x_3118:
        /* <DEDUP_REMOVED lines=45> */
.L_x_3120:
[----:B------:R-:W-:Y:S05]  /*1b10*/  BSYNC B0 ;  /* 0x0000000000007941 */ /* 0x000fea0003800000 */
.L_x_3119:
        /* <DEDUP_REMOVED lines=102> */
.L_x_3211:
[----:B------:R-:W-:Y:S05]  /*2180*/  BRA.DIV ~URZ, `(.L_x_3123) ;  /* 0x0000ac727f007947 */ /* 0x000fea000b800000 */
[----:B------:R3:W4:Y:S02]  /*2190*/  SHFL.IDX PT, R0, R12, RZ, 0x181f ;  /* 0x00181fff0c007589 */ /* 0x00072400000e0000 */
.L_x_3212:
        /* <DEDUP_REMOVED lines=20> */
.L_x_3125:
[----:B------:R-:W-:Y:S05]  /*22e0*/  BSYNC B0 ;  /* 0x0000000000007941 */ /* 0x000fea0003800000 */
.L_x_3124:
[----:B------:R-:W-:Y:S05]  /*22f0*/  BRA.DIV ~URZ, `(.L_x_3126) ;  /* 0x0000ab727f007947 */ /* 0x000fea000b800000 */
[----:B--2---:R2:W1:Y:S04]  /*2300*/  SHFL.IDX PT, R8, R9, 0x1, 0x181f ;  /* 0x00381f0009087f89 */ /* 0x00446800000e0000 */
[----:B----4-:R2:W4:Y:S02]  /*2310*/  SHFL.IDX PT, R0, R12, 0x1, 0x181f ;  /* 0x00381f000c007f89 */ /* 0x01052400000e0000 */
.L_x_3213:
        /* <DEDUP_REMOVED lines=19> */
.L_x_3128:
[----:B------:R-:W-:Y:S05]  /*2450*/  BSYNC B0 ;  /* 0x0000000000007941 */ /* 0x000fea0003800000 */
.L_x_3127:
[----:B------:R-:W-:Y:S05]  /*2460*/  BRA.DIV ~URZ, `(.L_x_3129) ;  /* 0x0000aad27f007947 */ /* 0x000fea000b800000 */
[----:B-1----:R1:W2:Y:S02]  /*2470*/  SHFL.IDX PT, R8, R9, 0x2, 0x181f ;  /* 0x00581f0009087f89 */ /* 0x0022a400000e0000 */
.L_x_3214:
[----:B------:R-:W-:Y:S05]  /*2480*/  BRA.DIV ~URZ, `(.L_x_3130) ;  /* 0x0000ab227f007947 */ /* 0x000fea000b800000 */
[----:B----4-:R4:W1:Y:S02]  /*2490*/  SHFL.IDX PT, R0, R12, 0x2, 0x181f ;  /* 0x00581f000c007f89 */ /* 0x01086400000e0000 */
.L_x_3215:
        /* <DEDUP_REMOVED lines=19> */
.L_x_3132:
[----:B------:R-:W-:Y:S05]  /*25d0*/  BSYNC B0 ;  /* 0x0000000000007941 */ /* 0x000fea0003800000 */
.L_x_3131:
[----:B------:R-:W-:Y:S05]  /*25e0*/  BRA.DIV ~URZ, `(.L_x_3133) ;  /* 0x0000aa327f007947 */ /* 0x000fea000b800000 */
[----:B--2---:R2:W3:Y:S04]  /*25f0*/  SHFL.IDX PT, R8, R9, 0x3, 0x181f ;  /* 0x00781f0009087f89 */ /* 0x0044e800000e0000 */
[----:B-1----:R2:W1:Y:S02]  /*2600*/  SHFL.IDX PT, R0, R12, 0x3, 0x181f ;  /* 0x00781f000c007f89 */ /* 0x00246400000e0000 */
.L_x_3216:
        /* <DEDUP_REMOVED lines=8> */
[-C--:B------:R-:W-:Y:S02]  /*2690*/  @!P3 LEA R4, P1, R198, R0.reuse, 0x1 ;  /* 0x00000000c604b211 */ /* 0x080fe400078208ff */
[C---:B------:R-:W-:Y:S02]  /*26a0*/  @!P3 LEA R2, P0, R199.reuse, R0, 0x1 ;  /* 0x00000000c702b211 */ /* 0x040fe400078008ff */
        /* <DEDUP_REMOVED lines=74> */
[----:B-1----:R-:W-:-:S02]  /*2b50*/  @P2 LEA R8, P6, R194, R0, 0x1 ;  /* 0x00000000c2082211 */ /* 0x002fc400078c08ff */
[-C--:B------:R-:W-:Y:S02]  /*2b60*/  @P2 LEA R6, P1, R198, R0.reuse, 0x1 ;  /* 0x00000000c6062211 */ /* 0x080fe400078208ff */
[-C--:B--2---:R-:W-:Y:S02]  /*2b70*/  @P2 LEA.HI.X R9, R194, R5.reuse, R18, 0x1, P6 ;  /* 0x00000005c2092211 */ /* 0x084fe400030f0c12 */
[-C--:B------:R-:W-:Y:S02]  /*2b80*/  @P2 LEA.HI.X R7, R198, R5.reuse, R17, 0x1, P1 ;  /* 0x00000005c6072211 */ /* 0x080fe400008f0c11 */
[C---:B---3--:R-:W-:Y:S01]  /*2b90*/  @P2 LEA R4, P6, R199.reuse, R0, 0x1 ;  /* 0x00000000c7042211 */ /* 0x048fe200078c08ff */
[----:B------:R4:W-:Y:S01]  /*2ba0*/  @P2 LDGSTS.E.BYPASS.LTC128B.128 [R187+0x6100], [R8.64], !P5 ;  /* 0x0610000008bb2fae */ /* 0x0009e2000e901d46 */
[----:B------:R-:W-:Y:S02]  /*2bb0*/  IADD3 R0, P1, R2, R208, RZ ;  /* 0x000000d002007210 */ /* 0x000fe40007f3e0ff */
[----:B------:R-:W-:Y:S01]  /*2bc0*/  @P2 LEA.HI.X R5, R199, R5, R15, 0x1, P6 ;  /* 0x00000005c7052211 */ /* 0x000fe200030f0c0f */
[----:B------:R1:W-:Y:S01]  /*2bd0*/  @P2 LDGSTS.E.BYPASS.LTC128B.128 [R187+0x8100], [R6.64], !P4 ;  /* 0x0810000006bb2fae */ /* 0x0003e2000e101d46 */
[----:B------:R-:W-:-:S02]  /*2be0*/  ISETP.GE.AND P6, PT, R22, 0x21, PT ;  /* 0x000000211600780c */ /* 0x000fc40003fc6270 */
        /* <DEDUP_REMOVED lines=23> */
[----:B------:R-:W-:Y:S01]  /*2d60*/  @P1 IADD3 R3, R176, -0x20, RZ ;  /* 0xffffffe0b0031810 */ /* 0x000fe20007ffe0ff */
[----:B------:R-:W-:Y:S01]  /*2d70*/  IMAD.X R13, R2, 0x1, R114, P6 ;  /* 0x00000001020d7824 */ /* 0x000fe200030e0672 */
[----:B------:R-:W-:Y:S01]  /*2d80*/  IADD3 R14, P1, R0, R119, RZ ;  /* 0x00000077000e7210 */ /* 0x000fe20007f3e0ff */
[----:B------:R-:W-:Y:S01]  /*2d90*/  IMAD.MOV.U32 R0, RZ, RZ, 0x40 ;  /* 0x00000040ff007424 */ /* 0x000fe200078e00ff */
[----:B------:R-:W-:-:S03]  /*2da0*/  ISETP.GE.AND P6, PT, R194, c[0x0][0x1d4], PT ;  /* 0x00007500c2007a0c */ /* 0x000fc60003fc6270 */
[----:B------:R-:W-:Y:S01]  /*2db0*/  IMAD.X R15, R2, 0x1, R113, P1 ;  /* 0x00000001020f7824 */ /* 0x000fe200008e0671 */
[----:B------:R-:W-:Y:S02]  /*2dc0*/  IADD3 R18, P1, R21, R118, RZ ;  /* 0x0000007615127210 */ /* 0x000fe40007f3e0ff */
[----:B------:R-:W-:Y:S02]  /*2dd0*/  SEL R0, R0, 0xffffffc0, !P2 ;  /* 0xffffffc000007807 */ /* 0x000fe40005000000 */
[----:B------:R-:W-:Y:S01]  /*2de0*/  IADD3 R2, R3, 0x4000, RZ ;  /* 0x0000400003027810 */ /* 0x000fe20007ffe0ff */
[----:B------:R-:W-:-:S04]  /*2df0*/  DEPBAR.LE SB0, 0x1 ;  /* 0x000080400000791a */ /* 0x000fc80000000000 */
[----:B------:R-:W-:-:S04]  /*2e00*/  DEPBAR.LE SB0, 0x0 ;  /* 0x000080000000791a */ /* 0x000fc80000000000 */
[----:B------:R-:W-:Y:S01]  /*2e10*/  BAR.SYNC.DEFER_BLOCKING 0x0 ;  /* 0x0000000000007b1d */ /* 0x000fe20000010000 */
[----:B------:R-:W-:Y:S01]  /*2e20*/  IMAD.X R19, R20, 0x1, R112, P1 ;  /* 0x0000000114137824 */ /* 0x000fe200008e0670 */
[----:B------:R-:W-:Y:S01]  /*2e30*/  ISETP.LT.OR P1, PT, R22, 0x1, P6 ;  /* 0x000000011600780c */ /* 0x000fe20003721670 */
[----:B------:R-:W-:Y:S01]  /*2e40*/  IMAD.IADD R177, R2, 0x1, R0 ;  /* 0x0000000102b17824 */ /* 0x000fe200078e0200 */
[----:B------:R-:W-:Y:S02]  /*2e50*/  ISETP.GE.AND P6, PT, R198, c[0x0][0x1d4], PT ;  /* 0x00007500c6007a0c */ /* 0x000fe40003fc6270 */
[----:B--2---:R-:W-:Y:S04]  /*2e60*/  LDSM.16.M88.4 R4, [R183] ;  /* 0x00000000b704783b */ /* 0x004fe80000000200 */
[----:B------:R-:W2:Y:S04]  /*2e70*/  LDSM.16.M88.4 R28, [R176] ;  /* 0x00000000b01c783b */ /* 0x000ea80000000200 */
[----:B------:R-:W3:Y:S04]  /*2e80*/  LDSM.16.M88.4 R32, [R176+0x800] ;  /* 0x00080000b020783b */ /* 0x000ee80000000200 */
[----:B------:R-:W-:Y:S04]  /*2e90*/  LDSM.16.M88.4 R40, [R176+0x1000] ;  /* 0x00100000b028783b */ /* 0x000fe80000000200 */
[----:B------:R-:W4:Y:S04]  /*2ea0*/  LDSM.16.M88.4 R52, [R176+0x1800] ;  /* 0x00180000b034783b */ /* 0x000f280000000200 */
[----:B-1----:R-:W-:Y:S04]  /*2eb0*/  LDSM.16.M88.4 R8, [R184] ;  /* 0x00000000b808783b */ /* 0x002fe80000000200 */
[----:B------:R-:W-:Y:S04]  /*2ec0*/  LDSM.16.M88.4 R48, [R3] ;  /* 0x000000000330783b */ /* 0x000fe80000000200 */
[----:B------:R-:W1:Y:S04]  /*2ed0*/  LDSM.16.M88.4 R44, [R3+0x800] ;  /* 0x00080000032c783b */ /* 0x000e680000000200 */
[----:B------:R-:W-:Y:S04]  /*2ee0*/  LDSM.16.M88.4 R68, [R3+0x1000] ;  /* 0x001000000344783b */ /* 0x000fe80000000200 */
[----:B------:R-:W5:Y:S04]  /*2ef0*/  LDSM.16.M88.4 R72, [R3+0x1800] ;  /* 0x001800000348783b */ /* 0x000f680000000200 */
        /* <DEDUP_REMOVED lines=13> */
[----:B-1----:R-:W-:Y:S01]  /*2fd0*/  HMMA.16816.F32 R52, R8, R44, R24 ;  /* 0x0000002c0834723c */ /* 0x002fe20000001818 */
[----:B------:R-:W-:Y:S01]  /*2fe0*/  IMAD.X R15, R20, 0x1, R113, P1 ;  /* 0x00000001140f7824 */ /* 0x000fe200008e0671 */
[C---:B------:R-:W-:Y:S02]  /*2ff0*/  ISETP.LT.OR P1, PT, R22.reuse, 0x1, P6 ;  /* 0x000000011600780c */ /* 0x040fe40003721670 */
[----:B------:R-:W-:-:S04]  /*3000*/  ISETP.LT.OR P6, PT, R22, 0x21, P6 ;  /* 0x000000211600780c */ /* 0x000fc800037c1670 */
[C---:B------:R-:W-:Y:S07]  /*3010*/  HMMA.16816.F32 R76, R8.reuse, R48, R36 ;  /* 0x00000030084c723c */ /* 0x040fee0000001824 */
[----:B------:R1:W-:Y:S01]  /*3020*/  LDGSTS.E.BYPASS.LTC128B.128 [R187+0x4100], [R12.64], !P1 ;  /* 0x041000000cbb7fae */ /* 0x0003e2000c901d46 */
[C---:B------:R-:W-:Y:S08]  /*3030*/  HMMA.16816.F32 R56, R8.reuse, R50, R28 ;  /* 0x000000320838723c */ /* 0x040ff0000000181c */
[----:B-----5:R-:W-:Y:S01]  /*3040*/  HMMA.16816.F32 R36, R8, R74, R60 ;  /* 0x0000004a0824723c */ /* 0x020fe2000000183c */
[----:B-1----:R-:W-:-:S05]  /*3050*/  IADD3 R12, P1, R21, R120, RZ ;  /* 0x00000078150c7210 */ /* 0x002fca0007f3e0ff */
[----:B------:R-:W-:Y:S01]  /*3060*/  IMAD.X R13, R20, 0x1, R114, P1 ;  /* 0x00000001140d7824 */ /* 0x000fe200008e0672 */
[----:B------:R-:W-:-:S04]  /*3070*/  ISETP.GE.AND P1, PT, R194, c[0x0][0x1d4], PT ;  /* 0x00007500c2007a0c */ /* 0x000fc80003f26270 */
[----:B------:R-:W-:Y:S11]  /*3080*/  ISETP.LT.OR P1, PT, R22, 0x21, P1 ;  /* 0x000000211600780c */ /* 0x000ff60000f21670 */
[----:B------:R-:W-:Y:S02]  /*3090*/  @!UPT UIADD3 URZ, URZ, URZ, URZ ;  /* 0x0000003f3f3ff290 */ /* 0x000fe4000fffe03f */
        /* <DEDUP_REMOVED lines=9> */
[C---:B-1----:R-:W-:Y:S03]  /*3130*/  HMMA.16816.F32 R16, R4.reuse, R34, RZ ;  /* 0x000000220410723c */ /* 0x042fe600000018ff */
[----:B------:R-:W-:Y:S04]  /*3140*/  LDSM.16.M88.4 R84, [R177+-0x3000] ;  /* 0xffd00000b154783b */ /* 0x000fe80000000200 */
[----:B------:R-:W-:Y:S01]  /*3150*/  LDSM.16.M88.4 R92, [R177+-0x2800] ;  /* 0xffd80000b15c783b */ /* 0x000fe20000000200 */
[C---:B------:R-:W-:Y:S03]  /*3160*/  HMMA.16816.F32 R32, R4.reuse, R40, RZ ;  /* 0x000000280420723c */ /* 0x040fe600000018ff */
[----:B------:R-:W-:Y:S04]  /*3170*/  LDSM.16.M88.4 R88, [R176+0x3800] ;  /* 0x00380000b058783b */ /* 0x000fe80000000200 */
[----:B------:R-:W-:Y:S01]  /*3180*/  LDSM.16.M88.4 R96, [R3+0x5000] ;  /* 0x005000000360783b */ /* 0x000fe20000000200 */
[----:B------:R-:W-:Y:S03]  /*3190*/  HMMA.16816.F32 R40, R4, R42, RZ ;  /* 0x0000002a0428723c */ /* 0x000fe600000018ff */
[----:B------:R-:W-:Y:S04]  /*31a0*/  LDSM.16.M88.4 R4, [R186] ;  /* 0x00000000ba04783b */ /* 0x000fe80000000200 */
[----:B------:R-:W-:Y:S01]  /*31b0*/  LDSM.16.M88.4 R108, [R3+0x5800] ;  /* 0x00580000036c783b */ /* 0x000fe20000000200 */
[C---:B------:R-:W-:Y:S03]  /*31c0*/  HMMA.16816.F32 R44, R8.reuse, R46, R16 ;  /* 0x0000002e082c723c */ /* 0x040fe60000001810 */
[----:B------:R-:W0:Y:S04]  /*31d0*/  LDGDEPBAR ;  /* 0x00000000000079af */ /* 0x000e280000000000 */
[----:B------:R-:W-:Y:S01]  /*31e0*/  IMAD.IADD R16, R176, 0x1, R0 ;  /* 0x00000001b0107824 */ /* 0x000fe200078e0200 */
[C---:B------:R-:W-:Y:S04]  /*31f0*/  HMMA.16816.F32 R32, R8.reuse, R68, R32 ;  /* 0x000000440820723c */ /* 0x040fe80000001820 */
[----:B------:R-:W1:Y:S04]  /*3200*/  LDSM.16.M88.4 R20, [R16] ;  /* 0x000000001014783b */ /* 0x000e680000000200 */
[----:B--2---:R-:W2:Y:S01]  /*3210*/  LDSM.16.M88.4 R12, [R16+0x800] ;  /* 0x00080000100c783b */ /* 0x004ea20000000200 */
[C---:B------:R-:W-:Y:S03]  /*3220*/  HMMA.16816.F32 R28, R8.reuse, R70, R40 ;  /* 0x00000046081c723c */ /* 0x040fe60000001828 */
[----:B------:R-:W3:Y:S04]  /*3230*/  LDSM.16.M88.4 R24, [R16+0x1000] ;  /* 0x001000001018783b */ /* 0x000ee80000000200 */
[----:B------:R-:W4:Y:S01]  /*3240*/  LDSM.16.M88.4 R48, [R16+0x1800] ;  /* 0x001800001030783b */ /* 0x000f220000000200 */
[----:B------:R-:W-:Y:S03]  /*3250*/  HMMA.16816.F32 R40, R8, R72, R64 ;  /* 0x000000480828723c */ /* 0x000fe60000001840 */
[----:B------:R-:W-:Y:S04]  /*3260*/  LDSM.16.M88.4 R8, [R185] ;  /* 0x00000000b908783b */ /* 0x000fe80000000200 */
[----:B------:R-:W5:Y:S04]  /*3270*/  LDSM.16.M88.4 R72, [R177+-0x4000] ;  /* 0xffc00000b148783b */ /* 0x000f680000000200 */
[----:B------:R-:W-:Y:S04]  /*3280*/  LDSM.16.M88.4 R68, [R176+0x2800] ;  /* 0x00280000b044783b */ /* 0x000fe80000000200 */
[----:B------:R-:W-:Y:S04]  /*3290*/  LDSM.16.M88.4 R100, [R16+0x5000] ;  /* 0x005000001064783b */ /* 0x000fe80000000200 */
[----:B------:R-:W-:Y:S01]  /*32a0*/  LDSM.16.M88.4 R104, [R16+0x5800] ;  /* 0x005800001068783b */ /* 0x000fe20000000200 */
[C---:B-1----:R-:W-:Y:S08]  /*32b0*/  HMMA.16816.F32 R60, R4.reuse, R22, R56 ;  /* 0x00000016043c723c */ /* 0x042ff00000001838 */
[C---:B------:R-:W-:Y:S01]  /*32c0*/  HMMA.16816.F32 R64, R4.reuse, R20, R76 ;  /* 0x000000140440723c */ /* 0x040fe2000000184c */
[----:B------:R-:W-:Y:S07]  /*32d0*/  LDSM.16.M88.4 R76, [R176+0x3000] ;  /* 0x00300000b04c783b */ /* 0x000fee0000000200 */
[C---:B--2---:R-:W-:Y:S08]  /*32e0*/  HMMA.16816.F32 R56, R4.reuse, R12, R52 ;  /* 0x0000000c0438723c */ /* 0x044ff00000001834 */
[C---:B------:R-:W-:Y:S08]  /*32f0*/  HMMA.16816.F32 R52, R4.reuse, R14, R44 ;  /* 0x0000000e0434723c */ /* 0x040ff0000000182c */
[C---:B---3--:R-:W-:Y:S08]  /*3300*/  HMMA.16816.F32 R20, R4.reuse, R24, R32 ;  /* 0x000000180414723c */ /* 0x048ff00000001820 */
[C---:B------:R-:W-:Y:S08]  /*3310*/  HMMA.16816.F32 R12, R4.reuse, R26, R28 ;  /* 0x0000001a040c723c */ /* 0x040ff0000000181c */
[C---:B----4-:R-:W-:Y:S01]  /*3320*/  HMMA.16816.F32 R32, R4.reuse, R48, R40 ;  /* 0x000000300420723c */ /* 0x050fe20000001828 */
[----:B------:R-:W-:Y:S07]  /*3330*/  LDSM.16.M88.4 R40, [R176+0x2000] ;  /* 0x00200000b028783b */ /* 0x000fee0000000200 */
[----:B------:R-:W-:Y:S01]  /*3340*/  HMMA.16816.F32 R28, R4, R50, R36 ;  /* 0x00000032041c723c */ /* 0x000fe20000001824 */
[----:B------:R-:W1:Y:S07]  /*3350*/  LDSM.16.M88.4 R4, [R183+0x4000] ;  /* 0x00400000b704783b */ /* 0x000e6e0000000200 */
[C---:B-----5:R-:W-:Y:S01]  /*3360*/  HMMA.16816.F32 R36, R8.reuse, R72, R64 ;  /* 0x000000480824723c */ /* 0x060fe20000001840 */
[----:B------:R-:W-:Y:S07]  /*3370*/  LDSM.16.M88.4 R64, [R3+0x2000] ;  /* 0x002000000340783b */ /* 0x000fee0000000200 */
[C---:B------:R-:W-:Y:S01]  /*3380*/  HMMA.16816.F32 R44, R8.reuse, R74, R60 ;  /* 0x0000004a082c723c */ /* 0x040fe2000000183c */
[----:B------:R-:W-:Y:S07]  /*3390*/  LDSM.16.M88.4 R72, [R3+0x2800] ;  /* 0x002800000348783b */ /* 0x000fee0000000200 */
[C---:B------:R-:W-:Y:S08]  /*33a0*/  HMMA.16816.F32 R56, R8.reuse, R80, R56 ;  /* 0x000000500838723c */ /* 0x040ff00000001838 */
[C---:B------:R-:W-:Y:S08]  /*33b0*/  HMMA.16816.F32 R48, R8.reuse, R84, R20 ;  /* 0x000000540830723c */ /* 0x040ff00000001814 */
[C---:B------:R-:W-:Y:S01]  /*33c0*/  HMMA.16816.F32 R24, R8.reuse, R86, R12 ;  /* 0x000000560818723c */ /* 0x040fe2000000180c */
[----:B------:R-:W-:Y:S07]  /*33d0*/  LDSM.16.M88.4 R84, [R3+0x3800] ;  /* 0x003800000354783b */ /* 0x000fee0000000200 */
[C---:B------:R-:W-:Y:S01]  /*33e0*/  HMMA.16816.F32 R52, R8.reuse, R82, R52 ;  /* 0x000000520834723c */ /* 0x040fe20000001834 */
[----:B------:R-:W-:Y:S07]  /*33f0*/  LDSM.16.M88.4 R80, [R3+0x3000] ;  /* 0x003000000350783b */ /* 0x000fee0000000200 */
[C---:B------:R-:W-:Y:S08]  /*3400*/  HMMA.16816.F32 R20, R8.reuse, R92, R32 ;  /* 0x0000005c0814723c */ /* 0x040ff00000001820 */
[----:B------:R-:W-:Y:S01]  /*3410*/  HMMA.16816.F32 R12, R8, R94, R28 ;  /* 0x0000005e080c723c */ /* 0x000fe2000000181c */
[----:B------:R-:W2:Y:S04]  /*3420*/  LDSM.16.M88.4 R8, [R184+0x4000] ;  /* 0x00400000b808783b */ /* 0x000ea80000000200 */
[----:B------:R-:W-:Y:S03]  /*3430*/  LDSM.16.M88.4 R92, [R16+0x4800] ;  /* 0x00480000105c783b */ /* 0x000fe60000000200 */
[C---:B-1----:R-:W-:Y:S08]  /*3440*/  HMMA.16816.F32 R32, R4.reuse, R40, R36 ;  /* 0x000000280420723c */ /* 0x042ff00000001824 */
[C---:B------:R-:W-:Y:S08]  /*3450*/  HMMA.16816.F32 R36, R4.reuse, R42, R44 ;  /* 0x0000002a0424723c */ /* 0x040ff0000000182c */
[C---:B------:R-:W-:Y:S01]  /*3460*/  HMMA.16816.F32 R40, R4.reuse, R68, R56 ;  /* 0x000000440428723c */ /* 0x040fe20000001838 */
[----:B------:R-:W-:Y:S07]  /*3470*/  LDSM.16.M88.4 R56, [R16+0x2800] ;  /* 0x002800001038783b */ /* 0x000fee0000000200 */
[C---:B------:R-:W-:Y:S08]  /*3480*/  HMMA.16816.F32 R28, R4.reuse, R78, R24 ;  /* 0x0000004e041c723c */ /* 0x040ff00000001818 */
[C---:B------:R-:W-:Y:S01]  /*3490*/  HMMA.16816.F32 R60, R4.reuse, R70, R52 ;  /* 0x00000046043c723c */ /* 0x040fe20000001834 */
[----:B------:R-:W-:Y:S04]  /*34a0*/  LDSM.16.M88.4 R68, [R16+0x3000] ;  /* 0x003000001044783b */ /* 0x000fe80000000200 */
[----:B------:R-:W-:Y:S03]  /*34b0*/  LDSM.16.M88.4 R52, [R177+-0x2000] ;  /* 0xffe00000b134783b */ /* 0x000fe60000000200 */
[C---:B------:R-:W-:Y:S01]  /*34c0*/  HMMA.16816.F32 R44, R4.reuse, R76, R48 ;  /* 0x0000004c042c723c */ /* 0x040fe20000001830 */
[----:B------:R-:W-:Y:S04]  /*34d0*/  LDSM.16.M88.4 R48, [R16+0x2000] ;  /* 0x002000001030783b */ /* 0x000fe80000000200 */
[----:B------:R-:W-:Y:S03]  /*34e0*/  LDSM.16.M88.4 R76, [R16+0x3800] ;  /* 0x00380000104c783b */ /* 0x000fe60000000200 */
[C---:B------:R-:W-:Y:S08]  /*34f0*/  HMMA.16816.F32 R24, R4.reuse, R88, R20 ;  /* 0x000000580418723c */ /* 0x040ff00000001814 */
[----:B------:R-:W-:Y:S01]  /*3500*/  HMMA.16816.F32 R12, R4, R90, R12 ;  /* 0x0000005a040c723c */ /* 0x000fe2000000180c */
[----:B------:R-:W1:Y:S04]  /*3510*/  LDSM.16.M88.4 R4, [R186+0x4000] ;  /* 0x00400000ba04783b */ /* 0x000e680000000200 */
[----:B------:R-:W-:Y:S03]  /*3520*/  LDSM.16.M88.4 R88, [R176+0x5800] ;  /* 0x00580000b058783b */ /* 0x000fe60000000200 */
[C---:B--2---:R-:W-:Y:S08]  /*3530*/  HMMA.16816.F32 R20, R8.reuse, R64, R32 ;  /* 0x000000400814723c */ /* 0x044ff00000001820 */
[C---:B------:R-:W-:Y:S01]  /*3540*/  HMMA.16816.F32 R36, R8.reuse, R66, R36 ;  /* 0x000000420824723c */ /* 0x040fe20000001824 */
[----:B------:R-:W-:Y:S07]  /*3550*/  LDSM.16.M88.4 R64, [R177+-0x1800] ;  /* 0xffe80000b140783b */ /* 0x000fee0000000200 */
[C---:B------:R-:W-:Y:S08]  /*3560*/  HMMA.16816.F32 R40, R8.reuse, R72, R40 ;  /* 0x000000480828723c */ /* 0x040ff00000001828 */
[C---:B------:R-:W-:Y:S08]  /*3570*/  HMMA.16816.F32 R32, R8.reuse, R82, R28 ;  /* 0x000000520820723c */ /* 0x040ff0000000181c */
[C---:B------:R-:W-:Y:S01]  /*3580*/  HMMA.16816.F32 R60, R8.reuse, R74, R60 ;  /* 0x0000004a083c723c */ /* 0x040fe2000000183c */
[----:B------:R-:W-:Y:S07]  /*3590*/  LDSM.16.M88.4 R72, [R176+0x4800] ;  /* 0x00480000b048783b */ /* 0x000fee0000000200 */
[C---:B------:R-:W-:Y:S01]  /*35a0*/  HMMA.16816.F32 R44, R8.reuse, R80, R44 ;  /* 0x00000050082c723c */ /* 0x040fe2000000182c */
[----:B------:R-:W-:Y:S07]  /*35b0*/  LDSM.16.M88.4 R80, [R177+-0x1000] ;  /* 0xfff00000b150783b */ /* 0x000fee0000000200 */
[C---:B------:R-:W-:Y:S08]  /*35c0*/  HMMA.16816.F32 R28, R8.reuse, R84, R24 ;  /* 0x00000054081c723c */ /* 0x040ff00000001818 */
[----:B------:R-:W-:Y:S01]  /*35d0*/  HMMA.16816.F32 R12, R8, R86, R12 ;  /* 0x00000056080c723c */ /* 0x000fe2000000180c */
[----:B------:R-:W2:Y:S04]  /*35e0*/  LDSM.16.M88.4 R8, [R185+0x4000] ;  /* 0x00400000b908783b */ /* 0x000ea80000000200 */
[----:B------:R-:W3:Y:S03]  /*35f0*/  LDSM.16.M88.4 R84, [R177+-0x800] ;  /* 0xfff80000b154783b */ /* 0x000ee60000000200 */
[C---:B-1----:R-:W-:Y:S08]  /*3600*/  HMMA.16816.F32 R20, R4.reuse, R48, R20 ;  /* 0x000000300414723c */ /* 0x042ff00000001814 */
[C---:B------:R-:W-:Y:S08]  /*3610*/  HMMA.16816.F32 R24, R4.reuse, R50, R36 ;  /* 0x000000320418723c */ /* 0x040ff00000001824 */
[C---:B------:R-:W-:Y:S08]  /*3620*/  HMMA.16816.F32 R40, R4.reuse, R56, R40 ;  /* 0x000000380428723c */ /* 0x040ff00000001828 */
[C---:B------:R-:W-:Y:S08]  /*3630*/  HMMA.16816.F32 R36, R4.reuse, R70, R32 ;  /* 0x000000460424723c */ /* 0x040ff00000001820 */
[C---:B------:R-:W-:Y:S08]  /*3640*/  HMMA.16816.F32 R60, R4.reuse, R58, R60 ;  /* 0x0000003a043c723c */ /* 0x040ff0000000183c */
[C---:B------:R-:W-:Y:S01]  /*3650*/  HMMA.16816.F32 R44, R4.reuse, R68, R44 ;  /* 0x00000044042c723c */ /* 0x040fe2000000182c */
[----:B------:R-:W-:Y:S07]  /*3660*/  LDSM.16.M88.4 R68, [R176+0x4000] ;  /* 0x00400000b044783b */ /* 0x000fee0000000200 */
[C---:B------:R-:W-:Y:S08]  /*3670*/  HMMA.16816.F32 R32, R4.reuse, R76, R28 ;  /* 0x0000004c0420723c */ /* 0x040ff0000000181c */
[----:B------:R-:W-:Y:S01]  /*3680*/  HMMA.16816.F32 R12, R4, R78, R12 ;  /* 0x0000004e040c723c */ /* 0x000fe2000000180c */
[----:B------:R-:W1:Y:S04]  /*3690*/  LDSM.16.M88.4 R4, [R183+0x8000] ;  /* 0x00800000b704783b */ /* 0x000e680000000200 */
[----:B------:R-:W4:Y:S03]  /*36a0*/  LDSM.16.M88.4 R76, [R176+0x5000] ;  /* 0x00500000b04c783b */ /* 0x000f260000000200 */
[C---:B--2---:R-:W-:Y:S08]  /*36b0*/  HMMA.16816.F32 R28, R8.reuse, R52, R20 ;  /* 0x00000034081c723c */ /* 0x044ff00000001814 */
[C---:B------:R-:W-:Y:S08]  /*36c0*/  HMMA.16816.F32 R24, R8.reuse, R54, R24 ;  /* 0x000000360818723c */ /* 0x040ff00000001818 */
[C---:B------:R-:W-:Y:S08]  /*36d0*/  HMMA.16816.F32 R20, R8.reuse, R64, R40 ;  /* 0x000000400814723c */ /* 0x040ff00000001828 */
[C---:B------:R-:W-:Y:S01]  /*36e0*/  HMMA.16816.F32 R60, R8.reuse, R66, R60 ;  /* 0x00000042083c723c */ /* 0x040fe2000000183c */
[----:B------:R-:W-:Y:S07]  /*36f0*/  LDSM.16.M88.4 R64, [R3+0x4000] ;  /* 0x004000000340783b */ /* 0x000fee0000000200 */
[C---:B------:R-:W-:Y:S08]  /*3700*/  HMMA.16816.F32 R56, R8.reuse, R80, R44 ;  /* 0x000000500838723c */ /* 0x040ff0000000182c */
[C---:B------:R-:W-:Y:S08]  /*3710*/  HMMA.16816.F32 R52, R8.reuse, R82, R36 ;  /* 0x000000520834723c */ /* 0x040ff00000001824 */
[C---:B---3--:R-:W-:Y:S08]  /*3720*/  HMMA.16816.F32 R48, R8.reuse, R84, R32 ;  /* 0x000000540830723c */ /* 0x048ff00000001820 */
[----:B------:R-:W-:Y:S01]  /*3730*/  HMMA.16816.F32 R8, R8, R86, R12 ;  /* 0x000000560808723c */ /* 0x000fe2000000180c */
[----:B------:R-:W2:Y:S04]  /*3740*/  LDSM.16.M88.4 R12, [R184+0x8000] ;  /* 0x00800000b80c783b */ /* 0x000ea80000000200 */
[----:B------:R-:W3:Y:S03]  /*3750*/  LDSM.16.M88.4 R84, [R3+0x4800] ;  /* 0x004800000354783b */ /* 0x000ee60000000200 */
[C---:B-1----:R-:W-:Y:S08]  /*3760*/  HMMA.16816.F32 R44, R4.reuse, R68, R28 ;  /* 0x00000044042c723c */ /* 0x042ff0000000181c */
[C---:B------:R-:W-:Y:S08]  /*3770*/  HMMA.16816.F32 R40, R4.reuse, R70, R24 ;  /* 0x000000460428723c */ /* 0x040ff00000001818 */
[C---:B------:R-:W-:Y:S08]  /*3780*/  HMMA.16816.F32 R36, R4.reuse, R72, R20 ;  /* 0x000000480424723c */ /* 0x040ff00000001814 */
[C---:B------:R-:W-:Y:S08]  /*3790*/  HMMA.16816.F32 R32, R4.reuse, R74, R60 ;  /* 0x0000004a0420723c */ /* 0x040ff0000000183c */
[C---:B----4-:R-:W-:Y:S01]  /*37a0*/  HMMA.16816.F32 R28, R4.reuse, R76, R56 ;  /* 0x0000004c041c723c */ /* 0x050fe20000001838 */
[----:B------:R-:W-:Y:S07]  /*37b0*/  LDSM.16.M88.4 R56, [R177] ;  /* 0x00000000b138783b */ /* 0x000fee0000000200 */
[C---:B------:R-:W-:Y:S01]  /*37c0*/  HMMA.16816.F32 R24, R4.reuse, R78, R52 ;  /* 0x0000004e0418723c */ /* 0x040fe20000001834 */
[----:B------:R-:W-:Y:S07]  /*37d0*/  LDSM.16.M88.4 R52, [R177+0x800] ;  /* 0x00080000b134783b */ /* 0x000fee0000000200 */
[C---:B------:R-:W-:Y:S01]  /*37e0*/  HMMA.16816.F32 R20, R4.reuse, R88, R48 ;  /* 0x000000580414723c */ /* 0x040fe20000001830 */
[----:B------:R-:W-:Y:S07]  /*37f0*/  LDSM.16.M88.4 R48, [R177+0x1000] ;  /* 0x00100000b130783b */ /* 0x000fee0000000200 */
[----:B------:R-:W-:Y:S01]  /*3800*/  HMMA.16816.F32 R4, R4, R90, R8 ;  /* 0x0000005a0404723c */ /* 0x000fe20000001808 */
[----:B------:R-:W-:Y:S04]  /*3810*/  LDSM.16.M88.4 R8, [R186+0x8000] ;  /* 0x00800000ba08783b */ /* 0x000fe80000000200 */
[----:B------:R1:W4:Y:S03]  /*3820*/  LDSM.16.M88.4 R88, [R16+0x4000] ;  /* 0x004000001058783b */ /* 0x0003260000000200 */
[C---:B--2---:R-:W-:Y:S01]  /*3830*/  HMMA.16816.F32 R80, R12.reuse, R64, R44 ;  /* 0x000000400c50723c */ /* 0x044fe2000000182c */
[----:B------:R-:W-:Y:S07]  /*3840*/  LDSM.16.M88.4 R44, [R177+0x1800] ;  /* 0x00180000b12c783b */ /* 0x000fee0000000200 */
[C---:B------:R-:W-:Y:S08]  /*3850*/  HMMA.16816.F32 R76, R12.reuse, R66, R40 ;  /* 0x000000420c4c723c */ /* 0x040ff00000001828 */
[C---:B---3--:R-:W-:Y:S08]  /*3860*/  HMMA.16816.F32 R72, R12.reuse, R84, R36 ;  /* 0x000000540c48723c */ /* 0x048ff00000001824 */
[C---:B------:R-:W-:Y:S08]  /*3870*/  HMMA.16816.F32 R68, R12.reuse, R86, R32 ;  /* 0x000000560c44723c */ /* 0x040ff00000001820 */
[C---:B------:R-:W-:Y:S08]  /*3880*/  HMMA.16816.F32 R64, R12.reuse, R96, R28 ;  /* 0x000000600c40723c */ /* 0x040ff0000000181c */
[C---:B------:R-:W-:Y:S08]  /*3890*/  HMMA.16816.F32 R60, R12.reuse, R98, R24 ;  /* 0x000000620c3c723c */ /* 0x040ff00000001818 */
[C---:B-1----:R-:W-:Y:S08]  /*38a0*/  HMMA.16816.F32 R16, R12.reuse, R108, R20 ;  /* 0x0000006c0c10723c */ /* 0x042ff00000001814 */
[----:B------:R-:W-:Y:S01]  /*38b0*/  HMMA.16816.F32 R12, R12, R110, R4 ;  /* 0x0000006e0c0c723c */ /* 0x000fe20000001804 */
[----:B------:R-:W1:Y:S01]  /*38c0*/  LDSM.16.M88.4 R4, [R185+0x8000] ;  /* 0x00800000b904783b */ /* 0x000e620000000200 */
[----:B------:R-:W-:-:S06]  /*38d0*/  DEPBAR.LE SB0, 0x0 ;  /* 0x000080000000791a */ /* 0x000fcc0000000000 */
[C---:B----4-:R-:W-:Y:S08]  /*38e0*/  HMMA.16816.F32 R40, R8.reuse, R88, R80 ;  /* 0x000000580828723c */ /* 0x050ff00000001850 */
[C---:B------:R-:W-:Y:S08]  /*38f0*/  HMMA.16816.F32 R36, R8.reuse, R90, R76 ;  /* 0x0000005a0824723c */ /* 0x040ff0000000184c */
[C---:B------:R-:W-:Y:S08]  /*3900*/  HMMA.16816.F32 R32, R8.reuse, R92, R72 ;  /* 0x0000005c0820723c */ /* 0x040ff00000001848 */
[C---:B------:R-:W-:Y:S08]  /*3910*/  HMMA.16816.F32 R28, R8.reuse, R94, R68 ;  /* 0x0000005e081c723c */ /* 0x040ff00000001844 */
[C---:B------:R-:W-:Y:S08]  /*3920*/  HMMA.16816.F32 R24, R8.reuse, R100, R64 ;  /* 0x000000640818723c */ /* 0x040ff00000001840 */
[C---:B------:R-:W-:Y:S08]  /*3930*/  HMMA.16816.F32 R20, R8.reuse, R102, R60 ;  /* 0x000000660814723c */ /* 0x040ff0000000183c */
[C---:B------:R-:W-:Y:S08]  /*3940*/  HMMA.16816.F32 R16, R8.reuse, R104, R16 ;  /* 0x000000680810723c */ /* 0x040ff00000001810 */
[----:B------:R-:W-:Y:S08]  /*3950*/  HMMA.16816.F32 R8, R8, R106, R12 ;  /* 0x0000006a0808723c */ /* 0x000ff0000000180c */
        /* <DEDUP_REMOVED lines=9> */
[----:B------:R-:W-:Y:S01]  /*39f0*/  @!UPT UIADD3 URZ, URZ, URZ, URZ ;  /* 0x0000003f3f3ff290 */ /* 0x000fe2000fffe03f */
        /* <DEDUP_REMOVED lines=30> */
.L_x_3217:
        /* <DEDUP_REMOVED lines=17> */
.L_x_3218:
        /* <DEDUP_REMOVED lines=21> */
.L_x_3135:
[----:B------:R-:W-:Y:S05]  /*3e40*/  BSYNC B0 ;  /* 0x0000000000007941 */ /* 0x000fea0003800000 */
.L_x_3134:
[----:B------:R-:W-:Y:S01]  /*3e50*/  IMAD.IADD R0, R117, 0x1, -R222 ;  /* 0x0000000175007824 */ /* 0x000fe200078e0ade */
[----:B------:R-:W0:Y:S04]  /*3e60*/  LDGDEPBAR ;  /* 0x00000000000079af */ /* 0x000e280000000000 */
[C---:B------:R-:W-:Y:S02]  /*3e70*/  ISETP.GT.AND P3, PT, R0.reuse, RZ, PT ;  /* 0x000000ff0000720c */ /* 0x040fe40003f64270 */
[----:B------:R-:W-:-:S02]  /*3e80*/  ISETP.GT.AND P2, PT, R0, 0x1, PT ;  /* 0x000000010000780c */ /* 0x000fc40003f44270 */
[----:B------:R-:W-:Y:S02]  /*3e90*/  ISETP.GT.AND P1, PT, R0, 0x8, PT ;  /* 0x000000080000780c */ /* 0x000fe40003f24270 */
[----:B-1----:R-:W-:Y:S02]  /*3ea0*/  FSEL R6, R40, -INF , P3 ;  /* 0xff80000028067808 */ /* 0x002fe40001800000 */
        /* <DEDUP_REMOVED lines=29> */
[----:B------:R-:W-:Y:S02]  /*4080*/  FSEL R22, R29, -INF , P0 ;  /* 0xff8000001d167808 */ /* 0x000fe40000000000 */
[C---:B------:R-:W-:Y:S02]  /*4090*/  ISETP.GT.AND P1, PT, R0.reuse, 0x20, PT ;  /* 0x000000200000780c */ /* 0x040fe40003f24270 */
[----:B------:R-:W-:Y:S02]  /*40a0*/  FMNMX.FTZ R2, R21, R2, !PT ;  /* 0x0000000215027209 */ /* 0x000fe40007810000 */
[----:B------:R-:W-:Y:S02]  /*40b0*/  ISETP.GT.AND P0, PT, R0, 0x21, PT ;  /* 0x000000210000780c */ /* 0x000fe40003f04270 */
[----:B------:R-:W-:-:S02]  /*40c0*/  FMNMX.FTZ R3, R25, R3, !PT ;  /* 0x0000000319037209 */ /* 0x000fc40007810000 */
[----:B------:R-:W-:Y:S02]  /*40d0*/  FSEL R81, R36, -INF , P1 ;  /* 0xff80000024517808 */ /* 0x000fe40000800000 */
[----:B------:R-:W-:Y:S02]  /*40e0*/  FMNMX.FTZ R2, R22, R2, !PT ;  /* 0x0000000216027209 */ /* 0x000fe40007810000 */
[----:B------:R-:W-:Y:S02]  /*40f0*/  FSEL R83, R38, -INF , P1 ;  /* 0xff80000026537808 */ /* 0x000fe40000800000 */
[----:B------:R-:W-:Y:S02]  /*4100*/  FSEL R82, R39, -INF , P0 ;  /* 0xff80000027527808 */ /* 0x000fe40000000000 */
[----:B------:R-:W-:Y:S02]  /*4110*/  FSEL R79, R37, -INF , P0 ;  /* 0xff800000254f7808 */ /* 0x000fe40000000000 */
[----:B------:R-:W-:-:S02]  /*4120*/  FMNMX.FTZ R3, R26, R3, !PT ;  /* 0x000000031a037209 */ /* 0x000fc40007810000 */
[----:B------:R-:W-:Y:S02]  /*4130*/  ISETP.GT.AND P0, PT, R0, 0x28, PT ;  /* 0x000000280000780c */ /* 0x000fe40003f04270 */
[----:B------:R-:W-:Y:S02]  /*4140*/  FMNMX.FTZ R2, R81, R2, !PT ;  /* 0x0000000251027209 */ /* 0x000fe40007810000 */
        /* <DEDUP_REMOVED lines=40> */
.L_x_3219:
        /* <DEDUP_REMOVED lines=80> */
[----:B------:R-:W2:Y:S07]  /*48d0*/  LDSM.16.MT88.4 R40, [R178+0x2800] ;  /* 0x00280000b228783b */ /* 0x000eae0000004200 */
[----:B------:R-:W-:Y:S01]  /*48e0*/  HMMA.16816.F32 R20, R8, R64, RZ ;  /* 0x000000400814723c */ /* 0x000fe200000018ff */
[----:B------:R-:W2:Y:S01]  /*48f0*/  LDSM.16.MT88.4 R64, [R180+0x2800] ;  /* 0x00280000b440783b */ /* 0x000ea20000004200 */
[----:B-----5:R-:W-:-:S06]  /*4900*/  FFMA.FTZ R3, R76, c[0x0][0x2d0], -R2 ;  /* 0x0000b4004c037a23 */ /* 0x020fcc0000010802 */
[----:B-1----:R-:W-:Y:S01]  /*4910*/  HMMA.16816.F32 R32, R8, R26, RZ ;  /* 0x0000001a0820723c */ /* 0x002fe200000018ff */
[----:B------:R1:W5:Y:S07]  /*4920*/  MUFU.EX2 R159, R3 ;  /* 0x00000003009f7308 */ /* 0x00036e0000000800 */
[----:B------:R-:W-:Y:S08]  /*4930*/  HMMA.16816.F32 R120, R4, R46, R28 ;  /* 0x0000002e0478723c */ /* 0x000ff0000000181c */
[----:B------:R-:W-:Y:S01]  /*4940*/  HMMA.16816.F32 R44, R8, R24, RZ ;  /* 0x00000018082c723c */ /* 0x000fe200000018ff */
[----:B-1----:R-:W-:-:S04]  /*4950*/  FFMA.FTZ R3, R83, c[0x0][0x2d0], -R0 ;  /* 0x0000b40053037a23 */ /* 0x002fc80000010800 */
[----:B------:R1:W-:Y:S03]  /*4960*/  MUFU.EX2 R15, R3 ;  /* 0x00000003000f7308 */ /* 0x0003e60000000800 */
[----:B------:R-:W-:Y:S08]  /*4970*/  HMMA.16816.F32 R24, R8, R62, RZ ;  /* 0x0000003e0818723c */ /* 0x000ff000000018ff */
[----:B---3--:R-:W-:Y:S01]  /*4980*/  HMMA.16816.F32 R88, R4, R38, R16 ;  /* 0x000000260458723c */ /* 0x008fe20000001810 */
[----:B-1----:R-:W-:-:S07]  /*4990*/  FFMA.FTZ R3, R82, c[0x0][0x2d0], -R0 ;  /* 0x0000b40052037a23 */ /* 0x002fce0000010800 */
[----:B----4-:R-:W-:Y:S01]  /*49a0*/  HMMA.16816.F32 R16, R8, R56, RZ ;  /* 0x000000380810723c */ /* 0x010fe200000018ff */
[----:B------:R1:W3:Y:S07]  /*49b0*/  MUFU.EX2 R154, R3 ;  /* 0x00000003009a7308 */ /* 0x0002ee0000000800 */
[----:B------:R-:W-:Y:S01]  /*49c0*/  HMMA.16816.F32 R108, R4, R36, R20 ;  /* 0x00000024046c723c */ /* 0x000fe20000001814 */
[----:B------:R-:W4:Y:S07]  /*49d0*/  LDSM.16.MT88.4 R36, [R178+0x4800] ;  /* 0x00480000b224783b */ /* 0x000f2e0000004200 */
[----:B------:R-:W-:Y:S01]  /*49e0*/  HMMA.16816.F32 R28, R8, R60, RZ ;  /* 0x0000003c081c723c */ /* 0x000fe200000018ff */
[----:B------:R-:W-:Y:S01]  /*49f0*/  LDSM.16.MT88.4 R60, [R181+0x2800] ;  /* 0x00280000b53c783b */ /* 0x000fe20000004200 */
[----:B-1----:R-:W-:-:S04]  /*4a00*/  FFMA.FTZ R3, R80, c[0x0][0x2d0], -R0 ;  /* 0x0000b40050037a23 */ /* 0x002fc80000010800 */
[----:B------:R1:W-:Y:S02]  /*4a10*/  MUFU.EX2 R124, R3 ;  /* 0x00000003007c7308 */ /* 0x0003e40000000800 */
[C---:B--2---:R-:W-:Y:S01]  /*4a20*/  HMMA.16816.F32 R104, R4.reuse, R54, R32 ;  /* 0x000000360468723c */ /* 0x044fe20000001820 */
[----:B------:R-:W2:Y:S07]  /*4a30*/  LDSM.16.MT88.4 R32, [R179+0x4000] ;  /* 0x00400000b320783b */ /* 0x000eae0000004200 */
[----:B------:R-:W-:Y:S01]  /*4a40*/  HMMA.16816.F32 R84, R4, R42, R24 ;  /* 0x0000002a0454723c */ /* 0x000fe20000001818 */
[----:B-1----:R-:W-:-:S07]  /*4a50*/  FFMA.FTZ R3, R78, c[0x0][0x2d0], -R0 ;  /* 0x0000b4004e037a23 */ /* 0x002fce0000010800 */
[----:B------:R-:W-:Y:S01]  /*4a60*/  HMMA.16816.F32 R24, R8, R58, RZ ;  /* 0x0000003a0818723c */ /* 0x000fe200000018ff */
[----:B------:R1:W1:Y:S07]  /*4a70*/  MUFU.EX2 R156, R3 ;  /* 0x00000003009c7308 */ /* 0x00026e0000000800 */
[----:B------:R-:W-:Y:S08]  /*4a80*/  HMMA.16816.F32 R92, R4, R64, R16 ;  /* 0x00000040045c723c */ /* 0x000ff00000001810 */
[----:B------:R-:W-:Y:S01]  /*4a90*/  HMMA.16816.F32 R16, R8, R68, RZ ;  /* 0x000000440810723c */ /* 0x000fe200000018ff */
[----:B-1----:R-:W-:-:S07]  /*4aa0*/  FFMA.FTZ R3, R151, c[0x0][0x2d0], -R2 ;  /* 0x0000b40097037a23 */ /* 0x002fce0000010802 */
[----:B------:R-:W-:Y:S01]  /*4ab0*/  HMMA.16816.F32 R112, R4, R40, R28 ;  /* 0x000000280470723c */ /* 0x000fe2000000181c */
[----:B------:R-:W1:Y:S07]  /*4ac0*/  LDSM.16.MT88.4 R28, [R179+0x4800] ;  /* 0x00480000b31c783b */ /* 0x000e6e0000004200 */
[----:B------:R-:W-:Y:S08]  /*4ad0*/  HMMA.16816.F32 R20, R8, R50, RZ ;  /* 0x000000320814723c */ /* 0x000ff000000018ff */
[C---:B------:R-:W-:Y:S08]  /*4ae0*/  HMMA.16816.F32 R72, R4.reuse, R66, R24 ;  /* 0x000000420448723c */ /* 0x040ff00000001818 */
[----:B----4-:R-:W-:Y:S08]  /*4af0*/  HMMA.16816.F32 R64, R4, R36, R16 ;  /* 0x000000240440723c */ /* 0x010ff00000001810 */
[----:B--2---:R-:W-:Y:S08]  /*4b00*/  HMMA.16816.F32 R16, R8, R34, RZ ;  /* 0x000000220810723c */ /* 0x004ff000000018ff */
[----:B------:R-:W-:Y:S08]  /*4b10*/  HMMA.16816.F32 R96, R4, R62, R20 ;  /* 0x0000003e0460723c */ /* 0x000ff00000001814 */
[----:B------:R-:W-:Y:S01]  /*4b20*/  HMMA.16816.F32 R20, R8, R32, RZ ;  /* 0x000000200814723c */ /* 0x000fe200000018ff */
[----:B------:R-:W2:Y:S07]  /*4b30*/  LDSM.16.MT88.4 R32, [R181+0x4000] ;  /* 0x00400000b520783b */ /* 0x000eae0000004200 */
[C---:B-1----:R-:W-:Y:S01]  /*4b40*/  HMMA.16816.F32 R40, R4.reuse, R30, R16 ;  /* 0x0000001e0428723c */ /* 0x042fe20000001810 */
[----:B------:R-:W1:Y:S07]  /*4b50*/  LDSM.16.MT88.4 R16, [R180+0x4000] ;  /* 0x00400000b410783b */ /* 0x000e6e0000004200 */
[----:B------:R-:W-:Y:S08]  /*4b60*/  HMMA.16816.F32 R144, R4, R52, R44 ;  /* 0x000000340490723c */ /* 0x000ff0000000182c */
[C---:B------:R-:W-:Y:S08]  /*4b70*/  HMMA.16816.F32 R44, R8.reuse, R48, RZ ;  /* 0x00000030082c723c */ /* 0x040ff000000018ff */
[----:B------:R-:W-:Y:S08]  /*4b80*/  HMMA.16816.F32 R24, R8, R70, RZ ;  /* 0x000000460818723c */ /* 0x000ff000000018ff */
[C---:B------:R-:W-:Y:S01]  /*4b90*/  HMMA.16816.F32 R48, R4.reuse, R28, R20 ;  /* 0x0000001c0430723c */ /* 0x040fe20000001814 */
[----:B------:R-:W4:Y:S07]  /*4ba0*/  LDSM.16.MT88.4 R28, [R181+0x4800] ;  /* 0x00480000b51c783b */ /* 0x000f2e0000004200 */
[C---:B------:R-:W-:Y:S08]  /*4bb0*/  HMMA.16816.F32 R100, R4.reuse, R60, R44 ;  /* 0x0000003c0464723c */ /* 0x040ff0000000182c */
[----:B------:R-:W-:Y:S08]  /*4bc0*/  HMMA.16816.F32 R60, R4, R38, R24 ;  /* 0x00000026043c723c */ /* 0x000ff00000001818 */
[C---:B--2---:R-:W-:Y:S08]  /*4bd0*/  HMMA.16816.F32 R24, R8.reuse, R32, RZ ;  /* 0x000000200818723c */ /* 0x044ff000000018ff */
[C---:B------:R-:W-:Y:S08]  /*4be0*/  HMMA.16816.F32 R20, R8.reuse, R34, RZ ;  /* 0x000000220814723c */ /* 0x040ff000000018ff */
[C---:B-1----:R-:W-:Y:S08]  /*4bf0*/  HMMA.16816.F32 R32, R8.reuse, R16, RZ ;  /* 0x000000100820723c */ /* 0x042ff000000018ff */
        /* <DEDUP_REMOVED lines=8> */
[----:B-----5:R-:W-:Y:S02]  /*4c80*/  F2FP.PACK_AB R6, R159, R157 ;  /* 0x0000009d9f06723e */ /* 0x020fe400000000ff */
[----:B---3--:R-:W-:Y:S02]  /*4c90*/  F2FP.PACK_AB R5, R154, R15 ;  /* 0x0000000f9a05723e */ /* 0x008fe400000000ff */
[----:B------:R-:W-:-:S07]  /*4ca0*/  F2FP.PACK_AB R7, R156, R124 ;  /* 0x0000007c9c07723e */ /* 0x000fce00000000ff */
[C---:B-1----:R-:W-:Y:S08]  /*4cb0*/  HMMA.16816.F32 R132, R4.reuse, R8, R132 ;  /* 0x000000080484723c */ /* 0x042ff00000001884 */
        /* <DEDUP_REMOVED lines=101> */
[C---:B------:R-:W-:Y:S08]  /*5310*/  HMMA.16816.F32 R132, R120.reuse, R128, R132 ;  /* 0x000000807884723c */ /* 0x040ff00000001884 */
[C---:B------:R-:W-:Y:S08]  /*5320*/  HMMA.16816.F32 R96, R120.reuse, R98, R116 ;  /* 0x000000627860723c */ /* 0x040ff00000001874 */
[C---:B-1----:R-:W-:Y:S08]  /*5330*/  HMMA.16816.F32 R52, R120.reuse, R56, R144 ;  /* 0x000000387834723c */ /* 0x042ff00000001890 */
[C---:B------:R-:W-:Y:S08]  /*5340*/  HMMA.16816.F32 R56, R120.reuse, R58, R68 ;  /* 0x0000003a7838723c */ /* 0x040ff00000001844 */
[C---:B------:R-:W-:Y:S08]  /*5350*/  HMMA.16816.F32 R68, R120.reuse, R72, R84 ;  /* 0x000000487844723c */ /* 0x040ff00000001854 */
[C---:B------:R-:W-:Y:S01]  /*5360*/  HMMA.16816.F32 R72, R120.reuse, R74, R88 ;  /* 0x0000004a7848723c */ /* 0x040fe20000001858 */
[----:B------:R-:W1:Y:S07]  /*5370*/  LDSM.16.MT88.4 R88, [R180+0x3800] ;  /* 0x00380000b458783b */ /* 0x000e6e0000004200 */
[C---:B--2---:R-:W-:Y:S08]  /*5380*/  HMMA.16816.F32 R76, R120.reuse, R80, R140 ;  /* 0x00000050784c723c */ /* 0x044ff0000000188c */
[C---:B------:R-:W-:Y:S01]  /*5390*/  HMMA.16816.F32 R80, R120.reuse, R82, R112 ;  /* 0x000000527850723c */ /* 0x040fe20000001870 */
[----:B------:R-:W-:Y:S07]  /*53a0*/  LDSM.16.MT88.4 R112, [R181+0x5800] ;  /* 0x00580000b570783b */ /* 0x000fee0000004200 */
[C---:B------:R-:W-:Y:S08]  /*53b0*/  HMMA.16816.F32 R128, R120.reuse, R130, R28 ;  /* 0x000000827880723c */ /* 0x040ff0000000181c */
[C---:B------:R-:W-:Y:S08]  /*53c0*/  HMMA.16816.F32 R116, R120.reuse, R4, R32 ;  /* 0x000000047874723c */ /* 0x040ff00000001820 */
[C---:B-1----:R-:W-:Y:S01]  /*53d0*/  HMMA.16816.F32 R84, R120.reuse, R88, R104 ;  /* 0x000000587854723c */ /* 0x042fe20000001868 */
[----:B------:R-:W1:Y:S07]  /*53e0*/  LDSM.16.MT88.4 R104, [R179+0x5800] ;  /* 0x00580000b368783b */ /* 0x000e6e0000004200 */
[C---:B------:R-:W-:Y:S08]  /*53f0*/  HMMA.16816.F32 R88, R120.reuse, R90, R100 ;  /* 0x0000005a7858723c */ /* 0x040ff00000001864 */
[C---:B-1----:R-:W-:Y:S08]  /*5400*/  HMMA.16816.F32 R100, R120.reuse, R104, R136 ;  /* 0x000000687864723c */ /* 0x042ff00000001888 */
[C---:B------:R-:W-:Y:S08]  /*5410*/  HMMA.16816.F32 R104, R120.reuse, R106, R108 ;  /* 0x0000006a7868723c */ /* 0x040ff0000000186c */
        /* <DEDUP_REMOVED lines=8> */
.L_x_3146:
        /* <DEDUP_REMOVED lines=9> */
[----:B------:R-:W-:Y:S01]  /*5530*/  IMAD.WIDE.U32 R2, R189, c[0x0][0x208], RZ ;  /* 0x00008200bd027a25 */ /* 0x000fe200078e00ff */
[----:B------:R-:W-:Y:S02]  /*5540*/  SHF.R.S32.HI R12, RZ, 0x1f, R198 ;  /* 0x0000001fff0c7819 */ /* 0x000fe400000114c6 */
[----:B------:R-:W-:Y:S01]  /*5550*/  SHF.L.U64.HI R22, R199, 0x1, R5 ;  /* 0x00000001c7167819 */ /* 0x000fe20000010205 */
[----:B------:R-:W-:Y:S01]  /*5560*/  IMAD R0, R189, c[0x0][0x20c], R0 ;  /* 0x00008300bd007a24 */ /* 0x000fe200078e0200 */
[----:B------:R-:W-:Y:S01]  /*5570*/  SHF.R.S32.HI R5, RZ, 0x1f, R194 ;  /* 0x0000001fff057819 */ /* 0x000fe200000114c2 */
[----:B------:R-:W-:Y:S01]  /*5580*/  IMAD R4, R4, c[0x0][0x218], RZ ;  /* 0x0000860004047a24 */ /* 0x000fe200078e02ff */
[----:B------:R-:W-:Y:S01]  /*5590*/  SHF.L.U64.HI R14, R198, 0x1, R12 ;  /* 0x00000001c60e7819 */ /* 0x000fe2000001020c */
[----:B------:R-:W-:Y:S01]  /*55a0*/  IMAD.IADD R3, R3, 0x1, R0 ;  /* 0x0000000103037824 */ /* 0x000fe200078e0200 */
[----:B------:R-:W-:Y:S01]  /*55b0*/  IADD3 R0, R176, 0x20, RZ ;  /* 0x00000020b0007810 */ /* 0x000fe20007ffe0ff */
[----:B------:R-:W-:Y:S01]  /*55c0*/  IMAD R4, R188, c[0x0][0x21c], R4 ;  /* 0x00008700bc047a24 */ /* 0x000fe200078e0204 */
[----:B------:R-:W-:Y:S01]  /*55d0*/  @P2 IADD3 R124, R176, -0x40, RZ ;  /* 0xffffffc0b07c2810 */ /* 0x000fe20007ffe0ff */
[----:B------:R-:W-:Y:S01]  /*55e0*/  IMAD.WIDE.U32 R2, R188, c[0x0][0x218], R2 ;  /* 0x00008600bc027a25 */ /* 0x000fe200078e0002 */
[----:B------:R-:W-:Y:S02]  /*55f0*/  @P1 IADD3 R0, R176, -0x20, RZ ;  /* 0xffffffe0b0001810 */ /* 0x000fe40007ffe0ff */
[C---:B------:R-:W-:Y:S01]  /*5600*/  ISETP.GE.AND P1, PT, R199.reuse, c[0x0][0x1d4], PT ;  /* 0x00007500c7007a0c */ /* 0x040fe20003f26270 */
[----:B------:R-:W-:Y:S01]  /*5610*/  IMAD.SHL.U32 R28, R199, 0x2, RZ ;  /* 0x00000002c71c7824 */ /* 0x000fe200078e00ff */
[----:B------:R-:W-:Y:S01]  /*5620*/  IADD3 R2, P0, R208, R2, RZ ;  /* 0x00000002d0027210 */ /* 0x000fe20007f1e0ff */
[----:B------:R-:W-:Y:S01]  /*5630*/  IMAD.SHL.U32 R15, R198, 0x2, RZ ;  /* 0x00000002c60f7824 */ /* 0x000fe200078e00ff */
[C---:B------:R-:W-:Y:S01]  /*5640*/  SHF.L.U64.HI R13, R194.reuse, 0x1, R5 ;  /* 0x00000001c20d7819 */ /* 0x040fe20000010205 */
        /* <DEDUP_REMOVED lines=36> */
.L_x_3220:
[----:B------:R-:W4:Y:S01]  /*5890*/  SHFL.IDX PT, R3, R6, RZ, 0x181f ;  /* 0x00181fff06037589 */ /* 0x000f2200000e0000 */
[----:B------:R-:W-:Y:S01]  /*58a0*/  SEL R192, RZ, 0x10, P5 ;  /* 0x00000010ffc07807 */ /* 0x000fe20002800000 */
[----:B------:R-:W-:Y:S03]  /*58b0*/  BSSY B0, `(.L_x_3141) ;  /* 0x0000102000007945 */ /* 0x000fe60003800000 */
[----:B------:R-:W5:Y:S05]  /*58c0*/  SHFL.IDX PT, R20, R6, 0x1, 0x181f ;  /* 0x00381f0006147f89 */ /* 0x000f6a00000e0000 */
[----:B------:R-:W2:Y:S01]  /*58d0*/  SHFL.IDX PT, R21, R7, 0x1, 0x181f ;  /* 0x00381f0007157f89 */ /* 0x000ea200000e0000 */
[C---:B----4-:R-:W-:Y:S05]  /*58e0*/  IADD3 R4, P2, R3.reuse, R12, RZ ;  /* 0x0000000c03047210 */ /* 0x050fea0007f5e0ff */
[C-C-:B---3--:R-:W-:Y:S05]  /*58f0*/  IMAD.X R5, R2.reuse, 0x1, R13.reuse, P2 ;  /* 0x0000000102057824 */ /* 0x148fea00010e060d */
[----:B------:R3:W-:Y:S02]  /*5900*/  LDGSTS.E.BYPASS.LTC128B.128 [R187+0x100], [R4.64], !P5 ;  /* 0x0010000004bb7fae */ /* 0x0007e4000e901d46 */
[C---:B---3--:R-:W-:Y:S05]  /*5910*/  IADD3 R4, P2, R3.reuse, R15, RZ ;  /* 0x0000000f03047210 */ /* 0x048fea0007f5e0ff */
[----:B------:R-:W-:Y:S05]  /*5920*/  IMAD.X R5, R2, 0x1, R14, P2 ;  /* 0x0000000102057824 */ /* 0x000fea00010e060e */
[----:B------:R3:W-:Y:S02]  /*5930*/  LDGSTS.E.BYPASS.LTC128B.128 [R187+0x2100], [R4.64], !P0 ;  /* 0x0210000004bb7fae */ /* 0x0007e4000c101d46 */
[----:B---3--:R-:W-:Y:S02]  /*5940*/  IADD3 R5, -R192, 0x10, RZ ;  /* 0x00000010c0057810 */ /* 0x008fe40007ffe1ff */
[----:B------:R-:W-:Y:S02]  /*5950*/  IADD3 R4, P3, R3, R28, RZ ;  /* 0x0000001c03047210 */ /* 0x000fe40007f7e0ff */
[----:B------:R-:W-:Y:S04]  /*5960*/  LOP3.LUT R5, R5, 0xf, RZ, 0xc0, !PT ;  /* 0x0000000f05057812 */ /* 0x000fe800078ec0ff */
[-C--:B-----5:R-:W-:Y:S01]  /*5970*/  IADD3 R12, P4, P2, R5, R20.reuse, R12 ;  /* 0x00000014050c7210 */ /* 0x0a0fe20007a9e00c */
[----:B------:R-:W-:Y:S01]  /*5980*/  IMAD.X R5, R2, 0x1, R22, P3 ;  /* 0x0000000102057824 */ /* 0x000fe200018e0616 */
[----:B------:R-:W-:Y:S02]  /*5990*/  ISETP.NE.U32.AND P3, PT, R192, RZ, PT ;  /* 0x000000ffc000720c */ /* 0x000fe40003f65070 */
[----:B------:R-:W-:Y:S02]  /*59a0*/  SEL R2, RZ, 0x10, P0 ;  /* 0x00000010ff027807 */ /* 0x000fe40000000000 */
        /* <DEDUP_REMOVED lines=21> */
[----:B------:R1:W-:Y:S05]  /*5b00*/  LDGSTS.E.BYPASS.LTC128B.128.ZFILL [R187+0x5100], [R2.64], P4 ;  /* 0x0510000002bb7fae */ /* 0x0003ea000a141d46 */
[----:B------:R-:W0:Y:S02]  /*5b10*/  LDGDEPBAR ;  /* 0x00000000000079af */ /* 0x000e240000000000 */
[C---:B------:R-:W-:Y:S08]  /*5b20*/  HMMA.16816.F32 R24, R32.reuse, R26, RZ ;  /* 0x0000001a2018723c */ /* 0x040ff000000018ff */
        /* <DEDUP_REMOVED lines=14> */
[----:B------:R-:W5:Y:S05]  /*5c10*/  LDSM.16.M88.4 R140, [R160] ;  /* 0x00000000a08c783b */ /* 0x000f6a0000000200 */
[----:B------:R-:W-:Y:S02]  /*5c20*/  LDSM.16.M88.4 R156, [R177+-0x3800] ;  /* 0xffc80000b19c783b */ /* 0x000fe40000000200 */
[C---:B--2---:R-:W-:Y:S08]  /*5c30*/  HMMA.16816.F32 R4, R136.reuse, R144, R4 ;  /* 0x000000908804723c */ /* 0x044ff00000001804 */
        /* <DEDUP_REMOVED lines=10> */
[----:B------:R-:W4:Y:S05]  /*5ce0*/  LDSM.16.M88.4 R136, [R177+-0x2800] ;  /* 0xffd80000b188783b */ /* 0x000f2a0000000200 */
[----:B------:R-:W-:Y:S02]  /*5cf0*/  LDSM.16.M88.4 R140, [R183+0x4000] ;  /* 0x00400000b78c783b */ /* 0x000fe40000000200 */
[C---:B--2---:R-:W-:Y:S08]  /*5d00*/  HMMA.16816.F32 R4, R144.reuse, R148, R4 ;  /* 0x000000949004723c */ /* 0x044ff00000001804 */
[C---:B------:R-:W-:Y:S01]  /*5d10*/  HMMA.16816.F32 R8, R144.reuse, R150, R8 ;  /* 0x000000969008723c */ /* 0x040fe20000001808 */
[----:B------:R-:W2:Y:S07]  /*5d20*/  LDSM.16.M88.4 R148, [R176+0x2000] ;  /* 0x00200000b094783b */ /* 0x000eae0000000200 */
        /* <DEDUP_REMOVED lines=8> */
[----:B------:R-:W4:Y:S05]  /*5db0*/  LDSM.16.M88.4 R136, [R176+0x3800] ;  /* 0x00380000b088783b */ /* 0x000f2a0000000200 */
[----:B------:R-:W-:Y:S02]  /*5dc0*/  LDSM.16.M88.4 R144, [R184+0x4000] ;  /* 0x00400000b890783b */ /* 0x000fe40000000200 */
[C---:B--2---:R-:W-:Y:S08]  /*5dd0*/  HMMA.16816.F32 R4, R140.reuse, R148, R4 ;  /* 0x000000948c04723c */ /* 0x044ff00000001804 */
[C---:B------:R-:W-:Y:S01]  /*5de0*/  HMMA.16816.F32 R8, R140.reuse, R150, R8 ;  /* 0x000000968c08723c */ /* 0x040fe20000001808 */
[----:B------:R-:W2:Y:S07]  /*5df0*/  LDSM.16.M88.4 R148, [R161] ;  /* 0x00000000a194783b */ /* 0x000eae0000000200 */
[C---:B---3--:R-:W-:Y:S08]  /*5e00*/  HMMA.16816.F32 R12, R140.reuse, R152, R12 ;  /* 0x000000988c0c723c */ /* 0x048ff0000000180c */
[C---:B------:R-:W-:Y:S01]  /*5e10*/  HMMA.16816.F32 R16, R140.reuse, R154, R16 ;  /* 0x0000009a8c10723c */ /* 0x040fe20000001810 */
[----:B------:R-:W3:Y:S05]  /*5e20*/  LDSM.16.M88.4 R152, [R162] ;  /* 0x00000000a298783b */ /* 0x000eea0000000200 */
[----:B------:R-:W5:Y:S02]  /*5e30*/  LDSM.16.M88.4 R160, [R163] ;  /* 0x00000000a3a0783b */ /* 0x000f640000000200 */
[C---:B------:R-:W-:Y:S08]  /*5e40*/  HMMA.16816.F32 R20, R140.reuse, R156, R20 ;  /* 0x0000009c8c14723c */ /* 0x040ff00000001814 */
[C---:B------:R-:W-:Y:S01]  /*5e50*/  HMMA.16816.F32 R24, R140.reuse, R158, R24 ;  /* 0x0000009e8c18723c */ /* 0x040fe20000001818 */
[----:B------:R-:W-:Y:S07]  /*5e60*/  LDSM.16.M88.4 R156, [R165] ;  /* 0x00000000a59c783b */ /* 0x000fee0000000200 */
[C---:B----4-:R-:W-:Y:S08]  /*5e70*/  HMMA.16816.F32 R28, R140.reuse, R136, R28 ;  /* 0x000000888c1c723c */ /* 0x050ff0000000181c */
[----:B------:R-:W-:Y:S01]  /*5e80*/  HMMA.16816.F32 R32, R140, R138, R32 ;  /* 0x0000008a8c20723c */ /* 0x000fe20000001820 */
[----:B------:R-:W4:Y:S05]  /*5e90*/  LDSM.16.M88.4 R136, [R164] ;  /* 0x00000000a488783b */ /* 0x000f2a0000000200 */
[----:B------:R-:W1:Y:S02]  /*5ea0*/  LDSM.16.M88.4 R140, [R186+0x4000] ;  /* 0x00400000ba8c783b */ /* 0x000e640000000200 */
[C---:B--2---:R-:W-:Y:S08]  /*5eb0*/  HMMA.16816.F32 R4, R144.reuse, R148, R4 ;  /* 0x000000949004723c */ /* 0x044ff00000001804 */
[C---:B------:R-:W-:Y:S01]  /*5ec0*/  HMMA.16816.F32 R8, R144.reuse, R150, R8 ;  /* 0x000000969008723c */ /* 0x040fe20000001808 */
[----:B------:R-:W2:Y:S07]  /*5ed0*/  LDSM.16.M88.4 R148, [R166] ;  /* 0x00000000a694783b */ /* 0x000eae0000000200 */
[C---:B---3--:R-:W-:Y:S08]  /*5ee0*/  HMMA.16816.F32 R12, R144.reuse, R152, R12 ;  /* 0x00000098900c723c */ /* 0x048ff0000000180c */
[C---:B------:R-:W-:Y:S01]  /*5ef0*/  HMMA.16816.F32 R16, R144.reuse, R154, R16 ;  /* 0x0000009a9010723c */ /* 0x040fe20000001810 */
[----:B------:R-:W3:Y:S05]  /*5f00*/  LDSM.16.M88.4 R152, [R167] ;  /* 0x00000000a798783b */ /* 0x000eea0000000200 */
[----:B------:R-:W2:Y:S02]  /*5f10*/  LDSM.16.M88.4 R164, [R168] ;  /* 0x00000000a8a4783b */ /* 0x000ea40000000200 */
[C---:B-----5:R-:W-:Y:S08]  /*5f20*/  HMMA.16816.F32 R20, R144.reuse, R160, R20 ;  /* 0x000000a09014723c */ /* 0x060ff00000001814 */
[C---:B------:R-:W-:Y:S01]  /*5f30*/  HMMA.16816.F32 R24, R144.reuse, R162, R24 ;  /* 0x000000a29018723c */ /* 0x040fe20000001818 */
[----:B------:R-:W-:Y:S07]  /*5f40*/  LDSM.16.M88.4 R160, [R177+-0x1000] ;  /* 0xfff00000b1a0783b */ /* 0x000fee0000000200 */
[C---:B----4-:R-:W-:Y:S08]  /*5f50*/  HMMA.16816.F32 R28, R144.reuse, R136, R28 ;  /* 0x00000088901c723c */ /* 0x050ff0000000181c */
[----:B------:R-:W-:Y:S01]  /*5f60*/  HMMA.16816.F32 R32, R144, R138, R32 ;  /* 0x0000008a9020723c */ /* 0x000fe20000001820 */
[----:B------:R-:W-:Y:S05]  /*5f70*/  LDSM.16.M88.4 R136, [R185+0x4000] ;  /* 0x00400000b988783b */ /* 0x000fea0000000200 */
[----:B------:R-:W4:Y:S02]  /*5f80*/  LDSM.16.M88.4 R144, [R177+-0x2000] ;  /* 0xffe00000b190783b */ /* 0x000f240000000200 */
[C---:B-1----:R-:W-:Y:S08]  /*5f90*/  HMMA.16816.F32 R4, R140.reuse, R156, R4 ;  /* 0x0000009c8c04723c */ /* 0x042ff00000001804 */
[C---:B------:R-:W-:Y:S01]  /*5fa0*/  HMMA.16816.F32 R8, R140.reuse, R158, R8 ;  /* 0x0000009e8c08723c */ /* 0x040fe20000001808 */
[----:B------:R-:W1:Y:S07]  /*5fb0*/  LDSM.16.M88.4 R156, [R177+-0x1800] ;  /* 0xffe80000b19c783b */ /* 0x000e6e0000000200 */
[C---:B--2---:R-:W-:Y:S08]  /*5fc0*/  HMMA.16816.F32 R12, R140.reuse, R148, R12 ;  /* 0x000000948c0c723c */ /* 0x044ff0000000180c */
[C---:B------:R-:W-:Y:S01]  /*5fd0*/  HMMA.16816.F32 R16, R140.reuse, R150, R16 ;  /* 0x000000968c10723c */ /* 0x040fe20000001810 */
[----:B------:R-:W-:Y:S07]  /*5fe0*/  LDSM.16.M88.4 R148, [R183+0x8000] ;  /* 0x00800000b794783b */ /* 0x000fee0000000200 */
[C---:B---3--:R-:W-:Y:S08]  /*5ff0*/  HMMA.16816.F32 R20, R140.reuse, R152, R20 ;  /* 0x000000988c14723c */ /* 0x048ff00000001814 */
[C---:B------:R-:W-:Y:S01]  /*6000*/  HMMA.16816.F32 R24, R140.reuse, R154, R24 ;  /* 0x0000009a8c18723c */ /* 0x040fe20000001818 */
[----:B------:R-:W-:Y:S07]  /*6010*/  LDSM.16.M88.4 R152, [R176+0x4000] ;  /* 0x00400000b098783b */ /* 0x000fee0000000200 */
[C---:B------:R-:W-:Y:S08]  /*6020*/  HMMA.16816.F32 R28, R140.reuse, R164, R28 ;  /* 0x000000a48c1c723c */ /* 0x040ff0000000181c */
[----:B------:R-:W-:Y:S01]  /*6030*/  HMMA.16816.F32 R32, R140, R166, R32 ;  /* 0x000000a68c20723c */ /* 0x000fe20000001820 */
[----:B------:R-:W2:Y:S05]  /*6040*/  LDSM.16.M88.4 R140, [R177+-0x800] ;  /* 0xfff80000b18c783b */ /* 0x000eaa0000000200 */
[----:B------:R-:W3:Y:S02]  /*6050*/  LDSM.16.M88.4 R164, [R176+0x4800] ;  /* 0x00480000b0a4783b */ /* 0x000ee40000000200 */
        /* <DEDUP_REMOVED lines=8> */
[----:B------:R-:W-:Y:S07]  /*60e0*/  LDSM.16.M88.4 R160, [R171] ;  /* 0x00000000aba0783b */ /* 0x000fee0000000200 */
[C---:B--2---:R-:W-:Y:S08]  /*60f0*/  HMMA.16816.F32 R28, R136.reuse, R140, R28 ;  /* 0x0000008c881c723c */ /* 0x044ff0000000181c */
[----:B------:R-:W-:Y:S01]  /*6100*/  HMMA.16816.F32 R32, R136, R142, R32 ;  /* 0x0000008e8820723c */ /* 0x000fe20000001820 */
[----:B------:R-:W-:Y:S05]  /*6110*/  LDSM.16.M88.4 R140, [R169] ;  /* 0x00000000a98c783b */ /* 0x000fea0000000200 */
[----:B------:R-:W2:Y:S02]  /*6120*/  LDSM.16.M88.4 R136, [R184+0x8000] ;  /* 0x00800000b888783b */ /* 0x000ea40000000200 */
[C---:B------:R-:W-:Y:S08]  /*6130*/  HMMA.16816.F32 R4, R148.reuse, R152, R4 ;  /* 0x000000989404723c */ /* 0x040ff00000001804 */
[C---:B------:R-:W-:Y:S01]  /*6140*/  HMMA.16816.F32 R8, R148.reuse, R154, R8 ;  /* 0x0000009a9408723c */ /* 0x040fe20000001808 */
[----:B------:R-:W5:Y:S05]  /*6150*/  LDSM.16.M88.4 R152, [R170] ;  /* 0x00000000aa98783b */ /* 0x000f6a0000000200 */
[----:B------:R-:W2:Y:S02]  /*6160*/  LDSM.16.M88.4 R168, [R172] ;  /* 0x00000000aca8783b */ /* 0x000ea40000000200 */
[C---:B---3--:R-:W-:Y:S08]  /*6170*/  HMMA.16816.F32 R12, R148.reuse, R164, R12 ;  /* 0x000000a4940c723c */ /* 0x048ff0000000180c */
[C---:B------:R-:W-:Y:S01]  /*6180*/  HMMA.16816.F32 R16, R148.reuse, R166, R16 ;  /* 0x000000a69410723c */ /* 0x040fe20000001810 */
[----:B------:R-:W-:Y:S07]  /*6190*/  LDSM.16.M88.4 R164, [R173] ;  /* 0x00000000ada4783b */ /* 0x000fee0000000200 */
[C---:B----4-:R-:W-:Y:S08]  /*61a0*/  HMMA.16816.F32 R20, R148.reuse, R144, R20 ;  /* 0x000000909414723c */ /* 0x050ff00000001814 */
[C---:B------:R-:W-:Y:S01]  /*61b0*/  HMMA.16816.F32 R24, R148.reuse, R146, R24 ;  /* 0x000000929418723c */ /* 0x040fe20000001818 */
[----:B------:R-:W3:Y:S07]  /*61c0*/  LDSM.16.M88.4 R144, [R186+0x8000] ;  /* 0x00800000ba90783b */ /* 0x000eee0000000200 */
[C---:B-1----:R-:W-:Y:S08]  /*61d0*/  HMMA.16816.F32 R28, R148.reuse, R156, R28 ;  /* 0x0000009c941c723c */ /* 0x042ff0000000181c */
[----:B------:R-:W-:Y:S01]  /*61e0*/  HMMA.16816.F32 R32, R148, R158, R32 ;  /* 0x0000009e9420723c */ /* 0x000fe20000001820 */
[----:B------:R-:W1:Y:S05]  /*61f0*/  LDSM.16.M88.4 R148, [R174] ;  /* 0x00000000ae94783b */ /* 0x000e6a0000000200 */
[----:B------:R-:W4:Y:S02]  /*6200*/  LDSM.16.M88.4 R156, [R175] ;  /* 0x00000000af9c783b */ /* 0x000f240000000200 */
[C---:B--2---:R-:W-:Y:S03]  /*6210*/  HMMA.16816.F32 R4, R136.reuse, R140, R4 ;  /* 0x0000008c8804723c */ /* 0x044fe60000001804 */
[----:B------:R-:W2:Y:S05]  /*6220*/  LDSM.16.M88.4 R172, [R182] ;  /* 0x00000000b6ac783b */ /* 0x000eaa0000000200 */
[C---:B------:R-:W-:Y:S01]  /*6230*/  HMMA.16816.F32 R8, R136.reuse, R142, R8 ;  /* 0x0000008e8808723c */ /* 0x040fe20000001808 */
[----:B------:R-:W-:Y:S07]  /*6240*/  LDSM.16.M88.4 R140, [R185+0x8000] ;  /* 0x00800000b98c783b */ /* 0x000fee0000000200 */
[C---:B-----5:R-:W-:Y:S08]  /*6250*/  HMMA.16816.F32 R12, R136.reuse, R152, R12 ;  /* 0x00000098880c723c */ /* 0x060ff0000000180c */
[C---:B------:R-:W-:Y:S01]  /*6260*/  HMMA.16816.F32 R16, R136.reuse, R154, R16 ;  /* 0x0000009a8810723c */ /* 0x040fe20000001810 */
[----:B------:R-:W5:Y:S07]  /*6270*/  LDSM.16.M88.4 R152, [R177] ;  /* 0x00000000b198783b */ /* 0x000f6e0000000200 */
[C---:B------:R-:W-:Y:S08]  /*6280*/  HMMA.16816.F32 R20, R136.reuse, R160, R20 ;  /* 0x000000a08814723c */ /* 0x040ff00000001814 */
[C---:B------:R-:W-:Y:S01]  /*6290*/  HMMA.16816.F32 R24, R136.reuse, R162, R24 ;  /* 0x000000a28818723c */ /* 0x040fe20000001818 */
[----:B------:R-:W2:Y:S07]  /*62a0*/  LDSM.16.M88.4 R160, [R177+0x800] ;  /* 0x00080000b1a0783b */ /* 0x000eae0000000200 */
[C---:B------:R-:W-:Y:S08]  /*62b0*/  HMMA.16816.F32 R28, R136.reuse, R168, R28 ;  /* 0x000000a8881c723c */ /* 0x040ff0000000181c */
[----:B------:R-:W-:Y:S01]  /*62c0*/  HMMA.16816.F32 R32, R136, R170, R32 ;  /* 0x000000aa8820723c */ /* 0x000fe20000001820 */
[----:B------:R-:W2:Y:S05]  /*62d0*/  LDSM.16.M88.4 R136, [R177+0x1000] ;  /* 0x00100000b188783b */ /* 0x000eaa0000000200 */
[----:B------:R-:W2:Y:S02]  /*62e0*/  LDSM.16.M88.4 R168, [R177+0x1800] ;  /* 0x00180000b1a8783b */ /* 0x000ea40000000200 */
[C---:B---3--:R-:W-:Y:S01]  /*62f0*/  HMMA.16816.F32 R4, R144.reuse, R164, R4 ;  /* 0x000000a49004723c */ /* 0x048fe20000001804 */
[----:B------:R-:W-:Y:S04]  /*6300*/  DEPBAR.LE SB0, 0x0 ;  /* 0x000080000000791a */ /* 0x000fe80000000000 */
[----:B------:R-:W-:Y:S03]  /*6310*/  BAR.SYNC.DEFER_BLOCKING 0x0 ;  /* 0x0000000000007b1d */ /* 0x000fe60000010000 */
[C---:B------:R-:W-:Y:S08]  /*6320*/  HMMA.16816.F32 R8, R144.reuse, R166, R8 ;  /* 0x000000a69008723c */ /* 0x040ff00000001808 */
[C---:B-1----:R-:W-:Y:S08]  /*6330*/  HMMA.16816.F32 R12, R144.reuse, R148, R12 ;  /* 0x00000094900c723c */ /* 0x042ff0000000180c */
[C---:B------:R-:W-:Y:S08]  /*6340*/  HMMA.16816.F32 R16, R144.reuse, R150, R16 ;  /* 0x000000969010723c */ /* 0x040ff00000001810 */
[C---:B----4-:R-:W-:Y:S08]  /*6350*/  HMMA.16816.F32 R20, R144.reuse, R156, R20 ;  /* 0x0000009c9014723c */ /* 0x050ff00000001814 */
[C---:B------:R-:W-:Y:S08]  /*6360*/  HMMA.16816.F32 R24, R144.reuse, R158, R24 ;  /* 0x0000009e9018723c */ /* 0x040ff00000001818 */
[C---:B--2---:R-:W-:Y:S08]  /*6370*/  HMMA.16816.F32 R28, R144.reuse, R172, R28 ;  /* 0x000000ac901c723c */ /* 0x044ff0000000181c */
[----:B------:R-:W-:Y:S08]  /*6380*/  HMMA.16816.F32 R32, R144, R174, R32 ;  /* 0x000000ae9020723c */ /* 0x000ff00000001820 */
[C---:B-----5:R-:W-:Y:S08]  /*6390*/  HMMA.16816.F32 R4, R140.reuse, R152, R4 ;  /* 0x000000988c04723c */ /* 0x060ff00000001804 */
        /* <DEDUP_REMOVED lines=8> */
[----:B------:R-:W-:-:S11]  /*6420*/  @!P2 BRA `(.L_x_3142) ;  /* 0x000004a00000a947 */ /* 0x000fd60003800000 */
[----:B------:R-:W-:Y:S01]  /*6430*/  IMAD.MOV.U32 R0, RZ, RZ, 0x1 ;  /* 0x00000001ff007424 */ /* 0x000fe200078e00ff */
        /* <DEDUP_REMOVED lines=9> */
[----:B------:R-:W-:Y:S01]  /*64d0*/  IMAD.SHL.U32 R143, R198, 0x2, RZ ;  /* 0x00000002c68f7824 */ /* 0x000fe200078e00ff */
[----:B------:R-:W-:Y:S01]  /*64e0*/  IADD3 R2, R2, -0x40, R0 ;  /* 0xffffffc002027810 */ /* 0x000fe20007ffe000 */
[----:B------:R-:W-:Y:S01]  /*64f0*/  IMAD.SHL.U32 R142, R194, 0x2, RZ ;  /* 0x00000002c28e7824 */ /* 0x000fe200078e00ff */
        /* <DEDUP_REMOVED lines=27> */
.L_x_3221:
        /* <DEDUP_REMOVED lines=18> */
.L_x_3222:
        /* <DEDUP_REMOVED lines=16> */
.L_x_3142:
[----:B------:R-:W-:Y:S05]  /*68d0*/  BSYNC B0 ;  /* 0x0000000000007941 */ /* 0x000fea0003800000 */
.L_x_3141:
[----:B--2---:R-:W-:Y:S01]  /*68e0*/  FMNMX.FTZ R2, R4, R126, !PT ;  /* 0x0000007e04027209 */ /* 0x004fe20007810000 */
        /* <DEDUP_REMOVED lines=33> */
[----:B------:R-:W2:Y:S04]  /*6b00*/  SHFL.BFLY PT, R2, R124, 0x2, 0x1f ;  /* 0x0c401f007c027f89 */ /* 0x000ea800000e0000 */
[----:B------:R-:W3:Y:S01]  /*6b10*/  SHFL.BFLY PT, R0, R136, 0x2, 0x1f ;  /* 0x0c401f0088007f89 */ /* 0x000ee200000e0000 */
[----:B--2---:R-:W-:Y:S02]  /*6b20*/  FMNMX.FTZ R2, R124, R2, !PT ;  /* 0x000000027c027209 */ /* 0x004fe40007810000 */
[----:B---3--:R-:W-:Y:S03]  /*6b30*/  FMNMX.FTZ R124, R136, R0, !PT ;  /* 0x00000000887c7209 */ /* 0x008fe60007810000 */
[----:B------:R-:W2:Y:S04]  /*6b40*/  SHFL.BFLY PT, R3, R2, 0x1, 0x1f ;  /* 0x0c201f0002037f89 */ /* 0x000ea800000e0000 */
[----:B------:R3:W4:Y:S01]  /*6b50*/  SHFL.BFLY PT, R0, R124, 0x1, 0x1f ;  /* 0x0c201f007c007f89 */ /* 0x00072200000e0000 */
[----:B-12---:R-:W-:Y:S05]  /*6b60*/  FMNMX.FTZ R125, R2, R3, !PT ;  /* 0x00000003027d7209 */ /* 0x006fea0007810000 */
.L_x_3223:
        /* <DEDUP_REMOVED lines=8> */
[--C-:B------:R-:W-:Y:S09]  /*6bf0*/  FFMA.FTZ R29, R29, c[0x0][0x2d0], -R144.reuse ;  /* 0x0000b4001d1d7a23 */ /* 0x100ff20000010890 */
[----:B------:R-:W-:Y:S01]  /*6c00*/  MUFU.EX2 R2, R2 ;  /* 0x0000000200027308 */ /* 0x000fe20000000800 */
[--C-:B--2---:R-:W-:Y:S09]  /*6c10*/  FFMA.FTZ R3, R5, c[0x0][0x2d0], -R144.reuse ;  /* 0x0000b40005037a23 */ /* 0x104ff20000010890 */
[----:B------:R2:W5:Y:S02]  /*6c20*/  MUFU.EX2 R147, R3 ;  /* 0x0000000300937308 */ /* 0x0005640000000800 */
[--C-:B--2---:R-:W-:Y:S01]  /*6c30*/  FFMA.FTZ R3, R8, c[0x0][0x2d0], -R144.reuse ;  /* 0x0000b40008037a23 */ /* 0x104fe20000010890 */
[----:B-----5:R-:W-:Y:S01]  /*6c40*/  F2FP.PACK_AB R136, R147, R126 ;  /* 0x0000007e9388723e */ /* 0x020fe200000000ff */
[C---:B------:R-:W-:Y:S06]  /*6c50*/  FMUL.FTZ R8, R2.reuse, R128 ;  /* 0x0000008002087220 */ /* 0x040fec0000410000 */
        /* <DEDUP_REMOVED lines=13> */
[----:B--2-4-:R-:W-:Y:S01]  /*6d30*/  FMNMX.FTZ R3, R0, R124, !PT ;  /* 0x0000007c00037209 */ /* 0x014fe20007810000 */
[----:B------:R-:W-:Y:S02]  /*6d40*/  FFMA.FTZ R0, R9, c[0x0][0x2d0], -R144 ;  /* 0x0000b40009007a23 */ /* 0x000fe40000010890 */
        /* <DEDUP_REMOVED lines=15> */
[C---:B------:R-:W-:Y:S02]  /*6e40*/  FADD.FTZ R0, -R3.reuse, R127 ;  /* 0x0000007f03007221 */ /* 0x040fe40000010100 */
[----:B------:R-:W-:Y:S02]  /*6e50*/  FMUL.FTZ R127, R3, c[0x0][0x2d0] ;  /* 0x0000b400037f7a20 */ /* 0x000fe40000410000 */
[----:B------:R-:W-:Y:S02]  /*6e60*/  FMUL.FTZ R0, R0, c[0x0][0x2d0] ;  /* 0x0000b40000007a20 */ /* 0x000fe40000410000 */
[--C-:B------:R-:W-:Y:S02]  /*6e70*/  FFMA.FTZ R4, R10, c[0x0][0x2d0], -R127.reuse ;  /* 0x0000b4000a047a23 */ /* 0x100fe4000001087f */
[--C-:B------:R-:W-:Y:S02]  /*6e80*/  FFMA.FTZ R6, R6, c[0x0][0x2d0], -R127.reuse ;  /* 0x0000b40006067a23 */ /* 0x100fe4000001087f */
[----:B------:R2:W-:Y:S01]  /*6e90*/  MUFU.EX2 R152, R4 ;  /* 0x0000000400987308 */ /* 0x0005e20000000800 */
[--C-:B------:R-:W-:Y:S02]  /*6ea0*/  FFMA.FTZ R7, R7, c[0x0][0x2d0], -R127.reuse ;  /* 0x0000b40007077a23 */ /* 0x100fe4000001087f */
[C---:B------:R-:W-:Y:S02]  /*6eb0*/  FMUL.FTZ R81, R2.reuse, R81 ;  /* 0x0000005102517220 */ /* 0x040fe40000410000 */
[C---:B------:R-:W-:Y:S02]  /*6ec0*/  FMUL.FTZ R84, R2.reuse, R84 ;  /* 0x0000005402547220 */ /* 0x040fe40000410000 */
[C---:B------:R-:W-:Y:S02]  /*6ed0*/  FMUL.FTZ R85, R2.reuse, R85 ;  /* 0x0000005502557220 */ /* 0x040fe40000410000 */
[C---:B------:R-:W-:Y:S01]  /*6ee0*/  FMUL.FTZ R88, R2.reuse, R88 ;  /* 0x0000005802587220 */ /* 0x040fe20000410000 */
[----:B------:R-:W4:Y:S01]  /*6ef0*/  MUFU.EX2 R0, R0 ;  /* 0x0000000000007308 */ /* 0x000f220000000800 */
[C---:B------:R-:W-:Y:S02]  /*6f00*/  FMUL.FTZ R89, R2.reuse, R89 ;  /* 0x0000005902597220 */ /* 0x040fe40000410000 */
[C---:B------:R-:W-:Y:S02]  /*6f10*/  FMUL.FTZ R92, R2.reuse, R92 ;  /* 0x0000005c025c7220 */ /* 0x040fe40000410000 */
[C---:B------:R-:W-:Y:S02]  /*6f20*/  FMUL.FTZ R93, R2.reuse, R93 ;  /* 0x0000005d025d7220 */ /* 0x040fe40000410000 */
[C---:B------:R-:W-:Y:S02]  /*6f30*/  FMUL.FTZ R96, R2.reuse, R96 ;  /* 0x0000006002607220 */ /* 0x040fe40000410000 */
[C---:B------:R-:W-:Y:S01]  /*6f40*/  FMUL.FTZ R97, R2.reuse, R97 ;  /* 0x0000006102617220 */ /* 0x040fe20000410000 */
[----:B------:R5:W-:Y:S01]  /*6f50*/  MUFU.EX2 R145, R6 ;  /* 0x0000000600917308 */ /* 0x000be20000000800 */
[C---:B------:R-:W-:Y:S02]  /*6f60*/  FMUL.FTZ R100, R2.reuse, R100 ;  /* 0x0000006402647220 */ /* 0x040fe40000410000 */
[C---:B------:R-:W-:Y:S02]  /*6f70*/  FMUL.FTZ R101, R2.reuse, R101 ;  /* 0x0000006502657220 */ /* 0x040fe40000410000 */
[--C-:B--2---:R-:W-:Y:S02]  /*6f80*/  FFMA.FTZ R4, R11, c[0x0][0x2d0], -R127.reuse ;  /* 0x0000b4000b047a23 */ /* 0x104fe4000001087f */
[C---:B------:R-:W-:Y:S02]  /*6f90*/  FMUL.FTZ R104, R2.reuse, R104 ;  /* 0x0000006802687220 */ /* 0x040fe40000410000 */
[C---:B------:R-:W-:Y:S01]  /*6fa0*/  FMUL.FTZ R105, R2.reuse, R105 ;  /* 0x0000006902697220 */ /* 0x040fe20000410000 */
[----:B------:R-:W2:Y:S01]  /*6fb0*/  MUFU.EX2 R146, R7 ;  /* 0x0000000700927308 */ /* 0x000ea20000000800 */
[C---:B------:R-:W-:Y:S02]  /*6fc0*/  FMUL.FTZ R108, R2.reuse, R108 ;  /* 0x0000006c026c7220 */ /* 0x040fe40000410000 */
[----:B------:R-:W-:Y:S02]  /*6fd0*/  FMUL.FTZ R109, R2, R109 ;  /* 0x0000006d026d7220 */ /* 0x000fe40000410000 */
[C---:B----4-:R-:W-:Y:S02]  /*6fe0*/  FMUL.FTZ R10, R0.reuse, R130 ;  /* 0x00000082000a7220 */ /* 0x050fe40000410000 */
[C---:B------:R-:W-:Y:S02]  /*6ff0*/  FMUL.FTZ R11, R0.reuse, R131 ;  /* 0x00000083000b7220 */ /* 0x040fe40000410000 */
[----:B------:R-:W4:Y:S01]  /*7000*/  LDSM.16.MT88.4 R128, [R179] ;  /* 0x00000000b380783b */ /* 0x000f220000004200 */
[----:B------:R-:W3:Y:S01]  /*7010*/  MUFU.EX2 R159, R4 ;  /* 0x00000004009f7308 */ /* 0x000ee20000000800 */
[C---:B------:R-:W-:Y:S02]  /*7020*/  FMUL.FTZ R38, R0.reuse, R38 ;  /* 0x0000002600267220 */ /* 0x040fe40000410000 */
[C---:B------:R-:W-:Y:S02]  /*7030*/  FMUL.FTZ R39, R0.reuse, R39 ;  /* 0x0000002700277220 */ /* 0x040fe40000410000 */
[C---:B-----5:R-:W-:Y:S02]  /*7040*/  FMUL.FTZ R6, R0.reuse, R134 ;  /* 0x0000008600067220 */ /* 0x060fe40000410000 */
[C---:B------:R-:W-:Y:S02]  /*7050*/  FMUL.FTZ R42, R0.reuse, R42 ;  /* 0x0000002a002a7220 */ /* 0x040fe40000410000 */
[C---:B------:R-:W-:Y:S02]  /*7060*/  FMUL.FTZ R43, R0.reuse, R43 ;  /* 0x0000002b002b7220 */ /* 0x040fe40000410000 */
[C---:B------:R-:W-:Y:S02]  /*7070*/  FMUL.FTZ R46, R0.reuse, R46 ;  /* 0x0000002e002e7220 */ /* 0x040fe40000410000 */
[----:B------:R-:W-:Y:S01]  /*7080*/  FMUL.FTZ R47, R0, R47 ;  /* 0x0000002f002f7220 */ /* 0x000fe20000410000 */
[----:B--2---:R-:W-:Y:S01]  /*7090*/  F2FP.PACK_AB R137, R146, R145 ;  /* 0x000000919289723e */ /* 0x004fe200000000ff */
[C---:B------:R-:W-:Y:S02]  /*70a0*/  FMUL.FTZ R7, R0.reuse, R135 ;  /* 0x0000008700077220 */ /* 0x040fe40000410000 */
[C---:B------:R-:W-:Y:S02]  /*70b0*/  FMUL.FTZ R50, R0.reuse, R50 ;  /* 0x0000003200327220 */ /* 0x040fe40000410000 */
[C---:B------:R-:W-:Y:S02]  /*70c0*/  FMUL.FTZ R51, R0.reuse, R51 ;  /* 0x0000003300337220 */ /* 0x040fe40000410000 */
[C---:B------:R-:W-:Y:S02]  /*70d0*/  FMUL.FTZ R54, R0.reuse, R54 ;  /* 0x0000003600367220 */ /* 0x040fe40000410000 */
[----:B------:R-:W-:Y:S01]  /*70e0*/  FMUL.FTZ R55, R0, R55 ;  /* 0x0000003700377220 */ /* 0x000fe20000410000 */
[----:B---3--:R-:W-:Y:S01]  /*70f0*/  F2FP.PACK_AB R139, R159, R152 ;  /* 0x000000989f8b723e */ /* 0x008fe200000000ff */
[----:B------:R-:W-:Y:S02]  /*7100*/  FMUL.FTZ R4, R2, R132 ;  /* 0x0000008402047220 */ /* 0x000fe40000410000 */
[----:B------:R-:W-:Y:S01]  /*7110*/  LDSM.16.MT88.4 R132, [R179+0x800] ;  /* 0x00080000b384783b */ /* 0x000fe20000004200 */
[C---:B------:R-:W-:Y:S02]  /*7120*/  FMUL.FTZ R58, R0.reuse, R58 ;  /* 0x0000003a003a7220 */ /* 0x040fe40000410000 */
[C---:B------:R-:W-:Y:S02]  /*7130*/  FMUL.FTZ R59, R0.reuse, R59 ;  /* 0x0000003b003b7220 */ /* 0x040fe40000410000 */
[C---:B-1----:R-:W-:Y:S05]  /*7140*/  HMMA.16816.F32 R4, R136.reuse, R140, R4 ;  /* 0x0000008c8804723c */ /* 0x042fea0000001804 */
[C---:B------:R-:W-:Y:S02]  /*7150*/  FMUL.FTZ R62, R0.reuse, R62 ;  /* 0x0000003e003e7220 */ /* 0x040fe40000410000 */
[C---:B------:R-:W-:Y:S01]  /*7160*/  FMUL.FTZ R63, R0.reuse, R63 ;  /* 0x0000003f003f7220 */ /* 0x040fe20000410000 */
[C---:B------:R-:W-:Y:S04]  /*7170*/  HMMA.16816.F32 R8, R136.reuse, R142, R8 ;  /* 0x0000008e8808723c */ /* 0x040fe80000001808 */
[C---:B------:R-:W-:Y:S02]  /*7180*/  FMUL.FTZ R66, R0.reuse, R66 ;  /* 0x0000004200427220 */ /* 0x040fe40000410000 */
[C---:B------:R-:W-:Y:S02]  /*7190*/  FMUL.FTZ R67, R0.reuse, R67 ;  /* 0x0000004300437220 */ /* 0x040fe40000410000 */
[C---:B----4-:R-:W-:Y:S04]  /*71a0*/  HMMA.16816.F32 R36, R136.reuse, R128, R36 ;  /* 0x000000808824723c */ /* 0x050fe80000001824 */
[C---:B------:R-:W-:Y:S02]  /*71b0*/  FMUL.FTZ R70, R0.reuse, R70 ;  /* 0x0000004600467220 */ /* 0x040fe40000410000 */
[C---:B------:R-:W-:Y:S02]  /*71c0*/  FMUL.FTZ R71, R0.reuse, R71 ;  /* 0x0000004700477220 */ /* 0x040fe40000410000 */
[C---:B------:R-:W-:Y:S01]  /*71d0*/  HMMA.16816.F32 R40, R136.reuse, R130, R40 ;  /* 0x000000828828723c */ /* 0x040fe20000001828 */
[----:B------:R-:W1:Y:S03]  /*71e0*/  LDSM.16.MT88.4 R128, [R181] ;  /* 0x00000000b580783b */ /* 0x000e660000004200 */
        /* <DEDUP_REMOVED lines=35> */
[----:B------:R-:W-:Y:S02]  /*7420*/  FFMA.FTZ R124, R2, R195, R126 ;  /* 0x000000c3027c7223 */ /* 0x000fe4000001007e */
[----:B------:R-:W-:Y:S02]  /*7430*/  FFMA.FTZ R2, R12, c[0x0][0x2d0], -R144 ;  /* 0x0000b4000c027a23 */ /* 0x000fe40000010890 */
[----:B------:R-:W-:Y:S02]  /*7440*/  FADD.FTZ R124, R147, R124 ;  /* 0x0000007c937c7221 */ /* 0x000fe40000010000 */
[----:B------:R2:W-:Y:S01]  /*7450*/  MUFU.EX2 R149, R2 ;  /* 0x0000000200957308 */ /* 0x0005e20000000800 */
[C---:B-1----:R-:W-:Y:S08]  /*7460*/  HMMA.16816.F32 R52, R136.reuse, R128, R52 ;  /* 0x000000808834723c */ /* 0x042ff00000001834 */
[C---:B------:R-:W-:Y:S01]  /*7470*/  HMMA.16816.F32 R56, R136.reuse, R130, R56 ;  /* 0x000000828838723c */ /* 0x040fe20000001838 */
[----:B------:R-:W1:Y:S03]  /*7480*/  LDSM.16.MT88.4 R128, [R178+0x2000] ;  /* 0x00200000b280783b */ /* 0x000e660000004200 */
[--C-:B--2---:R-:W-:Y:S04]  /*7490*/  FFMA.FTZ R2, R13, c[0x0][0x2d0], -R144.reuse ;  /* 0x0000b4000d027a23 */ /* 0x104fe80000010890 */
[----:B------:R2:W3:Y:S04]  /*74a0*/  MUFU.EX2 R151, R2 ;  /* 0x0000000200977308 */ /* 0x0004e80000000800 */
[--C-:B--2---:R-:W-:Y:S01]  /*74b0*/  FFMA.FTZ R2, R16, c[0x0][0x2d0], -R144.reuse ;  /* 0x0000b40010027a23 */ /* 0x104fe20000010890 */
[----:B---3--:R-:W-:Y:S01]  /*74c0*/  F2FP.PACK_AB R12, R151, R149 ;  /* 0x00000095970c723e */ /* 0x008fe200000000ff */
[C---:B-1----:R-:W-:Y:S04]  /*74d0*/  HMMA.16816.F32 R60, R136.reuse, R128, R60 ;  /* 0x00000080883c723c */ /* 0x042fe8000000183c */
[----:B------:R1:W-:Y:S04]  /*74e0*/  MUFU.EX2 R157, R2 ;  /* 0x00000002009d7308 */ /* 0x0003e80000000800 */
[C---:B------:R-:W-:Y:S01]  /*74f0*/  HMMA.16816.F32 R64, R136.reuse, R130, R64 ;  /* 0x000000828840723c */ /* 0x040fe20000001840 */
[----:B------:R-:W2:Y:S03]  /*7500*/  LDSM.16.MT88.4 R128, [R179+0x2000] ;  /* 0x00200000b380783b */ /* 0x000ea60000004200 */
[----:B-1----:R-:W-:Y:S04]  /*7510*/  FFMA.FTZ R2, R17, c[0x0][0x2d0], -R144 ;  /* 0x0000b40011027a23 */ /* 0x002fe80000010890 */
[----:B------:R1:W3:Y:S01]  /*7520*/  MUFU.EX2 R158, R2 ;  /* 0x00000002009e7308 */ /* 0x0002e20000000800 */
[C---:B--2---:R-:W-:Y:S03]  /*7530*/  HMMA.16816.F32 R68, R136.reuse, R128, R68 ;  /* 0x000000808844723c */ /* 0x044fe60000001844 */
[--C-:B-1----:R-:W-:Y:S01]  /*7540*/  FFMA.FTZ R2, R14, c[0x0][0x2d0], -R127.reuse ;  /* 0x0000b4000e027a23 */ /* 0x102fe2000001087f */
[----:B---3--:R-:W-:Y:S04]  /*7550*/  F2FP.PACK_AB R14, R158, R157 ;  /* 0x0000009d9e0e723e */ /* 0x008fe800000000ff */
[C---:B------:R-:W-:Y:S01]  /*7560*/  HMMA.16816.F32 R72, R136.reuse, R130, R72 ;  /* 0x000000828848723c */ /* 0x040fe20000001848 */
[----:B------:R-:W1:Y:S01]  /*7570*/  LDSM.16.MT88.4 R128, [R181+0x2000] ;  /* 0x00200000b580783b */ /* 0x000e620000004200 */
[----:B------:R2:W-:Y:S02]  /*7580*/  MUFU.EX2 R148, R2 ;  /* 0x0000000200947308 */ /* 0x0005e40000000800 */
[--C-:B--2---:R-:W-:Y:S08]  /*7590*/  FFMA.FTZ R2, R15, c[0x0][0x2d0], -R127.reuse ;  /* 0x0000b4000f027a23 */ /* 0x104ff0000001087f */
[----:B------:R2:W3:Y:S01]  /*75a0*/  MUFU.EX2 R150, R2 ;  /* 0x0000000200967308 */ /* 0x0004e20000000800 */
[C---:B-1----:R-:W-:Y:S08]  /*75b0*/  HMMA.16816.F32 R76, R136.reuse, R128, R76 ;  /* 0x00000080884c723c */ /* 0x042ff0000000184c */
[C---:B------:R-:W-:Y:S01]  /*75c0*/  HMMA.16816.F32 R80, R136.reuse, R130, R80 ;  /* 0x000000828850723c */ /* 0x040fe20000001850 */
[----:B------:R-:W1:Y:S03]  /*75d0*/  LDSM.16.MT88.4 R128, [R180+0x2000] ;  /* 0x00200000b480783b */ /* 0x000e660000004200 */
[----:B--2---:R-:W-:Y:S01]  /*75e0*/  FFMA.FTZ R2, R18, c[0x0][0x2d0], -R127 ;  /* 0x0000b40012027a23 */ /* 0x004fe2000001087f */
[----:B---3--:R-:W-:Y:S03]  /*75f0*/  F2FP.PACK_AB R13, R150, R148 ;  /* 0x00000094960d723e */ /* 0x008fe600000000ff */
[----:B------:R2:W-:Y:S04]  /*7600*/  MUFU.EX2 R156, R2 ;  /* 0x00000002009c7308 */ /* 0x0005e80000000800 */
[----:B--2---:R-:W-:Y:S02]  /*7610*/  FFMA.FTZ R2, R0, R196, R145 ;  /* 0x000000c400027223 */ /* 0x004fe40000010091 */
[--C-:B------:R-:W-:Y:S02]  /*7620*/  FFMA.FTZ R0, R19, c[0x0][0x2d0], -R127.reuse ;  /* 0x0000b40013007a23 */ /* 0x100fe4000001087f */
[----:B------:R-:W-:Y:S01]  /*7630*/  LDSM.16.MT88.4 R16, [R181+0x800] ;  /* 0x00080000b510783b */ /* 0x000fe20000004200 */
[----:B------:R-:W-:Y:S01]  /*7640*/  FADD.FTZ R126, R146, R2 ;  /* 0x00000002927e7221 */ /* 0x000fe20000010000 */
[----:B------:R2:W3:Y:S01]  /*7650*/  MUFU.EX2 R155, R0 ;  /* 0x00000000009b7308 */ /* 0x0004e20000000800 */
[----:B------:R-:W-:Y:S01]  /*7660*/  FFMA.FTZ R2, R33, c[0x0][0x2d0], -R144 ;  /* 0x0000b40021027a23 */ /* 0x000fe20000010890 */
[C---:B-1----:R-:W-:Y:S03]  /*7670*/  HMMA.16816.F32 R84, R136.reuse, R128, R84 ;  /* 0x000000808854723c */ /* 0x042fe60000001854 */
[----:B------:R-:W-:Y:S05]  /*7680*/  FADD.FTZ R33, R152, R126 ;  /* 0x0000007e98217221 */ /* 0x000fea0000010000 */
[C---:B------:R-:W-:Y:S01]  /*7690*/  HMMA.16816.F32 R88, R136.reuse, R130, R88 ;  /* 0x000000828858723c */ /* 0x040fe20000001858 */
[----:B------:R-:W1:Y:S03]  /*76a0*/  LDSM.16.MT88.4 R128, [R178+0x4000] ;  /* 0x00400000b280783b */ /* 0x000e660000004200 */
[--C-:B--2---:R-:W-:Y:S01]  /*76b0*/  FFMA.FTZ R0, R20, c[0x0][0x2d0], -R144.reuse ;  /* 0x0000b40014007a23 */ /* 0x104fe20000010890 */
[----:B---3--:R-:W-:Y:S03]  /*76c0*/  F2FP.PACK_AB R15, R155, R156 ;  /* 0x0000009c9b0f723e */ /* 0x008fe600000000ff */
[----:B------:R2:W-:Y:S01]  /*76d0*/  MUFU.EX2 R143, R0 ;  /* 0x00000000008f7308 */ /* 0x0005e20000000800 */
[C---:B-1----:R-:W-:Y:S03]  /*76e0*/  HMMA.16816.F32 R92, R136.reuse, R128, R92 ;  /* 0x00000080885c723c */ /* 0x042fe6000000185c */
[--C-:B--2---:R-:W-:Y:S06]  /*76f0*/  FFMA.FTZ R0, R21, c[0x0][0x2d0], -R144.reuse ;  /* 0x0000b40015007a23 */ /* 0x104fec0000010890 */
        /* <DEDUP_REMOVED lines=8> */
[----:B-1----:R-:W-:Y:S04]  /*7780*/  FFMA.FTZ R0, R25, c[0x0][0x2d0], -R144 ;  /* 0x0000b40019007a23 */ /* 0x002fe80000010890 */
[----:B------:R1:W-:Y:S04]  /*7790*/  MUFU.EX2 R147, R0 ;  /* 0x0000000000937308 */ /* 0x0003e80000000800 */
[--C-:B-1----:R-:W-:Y:S06]  /*77a0*/  FFMA.FTZ R0, R22, c[0x0][0x2d0], -R127.reuse ;  /* 0x0000b40016007a23 */ /* 0x102fec000001087f */
[----:B------:R1:W3:Y:S01]  /*77b0*/  MUFU.EX2 R142, R0 ;  /* 0x00000000008e7308 */ /* 0x0002e20000000800 */
[C---:B--2---:R-:W-:Y:S08]  /*77c0*/  HMMA.16816.F32 R108, R136.reuse, R128, R108 ;  /* 0x00000080886c723c */ /* 0x044ff0000000186c */
[C---:B------:R-:W-:Y:S01]  /*77d0*/  HMMA.16816.F32 R112, R136.reuse, R130, R112 ;  /* 0x000000828870723c */ /* 0x040fe20000001870 */
[----:B------:R-:W2:Y:S03]  /*77e0*/  LDSM.16.MT88.4 R128, [R180+0x4000] ;  /* 0x00400000b480783b */ /* 0x000ea60000004200 */
[--C-:B-1----:R-:W-:Y:S05]  /*77f0*/  FFMA.FTZ R0, R23, c[0x0][0x2d0], -R127.reuse ;  /* 0x0000b40017007a23 */ /* 0x102fea000001087f */
[----:B------:R-:W-:Y:S01]  /*7800*/  LDSM.16.MT88.4 R20, [R179+0x1000] ;  /* 0x00100000b314783b */ /* 0x000fe20000004200 */
[----:B------:R1:W4:Y:S02]  /*7810*/  MUFU.EX2 R141, R0 ;  /* 0x00000000008d7308 */ /* 0x0003240000000800 */
[--C-:B-1----:R-:W-:Y:S01]  /*7820*/  FFMA.FTZ R0, R26, c[0x0][0x2d0], -R127.reuse ;  /* 0x0000b4001a007a23 */ /* 0x102fe2000001087f */
[C---:B--2---:R-:W-:Y:S07]  /*7830*/  HMMA.16816.F32 R116, R136.reuse, R128, R116 ;  /* 0x000000808874723c */ /* 0x044fee0000001874 */
[----:B------:R1:W2:Y:S01]  /*7840*/  MUFU.EX2 R140, R0 ;  /* 0x00000000008c7308 */ /* 0x0002a20000000800 */
[----:B------:R-:W-:Y:S01]  /*7850*/  HMMA.16816.F32 R120, R136, R130, R120 ;  /* 0x000000828878723c */ /* 0x000fe20000001878 */
[----:B------:R-:W5:Y:S08]  /*7860*/  LDSM.16.MT88.4 R128, [R178+0x800] ;  /* 0x00080000b280783b */ /* 0x000f700000004200 */
[----:B------:R-:W-:Y:S10]  /*7870*/  MUFU.EX2 R136, R29 ;  /* 0x0000001d00887308 */ /* 0x000ff40000000800 */
[----:B------:R2:W-:Y:S01]  /*7880*/  MUFU.EX2 R138, R2 ;  /* 0x00000002008a7308 */ /* 0x0005e20000000800 */
[----:B-1----:R-:W-:Y:S02]  /*7890*/  FFMA.FTZ R0, R27, c[0x0][0x2d0], -R127 ;  /* 0x0000b4001b007a23 */ /* 0x002fe4000001087f */
[----:B------:R-:W-:Y:S07]  /*78a0*/  LDSM.16.MT88.4 R24, [R181+0x1000] ;  /* 0x00100000b518783b */ /* 0x000fee0000004200 */
[----:B------:R1:W1:Y:S01]  /*78b0*/  MUFU.EX2 R139, R0 ;  /* 0x00000000008b7308 */ /* 0x0002620000000800 */
[----:B--2---:R-:W-:Y:S01]  /*78c0*/  FADD.FTZ R2, R159, R33 ;  /* 0x000000219f027221 */ /* 0x004fe20000010000 */
[C---:B-----5:R-:W-:Y:S05]  /*78d0*/  HMMA.16816.F32 R4, R12.reuse, R128, R4 ;  /* 0x000000800c04723c */ /* 0x060fea0000001804 */
[----:B------:R-:W-:Y:S03]  /*78e0*/  FADD.FTZ R2, R148, R2 ;  /* 0x0000000294027221 */ /* 0x000fe60000010000 */
[C---:B------:R-:W-:Y:S01]  /*78f0*/  HMMA.16816.F32 R8, R12.reuse, R130, R8 ;  /* 0x000000820c08723c */ /* 0x040fe20000001808 */
[----:B------:R-:W2:Y:S03]  /*7900*/  LDSM.16.MT88.4 R128, [R180+0x800] ;  /* 0x00080000b480783b */ /* 0x000ea60000004200 */
[----:B-1----:R-:W-:Y:S02]  /*7910*/  FADD.FTZ R0, R153, R124 ;  /* 0x0000007c99007221 */ /* 0x002fe40000010000 */
[--C-:B------:R-:W-:Y:S02]  /*7920*/  FFMA.FTZ R124, R28, c[0x0][0x2d0], -R144.reuse ;  /* 0x0000b4001c7c7a23 */ /* 0x100fe40000010890 */
[C---:B------:R-:W-:Y:S02]  /*7930*/  HMMA.16816.F32 R36, R12.reuse, R132, R36 ;  /* 0x000000840c24723c */ /* 0x040fe40000001824 */
[----:B------:R-:W1:Y:S02]  /*7940*/  MUFU.EX2 R126, R124 ;  /* 0x0000007c007e7308 */ /* 0x000e640000000800 */
[----:B------:R-:W-:Y:S02]  /*7950*/  FFMA.FTZ R28, R32, c[0x0][0x2d0], -R144 ;  /* 0x0000b400201c7a23 */ /* 0x000fe40000010890 */
[----:B------:R-:W-:Y:S02]  /*7960*/  FADD.FTZ R32, R154, R0 ;  /* 0x000000009a207221 */ /* 0x000fe40000010000 */
[C---:B------:R-:W-:Y:S04]  /*7970*/  HMMA.16816.F32 R40, R12.reuse, R134, R40 ;  /* 0x000000860c28723c */ /* 0x040fe80000001828 */
[----:B------:R5:W1:Y:S01]  /*7980*/  MUFU.EX2 R137, R28 ;  /* 0x0000001c00897308 */ /* 0x000a620000000800 */
[--C-:B------:R-:W-:Y:S02]  /*7990*/  FFMA.FTZ R0, R30, c[0x0][0x2d0], -R127.reuse ;  /* 0x0000b4001e007a23 */ /* 0x100fe4000001087f */
[----:B------:R-:W-:Y:S01]  /*79a0*/  FADD.FTZ R29, R149, R32 ;  /* 0x00000020951d7221 */ /* 0x000fe20000010000 */
[C---:B------:R-:W-:Y:S04]  /*79b0*/  HMMA.16816.F32 R44, R12.reuse, R16, R44 ;  /* 0x000000100c2c723c */ /* 0x040fe8000000182c */
[----:B------:R-:W-:Y:S02]  /*79c0*/  FADD.FTZ R2, R150, R2 ;  /* 0x0000000296027221 */ /* 0x000fe40000010000 */
[----:B------:R1:W-:Y:S02]  /*79d0*/  MUFU.EX2 R124, R0 ;  /* 0x00000000007c7308 */ /* 0x0003e40000000800 */
[C---:B------:R-:W-:Y:S01]  /*79e0*/  HMMA.16816.F32 R48, R12.reuse, R18, R48 ;  /* 0x000000120c30723c */ /* 0x040fe20000001830 */
[----:B------:R-:W1:Y:S03]  /*79f0*/  LDSM.16.MT88.4 R16, [R178+0x2800] ;  /* 0x00280000b210783b */ /* 0x000e660000004200 */
[----:B------:R-:W-:Y:S04]  /*7a00*/  FADD.FTZ R2, R156, R2 ;  /* 0x000000029c027221 */ /* 0x000fe80000010000 */
[----:B------:R-:W-:Y:S01]  /*7a10*/  FADD.FTZ R2, R155, R2 ;  /* 0x000000029b027221 */ /* 0x000fe20000010000 */
[C---:B--2---:R-:W-:Y:S03]  /*7a20*/  HMMA.16816.F32 R52, R12.reuse, R128, R52 ;  /* 0x000000800c34723c */ /* 0x044fe60000001834 */
[--C-:B-----5:R-:W-:Y:S02]  /*7a30*/  FFMA.FTZ R28, R35, c[0x0][0x2d0], -R127.reuse ;  /* 0x0000b400231c7a23 */ /* 0x120fe4000001087f */
[----:B---3--:R-:W-:Y:S03]  /*7a40*/  FADD.FTZ R2, R142, R2 ;  /* 0x000000028e027221 */ /* 0x008fe60000010000 */
[C---:B------:R-:W-:Y:S01]  /*7a50*/  HMMA.16816.F32 R56, R12.reuse, R130, R56 ;  /* 0x000000820c38723c */ /* 0x040fe20000001838 */
[----:B------:R-:W2:Y:S01]  /*7a60*/  LDSM.16.MT88.4 R128, [R179+0x2800] ;  /* 0x00280000b380783b */ /* 0x000ea20000004200 */
[----:B------:R-:W-:Y:S02]  /*7a70*/  MUFU.EX2 R28, R28 ;  /* 0x0000001c001c7308 */ /* 0x000fe40000000800 */
[----:B----4-:R-:W-:Y:S02]  /*7a80*/  FADD.FTZ R2, R141, R2 ;  /* 0x000000028d027221 */ /* 0x010fe40000010000 */
[--C-:B-1----:R-:W-:Y:S02]  /*7a90*/  FFMA.FTZ R0, R31, c[0x0][0x2d0], -R127.reuse ;  /* 0x0000b4001f007a23 */ /* 0x102fe4000001087f */
[----:B------:R-:W-:Y:S04]  /*7aa0*/  FADD.FTZ R2, R140, R2 ;  /* 0x000000028c027221 */ /* 0x000fe80000010000 */
[----:B------:R1:W3:Y:S01]  /*7ab0*/  MUFU.EX2 R31, R0 ;  /* 0x00000000001f7308 */ /* 0x0002e20000000800 */
[C---:B------:R-:W-:Y:S08]  /*7ac0*/  HMMA.16816.F32 R60, R12.reuse, R16, R60 ;  /* 0x000000100c3c723c */ /* 0x040ff0000000183c */
[C---:B------:R-:W-:Y:S01]  /*7ad0*/  HMMA.16816.F32 R64, R12.reuse, R18, R64 ;  /* 0x000000120c40723c */ /* 0x040fe20000001840 */
[----:B------:R-:W4:Y:S03]  /*7ae0*/  LDSM.16.MT88.4 R16, [R181+0x2800] ;  /* 0x00280000b510783b */ /* 0x000f260000004200 */
[----:B-1----:R-:W-:Y:S01]  /*7af0*/  FFMA.FTZ R0, R34, c[0x0][0x2d0], -R127 ;  /* 0x0000b40022007a23 */ /* 0x002fe2000001087f */
[----:B------:R-:W-:Y:S03]  /*7b00*/  MOV R127, R3 ;  /* 0x00000003007f7202 */ /* 0x000fe60000000f00 */
[----:B------:R1:W5:Y:S01]  /*7b10*/  MUFU.EX2 R30, R0 ;  /* 0x00000000001e7308 */ /* 0x0003620000000800 */
[C---:B--2---:R-:W-:Y:S08]  /*7b20*/  HMMA.16816.F32 R68, R12.reuse, R128, R68 ;  /* 0x000000800c44723c */ /* 0x044ff00000001844 */
[C---:B------:R-:W-:Y:S01]  /*7b30*/  HMMA.16816.F32 R72, R12.reuse, R130, R72 ;  /* 0x000000820c48723c */ /* 0x040fe20000001848 */
[----:B------:R-:W2:Y:S03]  /*7b40*/  LDSM.16.MT88.4 R128, [R180+0x2800] ;  /* 0x00280000b480783b */ /* 0x000ea60000004200 */
[----:B-1----:R-:W-:Y:S04]  /*7b50*/  FADD.FTZ R0, R151, R29 ;  /* 0x0000001d97007221 */ /* 0x002fe80000010000 */
[----:B------:R-:W-:Y:S04]  /*7b60*/  FADD.FTZ R0, R157, R0 ;  /* 0x000000009d007221 */ /* 0x000fe80000010000 */
[----:B------:R-:W-:Y:S01]  /*7b70*/  FADD.FTZ R0, R158, R0 ;  /* 0x000000009e007221 */ /* 0x000fe20000010000 */
[C---:B----4-:R-:W-:Y:S03]  /*7b80*/  HMMA.16816.F32 R76, R12.reuse, R16, R76 ;  /* 0x000000100c4c723c */ /* 0x050fe6000000184c */
[----:B------:R-:W-:Y:S04]  /*7b90*/  FADD.FTZ R0, R143, R0 ;  /* 0x000000008f007221 */ /* 0x000fe80000010000 */
[C---:B------:R-:W-:Y:S01]  /*7ba0*/  FADD.FTZ R0, R146.reuse, R0 ;  /* 0x0000000092007221 */ /* 0x040fe20000010000 */
[C---:B------:R-:W-:Y:S01]  /*7bb0*/  HMMA.16816.F32 R80, R12.reuse, R18, R80 ;  /* 0x000000120c50723c */ /* 0x040fe20000001850 */
[----:B------:R-:W1:Y:S03]  /*7bc0*/  LDSM.16.MT88.4 R16, [R178+0x4800] ;  /* 0x00480000b210783b */ /* 0x000e660000004200 */
        /* <DEDUP_REMOVED lines=20> */
[----:B------:R-:W-:Y:S07]  /*7d10*/  F2FP.PACK_AB R15, R139, R140 ;  /* 0x0000008c8b0f723e */ /* 0x000fee00000000ff */
[C---:B-1----:R-:W-:Y:S08]  /*7d20*/  HMMA.16816.F32 R4, R12.reuse, R16, R4 ;  /* 0x000000100c04723c */ /* 0x042ff00000001804 */
[C---:B------:R-:W-:Y:S01]  /*7d30*/  HMMA.16816.F32 R8, R12.reuse, R18, R8 ;  /* 0x000000120c08723c */ /* 0x040fe20000001808 */
[----:B------:R-:W1:Y:S07]  /*7d40*/  LDSM.16.MT88.4 R16, [R180+0x1000] ;  /* 0x00100000b410783b */ /* 0x000e6e0000004200 */
[C---:B------:R-:W-:Y:S08]  /*7d50*/  HMMA.16816.F32 R36, R12.reuse, R20, R36 ;  /* 0x000000140c24723c */ /* 0x040ff00000001824 */
[C---:B------:R-:W-:Y:S01]  /*7d60*/  HMMA.16816.F32 R40, R12.reuse, R22, R40 ;  /* 0x000000160c28723c */ /* 0x040fe20000001828 */
[----:B------:R-:W2:Y:S07]  /*7d70*/  LDSM.16.MT88.4 R20, [R178+0x3000] ;  /* 0x00300000b214783b */ /* 0x000eae0000004200 */
        /* <DEDUP_REMOVED lines=9> */
[C---:B----4-:R-:W-:Y:S08]  /*7e10*/  HMMA.16816.F32 R68, R12.reuse, R24, R68 ;  /* 0x000000180c44723c */ /* 0x050ff00000001844 */
        /* <DEDUP_REMOVED lines=18> */
[----:B------:R-:W-:Y:S01]  /*7f40*/  HMMA.16816.F32 R120, R12, R26, R120 ;  /* 0x0000001a0c78723c */ /* 0x000fe20000001878 */
[----:B------:R-:W4:Y:S06]  /*7f50*/  LDSM.16.MT88.4 R24, [R180+0x1800] ;  /* 0x00180000b418783b */ /* 0x000f2c0000004200 */
[----:B------:R-:W-:Y:S02]  /*7f60*/  F2FP.PACK_AB R12, R136, R126 ;  /* 0x0000007e880c723e */ /* 0x000fe400000000ff */
[----:B------:R-:W-:Y:S03]  /*7f70*/  F2FP.PACK_AB R14, R138, R137 ;  /* 0x000000898a0e723e */ /* 0x000fe600000000ff */
[----:B---3--:R-:W-:Y:S02]  /*7f80*/  F2FP.PACK_AB R13, R31, R124 ;  /* 0x0000007c1f0d723e */ /* 0x008fe400000000ff */
[----:B-----5:R-:W-:Y:S07]  /*7f90*/  F2FP.PACK_AB R15, R28, R30 ;  /* 0x0000001e1c0f723e */ /* 0x020fee00000000ff */
[C---:B------:R-:W-:Y:S01]  /*7fa0*/  HMMA.16816.F32 R132, R12.reuse, R128, R4 ;  /* 0x000000800c84723c */ /* 0x040fe20000001804 */
[----:B------:R-:W3:Y:S07]  /*7fb0*/  LDSM.16.MT88.4 R4, [R178+0x3800] ;  /* 0x00380000b204783b */ /* 0x000eee0000004200 */
[C---:B------:R-:W-:Y:S01]  /*7fc0*/  HMMA.16816.F32 R128, R12.reuse, R130, R8 ;  /* 0x000000820c80723c */ /* 0x040fe20000001808 */
[----:B------:R-:W5:Y:S07]  /*7fd0*/  LDSM.16.MT88.4 R8, [R179+0x3800] ;  /* 0x00380000b308783b */ /* 0x000f6e0000004200 */
[C---:B-1----:R-:W-:Y:S08]  /*7fe0*/  HMMA.16816.F32 R36, R12.reuse, R16, R36 ;  /* 0x000000100c24723c */ /* 0x042ff00000001824 */
[C---:B------:R-:W-:Y:S01]  /*7ff0*/  HMMA.16816.F32 R40, R12.reuse, R18, R40 ;  /* 0x000000120c28723c */ /* 0x040fe20000001828 */
[----:B------:R-:W1:Y:S07]  /*8000*/  LDSM.16.MT88.4 R16, [R181+0x3800] ;  /* 0x00380000b510783b */ /* 0x000e6e0000004200 */
[C---:B--2---:R-:W-:Y:S08]  /*8010*/  HMMA.16816.F32 R44, R12.reuse, R20, R44 ;  /* 0x000000140c2c723c */ /* 0x044ff0000000182c */
[C---:B------:R-:W-:Y:S01]  /*8020*/  HMMA.16816.F32 R48, R12.reuse, R22, R48 ;  /* 0x000000160c30723c */ /* 0x040fe20000001830 */
[----:B------:R-:W2:Y:S07]  /*8030*/  LDSM.16.MT88.4 R20, [R180+0x3800] ;  /* 0x00380000b414783b */ /* 0x000eae0000004200 */
[C---:B----4-:R-:W-:Y:S08]  /*8040*/  HMMA.16816.F32 R52, R12.reuse, R24, R52 ;  /* 0x000000180c34723c */ /* 0x050ff00000001834 */
[C---:B------:R-:W-:Y:S08]  /*8050*/  HMMA.16816.F32 R56, R12.reuse, R26, R56 ;  /* 0x0000001a0c38723c */ /* 0x040ff00000001838 */
[C---:B---3--:R-:W-:Y:S08]  /*8060*/  HMMA.16816.F32 R60, R12.reuse, R4, R60 ;  /* 0x000000040c3c723c */ /* 0x048ff0000000183c */
        /* <DEDUP_REMOVED lines=11> */
[C---:B---3--:R-:W-:Y:S07]  /*8120*/  HMMA.16816.F32 R92, R12.reuse, R4, R92 ;  /* 0x000000040c5c723c */ /* 0x048fee000000185c */
[----:B------:R-:W-:Y:S01]  /*8130*/  FADD.FTZ R4, R139, R2 ;  /* 0x000000028b047221 */ /* 0x000fe20000010000 */
[C---:B------:R-:W-:Y:S04]  /*8140*/  HMMA.16816.F32 R96, R12.reuse, R6, R96 ;  /* 0x000000060c60723c */ /* 0x040fe80000001860 */
[----:B------:R-:W-:Y:S01]  /*8150*/  FADD.FTZ R2, R126, R0 ;  /* 0x000000007e027221 */ /* 0x000fe20000010000 */
[----:B------:R-:W-:Y:S01]  /*8160*/  MOV R126, R125 ;  /* 0x0000007d007e7202 */ /* 0x000fe20000000f00 */
[----:B------:R-:W-:Y:S02]  /*8170*/  FADD.FTZ R0, R124, R4 ;  /* 0x000000047c007221 */ /* 0x000fe40000010000 */
[C---:B----4-:R-:W-:Y:S04]  /*8180*/  HMMA.16816.F32 R100, R12.reuse, R8, R100 ;  /* 0x000000080c64723c */ /* 0x050fe80000001864 */
[----:B------:R-:W-:Y:S02]  /*8190*/  FADD.FTZ R2, R136, R2 ;  /* 0x0000000288027221 */ /* 0x000fe40000010000 */
[----:B------:R-:W-:Y:S02]  /*81a0*/  FADD.FTZ R0, R31, R0 ;  /* 0x000000001f007221 */ /* 0x000fe40000010000 */
[C---:B------:R-:W-:Y:S04]  /*81b0*/  HMMA.16816.F32 R104, R12.reuse, R10, R104 ;  /* 0x0000000a0c68723c */ /* 0x040fe80000001868 */
[----:B------:R-:W-:Y:S02]  /*81c0*/  FADD.FTZ R4, R137, R2 ;  /* 0x0000000289047221 */ /* 0x000fe40000010000 */
[----:B------:R-:W-:Y:S01]  /*81d0*/  FADD.FTZ R2, R30, R0 ;  /* 0x000000001e027221 */ /* 0x000fe20000010000 */
[----:B------:R-:W-:Y:S01]  /*81e0*/  IADD3 R0, R193, -0x1, RZ ;  /* 0xffffffffc1007810 */ /* 0x000fe20007ffe0ff */
[C---:B-1----:R-:W-:Y:S04]  /*81f0*/  HMMA.16816.F32 R108, R12.reuse, R16, R108 ;  /* 0x000000100c6c723c */ /* 0x042fe8000000186c */
[----:B------:R-:W-:Y:S01]  /*8200*/  FADD.FTZ R195, R138, R4 ;  /* 0x000000048ac37221 */ /* 0x000fe20000010000 */
[----:B------:R-:W-:Y:S01]  /*8210*/  MOV R193, R0 ;  /* 0x0000000000c17202 */ /* 0x000fe20000000f00 */
[----:B------:R-:W-:Y:S02]  /*8220*/  FADD.FTZ R196, R28, R2 ;  /* 0x000000021cc47221 */ /* 0x000fe40000010000 */
[C---:B------:R-:W-:Y:S08]  /*8230*/  HMMA.16816.F32 R112, R12.reuse, R18, R112 ;  /* 0x000000120c70723c */ /* 0x040ff00000001870 */
[C---:B--2---:R-:W-:Y:S08]  /*8240*/  HMMA.16816.F32 R116, R12.reuse, R20, R116 ;  /* 0x000000140c74723c */ /* 0x044ff00000001874 */
[----:B------:R-:W-:Y:S07]  /*8250*/  HMMA.16816.F32 R120, R12, R22, R120 ;  /* 0x000000160c78723c */ /* 0x000fee0000001878 */
[----:B------:R-:W-:Y:S01]  /*8260*/  MOV R12, R3 ;  /* 0x00000003000c7202 */ /* 0x000fe20000000f00 */
[----:B------:R-:W-:-:S11]  /*8270*/  @P0 BRA `(.L_x_3146) ;  /* 0xffffd22000000947 */ /* 0x000fd6000383ffff */
.L_x_3139:
[----:B------:R-:W-:Y:S05]  /*8280*/  BRA.DIV ~URZ, `(.L_x_3147) ;  /* 0x000056327f007947 */ /* 0x000fea000b800000 */
[----:B------:R1:W2:Y:S02]  /*8290*/  SHFL.BFLY PT, R0, R195, 0x2, 0x1f ;  /* 0x0c401f00c3007f89 */ /* 0x0002a400000e0000 */
.L_x_3224:
[----:B--2---:R-:W-:Y:S01]  /*82a0*/  FADD.FTZ R4, R0, R195 ;  /* 0x000000c300047221 */ /* 0x004fe20000010000 */
[----:B------:R-:W-:Y:S05]  /*82b0*/  BRA.DIV ~URZ, `(.L_x_3148) ;  /* 0x000056527f007947 */ /* 0x000fea000b800000 */
[----:B------:R-:W2:Y:S04]  /*82c0*/  SHFL.BFLY PT, R0, R196, 0x2, 0x1f ;  /* 0x0c401f00c4007f89 */ /* 0x000ea800000e0000 */
[----:B------:R-:W3:Y:S01]  /*82d0*/  SHFL.BFLY PT, R2, R4, 0x1, 0x1f ;  /* 0x0c201f0004027f89 */ /* 0x000ee200000e0000 */
[----:B--2---:R-:W-:-:S02]  /*82e0*/  FADD.FTZ R5, R0, R196 ;  /* 0x000000c400057221 */ /* 0x004fc40000010000 */
[----:B---3--:R-:W-:-:S03]  /*82f0*/  FADD.FTZ R4, R4, R2 ;  /* 0x0000000204047221 */ /* 0x008fc60000010000 */
[----:B------:R2:W3:Y:S04]  /*8300*/  SHFL.BFLY PT, R3, R5, 0x1, 0x1f ;  /* 0x0c201f0005037f89 */ /* 0x0004e800000e0000 */
.L_x_3225:
[----:B------:R-:W-:Y:S01]  /*8310*/  FSETP.NE.FTZ.AND P1, PT, R4, RZ, PT ;  /* 0x000000ff0400720b */ /* 0x000fe20003f35000 */
[----:B---3--:R-:W-:Y:S01]  /*8320*/  FADD.FTZ R3, R3, R5 ;  /* 0x0000000503037221 */ /* 0x008fe20000010000 */
[----:B------:R-:W-:Y:S02]  /*8330*/  MOV R2, RZ ;  /* 0x000000ff00027202 */ /* 0x000fe40000000f00 */
[----:B------:R-:W-:Y:S02]  /*8340*/  MOV R0, RZ ;  /* 0x000000ff00007202 */ /* 0x000fe40000000f00 */
[----:B------:R-:W-:Y:S02]  /*8350*/  FSETP.NE.FTZ.AND P0, PT, R3, RZ, PT ;  /* 0x000000ff0300720b */ /* 0x000fe40003f15000 */
[----:B------:R-:W-:Y:S02]  /*8360*/  MOV R23, 0xff800000 ;  /* 0xff80000000177802 */ /* 0x000fe40000000f00 */
[----:B------:R-:W-:-:S03]  /*8370*/  MOV R22, 0xff800000 ;  /* 0xff80000000167802 */ /* 0x000fc60000000f00 */
[----:B------:R-:W3:Y:S08]  /*8380*/  @P1 MUFU.RCP R2, R4 ;  /* 0x0000000400021308 */ /* 0x000ef00000001000 */
[----:B------:R4:W5:Y:S01]  /*8390*/  @P1 MUFU.LG2 R6, R4 ;  /* 0x0000000400061308 */ /* 0x0009620000000c00 */
[----:B---3--:R-:W-:-:S07]  /*83a0*/  FMUL.FTZ R30, R2, R36 ;  /* 0x00000024021e7220 */ /* 0x008fce0000410000 */
[----:B------:R-:W3:Y:S01]  /*83b0*/  @P0 MUFU.RCP R0, R3 ;  /* 0x0000000300000308 */ /* 0x000ee20000001000 */
[C---:B------:R-:W-:Y:S02]  /*83c0*/  FMUL.FTZ R31, R2.reuse, R37 ;  /* 0x00000025021f7220 */ /* 0x040fe40000410000 */
[C---:B------:R-:W-:Y:S02]  /*83d0*/  FMUL.FTZ R32, R2.reuse, R40 ;  /* 0x0000002802207220 */ /* 0x040fe40000410000 */
[----:B------:R-:W-:Y:S01]  /*83e0*/  FMUL.FTZ R33, R2, R41 ;  /* 0x0000002902217220 */ /* 0x000fe20000410000 */
[----:B----4-:R-:W-:Y:S01]  /*83f0*/  @P1 MOV R4, 0x3f317218 ;  /* 0x3f31721800041802 */ /* 0x010fe20000000f00 */
        /* <DEDUP_REMOVED lines=22> */
[----:B------:R-:W-:Y:S01]  /*8560*/  @P1 FFMA.FTZ R23, R4, R125, R6 ;  /* 0x0000007d04171223 */ /* 0x000fe20000010006 */
[----:B------:R-:W-:Y:S01]  /*8570*/  MOV R4, 0x1 ;  /* 0x0000000100047802 */ /* 0x000fe20000000f00 */
        /* <DEDUP_REMOVED lines=24> */
[----:B------:R4:W5:Y:S01]  /*8700*/  @P0 MUFU.LG2 R2, R3 ;  /* 0x0000000300020308 */ /* 0x0009620000000c00 */
[C---:B---3--:R-:W-:Y:S02]  /*8710*/  FMUL.FTZ R104, R0.reuse, R134 ;  /* 0x0000008600687220 */ /* 0x048fe40000410000 */
[C---:B------:R-:W-:Y:S02]  /*8720*/  FMUL.FTZ R105, R0.reuse, R135 ;  /* 0x0000008700697220 */ /* 0x040fe40000410000 */
[C---:B------:R-:W-:Y:S02]  /*8730*/  FMUL.FTZ R96, R0.reuse, R130 ;  /* 0x0000008200607220 */ /* 0x040fe40000410000 */
[----:B------:R-:W-:-:S02]  /*8740*/  FMUL.FTZ R97, R0, R131 ;  /* 0x0000008300617220 */ /* 0x000fc40000410000 */
[C---:B------:R-:W-:Y:S02]  /*8750*/  FMUL.FTZ R130, R0.reuse, R50 ;  /* 0x0000003200827220 */ /* 0x040fe40000410000 */
[C---:B------:R-:W-:Y:S02]  /*8760*/  FMUL.FTZ R131, R0.reuse, R51 ;  /* 0x0000003300837220 */ /* 0x040fe40000410000 */
[C---:B------:R-:W-:Y:S02]  /*8770*/  FMUL.FTZ R134, R0.reuse, R74 ;  /* 0x0000004a00867220 */ /* 0x040fe40000410000 */
[----:B------:R-:W-:Y:S01]  /*8780*/  FMUL.FTZ R135, R0, R75 ;  /* 0x0000004b00877220 */ /* 0x000fe20000410000 */
[----:B----4-:R-:W-:Y:S01]  /*8790*/  @P0 MOV R3, 0x3f317218 ;  /* 0x3f31721800030802 */ /* 0x010fe20000000f00 */
[----:B-----5:R-:W-:Y:S02]  /*87a0*/  @P0 FMUL.FTZ R2, R2, 0.69314718246459960938 ;  /* 0x3f31721802020820 */ /* 0x020fe40000410000 */
[----:B------:R-:W-:-:S02]  /*87b0*/  FMUL.FTZ R112, R0, R54 ;  /* 0x0000003600707220 */ /* 0x000fc40000410000 */
        /* <DEDUP_REMOVED lines=42> */
.L_x_3121:
[----:B------:R-:W3:Y:S01]  /*8a60*/  S2R R2, SR_TID.X ;  /* 0x0000000000027919 */ /* 0x000ee20000002100 */
[----:B------:R-:W-:Y:S01]  /*8a70*/  BSSY B0, `(.L_x_3149) ;  /* 0x0000010000007945 */ /* 0x000fe20003800000 */
[----:B---3--:R-:W-:-:S13]  /*8a80*/  LOP3.LUT P0, RZ, R2, 0xff, RZ, 0xc0, !PT ;  /* 0x000000ff02ff7812 */ /* 0x008fda000780c0ff */
[----:B------:R-:W-:Y:S05]  /*8a90*/  @P0 BRA `(.L_x_3150) ;  /* 0x000000d000000947 */ /* 0x000fea0003800000 */
[----:B------:R-:W3:Y:S01]  /*8aa0*/  S2R R4, SR_LANEID ;  /* 0x0000000000047919 */ /* 0x000ee20000000000 */
[----:B------:R-:W-:Y:S01]  /*8ab0*/  VOTEU.ANY UR4, UPT, PT ;  /* 0x0000000000047886 */ /* 0x000fe200038e0100 */
[----:B--2---:R-:W-:Y:S01]  /*8ac0*/  IMAD.MOV.U32 R5, RZ, RZ, c[0x0][0x564] ;  /* 0x00015900ff057624 */ /* 0x004fe200078e00ff */
[----:B------:R-:W3:Y:S08]  /*8ad0*/  FLO.U32 R3, UR4 ;  /* 0x0000000400037d00 */ /* 0x000ef000080e0000 */
[----:B------:R-:W2:Y:S01]  /*8ae0*/  POPC R2, UR4 ;  /* 0x0000000400027d09 */ /* 0x000ea20008000000 */
[----:B---3--:R-:W-:Y:S01]  /*8af0*/  ISETP.EQ.U32.AND P0, PT, R3, R4, PT ;  /* 0x000000040300720c */ /* 0x008fe20003f02070 */
[----:B------:R-:W-:-:S12]  /*8b00*/  IMAD.MOV.U32 R4, RZ, RZ, c[0x0][0x560] ;  /* 0x00015800ff047624 */ /* 0x000fd800078e00ff */
[----:B--2---:R2:W3:Y:S04]  /*8b10*/  @P0 ATOMG.E.ADD.STRONG.GPU PT, R2, [R4.64], R2 ;  /* 0x00000002040209a8 */ /* 0x0044e800081ee1c6 */
[----:B--2---:R-:W2:Y:S04]  /*8b20*/  S2R R4, SR_LTMASK ;  /* 0x0000000000047919 */ /* 0x004ea80000003900 */
[----:B---3--:R2:W3:Y:S02]  /*8b30*/  SHFL.IDX PT, R3, R2, R3, 0x1f ;  /* 0x00001f0302037589 */ /* 0x0084e400000e0000 */
[----:B--2---:R-:W-:-:S06]  /*8b40*/  LOP3.LUT R2, R4, UR4, RZ, 0xc0, !PT ;  /* 0x0000000404027c12 */ /* 0x004fcc000f8ec0ff */
[----:B------:R-:W3:Y:S02]  /*8b50*/  POPC R2, R2 ;  /* 0x0000000200027309 */ /* 0x000ee40000000000 */
[----:B---3--:R-:W-:-:S06]  /*8b60*/  IADD3 R212, R3, c[0x0][0xc], R2 ;  /* 0x0000030003d47a10 */ /* 0x008fcc0007ffe002 */
.L_x_3150:
[----:B------:R-:W-:Y:S05]  /*8b70*/  BSYNC B0 ;  /* 0x0000000000007941 */ /* 0x000fea0003800000 */
.L_x_3149:
[----:B------:R-:W-:Y:S01]  /*8b80*/  PRMT R0, R0, 0x9910, RZ ;  /* 0x0000991000007816 */ /* 0x000fe200000000ff */
[----:B------:R-:W-:Y:S01]  /*8b90*/  BSSY B1, `(.L_x_3151) ;  /* 0x000032d000017945 */ /* 0x000fe20003800000 */
[----:B------:R-:W-:Y:S02]  /*8ba0*/  IMAD.MOV.U32 R94, RZ, RZ, R212 ;  /* 0x000000ffff5e7224 */ /* 0x000fe400078e00d4 */
[----:B------:R-:W-:-:S13]  /*8bb0*/  ISETP.NE.AND P0, PT, R0, RZ, PT ;  /* 0x000000ff0000720c */ /* 0x000fda0003f05270 */
[----:B------:R-:W-:Y:S05]  /*8bc0*/  @!P0 BRA `(.L_x_3152) ;  /* 0x0000260000008947 */ /* 0x000fea0003800000 */
[----:B--2---:R-:W2:Y:S01]  /*8bd0*/  LDL R5, [R1] ;  /* 0x0000000001057983 */ /* 0x004ea20000100800 */
        /* <DEDUP_REMOVED lines=118> */
.L_x_3153:
        /* <DEDUP_REMOVED lines=114> */
.L_x_3226:
[----:B------:R-:W-:Y:S05]  /*9a60*/  BRA.DIV ~URZ, `(.L_x_3156) ;  /* 0x000040127f007947 */ /* 0x000fea000b800000 */
[----:B------:R4:W2:Y:S02]  /*9a70*/  SHFL.IDX PT, R0, R12, RZ, 0x181f ;  /* 0x00181fff0c007589 */ /* 0x0008a400000e0000 */
.L_x_3227:
        /* <DEDUP_REMOVED lines=19> */
.L_x_3158:
[----:B------:R-:W-:Y:S05]  /*9bb0*/  BSYNC B0 ;  /* 0x0000000000007941 */ /* 0x000fea0003800000 */
.L_x_3157:
[----:B------:R-:W-:Y:S05]  /*9bc0*/  BRA.DIV ~URZ, `(.L_x_3159) ;  /* 0x00003f227f007947 */ /* 0x000fea000b800000 */
[----:B---3--:R3:W4:Y:S04]  /*9bd0*/  SHFL.IDX PT, R8, R9, 0x1, 0x181f ;  /* 0x00381f0009087f89 */ /* 0x00872800000e0000 */
[----:B--2---:R3:W2:Y:S02]  /*9be0*/  SHFL.IDX PT, R0, R12, 0x1, 0x181f ;  /* 0x00381f000c007f89 */ /* 0x0046a400000e0000 */
.L_x_3228:
        /* <DEDUP_REMOVED lines=19> */
.L_x_3161:
[----:B------:R-:W-:Y:S05]  /*9d20*/  BSYNC B0 ;  /* 0x0000000000007941 */ /* 0x000fea0003800000 */
.L_x_3160:
[----:B------:R-:W-:Y:S05]  /*9d30*/  BRA.DIV ~URZ, `(.L_x_3162) ;  /* 0x00003e827f007947 */ /* 0x000fea000b800000 */
[----:B----4-:R4:W3:Y:S02]  /*9d40*/  SHFL.IDX PT, R8, R9, 0x2, 0x181f ;  /* 0x00581f0009087f89 */ /* 0x0108e400000e0000 */
.L_x_3229:
[----:B------:R-:W-:Y:S05]  /*9d50*/  BRA.DIV ~URZ, `(.L_x_3163) ;  /* 0x00003ed27f007947 */ /* 0x000fea000b800000 */
[----:B--2---:R2:W4:Y:S02]  /*9d60*/  SHFL.IDX PT, R0, R12, 0x2, 0x181f ;  /* 0x00581f000c007f89 */ /* 0x00452400000e0000 */
.L_x_3230:
        /* <DEDUP_REMOVED lines=19> */
.L_x_3165:
[----:B------:R-:W-:Y:S05]  /*9ea0*/  BSYNC B0 ;  /* 0x0000000000007941 */ /* 0x000fea0003800000 */
.L_x_3164:
[----:B------:R-:W-:Y:S05]  /*9eb0*/  BRA.DIV ~URZ, `(.L_x_3166) ;  /* 0x00003de27f007947 */ /* 0x000fea000b800000 */
[----:B---3--:R3:W2:Y:S04]  /*9ec0*/  SHFL.IDX PT, R6, R9, 0x3, 0x181f ;  /* 0x00781f0009067f89 */ /* 0x0086a800000e0000 */
[----:B----4-:R3:W4:Y:S02]  /*9ed0*/  SHFL.IDX PT, R0, R12, 0x3, 0x181f ;  /* 0x00781f000c007f89 */ /* 0x01072400000e0000 */
.L_x_3231:
        /* <DEDUP_REMOVED lines=20> */
.L_x_3154:
        /* <DEDUP_REMOVED lines=32> */
.L_x_3232:
[----:B------:R-:W-:Y:S05]  /*a220*/  BRA.DIV ~URZ, `(.L_x_3169) ;  /* 0x00003bb27f007947 */ /* 0x000fea000b800000 */
[----:B------:R3:W4:Y:S02]  /*a230*/  SHFL.IDX PT, R0, R12, RZ, 0x1c1f ;  /* 0x001c1fff0c007589 */ /* 0x00072400000e0000 */
.L_x_3233:
        /* <DEDUP_REMOVED lines=122> */
.L_x_3171:
[----:B------:R-:W-:Y:S05]  /*a9e0*/  BSYNC B0 ;  /* 0x0000000000007941 */ /* 0x000fea0003800000 */
.L_x_3170:
[----:B------:R-:W-:Y:S05]  /*a9f0*/  BRA.DIV ~URZ, `(.L_x_3172) ;  /* 0x000034527f007947 */ /* 0x000fea000b800000 */
[----:B--2---:R2:W1:Y:S04]  /*aa00*/  SHFL.IDX PT, R4, R5, 0x1, 0x1c1f ;  /* 0x003c1f0005047f89 */ /* 0x00446800000e0000 */
[----:B----4-:R2:W4:Y:S02]  /*aa10*/  SHFL.IDX PT, R0, R12, 0x1, 0x1c1f ;  /* 0x003c1f000c007f89 */ /* 0x01052400000e0000 */
.L_x_3234:
        /* <DEDUP_REMOVED lines=123> */
.L_x_3152:
        /* <DEDUP_REMOVED lines=10> */
[----:B--2---:R-:W-:-:S05]  /*b270*/  @P1 IADD3.X R5, R218, c[0x0][0x50c], RZ, P0, !PT ;  /* 0x00014300da051a10 */ /* 0x004fca00007fe4ff */
        /* <DEDUP_REMOVED lines=8> */
.L_x_3173:
[----:B---3--:R-:W2:Y:S01]  /*b300*/  S2R R2, SR_TID.X ;  /* 0x0000000000027919 */ /* 0x008ea20000002100 */
        /* <DEDUP_REMOVED lines=54> */
.L_x_3175:
[----:B------:R-:W-:Y:S05]  /*b670*/  BSYNC B0 ;  /* 0x0000000000007941 */ /* 0x000fea0003800000 */
.L_x_3174:
        /* <DEDUP_REMOVED lines=35> */
.L_x_3235:
[----:B------:R-:W-:Y:S05]  /*b8b0*/  BRA.DIV ~URZ, `(.L_x_3177) ;  /* 0x000026d27f007947 */ /* 0x000fea000b800000 */
[----:B------:R3:W4:Y:S02]  /*b8c0*/  SHFL.IDX PT, R0, R12, RZ, 0x181f ;  /* 0x00181fff0c007589 */ /* 0x00072400000e0000 */
.L_x_3236:
        /* <DEDUP_REMOVED lines=20> */
.L_x_3179:
[----:B------:R-:W-:Y:S05]  /*ba10*/  BSYNC B0 ;  /* 0x0000000000007941 */ /* 0x000fea0003800000 */
.L_x_3178:
[----:B------:R-:W-:Y:S05]  /*ba20*/  BRA.DIV ~URZ, `(.L_x_3180) ;  /* 0x000025d27f007947 */ /* 0x000fea000b800000 */
[----:B--2---:R2:W1:Y:S04]  /*ba30*/  SHFL.IDX PT, R8, R9, 0x1, 0x181f ;  /* 0x00381f0009087f89 */ /* 0x00446800000e0000 */
[----:B----4-:R2:W4:Y:S02]  /*ba40*/  SHFL.IDX PT, R0, R12, 0x1, 0x181f ;  /* 0x00381f000c007f89 */ /* 0x01052400000e0000 */
.L_x_3237:
        /* <DEDUP_REMOVED lines=19> */
.L_x_3182:
[----:B------:R-:W-:Y:S05]  /*bb80*/  BSYNC B0 ;  /* 0x0000000000007941 */ /* 0x000fea0003800000 */
.L_x_3181:
[----:B------:R-:W-:Y:S05]  /*bb90*/  BRA.DIV ~URZ, `(.L_x_3183) ;  /* 0x000025327f007947 */ /* 0x000fea000b800000 */
[----:B-1----:R1:W2:Y:S02]  /*bba0*/  SHFL.IDX PT, R8, R9, 0x2, 0x181f ;  /* 0x00581f0009087f89 */ /* 0x0022a400000e0000 */
.L_x_3238:
[----:B------:R-:W-:Y:S05]  /*bbb0*/  BRA.DIV ~URZ, `(.L_x_3184) ;  /* 0x000025827f007947 */ /* 0x000fea000b800000 */
[----:B----4-:R4:W1:Y:S02]  /*bbc0*/  SHFL.IDX PT, R0, R12, 0x2, 0x181f ;  /* 0x00581f000c007f89 */ /* 0x01086400000e0000 */
.L_x_3239:
        /* <DEDUP_REMOVED lines=19> */
.L_x_3186:
[----:B------:R-:W-:Y:S05]  /*bd00*/  BSYNC B0 ;  /* 0x0000000000007941 */ /* 0x000fea0003800000 */
.L_x_3185:
[----:B------:R-:W-:Y:S05]  /*bd10*/  BRA.DIV ~URZ, `(.L_x_3187) ;  /* 0x000024927f007947 */ /* 0x000fea000b800000 */
[----:B--2---:R2:W3:Y:S04]  /*bd20*/  SHFL.IDX PT, R8, R9, 0x3, 0x181f ;  /* 0x00781f0009087f89 */ /* 0x0044e800000e0000 */
[----:B-1----:R2:W1:Y:S02]  /*bd30*/  SHFL.IDX PT, R0, R12, 0x3, 0x181f ;  /* 0x00781f000c007f89 */ /* 0x00246400000e0000 */
.L_x_3240:
        /* <DEDUP_REMOVED lines=18> */
.L_x_3167:
[----:B------:R-:W-:Y:S05]  /*be60*/  BSYNC B1 ;  /* 0x0000000000017941 */ /* 0x000fea0003800000 */
.L_x_3151:
        /* <DEDUP_REMOVED lines=13> */
.L_x_3241:
[----:B------:R-:W-:Y:S05]  /*bf40*/  BRA.DIV ~URZ, `(.L_x_3190) ;  /* 0x000023a27f007947 */ /* 0x000fea000b800000 */
[----:B------:R4:W2:Y:S02]  /*bf50*/  SHFL.IDX PT, R8, R94, 0x1, 0x1f ;  /* 0x00201f005e087f89 */ /* 0x0008a400000e0000 */
.L_x_3242:
        /* <DEDUP_REMOVED lines=18> */
.L_x_3243:
        /* <DEDUP_REMOVED lines=16> */
.L_x_3244:
[----:B----4-:R-:W-:Y:S01]  /*c180*/  IMAD R0, R0, c[0x0][0x538], RZ ;  /* 0x00014e0000007a24 */ /* 0x010fe200078e02ff */
[----:B------:R-:W-:Y:S04]  /*c190*/  BSSY B1, `(.L_x_3193) ;  /* 0x000007c000017945 */ /* 0x000fe80003800000 */
[----:B--2---:R-:W-:-:S04]  /*c1a0*/  IADD3 R8, R0, R8, RZ ;  /* 0x0000000800087210 */ /* 0x004fc80007ffe0ff */
[----:B---3--:R-:W-:-:S13]  /*c1b0*/  ISETP.GT.AND P6, PT, R8, R9, PT ;  /* 0x000000090800720c */ /* 0x008fda0003fc4270 */
[----:B------:R-:W-:Y:S05]  /*c1c0*/  @P6 BRA `(.L_x_3194) ;  /* 0x0000024000006947 */ /* 0x000fea0003800000 */
.L_x_3198:
        /* <DEDUP_REMOVED lines=16> */
.L_x_3245:
        /* <DEDUP_REMOVED lines=16> */
.L_x_3246:
[----:B--2---:R-:W-:-:S05]  /*c3d0*/  IMAD R0, R0, c[0x0][0x538], RZ ;  /* 0x00014e0000007a24 */ /* 0x004fca00078e02ff */
[----:B------:R-:W-:-:S04]  /*c3e0*/  IADD3 R8, R0, R8, RZ ;  /* 0x0000000800087210 */ /* 0x000fc80007ffe0ff */
[----:B------:R-:W-:-:S13]  /*c3f0*/  ISETP.GT.AND P6, PT, R8, R9, PT ;  /* 0x000000090800720c */ /* 0x000fda0003fc4270 */
[----:B-1----:R-:W-:Y:S05]  /*c400*/  @!P6 BRA `(.L_x_3198) ;  /* 0xfffffdc00000e947 */ /* 0x002fea000383ffff */
.L_x_3194:
[----:B------:R-:W-:-:S05]  /*c410*/  IADD3 R8, -R0, R8, RZ ;  /* 0x0000000800087210 */ /* 0x000fca0007ffe1ff */
[----:B------:R-:W-:-:S05]  /*c420*/  IMAD R0, R4, c[0x0][0x538], R8 ;  /* 0x00014e0004007a24 */ /* 0x000fca00078e0208 */
[----:B------:R-:W-:Y:S01]  /*c430*/  ISETP.GT.AND P0, PT, R0, R9, PT ;  /* 0x000000090000720c */ /* 0x000fe20003f04270 */
[----:B------:R-:W-:-:S12]  /*c440*/  BRA.DIV ~URZ, `(.L_x_3199) ;  /* 0x000023027f007947 */ /* 0x000fd8000b800000 */
[----:B------:R-:W-:-:S04]  /*c450*/  VOTE.ANY R0, PT, !P0 ;  /* 0x0000000000007806 */ /* 0x000fc800040e0100 */
.L_x_3247:
[----:B------:R2:W3:Y:S01]  /*c460*/  POPC R11, R0 ;  /* 0x00000000000b7309 */ /* 0x0004e20000000000 */
[----:B------:R-:W-:Y:S05]  /*c470*/  BRA.DIV ~URZ, `(.L_x_3200) ;  /* 0x000023127f007947 */ /* 0x000fea000b800000 */
[----:B---3--:R3:W4:Y:S04]  /*c480*/  SHFL.IDX PT, R6, R6, R11, 0x1f ;  /* 0x00001f0b06067589 */ /* 0x00872800000e0000 */
[----:B------:R3:W1:Y:S02]  /*c490*/  SHFL.IDX PT, R7, R7, R11, 0x1f ;  /* 0x00001f0b07077589 */ /* 0x00066400000e0000 */
.L_x_3248:
[----:B------:R-:W-:Y:S01]  /*c4a0*/  ISETP.NE.AND P0, PT, R0, RZ, PT ;  /* 0x000000ff0000720c */ /* 0x000fe20003f05270 */
[----:B------:R-:W-:-:S12]  /*c4b0*/  BSSY B0, `(.L_x_3201) ;  /* 0x0000005000007945 */ /* 0x000fd80003800000 */
[----:B------:R-:W-:Y:S05]  /*c4c0*/  @!P0 BRA `(.L_x_3202) ;  /* 0x0000003000008947 */ /* 0x000fea0003800000 */
[----:B--2---:R-:W-:Y:S01]  /*c4d0*/  IADD3 R0, R11, -0x1, RZ ;  /* 0xffffffff0b007810 */ /* 0x004fe20007ffe0ff */
[----:B------:R-:W-:Y:S05]  /*c4e0*/  BRA.DIV ~URZ, `(.L_x_3203) ;  /* 0x000023727f007947 */ /* 0x000fea000b800000 */
[----:B------:R2:W3:Y:S02]  /*c4f0*/  SHFL.IDX PT, R10, R4, R0, 0x1f ;  /* 0x00001f00040a7589 */ /* 0x0004e400000e0000 */
.L_x_3202:
[----:B------:R-:W-:Y:S05]  /*c500*/  BSYNC B0 ;  /* 0x0000000000007941 */ /* 0x000fea0003800000 */
.L_x_3201:
        /* <DEDUP_REMOVED lines=64> */
.L_x_3195:
[----:B------:R-:W-:Y:S01]  /*c910*/  IMAD.MOV.U32 R212, RZ, RZ, R9 ;  /* 0x000000ffffd47224 */ /* 0x000fe200078e0009 */
[----:B------:R-:W-:Y:S01]  /*c920*/  MOV R214, RZ ;  /* 0x000000ff00d67202 */ /* 0x000fe20000000f00 */
[----:B------:R-:W-:Y:S01]  /*c930*/  IMAD.MOV.U32 R213, RZ, RZ, RZ ;  /* 0x000000ffffd57224 */ /* 0x000fe200078e00ff */
[----:B------:R-:W-:Y:S02]  /*c940*/  MOV R215, c[0x0][0x53c] ;  /* 0x00014f0000d77a02 */ /* 0x000fe40000000f00 */
.L_x_3204:
[----:B------:R-:W-:Y:S05]  /*c950*/  BSYNC B1 ;  /* 0x0000000000017941 */ /* 0x000fea0003800000 */
.L_x_3193:
[----:B------:R-:W-:Y:S01]  /*c960*/  WARPSYNC 0xffffffff ;  /* 0xffffffff00007948 */ /* 0x000fe20003800000 */
[----:B------:R-:W-:Y:S01]  /*c970*/  BAR.SYNC.DEFER_BLOCKING 0x4, 0x100 ;  /* 0x0104000000007b1d */ /* 0x000fe20000010000 */
[----:B------:R-:W-:-:S13]  /*c980*/  ISETP.NE.AND P0, PT, R13, RZ, PT ;  /* 0x000000ff0d00720c */ /* 0x000fda0003f05270 */
[----:B------:R2:W-:Y:S04]  /*c990*/  @!P0 STS.128 [0x18100], R212 ;  /* 0x018100d4ff008388 */ /* 0x0005e80000000c00 */
[----:B------:R-:W-:Y:S06]  /*c9a0*/  BAR.ARV 0x5, 0x100 ;  /* 0x0144000000007b1d */ /* 0x000fec0000002000 */
.L_x_3188:
[----:B-1----:R-:W-:-:S13]  /*c9b0*/  ISETP.GE.AND P0, PT, R215, c[0x0][0x53c], PT ;  /* 0x00014f00d7007a0c */ /* 0x002fda0003f06270 */
[----:B--23--:R-:W-:Y:S01]  /*c9c0*/  @P0 CALL.REL.NOINC `(.L_x_3205) ;  /* 0x0000001000000944 */ /* 0x00cfe20003c00000 */
[----:B------:R-:W-:Y:S05]  /*c9d0*/  BRA `(.L_x_3206) ;  /* 0xffff4b9000007947 */ /* 0x000fea000383ffff */
.L_x_3205:
[----:B------:R-:W-:Y:S05]  /*c9e0*/  EXIT ;  /* 0x000000000000794d */ /* 0x000fea0003800000 */
.L_x_3107:
[----:B------:R-:W-:Y:S01]  /*c9f0*/  IMAD.MOV.U32 R0, RZ, RZ, R5 ;  /* 0x000000ffff007224 */ /* 0x000fe200078e0005 */
[----:B------:R-:W-:Y:S02]  /*ca00*/  MOV R2, 0x1 ;  /* 0x0000000100027802 */ /* 0x000fe40000000f00 */
[----:B------:R-:W-:Y:S02]  /*ca10*/  MOV R3, 0xca30 ;  /* 0x0000ca3000037802 */ /* 0x000fe40000000f00 */
[----:B--2---:R-:W-:Y:S05]  /*ca20*/  CALL.REL.NOINC `($__internal_54_$__cuda_sm70_shflsync_up_p) ;  /* 0x00001f7000007944 */ /* 0x004fea0003c00000 */
[----:B------:R-:W-:Y:S01]  /*ca30*/  MOV R0, R4 ;  /* 0x0000000400007202 */ /* 0x000fe20000000f00 */
[----:B------:R-:W-:Y:S05]  /*ca40*/  BRA `(.L_x_3207) ;  /* 0xffff3a0000007947 */ /* 0x000fea000383ffff */
.L_x_3108:
[----:B------:R-:W-:Y:S01]  /*ca50*/  IMAD.MOV.U32 R0, RZ, RZ, R5 ;  /* 0x000000ffff007224 */ /* 0x000fe200078e0005 */
[----:B------:R-:W-:Y:S02]  /*ca60*/  MOV R2, 0x2 ;  /* 0x0000000200027802 */ /* 0x000fe40000000f00 */
[----:B------:R-:W-:Y:S02]  /*ca70*/  MOV R3, 0xca90 ;  /* 0x0000ca9000037802 */ /* 0x000fe40000000f00 */
[----:B--2---:R-:W-:Y:S05]  /*ca80*/  CALL.REL.NOINC `($__internal_54_$__cuda_sm70_shflsync_up_p) ;  /* 0x00001f1000007944 */ /* 0x004fea0003c00000 */
[----:B------:R-:W-:Y:S01]  /*ca90*/  SEL R0, R4, RZ, P4 ;  /* 0x000000ff04007207 */ /* 0x000fe20002000000 */
[----:B------:R-:W-:Y:S01]  /*caa0*/  IMAD.MOV.U32 R2, RZ, RZ, 0x4 ;  /* 0x00000004ff027424 */ /* 0x000fe200078e00ff */
[----:B------:R-:W-:-:S03]  /*cab0*/  MOV R3, 0xcae0 ;  /* 0x0000cae000037802 */ /* 0x000fc60000000f00 */
[----:B------:R-:W-:Y:S02]  /*cac0*/  IMAD.IADD R0, R5, 0x1, R0 ;  /* 0x0000000105007824 */ /* 0x000fe400078e0200 */
[----:B------:R-:W-:Y:S05]  /*cad0*/  CALL.REL.NOINC `($__internal_54_$__cuda_sm70_shflsync_up_p) ;  /* 0x00001ec000007944 */ /* 0x000fea0003c00000 */
        /* <DEDUP_REMOVED lines=12> */
[----:B------:R-:W-:Y:S02]  /*cba0*/  MOV R3, 0x1f ;  /* 0x0000001f00037802 */ /* 0x000fe40000000f00 */
[----:B------:R-:W-:Y:S01]  /*cbb0*/  MOV R2, 0xcbf0 ;  /* 0x0000cbf000027802 */ /* 0x000fe20000000f00 */
[----:B------:R-:W-:-:S04]  /*cbc0*/  IMAD.IADD R4, R0, 0x1, R4 ;  /* 0x0000000100047824 */ /* 0x000fc800078e0204 */
[----:B------:R-:W-:Y:S02]  /*cbd0*/  IMAD.MOV.U32 R191, RZ, RZ, R4 ;  /* 0x000000ffffbf7224 */ /* 0x000fe400078e0004 */
[----:B------:R-:W-:Y:S05]  /*cbe0*/  CALL.REL.NOINC `($__internal_53_$__cuda_sm70_shflsync_idx_p) ;  /* 0x00001d4000007944 */ /* 0x000fea0003c00000 */
[----:B-----5:R-:W-:Y:S01]  /*cbf0*/  MOV R0, R191 ;  /* 0x000000bf00007202 */ /* 0x020fe20000000f00 */
[----:B-1----:R-:W-:Y:S05]  /*cc00*/  BRA `(.L_x_3208) ;  /* 0xffff394000007947 */ /* 0x002fea000383ffff */
.L_x_3110:
[----:B------:R-:W-:Y:S02]  /*cc10*/  SEL R0, RZ, 0x1, P0 ;  /* 0x00000001ff007807 */ /* 0x000fe40000000000 */
[----:B------:R-:W-:Y:S02]  /*cc20*/  MOV R2, 0xcc40 ;  /* 0x0000cc4000027802 */ /* 0x000fe40000000f00 */
[----:B------:R-:W-:Y:S05]  /*cc30*/  CALL.REL.NOINC `($__internal_55_$__cuda_sm70_votesync_ballot) ;  /* 0x00001dd000007944 */ /* 0x000fea0003c00000 */
[----:B------:R-:W-:Y:S05]  /*cc40*/  BRA `(.L_x_3209) ;  /* 0xffff399000007947 */ /* 0x000fea000383ffff */
.L_x_3111:
[----:B------:R-:W-:Y:S01]  /*cc50*/  IMAD.MOV.U32 R191, RZ, RZ, R8 ;  /* 0x000000ffffbf7224 */ /* 0x000fe200078e0008 */
[----:B--2---:R-:W-:Y:S01]  /*cc60*/  MOV R190, R215 ;  /* 0x000000d700be7202 */ /* 0x004fe20000000f00 */
[----:B------:R-:W-:Y:S01]  /*cc70*/  IMAD.MOV.U32 R3, RZ, RZ, 0x1f ;  /* 0x0000001fff037424 */ /* 0x000fe200078e00ff */
[----:B------:R-:W-:Y:S02]  /*cc80*/  MOV R2, 0xcca0 ;  /* 0x0000cca000027802 */ /* 0x000fe40000000f00 */
[----:B-1----:R-:W-:Y:S05]  /*cc90*/  CALL.REL.NOINC `($__internal_53_$__cuda_sm70_shflsync_idx_p) ;  /* 0x00001c9000007944 */ /* 0x002fea0003c00000 */
[----:B------:R-:W-:Y:S01]  /*cca0*/  IMAD.MOV.U32 R11, RZ, RZ, R191 ;  /* 0x000000ffff0b7224 */ /* 0x000fe200078e00bf */
[----:B------:R-:W-:Y:S01]  /*ccb0*/  MOV R191, R7 ;  /* 0x0000000700bf7202 */ /* 0x000fe20000000f00 */
[----:B------:R-:W-:Y:S01]  /*ccc0*/  IMAD.MOV.U32 R6, RZ, RZ, RZ ;  /* 0x000000ffff067224 */ /* 0x000fe200078e00ff */
[----:B------:R-:W-:Y:S01]  /*ccd0*/  MOV R190, R215 ;  /* 0x000000d700be7202 */ /* 0x000fe20000000f00 */
[----:B------:R-:W-:Y:S01]  /*cce0*/  IMAD.MOV.U32 R3, RZ, RZ, 0x1f ;  /* 0x0000001fff037424 */ /* 0x000fe200078e00ff */
[----:B------:R-:W-:-:S02]  /*ccf0*/  MOV R2, 0xcd10 ;  /* 0x0000cd1000027802 */ /* 0x000fc40000000f00 */
[----:B-1---5:R-:W-:Y:S05]  /*cd00*/  CALL.REL.NOINC `($__internal_53_$__cuda_sm70_shflsync_idx_p) ;  /* 0x00001c2000007944 */ /* 0x022fea0003c00000 */
[----:B------:R-:W-:Y:S01]  /*cd10*/  MOV R10, R191 ;  /* 0x000000bf000a7202 */ /* 0x000fe20000000f00 */
[----:B-1---5:R-:W-:Y:S05]  /*cd20*/  BRA `(.L_x_3210) ;  /* 0xffff390000007947 */ /* 0x022fea000383ffff */
.L_x_3114:
[----:B------:R-:W-:Y:S01]  /*cd30*/  IMAD.MOV.U32 R191, RZ, RZ, R4 ;  /* 0x000000ffffbf7224 */ /* 0x000fe200078e0004 */
[----:B------:R-:W-:-:S02]  /*cd40*/  MOV R3, 0x1f ;  /* 0x0000001f00037802 */ /* 0x000fc40000000f00 */
[----:B------:R-:W-:Y:S02]  /*cd50*/  MOV R2, 0xcd70 ;  /* 0x0000cd7000027802 */ /* 0x000fe40000000f00 */
[----:B-1234-:R-:W-:Y:S05]  /*cd60*/  CALL.REL.NOINC `($__internal_53_$__cuda_sm70_shflsync_idx_p) ;  /* 0x00001bc000007944 */ /* 0x01efea0003c00000 */
[----:B------:R-:W-:Y:S01]  /*cd70*/  MOV R6, R191 ;  /* 0x000000bf00067202 */ /* 0x000fe20000000f00 */
[----:B-1---5:R-:W-:Y:S05]  /*cd80*/  BRA `(.L_x_3113) ;  /* 0xffff390000007947 */ /* 0x022fea000383ffff */
.L_x_3122:
[----:B------:R-:W-:Y:S01]  /*cd90*/  IMAD.MOV.U32 R191, RZ, RZ, R9 ;  /* 0x000000ffffbf7224 */ /* 0x000fe200078e0009 */
[----:B------:R-:W-:Y:S01]  /*cda0*/  MOV R190, RZ ;  /* 0x000000ff00be7202 */ /* 0x000fe20000000f00 */
[----:B------:R-:W-:Y:S01]  /*cdb0*/  IMAD.MOV.U32 R3, RZ, RZ, 0x181f ;  /* 0x0000181fff037424 */ /* 0x000fe200078e00ff */
[----:B------:R-:W-:Y:S02]  /*cdc0*/  MOV R2, 0xcde0 ;  /* 0x0000cde000027802 */ /* 0x000fe40000000f00 */
[----:B-----5:R-:W-:Y:S05]  /*cdd0*/  CALL.REL.NOINC `($__internal_53_$__cuda_sm70_shflsync_idx_p) ;  /* 0x00001b5000007944 */ /* 0x020fea0003c00000 */
[----:B------:R-:W-:Y:S01]  /*cde0*/  MOV R8, R191 ;  /* 0x000000bf00087202 */ /* 0x000fe20000000f00 */
[----:B-1---5:R-:W-:Y:S05]  /*cdf0*/  BRA `(.L_x_3211) ;  /* 0xffff538000007947 */ /* 0x022fea000383ffff */
.L_x_3123:
[----:B------:R-:W-:Y:S01]  /*ce00*/  IMAD.MOV.U32 R191, RZ, RZ, R12 ;  /* 0x000000ffffbf7224 */ /* 0x000fe200078e000c */
[----:B------:R-:W-:Y:S01]  /*ce10*/  MOV R190, RZ ;  /* 0x000000ff00be7202 */ /* 0x000fe20000000f00 */
[----:B------:R-:W-:Y:S01]  /*ce20*/  IMAD.MOV.U32 R3, RZ, RZ, 0x181f ;  /* 0x0000181fff037424 */ /* 0x000fe200078e00ff */
[----:B------:R-:W-:Y:S02]  /*ce30*/  MOV R2, 0xce50 ;  /* 0x0000ce5000027802 */ /* 0x000fe40000000f00 */
[----:B-12--5:R-:W-:Y:S05]  /*ce40*/  CALL.REL.NOINC `($__internal_53_$__cuda_sm70_shflsync_idx_p) ;  /* 0x00001ae000007944 */ /* 0x026fea0003c00000 */
[----:B-----5:R-:W-:Y:S01]  /*ce50*/  MOV R0, R191 ;  /* 0x000000bf00007202 */ /* 0x020fe20000000f00 */
[----:B-1----:R-:W-:Y:S05]  /*ce60*/  BRA `(.L_x_3212) ;  /* 0xffff533000007947 */ /* 0x002fea000383ffff */
.L_x_3126:
[----:B------:R-:W-:Y:S01]  /*ce70*/  IMAD.MOV.U32 R191, RZ, RZ, R9 ;  /* 0x000000ffffbf7224 */ /* 0x000fe200078e0009 */
[----:B------:R-:W-:Y:S01]  /*ce80*/  MOV R190, 0x1 ;  /* 0x0000000100be7802 */ /* 0x000fe20000000f00 */
[----:B--2---:R-:W-:Y:S01]  /*ce90*/  IMAD.MOV.U32 R3, RZ, RZ, 0x181f ;  /* 0x0000181fff037424 */ /* 0x004fe200078e00ff */
[----:B------:R-:W-:-:S02]  /*cea0*/  MOV R2, 0xcec0 ;  /* 0x0000cec000027802 */ /* 0x000fc40000000f00 */
[----:B-1-345:R-:W-:Y:S05]  /*ceb0*/  CALL.REL.NOINC `($__internal_53_$__cuda_sm70_shflsync_idx_p) ;  /* 0x00001a7000007944 */ /* 0x03afea0003c00000 */
[----:B------:R-:W-:Y:S01]  /*cec0*/  IMAD.MOV.U32 R8, RZ, RZ, R191 ;  /* 0x000000ffff087224 */ /* 0x000fe200078e00bf */
[----:B------:R-:W-:Y:S01]  /*ced0*/  MOV R190, 0x1 ;  /* 0x0000000100be7802 */ /* 0x000fe20000000f00 */
[----:B------:R-:W-:Y:S01]  /*cee0*/  IMAD.MOV.U32 R191, RZ, RZ, R12 ;  /* 0x000000ffffbf7224 */ /* 0x000fe200078e000c */
[----:B------:R-:W-:-:S02]  /*cef0*/  MOV R3, 0x181f ;  /* 0x0000181f00037802 */ /* 0x000fc40000000f00 */
[----:B------:R-:W-:Y:S02]  /*cf00*/  MOV R2, 0xcf20 ;  /* 0x0000cf2000027802 */ /* 0x000fe40000000f00 */
[----:B-1---5:R-:W-:Y:S05]  /*cf10*/  CALL.REL.NOINC `($__internal_53_$__cuda_sm70_shflsync_idx_p) ;  /* 0x00001a1000007944 */ /* 0x022fea0003c00000 */
[----:B-----5:R-:W-:Y:S01]  /*cf20*/  MOV R0, R191 ;  /* 0x000000bf00007202 */ /* 0x020fe20000000f00 */
[----:B-1----:R-:W-:Y:S05]  /*cf30*/  BRA `(.L_x_3213) ;  /* 0xffff53e000007947 */ /* 0x002fea000383ffff */
.L_x_3129:
[----:B------:R-:W-:Y:S01]  /*cf40*/  IMAD.MOV.U32 R191, RZ, RZ, R9 ;  /* 0x000000ffffbf7224 */ /* 0x000fe200078e0009 */
[----:B------:R-:W-:Y:S01]  /*cf50*/  MOV R190, 0x2 ;  /* 0x0000000200be7802 */ /* 0x000fe20000000f00 */
[----:B-1----:R-:W-:Y:S01]  /*cf60*/  IMAD.MOV.U32 R3, RZ, RZ, 0x181f ;  /* 0x0000181fff037424 */ /* 0x002fe200078e00ff */
[----:B------:R-:W-:Y:S02]  /*cf70*/  MOV R2, 0xcf90 ;  /* 0x0000cf9000027802 */ /* 0x000fe40000000f00 */
[----:B--2345:R-:W-:Y:S05]  /*cf80*/  CALL.REL.NOINC `($__internal_53_$__cuda_sm70_shflsync_idx_p) ;  /* 0x000019a000007944 */ /* 0x03cfea0003c00000 */
[----:B------:R-:W-:Y:S01]  /*cf90*/  MOV R8, R191 ;  /* 0x000000bf00087202 */ /* 0x000fe20000000f00 */
[----:B-1---5:R-:W-:Y:S05]  /*cfa0*/  BRA `(.L_x_3214) ;  /* 0xffff54d000007947 */ /* 0x022fea000383ffff */
.L_x_3130:
[----:B------:R-:W-:Y:S01]  /*cfb0*/  IMAD.MOV.U32 R191, RZ, RZ, R12 ;  /* 0x000000ffffbf7224 */ /* 0x000fe200078e000c */
[----:B------:R-:W-:Y:S01]  /*cfc0*/  MOV R190, 0x2 ;  /* 0x0000000200be7802 */ /* 0x000fe20000000f00 */
[----:B------:R-:W-:Y:S01]  /*cfd0*/  IMAD.MOV.U32 R3, RZ, RZ, 0x181f ;  /* 0x0000181fff037424 */ /* 0x000fe200078e00ff */
[----:B------:R-:W-:Y:S02]  /*cfe0*/  MOV R2, 0xd000 ;  /* 0x0000d00000027802 */ /* 0x000fe40000000f00 */
[----:B-12345:R-:W-:Y:S05]  /*cff0*/  CALL.REL.NOINC `($__internal_53_$__cuda_sm70_shflsync_idx_p) ;  /* 0x0000193000007944 */ /* 0x03efea0003c00000 */
[----:B-----5:R-:W-:Y:S01]  /*d000*/  MOV R0, R191 ;  /* 0x000000bf00007202 */ /* 0x020fe20000000f00 */
[----:B-1----:R-:W-:Y:S05]  /*d010*/  BRA `(.L_x_3215) ;  /* 0xffff548000007947 */ /* 0x002fea000383ffff */
.L_x_3133:
[----:B------:R-:W-:Y:S01]  /*d020*/  IMAD.MOV.U32 R191, RZ, RZ, R9 ;  /* 0x000000ffffbf7224 */ /* 0x000fe200078e0009 */
[----:B------:R-:W-:Y:S01]  /*d030*/  MOV R190, 0x3 ;  /* 0x0000000300be7802 */ /* 0x000fe20000000f00 */
[----:B-1----:R-:W-:Y:S01]  /*d040*/  IMAD.MOV.U32 R3, RZ, RZ, 0x181f ;  /* 0x0000181fff037424 */ /* 0x002fe200078e00ff */
[----:B------:R-:W-:-:S02]  /*d050*/  MOV R2, 0xd070 ;  /* 0x0000d07000027802 */ /* 0x000fc40000000f00 */
[----:B--2345:R-:W-:Y:S05]  /*d060*/  CALL.REL.NOINC `($__internal_53_$__cuda_sm70_shflsync_idx_p) ;  /* 0x000018c000007944 */ /* 0x03cfea0003c00000 */
        /* <DEDUP_REMOVED lines=8> */
.L_x_3136:
[----:B------:R-:W-:Y:S01]  /*d0f0*/  IMAD.MOV.U32 R191, RZ, RZ, R5 ;  /* 0x000000ffffbf7224 */ /* 0x000fe200078e0005 */
[----:B------:R-:W-:Y:S01]  /*d100*/  MOV R190, RZ ;  /* 0x000000ff00be7202 */ /* 0x000fe20000000f00 */
[----:B------:R-:W-:Y:S01]  /*d110*/  IMAD.MOV.U32 R3, RZ, RZ, 0x181f ;  /* 0x0000181fff037424 */ /* 0x000fe200078e00ff */
[----:B------:R-:W-:Y:S02]  /*d120*/  MOV R2, 0xd140 ;  /* 0x0000d14000027802 */ /* 0x000fe40000000f00 */
[----:B------:R-:W-:Y:S05]  /*d130*/  CALL.REL.NOINC `($__internal_53_$__cuda_sm70_shflsync_idx_p) ;  /* 0x000017f000007944 */ /* 0x000fea0003c00000 */
[----:B------:R-:W-:Y:S01]  /*d140*/  MOV R4, R191 ;  /* 0x000000bf00047202 */ /* 0x000fe20000000f00 */
[----:B-1---5:R-:W-:Y:S05]  /*d150*/  BRA `(.L_x_3217) ;  /* 0xffff6a8000007947 */ /* 0x022fea000383ffff */
.L_x_3137:
[----:B------:R-:W-:Y:S01]  /*d160*/  IMAD.MOV.U32 R191, RZ, RZ, R10 ;  /* 0x000000ffffbf7224 */ /* 0x000fe200078e000a */
[----:B------:R-:W-:Y:S01]  /*d170*/  MOV R190, RZ ;  /* 0x000000ff00be7202 */ /* 0x000fe20000000f00 */
[----:B------:R-:W-:Y:S01]  /*d180*/  IMAD.MOV.U32 R3, RZ, RZ, 0x181f ;  /* 0x0000181fff037424 */ /* 0x000fe200078e00ff */
[----:B------:R-:W-:Y:S02]  /*d190*/  MOV R2, 0xd1b0 ;  /* 0x0000d1b000027802 */ /* 0x000fe40000000f00 */
[----:B-12---:R-:W-:Y:S05]  /*d1a0*/  CALL.REL.NOINC `($__internal_53_$__cuda_sm70_shflsync_idx_p) ;  /* 0x0000178000007944 */ /* 0x006fea0003c00000 */
        /* <DEDUP_REMOVED lines=17> */
[----:B---3--:R-:W-:Y:S02]  /*d2c0*/  MOV R3, 0x181f ;  /* 0x0000181f00037802 */ /* 0x008fe40000000f00 */
[----:B------:R-:W-:Y:S02]  /*d2d0*/  MOV R2, 0xd2f0 ;  /* 0x0000d2f000027802 */ /* 0x000fe40000000f00 */
[----:B-12--5:R-:W-:Y:S05]  /*d2e0*/  CALL.REL.NOINC `($__internal_53_$__cuda_sm70_shflsync_idx_p) ;  /* 0x0000164000007944 */ /* 0x026fea0003c00000 */
[----:B------:R-:W-:Y:S01]  /*d2f0*/  IMAD.MOV.U32 R8, RZ, RZ, R191 ;  /* 0x000000ffff087224 */ /* 0x000fe200078e00bf */
[----:B------:R-:W-:Y:S01]  /*d300*/  MOV R190, 0x1 ;  /* 0x0000000100be7802 */ /* 0x000fe20000000f00 */
[----:B------:R-:W-:Y:S01]  /*d310*/  IMAD.MOV.U32 R191, RZ, RZ, R10 ;  /* 0x000000ffffbf7224 */ /* 0x000fe200078e000a */
[----:B------:R-:W-:Y:S02]  /*d320*/  MOV R3, 0x181f ;  /* 0x0000181f00037802 */ /* 0x000fe40000000f00 */
[----:B------:R-:W-:Y:S02]  /*d330*/  MOV R2, 0xd350 ;  /* 0x0000d35000027802 */ /* 0x000fe40000000f00 */
[----:B-1---5:R-:W-:Y:S05]  /*d340*/  CALL.REL.NOINC `($__internal_53_$__cuda_sm70_shflsync_idx_p) ;  /* 0x000015e000007944 */ /* 0x022fea0003c00000 */
[----:B-----5:R-:W-:Y:S01]  /*d350*/  MOV R0, R191 ;  /* 0x000000bf00007202 */ /* 0x020fe20000000f00 */
[----:B-1----:R-:W-:Y:S05]  /*d360*/  BRA `(.L_x_3218) ;  /* 0xffff698000007947 */ /* 0x002fea000383ffff */
.L_x_3138:
[----:B------:R-:W-:Y:S01]  /*d370*/  IMAD.MOV.U32 R124, RZ, RZ, R4 ;  /* 0x000000ffff7c7224 */ /* 0x000fe200078e0004 */
[----:B------:R-:W-:-:S02]  /*d380*/  MOV R0, 0x2 ;  /* 0x0000000200007802 */ /* 0x000fc40000000f00 */
[----:B------:R-:W-:Y:S02]  /*d390*/  MOV R2, 0xd3b0 ;  /* 0x0000d3b000027802 */ /* 0x000fe40000000f00 */
[----:B------:R-:W-:Y:S05]  /*d3a0*/  CALL.REL.NOINC `($__internal_52_$__cuda_sm70_shflsync_bfly_p) ;  /* 0x0000152000007944 */ /* 0x000fea0003c00000 */
[----:B------:R-:W-:Y:S01]  /*d3b0*/  FMNMX.FTZ R4, R4, R0, !PT ;  /* 0x0000000004047209 */ /* 0x000fe20007810000 */
[----:B------:R-:W-:Y:S01]  /*d3c0*/  IMAD.MOV.U32 R0, RZ, RZ, 0x1 ;  /* 0x00000001ff007424 */ /* 0x000fe200078e00ff */
[----:B------:R-:W-:-:S03]  /*d3d0*/  MOV R2, 0xd400 ;  /* 0x0000d40000027802 */ /* 0x000fc60000000f00 */
[----:B------:R-:W-:Y:S02]  /*d3e0*/  IMAD.MOV.U32 R124, RZ, RZ, R4 ;  /* 0x000000ffff7c7224 */ /* 0x000fe400078e0004 */
[----:B------:R-:W-:Y:S05]  /*d3f0*/  CALL.REL.NOINC `($__internal_52_$__cuda_sm70_shflsync_bfly_p) ;  /* 0x000014d000007944 */ /* 0x000fea0003c00000 */
[----:B------:R-:W-:Y:S01]  /*d400*/  FMNMX.FTZ R125, R4, R0, !PT ;  /* 0x00000000047d7209 */ /* 0x000fe20007810000 */
[----:B------:R-:W-:Y:S01]  /*d410*/  IMAD.MOV.U32 R124, RZ, RZ, R5 ;  /* 0x000000ffff7c7224 */ /* 0x000fe200078e0005 */
[----:B------:R-:W-:Y:S01]  /*d420*/  MOV R2, 0xd450 ;  /* 0x0000d45000027802 */ /* 0x000fe20000000f00 */
[----:B------:R-:W-:Y:S02]  /*d430*/  IMAD.MOV.U32 R0, RZ, RZ, 0x2 ;  /* 0x00000002ff007424 */ /* 0x000fe400078e00ff */
[----:B------:R-:W-:Y:S05]  /*d440*/  CALL.REL.NOINC `($__internal_52_$__cuda_sm70_shflsync_bfly_p) ;  /* 0x0000148000007944 */ /* 0x000fea0003c00000 */
[----:B------:R-:W-:Y:S01]  /*d450*/  FMNMX.FTZ R5, R5, R0, !PT ;  /* 0x0000000005057209 */ /* 0x000fe20007810000 */
[----:B------:R-:W-:Y:S01]  /*d460*/  IMAD.MOV.U32 R0, RZ, RZ, 0x1 ;  /* 0x00000001ff007424 */ /* 0x000fe200078e00ff */
[----:B------:R-:W-:-:S03]  /*d470*/  MOV R2, 0xd4a0 ;  /* 0x0000d4a000027802 */ /* 0x000fc60000000f00 */
[----:B------:R-:W-:Y:S02]  /*d480*/  IMAD.MOV.U32 R124, RZ, RZ, R5 ;  /* 0x000000ffff7c7224 */ /* 0x000fe400078e0005 */
[----:B------:R-:W-:Y:S05]  /*d490*/  CALL.REL.NOINC `($__internal_52_$__cuda_sm70_shflsync_bfly_p) ;  /* 0x0000143000007944 */ /* 0x000fea0003c00000 */
[----:B------:R-:W-:Y:S01]  /*d4a0*/  MOV R3, R0 ;  /* 0x0000000000037202 */ /* 0x000fe20000000f00 */
[----:B------:R-:W-:Y:S05]  /*d4b0*/  BRA `(.L_x_3219) ;  /* 0xffff6f1000007947 */ /* 0x000fea000383ffff */
.L_x_3140:
[----:B--234-:R-:W-:Y:S01]  /*d4c0*/  MOV R190, RZ ;  /* 0x000000ff00be7202 */ /* 0x01cfe20000000f00 */
[----:B------:R-:W-:Y:S01]  /*d4d0*/  IMAD.MOV.U32 R191, RZ, RZ, R7 ;  /* 0x000000ffffbf7224 */ /* 0x000fe200078e0007 */
[----:B------:R-:W-:Y:S01]  /*d4e0*/  MOV R2, 0xd510 ;  /* 0x0000d51000027802 */ /* 0x000fe20000000f00 */
[----:B------:R-:W-:Y:S02]  /*d4f0*/  IMAD.MOV.U32 R3, RZ, RZ, 0x181f ;  /* 0x0000181fff037424 */ /* 0x000fe400078e00ff */
[----:B-1----:R-:W-:Y:S05]  /*d500*/  CALL.REL.NOINC `($__internal_53_$__cuda_sm70_shflsync_idx_p) ;  /* 0x0000142000007944 */ /* 0x002fea0003c00000 */
[----:B------:R-:W-:Y:S01]  /*d510*/  MOV R2, R191 ;  /* 0x000000bf00027202 */ /* 0x000fe20000000f00 */
[----:B-1---5:R-:W-:-:S05]  /*d520*/  BRA `(.L_x_3220) ;  /* 0xffff836000007947 */ /* 0x022fca000383ffff */
.L_x_3143:
[----:B------:R-:W-:Y:S01]  /*d530*/  MOV R190, RZ ;  /* 0x000000ff00be7202 */ /* 0x000fe20000000f00 */
[----:B------:R-:W-:Y:S01]  /*d540*/  IMAD.MOV.U32 R191, RZ, RZ, R125 ;  /* 0x000000ffffbf7224 */ /* 0x000fe200078e007d */
[----:B------:R-:W-:Y:S01]  /*d550*/  MOV R2, 0xd580 ;  /* 0x0000d58000027802 */ /* 0x000fe20000000f00 */
[----:B------:R-:W-:Y:S02]  /*d560*/  IMAD.MOV.U32 R3, RZ, RZ, 0x181f ;  /* 0x0000181fff037424 */ /* 0x000fe400078e00ff */
[----:B------:R-:W-:Y:S05]  /*d570*/  CALL.REL.NOINC `($__internal_53_$__cuda_sm70_shflsync_idx_p) ;  /* 0x000013b000007944 */ /* 0x000fea0003c00000 */
[----:B------:R-:W-:Y:S01]  /*d580*/  MOV R124, R191 ;  /* 0x000000bf007c7202 */ /* 0x000fe20000000f00 */
[----:B-1---5:R-:W-:-:S05]  /*d590*/  BRA `(.L_x_3221) ;  /* 0xffff911000007947 */ /* 0x022fca000383ffff */
.L_x_3144:
[----:B------:R-:W-:Y:S01]  /*d5a0*/  MOV R190, RZ ;  /* 0x000000ff00be7202 */ /* 0x000fe20000000f00 */
[----:B------:R-:W-:Y:S01]  /*d5b0*/  IMAD.MOV.U32 R191, RZ, RZ, R138 ;  /* 0x000000ffffbf7224 */ /* 0x000fe200078e008a */
[----:B------:R-:W-:Y:S01]  /*d5c0*/  MOV R2, 0xd5f0 ;  /* 0x0000d5f000027802 */ /* 0x000fe20000000f00 */
[----:B------:R-:W-:Y:S02]  /*d5d0*/  IMAD.MOV.U32 R3, RZ, RZ, 0x181f ;  /* 0x0000181fff037424 */ /* 0x000fe400078e00ff */
[----:B-12---:R-:W-:Y:S05]  /*d5e0*/  CALL.REL.NOINC `($__internal_53_$__cuda_sm70_shflsync_idx_p) ;  /* 0x0000134000007944 */ /* 0x006fea0003c00000 */
        /* <DEDUP_REMOVED lines=13> */
[----:B--2---:R-:W-:Y:S01]  /*d6c0*/  IADD3 R2, P2, R191, R144, RZ ;  /* 0x00000090bf027210 */ /* 0x004fe20007f5e0ff */
[----:B------:R-:W-:Y:S04]  /*d6d0*/  IMAD.MOV.U32 R191, RZ, RZ, R125 ;  /* 0x000000ffffbf7224 */ /* 0x000fe800078e007d */
[----:B------:R-:W-:Y:S05]  /*d6e0*/  IMAD.X R3, R124, 0x1, R141, P2 ;  /* 0x000000017c037824 */ /* 0x000fea00010e068d */
[----:B------:R2:W-:Y:S02]  /*d6f0*/  LDGSTS.E.BYPASS.LTC128B.128 [R187+0xa100], [R2.64], !P1 ;  /* 0x0a10000002bb7fae */ /* 0x0005e4000c901d46 */
[----:B--2---:R-:W-:Y:S01]  /*d700*/  MOV R2, 0xd730 ;  /* 0x0000d73000027802 */ /* 0x004fe20000000f00 */
[----:B------:R-:W-:Y:S02]  /*d710*/  IMAD.MOV.U32 R3, RZ, RZ, 0x181f ;  /* 0x0000181fff037424 */ /* 0x000fe400078e00ff */
[----:B-1-3-5:R-:W-:Y:S05]  /*d720*/  CALL.REL.NOINC `($__internal_53_$__cuda_sm70_shflsync_idx_p) ;  /* 0x0000120000007944 */ /* 0x02afea0003c00000 */
[----:B------:R-:W-:Y:S01]  /*d730*/  MOV R190, 0x1 ;  /* 0x0000000100be7802 */ /* 0x000fe20000000f00 */
[----:B------:R-:W-:Y:S01]  /*d740*/  IMAD.MOV.U32 R124, RZ, RZ, R191 ;  /* 0x000000ffff7c7224 */ /* 0x000fe200078e00bf */
[----:B------:R-:W-:Y:S01]  /*d750*/  MOV R3, 0x181f ;  /* 0x0000181f00037802 */ /* 0x000fe20000000f00 */
[----:B------:R-:W-:Y:S01]  /*d760*/  IMAD.MOV.U32 R191, RZ, RZ, R138 ;  /* 0x000000ffffbf7224 */ /* 0x000fe200078e008a */
[----:B------:R-:W-:Y:S02]  /*d770*/  MOV R2, 0xd790 ;  /* 0x0000d79000027802 */ /* 0x000fe40000000f00 */
[----:B-1---5:R-:W-:Y:S05]  /*d780*/  CALL.REL.NOINC `($__internal_53_$__cuda_sm70_shflsync_idx_p) ;  /* 0x000011a000007944 */ /* 0x022fea0003c00000 */
[----:B-----5:R-:W-:Y:S01]  /*d790*/  MOV R0, R191 ;  /* 0x000000bf00007202 */ /* 0x020fe20000000f00 */
[----:B-1----:R-:W-:-:S05]  /*d7a0*/  BRA `(.L_x_3222) ;  /* 0xffff902000007947 */ /* 0x002fca000383ffff */
.L_x_3145:
[----:B------:R-:W-:Y:S02]  /*d7b0*/  MOV R0, 0x2 ;  /* 0x0000000200007802 */ /* 0x000fe40000000f00 */
[----:B------:R-:W-:Y:S02]  /*d7c0*/  MOV R2, 0xd7e0 ;  /* 0x0000d7e000027802 */ /* 0x000fe40000000f00 */
[----:B-1----:R-:W-:Y:S05]  /*d7d0*/  CALL.REL.NOINC `($__internal_52_$__cuda_sm70_shflsync_bfly_p) ;  /* 0x000010f000007944 */ /* 0x002fea0003c00000 */
[----:B------:R-:W-:Y:S01]  /*d7e0*/  FMNMX.FTZ R124, R124, R0, !PT ;  /* 0x000000007c7c7209 */ /* 0x000fe20007810000 */
[----:B------:R-:W-:Y:S01]  /*d7f0*/  IMAD.MOV.U32 R0, RZ, RZ, 0x1 ;  /* 0x00000001ff007424 */ /* 0x000fe200078e00ff */
[----:B------:R-:W-:Y:S02]  /*d800*/  MOV R2, 0xd820 ;  /* 0x0000d82000027802 */ /* 0x000fe40000000f00 */
        /* <DEDUP_REMOVED lines=8> */
[----:B------:R-:W-:Y:S02]  /*d890*/  MOV R2, 0xd8b0 ;  /* 0x0000d8b000027802 */ /* 0x000fe40000000f00 */
[----:B------:R-:W-:Y:S05]  /*d8a0*/  CALL.REL.NOINC `($__internal_52_$__cuda_sm70_shflsync_bfly_p) ;  /* 0x0000102000007944 */ /* 0x000fea0003c00000 */
[----:B------:R-:W-:-:S05]  /*d8b0*/  BRA `(.L_x_3223) ;  /* 0xffff92b000007947 */ /* 0x000fca000383ffff */
.L_x_3147:
[----:B------:R-:W-:Y:S01]  /*d8c0*/  IMAD.MOV.U32 R124, RZ, RZ, R195 ;  /* 0x000000ffff7c7224 */ /* 0x000fe200078e00c3 */
[----:B------:R-:W-:-:S02]  /*d8d0*/  MOV R0, 0x2 ;  /* 0x0000000200007802 */ /* 0x000fc40000000f00 */
[----:B------:R-:W-:Y:S02]  /*d8e0*/  MOV R2, 0xd900 ;  /* 0x0000d90000027802 */ /* 0x000fe40000000f00 */
[----:B------:R-:W-:Y:S05]  /*d8f0*/  CALL.REL.NOINC `($__internal_52_$__cuda_sm70_shflsync_bfly_p) ;  /* 0x00000fd000007944 */ /* 0x000fea0003c00000 */
[----:B------:R-:W-:Y:S05]  /*d900*/  BRA `(.L_x_3224) ;  /* 0xffffa99000007947 */ /* 0x000fea000383ffff */
.L_x_3148:
[----:B------:R-:W-:Y:S01]  /*d910*/  IMAD.MOV.U32 R124, RZ, RZ, R4 ;  /* 0x000000ffff7c7224 */ /* 0x000fe200078e0004 */
[----:B------:R-:W-:Y:S02]  /*d920*/  MOV R0, 0x1 ;  /* 0x0000000100007802 */ /* 0x000fe40000000f00 */
[----:B------:R-:W-:Y:S02]  /*d930*/  MOV R2, 0xd950 ;  /* 0x0000d95000027802 */ /* 0x000fe40000000f00 */
[----:B-1----:R-:W-:Y:S05]  /*d940*/  CALL.REL.NOINC `($__internal_52_$__cuda_sm70_shflsync_bfly_p) ;  /* 0x00000f8000007944 */ /* 0x002fea0003c00000 */
[----:B------:R-:W-:Y:S01]  /*d950*/  FADD.FTZ R4, R4, R0 ;  /* 0x0000000004047221 */ /* 0x000fe20000010000 */
[----:B------:R-:W-:Y:S02]  /*d960*/  MOV R124, R196 ;  /* 0x000000c4007c7202 */ /* 0x000fe40000000f00 */
[----:B------:R-:W-:Y:S02]  /*d970*/  MOV R0, 0x2 ;  /* 0x0000000200007802 */ /* 0x000fe40000000f00 */
[----:B------:R-:W-:Y:S02]  /*d980*/  MOV R2, 0xd9a0 ;  /* 0x0000d9a000027802 */ /* 0x000fe40000000f00 */
[----:B------:R-:W-:Y:S05]  /*d990*/  CALL.REL.NOINC `($__internal_52_$__cuda_sm70_shflsync_bfly_p) ;  /* 0x00000f3000007944 */ /* 0x000fea0003c00000 */
[----:B------:R-:W-:Y:S01]  /*d9a0*/  FADD.FTZ R5, R196, R0 ;  /* 0x00000000c4057221 */ /* 0x000fe20000010000 */
[----:B------:R-:W-:Y:S02]  /*d9b0*/  MOV R0, 0x1 ;  /* 0x0000000100007802 */ /* 0x000fe40000000f00 */
[----:B------:R-:W-:-:S02]  /*d9c0*/  MOV R2, 0xd9f0 ;  /* 0x0000d9f000027802 */ /* 0x000fc40000000f00 */
[----:B------:R-:W-:Y:S02]  /*d9d0*/  MOV R124, R5 ;  /* 0x00000005007c7202 */ /* 0x000fe40000000f00 */
[----:B------:R-:W-:Y:S05]  /*d9e0*/  CALL.REL.NOINC `($__internal_52_$__cuda_sm70_shflsync_bfly_p) ;  /* 0x00000ee000007944 */ /* 0x000fea0003c00000 */
[----:B------:R-:W-:Y:S01]  /*d9f0*/  MOV R3, R0 ;  /* 0x0000000000037202 */ /* 0x000fe20000000f00 */
[----:B------:R-:W-:Y:S05]  /*da00*/  BRA `(.L_x_3225) ;  /* 0xffffa90000007947 */ /* 0x000fea000383ffff */
.L_x_3155:
[----:B--234-:R-:W-:Y:S01]  /*da10*/  IMAD.MOV.U32 R191, RZ, RZ, R9 ;  /* 0x000000ffffbf7224 */ /* 0x01cfe200078e0009 */
[----:B------:R-:W-:Y:S01]  /*da20*/  MOV R190, RZ ;  /* 0x000000ff00be7202 */ /* 0x000fe20000000f00 */
[----:B------:R-:W-:Y:S01]  /*da30*/  IMAD.MOV.U32 R3, RZ, RZ, 0x181f ;  /* 0x0000181fff037424 */ /* 0x000fe200078e00ff */
[----:B------:R-:W-:Y:S02]  /*da40*/  MOV R2, 0xda60 ;  /* 0x0000da6000027802 */ /* 0x000fe40000000f00 */
[----:B-1----:R-:W-:Y:S05]  /*da50*/  CALL.REL.NOINC `($__internal_53_$__cuda_sm70_shflsync_idx_p) ;  /* 0x00000ed000007944 */ /* 0x002fea0003c00000 */
[----:B------:R-:W-:Y:S01]  /*da60*/  MOV R8, R191 ;  /* 0x000000bf00087202 */ /* 0x000fe20000000f00 */
[----:B-1---5:R-:W-:Y:S05]  /*da70*/  BRA `(.L_x_3226) ;  /* 0xffffbfe000007947 */ /* 0x022fea000383ffff */
.L_x_3156:
[----:B------:R-:W-:Y:S01]  /*da80*/  IMAD.MOV.U32 R191, RZ, RZ, R12 ;  /* 0x000000ffffbf7224 */ /* 0x000fe200078e000c */
[----:B------:R-:W-:Y:S01]  /*da90*/  MOV R190, RZ ;  /* 0x000000ff00be7202 */ /* 0x000fe20000000f00 */
[----:B------:R-:W-:Y:S01]  /*daa0*/  IMAD.MOV.U32 R3, RZ, RZ, 0x181f ;  /* 0x0000181fff037424 */ /* 0x000fe200078e00ff */
[----:B------:R-:W-:Y:S02]  /*dab0*/  MOV R2, 0xdad0 ;  /* 0x0000dad000027802 */ /* 0x000fe40000000f00 */
[----:B-123--:R-:W-:Y:S05]  /*dac0*/  CALL.REL.NOINC `($__internal_53_$__cuda_sm70_shflsync_idx_p) ;  /* 0x00000e6000007944 */ /* 0x00efea0003c00000 */
[----:B-----5:R-:W-:Y:S01]  /*dad0*/  MOV R0, R191 ;  /* 0x000000bf00007202 */ /* 0x020fe20000000f00 */
[----:B-1----:R-:W-:Y:S05]  /*dae0*/  BRA `(.L_x_3227) ;  /* 0xffffbf9000007947 */ /* 0x002fea000383ffff */
.L_x_3159:
[----:B------:R-:W-:Y:S01]  /*daf0*/  IMAD.MOV.U32 R191, RZ, RZ, R9 ;  /* 0x000000ffffbf7224 */ /* 0x000fe200078e0009 */
[----:B------:R-:W-:Y:S01]  /*db00*/  MOV R190, 0x1 ;  /* 0x0000000100be7802 */ /* 0x000fe20000000f00 */
[----:B--2---:R-:W-:Y:S01]  /*db10*/  IMAD.MOV.U32 R3, RZ, RZ, 0x181f ;  /* 0x0000181fff037424 */ /* 0x004fe200078e00ff */
[----:B------:R-:W-:-:S02]  /*db20*/  MOV R2, 0xdb40 ;  /* 0x0000db4000027802 */ /* 0x000fc40000000f00 */
[----:B-1-34-:R-:W-:Y:S05]  /*db30*/  CALL.REL.NOINC `($__internal_53_$__cuda_sm70_shflsync_idx_p) ;  /* 0x00000df000007944 */ /* 0x01afea0003c00000 */
        /* <DEDUP_REMOVED lines=8> */
.L_x_3162:
[----:B------:R-:W-:Y:S01]  /*dbc0*/  IMAD.MOV.U32 R191, RZ, RZ, R9 ;  /* 0x000000ffffbf7224 */ /* 0x000fe200078e0009 */
[----:B------:R-:W-:Y:S01]  /*dbd0*/  MOV R190, 0x2 ;  /* 0x0000000200be7802 */ /* 0x000fe20000000f00 */
[----:B--2---:R-:W-:Y:S01]  /*dbe0*/  IMAD.MOV.U32 R3, RZ, RZ, 0x181f ;  /* 0x0000181fff037424 */ /* 0x004fe200078e00ff */
[----:B------:R-:W-:Y:S02]  /*dbf0*/  MOV R2, 0xdc10 ;  /* 0x0000dc1000027802 */ /* 0x000fe40000000f00 */
[----:B-1-34-:R-:W-:Y:S05]  /*dc00*/  CALL.REL.NOINC `($__internal_53_$__cuda_sm70_shflsync_idx_p) ;  /* 0x00000d2000007944 */ /* 0x01afea0003c00000 */
[----:B------:R-:W-:Y:S01]  /*dc10*/  MOV R8, R191 ;  /* 0x000000bf00087202 */ /* 0x000fe20000000f00 */
[----:B-1---5:R-:W-:Y:S05]  /*dc20*/  BRA `(.L_x_3229) ;  /* 0xffffc12000007947 */ /* 0x022fea000383ffff */
.L_x_3163:
[----:B------:R-:W-:Y:S01]  /*dc30*/  IMAD.MOV.U32 R191, RZ, RZ, R12 ;  /* 0x000000ffffbf7224 */ /* 0x000fe200078e000c */
[----:B------:R-:W-:Y:S01]  /*dc40*/  MOV R190, 0x2 ;  /* 0x0000000200be7802 */ /* 0x000fe20000000f00 */
[----:B--2---:R-:W-:Y:S01]  /*dc50*/  IMAD.MOV.U32 R3, RZ, RZ, 0x181f ;  /* 0x0000181fff037424 */ /* 0x004fe200078e00ff */
[----:B------:R-:W-:Y:S02]  /*dc60*/  MOV R2, 0xdc80 ;  /* 0x0000dc8000027802 */ /* 0x000fe40000000f00 */
[----:B-1-34-:R-:W-:Y:S05]  /*dc70*/  CALL.REL.NOINC `($__internal_53_$__cuda_sm70_shflsync_idx_p) ;  /* 0x00000cb000007944 */ /* 0x01afea0003c00000 */
[----:B-----5:R-:W-:Y:S01]  /*dc80*/  MOV R0, R191 ;  /* 0x000000bf00007202 */ /* 0x020fe20000000f00 */
[----:B-1----:R-:W-:Y:S05]  /*dc90*/  BRA `(.L_x_3230) ;  /* 0xffffc0d000007947 */ /* 0x002fea000383ffff */
.L_x_3166:
[----:B------:R-:W-:Y:S01]  /*dca0*/  IMAD.MOV.U32 R191, RZ, RZ, R9 ;  /* 0x000000ffffbf7224 */ /* 0x000fe200078e0009 */
[----:B------:R-:W-:Y:S01]  /*dcb0*/  MOV R190, 0x3 ;  /* 0x0000000300be7802 */ /* 0x000fe20000000f00 */
[----:B---3--:R-:W-:Y:S01]  /*dcc0*/  IMAD.MOV.U32 R3, RZ, RZ, 0x181f ;  /* 0x0000181fff037424 */ /* 0x008fe200078e00ff */
        /* <DEDUP_REMOVED lines=10> */
.L_x_3168:
[----:B------:R-:W-:Y:S01]  /*dd70*/  IMAD.MOV.U32 R191, RZ, RZ, R5 ;  /* 0x000000ffffbf7224 */ /* 0x000fe200078e0005 */
[----:B------:R-:W-:Y:S01]  /*dd80*/  MOV R190, RZ ;  /* 0x000000ff00be7202 */ /* 0x000fe20000000f00 */
[----:B------:R-:W-:Y:S01]  /*dd90*/  IMAD.MOV.U32 R3, RZ, RZ, 0x1c1f ;  /* 0x00001c1fff037424 */ /* 0x000fe200078e00ff */
[----:B------:R-:W-:Y:S02]  /*dda0*/  MOV R2, 0xddc0 ;  /* 0x0000ddc000027802 */ /* 0x000fe40000000f00 */
[----:B------:R-:W-:Y:S05]  /*ddb0*/  CALL.REL.NOINC `($__internal_53_$__cuda_sm70_shflsync_idx_p) ;  /* 0x00000b7000007944 */ /* 0x000fea0003c00000 */
[----:B------:R-:W-:Y:S01]  /*ddc0*/  MOV R4, R191 ;  /* 0x000000bf00047202 */ /* 0x000fe20000000f00 */
[----:B-1---5:R-:W-:Y:S05]  /*ddd0*/  BRA `(.L_x_3232) ;  /* 0xffffc44000007947 */ /* 0x022fea000383ffff */
.L_x_3169:
[----:B------:R-:W-:Y:S01]  /*dde0*/  IMAD.MOV.U32 R191, RZ, RZ, R12 ;  /* 0x000000ffffbf7224 */ /* 0x000fe200078e000c */
[----:B------:R-:W-:Y:S01]  /*ddf0*/  MOV R190, RZ ;  /* 0x000000ff00be7202 */ /* 0x000fe20000000f00 */
[----:B------:R-:W-:Y:S01]  /*de00*/  IMAD.MOV.U32 R3, RZ, RZ, 0x1c1f ;  /* 0x00001c1fff037424 */ /* 0x000fe200078e00ff */
[----:B------:R-:W-:Y:S02]  /*de10*/  MOV R2, 0xde30 ;  /* 0x0000de3000027802 */ /* 0x000fe40000000f00 */
[----:B-12---:R-:W-:Y:S05]  /*de20*/  CALL.REL.NOINC `($__internal_53_$__cuda_sm70_shflsync_idx_p) ;  /* 0x00000b0000007944 */ /* 0x006fea0003c00000 */
[----:B-----5:R-:W-:Y:S01]  /*de30*/  MOV R0, R191 ;  /* 0x000000bf00007202 */ /* 0x020fe20000000f00 */
[----:B-1----:R-:W-:Y:S05]  /*de40*/  BRA `(.L_x_3233) ;  /* 0xffffc3f000007947 */ /* 0x002fea000383ffff */
.L_x_3172:
[----:B------:R-:W-:Y:S01]  /*de50*/  IMAD.MOV.U32 R191, RZ, RZ, R5 ;  /* 0x000000ffffbf7224 */ /* 0x000fe200078e0005 */
[----:B------:R-:W-:Y:S01]  /*de60*/  MOV R190, 0x1 ;  /* 0x0000000100be7802 */ /* 0x000fe20000000f00 */
[----:B----4-:R-:W-:Y:S01]  /*de70*/  IMAD.MOV.U32 R3, RZ, RZ, 0x1c1f ;  /* 0x00001c1fff037424 */ /* 0x010fe200078e00ff */
[----:B------:R-:W-:-:S02]  /*de80*/  MOV R2, 0xdea0 ;  /* 0x0000dea000027802 */ /* 0x000fc40000000f00 */
[----:B-123--:R-:W-:Y:S05]  /*de90*/  CALL.REL.NOINC `($__internal_53_$__cuda_sm70_shflsync_idx_p) ;  /* 0x00000a9000007944 */ /* 0x00efea0003c00000 */
        /* <DEDUP_REMOVED lines=8> */
.L_x_3176:
[----:B------:R-:W-:Y:S01]  /*df20*/  IMAD.MOV.U32 R191, RZ, RZ, R9 ;  /* 0x000000ffffbf7224 */ /* 0x000fe200078e0009 */
[----:B------:R-:W-:Y:S01]  /*df30*/  MOV R190, RZ ;  /* 0x000000ff00be7202 */ /* 0x000fe20000000f00 */
[----:B------:R-:W-:Y:S01]  /*df40*/  IMAD.MOV.U32 R3, RZ, RZ, 0x181f ;  /* 0x0000181fff037424 */ /* 0x000fe200078e00ff */
[----:B------:R-:W-:Y:S02]  /*df50*/  MOV R2, 0xdf70 ;  /* 0x0000df7000027802 */ /* 0x000fe40000000f00 */
[----:B------:R-:W-:Y:S05]  /*df60*/  CALL.REL.NOINC `($__internal_53_$__cuda_sm70_shflsync_idx_p) ;  /* 0x000009c000007944 */ /* 0x000fea0003c00000 */
[----:B------:R-:W-:Y:S01]  /*df70*/  MOV R8, R191 ;  /* 0x000000bf00087202 */ /* 0x000fe20000000f00 */
[----:B-1---5:R-:W-:Y:S05]  /*df80*/  BRA `(.L_x_3235) ;  /* 0xffffd92000007947 */ /* 0x022fea000383ffff */
.L_x_3177:
[----:B------:R-:W-:Y:S01]  /*df90*/  IMAD.MOV.U32 R191, RZ, RZ, R12 ;  /* 0x000000ffffbf7224 */ /* 0x000fe200078e000c */
[----:B------:R-:W-:Y:S01]  /*dfa0*/  MOV R190, RZ ;  /* 0x000000ff00be7202 */ /* 0x000fe20000000f00 */
[----:B------:R-:W-:Y:S01]  /*dfb0*/  IMAD.MOV.U32 R3, RZ, RZ, 0x181f ;  /* 0x0000181fff037424 */ /* 0x000fe200078e00ff */
[----:B------:R-:W-:Y:S02]  /*dfc0*/  MOV R2, 0xdfe0 ;  /* 0x0000dfe000027802 */ /* 0x000fe40000000f00 */
[----:B-12---:R-:W-:Y:S05]  /*dfd0*/  CALL.REL.NOINC `($__internal_53_$__cuda_sm70_shflsync_idx_p) ;  /* 0x0000095000007944 */ /* 0x006fea0003c00000 */
[----:B-----5:R-:W-:Y:S01]  /*dfe0*/  MOV R0, R191 ;  /* 0x000000bf00007202 */ /* 0x020fe20000000f00 */
[----:B-1----:R-:W-:Y:S05]  /*dff0*/  BRA `(.L_x_3236) ;  /* 0xffffd8d000007947 */ /* 0x002fea000383ffff */
.L_x_3180:
        /* <DEDUP_REMOVED lines=13> */
.L_x_3183:
[----:B------:R-:W-:Y:S01]  /*e0d0*/  IMAD.MOV.U32 R191, RZ, RZ, R9 ;  /* 0x000000ffffbf7224 */ /* 0x000fe200078e0009 */
[----:B------:R-:W-:Y:S01]  /*e0e0*/  MOV R190, 0x2 ;  /* 0x0000000200be7802 */ /* 0x000fe20000000f00 */
[----:B-1----:R-:W-:Y:S01]  /*e0f0*/  IMAD.MOV.U32 R3, RZ, RZ, 0x181f ;  /* 0x0000181fff037424 */ /* 0x002fe200078e00ff */
[----:B------:R-:W-:Y:S02]  /*e100*/  MOV R2, 0xe120 ;  /* 0x0000e12000027802 */ /* 0x000fe40000000f00 */
[----:B--234-:R-:W-:Y:S05]  /*e110*/  CALL.REL.NOINC `($__internal_53_$__cuda_sm70_shflsync_idx_p) ;  /* 0x0000081000007944 */ /* 0x01cfea0003c00000 */
[----:B------:R-:W-:Y:S01]  /*e120*/  MOV R8, R191 ;  /* 0x000000bf00087202 */ /* 0x000fe20000000f00 */
[----:B-1---5:R-:W-:Y:S05]  /*e130*/  BRA `(.L_x_3238) ;  /* 0xffffda7000007947 */ /* 0x022fea000383ffff */
.L_x_3184:
[----:B------:R-:W-:Y:S01]  /*e140*/  IMAD.MOV.U32 R191, RZ, RZ, R12 ;  /* 0x000000ffffbf7224 */ /* 0x000fe200078e000c */
[----:B------:R-:W-:Y:S01]  /*e150*/  MOV R190, 0x2 ;  /* 0x0000000200be7802 */ /* 0x000fe20000000f00 */
[----:B------:R-:W-:Y:S01]  /*e160*/  IMAD.MOV.U32 R3, RZ, RZ, 0x181f ;  /* 0x0000181fff037424 */ /* 0x000fe200078e00ff */
[----:B------:R-:W-:Y:S02]  /*e170*/  MOV R2, 0xe190 ;  /* 0x0000e19000027802 */ /* 0x000fe40000000f00 */
[----:B-1234-:R-:W-:Y:S05]  /*e180*/  CALL.REL.NOINC `($__internal_53_$__cuda_sm70_shflsync_idx_p) ;  /* 0x000007a000007944 */ /* 0x01efea0003c00000 */
[----:B-----5:R-:W-:Y:S01]  /*e190*/  MOV R0, R191 ;  /* 0x000000bf00007202 */ /* 0x020fe20000000f00 */
[----:B-1----:R-:W-:Y:S05]  /*e1a0*/  BRA `(.L_x_3239) ;  /* 0xffffda2000007947 */ /* 0x002fea000383ffff */
.L_x_3187:
[----:B------:R-:W-:Y:S01]  /*e1b0*/  IMAD.MOV.U32 R191, RZ, RZ, R9 ;  /* 0x000000ffffbf7224 */ /* 0x000fe200078e0009 */
[----:B------:R-:W-:Y:S01]  /*e1c0*/  MOV R190, 0x3 ;  /* 0x0000000300be7802 */ /* 0x000fe20000000f00 */
[----:B-1----:R-:W-:Y:S01]  /*e1d0*/  IMAD.MOV.U32 R3, RZ, RZ, 0x181f ;  /* 0x0000181fff037424 */ /* 0x002fe200078e00ff */
[----:B------:R-:W-:-:S02]  /*e1e0*/  MOV R2, 0xe200 ;  /* 0x0000e20000027802 */ /* 0x000fc40000000f00 */
[----:B--234-:R-:W-:Y:S05]  /*e1f0*/  CALL.REL.NOINC `($__internal_53_$__cuda_sm70_shflsync_idx_p) ;  /* 0x0000073000007944 */ /* 0x01cfea0003c00000 */
        /* <DEDUP_REMOVED lines=8> */
.L_x_3189:
[----:B------:R-:W-:Y:S01]  /*e280*/  IMAD.MOV.U32 R191, RZ, RZ, R94 ;  /* 0x000000ffffbf7224 */ /* 0x000fe200078e005e */
[----:B------:R-:W-:Y:S01]  /*e290*/  MOV R190, RZ ;  /* 0x000000ff00be7202 */ /* 0x000fe20000000f00 */
[----:B------:R-:W-:Y:S01]  /*e2a0*/  IMAD.MOV.U32 R3, RZ, RZ, 0x1f ;  /* 0x0000001fff037424 */ /* 0x000fe200078e00ff */
[----:B------:R-:W-:Y:S02]  /*e2b0*/  MOV R2, 0xe2d0 ;  /* 0x0000e2d000027802 */ /* 0x000fe40000000f00 */
[----:B-12---:R-:W-:Y:S05]  /*e2c0*/  CALL.REL.NOINC `($__internal_53_$__cuda_sm70_shflsync_idx_p) ;  /* 0x0000066000007944 */ /* 0x006fea0003c00000 */
[----:B------:R-:W-:Y:S01]  /*e2d0*/  MOV R9, R191 ;  /* 0x000000bf00097202 */ /* 0x000fe20000000f00 */
[----:B-1---5:R-:W-:Y:S05]  /*e2e0*/  BRA `(.L_x_3241) ;  /* 0xffffdc5000007947 */ /* 0x022fea000383ffff */
.L_x_3190:
[----:B------:R-:W-:Y:S01]  /*e2f0*/  IMAD.MOV.U32 R191, RZ, RZ, R94 ;  /* 0x000000ffffbf7224 */ /* 0x000fe200078e005e */
[----:B------:R-:W-:Y:S01]  /*e300*/  MOV R190, 0x1 ;  /* 0x0000000100be7802 */ /* 0x000fe20000000f00 */
[----:B------:R-:W-:Y:S01]  /*e310*/  IMAD.MOV.U32 R3, RZ, RZ, 0x1f ;  /* 0x0000001fff037424 */ /* 0x000fe200078e00ff */
[----:B------:R-:W-:Y:S02]  /*e320*/  MOV R2, 0xe340 ;  /* 0x0000e34000027802 */ /* 0x000fe40000000f00 */
[----:B-123--:R-:W-:Y:S05]  /*e330*/  CALL.REL.NOINC `($__internal_53_$__cuda_sm70_shflsync_idx_p) ;  /* 0x000005f000007944 */ /* 0x00efea0003c00000 */
[----:B------:R-:W-:Y:S01]  /*e340*/  MOV R8, R191 ;  /* 0x000000bf00087202 */ /* 0x000fe20000000f00 */
[----:B-1---5:R-:W-:Y:S05]  /*e350*/  BRA `(.L_x_3242) ;  /* 0xffffdc0000007947 */ /* 0x022fea000383ffff */
.L_x_3191:
[----:B------:R-:W-:Y:S02]  /*e360*/  MOV R2, 0x1 ;  /* 0x0000000100027802 */ /* 0x000fe40000000f00 */
[----:B------:R-:W-:-:S02]  /*e370*/  MOV R3, 0xe390 ;  /* 0x0000e39000037802 */ /* 0x000fc40000000f00 */
[----:B--234-:R-:W-:Y:S05]  /*e380*/  CALL.REL.NOINC `($__internal_54_$__cuda_sm70_shflsync_up_p) ;  /* 0x0000061000007944 */ /* 0x01cfea0003c00000 */
[----:B------:R-:W-:Y:S05]  /*e390*/  BRA `(.L_x_3243) ;  /* 0xffffdce000007947 */ /* 0x000fea000383ffff */
.L_x_3192:
[----:B------:R-:W-:Y:S02]  /*e3a0*/  MOV R2, 0x2 ;  /* 0x0000000200027802 */ /* 0x000fe40000000f00 */
[----:B------:R-:W-:-:S02]  /*e3b0*/  MOV R3, 0xe3d0 ;  /* 0x0000e3d000037802 */ /* 0x000fc40000000f00 */
[----:B--23--:R-:W-:Y:S05]  /*e3c0*/  CALL.REL.NOINC `($__internal_54_$__cuda_sm70_shflsync_up_p) ;  /* 0x000005d000007944 */ /* 0x00cfea0003c00000 */
        /* <DEDUP_REMOVED lines=24> */
.L_x_3196:
[----:B------:R-:W-:Y:S02]  /*e550*/  MOV R2, 0x1 ;  /* 0x0000000100027802 */ /* 0x000fe40000000f00 */
[----:B------:R-:W-:Y:S02]  /*e560*/  MOV R3, 0xe580 ;  /* 0x0000e58000037802 */ /* 0x000fe40000000f00 */
[----:B------:R-:W-:Y:S05]  /*e570*/  CALL.REL.NOINC `($__internal_54_$__cuda_sm70_shflsync_up_p) ;  /* 0x0000042000007944 */ /* 0x000fea0003c00000 */
[----:B------:R-:W-:Y:S01]  /*e580*/  MOV R2, R4 ;  /* 0x0000000400027202 */ /* 0x000fe20000000f00 */
[----:B------:R-:W-:Y:S05]  /*e590*/  BRA `(.L_x_3245) ;  /* 0xffffdd3000007947 */ /* 0x000fea000383ffff */
.L_x_3197:
[----:B------:R-:W-:Y:S02]  /*e5a0*/  MOV R2, 0x2 ;  /* 0x0000000200027802 */ /* 0x000fe40000000f00 */
[----:B------:R-:W-:Y:S02]  /*e5b0*/  MOV R3, 0xe5d0 ;  /* 0x0000e5d000037802 */ /* 0x000fe40000000f00 */
        /* <DEDUP_REMOVED lines=25> */
.L_x_3199:
[----:B------:R-:W-:Y:S02]  /*e750*/  SEL R0, RZ, 0x1, P0 ;  /* 0x00000001ff007807 */ /* 0x000fe40000000000 */
[----:B------:R-:W-:Y:S02]  /*e760*/  MOV R2, 0xe780 ;  /* 0x0000e78000027802 */ /* 0x000fe40000000f00 */
[----:B-1----:R-:W-:Y:S05]  /*e770*/  CALL.REL.NOINC `($__internal_55_$__cuda_sm70_votesync_ballot) ;  /* 0x0000029000007944 */ /* 0x002fea0003c00000 */
[----:B------:R-:W-:Y:S05]  /*e780*/  BRA `(.L_x_3247) ;  /* 0xffffdcd000007947 */ /* 0x000fea000383ffff */
.L_x_3200:
[----:B------:R-:W-:Y:S01]  /*e790*/  IMAD.MOV.U32 R191, RZ, RZ, R6 ;  /* 0x000000ffffbf7224 */ /* 0x000fe200078e0006 */
[----:B---3--:R-:W-:Y:S01]  /*e7a0*/  MOV R190, R11 ;  /* 0x0000000b00be7202 */ /* 0x008fe20000000f00 */
[----:B------:R-:W-:Y:S01]  /*e7b0*/  IMAD.MOV.U32 R3, RZ, RZ, 0x1f ;  /* 0x0000001fff037424 */ /* 0x000fe200078e00ff */
[----:B------:R-:W-:Y:S02]  /*e7c0*/  MOV R2, 0xe7e0 ;  /* 0x0000e7e000027802 */ /* 0x000fe40000000f00 */
[----:B-12---:R-:W-:Y:S05]  /*e7d0*/  CALL.REL.NOINC `($__internal_53_$__cuda_sm70_shflsync_idx_p) ;  /* 0x0000015000007944 */ /* 0x006fea0003c00000 */
[----:B------:R-:W-:Y:S01]  /*e7e0*/  IMAD.MOV.U32 R6, RZ, RZ, R191 ;  /* 0x000000ffff067224 */ /* 0x000fe200078e00bf */
[----:B------:R-:W-:Y:S01]  /*e7f0*/  MOV R190, R11 ;  /* 0x0000000b00be7202 */ /* 0x000fe20000000f00 */
[----:B------:R-:W-:Y:S01]  /*e800*/  IMAD.MOV.U32 R191, RZ, RZ, R7 ;  /* 0x000000ffffbf7224 */ /* 0x000fe200078e0007 */
[----:B------:R-:W-:Y:S02]  /*e810*/  MOV R3, 0x1f ;  /* 0x0000001f00037802 */ /* 0x000fe40000000f00 */
[----:B------:R-:W-:-:S02]  /*e820*/  MOV R2, 0xe840 ;  /* 0x0000e84000027802 */ /* 0x000fc40000000f00 */
[----:B-1---5:R-:W-:Y:S05]  /*e830*/  CALL.REL.NOINC `($__internal_53_$__cuda_sm70_shflsync_idx_p) ;  /* 0x000000f000007944 */ /* 0x022fea0003c00000 */
[----:B------:R-:W-:Y:S01]  /*e840*/  MOV R7, R191 ;  /* 0x000000bf00077202 */ /* 0x000fe20000000f00 */
[----:B-1---5:R-:W-:Y:S05]  /*e850*/  BRA `(.L_x_3248) ;  /* 0xffffdc4000007947 */ /* 0x022fea000383ffff */
.L_x_3203:
[----:B------:R-:W-:Y:S01]  /*e860*/  IMAD.MOV.U32 R191, RZ, RZ, R4 ;  /* 0x000000ffffbf7224 */ /* 0x000fe200078e0004 */
[----:B------:R-:W-:Y:S01]  /*e870*/  MOV R190, R0 ;  /* 0x0000000000be7202 */ /* 0x000fe20000000f00 */
[----:B------:R-:W-:Y:S01]  /*e880*/  IMAD.MOV.U32 R3, RZ, RZ, 0x1f ;  /* 0x0000001fff037424 */ /* 0x000fe200078e00ff */
[----:B------:R-:W-:-:S02]  /*e890*/  MOV R2, 0xe8b0 ;  /* 0x0000e8b000027802 */ /* 0x000fc40000000f00 */
[----:B-1-34-:R-:W-:Y:S05]  /*e8a0*/  CALL.REL.NOINC `($__internal_53_$__cuda_sm70_shflsync_idx_p) ;  /* 0x0000008000007944 */ /* 0x01afea0003c00000 */
[----:B------:R-:W-:Y:S01]  /*e8b0*/  MOV R10, R191 ;  /* 0x000000bf000a7202 */ /* 0x000fe20000000f00 */
[----:B-1---5:R-:W-:Y:S05]  /*e8c0*/  BRA `(.L_x_3202) ;  /* 0xffffdc3000007947 */ /* 0x022fea000383ffff */
        .weak           $__internal_52_$__cuda_sm70_shflsync_bfly_p
        .type           $__internal_52_$__cuda_sm70_shflsync_bfly_p,@function
        .size           $__internal_52_$__cuda_sm70_shflsync_bfly_p,($__internal_53_$__cuda_sm70_shflsync_idx_p - $__internal_52_$__cuda_sm70_shflsync_bfly_p)
$__internal_52_$__cuda_sm70_shflsync_bfly_p:
[----:B------:R-:W-:Y:S02]  /*e8d0*/  MOV R137, 0xffffffff ;  /* 0xffffffff00897802 */ /* 0x000fe40000000f00 */
[----:B------:R-:W-:-:S02]  /*e8e0*/  MOV R3, 0x1f ;  /* 0x0000001f00037802 */ /* 0x000fc40000000f00 */
[----:B------:R-:W-:Y:S04]  /*e8f0*/  WARPSYNC R137 ;  /* 0x0000008900007348 */ /* 0x000fe80003800000 */
[----:B------:R1:W2:Y:S02]  /*e900*/  SHFL.BFLY PT, R0, R124, R0, R3 ;  /* 0x0c0000007c007389 */ /* 0x0002a400000e0003 */
[----:B-1----:R-:W-:-:S04]  /*e910*/  MOV R3, 0x0 ;  /* 0x0000000000037802 */ /* 0x002fc80000000f00 */
[----:B--2---:R-:W-:Y:S05]  /*e920*/  RET.REL.NODEC R2 `(_ZN7cutlass13device_kernelIN5flash19enable_sm80_to_sm89INS1_16FlashAttnFwdSm80INS1_25CollectiveMainloopFwdSm80ILi8ELi1ELb0EN4cute5tupleIJNS5_1CILi128EEENS7_ILi64EEENS7_ILi192EEEEEELi192ENS_6half_tEfNS_4arch4Sm80ELb0ELb0ELb0ELb1ELb1ELb0ELb1ELb1EEENS1_21CollectiveEpilogueFwdINS6_IJS8_SA_S9_EEENS6_IJNS7_ILi1EEESI_SI_EEESC_SE_Li256ELb1ELb1ELb1ELb0EEENS1_36VarlenDynamicPersistentTileSchedulerILi128ELi64ELi256ELi256ELb1ELb1ELb0ELb0ELb1ELb1EEEEEEEEEvNT_6ParamsE) ;  /* 0xffff16d002007950 */ /* 0x004fea0003c3ffff */
        .weak           $__internal_53_$__cuda_sm70_shflsync_idx_p
        .type           $__internal_53_$__cuda_sm70_shflsync_idx_p,@function
        .size           $__internal_53_$__cuda_sm70_shflsync_idx_p,($__internal_54_$__cuda_sm70_shflsync_up_p - $__internal_53_$__cuda_sm70_shflsync_idx_p)
$__internal_53_$__cuda_sm70_shflsync_idx_p:
[----:B------:R1:W-:Y:S02]  /*e930*/  STL [R1+0x10], R0 ;  /* 0x0000100001007387 */ /* 0x0003e40000100800 */
[----:B-1----:R-:W-:-:S04]  /*e940*/  MOV R0, 0xffffffff ;  /* 0xffffffff00007802 */ /* 0x002fc80000000f00 */
[----:B------:R-:W-:Y:S04]  /*e950*/  WARPSYNC R0 ;  /* 0x0000000000007348 */ /* 0x000fe80003800000 */
[----:B------:R1:W2:Y:S04]  /*e960*/  SHFL.IDX PT, R191, R191, R190, R3 ;  /* 0x000000bebfbf7389 */ /* 0x0002a800000e0003 */
[----:B-1----:R1:W5:Y:S01]  /*e970*/  LDL.LU R0, [R1+0x10] ;  /* 0x0000100001007983 */ /* 0x0023620000300800 */
[----:B------:R-:W-:-:S04]  /*e980*/  MOV R3, 0x0 ;  /* 0x0000000000037802 */ /* 0x000fc80000000f00 */
[----:B--2---:R-:W-:Y:S05]  /*e990*/  RET.REL.NODEC R2 `(_ZN7cutlass13device_kernelIN5flash19enable_sm80_to_sm89INS1_16FlashAttnFwdSm80INS1_25CollectiveMainloopFwdSm80ILi8ELi1ELb0EN4cute5tupleIJNS5_1CILi128EEENS7_ILi64EEENS7_ILi192EEEEEELi192ENS_6half_tEfNS_4arch4Sm80ELb0ELb0ELb0ELb1ELb1ELb0ELb1ELb1EEENS1_21CollectiveEpilogueFwdINS6_IJS8_SA_S9_EEENS6_IJNS7_ILi1EEESI_SI_EEESC_SE_Li256ELb1ELb1ELb1ELb0EEENS1_36VarlenDynamicPersistentTileSchedulerILi128ELi64ELi256ELi256ELb1ELb1ELb0ELb0ELb1ELb1EEEEEEEEEvNT_6ParamsE) ;  /* 0xffff166002007950 */ /* 0x004fea0003c3ffff */
        .weak           $__internal_54_$__cuda_sm70_shflsync_up_p
        .type           $__internal_54_$__cuda_sm70_shflsync_up_p,@function
        .size           $__internal_54_$__cuda_sm70_shflsync_up_p,($__internal_55_$__cuda_sm70_votesync_ballot - $__internal_54_$__cuda_sm70_shflsync_up_p)
$__internal_54_$__cuda_sm70_shflsync_up_p:
[----:B------:R-:W-:Y:S02]  /*e9a0*/  IMAD.MOV.U32 R4, RZ, RZ, RZ ;  /* 0x000000ffff047224 */ /* 0x000fe400078e00ff */
[----:B------:R-:W-:-:S04]  /*e9b0*/  IMAD.MOV.U32 R11, RZ, RZ, -0x1 ;  /* 0xffffffffff0b7424 */ /* 0x000fc800078e00ff */
[----:B------:R-:W-:Y:S04]  /*e9c0*/  WARPSYNC R11 ;  /* 0x0000000b00007348 */ /* 0x000fe80003800000 */
[----:B------:R1:W2:Y:S02]  /*e9d0*/  SHFL.UP PT, R4, R0, R2, R4 ;  /* 0x0400000200047389 */ /* 0x0002a400000e0004 */
[----:B-1----:R-:W-:Y:S02]  /*e9e0*/  MOV R2, R3 ;  /* 0x0000000300027202 */ /* 0x002fe40000000f00 */
[----:B------:R-:W-:-:S04]  /*e9f0*/  MOV R3, 0x0 ;  /* 0x0000000000037802 */ /* 0x000fc80000000f00 */
[----:B--2---:R-:W-:Y:S05]  /*ea00*/  RET.REL.NODEC R2 `(_ZN7cutlass13device_kernelIN5flash19enable_sm80_to_sm89INS1_16FlashAttnFwdSm80INS1_25CollectiveMainloopFwdSm80ILi8ELi1ELb0EN4cute5tupleIJNS5_1CILi128EEENS7_ILi64EEENS7_ILi192EEEEEELi192ENS_6half_tEfNS_4arch4Sm80ELb0ELb0ELb0ELb1ELb1ELb0ELb1ELb1EEENS1_21CollectiveEpilogueFwdINS6_IJS8_SA_S9_EEENS6_IJNS7_ILi1EEESI_SI_EEESC_SE_Li256ELb1ELb1ELb1ELb0EEENS1_36VarlenDynamicPersistentTileSchedulerILi128ELi64ELi256ELi256ELb1ELb1ELb0ELb0ELb1ELb1EEEEEEEEEvNT_6ParamsE) ;  /* 0xffff15f002007950 */ /* 0x004fea0003c3ffff */
        .weak           $__internal_55_$__cuda_sm70_votesync_ballot
        .type           $__internal_55_$__cuda_sm70_votesync_ballot,@function
        .size           $__internal_55_$__cuda_sm70_votesync_ballot,(.L_x_6241 - $__internal_55_$__cuda_sm70_votesync_ballot)
$__internal_55_$__cuda_sm70_votesync_ballot:
[----:B------:R-:W-:Y:S01]  /*ea10*/  ISETP.NE.U32.AND P0, PT, R0, 0x1, PT ;  /* 0x000000010000780c */ /* 0x000fe20003f05070 */
[----:B------:R-:W-:-:S04]  /*ea20*/  IMAD.MOV.U32 R3, RZ, RZ, -0x1 ;  /* 0xffffffffff037424 */ /* 0x000fc800078e00ff */
[----:B------:R-:W-:Y:S08]  /*ea30*/  WARPSYNC R3 ;  /* 0x0000000300007348 */ /* 0x000ff00003800000 */
[----:B------:R-:W-:-:S04]  /*ea40*/  VOTE.ANY R0, PT, !P0 ;  /* 0x0000000000007806 */ /* 0x000fc800040e0100 */
[----:B------:R-:W-:Y:S01]  /*ea50*/  LOP3.LUT R0, R0, R3, RZ, 0xc0, !PT ;  /* 0x0000000300007212 */ /* 0x000fe200078ec0ff */
[----:B------:R-:W-:-:S04]  /*ea60*/  IMAD.MOV.U32 R3, RZ, RZ, 0x0 ;  /* 0x00000000ff037424 */ /* 0x000fc800078e00ff */
[----:B------:R-:W-:Y:S05]  /*ea70*/  RET.REL.NODEC R2 `(_ZN7cutlass13device_kernelIN5flash19enable_sm80_to_sm89INS1_16FlashAttnFwdSm80INS1_25CollectiveMainloopFwdSm80ILi8ELi1ELb0EN4cute5tupleIJNS5_1CILi128EEENS7_ILi64EEENS7_ILi192EEEEEELi192ENS_6half_tEfNS_4arch4Sm80ELb0ELb0ELb0ELb1ELb1ELb0ELb1ELb1EEENS1_21CollectiveEpilogueFwdINS6_IJS8_SA_S9_EEENS6_IJNS7_ILi1EEESI_SI_EEESC_SE_Li256ELb1ELb1ELb1ELb0EEENS1_36VarlenDynamicPersistentTileSchedulerILi128ELi64ELi256ELi256ELb1ELb1ELb0ELb0ELb1ELb1EEEEEEEEEvNT_6ParamsE) ;  /* 0xffff158002007950 */ /* 0x000fea0003c3ffff */
.L_x_3249:
        /* <DEDUP_REMOVED lines=16> */
.L_x_6241:


//--------------------- .text._ZN7cutlass13device_kernelIN5flash19enable_sm80_to_sm89INS1_16FlashAttnFwdSm80INS1_25CollectiveMainloopFwdSm80ILi8ELi1ELb0EN4cute5tupleIJNS5_1CILi128EEENS7_ILi64EEENS7_ILi192EEEEEELi192ENS_6half_tEfNS_4arch4Sm80ELb0ELb0ELb0ELb1ELb1ELb1ELb1ELb1EEENS1_21CollectiveEpilogueFwdINS6_IJS8_SA_S9_EEENS6_IJNS7_ILi1EEESI_SI_EEESC_SE_Li256ELb1ELb1ELb1ELb0EEENS1_36VarlenDynamicPersistentTileSchedulerILi128ELi64ELi256ELi256ELb1ELb1ELb0ELb0ELb1ELb1EEEEEEEEEvNT_6ParamsE --------------------------
	.section	.text._ZN7cutlass13device_kernelIN5flash19enable_sm80_to_sm89INS1_16FlashAttnFwdSm80INS1_25CollectiveMainloopFwdSm80ILi8ELi1ELb0EN4cute5tupleIJNS5_1CILi128EEENS7_ILi64EEENS7_ILi192EEEEEELi192ENS_6half_tEfNS_4arch4Sm80ELb0ELb0ELb0ELb1ELb1ELb1ELb1ELb1EEENS1_21CollectiveEpilogueFwdINS6_IJS8_SA_S9_EEENS6_IJNS7_ILi1EEESI_SI_EEESC_SE_Li256ELb1ELb1ELb1ELb0EEENS1_36VarlenDynamicPersistentTileSchedulerILi128ELi64ELi256ELi256ELb1ELb1ELb0ELb0ELb1ELb1EEEEEEEEEvNT_6ParamsE,"ax",@progbits
	.sectioninfo	@"SHI_REGISTERS=255"
	.align	128
.text._ZN7cutlass13device_kernelIN5flash19enable_sm80_to_sm89INS1_16FlashAttnFwdSm80INS1_25CollectiveMainloopFwdSm80ILi8ELi1ELb0EN4cute5tupleIJNS5_1CILi128EEENS7_ILi64EEENS7_ILi192EEEEEELi192ENS_6half_tEfNS_4arch4Sm80ELb0ELb0ELb0ELb1ELb1ELb1ELb1ELb1EEENS1_21CollectiveEpilogueFwdINS6_IJS8_SA_S9_EEENS6_IJNS7_ILi1EEESI_SI_EEESC_SE_Li256ELb1ELb1ELb1ELb0EEENS1_36VarlenDynamicPersistentTileSchedulerILi128ELi64ELi256ELi256ELb1ELb1ELb0ELb0ELb1ELb1EEEEEEEEEvNT_6ParamsE:
        .type           _ZN7cutlass13device_kernelIN5flash19enable_sm80_to_sm89INS1_16FlashAttnFwdSm80INS1_25CollectiveMainloopFwdSm80ILi8ELi1ELb0EN4cute5tupleIJNS5_1CILi128EEENS7_ILi64EEENS7_ILi192EEEEEELi192ENS_6half_tEfNS_4arch4Sm80ELb0ELb0ELb0ELb1ELb1ELb1ELb1ELb1EEENS1_21CollectiveEpilogueFwdINS6_IJS8_SA_S9_EEENS6_IJNS7_ILi1EEESI_SI_EEESC_SE_Li256ELb1ELb1ELb1ELb0EEENS1_36VarlenDynamicPersistentTileSchedulerILi128ELi64ELi256ELi256ELb1ELb1ELb0ELb0ELb1ELb1EEEEEEEEEvNT_6ParamsE,@function
        .size           _ZN7cutlass13device_kernelIN5flash19enable_sm80_to_sm89INS1_16FlashAttnFwdSm80INS1_25CollectiveMainloopFwdSm80ILi8ELi1ELb0EN4cute5tupleIJNS5_1CILi128EEENS7_ILi64EEENS7_ILi192EEEEEELi192ENS_6half_tEfNS_4arch4Sm80ELb0ELb0ELb0ELb1ELb1ELb1ELb1ELb1EEENS1_21CollectiveEpilogueFwdINS6_IJS8_SA_S9_EEENS6_IJNS7_ILi1EEESI_SI_EEESC_SE_Li256ELb1ELb1ELb1ELb0EEENS1_36VarlenDynamicPersistentTileSchedulerILi128ELi64ELi256ELi256ELb1ELb1ELb0ELb0ELb1ELb1EEEEEEEEEvNT_6ParamsE,(.L_x_6246 - _ZN7cutlass13device_kernelIN5flash19enable_sm80_to_sm89INS1_16FlashAttnFwdSm80INS1_25CollectiveMainloopFwdSm80ILi8ELi1ELb0EN4cute5tupleIJNS5_1CILi128EEENS7_ILi64EEENS7_ILi192EEEEEELi192ENS_6half_tEfNS_4arch4Sm80ELb0ELb0ELb0ELb1ELb1ELb1ELb1ELb1EEENS1_21CollectiveEpilogueFwdINS6_IJS8_SA_S9_EEENS6_IJNS7_ILi1EEESI_SI_EEESC_SE_Li256ELb1ELb1ELb1ELb0EEENS1_36VarlenDynamicPersistentTileSchedulerILi128ELi64ELi256ELi256ELb1ELb1ELb0ELb0ELb1ELb1EEEEEEEEEvNT_6ParamsE)
        .other          _ZN7cutlass13device_kernelIN5flash19enable_sm80_to_sm89INS1_16FlashAttnFwdSm80INS1_25CollectiveMainloopFwdSm80ILi8ELi1ELb0EN4cute5tupleIJNS5_1CILi128EEENS7_ILi64EEENS7_ILi192EEEEEELi192ENS_6half_tEfNS_4arch4Sm80ELb0ELb0ELb0ELb1ELb1ELb1ELb1ELb1EEENS1_21CollectiveEpilogueFwdINS6_IJS8_SA_S9_EEENS6_IJNS7_ILi1EEESI_SI_EEESC_SE_Li256ELb1ELb1ELb1ELb0EEENS1_36VarlenDynamicPersistentTileSchedulerILi128ELi64ELi256ELi256ELb1ELb1ELb0ELb0ELb1ELb1EEEEEEEEEvNT_6ParamsE,@"STO_CUDA_ENTRY STV_DEFAULT"
_ZN7cutlass13device_kernelIN5flash19enable_sm80_to_sm89INS1_16FlashAttnFwdSm80INS1_25CollectiveMainloopFwdSm80ILi8ELi1ELb0EN4cute5tupleIJNS5_1CILi128EEENS7_ILi64EEENS7_ILi192EEEEEELi192ENS_6half_tEfNS_4arch4Sm80ELb0ELb0ELb0ELb1ELb1ELb1ELb1ELb1EEENS1_21CollectiveEpilogueFwdINS6_IJS8_SA_S9_EEENS6_IJNS7_ILi1EEESI_SI_EEESC_SE_Li256ELb1ELb1ELb1ELb0EEENS1_36VarlenDynamicPersistentTileSchedulerILi128ELi64ELi256ELi256ELb1ELb1ELb0ELb0ELb1ELb1EEEEEEEEEvNT_6ParamsE:
        /* <DEDUP_REMOVED lines=52> */
.L_x_3255:
        /* <DEDUP_REMOVED lines=17> */
.L_x_3421:
        /* <DEDUP_REMOVED lines=16> */
.L_x_3422:
[----:B---3--:R-:W-:-:S05]  /*0550*/  IMAD R0, R0, c[0x0][0x538], RZ ;  /* 0x00014e0000007a24 */ /* 0x008fca00078e02ff */
[----:B------:R-:W-:-:S04]  /*0560*/  IADD3 R6, R0, R6, RZ ;  /* 0x0000000600067210 */ /* 0x000fc80007ffe0ff */
[----:B------:R-:W-:-:S13]  /*0570*/  ISETP.GT.AND P0, PT, R6, UR4, PT ;  /* 0x0000000406007c0c */ /* 0x000fda000bf04270 */
[----:B-12---:R-:W-:Y:S05]  /*0580*/  @!P0 BRA `(.L_x_3255) ;  /* 0xfffffdb000008947 */ /* 0x006fea000383ffff */
.L_x_3251:
[----:B------:R-:W-:-:S05]  /*0590*/  IADD3 R12, -R0, R6, RZ ;  /* 0x00000006000c7210 */ /* 0x000fca0007ffe1ff */
[----:B------:R-:W-:-:S05]  /*05a0*/  IMAD R0, R4, c[0x0][0x538], R12 ;  /* 0x00014e0004007a24 */ /* 0x000fca00078e020c */
[----:B------:R-:W-:Y:S01]  /*05b0*/  ISETP.GT.AND P0, PT, R0, UR4, PT ;  /* 0x0000000400007c0c */ /* 0x000fe2000bf04270 */
[----:B------:R-:W-:-:S12]  /*05c0*/  BRA.DIV ~URZ, `(.L_x_3256) ;  /* 0x00017d227f007947 */ /* 0x000fd8000b800000 */
[----:B------:R-:W-:-:S04]  /*05d0*/  VOTE.ANY R5, PT, !P0 ;  /* 0x0000000000057806 */ /* 0x000fc800040e0100 */
.L_x_3423:
[----:B------:R2:W3:Y:S01]  /*05e0*/  POPC R13, R5 ;  /* 0x00000005000d7309 */ /* 0x0004e20000000000 */
[----:B------:R-:W-:Y:S05]  /*05f0*/  BRA.DIV ~URZ, `(.L_x_3257) ;  /* 0x00017d427f007947 */ /* 0x000fea000b800000 */
[----:B---3--:R3:W4:Y:S01]  /*0600*/  SHFL.IDX PT, R11, R8, R13, 0x1f ;  /* 0x00001f0d080b7589 */ /* 0x00872200000e0000 */
[----:B------:R-:W-:-:S03]  /*0610*/  MOV R6, RZ ;  /* 0x000000ff00067202 */ /* 0x000fc60000000f00 */
[----:B------:R3:W2:Y:S04]  /*0620*/  SHFL.IDX PT, R10, R7, R13, 0x1f ;  /* 0x00001f0d070a7589 */ /* 0x0006a800000e0000 */
.L_x_3424:
[----:B------:R-:W-:Y:S01]  /*0630*/  ISETP.NE.AND P0, PT, R5, RZ, PT ;  /* 0x000000ff0500720c */ /* 0x000fe20003f05270 */
[----:B------:R-:W-:-:S12]  /*0640*/  BSSY B0, `(.L_x_3258) ;  /* 0x0000005000007945 */ /* 0x000fd80003800000 */
[----:B------:R-:W-:Y:S05]  /*0650*/  @!P0 BRA `(.L_x_3259) ;  /* 0x0000003000008947 */ /* 0x000fea0003800000 */
[----:B------:R-:W-:Y:S01]  /*0660*/  IADD3 R195, R13, -0x1, RZ ;  /* 0xffffffff0dc37810 */ /* 0x000fe20007ffe0ff */
[----:B------:R-:W-:Y:S05]  /*0670*/  BRA.DIV ~URZ, `(.L_x_3260) ;  /* 0x00017da27f007947 */ /* 0x000fea000b800000 */
[----:B------:R3:W4:Y:S02]  /*0680*/  SHFL.IDX PT, R6, R4, R195, 0x1f ;  /* 0x00001fc304067589 */ /* 0x00072400000e0000 */
.L_x_3259:
[----:B------:R-:W-:Y:S05]  /*0690*/  BSYNC B0 ;  /* 0x0000000000007941 */ /* 0x000fea0003800000 */
.L_x_3258:
        /* <DEDUP_REMOVED lines=65> */
.L_x_3252:
[----:B-1----:R-:W-:Y:S01]  /*0ab0*/  IMAD.MOV.U32 R237, RZ, RZ, RZ ;  /* 0x000000ffffed7224 */ /* 0x002fe200078e00ff */
[----:B------:R-:W-:Y:S01]  /*0ac0*/  MOV R238, RZ ;  /* 0x000000ff00ee7202 */ /* 0x000fe20000000f00 */
[----:B------:R-:W-:Y:S01]  /*0ad0*/  IMAD.U32 R236, RZ, RZ, UR4 ;  /* 0x00000004ffec7e24 */ /* 0x000fe2000f8e00ff */
[----:B------:R-:W-:Y:S02]  /*0ae0*/  MOV R239, c[0x0][0x53c] ;  /* 0x00014f0000ef7a02 */ /* 0x000fe40000000f00 */
.L_x_3261:
[----:B------:R-:W-:Y:S01]  /*0af0*/  ISETP.NE.AND P0, PT, R14, RZ, PT ;  /* 0x000000ff0e00720c */ /* 0x000fe20003f05270 */
[----:B------:R-:W-:-:S12]  /*0b00*/  WARPSYNC 0xffffffff ;  /* 0xffffffff00007948 */ /* 0x000fd80003800000 */
[----:B------:R1:W-:Y:S04]  /*0b10*/  @!P0 STS.128 [0x18100], R236 ;  /* 0x018100ecff008388 */ /* 0x0003e80000000c00 */
[----:B------:R-:W-:Y:S06]  /*0b20*/  BAR.ARV 0x5, 0x100 ;  /* 0x0144000000007b1d */ /* 0x000fec0000002000 */
.L_x_3250:
        /* <DEDUP_REMOVED lines=51> */
[C---:B------:R-:W-:Y:S01]  /*0e60*/  IMAD.SHL.U32 R106, R240.reuse, 0x4, RZ ;  /* 0x00000004f06a7824 */ /* 0x040fe200078e00ff */
        /* <DEDUP_REMOVED lines=52> */
[C---:B------:R-:W-:Y:S02]  /*11b0*/  LOP3.LUT R4, R25.reuse, 0x38, R216, 0xf8, !PT ;  /* 0x0000003819047812 */ /* 0x040fe400078ef8d8 */
[----:B------:R-:W-:Y:S01]  /*11c0*/  LOP3.LUT R21, R2, 0xfffffe00, RZ, 0xc0, !PT ;  /* 0xfffffe0002157812 */ /* 0x000fe200078ec0ff */
[----:B------:R-:W-:Y:S01]  /*11d0*/  IMAD.SHL.U32 R2, R8, 0x80, RZ ;  /* 0x0000008008027824 */ /* 0x000fe200078e00ff */
[--C-:B------:R-:W-:Y:S02]  /*11e0*/  LOP3.LUT R6, R218, 0x38, R215.reuse, 0xf8, !PT ;  /* 0x00000038da067812 */ /* 0x100fe400078ef8d7 */
[----:B------:R-:W-:Y:S01]  /*11f0*/  LOP3.LUT R9, R25, 0x38, R215, 0xf8, !PT ;  /* 0x0000003819097812 */ /* 0x000fe200078ef8d7 */
[----:B------:R-:W-:Y:S01]  /*1200*/  STL [R1+0x10], R21 ;  /* 0x0000101501007387 */ /* 0x000fe20000100800 */
[----:B------:R-:W-:Y:S02]  /*1210*/  LOP3.LUT R3, R3, 0xffffe000, RZ, 0xc0, !PT ;  /* 0xffffe00003037812 */ /* 0x000fe400078ec0ff */
[----:B------:R-:W-:-:S02]  /*1220*/  LOP3.LUT R8, R5, R219, RZ, 0x3c, !PT ;  /* 0x000000db05087212 */ /* 0x000fc400078e3cff */
[-C--:B------:R-:W-:Y:S02]  /*1230*/  LOP3.LUT R4, R4, R22.reuse, RZ, 0x3c, !PT ;  /* 0x0000001604047212 */ /* 0x080fe400078e3cff */
        /* <DEDUP_REMOVED lines=24> */
[----:B------:R-:W-:Y:S01]  /*13c0*/  STL [R1+0x48], R26 ;  /* 0x0000481a01007387 */ /* 0x000fe20000100800 */
        /* <DEDUP_REMOVED lines=22> */
[----:B------:R-:W-:Y:S01]  /*1530*/  IADD3 R27, R248, 0x58, RZ ;  /* 0x00000058f81b7810 */ /* 0x000fe20007ffe0ff */
[----:B------:R2:W-:Y:S01]  /*1540*/  STL [R1+0x38], R8 ;  /* 0x0000380801007387 */ /* 0x0005e20000100800 */
[----:B------:R-:W-:Y:S02]  /*1550*/  LEA R145, R0, 0x6100, 0x1 ;  /* 0x0000610000917811 */ /* 0x000fe400078e08ff */
[C---:B------:R-:W-:Y:S01]  /*1560*/  IADD3 R24, R248.reuse, 0x70, RZ ;  /* 0x00000070f8187810 */ /* 0x040fe20007ffe0ff */
[----:B------:R3:W-:Y:S01]  /*1570*/  STL [R1+0x34], R7 ;  /* 0x0000340701007387 */ /* 0x0007e20000100800 */
[C---:B------:R-:W-:Y:S02]  /*1580*/  SEL R2, R13.reuse, 0xffffffc0, !P3 ;  /* 0xffffffc00d027807 */ /* 0x040fe40005800000 */
[----:B------:R-:W-:Y:S01]  /*1590*/  SEL R0, R13, 0xffffffc0, !P5 ;  /* 0xffffffc00d007807 */ /* 0x000fe20006800000 */
[----:B------:R4:W-:Y:S01]  /*15a0*/  STL [R1+0x30], R6 ;  /* 0x0000300601007387 */ /* 0x0009e20000100800 */
[C---:B------:R-:W-:Y:S01]  /*15b0*/  IADD3 R21, R248.reuse, 0x88, RZ ;  /* 0x00000088f8157810 */ /* 0x040fe20007ffe0ff */
[C---:B------:R-:W-:Y:S01]  /*15c0*/  IMAD.IADD R175, R145.reuse, 0x1, R2 ;  /* 0x0000000191af7824 */ /* 0x040fe200078e0202 */
[----:B------:R-:W-:Y:S01]  /*15d0*/  IADD3 R10, R248, 0xb0, RZ ;  /* 0x000000b0f80a7810 */ /* 0x000fe20007ffe0ff */
[----:B------:R5:W-:Y:S01]  /*15e0*/  STL [R1+0x2c], R3 ;  /* 0x00002c0301007387 */ /* 0x000be20000100800 */
[----:B------:R-:W-:-:S02]  /*15f0*/  IADD3 R180, R145, 0x20, RZ ;  /* 0x0000002091b47810 */ /* 0x000fc40007ffe0ff */
[----:B------:R-:W-:Y:S02]  /*1600*/  @P4 IADD3 R180, R145, -0x20, RZ ;  /* 0xffffffe091b44810 */ /* 0x000fe40007ffe0ff */
[----:B------:R-:W-:Y:S02]  /*1610*/  LEA R249, R19, 0x80, 0x1 ;  /* 0x0000008013f97811 */ /* 0x000fe400078e08ff */
[----:B------:R-:W-:Y:S01]  /*1620*/  SHF.R.S32.HI R10, RZ, 0x1f, R10 ;  /* 0x0000001fff0a7819 */ /* 0x000fe2000001140a */
[----:B------:R-:W-:Y:S01]  /*1630*/  IMAD.IADD R172, R2, 0x1, R180 ;  /* 0x0000000102ac7824 */ /* 0x000fe200078e02b4 */
[----:B-1----:R-:W-:Y:S02]  /*1640*/  LEA R9, R11, 0xc100, 0x1 ;  /* 0x0000c1000b097811 */ /* 0x002fe400078e08ff */
[----:B------:R-:W-:Y:S02]  /*1650*/  LEA R10, R17, 0xc100, 0x1 ;  /* 0x0000c100110a7811 */ /* 0x000fe400078e08ff */
[----:B--2---:R-:W-:-:S02]  /*1660*/  SEL R8, R20, 0xffffffe0, !P1 ;  /* 0xffffffe014087807 */ /* 0x004fc40004800000 */
[C---:B------:R-:W-:Y:S02]  /*1670*/  IADD3 R250, R249.reuse, -0x10, RZ ;  /* 0xfffffff0f9fa7810 */ /* 0x040fe40007ffe0ff */
[----:B---3--:R-:W-:Y:S01]  /*1680*/  LOP3.LUT R7, R218, 0x38, R102, 0xf8, !PT ;  /* 0x00000038da077812 */ /* 0x008fe200078ef866 */
[----:B------:R-:W-:Y:S01]  /*1690*/  IMAD.IADD R252, R249, 0x1, R8 ;  /* 0x00000001f9fc7824 */ /* 0x000fe200078e0208 */
[----:B------:R-:W-:Y:S02]  /*16a0*/  LEA R176, R4, 0xc100, 0x1 ;  /* 0x0000c10004b07811 */ /* 0x000fe400078e08ff */
[----:B------:R-:W-:Y:S02]  /*16b0*/  LOP3.LUT R7, R220, R7, R219, 0xf6, !PT ;  /* 0x00000007dc077212 */ /* 0x000fe400078ef6db */
[----:B----4-:R-:W-:Y:S01]  /*16c0*/  SEL R6, R13, 0xffffffc0, !P2 ;  /* 0xffffffc00d067807 */ /* 0x010fe20005000000 */
[----:B------:R-:W-:Y:S01]  /*16d0*/  IMAD.IADD R179, R176, 0x1, R0 ;  /* 0x00000001b0b37824 */ /* 0x000fe200078e0200 */
[----:B------:R-:W-:Y:S01]  /*16e0*/  LEA R7, R7, 0xc100, 0x1 ;  /* 0x0000c10007077811 */ /* 0x000fe200078e08ff */
[----:B-----5:R-:W-:Y:S01]  /*16f0*/  IMAD R3, R12, 0x8, R23 ;  /* 0x000000080c037824 */ /* 0x020fe200078e0217 */
[----:B------:R-:W-:Y:S01]  /*1700*/  IADD3 R13, R248, 0xa0, RZ ;  /* 0x000000a0f80d7810 */ /* 0x000fe20007ffe0ff */
[----:B------:R-:W-:Y:S01]  /*1710*/  IMAD.IADD R2, R249, 0x1, R6 ;  /* 0x00000001f9027824 */ /* 0x000fe200078e0206 */
[----:B------:R-:W-:-:S02]  /*1720*/  LEA R146, R5, 0x100, 0x1 ;  /* 0x0000010005927811 */ /* 0x000fc400078e08ff */
[----:B------:R1:W-:Y:S01]  /*1730*/  STL [R1+0x58], R3 ;  /* 0x0000580301007387 */ /* 0x0003e20000100800 */
[----:B------:R-:W-:Y:S02]  /*1740*/  @P0 IADD3 R250, R249, 0x10, RZ ;  /* 0x00000010f9fa0810 */ /* 0x000fe40007ffe0ff */
[----:B------:R-:W-:Y:S01]  /*1750*/  IMAD.IADD R174, R0, 0x1, R146 ;  /* 0x0000000100ae7824 */ /* 0x000fe200078e0292 */
[----:B------:R2:W-:Y:S01]  /*1760*/  STL [R1+0x28], R9 ;  /* 0x0000280901007387 */ /* 0x0005e20000100800 */
[----:B------:R-:W-:Y:S01]  /*1770*/  LOP3.LUT R202, R218, 0x18, R102, 0xf8, !PT ;  /* 0x00000018daca7812 */ /* 0x000fe200078ef866 */
[----:B------:R-:W-:Y:S01]  /*1780*/  IMAD.IADD R251, R8, 0x1, R250 ;  /* 0x0000000108fb7824 */ /* 0x000fe200078e02fa */
[----:B------:R-:W-:Y:S01]  /*1790*/  IADD3 R35, R248, 0x18, RZ ;  /* 0x00000018f8237810 */ /* 0x000fe20007ffe0ff */
[----:B------:R3:W-:Y:S01]  /*17a0*/  STL [R1+0x24], R7 ;  /* 0x0000240701007387 */ /* 0x0007e20000100800 */
[----:B------:R-:W-:Y:S02]  /*17b0*/  LOP3.LUT R202, R220, R202, R219, 0xf6, !PT ;  /* 0x000000cadcca7212 */ /* 0x000fe400078ef6db */
[----:B------:R-:W-:-:S02]  /*17c0*/  IADD3 R32, R248, 0x30, RZ ;  /* 0x00000030f8207810 */ /* 0x000fc40007ffe0ff */
[C---:B------:R-:W-:Y:S02]  /*17d0*/  IADD3 R29, R248.reuse, 0x48, RZ ;  /* 0x00000048f81d7810 */ /* 0x040fe40007ffe0ff */
[C---:B------:R-:W-:Y:S02]  /*17e0*/  IADD3 R26, R248.reuse, 0x60, RZ ;  /* 0x00000060f81a7810 */ /* 0x040fe40007ffe0ff */
[----:B------:R-:W-:Y:S02]  /*17f0*/  IADD3 R23, R248, 0x78, RZ ;  /* 0x00000078f8177810 */ /* 0x000fe40007ffe0ff */
[----:B------:R-:W-:Y:S02]  /*1800*/  SHF.R.S32.HI R11, RZ, 0x1f, R35 ;  /* 0x0000001fff0b7819 */ /* 0x000fe40000011423 */
[----:B------:R-:W-:Y:S02]  /*1810*/  LEA R202, R202, 0x100, 0x1 ;  /* 0x00000100caca7811 */ /* 0x000fe400078e08ff */
[----:B------:R-:W-:-:S02]  /*1820*/  SHF.R.S32.HI R11, RZ, 0x1f, R32 ;  /* 0x0000001fff0b7819 */ /* 0x000fc40000011420 */
        /* <DEDUP_REMOVED lines=19> */
[----:B------:R-:W-:-:S02]  /*1960*/  LEA R9, R15, 0xc100, 0x1 ;  /* 0x0000c1000f097811 */ /* 0x000fc400078e08ff */
[C---:B------:R-:W-:Y:S01]  /*1970*/  IADD3 R206, R102.reuse, 0x60, RZ ;  /* 0x0000006066ce7810 */ /* 0x040fe20007ffe0ff */
[----:B------:R1:W-:Y:S01]  /*1980*/  STL [R1+0x20], R7 ;  /* 0x0000200701007387 */ /* 0x0003e20000100800 */
[C---:B------:R-:W-:Y:S02]  /*1990*/  IADD3 R205, R102.reuse, 0x80, RZ ;  /* 0x0000008066cd7810 */ /* 0x040fe40007ffe0ff */
[----:B------:R-:W-:Y:S01]  /*19a0*/  IADD3 R204, R102, 0xa0, RZ ;  /* 0x000000a066cc7810 */ /* 0x000fe20007ffe0ff */
[----:B------:R-:W-:Y:S01]  /*19b0*/  STL [R1+0x1c], R10 ;  /* 0x00001c0a01007387 */ /* 0x000fe20000100800 */
[C---:B------:R-:W-:Y:S02]  /*19c0*/  IADD3 R37, R248.reuse, 0x8, RZ ;  /* 0x00000008f8257810 */ /* 0x040fe40007ffe0ff */
        /* <DEDUP_REMOVED lines=33> */
[----:B------:R-:W-:Y:S02]  /*1be0*/  SHF.R.S32.HI R11, RZ, 0x1f, R12 ;  /* 0x0000001fff0b7819 */ /* 0x000fe4000001140c */
        /* <DEDUP_REMOVED lines=10> */
[----:B------:R-:W-:Y:S01]  /*1c90*/  IADD3 R181, R180, 0x5800, RZ ;  /* 0x00005800b4b57810 */ /* 0x000fe20007ffe0ff */
[----:B-1----:R-:W-:-:S05]  /*1ca0*/  IMAD.IADD R2, R6, 0x1, R250 ;  /* 0x0000000106027824 */ /* 0x002fca00078e02fa */
[----:B------:R1:W-:Y:S04]  /*1cb0*/  STL [R1+0x4], R2 ;  /* 0x0000040201007387 */ /* 0x0003e80000100800 */
[----:B------:R1:W-:Y:S02]  /*1cc0*/  STL [R1], R0 ;  /* 0x0000000001007387 */ /* 0x0003e40000100800 */
.L_x_3420:
        /* <DEDUP_REMOVED lines=42> */
.L_x_3262:
[----:B------:R-:W-:-:S04]  /*1f70*/  ISETP.NE.U32.AND P0, PT, RZ, c[0x0][0x368], PT ;  /* 0x0000da00ff007a0c */ /* 0x000fc80003f05070 */
[----:B------:R-:W-:-:S13]  /*1f80*/  ISETP.NE.AND.EX P0, PT, RZ, c[0x0][0x36c], PT, P0 ;  /* 0x0000db00ff007a0c */ /* 0x000fda0003f05300 */
[----:B------:R-:W-:Y:S05]  /*1f90*/  @!P0 BRA `(.L_x_3263) ;  /* 0x0000004000008947 */ /* 0x000fea0003800000 */
[----:B---3--:R-:W-:-:S04]  /*1fa0*/  IADD3 R4, P0, R241, c[0x0][0x368], RZ ;  /* 0x0000da00f1047a10 */ /* 0x008fc80007f1e0ff */
[----:B------:R-:W-:-:S05]  /*1fb0*/  IADD3.X R5, R242, c[0x0][0x36c], RZ, P0, !PT ;  /* 0x0000db00f2057a10 */ /* 0x000fca00007fe4ff */
[----:B------:R1:W5:Y:S01]  /*1fc0*/  LDG.E R8, [R4.64] ;  /* 0x0000000a04087981 */ /* 0x000362000c1e1900 */
[----:B------:R-:W-:Y:S05]  /*1fd0*/  BRA `(.L_x_3264) ;  /* 0x0000005000007947 */ /* 0x000fea0003800000 */
.L_x_3263:
[----:B------:R-:W-:Y:S01]  /*1fe0*/  MOV R8, UR8 ;  /* 0x0000000800087c02 */ /* 0x000fe20008000f00 */
[----:B------:R-:W-:Y:S05]  /*1ff0*/  @!P5 BRA `(.L_x_3264) ;  /* 0x000000300000d947 */ /* 0x000fea0003800000 */
[----:B---3--:R-:W2:Y:S04]  /*2000*/  LDG.E R6, [R4.64] ;  /* 0x0000000a04067981 */ /* 0x008ea8000c1e1900 */
[----:B------:R-:W2:Y:S02]  /*2010*/  LDG.E R0, [R4.64+0x4] ;  /* 0x0000040a04007981 */ /* 0x000ea4000c1e1900 */
[----:B--2---:R-:W-:Y:S02]  /*2020*/  IADD3 R8, -R6, R0, RZ ;  /* 0x0000000006087210 */ /* 0x004fe40007ffe1ff */
.L_x_3264:
        /* <DEDUP_REMOVED lines=56> */
.L_x_3266:
[----:B------:R-:W-:Y:S05]  /*23b0*/  BSYNC B0 ;  /* 0x0000000000007941 */ /* 0x000fea0003800000 */
.L_x_3265:
        /* <DEDUP_REMOVED lines=18> */
[C---:B------:R-:W-:Y:S01]  /*24e0*/  IADD3 R72, P0, R247.reuse, R11, RZ ;  /* 0x0000000bf7487210 */ /* 0x040fe20007f1e0ff */
        /* <DEDUP_REMOVED lines=104> */
[C---:B------:R-:W-:Y:S02]  /*2b70*/  IMAD R15, R212.reuse, c[0x0][0x294], R8 ;  /* 0x0000a500d40f7a24 */ /* 0x040fe400078e0208 */
        /* <DEDUP_REMOVED lines=29> */
[----:B------:R-:W-:Y:S01]  /*2d50*/  LOP3.LUT R15, R218, 0x38, R12, 0xf8, !PT ;  /* 0x00000038da0f7812 */ /* 0x000fe200078ef80c */
        /* <DEDUP_REMOVED lines=16> */
[--C-:B------:R-:W-:Y:S01]  /*2e60*/  IADD3 R21, R19, R21, R220.reuse ;  /* 0x0000001513157210 */ /* 0x100fe20007ffe0dc */
        /* <DEDUP_REMOVED lines=29> */
.L_x_3292:
[----:B------:R-:W-:Y:S01]  /*3040*/  IMAD.SHL.U32 R66, R59, 0x40, RZ ;  /* 0x000000403b427824 */ /* 0x000fe200078e00ff */
[----:B------:R-:W-:Y:S04]  /*3050*/  DEPBAR.LE SB0, 0x0 ;  /* 0x000080000000791a */ /* 0x000fe80000000000 */
[----:B-1----:R-:W-:Y:S01]  /*3060*/  IMAD.IADD R2, R133, 0x1, R66 ;  /* 0x0000000185027824 */ /* 0x002fe200078e0242 */
[----:B------:R-:W-:Y:S01]  /*3070*/  ISETP.NE.AND P1, PT, R135, 0x1, PT ;  /* 0x000000018700780c */ /* 0x000fe20003f25270 */
[----:B------:R-:W-:Y:S01]  /*3080*/  IMAD.MOV.U32 R63, RZ, RZ, RZ ;  /* 0x000000ffff3f7224 */ /* 0x000fe200078e00ff */
[----:B------:R-:W-:Y:S01]  /*3090*/  WARPSYNC 0xffffffff ;  /* 0xffffffff00007948 */ /* 0x000fe20003800000 */
[----:B------:R-:W-:Y:S01]  /*30a0*/  IMAD.IADD R0, R118, 0x1, R2 ;  /* 0x0000000176007824 */ /* 0x000fe200078e0202 */
        /* <DEDUP_REMOVED lines=101> */
.L_x_3272:
[----:B------:R-:W-:Y:S05]  /*3700*/  BSYNC B0 ;  /* 0x0000000000007941 */ /* 0x000fea0003800000 */
.L_x_3271:
        /* <DEDUP_REMOVED lines=96> */
.L_x_3275:
[----:B------:R-:W-:Y:S05]  /*3d10*/  BSYNC B0 ;  /* 0x0000000000007941 */ /* 0x000fea0003800000 */
.L_x_3274:
        /* <DEDUP_REMOVED lines=59> */
.L_x_3277:
[----:B------:R-:W-:Y:S05]  /*40d0*/  BSYNC B0 ;  /* 0x0000000000007941 */ /* 0x000fea0003800000 */
.L_x_3276:
        /* <DEDUP_REMOVED lines=39> */
[-C--:B------:R-:W-:Y:S02]  /*4350*/  @!P0 FMUL.FTZ R12, R9, R0.reuse ;  /* 0x00000000090c8220 */ /* 0x080fe40000410000 */
        /* <DEDUP_REMOVED lines=21> */
.L_x_3279:
[----:B------:R-:W-:Y:S05]  /*44b0*/  BSYNC B0 ;  /* 0x0000000000007941 */ /* 0x000fea0003800000 */
.L_x_3278:
        /* <DEDUP_REMOVED lines=58> */
.L_x_3281:
[----:B------:R-:W-:Y:S05]  /*4860*/  BSYNC B0 ;  /* 0x0000000000007941 */ /* 0x000fea0003800000 */
.L_x_3280:
        /* <DEDUP_REMOVED lines=58> */
.L_x_3283:
[----:B------:R-:W-:Y:S05]  /*4c10*/  BSYNC B0 ;  /* 0x0000000000007941 */ /* 0x000fea0003800000 */
.L_x_3282:
        /* <DEDUP_REMOVED lines=58> */
.L_x_3270:
        /* <DEDUP_REMOVED lines=47> */
.L_x_3285:
[----:B------:R-:W-:Y:S05]  /*52b0*/  BSYNC B0 ;  /* 0x0000000000007941 */ /* 0x000fea0003800000 */
.L_x_3284:
        /* <DEDUP_REMOVED lines=159> */
.L_x_3287:
[----:B------:R-:W-:Y:S05]  /*5cb0*/  BSYNC B0 ;  /* 0x0000000000007941 */ /* 0x000fea0003800000 */
.L_x_3286:
        /* <DEDUP_REMOVED lines=123> */
.L_x_3289:
[----:B------:R-:W-:Y:S05]  /*6470*/  BSYNC B0 ;  /* 0x0000000000007941 */ /* 0x000fea0003800000 */
.L_x_3288:
        /* <DEDUP_REMOVED lines=126> */
.L_x_3269:
        /* <DEDUP_REMOVED lines=39> */
.L_x_3273:
[----:B------:R-:W-:Y:S05]  /*6ed0*/  BSYNC B1 ;  /* 0x0000000000017941 */ /* 0x000fea0003800000 */
.L_x_3268:
        /* <DEDUP_REMOVED lines=19> */
[----:B------:R-:W-:Y:S02]  /*7010*/  @P1 IMAD.MOV.U32 R5, RZ, RZ, R74 ;  /* 0x000000ffff051224 */ /* 0x000fe400078e004a */
[----:B------:R-:W-:Y:S01]  /*7020*/  @P1 IMAD R0, R3, c[0x0][0x258], RZ ;  /* 0x0000960003001a24 */ /* 0x000fe200078e02ff */
[----:B------:R-:W-:Y:S01]  /*7030*/  @P0 MOV R3, R74 ;  /* 0x0000004a00030202 */ /* 0x000fe20000000f00 */
[C---:B------:R-:W-:Y:S04]  /*7040*/  @P1 IMAD.WIDE.U32 R4, R2.reuse, c[0x0][0x258], R4 ;  /* 0x0000960002041a25 */ /* 0x040fe800078e0004 */
[----:B------:R-:W-:Y:S01]  /*7050*/  @P1 IMAD R2, R2, c[0x0][0x25c], R0 ;  /* 0x0000970002021a24 */ /* 0x000fe200078e0200 */
[----:B------:R-:W-:Y:S01]  /*7060*/  @P1 LEA R6, P2, R4, c[0x0][0x250], 0x1 ;  /* 0x0000940004061a11 */ /* 0x000fe200078408ff */
[----:B------:R-:W-:Y:S03]  /*7070*/  @P0 IMAD R0, R12, c[0x0][0x258], RZ ;  /* 0x000096000c000a24 */ /* 0x000fe600078e02ff */
[----:B------:R-:W-:Y:S01]  /*7080*/  @P1 IADD3 R2, R5, R2, RZ ;  /* 0x0000000205021210 */ /* 0x000fe20007ffe0ff */
[C---:B------:R-:W-:Y:S03]  /*7090*/  @P0 IMAD R0, R9.reuse, c[0x0][0x25c], R0 ;  /* 0x0000970009000a24 */ /* 0x040fe600078e0200 */
        /* <DEDUP_REMOVED lines=13> */
[----:B------:R-:W-:Y:S02]  /*7170*/  @P0 LEA.HI.X R5, R2, c[0x0][0x254], R0, 0x1, P2 ;  /* 0x0000950002050a11 */ /* 0x000fe400010f0c00 */
[----:B------:R1:W2:Y:S04]  /*7180*/  SHFL.IDX PT, R2, R10, RZ, 0x1c1f ;  /* 0x001c1fff0a027589 */ /* 0x0002a800000e0000 */
[----:B------:R1:W-:Y:S04]  /*7190*/  @P0 LDGSTS.E.BYPASS.LTC128B.128 [R192+0x1100], [R4.64], !P6 ;  /* 0x0110000004c00fae */ /* 0x0003e8000f101d4a */
[----:B------:R1:W-:Y:S04]  /*71a0*/  @P0 LDGSTS.E.BYPASS.LTC128B.128 [R192+0x3100], [R4.64+0x80], !P5 ;  /* 0x0310008004c00fae */ /* 0x0003e8000e901d4a */
[----:B------:R1:W-:Y:S01]  /*71b0*/  @P0 LDGSTS.E.BYPASS.LTC128B.128 [R192+0x5100], [R4.64+0x100], !P4 ;  /* 0x0510010004c00fae */ /* 0x0003e2000e101d4a */
[----:B------:R-:W-:Y:S03]  /*71c0*/  ISETP.GT.AND P0, PT, R65, R212, PT ;  /* 0x000000d44100720c */ /* 0x000fe60003f04270 */
[----:B------:R-:W0:Y:S04]  /*71d0*/  LDGDEPBAR ;  /* 0x00000000000079af */ /* 0x000e280000000000 */
        /* <DEDUP_REMOVED lines=14> */
[----:B------:R-:W-:Y:S11]  /*72c0*/  ISETP.GE.AND P0, PT, R25, c[0x0][0x1d4], PT ;  /* 0x0000750019007a0c */ /* 0x000ff60003f06270 */
[----:B------:R-:W-:Y:S02]  /*72d0*/  @!UPT UIADD3 URZ, URZ, URZ, URZ ;  /* 0x0000003f3f3ff290 */ /* 0x000fe4000fffe03f */
[----:B------:R-:W-:Y:S01]  /*72e0*/  @!P0 IMAD.SHL.U32 R0, R216, 0x8, RZ ;  /* 0x00000008d8008824 */ /* 0x000fe200078e00ff */
[----:B-1----:R1:W-:Y:S04]  /*72f0*/  @!P1 ST.E.128 [R4.64], R12 ;  /* 0x0000000c04009985 */ /* 0x0023e8000c101d0a */
        /* <DEDUP_REMOVED lines=18> */
.L_x_3291:
[----:B-123--:R-:W-:Y:S05]  /*7420*/  BSYNC B0 ;  /* 0x0000000000007941 */ /* 0x00efea0003800000 */
.L_x_3290:
[C---:B------:R-:W-:Y:S02]  /*7430*/  ISETP.GT.AND P0, PT, R59.reuse, R96, PT ;  /* 0x000000603b00720c */ /* 0x040fe40003f04270 */
[----:B------:R-:W-:Y:S11]  /*7440*/  IADD3 R59, R59, -0x1, RZ ;  /* 0xffffffff3b3b7810 */ /* 0x000ff60007ffe0ff */
[----:B------:R-:W-:Y:S01]  /*7450*/  @P0 SHF.R.S32.HI R4, RZ, 0x1f, R59 ;  /* 0x0000001fff040819 */ /* 0x000fe2000001143b */
[----:B------:R-:W-:Y:S02]  /*7460*/  @P0 IMAD R0, R124, R59, RZ ;  /* 0x0000003b7c000224 */ /* 0x000fe400078e02ff */
[----:B------:R-:W-:Y:S02]  /*7470*/  @P0 IMAD.MOV.U32 R2, RZ, RZ, R80 ;  /* 0x000000ffff020224 */ /* 0x000fe400078e0050 */
[----:B------:R-:W-:Y:S02]  /*7480*/  @P0 IMAD.MOV.U32 R3, RZ, RZ, R79 ;  /* 0x000000ffff030224 */ /* 0x000fe400078e004f */
[-C--:B------:R-:W-:Y:S02]  /*7490*/  @P0 IMAD R0, R4, R129.reuse, R0 ;  /* 0x0000008104000224 */ /* 0x080fe400078e0200 */
[----:B------:R-:W-:Y:S04]  /*74a0*/  @P0 IMAD.WIDE.U32 R2, R59, R129, R2 ;  /* 0x000000813b020225 */ /* 0x000fe800078e0002 */
[----:B------:R-:W-:Y:S01]  /*74b0*/  @P0 IMAD.IADD R0, R3, 0x1, R0 ;  /* 0x0000000103000824 */ /* 0x000fe200078e0200 */
[C---:B------:R-:W-:Y:S04]  /*74c0*/  @P0 LEA R4, P1, R2.reuse, c[0x0][0x220], 0x1 ;  /* 0x0000880002040a11 */ /* 0x040fe800078208ff */
[----:B------:R-:W-:Y:S02]  /*74d0*/  @P0 LEA.HI.X R5, R2, c[0x0][0x224], R0, 0x1, P1 ;  /* 0x0000890002050a11 */ /* 0x000fe400008f0c00 */
        /* <DEDUP_REMOVED lines=15> */
.L_x_3267:
        /* <DEDUP_REMOVED lines=32> */
.L_x_3294:
[----:B------:R-:W-:Y:S05]  /*77d0*/  BSYNC B0 ;  /* 0x0000000000007941 */ /* 0x000fea0003800000 */
.L_x_3293:
        /* <DEDUP_REMOVED lines=105> */
.L_x_3425:
[----:B------:R-:W-:Y:S05]  /*7e70*/  BRA.DIV ~URZ, `(.L_x_3297) ;  /* 0x000106727f007947 */ /* 0x000fea000b800000 */
[----:B------:R3:W4:Y:S02]  /*7e80*/  SHFL.IDX PT, R0, R7, RZ, 0x181f ;  /* 0x00181fff07007589 */ /* 0x00072400000e0000 */
.L_x_3426:
        /* <DEDUP_REMOVED lines=16> */
.L_x_3299:
[----:B------:R-:W-:Y:S05]  /*7f90*/  BSYNC B0 ;  /* 0x0000000000007941 */ /* 0x000fea0003800000 */
.L_x_3298:
[----:B------:R-:W-:Y:S05]  /*7fa0*/  BRA.DIV ~URZ, `(.L_x_3300) ;  /* 0x000105a27f007947 */ /* 0x000fea000b800000 */
[----:B--2---:R2:W1:Y:S04]  /*7fb0*/  SHFL.IDX PT, R6, R5, 0x1, 0x181f ;  /* 0x00381f0005067f89 */ /* 0x00446800000e0000 */
[----:B----4-:R2:W4:Y:S02]  /*7fc0*/  SHFL.IDX PT, R0, R7, 0x1, 0x181f ;  /* 0x00381f0007007f89 */ /* 0x01052400000e0000 */
.L_x_3427:
        /* <DEDUP_REMOVED lines=16> */
.L_x_3302:
[----:B------:R-:W-:Y:S05]  /*80d0*/  BSYNC B0 ;  /* 0x0000000000007941 */ /* 0x000fea0003800000 */
.L_x_3301:
[----:B------:R-:W-:Y:S05]  /*80e0*/  BRA.DIV ~URZ, `(.L_x_3303) ;  /* 0x000105227f007947 */ /* 0x000fea000b800000 */
[----:B-1----:R1:W2:Y:S02]  /*80f0*/  SHFL.IDX PT, R6, R5, 0x2, 0x181f ;  /* 0x00581f0005067f89 */ /* 0x0022a400000e0000 */
.L_x_3428:
[----:B------:R-:W-:Y:S05]  /*8100*/  BRA.DIV ~URZ, `(.L_x_3304) ;  /* 0x000105727f007947 */ /* 0x000fea000b800000 */
[----:B----4-:R4:W1:Y:S02]  /*8110*/  SHFL.IDX PT, R0, R7, 0x2, 0x181f ;  /* 0x00581f0007007f89 */ /* 0x01086400000e0000 */
.L_x_3429:
        /* <DEDUP_REMOVED lines=16> */
.L_x_3306:
[----:B------:R-:W-:Y:S05]  /*8220*/  BSYNC B0 ;  /* 0x0000000000007941 */ /* 0x000fea0003800000 */
.L_x_3305:
[----:B------:R-:W-:Y:S05]  /*8230*/  BRA.DIV ~URZ, `(.L_x_3307) ;  /* 0x000104a27f007947 */ /* 0x000fea000b800000 */
[----:B-12---:R-:W1:Y:S04]  /*8240*/  SHFL.IDX PT, R5, R5, 0x3, 0x181f ;  /* 0x00781f0005057f89 */ /* 0x006e6800000e0000 */
[----:B------:R2:W3:Y:S02]  /*8250*/  SHFL.IDX PT, R0, R7, 0x3, 0x181f ;  /* 0x00781f0007007f89 */ /* 0x0004e400000e0000 */
.L_x_3430:
[----:B------:R-:W-:Y:S01]  /*8260*/  IADD3 R2, R4, 0x60, RZ ;  /* 0x0000006004027810 */ /* 0x000fe20007ffe0ff */
[----:B-----5:R-:W-:-:S03]  /*8270*/  IMAD.WIDE.U32 R232, R12, c[0x0][0x2b0], RZ ;  /* 0x0000ac000ce87a25 */ /* 0x020fc600078e00ff */
[----:B------:R-:W-:-:S13]  /*8280*/  ISETP.GE.AND P0, PT, R2, R34, PT ;  /* 0x000000220200720c */ /* 0x000fda0003f06270 */
[-C--:B---3--:R-:W-:Y:S02]  /*8290*/  @!P0 LEA R8, P3, R210, R0.reuse, 0x1 ;  /* 0x00000000d2088211 */ /* 0x088fe400078608ff */
[-C--:B------:R-:W-:Y:S02]  /*82a0*/  @!P0 LEA R6, P2, R208, R0.reuse, 0x1 ;  /* 0x00000000d0068211 */ /* 0x080fe400078408ff */
[C---:B------:R-:W-:Y:S02]  /*82b0*/  @!P0 LEA R2, P1, R209.reuse, R0, 0x1 ;  /* 0x00000000d1028211 */ /* 0x040fe400078208ff */
[----:B------:R-:W-:Y:S02]  /*82c0*/  SHF.R.S32.HI R0, RZ, 0x1f, R12 ;  /* 0x0000001fff007819 */ /* 0x000fe4000001140c */
[-C--:B-1----:R-:W-:Y:S02]  /*82d0*/  @!P0 LEA.HI.X R9, R210, R5.reuse, R211, 0x1, P3 ;  /* 0x00000005d2098211 */ /* 0x082fe400018f0cd3 */
[-C--:B--2-4-:R-:W-:Y:S01]  /*82e0*/  @!P0 LEA.HI.X R7, R208, R5.reuse, R225, 0x1, P2 ;  /* 0x00000005d0078211 */ /* 0x094fe200010f0ce1 */
[----:B------:R-:W-:Y:S01]  /*82f0*/  IMAD R0, R0, c[0x0][0x2b0], RZ ;  /* 0x0000ac0000007a24 */ /* 0x000fe200078e02ff */
[----:B------:R-:W-:Y:S01]  /*8300*/  @!P0 LEA.HI.X R3, R209, R5, R224, 0x1, P1 ;  /* 0x00000005d1038211 */ /* 0x000fe200008f0ce0 */
        /* <DEDUP_REMOVED lines=8> */
[----:B------:R-:W-:Y:S02]  /*8390*/  IMAD.IADD R234, R233, 0x1, R0 ;  /* 0x00000001e9ea7824 */ /* 0x000fe400078e0200 */
[----:B------:R1:W-:Y:S01]  /*83a0*/  @!P0 LDGSTS.E.BYPASS.LTC128B.128 [R192+0x17100], [R2.64], !P4 ;  /* 0x1710000002c08fae */ /* 0x0003e2000e101d4a */
[----:B------:R-:W-:Y:S02]  /*83b0*/  ISETP.GE.AND P4, PT, R208, c[0x0][0x1d4], PT ;  /* 0x00007500d0007a0c */ /* 0x000fe40003f86270 */
[----:B------:R-:W-:Y:S01]  /*83c0*/  SEL R95, RZ, 0x10, P5 ;  /* 0x00000010ff5f7807 */ /* 0x000fe20002800000 */
        /* <DEDUP_REMOVED lines=66> */
.L_x_3308:
        /* <DEDUP_REMOVED lines=99> */
.L_x_3312:
[----:B-12-4-:R-:W-:Y:S05]  /*8e20*/  BSYNC B0 ;  /* 0x0000000000007941 */ /* 0x016fea0003800000 */
.L_x_3311:
        /* <DEDUP_REMOVED lines=132> */
.L_x_3316:
[----:B------:R-:W-:Y:S05]  /*9670*/  BSYNC B0 ;  /* 0x0000000000007941 */ /* 0x000fea0003800000 */
.L_x_3315:
        /* <DEDUP_REMOVED lines=41> */
.L_x_3318:
[----:B------:R-:W-:Y:S05]  /*9910*/  BSYNC B0 ;  /* 0x0000000000007941 */ /* 0x000fea0003800000 */
.L_x_3317:
        /* <DEDUP_REMOVED lines=41> */
.L_x_3320:
[----:B------:R-:W-:Y:S05]  /*9bb0*/  BSYNC B0 ;  /* 0x0000000000007941 */ /* 0x000fea0003800000 */
.L_x_3319:
        /* <DEDUP_REMOVED lines=41> */
.L_x_3322:
[----:B------:R-:W-:Y:S05]  /*9e50*/  BSYNC B0 ;  /* 0x0000000000007941 */ /* 0x000fea0003800000 */
.L_x_3321:
        /* <DEDUP_REMOVED lines=41> */
.L_x_3324:
[----:B------:R-:W-:Y:S05]  /*a0f0*/  BSYNC B0 ;  /* 0x0000000000007941 */ /* 0x000fea0003800000 */
.L_x_3323:
        /* <DEDUP_REMOVED lines=40> */
.L_x_3314:
[----:B------:R-:W-:Y:S05]  /*a380*/  BSYNC B1 ;  /* 0x0000000000017941 */ /* 0x000fea0003800000 */
.L_x_3313:
        /* <DEDUP_REMOVED lines=44> */
.L_x_3327:
[----:B------:R-:W-:Y:S05]  /*a650*/  BSYNC B0 ;  /* 0x0000000000007941 */ /* 0x000fea0003800000 */
.L_x_3326:
        /* <DEDUP_REMOVED lines=41> */
.L_x_3329:
[----:B------:R-:W-:Y:S05]  /*a8f0*/  BSYNC B0 ;  /* 0x0000000000007941 */ /* 0x000fea0003800000 */
.L_x_3328:
        /* <DEDUP_REMOVED lines=41> */
.L_x_3331:
[----:B------:R-:W-:Y:S05]  /*ab90*/  BSYNC B0 ;  /* 0x0000000000007941 */ /* 0x000fea0003800000 */
.L_x_3330:
        /* <DEDUP_REMOVED lines=41> */
.L_x_3333:
[----:B------:R-:W-:Y:S05]  /*ae30*/  BSYNC B0 ;  /* 0x0000000000007941 */ /* 0x000fea0003800000 */
.L_x_3332:
        /* <DEDUP_REMOVED lines=41> */
.L_x_3335:
[----:B------:R-:W-:Y:S05]  /*b0d0*/  BSYNC B0 ;  /* 0x0000000000007941 */ /* 0x000fea0003800000 */
.L_x_3334:
        /* <DEDUP_REMOVED lines=41> */
.L_x_3310:
        /* <DEDUP_REMOVED lines=54> */
.L_x_3337:
[----:B-12-4-:R-:W-:Y:S05]  /*b6d0*/  BSYNC B0 ;  /* 0x0000000000007941 */ /* 0x016fea0003800000 */
.L_x_3336:
        /* <DEDUP_REMOVED lines=174> */
.L_x_3341:
[----:B------:R-:W-:Y:S05]  /*c1c0*/  BSYNC B0 ;  /* 0x0000000000007941 */ /* 0x000fea0003800000 */
.L_x_3340:
        /* <DEDUP_REMOVED lines=92> */
.L_x_3343:
[----:B------:R-:W-:Y:S05]  /*c790*/  BSYNC B0 ;  /* 0x0000000000007941 */ /* 0x000fea0003800000 */
.L_x_3342:
        /* <DEDUP_REMOVED lines=91> */
.L_x_3339:
[----:B------:R-:W-:Y:S05]  /*cd50*/  BSYNC B1 ;  /* 0x0000000000017941 */ /* 0x000fea0003800000 */
.L_x_3338:
        /* <DEDUP_REMOVED lines=102> */
.L_x_3345:
[----:B------:R-:W-:Y:S05]  /*d3c0*/  BSYNC B0 ;  /* 0x0000000000007941 */ /* 0x000fea0003800000 */
.L_x_3344:
        /* <DEDUP_REMOVED lines=92> */
.L_x_3347:
[----:B------:R-:W-:Y:S05]  /*d990*/  BSYNC B0 ;  /* 0x0000000000007941 */ /* 0x000fea0003800000 */
.L_x_3346:
        /* <DEDUP_REMOVED lines=91> */
.L_x_3325:
[----:B------:R-:W-:Y:S05]  /*df50*/  BSYNC B2 ;  /* 0x0000000000027941 */ /* 0x000fea0003800000 */
.L_x_3309:
[----:B------:R-:W-:Y:S01]  /*df60*/  IMAD R0, R64, c[0x0][0x208], RZ ;  /* 0x0000820040007a24 */ /* 0x000fe200078e02ff */
[----:B------:R-:W-:-:S04]  /*df70*/  DEPBAR.LE SB0, 0x0 ;  /* 0x000080000000791a */ /* 0x000fc80000000000 */
[----:B------:R-:W-:Y:S01]  /*df80*/  IMAD.WIDE.U32 R2, R196, c[0x0][0x208], RZ ;  /* 0x00008200c4027a25 */ /* 0x000fe200078e00ff */
[----:B------:R-:W-:Y:S01]  /*df90*/  BAR.SYNC.DEFER_BLOCKING 0x0 ;  /* 0x0000000000007b1d */ /* 0x000fe20000010000 */
[----:B------:R-:W-:Y:S02]  /*dfa0*/  SHF.L.U64.HI R90, R210, 0x1, R211 ;  /* 0x00000001d25a7819 */ /* 0x000fe400000102d3 */
[----:B------:R-:W-:Y:S01]  /*dfb0*/  IMAD R0, R196, c[0x0][0x20c], R0 ;  /* 0x00008300c4007a24 */ /* 0x000fe200078e0200 */
[----:B------:R-:W-:Y:S01]  /*dfc0*/  SHF.L.U64.HI R91, R208, 0x1, R225 ;  /* 0x00000001d05b7819 */ /* 0x000fe200000102e1 */
[----:B------:R-:W-:Y:S01]  /*dfd0*/  IMAD.WIDE.U32 R226, R63, c[0x0][0x210], RZ ;  /* 0x000084003fe27a25 */ /* 0x000fe200078e00ff */
[----:B------:R-:W-:Y:S01]  /*dfe0*/  ISETP.GE.AND P3, PT, R210, c[0x0][0x1d4], PT ;  /* 0x00007500d2007a0c */ /* 0x000fe20003f66270 */
[----:B------:R-:W-:Y:S01]  /*dff0*/  BSSY B0, `(.L_x_3348) ;  /* 0x0000115000007945 */ /* 0x000fe20003800000 */
[----:B------:R-:W-:Y:S01]  /*e000*/  SHF.L.U64.HI R93, R209, 0x1, R224 ;  /* 0x00000001d15d7819 */ /* 0x000fe200000102e0 */
[----:B------:R-:W-:-:S02]  /*e010*/  IMAD.IADD R3, R3, 0x1, R0 ;  /* 0x0000000103037824 */ /* 0x000fc400078e0200 */
[----:B------:R-:W-:Y:S02]  /*e020*/  IMAD R0, R65, c[0x0][0x218], RZ ;  /* 0x0000860041007a24 */ /* 0x000fe400078e02ff */
[----:B------:R-:W-:-:S04]  /*e030*/  IMAD.WIDE.U32 R2, R194, c[0x0][0x218], R2 ;  /* 0x00008600c2027a25 */ /* 0x000fc800078e0002 */
[----:B-12---:R-:W-:Y:S01]  /*e040*/  IMAD R4, R194, c[0x0][0x21c], R0 ;  /* 0x00008700c2047a24 */ /* 0x006fe200078e0200 */
[----:B------:R-:W-:Y:S01]  /*e050*/  IADD3 R0, P0, R2, R226, RZ ;  /* 0x000000e202007210 */ /* 0x000fe20007f1e0ff */
[----:B------:R-:W-:Y:S02]  /*e060*/  IMAD R228, R63, c[0x0][0x214], R227 ;  /* 0x000085003fe47a24 */ /* 0x000fe400078e02e3 */
[----:B------:R-:W-:Y:S02]  /*e070*/  IMAD.SHL.U32 R88, R210, 0x2, RZ ;  /* 0x00000002d2587824 */ /* 0x000fe400078e00ff */
[----:B------:R-:W-:Y:S01]  /*e080*/  IMAD.SHL.U32 R89, R208, 0x2, RZ ;  /* 0x00000002d0597824 */ /* 0x000fe200078e00ff */
[----:B------:R-:W-:Y:S01]  /*e090*/  IADD3.X R2, R228, R3, R4, P0, !PT ;  /* 0x00000003e4027210 */ /* 0x000fe200007fe404 */
[----:B------:R-:W-:Y:S01]  /*e0a0*/  IMAD.SHL.U32 R92, R209, 0x2, RZ ;  /* 0x00000002d15c7824 */ /* 0x000fe200078e00ff */
[C---:B------:R-:W-:Y:S01]  /*e0b0*/  LEA R3, P0, R0.reuse, c[0x0][0x1f8], 0x1 ;  /* 0x00007e0000037a11 */ /* 0x040fe200078008ff */
[----:B------:R-:W-:Y:S03]  /*e0c0*/  LDSM.16.M88.4 R24, [R145] ;  /* 0x000000009118783b */ /* 0x000fe60000000200 */
[----:B------:R-:W-:Y:S01]  /*e0d0*/  LEA.HI.X R4, R0, c[0x0][0x1fc], R2, 0x1, P0 ;  /* 0x00007f0000047a11 */ /* 0x000fe200000f0c02 */
[----:B------:R-:W-:Y:S04]  /*e0e0*/  LDSM.16.M88.4 R32, [R145+0x800] ;  /* 0x000800009120783b */ /* 0x000fe80000000200 */
        /* <DEDUP_REMOVED lines=8> */
[C---:B------:R-:W-:Y:S02]  /*e170*/  IADD3 R16, P1, R0.reuse, R92, RZ ;  /* 0x0000005c00107210 */ /* 0x040fe40007f3e0ff */
[-C--:B------:R-:W-:Y:S01]  /*e180*/  IADD3 R20, P2, R0, R89.reuse, RZ ;  /* 0x0000005900147210 */ /* 0x080fe20007f5e0ff */
[C-C-:B--2---:R-:W-:Y:S01]  /*e190*/  IMAD.X R23, R2.reuse, 0x1, R90.reuse, P0 ;  /* 0x0000000102177824 */ /* 0x144fe200000e065a */
[----:B------:R-:W-:Y:S01]  /*e1a0*/  LDSM.16.M88.4 R8, [R177] ;  /* 0x00000000b108783b */ /* 0x000fe20000000200 */
[C---:B------:R-:W-:Y:S01]  /*e1b0*/  IMAD.X R17, R2.reuse, 0x1, R93, P1 ;  /* 0x0000000102117824 */ /* 0x040fe200008e065d */
[----:B---3--:R-:W-:Y:S01]  /*e1c0*/  IADD3 R18, P0, R3, R88, RZ ;  /* 0x0000005803127210 */ /* 0x008fe20007f1e0ff */
[--C-:B------:R-:W-:Y:S01]  /*e1d0*/  IMAD.X R21, R2, 0x1, R91.reuse, P2 ;  /* 0x0000000102157824 */ /* 0x100fe200010e065b */
[----:B------:R-:W-:Y:S01]  /*e1e0*/  ISETP.GE.AND P1, PT, R208, c[0x0][0x1d4], PT ;  /* 0x00007500d0007a0c */ /* 0x000fe20003f26270 */
[----:B------:R-:W2:Y:S01]  /*e1f0*/  LDSM.16.M88.4 R36, [R180] ;  /* 0x00000000b424783b */ /* 0x000ea20000000200 */
[----:B------:R-:W-:Y:S01]  /*e200*/  ISETP.GE.AND P2, PT, R209, c[0x0][0x1d4], PT ;  /* 0x00007500d1007a0c */ /* 0x000fe20003f46270 */
[C---:B----4-:R-:W-:Y:S01]  /*e210*/  IMAD.X R19, R12.reuse, 0x1, R90, P0 ;  /* 0x000000010c137824 */ /* 0x050fe200000e065a */
[----:B------:R-:W-:Y:S01]  /*e220*/  IADD3 R14, P0, R3, R89, RZ ;  /* 0x00000059030e7210 */ /* 0x000fe20007f1e0ff */
[----:B------:R-:W3:Y:S04]  /*e230*/  LDSM.16.M88.4 R76, [R191] ;  /* 0x00000000bf4c783b */ /* 0x000ee80000000200 */
[----:B------:R-:W-:Y:S01]  /*e240*/  IMAD.X R15, R12, 0x1, R91, P0 ;  /* 0x000000010c0f7824 */ /* 0x000fe200000e065b */
[C---:B------:R-:W-:Y:S01]  /*e250*/  ISETP.LT.OR P0, PT, R72.reuse, 0x1, P3 ;  /* 0x000000014800780c */ /* 0x040fe20001f01670 */
[----:B------:R-:W4:Y:S01]  /*e260*/  LDSM.16.M88.4 R80, [R190] ;  /* 0x00000000be50783b */ /* 0x000f220000000200 */
[----:B------:R-:W-:-:S03]  /*e270*/  ISETP.LT.OR P3, PT, R72, 0x21, P3 ;  /* 0x000000214800780c */ /* 0x000fc60001f61670 */
[----:B------:R-:W1:Y:S01]  /*e280*/  LDSM.16.M88.4 R84, [R189] ;  /* 0x00000000bd54783b */ /* 0x000e620000000200 */
[C---:B------:R-:W-:Y:S07]  /*e290*/  HMMA.16816.F32 R28, R4.reuse, R24, RZ ;  /* 0x00000018041c723c */ /* 0x040fee00000018ff */
[----:B------:R-:W-:Y:S01]  /*e2a0*/  @!PT LDS RZ, [RZ] ;  /* 0x00000000fffff984 */ /* 0x000fe20000000800 */
[----:B------:R-:W-:Y:S01]  /*e2b0*/  @!PT LDS RZ, [RZ] ;  /* 0x00000000fffff984 */ /* 0x000fe20000000800 */
[----:B------:R-:W-:Y:S01]  /*e2c0*/  @!PT LDS RZ, [RZ] ;  /* 0x00000000fffff984 */ /* 0x000fe20000000800 */
[----:B------:R1:W-:Y:S01]  /*e2d0*/  LDGSTS.E.BYPASS.LTC128B.128 [R192+0x100], [R22.64], !P0 ;  /* 0x0010000016c07fae */ /* 0x0003e2000c101d4a */
[C---:B------:R-:W-:Y:S02]  /*e2e0*/  ISETP.LT.OR P0, PT, R72.reuse, 0x1, P1 ;  /* 0x000000014800780c */ /* 0x040fe40000f01670 */
        /* <DEDUP_REMOVED lines=9> */
[C---:B------:R-:W-:Y:S01]  /*e380*/  HMMA.16816.F32 R60, R4.reuse, R46, RZ ;  /* 0x0000002e043c723c */ /* 0x040fe200000018ff */
[----:B------:R-:W-:Y:S01]  /*e390*/  IMAD.X R3, R12, 0x1, R93, P0 ;  /* 0x000000010c037824 */ /* 0x000fe200000e065d */
[----:B------:R-:W-:Y:S01]  /*e3a0*/  ISETP.LT.OR P0, PT, R72, 0x21, P2 ;  /* 0x000000214800780c */ /* 0x000fe20001701670 */
[----:B------:R2:W-:Y:S05]  /*e3b0*/  LDGSTS.E.BYPASS.LTC128B.128 [R192+0x3100], [R14.64], !P1 ;  /* 0x031000000ec07fae */ /* 0x0005ea000c901d4a */
[C---:B-1----:R-:W-:Y:S07]  /*e3c0*/  HMMA.16816.F32 R20, R4.reuse, R32, RZ ;  /* 0x000000200414723c */ /* 0x042fee00000018ff */
[----:B------:R1:W-:Y:S01]  /*e3d0*/  LDGSTS.E.BYPASS.LTC128B.128 [R192+0x5100], [R2.64], !P0 ;  /* 0x0510000002c07fae */ /* 0x0003e2000c101d4a */
[----:B------:R-:W-:Y:S01]  /*e3e0*/  HMMA.16816.F32 R68, R4, R40, RZ ;  /* 0x000000280444723c */ /* 0x000fe200000018ff */
[----:B------:R-:W-:-:S02]  /*e3f0*/  ISETP.GT.AND P0, PT, R94, R217, PT ;  /* 0x000000d95e00720c */ /* 0x000fc40003f04270 */
[----:B------:R-:W-:Y:S04]  /*e400*/  LDSM.16.M88.4 R32, [R175+0x800] ;  /* 0x00080000af20783b */ /* 0x000fe80000000200 */
[----:B------:R-:W-:Y:S01]  /*e410*/  LDSM.16.M88.4 R72, [R175+0x1000] ;  /* 0x00100000af48783b */ /* 0x000fe20000000200 */
[----:B------:R-:W-:Y:S03]  /*e420*/  HMMA.16816.F32 R56, R4, R42, RZ ;  /* 0x0000002a0438723c */ /* 0x000fe600000018ff */
[----:B------:R-:W1:Y:S04]  /*e430*/  LDSM.16.M88.4 R4, [R179] ;  /* 0x00000000b304783b */ /* 0x000e680000000200 */
[----:B------:R-:W0:Y:S01]  /*e440*/  LDGDEPBAR ;  /* 0x00000000000079af */ /* 0x000e220000000000 */
[C---:B--2--5:R-:W-:Y:S08]  /*e450*/  HMMA.16816.F32 R64, R8.reuse, R36, R28 ;  /* 0x000000240840723c */ /* 0x064ff0000000181c */
[C---:B------:R-:W-:Y:S01]  /*e460*/  HMMA.16816.F32 R44, R8.reuse, R38, R24 ;  /* 0x00000026082c723c */ /* 0x040fe20000001818 */
[----:B------:R-:W2:Y:S07]  /*e470*/  LDSM.16.M88.4 R36, [R175] ;  /* 0x00000000af24783b */ /* 0x000eae0000000200 */
[C---:B---3--:R-:W-:Y:S08]  /*e480*/  HMMA.16816.F32 R40, R8.reuse, R76, R20 ;  /* 0x0000004c0828723c */ /* 0x048ff00000001814 */
[C---:B------:R-:W-:Y:S01]  /*e490*/  HMMA.16816.F32 R28, R8.reuse, R78, R48 ;  /* 0x0000004e081c723c */ /* 0x040fe20000001830 */
[----:B------:R-:W3:Y:S07]  /*e4a0*/  LDSM.16.M88.4 R76, [R175+0x1800] ;  /* 0x00180000af4c783b */ /* 0x000eee0000000200 */
[C---:B----4-:R-:W-:Y:S08]  /*e4b0*/  HMMA.16816.F32 R24, R8.reuse, R80, R52 ;  /* 0x000000500818723c */ /* 0x050ff00000001834 */
[C---:B------:R-:W-:Y:S01]  /*e4c0*/  HMMA.16816.F32 R20, R8.reuse, R82, R60 ;  /* 0x000000520814723c */ /* 0x040fe2000000183c */
[----:B------:R-:W-:Y:S07]  /*e4d0*/  LDSM.16.M88.4 R80, [R172+0x800] ;  /* 0x00080000ac50783b */ /* 0x000fee0000000200 */
[C---:B------:R-:W-:Y:S01]  /*e4e0*/  HMMA.16816.F32 R16, R8.reuse, R84, R68 ;  /* 0x000000540810723c */ /* 0x040fe20000001844 */
[----:B------:R-:W-:Y:S07]  /*e4f0*/  LDSM.16.M88.4 R68, [R172] ;  /* 0x00000000ac44783b */ /* 0x000fee0000000200 */
[----:B------:R-:W-:Y:S01]  /*e500*/  HMMA.16816.F32 R12, R8, R86, R56 ;  /* 0x00000056080c723c */ /* 0x000fe20000001838 */
[----:B------:R-:W4:Y:S04]  /*e510*/  LDSM.16.M88.4 R8, [R178] ;  /* 0x00000000b208783b */ /* 0x000f280000000200 */
[----:B------:R-:W-:Y:S03]  /*e520*/  LDSM.16.M88.4 R84, [R175+0x2800] ;  /* 0x00280000af54783b */ /* 0x000fe60000000200 */
[C---:B-1----:R-:W-:Y:S01]  /*e530*/  HMMA.16816.F32 R56, R4.reuse, R32, R40 ;  /* 0x000000200438723c */ /* 0x042fe20000001828 */
[----:B------:R-:W1:Y:S07]  /*e540*/  LDSM.16.M88.4 R40, [R172+0x1000] ;  /* 0x00100000ac28783b */ /* 0x000e6e0000000200 */
[C---:B--2---:R-:W-:Y:S08]  /*e550*/  HMMA.16816.F32 R64, R4.reuse, R36, R64 ;  /* 0x000000240440723c */ /* 0x044ff00000001840 */
[C---:B------:R-:W-:Y:S08]  /*e560*/  HMMA.16816.F32 R60, R4.reuse, R38, R44 ;  /* 0x00000026043c723c */ /* 0x040ff0000000182c */
[C---:B------:R-:W-:Y:S01]  /*e570*/  HMMA.16816.F32 R52, R4.reuse, R34, R28 ;  /* 0x000000220434723c */ /* 0x040fe2000000181c */
[----:B------:R-:W2:Y:S07]  /*e580*/  LDSM.16.M88.4 R32, [R172+0x1800] ;  /* 0x00180000ac20783b */ /* 0x000eae0000000200 */
[C---:B------:R-:W-:Y:S01]  /*e590*/  HMMA.16816.F32 R48, R4.reuse, R72, R24 ;  /* 0x000000480430723c */ /* 0x040fe20000001818 */
[----:B------:R-:W-:Y:S07]  /*e5a0*/  LDSM.16.M88.4 R24, [R145+0x2000] ;  /* 0x002000009118783b */ /* 0x000fee0000000200 */
[C---:B------:R-:W-:Y:S01]  /*e5b0*/  HMMA.16816.F32 R44, R4.reuse, R74, R20 ;  /* 0x0000004a042c723c */ /* 0x040fe20000001814 */
[----:B------:R-:W-:Y:S07]  /*e5c0*/  LDSM.16.M88.4 R72, [R145+0x2800] ;  /* 0x002800009148783b */ /* 0x000fee0000000200 */
[C---:B---3--:R-:W-:Y:S08]  /*e5d0*/  HMMA.16816.F32 R36, R4.reuse, R76, R16 ;  /* 0x0000004c0424723c */ /* 0x048ff00000001810 */
[----:B------:R-:W-:Y:S01]  /*e5e0*/  HMMA.16816.F32 R28, R4, R78, R12 ;  /* 0x0000004e041c723c */ /* 0x000fe2000000180c */
[----:B------:R-:W3:Y:S04]  /*e5f0*/  LDSM.16.M88.4 R4, [R176+0x4000] ;  /* 0x00400000b004783b */ /* 0x000ee80000000200 */
[----:B------:R-:W2:Y:S03]  /*e600*/  LDSM.16.M88.4 R76, [R145+0x3000] ;  /* 0x00300000914c783b */ /* 0x000ea60000000200 */
[C---:B----4-:R-:W-:Y:S08]  /*e610*/  HMMA.16816.F32 R20, R8.reuse, R68, R64 ;  /* 0x000000440814723c */ /* 0x050ff00000001840 */
[C---:B------:R-:W-:Y:S08]  /*e620*/  HMMA.16816.F32 R16, R8.reuse, R70, R60 ;  /* 0x000000460810723c */ /* 0x040ff0000000183c */
[C---:B------:R-:W-:Y:S08]  /*e630*/  HMMA.16816.F32 R12, R8.reuse, R80, R56 ;  /* 0x00000050080c723c */ /* 0x040ff00000001838 */
[C---:B------:R-:W-:Y:S01]  /*e640*/  HMMA.16816.F32 R68, R8.reuse, R82, R52 ;  /* 0x000000520844723c */ /* 0x040fe20000001834 */
[----:B------:R-:W4:Y:S07]  /*e650*/  LDSM.16.M88.4 R80, [R145+0x3800] ;  /* 0x003800009150783b */ /* 0x000f2e0000000200 */
[C---:B-1----:R-:W-:Y:S08]  /*e660*/  HMMA.16816.F32 R64, R8.reuse, R40, R48 ;  /* 0x000000280840723c */ /* 0x042ff00000001830 */
[C---:B------:R-:W-:Y:S01]  /*e670*/  HMMA.16816.F32 R60, R8.reuse, R42, R44 ;  /* 0x0000002a083c723c */ /* 0x040fe2000000182c */
[----:B------:R-:W-:Y:S07]  /*e680*/  LDSM.16.M88.4 R40, [R188] ;  /* 0x00000000bc28783b */ /* 0x000fee0000000200 */
[C---:B--2---:R-:W-:Y:S01]  /*e690*/  HMMA.16816.F32 R56, R8.reuse, R32, R36 ;  /* 0x000000200838723c */ /* 0x044fe20000001824 */
[----:B------:R-:W-:Y:S07]  /*e6a0*/  LDSM.16.M88.4 R36, [R187] ;  /* 0x00000000bb24783b */ /* 0x000fee0000000200 */
[----:B------:R-:W-:Y:S01]  /*e6b0*/  HMMA.16816.F32 R48, R8, R34, R28 ;  /* 0x000000220830723c */ /* 0x000fe2000000181c */
[----:B------:R-:W1:Y:S04]  /*e6c0*/  LDSM.16.M88.4 R8, [R177+0x4000] ;  /* 0x00400000b108783b */ /* 0x000e680000000200 */
[----:B------:R-:W2:Y:S03]  /*e6d0*/  LDSM.16.M88.4 R32, [R186] ;  /* 0x00000000ba20783b */ /* 0x000ea60000000200 */
[C---:B---3--:R-:W-:Y:S08]  /*e6e0*/  HMMA.16816.F32 R52, R4.reuse, R24, R20 ;  /* 0x000000180434723c */ /* 0x048ff00000001814 */
[C---:B------:R-:W-:Y:S08]  /*e6f0*/  HMMA.16816.F32 R44, R4.reuse, R26, R16 ;  /* 0x0000001a042c723c */ /* 0x040ff00000001810 */
[C---:B------:R-:W-:Y:S08]  /*e700*/  HMMA.16816.F32 R28, R4.reuse, R72, R12 ;  /* 0x00000048041c723c */ /* 0x040ff0000000180c */
[C---:B------:R-:W-:Y:S01]  /*e710*/  HMMA.16816.F32 R24, R4.reuse, R74, R68 ;  /* 0x0000004a0418723c */ /* 0x040fe20000001844 */
[----:B------:R-:W3:Y:S07]  /*e720*/  LDSM.16.M88.4 R72, [R185] ;  /* 0x00000000b948783b */ /* 0x000eee0000000200 */
[C---:B------:R-:W-:Y:S08]  /*e730*/  HMMA.16816.F32 R20, R4.reuse, R76, R64 ;  /* 0x0000004c0414723c */ /* 0x040ff00000001840 */
[C---:B------:R-:W-:Y:S01]  /*e740*/  HMMA.16816.F32 R16, R4.reuse, R78, R60 ;  /* 0x0000004e0410723c */ /* 0x040fe2000000183c */
[----:B------:R-:W-:Y:S07]  /*e750*/  LDSM.16.M88.4 R76, [R172+0x2800] ;  /* 0x00280000ac4c783b */ /* 0x000fee0000000200 */
        /* <DEDUP_REMOVED lines=12> */
[----:B------:R-:W2:Y:S07]  /*e820*/  LDSM.16.M88.4 R32, [R175+0x3800] ;  /* 0x00380000af20783b */ /* 0x000eae0000000200 */
[C---:B---3--:R-:W-:Y:S08]  /*e830*/  HMMA.16816.F32 R36, R8.reuse, R72, R12 ;  /* 0x000000480824723c */ /* 0x048ff0000000180c */
[----:B------:R-:W-:Y:S01]  /*e840*/  HMMA.16816.F32 R28, R8, R74, R48 ;  /* 0x0000004a081c723c */ /* 0x000fe20000001830 */
[----:B------:R-:W3:Y:S07]  /*e850*/  LDSM.16.M88.4 R8, [R178+0x4000] ;  /* 0x00400000b208783b */ /* 0x000eee0000000200 */
[C---:B----4-:R-:W-:Y:S08]  /*e860*/  HMMA.16816.F32 R20, R4.reuse, R80, R68 ;  /* 0x000000500414723c */ /* 0x050ff00000001844 */
[C---:B------:R-:W-:Y:S01]  /*e870*/  HMMA.16816.F32 R16, R4.reuse, R82, R64 ;  /* 0x000000520410723c */ /* 0x040fe20000001840 */
[----:B------:R-:W4:Y:S07]  /*e880*/  LDSM.16.M88.4 R80, [R172+0x3000] ;  /* 0x00300000ac50783b */ /* 0x000f2e0000000200 */
[C---:B------:R-:W-:Y:S08]  /*e890*/  HMMA.16816.F32 R12, R4.reuse, R84, R60 ;  /* 0x00000054040c723c */ /* 0x040ff0000000183c */
[C---:B------:R-:W-:Y:S01]  /*e8a0*/  HMMA.16816.F32 R72, R4.reuse, R86, R56 ;  /* 0x000000560448723c */ /* 0x040fe20000001838 */
[----:B------:R-:W4:Y:S07]  /*e8b0*/  LDSM.16.M88.4 R84, [R172+0x3800] ;  /* 0x00380000ac54783b */ /* 0x000f2e0000000200 */
[C---:B-1----:R-:W-:Y:S08]  /*e8c0*/  HMMA.16816.F32 R68, R4.reuse, R40, R52 ;  /* 0x000000280444723c */ /* 0x042ff00000001834 */
[C---:B------:R-:W-:Y:S01]  /*e8d0*/  HMMA.16816.F32 R64, R4.reuse, R42, R44 ;  /* 0x0000002a0440723c */ /* 0x040fe2000000182c */
[----:B------:R-:W-:Y:S04]  /*e8e0*/  LDSM.16.M88.4 R44, [R145+0x4000] ;  /* 0x00400000912c783b */ /* 0x000fe80000000200 */
[----:B------:R-:W-:Y:S03]  /*e8f0*/  LDSM.16.M88.4 R40, [R145+0x4800] ;  /* 0x004800009128783b */ /* 0x000fe60000000200 */
[C---:B--2---:R-:W-:Y:S01]  /*e900*/  HMMA.16816.F32 R60, R4.reuse, R32, R36 ;  /* 0x00000020043c723c */ /* 0x044fe20000001824 */
[----:B------:R-:W-:Y:S07]  /*e910*/  LDSM.16.M88.4 R36, [R145+0x5000] ;  /* 0x005000009124783b */ /* 0x000fee0000000200 */
[----:B------:R-:W-:Y:S01]  /*e920*/  HMMA.16816.F32 R52, R4, R34, R28 ;  /* 0x000000220434723c */ /* 0x000fe2000000181c */
[----:B------:R-:W1:Y:S07]  /*e930*/  LDSM.16.M88.4 R4, [R176+0x8000] ;  /* 0x00800000b004783b */ /* 0x000e6e0000000200 */
[C---:B---3--:R-:W-:Y:S01]  /*e940*/  HMMA.16816.F32 R28, R8.reuse, R78, R72 ;  /* 0x0000004e081c723c */ /* 0x048fe20000001848 */
[----:B------:R-:W2:Y:S07]  /*e950*/  LDSM.16.M88.4 R72, [R145+0x5800] ;  /* 0x005800009148783b */ /* 0x000eae0000000200 */
[C---:B------:R-:W-:Y:S08]  /*e960*/  HMMA.16816.F32 R56, R8.reuse, R24, R20 ;  /* 0x000000180838723c */ /* 0x040ff00000001814 */
[C---:B------:R-:W-:Y:S01]  /*e970*/  HMMA.16816.F32 R32, R8.reuse, R76, R12 ;  /* 0x0000004c0820723c */ /* 0x040fe2000000180c */
[----:B------:R-:W-:Y:S04]  /*e980*/  LDSM.16.M88.4 R12, [R177+0x8000] ;  /* 0x00800000b10c783b */ /* 0x000fe80000000200 */
[----:B------:R-:W-:Y:S03]  /*e990*/  LDSM.16.M88.4 R76, [R175+0x4800] ;  /* 0x00480000af4c783b */ /* 0x000fe60000000200 */
[C---:B------:R-:W-:Y:S08]  /*e9a0*/  HMMA.16816.F32 R48, R8.reuse, R26, R16 ;  /* 0x0000001a0830723c */ /* 0x040ff00000001810 */
[C---:B----4-:R-:W-:Y:S01]  /*e9b0*/  HMMA.16816.F32 R24, R8.reuse, R80, R68 ;  /* 0x000000500818723c */ /* 0x050fe20000001844 */
[----:B------:R-:W-:Y:S07]  /*e9c0*/  LDSM.16.M88.4 R68, [R184] ;  /* 0x00000000b844783b */ /* 0x000fee0000000200 */
[C---:B------:R-:W-:Y:S01]  /*e9d0*/  HMMA.16816.F32 R20, R8.reuse, R82, R64 ;  /* 0x000000520814723c */ /* 0x040fe20000001840 */
[----:B------:R-:W-:Y:S07]  /*e9e0*/  LDSM.16.M88.4 R80, [R175+0x5000] ;  /* 0x00500000af50783b */ /* 0x000fee0000000200 */
[C---:B------:R-:W-:Y:S08]  /*e9f0*/  HMMA.16816.F32 R16, R8.reuse, R84, R60 ;  /* 0x000000540810723c */ /* 0x040ff0000000183c */
[----:B------:R-:W-:Y:S01]  /*ea00*/  HMMA.16816.F32 R8, R8, R86, R52 ;  /* 0x000000560808723c */ /* 0x000fe20000001834 */
[----:B------:R-:W3:Y:S07]  /*ea10*/  LDSM.16.M88.4 R84, [R183] ;  /* 0x00000000b754783b */ /* 0x000eee0000000200 */
[C---:B-1----:R-:W-:Y:S08]  /*ea20*/  HMMA.16816.F32 R64, R4.reuse, R44, R56 ;  /* 0x0000002c0440723c */ /* 0x042ff00000001838 */
[C---:B------:R-:W-:Y:S01]  /*ea30*/  HMMA.16816.F32 R56, R4.reuse, R40, R32 ;  /* 0x000000280438723c */ /* 0x040fe20000001820 */
[----:B------:R-:W-:Y:S07]  /*ea40*/  LDSM.16.M88.4 R32, [R181] ;  /* 0x00000000b520783b */ /* 0x000fee0000000200 */
[C---:B------:R-:W-:Y:S08]  /*ea50*/  HMMA.16816.F32 R60, R4.reuse, R46, R48 ;  /* 0x0000002e043c723c */ /* 0x040ff00000001830 */
[C---:B------:R-:W-:Y:S01]  /*ea60*/  HMMA.16816.F32 R52, R4.reuse, R42, R28 ;  /* 0x0000002a0434723c */ /* 0x040fe2000000181c */
[----:B------:R-:W1:Y:S07]  /*ea70*/  LDSM.16.M88.4 R40, [R182] ;  /* 0x00000000b628783b */ /* 0x000e6e0000000200 */
[C---:B--2---:R-:W-:Y:S01]  /*ea80*/  HMMA.16816.F32 R28, R4.reuse, R74, R8 ;  /* 0x0000004a041c723c */ /* 0x044fe20000001808 */
[----:B------:R-:W2:Y:S07]  /*ea90*/  LDSM.16.M88.4 R8, [R179+0x8000] ;  /* 0x00800000b308783b */ /* 0x000eae0000000200 */
[C---:B------:R-:W-:Y:S01]  /*eaa0*/  HMMA.16816.F32 R48, R4.reuse, R36, R24 ;  /* 0x000000240430723c */ /* 0x040fe20000001818 */
[----:B------:R-:W4:Y:S07]  /*eab0*/  LDSM.16.M88.4 R24, [R175+0x4000] ;  /* 0x00400000af18783b */ /* 0x000f2e0000000200 */
[C---:B------:R-:W-:Y:S08]  /*eac0*/  HMMA.16816.F32 R44, R4.reuse, R38, R20 ;  /* 0x00000026042c723c */ /* 0x040ff00000001814 */
[----:B------:R-:W-:Y:S08]  /*ead0*/  HMMA.16816.F32 R36, R4, R72, R16 ;  /* 0x000000480424723c */ /* 0x000ff00000001810 */
[C---:B---3--:R-:W-:Y:S08]  /*eae0*/  HMMA.16816.F32 R4, R12.reuse, R84, R56 ;  /* 0x000000540c04723c */ /* 0x048ff00000001838 */
[C---:B------:R-:W-:Y:S08]  /*eaf0*/  HMMA.16816.F32 R20, R12.reuse, R68, R64 ;  /* 0x000000440c14723c */ /* 0x040ff00000001840 */
[C---:B------:R-:W-:Y:S08]  /*eb00*/  HMMA.16816.F32 R16, R12.reuse, R70, R60 ;  /* 0x000000460c10723c */ /* 0x040ff0000000183c */
[C---:B------:R-:W-:Y:S01]  /*eb10*/  HMMA.16816.F32 R68, R12.reuse, R86, R52 ;  /* 0x000000560c44723c */ /* 0x040fe20000001834 */
[----:B------:R-:W3:Y:S07]  /*eb20*/  LDSM.16.M88.4 R84, [R175+0x5800] ;  /* 0x00580000af54783b */ /* 0x000eee0000000200 */
[C---:B-1----:R-:W-:Y:S08]  /*eb30*/  HMMA.16816.F32 R72, R12.reuse, R40, R48 ;  /* 0x000000280c48723c */ /* 0x042ff00000001830 */
[C---:B------:R-:W-:Y:S01]  /*eb40*/  HMMA.16816.F32 R64, R12.reuse, R42, R44 ;  /* 0x0000002a0c40723c */ /* 0x040fe2000000182c */
[----:B------:R-:W-:Y:S04]  /*eb50*/  LDSM.16.M88.4 R44, [R172+0x4000] ;  /* 0x00400000ac2c783b */ /* 0x000fe80000000200 */
[----:B------:R-:W-:Y:S03]  /*eb60*/  LDSM.16.M88.4 R40, [R172+0x4800] ;  /* 0x00480000ac28783b */ /* 0x000fe60000000200 */
[C---:B------:R-:W-:Y:S01]  /*eb70*/  HMMA.16816.F32 R60, R12.reuse, R32, R36 ;  /* 0x000000200c3c723c */ /* 0x040fe20000001824 */
[----:B------:R-:W-:Y:S07]  /*eb80*/  LDSM.16.M88.4 R36, [R172+0x5000] ;  /* 0x00500000ac24783b */ /* 0x000fee0000000200 */
[----:B------:R-:W-:Y:S01]  /*eb90*/  HMMA.16816.F32 R56, R12, R34, R28 ;  /* 0x000000220c38723c */ /* 0x000fe2000000181c */
[----:B------:R-:W-:Y:S07]  /*eba0*/  LDSM.16.M88.4 R32, [R172+0x5800] ;  /* 0x00580000ac20783b */ /* 0x000fee0000000200 */
[----:B--2---:R-:W-:Y:S01]  /*ebb0*/  HMMA.16816.F32 R28, R8, R76, R4 ;  /* 0x0000004c081c723c */ /* 0x004fe20000001804 */
[----:B------:R-:W1:Y:S01]  /*ebc0*/  LDSM.16.M88.4 R4, [R178+0x8000] ;  /* 0x00800000b204783b */ /* 0x000e620000000200 */
[----:B------:R-:W-:-:S06]  /*ebd0*/  DEPBAR.LE SB0, 0x0 ;  /* 0x000080000000791a */ /* 0x000fcc0000000000 */
[C---:B----4-:R-:W-:Y:S08]  /*ebe0*/  HMMA.16816.F32 R52, R8.reuse, R24, R20 ;  /* 0x000000180834723c */ /* 0x050ff00000001814 */
[C---:B------:R-:W-:Y:S08]  /*ebf0*/  HMMA.16816.F32 R48, R8.reuse, R26, R16 ;  /* 0x0000001a0830723c */ /* 0x040ff00000001810 */
[C---:B------:R-:W-:Y:S08]  /*ec00*/  HMMA.16816.F32 R24, R8.reuse, R78, R68 ;  /* 0x0000004e0818723c */ /* 0x040ff00000001844 */
[C---:B------:R-:W-:Y:S08]  /*ec10*/  HMMA.16816.F32 R20, R8.reuse, R80, R72 ;  /* 0x000000500814723c */ /* 0x040ff00000001848 */
[C---:B------:R-:W-:Y:S08]  /*ec20*/  HMMA.16816.F32 R16, R8.reuse, R82, R64 ;  /* 0x000000520810723c */ /* 0x040ff00000001840 */
[C---:B---3--:R-:W-:Y:S08]  /*ec30*/  HMMA.16816.F32 R12, R8.reuse, R84, R60 ;  /* 0x00000054080c723c */ /* 0x048ff0000000183c */
        /* <DEDUP_REMOVED lines=12> */
[----:B------:R-:W-:Y:S01]  /*ed00*/  ISETP.NE.AND P2, PT, R96, 0x1, PT ;  /* 0x000000016000780c */ /* 0x000fe20003f45270 */
[----:B------:R-:W-:Y:S01]  /*ed10*/  IMAD R2, R94, 0x40, R235 ;  /* 0x000000405e027824 */ /* 0x000fe200078e02eb */
[----:B------:R-:W-:Y:S01]  /*ed20*/  ISETP.GT.AND P0, PT, R213, 0x3f, PT ;  /* 0x0000003fd500780c */ /* 0x000fe20003f04270 */
        /* <DEDUP_REMOVED lines=27> */
.L_x_3431:
        /* <DEDUP_REMOVED lines=17> */
.L_x_3432:
        /* <DEDUP_REMOVED lines=21> */
.L_x_3349:
[----:B------:R-:W-:Y:S05]  /*f140*/  BSYNC B0 ;  /* 0x0000000000007941 */ /* 0x000fea0003800000 */
.L_x_3348:
[----:B------:R-:W-:Y:S01]  /*f150*/  IMAD.IADD R0, R127, 0x1, -R248 ;  /* 0x000000017f007824 */ /* 0x000fe200078e0af8 */
[----:B------:R-:W0:Y:S04]  /*f160*/  LDGDEPBAR ;  /* 0x00000000000079af */ /* 0x000e280000000000 */
[C---:B------:R-:W-:Y:S02]  /*f170*/  ISETP.GT.AND P3, PT, R0.reuse, RZ, PT ;  /* 0x000000ff0000720c */ /* 0x040fe40003f64270 */
[C---:B------:R-:W-:Y:S02]  /*f180*/  ISETP.GT.AND P2, PT, R0.reuse, 0x1, PT ;  /* 0x000000010000780c */ /* 0x040fe40003f44270 */
[----:B------:R-:W-:Y:S02]  /*f190*/  ISETP.GT.AND P1, PT, R0, 0x8, PT ;  /* 0x000000080000780c */ /* 0x000fe40003f24270 */
[----:B-1----:R-:W-:-:S02]  /*f1a0*/  FSEL R6, R52, -INF , P3 ;  /* 0xff80000034067808 */ /* 0x002fc40001800000 */
        /* <DEDUP_REMOVED lines=8> */
[----:B------:R-:W-:Y:S02]  /*f230*/  FSEL R9, R49, -INF , P0 ;  /* 0xff80000031097808 */ /* 0x000fe40000000000 */
[----:B------:R-:W-:Y:S02]  /*f240*/  ISETP.GT.AND P3, PT, R0, 0x10, PT ;  /* 0x000000100000780c */ /* 0x000fe40003f64270 */
        /* <DEDUP_REMOVED lines=8> */
[C---:B------:R-:W-:Y:S02]  /*f2d0*/  ISETP.GT.AND P1, PT, R0.reuse, 0x18, PT ;  /* 0x000000180000780c */ /* 0x040fe40003f24270 */
        /* <DEDUP_REMOVED lines=19> */
[----:B------:R-:W-:Y:S02]  /*f410*/  FSEL R82, R43, -INF , P0 ;  /* 0xff8000002b527808 */ /* 0x000fe40000000000 */
[----:B------:R-:W-:Y:S02]  /*f420*/  FSEL R74, R41, -INF , P0 ;  /* 0xff800000294a7808 */ /* 0x000fe40000000000 */
[C---:B------:R-:W-:Y:S02]  /*f430*/  ISETP.GT.AND P5, PT, R0.reuse, 0x28, PT ;  /* 0x000000280000780c */ /* 0x040fe40003fa4270 */
        /* <DEDUP_REMOVED lines=41> */
.L_x_3433:
        /* <DEDUP_REMOVED lines=35> */
[----:B---3--:R-:W-:Y:S01]  /*f900*/  FFMA.FTZ R3, R14, c[0x0][0x2d0], -R0 ;  /* 0x0000b4000e037a23 */ /* 0x008fe20000010800 */
[----:B------:R-:W-:-:S05]  /*f910*/  F2FP.PACK_AB R14, R90, R88 ;  /* 0x000000585a0e723e */ /* 0x000fca00000000ff */
[----:B------:R3:W4:Y:S02]  /*f920*/  MUFU.EX2 R92, R3 ;  /* 0x00000003005c7308 */ /* 0x0007240000000800 */
[----:B---3--:R-:W-:Y:S01]  /*f930*/  FFMA.FTZ R3, R15, c[0x0][0x2d0], -R2 ;  /* 0x0000b4000f037a23 */ /* 0x008fe20000010802 */
[----:B----4-:R-:W-:-:S05]  /*f940*/  F2FP.PACK_AB R15, R92, R89 ;  /* 0x000000595c0f723e */ /* 0x010fca00000000ff */
[----:B------:R3:W4:Y:S02]  /*f950*/  MUFU.EX2 R93, R3 ;  /* 0x00000003005d7308 */ /* 0x0007240000000800 */
[C---:B-1----:R-:W-:Y:S08]  /*f960*/  HMMA.16816.F32 R24, R12.reuse, R4, RZ ;  /* 0x000000040c18723c */ /* 0x042ff000000018ff */
[----:B--2---:R-:W-:Y:S01]  /*f970*/  HMMA.16816.F32 R44, R12, R8, RZ ;  /* 0x000000080c2c723c */ /* 0x004fe200000018ff */
[----:B---3--:R-:W-:-:S02]  /*f980*/  FFMA.FTZ R3, R17, c[0x0][0x2d0], -R2 ;  /* 0x0000b40011037a23 */ /* 0x008fc40000010802 */
[----:B------:R-:W-:-:S04]  /*f990*/  FADD.FTZ R17, R87, R85 ;  /* 0x0000005557117221 */ /* 0x000fc80000010000 */
[----:B----4-:R-:W-:Y:S01]  /*f9a0*/  F2FP.PACK_AB R8, R93, R95 ;  /* 0x0000005f5d08723e */ /* 0x010fe200000000ff */
[----:B------:R1:W-:Y:S01]  /*f9b0*/  MUFU.EX2 R96, R3 ;  /* 0x0000000300607308 */ /* 0x0003e20000000800 */
[----:B------:R-:W-:Y:S01]  /*f9c0*/  HMMA.16816.F32 R28, R12, R10, RZ ;  /* 0x0000000a0c1c723c */ /* 0x000fe200000018ff */
[----:B------:R-:W-:Y:S02]  /*f9d0*/  FADD.FTZ R17, R89, R17 ;  /* 0x0000001159117221 */ /* 0x000fe40000010000 */
[--C-:B-1----:R-:W-:Y:S02]  /*f9e0*/  FFMA.FTZ R3, R18, c[0x0][0x2d0], -R2.reuse ;  /* 0x0000b40012037a23 */ /* 0x102fe40000010802 */
[----:B------:R-:W-:Y:S02]  /*f9f0*/  FFMA.FTZ R18, R73, c[0x0][0x2d0], -R2 ;  /* 0x0000b40049127a23 */ /* 0x000fe40000010802 */
[----:B------:R1:W2:Y:S02]  /*fa00*/  MUFU.EX2 R99, R3 ;  /* 0x0000000300637308 */ /* 0x0002a40000000800 */
[----:B-1----:R-:W-:Y:S01]  /*fa10*/  FFMA.FTZ R3, R19, c[0x0][0x2d0], -R0 ;  /* 0x0000b40013037a23 */ /* 0x002fe20000010800 */
[----:B--2---:R-:W-:Y:S01]  /*fa20*/  F2FP.PACK_AB R10, R99, R96 ;  /* 0x00000060630a723e */ /* 0x004fe200000000ff */
[----:B------:R-:W-:-:S04]  /*fa30*/  FFMA.FTZ R19, R74, c[0x0][0x2d0], -R2 ;  /* 0x0000b4004a137a23 */ /* 0x000fc80000010802 */
        /* <DEDUP_REMOVED lines=220> */
.L_x_3360:
[----:B------:R-:W-:Y:S04]  /*10800*/  DEPBAR.LE SB0, 0x0 ;  /* 0x000080000000791a */ /* 0x000fe80000000000 */
[----:B------:R-:W-:Y:S01]  /*10810*/  WARPSYNC 0xffffffff ;  /* 0xffffffff00007948 */ /* 0x000fe20003800000 */
[----:B------:R-:W-:Y:S01]  /*10820*/  BAR.SYNC.DEFER_BLOCKING 0x0 ;  /* 0x0000000000007b1d */ /* 0x000fe20000010000 */
[----:B------:R-:W-:Y:S01]  /*10830*/  SHF.R.S32.HI R0, RZ, 0x1f, R196 ;  /* 0x0000001fff007819 */ /* 0x000fe200000114c4 */
[----:B------:R-:W-:Y:S01]  /*10840*/  IMAD.WIDE.U32 R2, R196, c[0x0][0x208], RZ ;  /* 0x00008200c4027a25 */ /* 0x000fe200078e00ff */
[C---:B------:R-:W-:Y:S02]  /*10850*/  ISETP.GE.AND P4, PT, R209.reuse, c[0x0][0x1d4], PT ;  /* 0x00007500d1007a0c */ /* 0x040fe40003f86270 */
[----:B------:R-:W-:Y:S01]  /*10860*/  ISETP.GE.AND P3, PT, R208, c[0x0][0x1d4], PT ;  /* 0x00007500d0007a0c */ /* 0x000fe20003f66270 */
[----:B------:R-:W-:Y:S01]  /*10870*/  IMAD R0, R0, c[0x0][0x208], RZ ;  /* 0x0000820000007a24 */ /* 0x000fe200078e02ff */
[C---:B------:R-:W-:Y:S01]  /*10880*/  SHF.L.U64.HI R30, R209.reuse, 0x1, R224 ;  /* 0x00000001d11e7819 */ /* 0x040fe200000102e0 */
[----:B------:R-:W-:Y:S01]  /*10890*/  IMAD.SHL.U32 R23, R209, 0x2, RZ ;  /* 0x00000002d1177824 */ /* 0x000fe200078e00ff */
[----:B------:R-:W-:Y:S01]  /*108a0*/  SHF.L.U64.HI R22, R208, 0x1, R225 ;  /* 0x00000001d0167819 */ /* 0x000fe200000102e1 */
[----:B------:R-:W-:Y:S01]  /*108b0*/  IMAD R0, R196, c[0x0][0x20c], R0 ;  /* 0x00008300c4007a24 */ /* 0x000fe200078e0200 */
[----:B------:R-:W-:Y:S01]  /*108c0*/  SHF.L.U64.HI R14, R210, 0x1, R211 ;  /* 0x00000001d20e7819 */ /* 0x000fe200000102d3 */
        /* <DEDUP_REMOVED lines=23> */
.L_x_3434:
[----:B------:R-:W5:Y:S01]  /*10a40*/  SHFL.IDX PT, R3, R5, RZ, 0x181f ;  /* 0x00181fff05037589 */ /* 0x000f6200000e0000 */
[----:B------:R-:W-:Y:S01]  /*10a50*/  SEL R193, RZ, 0x10, P6 ;  /* 0x00000010ffc17807 */ /* 0x000fe20003000000 */
[----:B------:R-:W-:Y:S03]  /*10a60*/  BSSY B0, `(.L_x_3355) ;  /* 0x00000fe000007945 */ /* 0x000fe60003800000 */
[----:B------:R4:W-:Y:S05]  /*10a70*/  SHFL.IDX PT, R12, R4, 0x1, 0x181f ;  /* 0x00381f00040c7f89 */ /* 0x0009ea00000e0000 */
[----:B------:R3:W2:Y:S01]  /*10a80*/  SHFL.IDX PT, R2, R5, 0x1, 0x181f ;  /* 0x00381f0005027f89 */ /* 0x0006a200000e0000 */
[C---:B-----5:R-:W-:Y:S05]  /*10a90*/  IADD3 R6, P0, R3.reuse, R13, RZ ;  /* 0x0000000d03067210 */ /* 0x060fea0007f1e0ff */
[C---:B---3--:R-:W-:Y:S01]  /*10aa0*/  IMAD.X R7, R0.reuse, 0x1, R14, P0 ;  /* 0x0000000100077824 */ /* 0x048fe200000e060e */
[----:B----4-:R-:W-:Y:S04]  /*10ab0*/  IADD3 R4, P0, R3, R15, RZ ;  /* 0x0000000f03047210 */ /* 0x010fe80007f1e0ff */
[----:B------:R3:W-:Y:S01]  /*10ac0*/  LDGSTS.E.BYPASS.LTC128B.128 [R192+0x100], [R6.64], !P6 ;  /* 0x0010000006c07fae */ /* 0x0007e2000f101d4a */
[----:B------:R-:W-:Y:S05]  /*10ad0*/  IMAD.X R5, R0, 0x1, R22, P0 ;  /* 0x0000000100057824 */ /* 0x000fea00000e0616 */
        /* <DEDUP_REMOVED lines=11> */
[----:B------:R-:W-:Y:S01]  /*10b90*/  IADD3 R28, P1, P0, R4, R2, R15 ;  /* 0x00000002041c7210 */ /* 0x000fe2000783e00f */
[----:B------:R-:W-:Y:S01]  /*10ba0*/  IMAD.X R15, R0, 0x1, R30, P2 ;  /* 0x00000001000f7824 */ /* 0x000fe200010e061e */
[----:B------:R-:W-:Y:S02]  /*10bb0*/  IADD3 R4, -R13, 0x10, RZ ;  /* 0x000000100d047810 */ /* 0x000fe40007ffe1ff */
[----:B------:R-:W-:Y:S02]  /*10bc0*/  ISETP.NE.U32.AND P2, PT, R193, RZ, PT ;  /* 0x000000ffc100720c */ /* 0x000fe40003f45070 */
[----:B------:R2:W-:Y:S01]  /*10bd0*/  LDGSTS.E.BYPASS.LTC128B.128 [R192+0x4100], [R14.64], !P4 ;  /* 0x041000000ec07fae */ /* 0x0005e2000e101d4a */
[----:B------:R-:W-:Y:S02]  /*10be0*/  LOP3.LUT R4, R4, 0xf, RZ, 0xc0, !PT ;  /* 0x0000000f04047812 */ /* 0x000fe400078ec0ff */
[----:B------:R-:W-:Y:S02]  /*10bf0*/  IADD3.X R29, RZ, R12, R22, P1, P0 ;  /* 0x0000000cff1d7210 */ /* 0x000fe40000fe0416 */
[----:B------:R-:W-:Y:S02]  /*10c00*/  IADD3 R2, P1, P0, R4, R2, R23 ;  /* 0x0000000204027210 */ /* 0x000fe4000783e017 */
[C---:B---3--:R-:W-:Y:S03]  /*10c10*/  HMMA.16816.F32 R4, R32.reuse, R8, RZ ;  /* 0x000000082004723c */ /* 0x048fe600000018ff */
[----:B------:R-:W-:Y:S01]  /*10c20*/  IADD3.X R3, RZ, R12, R30, P1, P0 ;  /* 0x0000000cff037210 */ /* 0x000fe20000fe041e */
[----:B------:R3:W-:Y:S01]  /*10c30*/  LDGSTS.E.BYPASS.LTC128B.128.ZFILL [R192+0x1100], [R20.64], P2 ;  /* 0x0110000014c07fae */ /* 0x0007e20009141d4a */
[----:B------:R-:W-:Y:S03]  /*10c40*/  ISETP.NE.U32.AND P0, PT, R13, RZ, PT ;  /* 0x000000ff0d00720c */ /* 0x000fe60003f05070 */
[C---:B------:R-:W-:Y:S01]  /*10c50*/  HMMA.16816.F32 R8, R32.reuse, R10, RZ ;  /* 0x0000000a2008723c */ /* 0x040fe200000018ff */
[----:B------:R4:W-:Y:S09]  /*10c60*/  LDGSTS.E.BYPASS.LTC128B.128.ZFILL [R192+0x3100], [R28.64], P5 ;  /* 0x031000001cc07fae */ /* 0x0009f2000a941d4a */
[----:B------:R1:W-:Y:S01]  /*10c70*/  LDGSTS.E.BYPASS.LTC128B.128.ZFILL [R192+0x5100], [R2.64], P0 ;  /* 0x0510000002c07fae */ /* 0x0003e20008141d4a */
[----:B------:R-:W-:Y:S01]  /*10c80*/  ISETP.GT.AND P0, PT, R197, R217, PT ;  /* 0x000000d9c500720c */ /* 0x000fe20003f04270 */
[C---:B--2---:R-:W-:Y:S03]  /*10c90*/  HMMA.16816.F32 R12, R32.reuse, R16, RZ ;  /* 0x00000010200c723c */ /* 0x044fe600000018ff */
[----:B------:R-:W0:Y:S05]  /*10ca0*/  LDGDEPBAR ;  /* 0x00000000000079af */ /* 0x000e2a0000000000 */
        /* <DEDUP_REMOVED lines=29> */
[----:B------:R-:W2:Y:S05]  /*10e80*/  LDSM.16.M88.4 R148, [R172+0x1000] ;  /* 0x00100000ac94783b */ /* 0x000eaa0000000200 */
[----:B------:R-:W3:Y:S02]  /*10e90*/  LDSM.16.M88.4 R164, [R172+0x1800] ;  /* 0x00180000aca4783b */ /* 0x000ee40000000200 */
        /* <DEDUP_REMOVED lines=11> */
[----:B------:R-:W2:Y:S05]  /*10f50*/  LDSM.16.M88.4 R152, [R145+0x3000] ;  /* 0x003000009198783b */ /* 0x000eaa0000000200 */
[----:B------:R-:W3:Y:S02]  /*10f60*/  LDSM.16.M88.4 R164, [R145+0x3800] ;  /* 0x0038000091a4783b */ /* 0x000ee40000000200 */
        /* <DEDUP_REMOVED lines=11> */
[----:B------:R-:W2:Y:S05]  /*11020*/  LDSM.16.M88.4 R148, [R186] ;  /* 0x00000000ba94783b */ /* 0x000eaa0000000200 */
[----:B------:R-:W3:Y:S02]  /*11030*/  LDSM.16.M88.4 R164, [R185] ;  /* 0x00000000b9a4783b */ /* 0x000ee40000000200 */
        /* <DEDUP_REMOVED lines=78> */
[----:B------:R-:W-:Y:S04]  /*11520*/  DEPBAR.LE SB0, 0x0 ;  /* 0x000080000000791a */ /* 0x000fe80000000000 */
[----:B------:R-:W-:Y:S01]  /*11530*/  BAR.SYNC.DEFER_BLOCKING 0x0 ;  /* 0x0000000000007b1d */ /* 0x000fe20000010000 */
[C---:B-1----:R-:W-:Y:S08]  /*11540*/  HMMA.16816.F32 R4, R152.reuse, R156, R4 ;  /* 0x0000009c9804723c */ /* 0x042ff00000001804 */
[C---:B------:R-:W-:Y:S08]  /*11550*/  HMMA.16816.F32 R8, R152.reuse, R158, R8 ;  /* 0x0000009e9808723c */ /* 0x040ff00000001808 */
[C---:B------:R-:W-:Y:S08]  /*11560*/  HMMA.16816.F32 R12, R152.reuse, R160, R12 ;  /* 0x000000a0980c723c */ /* 0x040ff0000000180c */
[C---:B------:R-:W-:Y:S08]  /*11570*/  HMMA.16816.F32 R16, R152.reuse, R162, R16 ;  /* 0x000000a29810723c */ /* 0x040ff00000001810 */
[C---:B--2---:R-:W-:Y:S08]  /*11580*/  HMMA.16816.F32 R20, R152.reuse, R148, R20 ;  /* 0x000000949814723c */ /* 0x044ff00000001814 */
[C---:B------:R-:W-:Y:S08]  /*11590*/  HMMA.16816.F32 R24, R152.reuse, R150, R24 ;  /* 0x000000969818723c */ /* 0x040ff00000001818 */
[C---:B---3--:R-:W-:Y:S08]  /*115a0*/  HMMA.16816.F32 R28, R152.reuse, R164, R28 ;  /* 0x000000a4981c723c */ /* 0x048ff0000000181c */
[----:B------:R-:W-:Y:S01]  /*115b0*/  HMMA.16816.F32 R32, R152, R166, R32 ;  /* 0x000000a69820723c */ /* 0x000fe20000001820 */
[----:B------:R-:W-:Y:S07]  /*115c0*/  @!UPT UIADD3 URZ, URZ, URZ, URZ ;  /* 0x0000003f3f3ff290 */ /* 0x000fee000fffe03f */
[----:B------:R-:W-:-:S11]  /*115d0*/  @!P0 BRA `(.L_x_3356) ;  /* 0x0000046000008947 */ /* 0x000fd60003800000 */
[----:B------:R-:W-:Y:S01]  /*115e0*/  IMAD.MOV.U32 R0, RZ, RZ, 0x1 ;  /* 0x00000001ff007424 */ /* 0x000fe200078e00ff */
[----:B------:R-:W-:Y:S01]  /*115f0*/  ISETP.GT.AND P0, PT, R213, 0x3f, PT ;  /* 0x0000003fd500780c */ /* 0x000fe20003f04270 */
[----:B------:R-:W-:Y:S01]  /*11600*/  IMAD R2, R197, 0x40, R235 ;  /* 0x00000040c5027824 */ /* 0x000fe200078e02eb */
[C---:B------:R-:W-:Y:S01]  /*11610*/  SHF.L.U64.HI R156, R209.reuse, 0x1, R224 ;  /* 0x00000001d19c7819 */ /* 0x040fe200000102e0 */
        /* <DEDUP_REMOVED lines=33> */
.L_x_3435:
        /* <DEDUP_REMOVED lines=18> */
.L_x_3436:
        /* <DEDUP_REMOVED lines=15> */
.L_x_3356:
[----:B------:R-:W-:Y:S05]  /*11a40*/  BSYNC B0 ;  /* 0x0000000000007941 */ /* 0x000fea0003800000 */
.L_x_3355:
        /* <DEDUP_REMOVED lines=34> */
[----:B------:R-:W2:Y:S02]  /*11c70*/  SHFL.BFLY PT, R0, R100, 0x2, 0x1f ;  /* 0x0c401f0064007f89 */ /* 0x000ea400000e0000 */
[----:B--2---:R-:W-:Y:S05]  /*11c80*/  FMNMX.FTZ R0, R100, R0, !PT ;  /* 0x0000000064007209 */ /* 0x004fea0007810000 */
[----:B------:R-:W2:Y:S02]  /*11c90*/  SHFL.BFLY PT, R2, R0, 0x1, 0x1f ;  /* 0x0c201f0000027f89 */ /* 0x000ea400000e0000 */
[----:B-12---:R-:W-:Y:S02]  /*11ca0*/  FMNMX.FTZ R101, R0, R2, !PT ;  /* 0x0000000200657209 */ /* 0x006fe40007810000 */
[----:B------:R-:W1:Y:S02]  /*11cb0*/  SHFL.BFLY PT, R0, R148, 0x2, 0x1f ;  /* 0x0c401f0094007f89 */ /* 0x000e6400000e0000 */
[----:B-1----:R-:W-:Y:S05]  /*11cc0*/  FMNMX.FTZ R100, R148, R0, !PT ;  /* 0x0000000094647209 */ /* 0x002fea0007810000 */
[----:B------:R1:W2:Y:S02]  /*11cd0*/  SHFL.BFLY PT, R0, R100, 0x1, 0x1f ;  /* 0x0c201f0064007f89 */ /* 0x0002a400000e0000 */
.L_x_3437:
[----:B--2---:R-:W-:Y:S01]  /*11ce0*/  FMNMX.FTZ R3, R0, R100, !PT ;  /* 0x0000006400037209 */ /* 0x004fe20007810000 */
[C---:B-1----:R-:W-:Y:S01]  /*11cf0*/  FMUL.FTZ R100, R101.reuse, c[0x0][0x2d0] ;  /* 0x0000b40065647a20 */ /* 0x042fe20000410000 */
[----:B------:R-:W-:Y:S01]  /*11d00*/  WARPSYNC 0xffffffff ;  /* 0xffffffff00007948 */ /* 0x000fe20003800000 */
[----:B------:R-:W-:Y:S01]  /*11d10*/  FADD.FTZ R0, -R101, R104 ;  /* 0x0000006865007221 */ /* 0x000fe20000010100 */
[----:B------:R-:W-:Y:S01]  /*11d20*/  ISETP.GT.AND P0, PT, R197, R217, PT ;  /* 0x000000d9c500720c */ /* 0x000fe20003f04270 */
[--C-:B------:R-:W-:Y:S02]  /*11d30*/  FFMA.FTZ R104, R4, c[0x0][0x2d0], -R100.reuse ;  /* 0x0000b40004687a23 */ /* 0x100fe40000010864 */
        /* <DEDUP_REMOVED lines=19> */
[----:B------:R3:W-:Y:S10]  /*11e70*/  MUFU.EX2 R13, R4 ;  /* 0x00000004000d7308 */ /* 0x0007f40000000800 */
[----:B------:R-:W4:Y:S10]  /*11e80*/  MUFU.EX2 R9, R9 ;  /* 0x0000000900097308 */ /* 0x000f340000000800 */
[----:B------:R-:W-:Y:S01]  /*11e90*/  MUFU.EX2 R100, R100 ;  /* 0x0000006400647308 */ /* 0x000fe20000000800 */
[----:B---3--:R-:W-:Y:S04]  /*11ea0*/  FMUL.FTZ R4, R3, c[0x0][0x2d0] ;  /* 0x0000b40003047a20 */ /* 0x008fe80000410000 */
        /* <DEDUP_REMOVED lines=16> */
[----:B------:R-:W-:Y:S02]  /*11fb0*/  FFMA.FTZ R152, R15, c[0x0][0x2d0], -R4 ;  /* 0x0000b4000f987a23 */ /* 0x000fe40000010804 */
[----:B------:R-:W-:Y:S10]  /*11fc0*/  MUFU.EX2 R201, R153 ;  /* 0x0000009900c97308 */ /* 0x000ff40000000800 */
[----:B------:R-:W-:Y:S01]  /*11fd0*/  MUFU.EX2 R153, R169 ;  /* 0x000000a900997308 */ /* 0x000fe20000000800 */
[----:B-1----:R-:W-:Y:S01]  /*11fe0*/  FFMA.FTZ R0, R2, R207, R12 ;  /* 0x000000cf02007223 */ /* 0x002fe2000001000c */
[----:B--2---:R-:W-:Y:S01]  /*11ff0*/  F2FP.PACK_AB R148, R8, R12 ;  /* 0x0000000c0894723e */ /* 0x004fe200000000ff */
[----:B------:R-:W-:Y:S01]  /*12000*/  FMUL.FTZ R32, R2, R108 ;  /* 0x0000006c02207220 */ /* 0x000fe20000410000 */
[----:B----4-:R-:W-:Y:S01]  /*12010*/  F2FP.PACK_AB R150, R9, R13 ;  /* 0x0000000d0996723e */ /* 0x010fe200000000ff */
[----:B------:R-:W-:Y:S01]  /*12020*/  FADD.FTZ R5, R8, R0 ;  /* 0x0000000008057221 */ /* 0x000fe20000010000 */
[----:B---3--:R-:W-:Y:S01]  /*12030*/  F2FP.PACK_AB R149, R7, R10 ;  /* 0x0000000a0795723e */ /* 0x008fe200000000ff */
[----:B------:R-:W-:Y:S02]  /*12040*/  FADD.FTZ R0, -R3, R105 ;  /* 0x0000006903007221 */ /* 0x000fe40000010100 */
[----:B------:R-:W-:Y:S02]  /*12050*/  FMUL.FTZ R33, R2, R109 ;  /* 0x0000006d02217220 */ /* 0x000fe40000410000 */
[----:B------:R-:W-:Y:S02]  /*12060*/  FMUL.FTZ R0, R0, c[0x0][0x2d0] ;  /* 0x0000b40000007a20 */ /* 0x000fe40000410000 */
[----:B------:R-:W-:Y:S02]  /*12070*/  FFMA.FTZ R105, R11, c[0x0][0x2d0], -R4 ;  /* 0x0000b4000b697a23 */ /* 0x000fe40000010804 */
[C---:B------:R-:W-:Y:S02]  /*12080*/  FMUL.FTZ R17, R2.reuse, R125 ;  /* 0x0000007d02117220 */ /* 0x040fe40000410000 */
[----:B------:R-:W1:Y:S01]  /*12090*/  MUFU.EX2 R0, R0 ;  /* 0x0000000000007308 */ /* 0x000e620000000800 */
        /* <DEDUP_REMOVED lines=19> */
[C---:B------:R-:W-:Y:S02]  /*121d0*/  FFMA.FTZ R6, R0.reuse, R200, R10 ;  /* 0x000000c800067223 */ /* 0x040fe4000001000a */
[C---:B------:R-:W-:Y:S02]  /*121e0*/  FMUL.FTZ R10, R0.reuse, R134 ;  /* 0x00000086000a7220 */ /* 0x040fe40000410000 */
[----:B------:R-:W-:Y:S02]  /*121f0*/  FADD.FTZ R124, R7, R6 ;  /* 0x00000006077c7221 */ /* 0x000fe40000010000 */
[C---:B------:R-:W-:Y:S02]  /*12200*/  FMUL.FTZ R6, R0.reuse, R138 ;  /* 0x0000008a00067220 */ /* 0x040fe40000410000 */
[C---:B------:R-:W-:Y:S01]  /*12210*/  FMUL.FTZ R7, R0.reuse, R139 ;  /* 0x0000008b00077220 */ /* 0x040fe20000410000 */
[----:B------:R-:W2:Y:S01]  /*12220*/  MUFU.EX2 R126, R105 ;  /* 0x00000069007e7308 */ /* 0x000ea20000000800 */
[C---:B------:R-:W-:Y:S02]  /*12230*/  FMUL.FTZ R11, R0.reuse, R135 ;  /* 0x00000087000b7220 */ /* 0x040fe40000410000 */
[C---:B------:R-:W-:Y:S01]  /*12240*/  FMUL.FTZ R14, R0.reuse, R130 ;  /* 0x00000082000e7220 */ /* 0x040fe20000410000 */
[----:B------:R-:W-:Y:S01]  /*12250*/  LDSM.16.MT88.4 R132, [R146+0x1800] ;  /* 0x001800009284783b */ /* 0x000fe20000004200 */
[C---:B------:R-:W-:Y:S02]  /*12260*/  FMUL.FTZ R15, R0.reuse, R131 ;  /* 0x00000083000f7220 */ /* 0x040fe40000410000 */
[C---:B------:R-:W-:Y:S02]  /*12270*/  FMUL.FTZ R19, R0.reuse, R127 ;  /* 0x0000007f00137220 */ /* 0x040fe40000410000 */
[C---:B------:R-:W-:Y:S01]  /*12280*/  FMUL.FTZ R22, R0.reuse, R122 ;  /* 0x0000007a00167220 */ /* 0x040fe20000410000 */
[----:B------:R-:W-:Y:S01]  /*12290*/  MUFU.EX2 R105, R156 ;  /* 0x0000009c00697308 */ /* 0x000fe20000000800 */
[C---:B------:R-:W-:Y:S02]  /*122a0*/  FMUL.FTZ R23, R0.reuse, R123 ;  /* 0x0000007b00177220 */ /* 0x040fe40000410000 */
[C---:B------:R-:W-:Y:S02]  /*122b0*/  FMUL.FTZ R26, R0.reuse, R118 ;  /* 0x00000076001a7220 */ /* 0x040fe40000410000 */
[----:B------:R-:W-:Y:S02]  /*122c0*/  FMUL.FTZ R27, R0, R119 ;  /* 0x00000077001b7220 */ /* 0x000fe40000410000 */
[C---:B------:R-:W-:Y:S02]  /*122d0*/  FMUL.FTZ R24, R2.reuse, R116 ;  /* 0x0000007402187220 */ /* 0x040fe40000410000 */
[C---:B------:R-:W-:Y:S01]  /*122e0*/  FMUL.FTZ R28, R2.reuse, R112 ;  /* 0x00000070021c7220 */ /* 0x040fe20000410000 */
[----:B------:R-:W-:Y:S01]  /*122f0*/  MUFU.EX2 R116, R157 ;  /* 0x0000009d00747308 */ /* 0x000fe20000000800 */
[----:B------:R-:W-:Y:S02]  /*12300*/  FMUL.FTZ R29, R2, R113 ;  /* 0x00000071021d7220 */ /* 0x000fe40000410000 */
[----:B------:R-:W-:Y:S01]  /*12310*/  FMUL.FTZ R30, R0, R114 ;  /* 0x00000072001e7220 */ /* 0x000fe20000410000 */
[----:B--2---:R-:W-:Y:S01]  /*12320*/  F2FP.PACK_AB R151, R126, R125 ;  /* 0x0000007d7e97723e */ /* 0x004fe200000000ff */
[----:B------:R-:W-:Y:S02]  /*12330*/  FMUL.FTZ R31, R0, R115 ;  /* 0x00000073001f7220 */ /* 0x000fe40000410000 */
[----:B------:R-:W-:Y:S01]  /*12340*/  LDSM.16.MT88.4 R112, [R146+0x800] ;  /* 0x000800009270783b */ /* 0x000fe20000004200 */
[C---:B------:R-:W-:Y:S02]  /*12350*/  FMUL.FTZ R36, R2.reuse, R36 ;  /* 0x0000002402247220 */ /* 0x040fe40000410000 */
[----:B------:R-:W-:Y:S01]  /*12360*/  FMUL.FTZ R37, R2, R37 ;  /* 0x0000002502257220 */ /* 0x000fe20000410000 */
        /* <DEDUP_REMOVED lines=9> */
[C---:B------:R-:W-:Y:S04]  /*12400*/  FMUL.FTZ R42, R0.reuse, R42 ;  /* 0x0000002a002a7220 */ /* 0x040fe80000410000 */
        /* <DEDUP_REMOVED lines=61> */
[C---:B------:R-:W-:Y:S02]  /*127e0*/  FMUL.FTZ R96, R2.reuse, R96 ;  /* 0x0000006002607220 */ /* 0x040fe40000410000 */
[----:B------:R-:W-:Y:S02]  /*127f0*/  FMUL.FTZ R97, R2, R97 ;  /* 0x0000006102617220 */ /* 0x000fe40000410000 */
[----:B------:R-:W2:Y:S01]  /*12800*/  MUFU.EX2 R2, R158 ;  /* 0x0000009e00027308 */ /* 0x000ea20000000800 */
[C---:B------:R-:W-:Y:S02]  /*12810*/  FMUL.FTZ R94, R0.reuse, R94 ;  /* 0x0000005e005e7220 */ /* 0x040fe40000410000 */
[C---:B------:R-:W-:Y:S02]  /*12820*/  FMUL.FTZ R95, R0.reuse, R95 ;  /* 0x0000005f005f7220 */ /* 0x040fe40000410000 */
[C---:B------:R-:W-:Y:S01]  /*12830*/  FMUL.FTZ R98, R0.reuse, R98 ;  /* 0x0000006200627220 */ /* 0x040fe20000410000 */
[C---:B-1----:R-:W-:Y:S03]  /*12840*/  HMMA.16816.F32 R28, R148.reuse, R108, R28 ;  /* 0x0000006c941c723c */ /* 0x042fe6000000181c */
[----:B------:R-:W-:Y:S01]  /*12850*/  FMUL.FTZ R99, R0, R99 ;  /* 0x0000006300637220 */ /* 0x000fe20000410000 */
[----:B------:R-:W1:Y:S01]  /*12860*/  MUFU.EX2 R158, R155 ;  /* 0x0000009b009e7308 */ /* 0x000e620000000800 */
[----:B------:R-:W-:Y:S03]  /*12870*/  FADD.FTZ R0, R104, R160 ;  /* 0x000000a068007221 */ /* 0x000fe60000010000 */
[C---:B------:R-:W-:Y:S01]  /*12880*/  HMMA.16816.F32 R32, R148.reuse, R110, R32 ;  /* 0x0000006e9420723c */ /* 0x040fe20000001820 */
[----:B------:R-:W3:Y:S05]  /*12890*/  LDSM.16.MT88.4 R108, [R146+0x2000] ;  /* 0x00200000926c783b */ /* 0x000eea0000004200 */
[----:B------:R-:W-:Y:S01]  /*128a0*/  MUFU.EX2 R155, R163 ;  /* 0x000000a3009b7308 */ /* 0x000fe20000000800 */
[----:B--2---:R-:W-:Y:S05]  /*128b0*/  FADD.FTZ R0, R2, R0 ;  /* 0x0000000002007221 */ /* 0x004fea0000010000 */
[----:B------:R-:W-:Y:S04]  /*128c0*/  FADD.FTZ R0, R116, R0 ;  /* 0x0000000074007221 */ /* 0x000fe80000010000 */
[C---:B------:R-:W-:Y:S01]  /*128d0*/  FADD.FTZ R0, R105.reuse, R0 ;  /* 0x0000000069007221 */ /* 0x040fe20000010000 */
        /* <DEDUP_REMOVED lines=25> */
[----:B------:R-:W-:Y:S03]  /*12a70*/  F2FP.PACK_AB R109, R200, R201 ;  /* 0x000000c9c86d723e */ /* 0x000fe600000000ff */
[----:B------:R-:W-:Y:S02]  /*12a80*/  F2FP.PACK_AB R110, R105, R116 ;  /* 0x00000074696e723e */ /* 0x000fe400000000ff */
[----:B------:R-:W3:Y:S02]  /*12a90*/  LDSM.16.MT88.4 R116, [R147+0x800] ;  /* 0x000800009374783b */ /* 0x000ee40000004200 */
[----:B------:R-:W4:Y:S01]  /*12aa0*/  MUFU.EX2 R2, R167 ;  /* 0x000000a700027308 */ /* 0x000f220000000800 */
[----:B-1----:R-:W-:Y:S02]  /*12ab0*/  F2FP.PACK_AB R111, R158, R159 ;  /* 0x0000009f9e6f723e */ /* 0x002fe400000000ff */
[----:B------:R-:W-:Y:S05]  /*12ac0*/  F2FP.PACK_AB R149, R152, R153 ;  /* 0x000000999895723e */ /* 0x000fea00000000ff */
[C---:B------:R-:W-:Y:S02]  /*12ad0*/  HMMA.16816.F32 R4, R108.reuse, R112, R4 ;  /* 0x000000706c04723c */ /* 0x040fe40000001804 */
[----:B------:R-:W1:Y:S03]  /*12ae0*/  MUFU.EX2 R105, R165 ;  /* 0x000000a500697308 */ /* 0x000e660000000800 */
[----:B--2---:R-:W-:Y:S03]  /*12af0*/  FADD.FTZ R0, R104, R0 ;  /* 0x0000000068007221 */ /* 0x004fe60000010000 */
[C---:B------:R-:W-:Y:S01]  /*12b00*/  HMMA.16816.F32 R8, R108.reuse, R114, R8 ;  /* 0x000000726c08723c */ /* 0x040fe20000001808 */
[----:B------:R-:W2:Y:S03]  /*12b10*/  LDSM.16.MT88.4 R112, [R174+0x800] ;  /* 0x00080000ae70783b */ /* 0x000ea60000004200 */
[----:B----4-:R-:W-:Y:S04]  /*12b20*/  FADD.FTZ R0, R2, R0 ;  /* 0x0000000002007221 */ /* 0x010fe80000010000 */
[----:B------:R-:W-:Y:S04]  /*12b30*/  FADD.FTZ R0, R120, R0 ;  /* 0x0000000078007221 */ /* 0x000fe80000010000 */
[C---:B-1----:R-:W-:Y:S01]  /*12b40*/  FADD.FTZ R0, R105.reuse, R0 ;  /* 0x0000000069007221 */ /* 0x042fe20000010000 */
[C---:B---3--:R-:W-:Y:S08]  /*12b50*/  HMMA.16816.F32 R12, R108.reuse, R116, R12 ;  /* 0x000000746c0c723c */ /* 0x048ff0000000180c */
        /* <DEDUP_REMOVED lines=34> */
[----:B------:R-:W4:Y:S02]  /*12d80*/  MUFU.EX2 R105, R171 ;  /* 0x000000ab00697308 */ /* 0x000f240000000800 */
[----:B------:R-:W-:Y:S02]  /*12d90*/  F2FP.PACK_AB R108, R2, R104 ;  /* 0x00000068026c723e */ /* 0x000fe400000000ff */
[----:B------:R-:W-:Y:S02]  /*12da0*/  F2FP.PACK_AB R109, R156, R157 ;  /* 0x0000009d9c6d723e */ /* 0x000fe400000000ff */
[----:B------:R-:W-:Y:S04]  /*12db0*/  F2FP.PACK_AB R111, R154, R155 ;  /* 0x0000009b9a6f723e */ /* 0x000fe800000000ff */
[----:B------:R-:W5:Y:S03]  /*12dc0*/  MUFU.EX2 R2, R193 ;  /* 0x000000c100027308 */ /* 0x000f660000000800 */
[C---:B--2---:R-:W-:Y:S07]  /*12dd0*/  HMMA.16816.F32 R4, R108.reuse, R112, R4 ;  /* 0x000000706c04723c */ /* 0x044fee0000001804 */
[----:B------:R-:W2:Y:S01]  /*12de0*/  MUFU.EX2 R104, R198 ;  /* 0x000000c600687308 */ /* 0x000ea20000000800 */
[C---:B------:R-:W-:Y:S01]  /*12df0*/  HMMA.16816.F32 R8, R108.reuse, R114, R8 ;  /* 0x000000726c08723c */ /* 0x040fe20000001808 */
[----:B------:R-:W3:Y:S03]  /*12e00*/  LDSM.16.MT88.4 R112, [R173+0x1000] ;  /* 0x00100000ad70783b */ /* 0x000ee60000004200 */
[----:B----4-:R-:W-:Y:S04]  /*12e10*/  FADD.FTZ R0, R105, R0 ;  /* 0x0000000069007221 */ /* 0x010fe80000010000 */
[C---:B-1----:R-:W-:Y:S04]  /*12e20*/  HMMA.16816.F32 R12, R108.reuse, R116, R12 ;  /* 0x000000746c0c723c */ /* 0x042fe8000000180c */
[C---:B-----5:R-:W-:Y:S01]  /*12e30*/  FADD.FTZ R0, R2.reuse, R0 ;  /* 0x0000000002007221 */ /* 0x060fe20000010000 */
[----:B------:R-:W-:Y:S01]  /*12e40*/  F2FP.PACK_AB R148, R2, R105 ;  /* 0x000000690294723e */ /* 0x000fe200000000ff */
[----:B------:R-:W-:Y:S01]  /*12e50*/  FADD.FTZ R2, R125, R124 ;  /* 0x0000007c7d027221 */ /* 0x000fe20000010000 */
[----:B------:R-:W-:Y:S01]  /*12e60*/  MOV R105, R3 ;  /* 0x0000000300697202 */ /* 0x000fe20000000f00 */
[C---:B------:R-:W-:Y:S01]  /*12e70*/  HMMA.16816.F32 R16, R108.reuse, R118, R16 ;  /* 0x000000766c10723c */ /* 0x040fe20000001810 */
[----:B------:R-:W1:Y:S03]  /*12e80*/  LDSM.16.MT88.4 R116, [R146+0x3000] ;  /* 0x003000009274783b */ /* 0x000e660000004200 */
[----:B--2---:R-:W-:Y:S01]  /*12e90*/  F2FP.PACK_AB R150, R100, R104 ;  /* 0x000000686496723e */ /* 0x004fe200000000ff */
[----:B------:R-:W-:Y:S03]  /*12ea0*/  FADD.FTZ R0, R104, R0 ;  /* 0x0000000068007221 */ /* 0x000fe60000010000 */
[C---:B---3--:R-:W-:Y:S01]  /*12eb0*/  HMMA.16816.F32 R20, R108.reuse, R120, R20 ;  /* 0x000000786c14723c */ /* 0x048fe20000001814 */
[----:B------:R-:W-:Y:S03]  /*12ec0*/  MUFU.EX2 R104, R195 ;  /* 0x000000c300687308 */ /* 0x000fe60000000800 */
[----:B------:R-:W-:Y:S02]  /*12ed0*/  FADD.FTZ R207, R100, R0 ;  /* 0x0000000064cf7221 */ /* 0x000fe40000010000 */
[----:B------:R-:W-:Y:S02]  /*12ee0*/  FADD.FTZ R0, R126, R2 ;  /* 0x000000027e007221 */ /* 0x000fe40000010000 */
[C---:B------:R-:W-:Y:S01]  /*12ef0*/  HMMA.16816.F32 R24, R108.reuse, R122, R24 ;  /* 0x0000007a6c18723c */ /* 0x040fe20000001818 */
[----:B------:R-:W2:Y:S02]  /*12f00*/  LDSM.16.MT88.4 R120, [R147+0x3000] ;  /* 0x003000009378783b */ /* 0x000ea40000004200 */
[----:B------:R-:W3:Y:S01]  /*12f10*/  MUFU.EX2 R100, R199 ;  /* 0x000000c700647308 */ /* 0x000ee20000000800 */
[----:B------:R-:W-:Y:S04]  /*12f20*/  FADD.FTZ R0, R201, R0 ;  /* 0x00000000c9007221 */ /* 0x000fe80000010000 */
[C---:B------:R-:W-:Y:S01]  /*12f30*/  HMMA.16816.F32 R28, R108.reuse, R112, R28 ;  /* 0x000000706c1c723c */ /* 0x040fe2000000181c */
[----:B------:R-:W-:Y:S03]  /*12f40*/  LDSM.16.MT88.4 R124, [R147+0x1800] ;  /* 0x00180000937c783b */ /* 0x000fe60000004200 */
[----:B------:R-:W-:Y:S04]  /*12f50*/  FADD.FTZ R0, R200, R0 ;  /* 0x00000000c8007221 */ /* 0x000fe80000010000 */
[C---:B------:R-:W-:Y:S01]  /*12f60*/  HMMA.16816.F32 R32, R108.reuse, R114, R32 ;  /* 0x000000726c20723c */ /* 0x040fe20000001820 */
[----:B------:R-:W4:Y:S03]  /*12f70*/  LDSM.16.MT88.4 R112, [R174+0x3000] ;  /* 0x00300000ae70783b */ /* 0x000f260000004200 */
[----:B------:R-:W-:Y:S04]  /*12f80*/  FADD.FTZ R0, R159, R0 ;  /* 0x000000009f007221 */ /* 0x000fe80000010000 */
[----:B------:R-:W-:Y:S01]  /*12f90*/  FADD.FTZ R0, R158, R0 ;  /* 0x000000009e007221 */ /* 0x000fe20000010000 */
[C---:B-1----:R-:W-:Y:S03]  /*12fa0*/  HMMA.16816.F32 R36, R108.reuse, R116, R36 ;  /* 0x000000746c24723c */ /* 0x042fe60000001824 */
[----:B---3--:R-:W-:Y:S01]  /*12fb0*/  F2FP.PACK_AB R151, R100, R104 ;  /* 0x000000686497723e */ /* 0x008fe200000000ff */
[----:B------:R-:W-:Y:S04]  /*12fc0*/  FADD.FTZ R0, R157, R0 ;  /* 0x000000009d007221 */ /* 0x000fe80000010000 */
[C---:B------:R-:W-:Y:S01]  /*12fd0*/  HMMA.16816.F32 R40, R108.reuse, R118, R40 ;  /* 0x000000766c28723c */ /* 0x040fe20000001828 */
[----:B------:R-:W1:Y:S03]  /*12fe0*/  LDSM.16.MT88.4 R116, [R173+0x3000] ;  /* 0x00300000ad74783b */ /* 0x000e660000004200 */
[----:B------:R-:W-:Y:S04]  /*12ff0*/  FADD.FTZ R0, R156, R0 ;  /* 0x000000009c007221 */ /* 0x000fe80000010000 */
[C---:B--2---:R-:W-:Y:S04]  /*13000*/  HMMA.16816.F32 R44, R108.reuse, R120, R44 ;  /* 0x000000786c2c723c */ /* 0x044fe8000000182c */
[----:B------:R-:W-:Y:S04]  /*13010*/  FADD.FTZ R0, R155, R0 ;  /* 0x000000009b007221 */ /* 0x000fe80000010000 */
[C---:B------:R-:W-:Y:S01]  /*13020*/  HMMA.16816.F32 R48, R108.reuse, R122, R48 ;  /* 0x0000007a6c30723c */ /* 0x040fe20000001830 */
[----:B------:R-:W2:Y:S03]  /*13030*/  LDSM.16.MT88.4 R120, [R146+0x5000] ;  /* 0x005000009278783b */ /* 0x000ea60000004200 */
[----:B------:R-:W-:Y:S04]  /*13040*/  FADD.FTZ R0, R154, R0 ;  /* 0x000000009a007221 */ /* 0x000fe80000010000 */
[C---:B----4-:R-:W-:Y:S04]  /*13050*/  HMMA.16816.F32 R52, R108.reuse, R112, R52 ;  /* 0x000000706c34723c */ /* 0x050fe80000001834 */
[----:B------:R-:W-:Y:S04]  /*13060*/  FADD.FTZ R0, R153, R0 ;  /* 0x0000000099007221 */ /* 0x000fe80000010000 */
[C---:B------:R-:W-:Y:S01]  /*13070*/  HMMA.16816.F32 R56, R108.reuse, R114, R56 ;  /* 0x000000726c38723c */ /* 0x040fe20000001838 */
[----:B------:R-:W3:Y:S03]  /*13080*/  LDSM.16.MT88.4 R112, [R147+0x5000] ;  /* 0x005000009370783b */ /* 0x000ee60000004200 */
[----:B------:R-:W-:Y:S04]  /*13090*/  FADD.FTZ R0, R152, R0 ;  /* 0x0000000098007221 */ /* 0x000fe80000010000 */
[----:B------:R-:W-:Y:S01]  /*130a0*/  FADD.FTZ R2, R104, R0 ;  /* 0x0000000068027221 */ /* 0x000fe20000010000 */
[C---:B-1----:R-:W-:Y:S03]  /*130b0*/  HMMA.16816.F32 R60, R108.reuse, R116, R60 ;  /* 0x000000746c3c723c */ /* 0x042fe6000000183c */
[----:B------:R-:W-:Y:S01]  /*130c0*/  IADD3 R0, R197, -0x1, RZ ;  /* 0xffffffffc5007810 */ /* 0x000fe20007ffe0ff */
[----:B------:R-:W-:Y:S01]  /*130d0*/  FADD.FTZ R200, R100, R2 ;  /* 0x0000000264c87221 */ /* 0x000fe20000010000 */
[----:B------:R-:W-:Y:S02]  /*130e0*/  MOV R104, R101 ;  /* 0x0000006500687202 */ /* 0x000fe40000000f00 */
[----:B------:R-:W-:Y:S01]  /*130f0*/  MOV R197, R0 ;  /* 0x0000000000c57202 */ /* 0x000fe20000000f00 */
        /* <DEDUP_REMOVED lines=48> */
.L_x_3353:
[----:B------:R-:W-:Y:S05]  /*13400*/  BRA.DIV ~URZ, `(.L_x_3361) ;  /* 0x00005b327f007947 */ /* 0x000fea000b800000 */
[----:B------:R1:W2:Y:S02]  /*13410*/  SHFL.BFLY PT, R0, R207, 0x2, 0x1f ;  /* 0x0c401f00cf007f89 */ /* 0x0002a400000e0000 */
.L_x_3438:
[----:B--2---:R-:W-:Y:S01]  /*13420*/  FADD.FTZ R4, R0, R207 ;  /* 0x000000cf00047221 */ /* 0x004fe20000010000 */
[----:B------:R-:W-:Y:S05]  /*13430*/  BRA.DIV ~URZ, `(.L_x_3362) ;  /* 0x00005b527f007947 */ /* 0x000fea000b800000 */
[----:B------:R-:W2:Y:S02]  /*13440*/  SHFL.BFLY PT, R0, R4, 0x1, 0x1f ;  /* 0x0c201f0004007f89 */ /* 0x000ea400000e0000 */
[----:B--2---:R-:W-:-:S02]  /*13450*/  FADD.FTZ R4, R4, R0 ;  /* 0x0000000004047221 */ /* 0x004fc40000010000 */
[----:B------:R-:W2:Y:S02]  /*13460*/  SHFL.BFLY PT, R0, R200, 0x2, 0x1f ;  /* 0x0c401f00c8007f89 */ /* 0x000ea400000e0000 */
[----:B--2---:R-:W-:-:S05]  /*13470*/  FADD.FTZ R5, R0, R200 ;  /* 0x000000c800057221 */ /* 0x004fca0000010000 */
[----:B------:R2:W3:Y:S02]  /*13480*/  SHFL.BFLY PT, R3, R5, 0x1, 0x1f ;  /* 0x0c201f0005037f89 */ /* 0x0004e400000e0000 */
.L_x_3439:
[----:B------:R-:W-:Y:S01]  /*13490*/  FSETP.NE.FTZ.AND P0, PT, R4, RZ, PT ;  /* 0x000000ff0400720b */ /* 0x000fe20003f15000 */
[----:B---3--:R-:W-:Y:S01]  /*134a0*/  FADD.FTZ R3, R3, R5 ;  /* 0x0000000503037221 */ /* 0x008fe20000010000 */
[----:B------:R-:W-:Y:S02]  /*134b0*/  MOV R2, RZ ;  /* 0x000000ff00027202 */ /* 0x000fe40000000f00 */
[----:B------:R-:W-:Y:S02]  /*134c0*/  MOV R18, 0xff800000 ;  /* 0xff80000000127802 */ /* 0x000fe40000000f00 */
[----:B------:R-:W-:-:S07]  /*134d0*/  MOV R15, 0xff800000 ;  /* 0xff800000000f7802 */ /* 0x000fce0000000f00 */
[----:B------:R-:W3:Y:S01]  /*134e0*/  @P0 MUFU.LG2 R0, R4 ;  /* 0x0000000400000308 */ /* 0x000ee20000000c00 */
[----:B--2---:R-:W-:-:S07]  /*134f0*/  @P0 MOV R5, 0x3f317218 ;  /* 0x3f31721800050802 */ /* 0x004fce0000000f00 */
[----:B------:R3:W2:Y:S02]  /*13500*/  @P0 MUFU.RCP R2, R4 ;  /* 0x0000000400020308 */ /* 0x0006a40000001000 */
[----:B---3--:R-:W-:Y:S02]  /*13510*/  @P0 FMUL.FTZ R4, R0, 0.69314718246459960938 ;  /* 0x3f31721800040820 */ /* 0x008fe40000410000 */
[----:B------:R-:W-:Y:S02]  /*13520*/  @P0 FMUL.FTZ R0, R5, c[0x0][0x2d0] ;  /* 0x0000b40005000a20 */ /* 0x000fe40000410000 */
[----:B--2---:R-:W-:Y:S02]  /*13530*/  FMUL.FTZ R100, R2, R108 ;  /* 0x0000006c02647220 */ /* 0x004fe40000410000 */
        /* <DEDUP_REMOVED lines=84> */
[----:B------:R-:W-:Y:S02]  /*13a80*/  @P0 FFMA.FTZ R15, R4, R16, R3 ;  /* 0x00000010040f0223 */ /* 0x000fe40000010003 */
        /* <DEDUP_REMOVED lines=20> */
.L_x_3295:
        /* <DEDUP_REMOVED lines=17> */
.L_x_3364:
[----:B------:R-:W-:Y:S05]  /*13ce0*/  BSYNC B0 ;  /* 0x0000000000007941 */ /* 0x000fea0003800000 */
.L_x_3363:
        /* <DEDUP_REMOVED lines=127> */
.L_x_3367:
        /* <DEDUP_REMOVED lines=116> */
.L_x_3440:
[----:B------:R-:W-:Y:S05]  /*14c20*/  BRA.DIV ~URZ, `(.L_x_3370) ;  /* 0x000044d27f007947 */ /* 0x000fea000b800000 */
[----:B------:R4:W2:Y:S02]  /*14c30*/  SHFL.IDX PT, R0, R12, RZ, 0x181f ;  /* 0x00181fff0c007589 */ /* 0x0008a400000e0000 */
.L_x_3441:
        /* <DEDUP_REMOVED lines=15> */
.L_x_3372:
[----:B------:R-:W-:Y:S05]  /*14d30*/  BSYNC B0 ;  /* 0x0000000000007941 */ /* 0x000fea0003800000 */
.L_x_3371:
[----:B------:R-:W-:Y:S05]  /*14d40*/  BRA.DIV ~URZ, `(.L_x_3373) ;  /* 0x000044127f007947 */ /* 0x000fea000b800000 */
[----:B---3--:R3:W4:Y:S04]  /*14d50*/  SHFL.IDX PT, R7, R6, 0x1, 0x181f ;  /* 0x00381f0006077f89 */ /* 0x00872800000e0000 */
[----:B--2---:R3:W2:Y:S02]  /*14d60*/  SHFL.IDX PT, R0, R12, 0x1, 0x181f ;  /* 0x00381f000c007f89 */ /* 0x0046a400000e0000 */
.L_x_3442:
        /* <DEDUP_REMOVED lines=16> */
.L_x_3375:
[----:B------:R-:W-:Y:S05]  /*14e70*/  BSYNC B0 ;  /* 0x0000000000007941 */ /* 0x000fea0003800000 */
.L_x_3374:
[----:B------:R-:W-:Y:S05]  /*14e80*/  BRA.DIV ~URZ, `(.L_x_3376) ;  /* 0x000043927f007947 */ /* 0x000fea000b800000 */
[----:B----4-:R4:W3:Y:S02]  /*14e90*/  SHFL.IDX PT, R7, R6, 0x2, 0x181f ;  /* 0x00581f0006077f89 */ /* 0x0108e400000e0000 */
.L_x_3443:
[----:B------:R-:W-:Y:S05]  /*14ea0*/  BRA.DIV ~URZ, `(.L_x_3377) ;  /* 0x000043e27f007947 */ /* 0x000fea000b800000 */
[----:B--2---:R2:W4:Y:S02]  /*14eb0*/  SHFL.IDX PT, R0, R12, 0x2, 0x181f ;  /* 0x00581f000c007f89 */ /* 0x00452400000e0000 */
.L_x_3444:
        /* <DEDUP_REMOVED lines=16> */
.L_x_3379:
[----:B------:R-:W-:Y:S05]  /*14fc0*/  BSYNC B0 ;  /* 0x0000000000007941 */ /* 0x000fea0003800000 */
.L_x_3378:
[----:B------:R-:W-:Y:S05]  /*14fd0*/  BRA.DIV ~URZ, `(.L_x_3380) ;  /* 0x000043127f007947 */ /* 0x000fea000b800000 */
[----:B---34-:R-:W3:Y:S04]  /*14fe0*/  SHFL.IDX PT, R6, R6, 0x3, 0x181f ;  /* 0x00781f0006067f89 */ /* 0x018ee800000e0000 */
[----:B------:R4:W2:Y:S02]  /*14ff0*/  SHFL.IDX PT, R0, R12, 0x3, 0x181f ;  /* 0x00781f000c007f89 */ /* 0x0008a400000e0000 */
.L_x_3445:
        /* <DEDUP_REMOVED lines=17> */
.L_x_3368:
        /* <DEDUP_REMOVED lines=34> */
.L_x_3446:
[----:B------:R-:W-:Y:S05]  /*15330*/  BRA.DIV ~URZ, `(.L_x_3383) ;  /* 0x000040e27f007947 */ /* 0x000fea000b800000 */
[----:B------:R4:W1:Y:S02]  /*15340*/  SHFL.IDX PT, R0, R12, RZ, 0x1c1f ;  /* 0x001c1fff0c007589 */ /* 0x00086400000e0000 */
.L_x_3447:
[----:B------:R-:W-:Y:S01]  /*15350*/  BSSY B0, `(.L_x_3384) ;  /* 0x00000a8000007945 */ /* 0x000fe20003800000 */
[----:B------:R-:W-:Y:S05]  /*15360*/  @P0 BRA `(.L_x_3385) ;  /* 0x00000a6000000947 */ /* 0x000fea0003800000 */
[C---:B------:R-:W-:Y:S02]  /*15370*/  ISETP.GE.AND P0, PT, R248.reuse, c[0x0][0x3c8], PT ;  /* 0x0000f200f8007a0c */ /* 0x040fe40003f06270 */
[C---:B------:R-:W-:Y:S02]  /*15380*/  IADD3 R7, R248.reuse, 0x8, RZ ;  /* 0x00000008f8077810 */ /* 0x040fe40007ffe0ff */
[C---:B------:R-:W-:Y:S02]  /*15390*/  IADD3 R6, R248.reuse, 0x10, RZ ;  /* 0x00000010f8067810 */ /* 0x040fe40007ffe0ff */
        /* <DEDUP_REMOVED lines=11> */
[----:B------:R-:W-:Y:S02]  /*15450*/  IADD3 R15, R248, 0x30, RZ ;  /* 0x00000030f80f7810 */ /* 0x000fe40007ffe0ff */
        /* <DEDUP_REMOVED lines=112> */
[C---:B------:R-:W-:Y:S02]  /*15b60*/  IADD3 R15, R248.reuse, 0xa0, RZ ;  /* 0x000000a0f80f7810 */ /* 0x040fe40007ffe0ff */
[----:B--2---:R-:W-:Y:S01]  /*15b70*/  @!P6 LEA R6, P0, R11, R0, 0x2 ;  /* 0x000000000b06e211 */ /* 0x004fe200078010ff */
[----:B------:R-:W-:Y:S01]  /*15b80*/  @!P4 ST.E.64 [R8.64], R104 ;  /* 0x000000680800c985 */ /* 0x000fe2000c101b0a */
        /* <DEDUP_REMOVED lines=36> */
.L_x_3385:
[----:B------:R-:W-:Y:S05]  /*15dd0*/  BSYNC B0 ;  /* 0x0000000000007941 */ /* 0x000fea0003800000 */
.L_x_3384:
[----:B------:R-:W-:Y:S05]  /*15de0*/  BRA.DIV ~URZ, `(.L_x_3386) ;  /* 0x000036927f007947 */ /* 0x000fea000b800000 */
[----:B---3--:R3:W2:Y:S04]  /*15df0*/  SHFL.IDX PT, R4, R5, 0x1, 0x1c1f ;  /* 0x003c1f0005047f89 */ /* 0x0086a800000e0000 */
[----:B-1----:R3:W1:Y:S02]  /*15e00*/  SHFL.IDX PT, R0, R12, 0x1, 0x1c1f ;  /* 0x003c1f000c007f89 */ /* 0x00266400000e0000 */
.L_x_3448:
        /* <DEDUP_REMOVED lines=182> */
.L_x_3366:
        /* <DEDUP_REMOVED lines=19> */
.L_x_3387:
        /* <DEDUP_REMOVED lines=55> */
.L_x_3389:
[----:B------:R-:W-:Y:S05]  /*16e10*/  BSYNC B0 ;  /* 0x0000000000007941 */ /* 0x000fea0003800000 */
.L_x_3388:
        /* <DEDUP_REMOVED lines=37> */
.L_x_3449:
[----:B------:R-:W-:Y:S05]  /*17070*/  BRA.DIV ~URZ, `(.L_x_3391) ;  /* 0x000025327f007947 */ /* 0x000fea000b800000 */
[----:B------:R3:W4:Y:S02]  /*17080*/  SHFL.IDX PT, R0, R12, RZ, 0x181f ;  /* 0x00181fff0c007589 */ /* 0x00072400000e0000 */
.L_x_3450:
        /* <DEDUP_REMOVED lines=16> */
.L_x_3393:
[----:B------:R-:W-:Y:S05]  /*17190*/  BSYNC B0 ;  /* 0x0000000000007941 */ /* 0x000fea0003800000 */
.L_x_3392:
[----:B------:R-:W-:Y:S05]  /*171a0*/  BRA.DIV ~URZ, `(.L_x_3394) ;  /* 0x000024627f007947 */ /* 0x000fea000b800000 */
[----:B--2---:R2:W1:Y:S04]  /*171b0*/  SHFL.IDX PT, R4, R5, 0x1, 0x181f ;  /* 0x00381f0005047f89 */ /* 0x00446800000e0000 */
[----:B----4-:R2:W4:Y:S02]  /*171c0*/  SHFL.IDX PT, R0, R12, 0x1, 0x181f ;  /* 0x00381f000c007f89 */ /* 0x01052400000e0000 */
.L_x_3451:
        /* <DEDUP_REMOVED lines=16> */
.L_x_3396:
[----:B------:R-:W-:Y:S05]  /*172d0*/  BSYNC B0 ;  /* 0x0000000000007941 */ /* 0x000fea0003800000 */
.L_x_3395:
[----:B------:R-:W-:Y:S05]  /*172e0*/  BRA.DIV ~URZ, `(.L_x_3397) ;  /* 0x000023e27f007947 */ /* 0x000fea000b800000 */
[----:B-1----:R1:W2:Y:S02]  /*172f0*/  SHFL.IDX PT, R4, R5, 0x2, 0x181f ;  /* 0x00581f0005047f89 */ /* 0x0022a400000e0000 */
.L_x_3452:
[----:B------:R-:W-:Y:S05]  /*17300*/  BRA.DIV ~URZ, `(.L_x_3398) ;  /* 0x000024327f007947 */ /* 0x000fea000b800000 */
[----:B----4-:R4:W1:Y:S02]  /*17310*/  SHFL.IDX PT, R0, R12, 0x2, 0x181f ;  /* 0x00581f000c007f89 */ /* 0x01086400000e0000 */
.L_x_3453:
        /* <DEDUP_REMOVED lines=16> */
.L_x_3400:
[----:B------:R-:W-:Y:S05]  /*17420*/  BSYNC B0 ;  /* 0x0000000000007941 */ /* 0x000fea0003800000 */
.L_x_3399:
[----:B------:R-:W-:Y:S05]  /*17430*/  BRA.DIV ~URZ, `(.L_x_3401) ;  /* 0x000023627f007947 */ /* 0x000fea000b800000 */
[----:B--2---:R2:W3:Y:S04]  /*17440*/  SHFL.IDX PT, R4, R5, 0x3, 0x181f ;  /* 0x00781f0005047f89 */ /* 0x0044e800000e0000 */
[----:B-1----:R2:W1:Y:S02]  /*17450*/  SHFL.IDX PT, R0, R12, 0x3, 0x181f ;  /* 0x00781f000c007f89 */ /* 0x00246400000e0000 */
.L_x_3454:
        /* <DEDUP_REMOVED lines=15> */
.L_x_3381:
[----:B------:R-:W-:Y:S05]  /*17550*/  BSYNC B1 ;  /* 0x0000000000017941 */ /* 0x000fea0003800000 */
.L_x_3365:
        /* <DEDUP_REMOVED lines=12> */
.L_x_3455:
[----:B------:R-:W-:Y:S05]  /*17620*/  BRA.DIV ~URZ, `(.L_x_3404) ;  /* 0x000022a27f007947 */ /* 0x000fea000b800000 */
[----:B---3--:R3:W1:Y:S02]  /*17630*/  SHFL.IDX PT, R6, R86, 0x1, 0x1f ;  /* 0x00201f0056067f89 */ /* 0x00866400000e0000 */
.L_x_3456:
        /* <DEDUP_REMOVED lines=18> */
.L_x_3457:
        /* <DEDUP_REMOVED lines=16> */
.L_x_3458:
[----:B----4-:R-:W-:Y:S01]  /*17860*/  IMAD R0, R0, c[0x0][0x538], RZ ;  /* 0x00014e0000007a24 */ /* 0x010fe200078e02ff */
[----:B------:R-:W-:Y:S04]  /*17870*/  BSSY B1, `(.L_x_3407) ;  /* 0x000007d000017945 */ /* 0x000fe80003800000 */
[----:B-1----:R-:W-:-:S04]  /*17880*/  IADD3 R6, R0, R6, RZ ;  /* 0x0000000600067210 */ /* 0x002fc80007ffe0ff */
[----:B--2---:R-:W-:-:S13]  /*17890*/  ISETP.GT.AND P0, PT, R6, R9, PT ;  /* 0x000000090600720c */ /* 0x004fda0003f04270 */
[----:B------:R-:W-:Y:S05]  /*178a0*/  @P0 BRA `(.L_x_3408) ;  /* 0x0000025000000947 */ /* 0x000fea0003800000 */
.L_x_3412:
        /* <DEDUP_REMOVED lines=17> */
.L_x_3459:
        /* <DEDUP_REMOVED lines=16> */
.L_x_3460:
[----:B--2---:R-:W-:-:S05]  /*17ac0*/  IMAD R0, R0, c[0x0][0x538], RZ ;  /* 0x00014e0000007a24 */ /* 0x004fca00078e02ff */
[----:B------:R-:W-:-:S04]  /*17ad0*/  IADD3 R6, R0, R6, RZ ;  /* 0x0000000600067210 */ /* 0x000fc80007ffe0ff */
[----:B------:R-:W-:-:S13]  /*17ae0*/  ISETP.GT.AND P0, PT, R6, R9, PT ;  /* 0x000000090600720c */ /* 0x000fda0003f04270 */
[----:B-1----:R-:W-:Y:S05]  /*17af0*/  @!P0 BRA `(.L_x_3412) ;  /* 0xfffffdb000008947 */ /* 0x002fea000383ffff */
.L_x_3408:
[----:B------:R-:W-:-:S05]  /*17b00*/  IADD3 R12, -R0, R6, RZ ;  /* 0x00000006000c7210 */ /* 0x000fca0007ffe1ff */
[----:B------:R-:W-:-:S05]  /*17b10*/  IMAD R0, R4, c[0x0][0x538], R12 ;  /* 0x00014e0004007a24 */ /* 0x000fca00078e020c */
[----:B------:R-:W-:Y:S01]  /*17b20*/  ISETP.GT.AND P0, PT, R0, R9, PT ;  /* 0x000000090000720c */ /* 0x000fe20003f04270 */
[----:B------:R-:W-:-:S12]  /*17b30*/  BRA.DIV ~URZ, `(.L_x_3413) ;  /* 0x000021d27f007947 */ /* 0x000fd8000b800000 */
[----:B------:R-:W-:-:S04]  /*17b40*/  VOTE.ANY R10, PT, !P0 ;  /* 0x00000000000a7806 */ /* 0x000fc800040e0100 */
.L_x_3461:
[----:B------:R1:W2:Y:S01]  /*17b50*/  POPC R6, R10 ;  /* 0x0000000a00067309 */ /* 0x0002a20000000000 */
[----:B------:R-:W-:Y:S05]  /*17b60*/  BRA.DIV ~URZ, `(.L_x_3414) ;  /* 0x000021f27f007947 */ /* 0x000fea000b800000 */
[----:B--2---:R2:W4:Y:S04]  /*17b70*/  SHFL.IDX PT, R7, R7, R6, 0x1f ;  /* 0x00001f0607077589 */ /* 0x00452800000e0000 */
[----:B------:R2:W1:Y:S02]  /*17b80*/  SHFL.IDX PT, R5, R8, R6, 0x1f ;  /* 0x00001f0608057589 */ /* 0x00046400000e0000 */
.L_x_3462:
[----:B------:R-:W-:Y:S01]  /*17b90*/  ISETP.NE.AND P0, PT, R10, RZ, PT ;  /* 0x000000ff0a00720c */ /* 0x000fe20003f05270 */
[----:B------:R-:W-:-:S12]  /*17ba0*/  BSSY B0, `(.L_x_3415) ;  /* 0x0000005000007945 */ /* 0x000fd80003800000 */
[----:B------:R-:W-:Y:S05]  /*17bb0*/  @!P0 BRA `(.L_x_3416) ;  /* 0x0000003000008947 */ /* 0x000fea0003800000 */
[----:B------:R-:W-:Y:S01]  /*17bc0*/  IADD3 R195, R6, -0x1, RZ ;  /* 0xffffffff06c37810 */ /* 0x000fe20007ffe0ff */
[----:B------:R-:W-:Y:S05]  /*17bd0*/  BRA.DIV ~URZ, `(.L_x_3417) ;  /* 0x000022527f007947 */ /* 0x000fea000b800000 */
[----:B------:R2:W3:Y:S02]  /*17be0*/  SHFL.IDX PT, R13, R4, R195, 0x1f ;  /* 0x00001fc3040d7589 */ /* 0x0004e400000e0000 */
.L_x_3416:
[----:B------:R-:W-:Y:S05]  /*17bf0*/  BSYNC B0 ;  /* 0x0000000000007941 */ /* 0x000fea0003800000 */
.L_x_3415:
        /* <DEDUP_REMOVED lines=64> */
.L_x_3409:
[----:B------:R-:W-:Y:S01]  /*18000*/  IMAD.MOV.U32 R236, RZ, RZ, R9 ;  /* 0x000000ffffec7224 */ /* 0x000fe200078e0009 */
[----:B------:R-:W-:Y:S01]  /*18010*/  MOV R238, RZ ;  /* 0x000000ff00ee7202 */ /* 0x000fe20000000f00 */
[----:B------:R-:W-:Y:S01]  /*18020*/  IMAD.MOV.U32 R237, RZ, RZ, RZ ;  /* 0x000000ffffed7224 */ /* 0x000fe200078e00ff */
[----:B------:R-:W-:Y:S02]  /*18030*/  MOV R239, c[0x0][0x53c] ;  /* 0x00014f0000ef7a02 */ /* 0x000fe40000000f00 */
.L_x_3418:
[----:B------:R-:W-:Y:S05]  /*18040*/  BSYNC B1 ;  /* 0x0000000000017941 */ /* 0x000fea0003800000 */
.L_x_3407:
[----:B------:R-:W-:Y:S01]  /*18050*/  WARPSYNC 0xffffffff ;  /* 0xffffffff00007948 */ /* 0x000fe20003800000 */
[----:B------:R-:W-:Y:S01]  /*18060*/  BAR.SYNC.DEFER_BLOCKING 0x4, 0x100 ;  /* 0x0104000000007b1d */ /* 0x000fe20000010000 */
[----:B------:R-:W-:-:S13]  /*18070*/  ISETP.NE.AND P0, PT, R14, RZ, PT ;  /* 0x000000ff0e00720c */ /* 0x000fda0003f05270 */
[----:B------:R1:W-:Y:S04]  /*18080*/  @!P0 STS.128 [0x18100], R236 ;  /* 0x018100ecff008388 */ /* 0x0003e80000000c00 */
[----:B------:R-:W-:Y:S06]  /*18090*/  BAR.ARV 0x5, 0x100 ;  /* 0x0144000000007b1d */ /* 0x000fec0000002000 */
.L_x_3402:
[----:B----4-:R-:W-:-:S13]  /*180a0*/  ISETP.GE.AND P0, PT, R239, c[0x0][0x53c], PT ;  /* 0x00014f00ef007a0c */ /* 0x010fda0003f06270 */
[----:B-123--:R-:W-:Y:S01]  /*180b0*/  @P0 CALL.REL.NOINC `(.L_x_3419) ;  /* 0x0000001000000944 */ /* 0x00efe20003c00000 */
[----:B------:R-:W-:Y:S05]  /*180c0*/  BRA `(.L_x_3420) ;  /* 0xfffe9c0000007947 */ /* 0x000fea000383ffff */
.L_x_3419:
[----:B------:R-:W-:Y:S05]  /*180d0*/  EXIT ;  /* 0x000000000000794d */ /* 0x000fea0003800000 */
.L_x_3253:
[----:B------:R-:W-:Y:S01]  /*180e0*/  IMAD.MOV.U32 R0, RZ, RZ, R5 ;  /* 0x000000ffff007224 */ /* 0x000fe200078e0005 */
[----:B------:R-:W-:Y:S02]  /*180f0*/  MOV R3, 0x1 ;  /* 0x0000000100037802 */ /* 0x000fe40000000f00 */
[----:B------:R-:W-:Y:S02]  /*18100*/  MOV R2, 0x18120 ;  /* 0x0001812000027802 */ /* 0x000fe40000000f00 */
[----:B-1----:R-:W-:Y:S05]  /*18110*/  CALL.REL.NOINC `($__internal_58_$__cuda_sm70_shflsync_up_p) ;  /* 0x00001e2000007944 */ /* 0x002fea0003c00000 */
[----:B------:R-:W-:Y:S01]  /*18120*/  MOV R0, R4 ;  /* 0x0000000400007202 */ /* 0x000fe20000000f00 */
[----:B------:R-:W-:Y:S05]  /*18130*/  BRA `(.L_x_3421) ;  /* 0xfffe831000007947 */ /* 0x000fea000383ffff */
.L_x_3254:
[----:B------:R-:W-:Y:S01]  /*18140*/  IMAD.MOV.U32 R0, RZ, RZ, R5 ;  /* 0x000000ffff007224 */ /* 0x000fe200078e0005 */
[----:B------:R-:W-:Y:S02]  /*18150*/  MOV R3, 0x2 ;  /* 0x0000000200037802 */ /* 0x000fe40000000f00 */
[----:B------:R-:W-:Y:S02]  /*18160*/  MOV R2, 0x18180 ;  /* 0x0001818000027802 */ /* 0x000fe40000000f00 */
[----:B-1----:R-:W-:Y:S05]  /*18170*/  CALL.REL.NOINC `($__internal_58_$__cuda_sm70_shflsync_up_p) ;  /* 0x00001dc000007944 */ /* 0x002fea0003c00000 */
[----:B------:R-:W-:Y:S01]  /*18180*/  SEL R4, R4, RZ, P4 ;  /* 0x000000ff04047207 */ /* 0x000fe20002000000 */
[----:B------:R-:W-:Y:S01]  /*18190*/  IMAD.MOV.U32 R3, RZ, RZ, 0x4 ;  /* 0x00000004ff037424 */ /* 0x000fe200078e00ff */
[----:B------:R-:W-:-:S03]  /*181a0*/  MOV R2, 0x181d0 ;  /* 0x000181d000027802 */ /* 0x000fc60000000f00 */
[----:B------:R-:W-:Y:S02]  /*181b0*/  IMAD.IADD R0, R5, 0x1, R4 ;  /* 0x0000000105007824 */ /* 0x000fe400078e0204 */
[----:B------:R-:W-:Y:S05]  /*181c0*/  CALL.REL.NOINC `($__internal_58_$__cuda_sm70_shflsync_up_p) ;  /* 0x00001d7000007944 */ /* 0x000fea0003c00000 */
        /* <DEDUP_REMOVED lines=12> */
[----:B------:R-:W-:Y:S02]  /*18290*/  MOV R3, 0x1f ;  /* 0x0000001f00037802 */ /* 0x000fe40000000f00 */
[----:B------:R-:W-:Y:S01]  /*182a0*/  MOV R2, 0x182e0 ;  /* 0x000182e000027802 */ /* 0x000fe20000000f00 */
[----:B------:R-:W-:-:S04]  /*182b0*/  IMAD.IADD R4, R0, 0x1, R4 ;  /* 0x0000000100047824 */ /* 0x000fc800078e0204 */
[----:B------:R-:W-:Y:S02]  /*182c0*/  IMAD.MOV.U32 R0, RZ, RZ, R4 ;  /* 0x000000ffff007224 */ /* 0x000fe400078e0004 */
[----:B------:R-:W-:Y:S05]  /*182d0*/  CALL.REL.NOINC `($__internal_57_$__cuda_sm70_shflsync_idx_p) ;  /* 0x00001c1000007944 */ /* 0x000fea0003c00000 */
[----:B------:R-:W-:Y:S05]  /*182e0*/  BRA `(.L_x_3422) ;  /* 0xfffe826000007947 */ /* 0x000fea000383ffff */
.L_x_3256:
[----:B------:R-:W-:Y:S02]  /*182f0*/  SEL R0, RZ, 0x1, P0 ;  /* 0x00000001ff007807 */ /* 0x000fe40000000000 */
[----:B------:R-:W-:Y:S02]  /*18300*/  MOV R2, 0x18320 ;  /* 0x0001832000027802 */ /* 0x000fe40000000f00 */
[----:B-1----:R-:W-:Y:S05]  /*18310*/  CALL.REL.NOINC `($__internal_59_$__cuda_sm70_votesync_ballot) ;  /* 0x00001c8000007944 */ /* 0x002fea0003c00000 */
[----:B------:R-:W-:Y:S01]  /*18320*/  MOV R5, R0 ;  /* 0x0000000000057202 */ /* 0x000fe20000000f00 */
[----:B------:R-:W-:Y:S05]  /*18330*/  BRA `(.L_x_3423) ;  /* 0xfffe82a000007947 */ /* 0x000fea000383ffff */
.L_x_3257:
[----:B------:R-:W-:Y:S01]  /*18340*/  IMAD.MOV.U32 R0, RZ, RZ, R8 ;  /* 0x000000ffff007224 */ /* 0x000fe200078e0008 */
[----:B---3--:R-:W-:Y:S01]  /*18350*/  MOV R195, R13 ;  /* 0x0000000d00c37202 */ /* 0x008fe20000000f00 */
[----:B------:R-:W-:Y:S01]  /*18360*/  IMAD.MOV.U32 R3, RZ, RZ, 0x1f ;  /* 0x0000001fff037424 */ /* 0x000fe200078e00ff */
[----:B------:R-:W-:Y:S02]  /*18370*/  MOV R2, 0x18390 ;  /* 0x0001839000027802 */ /* 0x000fe40000000f00 */
[----:B-12---:R-:W-:Y:S05]  /*18380*/  CALL.REL.NOINC `($__internal_57_$__cuda_sm70_shflsync_idx_p) ;  /* 0x00001b6000007944 */ /* 0x006fea0003c00000 */
[----:B------:R-:W-:Y:S01]  /*18390*/  IMAD.MOV.U32 R11, RZ, RZ, R0 ;  /* 0x000000ffff0b7224 */ /* 0x000fe200078e0000 */
[----:B------:R-:W-:Y:S01]  /*183a0*/  MOV R0, R7 ;  /* 0x0000000700007202 */ /* 0x000fe20000000f00 */
[----:B------:R-:W-:Y:S01]  /*183b0*/  IMAD.MOV.U32 R6, RZ, RZ, RZ ;  /* 0x000000ffff067224 */ /* 0x000fe200078e00ff */
[----:B------:R-:W-:Y:S01]  /*183c0*/  MOV R195, R13 ;  /* 0x0000000d00c37202 */ /* 0x000fe20000000f00 */
[----:B------:R-:W-:Y:S01]  /*183d0*/  IMAD.MOV.U32 R3, RZ, RZ, 0x1f ;  /* 0x0000001fff037424 */ /* 0x000fe200078e00ff */
[----:B------:R-:W-:-:S02]  /*183e0*/  MOV R2, 0x18400 ;  /* 0x0001840000027802 */ /* 0x000fc40000000f00 */
[----:B------:R-:W-:Y:S05]  /*183f0*/  CALL.REL.NOINC `($__internal_57_$__cuda_sm70_shflsync_idx_p) ;  /* 0x00001af000007944 */ /* 0x000fea0003c00000 */
[----:B------:R-:W-:Y:S01]  /*18400*/  MOV R10, R0 ;  /* 0x00000000000a7202 */ /* 0x000fe20000000f00 */
[----:B------:R-:W-:Y:S05]  /*18410*/  BRA `(.L_x_3424) ;  /* 0xfffe821000007947 */ /* 0x000fea000383ffff */
.L_x_3260:
[----:B------:R-:W-:Y:S01]  /*18420*/  IMAD.MOV.U32 R0, RZ, RZ, R4 ;  /* 0x000000ffff007224 */ /* 0x000fe200078e0004 */
[----:B------:R-:W-:-:S02]  /*18430*/  MOV R3, 0x1f ;  /* 0x0000001f00037802 */ /* 0x000fc40000000f00 */
[----:B------:R-:W-:Y:S02]  /*18440*/  MOV R2, 0x18460 ;  /* 0x0001846000027802 */ /* 0x000fe40000000f00 */
[----:B-1234-:R-:W-:Y:S05]  /*18450*/  CALL.REL.NOINC `($__internal_57_$__cuda_sm70_shflsync_idx_p) ;  /* 0x00001a9000007944 */ /* 0x01efea0003c00000 */
[----:B------:R-:W-:Y:S01]  /*18460*/  MOV R6, R0 ;  /* 0x0000000000067202 */ /* 0x000fe20000000f00 */
[----:B------:R-:W-:Y:S05]  /*18470*/  BRA `(.L_x_3259) ;  /* 0xfffe821000007947 */ /* 0x000fea000383ffff */
.L_x_3296:
[----:B------:R-:W-:Y:S01]  /*18480*/  IMAD.MOV.U32 R0, RZ, RZ, R5 ;  /* 0x000000ffff007224 */ /* 0x000fe200078e0005 */
[----:B------:R-:W-:Y:S01]  /*18490*/  MOV R195, RZ ;  /* 0x000000ff00c37202 */ /* 0x000fe20000000f00 */
[----:B------:R-:W-:Y:S01]  /*184a0*/  IMAD.MOV.U32 R3, RZ, RZ, 0x181f ;  /* 0x0000181fff037424 */ /* 0x000fe200078e00ff */
[----:B------:R-:W-:Y:S02]  /*184b0*/  MOV R2, 0x184d0 ;  /* 0x000184d000027802 */ /* 0x000fe40000000f00 */
[----:B-----5:R-:W-:Y:S05]  /*184c0*/  CALL.REL.NOINC `($__internal_57_$__cuda_sm70_shflsync_idx_p) ;  /* 0x00001a2000007944 */ /* 0x020fea0003c00000 */
[----:B------:R-:W-:Y:S01]  /*184d0*/  MOV R6, R0 ;  /* 0x0000000000067202 */ /* 0x000fe20000000f00 */
[----:B------:R-:W-:Y:S05]  /*184e0*/  BRA `(.L_x_3425) ;  /* 0xfffef98000007947 */ /* 0x000fea000383ffff */
.L_x_3297:
[----:B------:R-:W-:Y:S01]  /*184f0*/  IMAD.MOV.U32 R0, RZ, RZ, R7 ;  /* 0x000000ffff007224 */ /* 0x000fe200078e0007 */
[----:B------:R-:W-:Y:S01]  /*18500*/  MOV R195, RZ ;  /* 0x000000ff00c37202 */ /* 0x000fe20000000f00 */
[----:B------:R-:W-:Y:S01]  /*18510*/  IMAD.MOV.U32 R3, RZ, RZ, 0x181f ;  /* 0x0000181fff037424 */ /* 0x000fe200078e00ff */
[----:B------:R-:W-:Y:S02]  /*18520*/  MOV R2, 0x18540 ;  /* 0x0001854000027802 */ /* 0x000fe40000000f00 */
[----:B-12--5:R-:W-:Y:S05]  /*18530*/  CALL.REL.NOINC `($__internal_57_$__cuda_sm70_shflsync_idx_p) ;  /* 0x000019b000007944 */ /* 0x026fea0003c00000 */
[----:B------:R-:W-:Y:S05]  /*18540*/  BRA `(.L_x_3426) ;  /* 0xfffef94000007947 */ /* 0x000fea000383ffff */
.L_x_3300:
[----:B----4-:R-:W-:Y:S01]  /*18550*/  IMAD.MOV.U32 R0, RZ, RZ, R5 ;  /* 0x000000ffff007224 */ /* 0x010fe200078e0005 */
[----:B------:R-:W-:Y:S01]  /*18560*/  MOV R195, 0x1 ;  /* 0x0000000100c37802 */ /* 0x000fe20000000f00 */
[----:B--2---:R-:W-:Y:S01]  /*18570*/  IMAD.MOV.U32 R3, RZ, RZ, 0x181f ;  /* 0x0000181fff037424 */ /* 0x004fe200078e00ff */
[----:B------:R-:W-:-:S02]  /*18580*/  MOV R2, 0x185a0 ;  /* 0x000185a000027802 */ /* 0x000fc40000000f00 */
[----:B-1-3-5:R-:W-:Y:S05]  /*18590*/  CALL.REL.NOINC `($__internal_57_$__cuda_sm70_shflsync_idx_p) ;  /* 0x0000195000007944 */ /* 0x02afea0003c00000 */
[----:B------:R-:W-:Y:S01]  /*185a0*/  IMAD.MOV.U32 R6, RZ, RZ, R0 ;  /* 0x000000ffff067224 */ /* 0x000fe200078e0000 */
[----:B------:R-:W-:Y:S01]  /*185b0*/  MOV R195, 0x1 ;  /* 0x0000000100c37802 */ /* 0x000fe20000000f00 */
[----:B------:R-:W-:Y:S01]  /*185c0*/  IMAD.MOV.U32 R0, RZ, RZ, R7 ;  /* 0x000000ffff007224 */ /* 0x000fe200078e0007 */
[----:B------:R-:W-:-:S02]  /*185d0*/  MOV R3, 0x181f ;  /* 0x0000181f00037802 */ /* 0x000fc40000000f00 */
[----:B------:R-:W-:Y:S02]  /*185e0*/  MOV R2, 0x18600 ;  /* 0x0001860000027802 */ /* 0x000fe40000000f00 */
[----:B------:R-:W-:Y:S05]  /*185f0*/  CALL.REL.NOINC `($__internal_57_$__cuda_sm70_shflsync_idx_p) ;  /* 0x000018f000007944 */ /* 0x000fea0003c00000 */
[----:B------:R-:W-:Y:S05]  /*18600*/  BRA `(.L_x_3427) ;  /* 0xfffef9c000007947 */ /* 0x000fea000383ffff */
.L_x_3303:
[----:B----4-:R-:W-:Y:S01]  /*18610*/  IMAD.MOV.U32 R0, RZ, RZ, R5 ;  /* 0x000000ffff007224 */ /* 0x010fe200078e0005 */
[----:B------:R-:W-:Y:S01]  /*18620*/  MOV R195, 0x2 ;  /* 0x0000000200c37802 */ /* 0x000fe20000000f00 */
[----:B-1----:R-:W-:Y:S01]  /*18630*/  IMAD.MOV.U32 R3, RZ, RZ, 0x181f ;  /* 0x0000181fff037424 */ /* 0x002fe200078e00ff */
[----:B------:R-:W-:Y:S02]  /*18640*/  MOV R2, 0x18660 ;  /* 0x0001866000027802 */ /* 0x000fe40000000f00 */
[----:B--23-5:R-:W-:Y:S05]  /*18650*/  CALL.REL.NOINC `($__internal_57_$__cuda_sm70_shflsync_idx_p) ;  /* 0x0000189000007944 */ /* 0x02cfea0003c00000 */
[----:B------:R-:W-:Y:S01]  /*18660*/  MOV R6, R0 ;  /* 0x0000000000067202 */ /* 0x000fe20000000f00 */
[----:B------:R-:W-:Y:S05]  /*18670*/  BRA `(.L_x_3428) ;  /* 0xfffefa8000007947 */ /* 0x000fea000383ffff */
.L_x_3304:
[----:B----4-:R-:W-:Y:S01]  /*18680*/  IMAD.MOV.U32 R0, RZ, RZ, R7 ;  /* 0x000000ffff007224 */ /* 0x010fe200078e0007 */
[----:B------:R-:W-:Y:S01]  /*18690*/  MOV R195, 0x2 ;  /* 0x0000000200c37802 */ /* 0x000fe20000000f00 */
[----:B------:R-:W-:Y:S01]  /*186a0*/  IMAD.MOV.U32 R3, RZ, RZ, 0x181f ;  /* 0x0000181fff037424 */ /* 0x000fe200078e00ff */
[----:B------:R-:W-:Y:S02]  /*186b0*/  MOV R2, 0x186d0 ;  /* 0x000186d000027802 */ /* 0x000fe40000000f00 */
[----:B-123-5:R-:W-:Y:S05]  /*186c0*/  CALL.REL.NOINC `($__internal_57_$__cuda_sm70_shflsync_idx_p) ;  /* 0x0000182000007944 */ /* 0x02efea0003c00000 */
[----:B------:R-:W-:Y:S05]  /*186d0*/  BRA `(.L_x_3429) ;  /* 0xfffefa4000007947 */ /* 0x000fea000383ffff */
.L_x_3307:
[----:B-1----:R-:W-:Y:S01]  /*186e0*/  IMAD.MOV.U32 R0, RZ, RZ, R5 ;  /* 0x000000ffff007224 */ /* 0x002fe200078e0005 */
[----:B------:R-:W-:Y:S01]  /*186f0*/  MOV R195, 0x3 ;  /* 0x0000000300c37802 */ /* 0x000fe20000000f00 */
[----:B------:R-:W-:Y:S01]  /*18700*/  IMAD.MOV.U32 R3, RZ, RZ, 0x181f ;  /* 0x0000181fff037424 */ /* 0x000fe200078e00ff */
[----:B------:R-:W-:-:S02]  /*18710*/  MOV R2, 0x18730 ;  /* 0x0001873000027802 */ /* 0x000fc40000000f00 */
[----:B--2345:R-:W-:Y:S05]  /*18720*/  CALL.REL.NOINC `($__internal_57_$__cuda_sm70_shflsync_idx_p) ;  /* 0x000017c000007944 */ /* 0x03cfea0003c00000 */
[----:B------:R-:W-:Y:S01]  /*18730*/  IMAD.MOV.U32 R5, RZ, RZ, R0 ;  /* 0x000000ffff057224 */ /* 0x000fe200078e0000 */
[----:B------:R-:W-:Y:S01]  /*18740*/  MOV R195, 0x3 ;  /* 0x0000000300c37802 */ /* 0x000fe20000000f00 */
[----:B------:R-:W-:Y:S01]  /*18750*/  IMAD.MOV.U32 R0, RZ, RZ, R7 ;  /* 0x000000ffff007224 */ /* 0x000fe200078e0007 */
[----:B------:R-:W-:-:S02]  /*18760*/  MOV R3, 0x181f ;  /* 0x0000181f00037802 */ /* 0x000fc40000000f00 */
[----:B------:R-:W-:Y:S02]  /*18770*/  MOV R2, 0x18790 ;  /* 0x0001879000027802 */ /* 0x000fe40000000f00 */
[----:B------:R-:W-:Y:S05]  /*18780*/  CALL.REL.NOINC `($__internal_57_$__cuda_sm70_shflsync_idx_p) ;  /* 0x0000176000007944 */ /* 0x000fea0003c00000 */
[----:B------:R-:W-:Y:S05]  /*18790*/  BRA `(.L_x_3430) ;  /* 0xfffefac000007947 */ /* 0x000fea000383ffff */
.L_x_3350:
[----:B------:R-:W-:Y:S01]  /*187a0*/  IMAD.MOV.U32 R0, RZ, RZ, R5 ;  /* 0x000000ffff007224 */ /* 0x000fe200078e0005 */
[----:B------:R-:W-:Y:S01]  /*187b0*/  MOV R195, RZ ;  /* 0x000000ff00c37202 */ /* 0x000fe20000000f00 */
[----:B------:R-:W-:Y:S01]  /*187c0*/  IMAD.MOV.U32 R3, RZ, RZ, 0x181f ;  /* 0x0000181fff037424 */ /* 0x000fe200078e00ff */
[----:B------:R-:W-:Y:S02]  /*187d0*/  MOV R2, 0x187f0 ;  /* 0x000187f000027802 */ /* 0x000fe40000000f00 */
[----:B------:R-:W-:Y:S05]  /*187e0*/  CALL.REL.NOINC `($__internal_57_$__cuda_sm70_shflsync_idx_p) ;  /* 0x0000170000007944 */ /* 0x000fea0003c00000 */
[----:B------:R-:W-:Y:S01]  /*187f0*/  MOV R4, R0 ;  /* 0x0000000000047202 */ /* 0x000fe20000000f00 */
[----:B------:R-:W-:Y:S05]  /*18800*/  BRA `(.L_x_3431) ;  /* 0xffff66d000007947 */ /* 0x000fea000383ffff */
.L_x_3351:
[----:B------:R-:W-:Y:S01]  /*18810*/  IMAD.MOV.U32 R0, RZ, RZ, R10 ;  /* 0x000000ffff007224 */ /* 0x000fe200078e000a */
[----:B------:R-:W-:Y:S01]  /*18820*/  MOV R195, RZ ;  /* 0x000000ff00c37202 */ /* 0x000fe20000000f00 */
[----:B------:R-:W-:Y:S01]  /*18830*/  IMAD.MOV.U32 R3, RZ, RZ, 0x181f ;  /* 0x0000181fff037424 */ /* 0x000fe200078e00ff */
[----:B------:R-:W-:Y:S02]  /*18840*/  MOV R2, 0x18860 ;  /* 0x0001886000027802 */ /* 0x000fe40000000f00 */
[----:B-12---:R-:W-:Y:S05]  /*18850*/  CALL.REL.NOINC `($__internal_57_$__cuda_sm70_shflsync_idx_p) ;  /* 0x0000169000007944 */ /* 0x006fea0003c00000 */
[----:B------:R-:W-:Y:S01]  /*18860*/  IADD3 R2, P0, R0, R88, RZ ;  /* 0x0000005800027210 */ /* 0x000fe20007f1e0ff */
[----:B------:R-:W-:Y:S01]  /*18870*/  IMAD.MOV.U32 R195, RZ, RZ, 0x1 ;  /* 0x00000001ffc37424 */ /* 0x000fe200078e00ff */
[----:B------:R-:W-:Y:S02]  /*18880*/  MOV R7, R95 ;  /* 0x0000005f00077202 */ /* 0x000fe40000000f00 */
[----:B------:R-:W-:Y:S01]  /*18890*/  SEL R6, RZ, 0x10, P4 ;  /* 0x00000010ff067807 */ /* 0x000fe20002000000 */
[----:B------:R-:W-:-:S05]  /*188a0*/  IMAD.X R3, R4, 0x1, R90, P0 ;  /* 0x0000000104037824 */ /* 0x000fca00000e065a */
        /* <DEDUP_REMOVED lines=12> */
[----:B-1----:R-:W-:Y:S02]  /*18970*/  MOV R3, 0x181f ;  /* 0x0000181f00037802 */ /* 0x002fe40000000f00 */
[----:B------:R-:W-:Y:S02]  /*18980*/  MOV R2, 0x189a0 ;  /* 0x000189a000027802 */ /* 0x000fe40000000f00 */
[----:B------:R-:W-:Y:S05]  /*18990*/  CALL.REL.NOINC `($__internal_57_$__cuda_sm70_shflsync_idx_p) ;  /* 0x0000155000007944 */ /* 0x000fea0003c00000 */
[----:B------:R-:W-:Y:S01]  /*189a0*/  IMAD.MOV.U32 R4, RZ, RZ, R0 ;  /* 0x000000ffff047224 */ /* 0x000fe200078e0000 */
[----:B------:R-:W-:Y:S01]  /*189b0*/  MOV R195, 0x1 ;  /* 0x0000000100c37802 */ /* 0x000fe20000000f00 */
[----:B------:R-:W-:Y:S01]  /*189c0*/  IMAD.MOV.U32 R0, RZ, RZ, R10 ;  /* 0x000000ffff007224 */ /* 0x000fe200078e000a */
[----:B------:R-:W-:Y:S02]  /*189d0*/  MOV R3, 0x181f ;  /* 0x0000181f00037802 */ /* 0x000fe40000000f00 */
[----:B------:R-:W-:Y:S02]  /*189e0*/  MOV R2, 0x18a00 ;  /* 0x00018a0000027802 */ /* 0x000fe40000000f00 */
[----:B------:R-:W-:Y:S05]  /*189f0*/  CALL.REL.NOINC `($__internal_57_$__cuda_sm70_shflsync_idx_p) ;  /* 0x000014f000007944 */ /* 0x000fea0003c00000 */
[----:B------:R-:W-:Y:S05]  /*18a00*/  BRA `(.L_x_3432) ;  /* 0xffff65e000007947 */ /* 0x000fea000383ffff */
.L_x_3352:
[----:B------:R-:W-:Y:S01]  /*18a10*/  IMAD.MOV.U32 R100, RZ, RZ, R4 ;  /* 0x000000ffff647224 */ /* 0x000fe200078e0004 */
[----:B------:R-:W-:-:S02]  /*18a20*/  MOV R0, 0x2 ;  /* 0x0000000200007802 */ /* 0x000fc40000000f00 */
[----:B------:R-:W-:Y:S02]  /*18a30*/  MOV R2, 0x18a50 ;  /* 0x00018a5000027802 */ /* 0x000fe40000000f00 */
[----:B------:R-:W-:Y:S05]  /*18a40*/  CALL.REL.NOINC `($__internal_56_$__cuda_sm70_shflsync_bfly_p) ;  /* 0x0000144000007944 */ /* 0x000fea0003c00000 */
[----:B------:R-:W-:Y:S01]  /*18a50*/  FMNMX.FTZ R4, R4, R0, !PT ;  /* 0x0000000004047209 */ /* 0x000fe20007810000 */
[----:B------:R-:W-:Y:S01]  /*18a60*/  IMAD.MOV.U32 R0, RZ, RZ, 0x1 ;  /* 0x00000001ff007424 */ /* 0x000fe200078e00ff */
[----:B------:R-:W-:-:S03]  /*18a70*/  MOV R2, 0x18aa0 ;  /* 0x00018aa000027802 */ /* 0x000fc60000000f00 */
[----:B------:R-:W-:Y:S02]  /*18a80*/  IMAD.MOV.U32 R100, RZ, RZ, R4 ;  /* 0x000000ffff647224 */ /* 0x000fe400078e0004 */
[----:B------:R-:W-:Y:S05]  /*18a90*/  CALL.REL.NOINC `($__internal_56_$__cuda_sm70_shflsync_bfly_p) ;  /* 0x000013f000007944 */ /* 0x000fea0003c00000 */
[----:B------:R-:W-:Y:S01]  /*18aa0*/  FMNMX.FTZ R101, R4, R0, !PT ;  /* 0x0000000004657209 */ /* 0x000fe20007810000 */
[----:B------:R-:W-:Y:S01]  /*18ab0*/  IMAD.MOV.U32 R100, RZ, RZ, R5 ;  /* 0x000000ffff647224 */ /* 0x000fe200078e0005 */
[----:B------:R-:W-:Y:S01]  /*18ac0*/  MOV R2, 0x18af0 ;  /* 0x00018af000027802 */ /* 0x000fe20000000f00 */
[----:B------:R-:W-:Y:S02]  /*18ad0*/  IMAD.MOV.U32 R0, RZ, RZ, 0x2 ;  /* 0x00000002ff007424 */ /* 0x000fe400078e00ff */
[----:B------:R-:W-:Y:S05]  /*18ae0*/  CALL.REL.NOINC `($__internal_56_$__cuda_sm70_shflsync_bfly_p) ;  /* 0x000013a000007944 */ /* 0x000fea0003c00000 */
[----:B------:R-:W-:Y:S01]  /*18af0*/  FMNMX.FTZ R4, R5, R0, !PT ;  /* 0x0000000005047209 */ /* 0x000fe20007810000 */
[----:B------:R-:W-:Y:S01]  /*18b00*/  IMAD.MOV.U32 R0, RZ, RZ, 0x1 ;  /* 0x00000001ff007424 */ /* 0x000fe200078e00ff */
[----:B------:R-:W-:-:S03]  /*18b10*/  MOV R2, 0x18b40 ;  /* 0x00018b4000027802 */ /* 0x000fc60000000f00 */
[----:B------:R-:W-:Y:S02]  /*18b20*/  IMAD.MOV.U32 R100, RZ, RZ, R4 ;  /* 0x000000ffff647224 */ /* 0x000fe400078e0004 */
[----:B------:R-:W-:Y:S05]  /*18b30*/  CALL.REL.NOINC `($__internal_56_$__cuda_sm70_shflsync_bfly_p) ;  /* 0x0000135000007944 */ /* 0x000fea0003c00000 */
[----:B------:R-:W-:Y:S01]  /*18b40*/  MOV R3, R0 ;  /* 0x0000000000037202 */ /* 0x000fe20000000f00 */
[----:B------:R-:W-:Y:S05]  /*18b50*/  BRA `(.L_x_3433) ;  /* 0xffff6b7000007947 */ /* 0x000fea000383ffff */
.L_x_3354:
[----:B------:R-:W-:Y:S01]  /*18b60*/  MOV R195, RZ ;  /* 0x000000ff00c37202 */ /* 0x000fe20000000f00 */
[----:B------:R-:W-:Y:S01]  /*18b70*/  IMAD.MOV.U32 R0, RZ, RZ, R4 ;  /* 0x000000ffff007224 */ /* 0x000fe200078e0004 */
[----:B------:R-:W-:Y:S01]  /*18b80*/  MOV R2, 0x18bb0 ;  /* 0x00018bb000027802 */ /* 0x000fe20000000f00 */
[----:B------:R-:W-:Y:S02]  /*18b90*/  IMAD.MOV.U32 R3, RZ, RZ, 0x181f ;  /* 0x0000181fff037424 */ /* 0x000fe400078e00ff */
[----:B-1234-:R-:W-:Y:S05]  /*18ba0*/  CALL.REL.NOINC `($__internal_57_$__cuda_sm70_shflsync_idx_p) ;  /* 0x0000134000007944 */ /* 0x01efea0003c00000 */
[----:B------:R-:W-:-:S05]  /*18bb0*/  BRA `(.L_x_3434) ;  /* 0xffff7e8000007947 */ /* 0x000fca000383ffff */
.L_x_3357:
[----:B------:R-:W-:Y:S01]  /*18bc0*/  MOV R195, RZ ;  /* 0x000000ff00c37202 */ /* 0x000fe20000000f00 */
[----:B------:R-:W-:Y:S01]  /*18bd0*/  IMAD.MOV.U32 R0, RZ, RZ, R101 ;  /* 0x000000ffff007224 */ /* 0x000fe200078e0065 */
[----:B------:R-:W-:Y:S01]  /*18be0*/  MOV R2, 0x18c10 ;  /* 0x00018c1000027802 */ /* 0x000fe20000000f00 */
[----:B------:R-:W-:Y:S02]  /*18bf0*/  IMAD.MOV.U32 R3, RZ, RZ, 0x181f ;  /* 0x0000181fff037424 */ /* 0x000fe400078e00ff */
[----:B------:R-:W-:Y:S05]  /*18c00*/  CALL.REL.NOINC `($__internal_57_$__cuda_sm70_shflsync_idx_p) ;  /* 0x000012e000007944 */ /* 0x000fea0003c00000 */
[----:B------:R-:W-:Y:S01]  /*18c10*/  MOV R100, R0 ;  /* 0x0000000000647202 */ /* 0x000fe20000000f00 */
[----:B------:R-:W-:-:S05]  /*18c20*/  BRA `(.L_x_3435) ;  /* 0xffff8c0000007947 */ /* 0x000fca000383ffff */
.L_x_3358:
[----:B------:R-:W-:Y:S01]  /*18c30*/  MOV R195, RZ ;  /* 0x000000ff00c37202 */ /* 0x000fe20000000f00 */
[----:B------:R-:W-:Y:S01]  /*18c40*/  IMAD.MOV.U32 R0, RZ, RZ, R150 ;  /* 0x000000ffff007224 */ /* 0x000fe200078e0096 */
[----:B------:R-:W-:Y:S01]  /*18c50*/  MOV R2, 0x18c80 ;  /* 0x00018c8000027802 */ /* 0x000fe20000000f00 */
[----:B------:R-:W-:Y:S02]  /*18c60*/  IMAD.MOV.U32 R3, RZ, RZ, 0x181f ;  /* 0x0000181fff037424 */ /* 0x000fe400078e00ff */
[----:B-12---:R-:W-:Y:S05]  /*18c70*/  CALL.REL.NOINC `($__internal_57_$__cuda_sm70_shflsync_idx_p) ;  /* 0x0000127000007944 */ /* 0x006fea0003c00000 */
        /* <DEDUP_REMOVED lines=19> */
[----:B--2---:R-:W-:Y:S05]  /*18db0*/  CALL.REL.NOINC `($__internal_57_$__cuda_sm70_shflsync_idx_p) ;  /* 0x0000113000007944 */ /* 0x004fea0003c00000 */
[----:B------:R-:W-:Y:S01]  /*18dc0*/  MOV R195, 0x1 ;  /* 0x0000000100c37802 */ /* 0x000fe20000000f00 */
[----:B------:R-:W-:Y:S01]  /*18dd0*/  IMAD.MOV.U32 R100, RZ, RZ, R0 ;  /* 0x000000ffff647224 */ /* 0x000fe200078e0000 */
[----:B------:R-:W-:Y:S01]  /*18de0*/  MOV R3, 0x181f ;  /* 0x0000181f00037802 */ /* 0x000fe20000000f00 */
[----:B------:R-:W-:Y:S01]  /*18df0*/  IMAD.MOV.U32 R0, RZ, RZ, R150 ;  /* 0x000000ffff007224 */ /* 0x000fe200078e0096 */
[----:B------:R-:W-:Y:S02]  /*18e00*/  MOV R2, 0x18e20 ;  /* 0x00018e2000027802 */ /* 0x000fe40000000f00 */
[----:B------:R-:W-:Y:S05]  /*18e10*/  CALL.REL.NOINC `($__internal_57_$__cuda_sm70_shflsync_idx_p) ;  /* 0x000010d000007944 */ /* 0x000fea0003c00000 */
[----:B------:R-:W-:-:S05]  /*18e20*/  BRA `(.L_x_3436) ;  /* 0xffff8b2000007947 */ /* 0x000fca000383ffff */
.L_x_3359:
[----:B------:R-:W-:Y:S02]  /*18e30*/  MOV R0, 0x2 ;  /* 0x0000000200007802 */ /* 0x000fe40000000f00 */
[----:B------:R-:W-:Y:S02]  /*18e40*/  MOV R2, 0x18e60 ;  /* 0x00018e6000027802 */ /* 0x000fe40000000f00 */
[----:B-1----:R-:W-:Y:S05]  /*18e50*/  CALL.REL.NOINC `($__internal_56_$__cuda_sm70_shflsync_bfly_p) ;  /* 0x0000103000007944 */ /* 0x002fea0003c00000 */
[----:B------:R-:W-:Y:S01]  /*18e60*/  FMNMX.FTZ R100, R100, R0, !PT ;  /* 0x0000000064647209 */ /* 0x000fe20007810000 */
[----:B------:R-:W-:Y:S01]  /*18e70*/  IMAD.MOV.U32 R0, RZ, RZ, 0x1 ;  /* 0x00000001ff007424 */ /* 0x000fe200078e00ff */
[----:B------:R-:W-:Y:S02]  /*18e80*/  MOV R2, 0x18ea0 ;  /* 0x00018ea000027802 */ /* 0x000fe40000000f00 */
        /* <DEDUP_REMOVED lines=8> */
[----:B------:R-:W-:Y:S02]  /*18f10*/  MOV R2, 0x18f30 ;  /* 0x00018f3000027802 */ /* 0x000fe40000000f00 */
[----:B------:R-:W-:Y:S05]  /*18f20*/  CALL.REL.NOINC `($__internal_56_$__cuda_sm70_shflsync_bfly_p) ;  /* 0x00000f6000007944 */ /* 0x000fea0003c00000 */
[----:B------:R-:W-:-:S05]  /*18f30*/  BRA `(.L_x_3437) ;  /* 0xffff8da000007947 */ /* 0x000fca000383ffff */
.L_x_3361:
[----:B------:R-:W-:Y:S01]  /*18f40*/  IMAD.MOV.U32 R100, RZ, RZ, R207 ;  /* 0x000000ffff647224 */ /* 0x000fe200078e00cf */
[----:B------:R-:W-:-:S02]  /*18f50*/  MOV R0, 0x2 ;  /* 0x0000000200007802 */ /* 0x000fc40000000f00 */
[----:B------:R-:W-:Y:S02]  /*18f60*/  MOV R2, 0x18f80 ;  /* 0x00018f8000027802 */ /* 0x000fe40000000f00 */
[----:B------:R-:W-:Y:S05]  /*18f70*/  CALL.REL.NOINC `($__internal_56_$__cuda_sm70_shflsync_bfly_p) ;  /* 0x00000f1000007944 */ /* 0x000fea0003c00000 */
[----:B------:R-:W-:Y:S05]  /*18f80*/  BRA `(.L_x_3438) ;  /* 0xffffa49000007947 */ /* 0x000fea000383ffff */
.L_x_3362:
[----:B------:R-:W-:Y:S01]  /*18f90*/  IMAD.MOV.U32 R100, RZ, RZ, R4 ;  /* 0x000000ffff647224 */ /* 0x000fe200078e0004 */
[----:B------:R-:W-:Y:S02]  /*18fa0*/  MOV R0, 0x1 ;  /* 0x0000000100007802 */ /* 0x000fe40000000f00 */
[----:B------:R-:W-:Y:S02]  /*18fb0*/  MOV R2, 0x18fd0 ;  /* 0x00018fd000027802 */ /* 0x000fe40000000f00 */
[----:B-1----:R-:W-:Y:S05]  /*18fc0*/  CALL.REL.NOINC `($__internal_56_$__cuda_sm70_shflsync_bfly_p) ;  /* 0x00000ec000007944 */ /* 0x002fea0003c00000 */
[----:B------:R-:W-:Y:S01]  /*18fd0*/  FADD.FTZ R4, R4, R0 ;  /* 0x0000000004047221 */ /* 0x000fe20000010000 */
[----:B------:R-:W-:Y:S02]  /*18fe0*/  MOV R100, R200 ;  /* 0x000000c800647202 */ /* 0x000fe40000000f00 */
[----:B------:R-:W-:Y:S02]  /*18ff0*/  MOV R0, 0x2 ;  /* 0x0000000200007802 */ /* 0x000fe40000000f00 */
[----:B------:R-:W-:Y:S02]  /*19000*/  MOV R2, 0x19020 ;  /* 0x0001902000027802 */ /* 0x000fe40000000f00 */
[----:B------:R-:W-:Y:S05]  /*19010*/  CALL.REL.NOINC `($__internal_56_$__cuda_sm70_shflsync_bfly_p) ;  /* 0x00000e7000007944 */ /* 0x000fea0003c00000 */
[----:B------:R-:W-:Y:S01]  /*19020*/  FADD.FTZ R5, R200, R0 ;  /* 0x00000000c8057221 */ /* 0x000fe20000010000 */
[----:B------:R-:W-:Y:S02]  /*19030*/  MOV R0, 0x1 ;  /* 0x0000000100007802 */ /* 0x000fe40000000f00 */
[----:B------:R-:W-:-:S02]  /*19040*/  MOV R2, 0x19070 ;  /* 0x0001907000027802 */ /* 0x000fc40000000f00 */
[----:B------:R-:W-:Y:S02]  /*19050*/  MOV R100, R5 ;  /* 0x0000000500647202 */ /* 0x000fe40000000f00 */
[----:B------:R-:W-:Y:S05]  /*19060*/  CALL.REL.NOINC `($__internal_56_$__cuda_sm70_shflsync_bfly_p) ;  /* 0x00000e2000007944 */ /* 0x000fea0003c00000 */
[----:B------:R-:W-:Y:S01]  /*19070*/  MOV R3, R0 ;  /* 0x0000000000037202 */ /* 0x000fe20000000f00 */
[----:B------:R-:W-:Y:S05]  /*19080*/  BRA `(.L_x_3439) ;  /* 0xffffa40000007947 */ /* 0x000fea000383ffff */
.L_x_3369:
[----:B--234-:R-:W-:Y:S01]  /*19090*/  IMAD.MOV.U32 R0, RZ, RZ, R6 ;  /* 0x000000ffff007224 */ /* 0x01cfe200078e0006 */
[----:B------:R-:W-:Y:S01]  /*190a0*/  MOV R195, RZ ;  /* 0x000000ff00c37202 */ /* 0x000fe20000000f00 */
[----:B------:R-:W-:Y:S01]  /*190b0*/  IMAD.MOV.U32 R3, RZ, RZ, 0x181f ;  /* 0x0000181fff037424 */ /* 0x000fe200078e00ff */
[----:B------:R-:W-:Y:S02]  /*190c0*/  MOV R2, 0x190e0 ;  /* 0x000190e000027802 */ /* 0x000fe40000000f00 */
[----:B-1----:R-:W-:Y:S05]  /*190d0*/  CALL.REL.NOINC `($__internal_57_$__cuda_sm70_shflsync_idx_p) ;  /* 0x00000e1000007944 */ /* 0x002fea0003c00000 */
[----:B------:R-:W-:Y:S01]  /*190e0*/  MOV R7, R0 ;  /* 0x0000000000077202 */ /* 0x000fe20000000f00 */
[----:B------:R-:W-:Y:S05]  /*190f0*/  BRA `(.L_x_3440) ;  /* 0xffffbb2000007947 */ /* 0x000fea000383ffff */
.L_x_3370:
[----:B------:R-:W-:Y:S01]  /*19100*/  IMAD.MOV.U32 R0, RZ, RZ, R12 ;  /* 0x000000ffff007224 */ /* 0x000fe200078e000c */
[----:B------:R-:W-:Y:S01]  /*19110*/  MOV R195, RZ ;  /* 0x000000ff00c37202 */ /* 0x000fe20000000f00 */
[----:B------:R-:W-:Y:S01]  /*19120*/  IMAD.MOV.U32 R3, RZ, RZ, 0x181f ;  /* 0x0000181fff037424 */ /* 0x000fe200078e00ff */
[----:B------:R-:W-:Y:S02]  /*19130*/  MOV R2, 0x19150 ;  /* 0x0001915000027802 */ /* 0x000fe40000000f00 */
[----:B-123--:R-:W-:Y:S05]  /*19140*/  CALL.REL.NOINC `($__internal_57_$__cuda_sm70_shflsync_idx_p) ;  /* 0x00000da000007944 */ /* 0x00efea0003c00000 */
[----:B------:R-:W-:Y:S05]  /*19150*/  BRA `(.L_x_3441) ;  /* 0xffffbae000007947 */ /* 0x000fea000383ffff */
.L_x_3373:
[----:B--2---:R-:W-:Y:S01]  /*19160*/  IMAD.MOV.U32 R0, RZ, RZ, R6 ;  /* 0x000000ffff007224 */ /* 0x004fe200078e0006 */
[----:B------:R-:W-:Y:S01]  /*19170*/  MOV R195, 0x1 ;  /* 0x0000000100c37802 */ /* 0x000fe20000000f00 */
[----:B------:R-:W-:Y:S01]  /*19180*/  IMAD.MOV.U32 R3, RZ, RZ, 0x181f ;  /* 0x0000181fff037424 */ /* 0x000fe200078e00ff */
[----:B------:R-:W-:-:S02]  /*19190*/  MOV R2, 0x191b0 ;  /* 0x000191b000027802 */ /* 0x000fc40000000f00 */
[----:B-1-34-:R-:W-:Y:S05]  /*191a0*/  CALL.REL.NOINC `($__internal_57_$__cuda_sm70_shflsync_idx_p) ;  /* 0x00000d4000007944 */ /* 0x01afea0003c00000 */
[----:B------:R-:W-:Y:S01]  /*191b0*/  IMAD.MOV.U32 R7, RZ, RZ, R0 ;  /* 0x000000ffff077224 */ /* 0x000fe200078e0000 */
[----:B------:R-:W-:Y:S01]  /*191c0*/  MOV R195, 0x1 ;  /* 0x0000000100c37802 */ /* 0x000fe20000000f00 */
[----:B------:R-:W-:Y:S01]  /*191d0*/  IMAD.MOV.U32 R0, RZ, RZ, R12 ;  /* 0x000000ffff007224 */ /* 0x000fe200078e000c */
[----:B------:R-:W-:-:S02]  /*191e0*/  MOV R3, 0x181f ;  /* 0x0000181f00037802 */ /* 0x000fc40000000f00 */
[----:B------:R-:W-:Y:S02]  /*191f0*/  MOV R2, 0x19210 ;  /* 0x0001921000027802 */ /* 0x000fe40000000f00 */
[----:B------:R-:W-:Y:S05]  /*19200*/  CALL.REL.NOINC `($__internal_57_$__cuda_sm70_shflsync_idx_p) ;  /* 0x00000ce000007944 */ /* 0x000fea0003c00000 */
[----:B------:R-:W-:Y:S05]  /*19210*/  BRA `(.L_x_3442) ;  /* 0xffffbb5000007947 */ /* 0x000fea000383ffff */
.L_x_3376:
[----:B--2---:R-:W-:Y:S01]  /*19220*/  IMAD.MOV.U32 R0, RZ, RZ, R6 ;  /* 0x000000ffff007224 */ /* 0x004fe200078e0006 */
[----:B------:R-:W-:Y:S01]  /*19230*/  MOV R195, 0x2 ;  /* 0x0000000200c37802 */ /* 0x000fe20000000f00 */
[----:B------:R-:W-:Y:S01]  /*19240*/  IMAD.MOV.U32 R3, RZ, RZ, 0x181f ;  /* 0x0000181fff037424 */ /* 0x000fe200078e00ff */
[----:B------:R-:W-:Y:S02]  /*19250*/  MOV R2, 0x19270 ;  /* 0x0001927000027802 */ /* 0x000fe40000000f00 */
[----:B-1-34-:R-:W-:Y:S05]  /*19260*/  CALL.REL.NOINC `($__internal_57_$__cuda_sm70_shflsync_idx_p) ;  /* 0x00000c8000007944 */ /* 0x01afea0003c00000 */
[----:B------:R-:W-:Y:S01]  /*19270*/  MOV R7, R0 ;  /* 0x0000000000077202 */ /* 0x000fe20000000f00 */
[----:B------:R-:W-:Y:S05]  /*19280*/  BRA `(.L_x_3443) ;  /* 0xffffbc1000007947 */ /* 0x000fea000383ffff */
.L_x_3377:
[----:B--2---:R-:W-:Y:S01]  /*19290*/  IMAD.MOV.U32 R0, RZ, RZ, R12 ;  /* 0x000000ffff007224 */ /* 0x004fe200078e000c */
[----:B------:R-:W-:Y:S01]  /*192a0*/  MOV R195, 0x2 ;  /* 0x0000000200c37802 */ /* 0x000fe20000000f00 */
[----:B------:R-:W-:Y:S01]  /*192b0*/  IMAD.MOV.U32 R3, RZ, RZ, 0x181f ;  /* 0x0000181fff037424 */ /* 0x000fe200078e00ff */
[----:B------:R-:W-:Y:S02]  /*192c0*/  MOV R2, 0x192e0 ;  /* 0x000192e000027802 */ /* 0x000fe40000000f00 */
[----:B-1-34-:R-:W-:Y:S05]  /*192d0*/  CALL.REL.NOINC `($__internal_57_$__cuda_sm70_shflsync_idx_p) ;  /* 0x00000c1000007944 */ /* 0x01afea0003c00000 */
[----:B------:R-:W-:Y:S05]  /*192e0*/  BRA `(.L_x_3444) ;  /* 0xffffbbd000007947 */ /* 0x000fea000383ffff */
.L_x_3380:
[----:B----4-:R-:W-:Y:S01]  /*192f0*/  IMAD.MOV.U32 R0, RZ, RZ, R6 ;  /* 0x000000ffff007224 */ /* 0x010fe200078e0006 */
[----:B------:R-:W-:Y:S01]  /*19300*/  MOV R195, 0x3 ;  /* 0x0000000300c37802 */ /* 0x000fe20000000f00 */
[----:B---3--:R-:W-:Y:S01]  /*19310*/  IMAD.MOV.U32 R3, RZ, RZ, 0x181f ;  /* 0x0000181fff037424 */ /* 0x008fe200078e00ff */
[----:B------:R-:W-:-:S02]  /*19320*/  MOV R2, 0x19340 ;  /* 0x0001934000027802 */ /* 0x000fc40000000f00 */
[----:B-12---:R-:W-:Y:S05]  /*19330*/  CALL.REL.NOINC `($__internal_57_$__cuda_sm70_shflsync_idx_p) ;  /* 0x00000bb000007944 */ /* 0x006fea0003c00000 */
[----:B------:R-:W-:Y:S01]  /*19340*/  IMAD.MOV.U32 R6, RZ, RZ, R0 ;  /* 0x000000ffff067224 */ /* 0x000fe200078e0000 */
[----:B------:R-:W-:Y:S01]  /*19350*/  MOV R195, 0x3 ;  /* 0x0000000300c37802 */ /* 0x000fe20000000f00 */
[----:B------:R-:W-:Y:S01]  /*19360*/  IMAD.MOV.U32 R0, RZ, RZ, R12 ;  /* 0x000000ffff007224 */ /* 0x000fe200078e000c */
[----:B------:R-:W-:-:S02]  /*19370*/  MOV R3, 0x181f ;  /* 0x0000181f00037802 */ /* 0x000fc40000000f00 */
[----:B------:R-:W-:Y:S02]  /*19380*/  MOV R2, 0x193a0 ;  /* 0x000193a000027802 */ /* 0x000fe40000000f00 */
[----:B------:R-:W-:Y:S05]  /*19390*/  CALL.REL.NOINC `($__internal_57_$__cuda_sm70_shflsync_idx_p) ;  /* 0x00000b5000007944 */ /* 0x000fea0003c00000 */
[----:B------:R-:W-:Y:S05]  /*193a0*/  BRA `(.L_x_3445) ;  /* 0xffffbc5000007947 */ /* 0x000fea000383ffff */
.L_x_3382:
[----:B------:R-:W-:Y:S01]  /*193b0*/  IMAD.MOV.U32 R0, RZ, RZ, R5 ;  /* 0x000000ffff007224 */ /* 0x000fe200078e0005 */
[----:B------:R-:W-:Y:S01]  /*193c0*/  MOV R195, RZ ;  /* 0x000000ff00c37202 */ /* 0x000fe20000000f00 */
[----:B------:R-:W-:Y:S01]  /*193d0*/  IMAD.MOV.U32 R3, RZ, RZ, 0x1c1f ;  /* 0x00001c1fff037424 */ /* 0x000fe200078e00ff */
[----:B------:R-:W-:Y:S02]  /*193e0*/  MOV R2, 0x19400 ;  /* 0x0001940000027802 */ /* 0x000fe40000000f00 */
[----:B--2---:R-:W-:Y:S05]  /*193f0*/  CALL.REL.NOINC `($__internal_57_$__cuda_sm70_shflsync_idx_p) ;  /* 0x00000af000007944 */ /* 0x004fea0003c00000 */
[----:B------:R-:W-:Y:S01]  /*19400*/  MOV R4, R0 ;  /* 0x0000000000047202 */ /* 0x000fe20000000f00 */
[----:B------:R-:W-:Y:S05]  /*19410*/  BRA `(.L_x_3446) ;  /* 0xffffbf1000007947 */ /* 0x000fea000383ffff */
.L_x_3383:
[----:B------:R-:W-:Y:S01]  /*19420*/  IMAD.MOV.U32 R0, RZ, RZ, R12 ;  /* 0x000000ffff007224 */ /* 0x000fe200078e000c */
[----:B------:R-:W-:Y:S01]  /*19430*/  MOV R195, RZ ;  /* 0x000000ff00c37202 */ /* 0x000fe20000000f00 */
[----:B------:R-:W-:Y:S01]  /*19440*/  IMAD.MOV.U32 R3, RZ, RZ, 0x1c1f ;  /* 0x00001c1fff037424 */ /* 0x000fe200078e00ff */
[----:B------:R-:W-:Y:S02]  /*19450*/  MOV R2, 0x19470 ;  /* 0x0001947000027802 */ /* 0x000fe40000000f00 */
[----:B-123--:R-:W-:Y:S05]  /*19460*/  CALL.REL.NOINC `($__internal_57_$__cuda_sm70_shflsync_idx_p) ;  /* 0x00000a8000007944 */ /* 0x00efea0003c00000 */
[----:B------:R-:W-:Y:S05]  /*19470*/  BRA `(.L_x_3447) ;  /* 0xffffbed000007947 */ /* 0x000fea000383ffff */
.L_x_3386:
[----:B-1----:R-:W-:Y:S01]  /*19480*/  IMAD.MOV.U32 R0, RZ, RZ, R5 ;  /* 0x000000ffff007224 */ /* 0x002fe200078e0005 */
[----:B------:R-:W-:Y:S01]  /*19490*/  MOV R195, 0x1 ;  /* 0x0000000100c37802 */ /* 0x000fe20000000f00 */
[----:B---3--:R-:W-:Y:S01]  /*194a0*/  IMAD.MOV.U32 R3, RZ, RZ, 0x1c1f ;  /* 0x00001c1fff037424 */ /* 0x008fe200078e00ff */
[----:B------:R-:W-:-:S02]  /*194b0*/  MOV R2, 0x194d0 ;  /* 0x000194d000027802 */ /* 0x000fc40000000f00 */
[----:B--2-4-:R-:W-:Y:S05]  /*194c0*/  CALL.REL.NOINC `($__internal_57_$__cuda_sm70_shflsync_idx_p) ;  /* 0x00000a2000007944 */ /* 0x014fea0003c00000 */
[----:B------:R-:W-:Y:S01]  /*194d0*/  IMAD.MOV.U32 R4, RZ, RZ, R0 ;  /* 0x000000ffff047224 */ /* 0x000fe200078e0000 */
[----:B------:R-:W-:Y:S01]  /*194e0*/  MOV R195, 0x1 ;  /* 0x0000000100c37802 */ /* 0x000fe20000000f00 */
[----:B------:R-:W-:Y:S01]  /*194f0*/  IMAD.MOV.U32 R0, RZ, RZ, R12 ;  /* 0x000000ffff007224 */ /* 0x000fe200078e000c */
[----:B------:R-:W-:-:S02]  /*19500*/  MOV R3, 0x1c1f ;  /* 0x00001c1f00037802 */ /* 0x000fc40000000f00 */
[----:B------:R-:W-:Y:S02]  /*19510*/  MOV R2, 0x19530 ;  /* 0x0001953000027802 */ /* 0x000fe40000000f00 */
[----:B------:R-:W-:Y:S05]  /*19520*/  CALL.REL.NOINC `($__internal_57_$__cuda_sm70_shflsync_idx_p) ;  /* 0x000009c000007944 */ /* 0x000fea0003c00000 */
[----:B------:R-:W-:Y:S05]  /*19530*/  BRA `(.L_x_3448) ;  /* 0xffffc8d000007947 */ /* 0x000fea000383ffff */
.L_x_3390:
[----:B------:R-:W-:Y:S01]  /*19540*/  IMAD.MOV.U32 R0, RZ, RZ, R5 ;  /* 0x000000ffff007224 */ /* 0x000fe200078e0005 */
[----:B------:R-:W-:Y:S01]  /*19550*/  MOV R195, RZ ;  /* 0x000000ff00c37202 */ /* 0x000fe20000000f00 */
[----:B------:R-:W-:Y:S01]  /*19560*/  IMAD.MOV.U32 R3, RZ, RZ, 0x181f ;  /* 0x0000181fff037424 */ /* 0x000fe200078e00ff */
[----:B------:R-:W-:Y:S02]  /*19570*/  MOV R2, 0x19590 ;  /* 0x0001959000027802 */ /* 0x000fe40000000f00 */
[----:B------:R-:W-:Y:S05]  /*19580*/  CALL.REL.NOINC `($__internal_57_$__cuda_sm70_shflsync_idx_p) ;  /* 0x0000096000007944 */ /* 0x000fea0003c00000 */
[----:B------:R-:W-:Y:S01]  /*19590*/  MOV R4, R0 ;  /* 0x0000000000047202 */ /* 0x000fe20000000f00 */
[----:B------:R-:W-:Y:S05]  /*195a0*/  BRA `(.L_x_3449) ;  /* 0xffffdac000007947 */ /* 0x000fea000383ffff */
.L_x_3391:
[----:B------:R-:W-:Y:S01]  /*195b0*/  IMAD.MOV.U32 R0, RZ, RZ, R12 ;  /* 0x000000ffff007224 */ /* 0x000fe200078e000c */
[----:B------:R-:W-:Y:S01]  /*195c0*/  MOV R195, RZ ;  /* 0x000000ff00c37202 */ /* 0x000fe20000000f00 */
[----:B------:R-:W-:Y:S01]  /*195d0*/  IMAD.MOV.U32 R3, RZ, RZ, 0x181f ;  /* 0x0000181fff037424 */ /* 0x000fe200078e00ff */
[----:B------:R-:W-:Y:S02]  /*195e0*/  MOV R2, 0x19600 ;  /* 0x0001960000027802 */ /* 0x000fe40000000f00 */
[----:B-12---:R-:W-:Y:S05]  /*195f0*/  CALL.REL.NOINC `($__internal_57_$__cuda_sm70_shflsync_idx_p) ;  /* 0x000008f000007944 */ /* 0x006fea0003c00000 */
[----:B------:R-:W-:Y:S05]  /*19600*/  BRA `(.L_x_3450) ;  /* 0xffffda8000007947 */ /* 0x000fea000383ffff */
.L_x_3394:
[----:B----4-:R-:W-:Y:S01]  /*19610*/  IMAD.MOV.U32 R0, RZ, RZ, R5 ;  /* 0x000000ffff007224 */ /* 0x010fe200078e0005 */
[----:B------:R-:W-:Y:S01]  /*19620*/  MOV R195, 0x1 ;  /* 0x0000000100c37802 */ /* 0x000fe20000000f00 */
[----:B--2---:R-:W-:Y:S01]  /*19630*/  IMAD.MOV.U32 R3, RZ, RZ, 0x181f ;  /* 0x0000181fff037424 */ /* 0x004fe200078e00ff */
[----:B------:R-:W-:-:S02]  /*19640*/  MOV R2, 0x19660 ;  /* 0x0001966000027802 */ /* 0x000fc40000000f00 */
[----:B-1-3--:R-:W-:Y:S05]  /*19650*/  CALL.REL.NOINC `($__internal_57_$__cuda_sm70_shflsync_idx_p) ;  /* 0x0000089000007944 */ /* 0x00afea0003c00000 */
[----:B------:R-:W-:Y:S01]  /*19660*/  IMAD.MOV.U32 R4, RZ, RZ, R0 ;  /* 0x000000ffff047224 */ /* 0x000fe200078e0000 */
[----:B------:R-:W-:Y:S01]  /*19670*/  MOV R195, 0x1 ;  /* 0x0000000100c37802 */ /* 0x000fe20000000f00 */
[----:B------:R-:W-:Y:S01]  /*19680*/  IMAD.MOV.U32 R0, RZ, RZ, R12 ;  /* 0x000000ffff007224 */ /* 0x000fe200078e000c */
[----:B------:R-:W-:-:S02]  /*19690*/  MOV R3, 0x181f ;  /* 0x0000181f00037802 */ /* 0x000fc40000000f00 */
[----:B------:R-:W-:Y:S02]  /*196a0*/  MOV R2, 0x196c0 ;  /* 0x000196c000027802 */ /* 0x000fe40000000f00 */
[----:B------:R-:W-:Y:S05]  /*196b0*/  CALL.REL.NOINC `($__internal_57_$__cuda_sm70_shflsync_idx_p) ;  /* 0x0000083000007944 */ /* 0x000fea0003c00000 */
[----:B------:R-:W-:Y:S05]  /*196c0*/  BRA `(.L_x_3451) ;  /* 0xffffdb0000007947 */ /* 0x000fea000383ffff */
.L_x_3397:
[----:B----4-:R-:W-:Y:S01]  /*196d0*/  IMAD.MOV.U32 R0, RZ, RZ, R5 ;  /* 0x000000ffff007224 */ /* 0x010fe200078e0005 */
[----:B------:R-:W-:Y:S01]  /*196e0*/  MOV R195, 0x2 ;  /* 0x0000000200c37802 */ /* 0x000fe20000000f00 */
[----:B-1----:R-:W-:Y:S01]  /*196f0*/  IMAD.MOV.U32 R3, RZ, RZ, 0x181f ;  /* 0x0000181fff037424 */ /* 0x002fe200078e00ff */
[----:B------:R-:W-:Y:S02]  /*19700*/  MOV R2, 0x19720 ;  /* 0x0001972000027802 */ /* 0x000fe40000000f00 */
[----:B--23--:R-:W-:Y:S05]  /*19710*/  CALL.REL.NOINC `($__internal_57_$__cuda_sm70_shflsync_idx_p) ;  /* 0x000007d000007944 */ /* 0x00cfea0003c00000 */
[----:B------:R-:W-:Y:S01]  /*19720*/  MOV R4, R0 ;  /* 0x0000000000047202 */ /* 0x000fe20000000f00 */
[----:B------:R-:W-:Y:S05]  /*19730*/  BRA `(.L_x_3452) ;  /* 0xffffdbc000007947 */ /* 0x000fea000383ffff */
.L_x_3398:
[----:B----4-:R-:W-:Y:S01]  /*19740*/  IMAD.MOV.U32 R0, RZ, RZ, R12 ;  /* 0x000000ffff007224 */ /* 0x010fe200078e000c */
[----:B------:R-:W-:Y:S01]  /*19750*/  MOV R195, 0x2 ;  /* 0x0000000200c37802 */ /* 0x000fe20000000f00 */
[----:B------:R-:W-:Y:S01]  /*19760*/  IMAD.MOV.U32 R3, RZ, RZ, 0x181f ;  /* 0x0000181fff037424 */ /* 0x000fe200078e00ff */
[----:B------:R-:W-:Y:S02]  /*19770*/  MOV R2, 0x19790 ;  /* 0x0001979000027802 */ /* 0x000fe40000000f00 */
[----:B-123--:R-:W-:Y:S05]  /*19780*/  CALL.REL.NOINC `($__internal_57_$__cuda_sm70_shflsync_idx_p) ;  /* 0x0000076000007944 */ /* 0x00efea0003c00000 */
[----:B------:R-:W-:Y:S05]  /*19790*/  BRA `(.L_x_3453) ;  /* 0xffffdb8000007947 */ /* 0x000fea000383ffff */
.L_x_3401:
[----:B-1----:R-:W-:Y:S01]  /*197a0*/  IMAD.MOV.U32 R0, RZ, RZ, R5 ;  /* 0x000000ffff007224 */ /* 0x002fe200078e0005 */
[----:B------:R-:W-:Y:S01]  /*197b0*/  MOV R195, 0x3 ;  /* 0x0000000300c37802 */ /* 0x000fe20000000f00 */
[----:B------:R-:W-:Y:S01]  /*197c0*/  IMAD.MOV.U32 R3, RZ, RZ, 0x181f ;  /* 0x0000181fff037424 */ /* 0x000fe200078e00ff */
[----:B------:R-:W-:-:S02]  /*197d0*/  MOV R2, 0x197f0 ;  /* 0x000197f000027802 */ /* 0x000fc40000000f00 */
[----:B--234-:R-:W-:Y:S05]  /*197e0*/  CALL.REL.NOINC `($__internal_57_$__cuda_sm70_shflsync_idx_p) ;  /* 0x0000070000007944 */ /* 0x01cfea0003c00000 */
[----:B------:R-:W-:Y:S01]  /*197f0*/  IMAD.MOV.U32 R4, RZ, RZ, R0 ;  /* 0x000000ffff047224 */ /* 0x000fe200078e0000 */
[----:B------:R-:W-:Y:S01]  /*19800*/  MOV R195, 0x3 ;  /* 0x0000000300c37802 */ /* 0x000fe20000000f00 */
[----:B------:R-:W-:Y:S01]  /*19810*/  IMAD.MOV.U32 R0, RZ, RZ, R12 ;  /* 0x000000ffff007224 */ /* 0x000fe200078e000c */
[----:B------:R-:W-:-:S02]  /*19820*/  MOV R3, 0x181f ;  /* 0x0000181f00037802 */ /* 0x000fc40000000f00 */
[----:B------:R-:W-:Y:S02]  /*19830*/  MOV R2, 0x19850 ;  /* 0x0001985000027802 */ /* 0x000fe40000000f00 */
[----:B------:R-:W-:Y:S05]  /*19840*/  CALL.REL.NOINC `($__internal_57_$__cuda_sm70_shflsync_idx_p) ;  /* 0x000006a000007944 */ /* 0x000fea0003c00000 */
[----:B------:R-:W-:Y:S05]  /*19850*/  BRA `(.L_x_3454) ;  /* 0xffffdc0000007947 */ /* 0x000fea000383ffff */
.L_x_3403:
[----:B------:R-:W-:Y:S01]  /*19860*/  IMAD.MOV.U32 R0, RZ, RZ, R86 ;  /* 0x000000ffff007224 */ /* 0x000fe200078e0056 */
[----:B------:R-:W-:Y:S01]  /*19870*/  MOV R195, RZ ;  /* 0x000000ff00c37202 */ /* 0x000fe20000000f00 */
[----:B------:R-:W-:Y:S01]  /*19880*/  IMAD.MOV.U32 R3, RZ, RZ, 0x1f ;  /* 0x0000001fff037424 */ /* 0x000fe200078e00ff */
[----:B------:R-:W-:Y:S02]  /*19890*/  MOV R2, 0x198b0 ;  /* 0x000198b000027802 */ /* 0x000fe40000000f00 */
[----:B---34-:R-:W-:Y:S05]  /*198a0*/  CALL.REL.NOINC `($__internal_57_$__cuda_sm70_shflsync_idx_p) ;  /* 0x0000064000007944 */ /* 0x018fea0003c00000 */
[----:B------:R-:W-:Y:S01]  /*198b0*/  MOV R9, R0 ;  /* 0x0000000000097202 */ /* 0x000fe20000000f00 */
[----:B------:R-:W-:Y:S05]  /*198c0*/  BRA `(.L_x_3455) ;  /* 0xffffdd5000007947 */ /* 0x000fea000383ffff */
.L_x_3404:
[----:B------:R-:W-:Y:S01]  /*198d0*/  IMAD.MOV.U32 R0, RZ, RZ, R86 ;  /* 0x000000ffff007224 */ /* 0x000fe200078e0056 */
[----:B------:R-:W-:Y:S01]  /*198e0*/  MOV R195, 0x1 ;  /* 0x0000000100c37802 */ /* 0x000fe20000000f00 */
[----:B------:R-:W-:Y:S01]  /*198f0*/  IMAD.MOV.U32 R3, RZ, RZ, 0x1f ;  /* 0x0000001fff037424 */ /* 0x000fe200078e00ff */
[----:B------:R-:W-:Y:S02]  /*19900*/  MOV R2, 0x19920 ;  /* 0x0001992000027802 */ /* 0x000fe40000000f00 */
[----:B-1234-:R-:W-:Y:S05]  /*19910*/  CALL.REL.NOINC `($__internal_57_$__cuda_sm70_shflsync_idx_p) ;  /* 0x000005d000007944 */ /* 0x01efea0003c00000 */
[----:B------:R-:W-:Y:S01]  /*19920*/  MOV R6, R0 ;  /* 0x0000000000067202 */ /* 0x000fe20000000f00 */
[----:B------:R-:W-:Y:S05]  /*19930*/  BRA `(.L_x_3456) ;  /* 0xffffdd0000007947 */ /* 0x000fea000383ffff */
.L_x_3405:
[----:B------:R-:W-:Y:S02]  /*19940*/  MOV R3, 0x1 ;  /* 0x0000000100037802 */ /* 0x000fe40000000f00 */
[----:B------:R-:W-:-:S02]  /*19950*/  MOV R2, 0x19970 ;  /* 0x0001997000027802 */ /* 0x000fc40000000f00 */
[----:B-123--:R-:W-:Y:S05]  /*19960*/  CALL.REL.NOINC `($__internal_58_$__cuda_sm70_shflsync_up_p) ;  /* 0x000005d000007944 */ /* 0x00efea0003c00000 */
[----:B------:R-:W-:Y:S05]  /*19970*/  BRA `(.L_x_3457) ;  /* 0xffffdde000007947 */ /* 0x000fea000383ffff */
.L_x_3406:
[----:B------:R-:W-:Y:S02]  /*19980*/  MOV R3, 0x2 ;  /* 0x0000000200037802 */ /* 0x000fe40000000f00 */
[----:B------:R-:W-:-:S02]  /*19990*/  MOV R2, 0x199b0 ;  /* 0x000199b000027802 */ /* 0x000fc40000000f00 */
[----:B-12---:R-:W-:Y:S05]  /*199a0*/  CALL.REL.NOINC `($__internal_58_$__cuda_sm70_shflsync_up_p) ;  /* 0x0000059000007944 */ /* 0x006fea0003c00000 */
[----:B------:R-:W-:Y:S02]  /*199b0*/  SEL R3, R4, RZ, P1 ;  /* 0x000000ff04037207 */ /* 0x000fe40000800000 */
[----:B------:R-:W-:-:S03]  /*199c0*/  MOV R2, 0x19a00 ;  /* 0x00019a0000027802 */ /* 0x000fc60000000f00 */
[----:B------:R-:W-:Y:S02]  /*199d0*/  IMAD.IADD R0, R0, 0x1, R3 ;  /* 0x0000000100007824 */ /* 0x000fe400078e0203 */
[----:B------:R-:W-:Y:S02]  /*199e0*/  IMAD.MOV.U32 R3, RZ, RZ, 0x4 ;  /* 0x00000004ff037424 */ /* 0x000fe400078e00ff */
        /* <DEDUP_REMOVED lines=19> */
.L_x_3410:
[----:B------:R-:W-:Y:S02]  /*19b20*/  MOV R3, 0x1 ;  /* 0x0000000100037802 */ /* 0x000fe40000000f00 */
[----:B------:R-:W-:Y:S02]  /*19b30*/  MOV R2, 0x19b50 ;  /* 0x00019b5000027802 */ /* 0x000fe40000000f00 */
[----:B------:R-:W-:Y:S05]  /*19b40*/  CALL.REL.NOINC `($__internal_58_$__cuda_sm70_shflsync_up_p) ;  /* 0x000003f000007944 */ /* 0x000fea0003c00000 */
[----:B------:R-:W-:Y:S01]  /*19b50*/  MOV R2, R4 ;  /* 0x0000000400027202 */ /* 0x000fe20000000f00 */
[----:B------:R-:W-:Y:S05]  /*19b60*/  BRA `(.L_x_3459) ;  /* 0xffffde5000007947 */ /* 0x000fea000383ffff */
.L_x_3411:
[----:B------:R-:W-:Y:S02]  /*19b70*/  MOV R3, 0x2 ;  /* 0x0000000200037802 */ /* 0x000fe40000000f00 */
[----:B------:R-:W-:Y:S02]  /*19b80*/  MOV R2, 0x19ba0 ;  /* 0x00019ba000027802 */ /* 0x000fe40000000f00 */
        /* <DEDUP_REMOVED lines=24> */
.L_x_3413:
[----:B------:R-:W-:Y:S02]  /*19d10*/  SEL R0, RZ, 0x1, P0 ;  /* 0x00000001ff007807 */ /* 0x000fe40000000000 */
[----:B------:R-:W-:Y:S02]  /*19d20*/  MOV R2, 0x19d40 ;  /* 0x00019d4000027802 */ /* 0x000fe40000000f00 */
[----:B---3--:R-:W-:Y:S05]  /*19d30*/  CALL.REL.NOINC `($__internal_59_$__cuda_sm70_votesync_ballot) ;  /* 0x0000026000007944 */ /* 0x008fea0003c00000 */
[----:B------:R-:W-:Y:S01]  /*19d40*/  MOV R10, R0 ;  /* 0x00000000000a7202 */ /* 0x000fe20000000f00 */
[----:B------:R-:W-:Y:S05]  /*19d50*/  BRA `(.L_x_3461) ;  /* 0xffffddf000007947 */ /* 0x000fea000383ffff */
.L_x_3414:
[----:B------:R-:W-:Y:S01]  /*19d60*/  IMAD.MOV.U32 R0, RZ, RZ, R7 ;  /* 0x000000ffff007224 */ /* 0x000fe200078e0007 */
[----:B--2---:R-:W-:Y:S01]  /*19d70*/  MOV R195, R6 ;  /* 0x0000000600c37202 */ /* 0x004fe20000000f00 */
[----:B------:R-:W-:Y:S01]  /*19d80*/  IMAD.MOV.U32 R3, RZ, RZ, 0x1f ;  /* 0x0000001fff037424 */ /* 0x000fe200078e00ff */
[----:B------:R-:W-:Y:S02]  /*19d90*/  MOV R2, 0x19db0 ;  /* 0x00019db000027802 */ /* 0x000fe40000000f00 */
[----:B-1-3--:R-:W-:Y:S05]  /*19da0*/  CALL.REL.NOINC `($__internal_57_$__cuda_sm70_shflsync_idx_p) ;  /* 0x0000014000007944 */ /* 0x00afea0003c00000 */
[----:B------:R-:W-:Y:S01]  /*19db0*/  IMAD.MOV.U32 R7, RZ, RZ, R0 ;  /* 0x000000ffff077224 */ /* 0x000fe200078e0000 */
[----:B------:R-:W-:Y:S01]  /*19dc0*/  MOV R195, R6 ;  /* 0x0000000600c37202 */ /* 0x000fe20000000f00 */
[----:B------:R-:W-:Y:S01]  /*19dd0*/  IMAD.MOV.U32 R0, RZ, RZ, R8 ;  /* 0x000000ffff007224 */ /* 0x000fe200078e0008 */
[----:B------:R-:W-:Y:S02]  /*19de0*/  MOV R3, 0x1f ;  /* 0x0000001f00037802 */ /* 0x000fe40000000f00 */
[----:B------:R-:W-:-:S02]  /*19df0*/  MOV R2, 0x19e10 ;  /* 0x00019e1000027802 */ /* 0x000fc40000000f00 */
[----:B------:R-:W-:Y:S05]  /*19e00*/  CALL.REL.NOINC `($__internal_57_$__cuda_sm70_shflsync_idx_p) ;  /* 0x000000e000007944 */ /* 0x000fea0003c00000 */
[----:B------:R-:W-:Y:S01]  /*19e10*/  MOV R5, R0 ;  /* 0x0000000000057202 */ /* 0x000fe20000000f00 */
[----:B------:R-:W-:Y:S05]  /*19e20*/  BRA `(.L_x_3462) ;  /* 0xffffdd6000007947 */ /* 0x000fea000383ffff */
.L_x_3417:
[----:B------:R-:W-:Y:S01]  /*19e30*/  IMAD.MOV.U32 R0, RZ, RZ, R4 ;  /* 0x000000ffff007224 */ /* 0x000fe200078e0004 */
[----:B------:R-:W-:-:S02]  /*19e40*/  MOV R3, 0x1f ;  /* 0x0000001f00037802 */ /* 0x000fc40000000f00 */
[----:B------:R-:W-:Y:S02]  /*19e50*/  MOV R2, 0x19e70 ;  /* 0x00019e7000027802 */ /* 0x000fe40000000f00 */
[----:B-1234-:R-:W-:Y:S05]  /*19e60*/  CALL.REL.NOINC `($__internal_57_$__cuda_sm70_shflsync_idx_p) ;  /* 0x0000008000007944 */ /* 0x01efea0003c00000 */
[----:B------:R-:W-:Y:S01]  /*19e70*/  MOV R13, R0 ;  /* 0x00000000000d7202 */ /* 0x000fe20000000f00 */
[----:B------:R-:W-:Y:S05]  /*19e80*/  BRA `(.L_x_3416) ;  /* 0xffffdd6000007947 */ /* 0x000fea000383ffff */
        .weak           $__internal_56_$__cuda_sm70_shflsync_bfly_p
        .type           $__internal_56_$__cuda_sm70_shflsync_bfly_p,@function
        .size           $__internal_56_$__cuda_sm70_shflsync_bfly_p,($__internal_57_$__cuda_sm70_shflsync_idx_p - $__internal_56_$__cuda_sm70_shflsync_bfly_p)
$__internal_56_$__cuda_sm70_shflsync_bfly_p:
[----:B------:R-:W-:Y:S02]  /*19e90*/  MOV R149, 0xffffffff ;  /* 0xffffffff00957802 */ /* 0x000fe40000000f00 */
[----:B------:R-:W-:Y:S02]  /*19ea0*/  MOV R3, 0x1f ;  /* 0x0000001f00037802 */ /* 0x000fe40000000f00 */
[----:B------:R-:W-:Y:S04]  /*19eb0*/  WARPSYNC R149 ;  /* 0x0000009500007348 */ /* 0x000fe80003800000 */
[----:B------:R1:W2:Y:S02]  /*19ec0*/  SHFL.BFLY PT, R0, R100, R0, R3 ;  /* 0x0c00000064007389 */ /* 0x0002a400000e0003 */
[----:B-1----:R-:W-:-:S04]  /*19ed0*/  MOV R3, 0x0 ;  /* 0x0000000000037802 */ /* 0x002fc80000000f00 */
[----:B--2---:R-:W-:Y:S05]  /*19ee0*/  RET.REL.NODEC R2 `(_ZN7cutlass13device_kernelIN5flash19enable_sm80_to_sm89INS1_16FlashAttnFwdSm80INS1_25CollectiveMainloopFwdSm80ILi8ELi1ELb0EN4cute5tupleIJNS5_1CILi128EEENS7_ILi64EEENS7_ILi192EEEEEELi192ENS_6half_tEfNS_4arch4Sm80ELb0ELb0ELb0ELb1ELb1ELb1ELb1ELb1EEENS1_21CollectiveEpilogueFwdINS6_IJS8_SA_S9_EEENS6_IJNS7_ILi1EEESI_SI_EEESC_SE_Li256ELb1ELb1ELb1ELb0EEENS1_36VarlenDynamicPersistentTileSchedulerILi128ELi64ELi256ELi256ELb1ELb1ELb0ELb0ELb1ELb1EEEEEEEEEvNT_6ParamsE) ;  /* 0xfffe611002007950 */ /* 0x004fea0003c3ffff */
        .weak           $__internal_57_$__cuda_sm70_shflsync_idx_p
        .type           $__internal_57_$__cuda_sm70_shflsync_idx_p,@function
        .size           $__internal_57_$__cuda_sm70_shflsync_idx_p,($__internal_58_$__cuda_sm70_shflsync_up_p - $__internal_57_$__cuda_sm70_shflsync_idx_p)
$__internal_57_$__cuda_sm70_shflsync_idx_p:
[----:B------:R-:W-:-:S04]  /*19ef0*/  MOV R198, 0xffffffff ;  /* 0xffffffff00c67802 */ /* 0x000fc80000000f00 */
[----:B------:R-:W-:Y:S04]  /*19f00*/  WARPSYNC R198 ;  /* 0x000000c600007348 */ /* 0x000fe80003800000 */
[----:B------:R1:W2:Y:S02]  /*19f10*/  SHFL.IDX PT, R0, R0, R195, R3 ;  /* 0x000000c300007389 */ /* 0x0002a400000e0003 */
[----:B-1----:R-:W-:-:S04]  /*19f20*/  MOV R3, 0x0 ;  /* 0x0000000000037802 */ /* 0x002fc80000000f00 */
[----:B--2---:R-:W-:Y:S05]  /*19f30*/  RET.REL.NODEC R2 `(_ZN7cutlass13device_kernelIN5flash19enable_sm80_to_sm89INS1_16FlashAttnFwdSm80INS1_25CollectiveMainloopFwdSm80ILi8ELi1ELb0EN4cute5tupleIJNS5_1CILi128EEENS7_ILi64EEENS7_ILi192EEEEEELi192ENS_6half_tEfNS_4arch4Sm80ELb0ELb0ELb0ELb1ELb1ELb1ELb1ELb1EEENS1_21CollectiveEpilogueFwdINS6_IJS8_SA_S9_EEENS6_IJNS7_ILi1EEESI_SI_EEESC_SE_Li256ELb1ELb1ELb1ELb0EEENS1_36VarlenDynamicPersistentTileSchedulerILi128ELi64ELi256ELi256ELb1ELb1ELb0ELb0ELb1ELb1EEEEEEEEEvNT_6ParamsE) ;  /* 0xfffe60c002007950 */ /* 0x004fea0003c3ffff */
        .weak           $__internal_58_$__cuda_sm70_shflsync_up_p
        .type           $__internal_58_$__cuda_sm70_shflsync_up_p,@function
        .size           $__internal_58_$__cuda_sm70_shflsync_up_p,($__internal_59_$__cuda_sm70_votesync_ballot - $__internal_58_$__cuda_sm70_shflsync_up_p)
$__internal_58_$__cuda_sm70_shflsync_up_p:
[----:B------:R-:W-:Y:S02]  /*19f40*/  MOV R4, RZ ;  /* 0x000000ff00047202 */ /* 0x000fe40000000f00 */
[----:B------:R-:W-:-:S04]  /*19f50*/  MOV R10, 0xffffffff ;  /* 0xffffffff000a7802 */ /* 0x000fc80000000f00 */
[----:B------:R-:W-:Y:S04]  /*19f60*/  WARPSYNC R10 ;  /* 0x0000000a00007348 */ /* 0x000fe80003800000 */
[----:B------:R1:W2:Y:S02]  /*19f70*/  SHFL.UP PT, R4, R0, R3, R4 ;  /* 0x0400000300047389 */ /* 0x0002a400000e0004 */
[----:B-1----:R-:W-:-:S04]  /*19f80*/  MOV R3, 0x0 ;  /* 0x0000000000037802 */ /* 0x002fc80000000f00 */
[----:B--2---:R-:W-:Y:S05]  /*19f90*/  RET.REL.NODEC R2 `(_ZN7cutlass13device_kernelIN5flash19enable_sm80_to_sm89INS1_16FlashAttnFwdSm80INS1_25CollectiveMainloopFwdSm80ILi8ELi1ELb0EN4cute5tupleIJNS5_1CILi128EEENS7_ILi64EEENS7_ILi192EEEEEELi192ENS_6half_tEfNS_4arch4Sm80ELb0ELb0ELb0ELb1ELb1ELb1ELb1ELb1EEENS1_21CollectiveEpilogueFwdINS6_IJS8_SA_S9_EEENS6_IJNS7_ILi1EEESI_SI_EEESC_SE_Li256ELb1ELb1ELb1ELb0EEENS1_36VarlenDynamicPersistentTileSchedulerILi128ELi64ELi256ELi256ELb1ELb1ELb0ELb0ELb1ELb1EEEEEEEEEvNT_6ParamsE) ;  /* 0xfffe606002007950 */ /* 0x004fea0003c3ffff */
        .weak           $__internal_59_$__cuda_sm70_votesync_ballot
        .type           $__internal_59_$__cuda_sm70_votesync_ballot,@function
        .size           $__internal_59_$__cuda_sm70_votesync_ballot,(.L_x_6246 - $__internal_59_$__cuda_sm70_votesync_ballot)
$__internal_59_$__cuda_sm70_votesync_ballot:
[----:B------:R-:W-:Y:S01]  /*19fa0*/  ISETP.NE.U32.AND P0, PT, R0, 0x1, PT ;  /* 0x000000010000780c */ /* 0x000fe20003f05070 */
[----:B------:R-:W-:-:S04]  /*19fb0*/  IMAD.MOV.U32 R3, RZ, RZ, -0x1 ;  /* 0xffffffffff037424 */ /* 0x000fc800078e00ff */
[----:B------:R-:W-:Y:S08]  /*19fc0*/  WARPSYNC R3 ;  /* 0x0000000300007348 */ /* 0x000ff00003800000 */
[----:B------:R-:W-:-:S04]  /*19fd0*/  VOTE.ANY R0, PT, !P0 ;  /* 0x0000000000007806 */ /* 0x000fc800040e0100 */
[----:B------:R-:W-:Y:S01]  /*19fe0*/  LOP3.LUT R0, R0, R3, RZ, 0xc0, !PT ;  /* 0x0000000300007212 */ /* 0x000fe200078ec0ff */
[----:B------:R-:W-:-:S04]  /*19ff0*/  IMAD.MOV.U32 R3, RZ, RZ, 0x0 ;  /* 0x00000000ff037424 */ /* 0x000fc800078e00ff */
[----:B------:R-:W-:Y:S05]  /*1a000*/  RET.REL.NODEC R2 `(_ZN7cutlass13device_kernelIN5flash19enable_sm80_to_sm89INS1_16FlashAttnFwdSm80INS1_25CollectiveMainloopFwdSm80ILi8ELi1ELb0EN4cute5tupleIJNS5_1CILi128EEENS7_ILi64EEENS7_ILi192EEEEEELi192ENS_6half_tEfNS_4arch4Sm80ELb0ELb0ELb0ELb1ELb1ELb1ELb1ELb1EEENS1_21CollectiveEpilogueFwdINS6_IJS8_SA_S9_EEENS6_IJNS7_ILi1EEESI_SI_EEESC_SE_Li256ELb1ELb1ELb1ELb0EEENS1_36VarlenDynamicPersistentTileSchedulerILi128ELi64ELi256ELi256ELb1ELb1ELb0ELb0ELb1ELb1EEEEEEEEEvNT_6ParamsE) ;  /* 0xfffe5ff002007950 */ /* 0x000fea0003c3ffff */
.L_x_3463:
        /* <DEDUP_REMOVED lines=15> */
.L_x_6246:


//--------------------- .text._ZN7cutlass13device_kernelIN5flash19enable_sm80_to_sm89INS1_16FlashAttnFwdSm80INS1_25CollectiveMainloopFwdSm80ILi8ELi1ELb0EN4cute5tupleIJNS5_1CILi128EEENS7_ILi64EEENS7_ILi192EEEEEELi192ENS_6half_tEfNS_4arch4Sm80ELb0ELb1ELb0ELb0ELb1ELb0ELb1ELb1EEENS1_21CollectiveEpilogueFwdINS6_IJS8_SA_S9_EEENS6_IJNS7_ILi1EEESI_SI_EEESC_SE_Li256ELb0ELb1ELb1ELb0EEENS1_19SingleTileSchedulerILb0ELb1ELb1ELi128EEEEEEEEEvNT_6ParamsE --------------------------
	.section	.text._ZN7cutlass13device_kernelIN5flash19enable_sm80_to_sm89INS1_16FlashAttnFwdSm80INS1_25CollectiveMainloopFwdSm80ILi8ELi1ELb0EN4cute5tupleIJNS5_1CILi128EEENS7_ILi64EEENS7_ILi192EEEEEELi192ENS_6half_tEfNS_4arch4Sm80ELb0ELb1ELb0ELb0ELb1ELb0ELb1ELb1EEENS1_21CollectiveEpilogueFwdINS6_IJS8_SA_S9_EEENS6_IJNS7_ILi1EEESI_SI_EEESC_SE_Li256ELb0ELb1ELb1ELb0EEENS1_19SingleTileSchedulerILb0ELb1ELb1ELi128EEEEEEEEEvNT_6ParamsE,"ax",@progbits
	.sectioninfo	@"SHI_REGISTERS=235"
	.align	128
.text._ZN7cutlass13device_kernelIN5flash19enable_sm80_to_sm89INS1_16FlashAttnFwdSm80INS1_25CollectiveMainloopFwdSm80ILi8ELi1ELb0EN4cute5tupleIJNS5_1CILi128EEENS7_ILi64EEENS7_ILi192EEEEEELi192ENS_6half_tEfNS_4arch4Sm80ELb0ELb1ELb0ELb0ELb1ELb0ELb1ELb1EEENS1_21CollectiveEpilogueFwdINS6_IJS8_SA_S9_EEENS6_IJNS7_ILi1EEESI_SI_EEESC_SE_Li256ELb0ELb1ELb1ELb0EEENS1_19SingleTileSchedulerILb0ELb1ELb1ELi128EEEEEEEEEvNT_6ParamsE:
        .type           _ZN7cutlass13device_kernelIN5flash19enable_sm80_to_sm89INS1_16FlashAttnFwdSm80INS1_25CollectiveMainloopFwdSm80ILi8ELi1ELb0EN4cute5tupleIJNS5_1CILi128EEENS7_ILi64EEENS7_ILi192EEEEEELi192ENS_6half_tEfNS_4arch4Sm80ELb0ELb1ELb0ELb0ELb1ELb0ELb1ELb1EEENS1_21CollectiveEpilogueFwdINS6_IJS8_SA_S9_EEENS6_IJNS7_ILi1EEESI_SI_EEESC_SE_Li256ELb0ELb1ELb1ELb0EEENS1_19SingleTileSchedulerILb0ELb1ELb1ELi128EEEEEEEEEvNT_6ParamsE,@function
        .size           _ZN7cutlass13device_kernelIN5flash19enable_sm80_to_sm89INS1_16FlashAttnFwdSm80INS1_25CollectiveMainloopFwdSm80ILi8ELi1ELb0EN4cute5tupleIJNS5_1CILi128EEENS7_ILi64EEENS7_ILi192EEEEEELi192ENS_6half_tEfNS_4arch4Sm80ELb0ELb1ELb0ELb0ELb1ELb0ELb1ELb1EEENS1_21CollectiveEpilogueFwdINS6_IJS8_SA_S9_EEENS6_IJNS7_ILi1EEESI_SI_EEESC_SE_Li256ELb0ELb1ELb1ELb0EEENS1_19SingleTileSchedulerILb0ELb1ELb1ELi128EEEEEEEEEvNT_6ParamsE,(.L_x_6251 - _ZN7cutlass13device_kernelIN5flash19enable_sm80_to_sm89INS1_16FlashAttnFwdSm80INS1_25CollectiveMainloopFwdSm80ILi8ELi1ELb0EN4cute5tupleIJNS5_1CILi128EEENS7_ILi64EEENS7_ILi192EEEEEELi192ENS_6half_tEfNS_4arch4Sm80ELb0ELb1ELb0ELb0ELb1ELb0ELb1ELb1EEENS1_21CollectiveEpilogueFwdINS6_IJS8_SA_S9_EEENS6_IJNS7_ILi1EEESI_SI_EEESC_SE_Li256ELb0ELb1ELb1ELb0EEENS1_19SingleTileSchedulerILb0ELb1ELb1ELi128EEEEEEEEEvNT_6ParamsE)
        .other          _ZN7cutlass13device_kernelIN5flash19enable_sm80_to_sm89INS1_16FlashAttnFwdSm80INS1_25CollectiveMainloopFwdSm80ILi8ELi1ELb0EN4cute5tupleIJNS5_1CILi128EEENS7_ILi64EEENS7_ILi192EEEEEELi192ENS_6half_tEfNS_4arch4Sm80ELb0ELb1ELb0ELb0ELb1ELb0ELb1ELb1EEENS1_21CollectiveEpilogueFwdINS6_IJS8_SA_S9_EEENS6_IJNS7_ILi1EEESI_SI_EEESC_SE_Li256ELb0ELb1ELb1ELb0EEENS1_19SingleTileSchedulerILb0ELb1ELb1ELi128EEEEEEEEEvNT_6ParamsE,@"STO_CUDA_ENTRY STV_DEFAULT"
_ZN7cutlass13device_kernelIN5flash19enable_sm80_to_sm89INS1_16FlashAttnFwdSm80INS1_25CollectiveMainloopFwdSm80ILi8ELi1ELb0EN4cute5tupleIJNS5_1CILi128EEENS7_ILi64EEENS7_ILi192EEEEEELi192ENS_6half_tEfNS_4arch4Sm80ELb0ELb1ELb0ELb0ELb1ELb0ELb1ELb1EEENS1_21CollectiveEpilogueFwdINS6_IJS8_SA_S9_EEENS6_IJNS7_ILi1EEESI_SI_EEESC_SE_Li256ELb0ELb1ELb1ELb0EEENS1_19SingleTileSchedulerILb0ELb1ELb1ELi128EEEEEEEEEvNT_6ParamsE:
        /* <DEDUP_REMOVED lines=17> */
.L_x_3464:
[----:B------:R-:W-:Y:S02]  /*0110*/  ULDC.64 UR4, c[0x0][0x550] ;  /* 0x0001540000047ab9 */ /* 0x000fe40000000a00 */
[----:B------:R-:W-:Y:S02]  /*0120*/  UISETP.NE.AND UP0, UPT, UR4, 0x1, UPT ;  /* 0x000000010400788c */ /* 0x000fe4000bf05270 */
[----:B------:R-:W-:-:S02]  /*0130*/  UIMAD.WIDE.U32 UR8, UR7, UR5, URZ ;  /* 0x00000005070872a5 */ /* 0x000fc4000f8e003f */
[----:B------:R-:W-:Y:S02]  /*0140*/  ULDC UR4, c[0x0][0x558] ;  /* 0x0001560000047ab9 */ /* 0x000fe40000000800 */
[----:B------:R-:W-:-:S05]  /*0150*/  UMOV UR13, UR7 ;  /* 0x00000007000d7c82 */ /* 0x000fca0008000000 */
[----:B------:R-:W-:-:S03]  /*0160*/  @UP0 USHF.R.U32.HI UR13, URZ, UR4, UR9 ;  /* 0x000000043f0d0299 */ /* 0x000fc60008011609 */
.L_x_3465:
        /* <DEDUP_REMOVED lines=52> */
.L_x_3467:
[----:B------:R-:W-:Y:S02]  /*04b0*/  ULDC UR4, c[0x0][0x32c] ;  /* 0x0000cb0000047ab9 */ /* 0x000fe40000000800 */
[----:B------:R-:W-:-:S03]  /*04c0*/  UISETP.NE.AND UP2, UPT, UR9, UR4, UPT ;  /* 0x000000040900728c */ /* 0x000fc6000bf45270 */
[----:B------:R-:W-:Y:S02]  /*04d0*/  ULDC.64 UR4, c[0x0][0x330] ;  /* 0x0000cc0000047ab9 */ /* 0x000fe40000000a00 */
[----:B------:R-:W-:-:S07]  /*04e0*/  UIMAD.WIDE.U32 UR14, UR11, UR4, URZ ;  /* 0x000000040b0e72a5 */ /* 0x000fce000f8e003f */
[----:B------:R-:W-:Y:S02]  /*04f0*/  @UP2 UMOV UR9, UR15 ;  /* 0x0000000f00092c82 */ /* 0x000fe40008000000 */
[----:B------:R-:W-:Y:S02]  /*0500*/  @UP2 USHF.R.U32.HI UR11, URZ, UR5, UR9 ;  /* 0x000000053f0b2299 */ /* 0x000fe40008011609 */
.L_x_3468:
[----:B------:R-:W-:Y:S02]  /*0510*/  ULDC UR4, c[0x0][0x32c] ;  /* 0x0000cb0000047ab9 */ /* 0x000fe40000000800 */
[----:B------:R-:W-:-:S04]  /*0520*/  UIMAD UR4, UR11, UR4, UR4 ;  /* 0x000000040b0472a4 */ /* 0x000fc8000f8e0204 */
[----:B------:R-:W-:-:S04]  /*0530*/  UISETP.LT.AND UP2, UPT, UR8, UR4, UPT ;  /* 0x000000040800728c */ /* 0x000fc8000bf41270 */
[----:B------:R-:W-:Y:S02]  /*0540*/  USEL UR8, UR8, UR4, UP2 ;  /* 0x0000000408087287 */ /* 0x000fe40009000000 */
.L_x_3466:
        /* <DEDUP_REMOVED lines=34> */
.L_x_3470:
[----:B------:R-:W-:Y:S02]  /*0770*/  ULDC UR4, c[0x0][0x32c] ;  /* 0x0000cb0000047ab9 */ /* 0x000fe40000000800 */
[----:B------:R-:W-:-:S03]  /*0780*/  UISETP.NE.AND UP2, UPT, UR4, 0x1, UPT ;  /* 0x000000010400788c */ /* 0x000fc6000bf45270 */
[----:B------:R-:W-:Y:S02]  /*0790*/  ULDC.64 UR4, c[0x0][0x330] ;  /* 0x0000cc0000047ab9 */ /* 0x000fe40000000a00 */
[----:B------:R-:W-:-:S07]  /*07a0*/  UIMAD.WIDE.U32 UR14, UR9, UR4, URZ ;  /* 0x00000004090e72a5 */ /* 0x000fce000f8e003f */
[----:B------:R-:W-:Y:S02]  /*07b0*/  @UP2 UMOV UR11, UR15 ;  /* 0x0000000f000b2c82 */ /* 0x000fe40008000000 */
[----:B------:R-:W-:Y:S02]  /*07c0*/  @UP2 USHF.R.U32.HI UR9, URZ, UR5, UR11 ;  /* 0x000000053f092299 */ /* 0x000fe4000801160b */
.L_x_3471:
[----:B------:R-:W-:Y:S02]  /*07d0*/  ULDC UR4, c[0x0][0x32c] ;  /* 0x0000cb0000047ab9 */ /* 0x000fe40000000800 */
[----:B------:R-:W-:-:S04]  /*07e0*/  UIMAD UR4, UR9, UR4, URZ ;  /* 0x00000004090472a4 */ /* 0x000fc8000f8e023f */
[----:B------:R-:W-:-:S04]  /*07f0*/  UISETP.LT.AND UP2, UPT, UR8, UR4, UPT ;  /* 0x000000040800728c */ /* 0x000fc8000bf41270 */
[----:B------:R-:W-:-:S04]  /*0800*/  USEL UR8, UR8, UR4, !UP2 ;  /* 0x0000000408087287 */ /* 0x000fc8000d000000 */
.L_x_3469:
        /* <DEDUP_REMOVED lines=46> */
.L_x_3472:
        /* <DEDUP_REMOVED lines=17> */
[----:B-1----:R-:W-:Y:S01]  /*0c00*/  CS2R R2, SRZ ;  /* 0x0000000000027805 */ /* 0x002fe2000001ff00 */
        /* <DEDUP_REMOVED lines=76> */
[----:B------:R-:W-:Y:S01]  /*10d0*/  ISETP.GE.AND P3, PT, R210, c[0x0][0x198], PT ;  /* 0x00006600d2007a0c */ /* 0x000fe20003f66270 */
[----:B------:R-:W-:Y:S01]  /*10e0*/  UIADD3 UR5, UR15, UR5, URZ ;  /* 0x000000050f057290 */ /* 0x000fe2000fffe03f */
[----:B------:R-:W-:Y:S01]  /*10f0*/  IMAD.U32 R9, RZ, RZ, UR15 ;  /* 0x0000000fff097e24 */ /* 0x000fe2000f8e00ff */
[----:B------:R-:W-:Y:S01]  /*1100*/  BSSY B0, `(.L_x_3474) ;  /* 0x0000040000007945 */ /* 0x000fe20003800000 */
        /* <DEDUP_REMOVED lines=15> */
[----:B------:R-:W-:Y:S02]  /*1200*/  SHF.R.U32.HI R4, RZ, 0x3, R199 ;  /* 0x00000003ff047819 */ /* 0x000fe400000116c7 */
[----:B------:R-:W-:Y:S01]  /*1210*/  LOP3.LUT R199, R199, 0x38, R210, 0xf8, !PT ;  /* 0x00000038c7c77812 */ /* 0x000fe200078ef8d2 */
[----:B------:R-:W-:Y:S01]  /*1220*/  IMAD.IADD R9, R9, 0x1, R7 ;  /* 0x0000000109097824 */ /* 0x000fe200078e0207 */
[----:B------:R-:W-:Y:S01]  /*1230*/  LEA.HI R7, R81, R78, RZ, 0x4 ;  /* 0x0000004e51077211 */ /* 0x000fe200078f20ff */
[----:B------:R-:W-:Y:S01]  /*1240*/  IMAD R2, R2, c[0x0][0x1a8], RZ ;  /* 0x00006a0002027a24 */ /* 0x000fe200078e02ff */
[----:B------:R-:W-:Y:S01]  /*1250*/  LOP3.LUT R199, R199, R4, RZ, 0x3c, !PT ;  /* 0x00000004c7c77212 */ /* 0x000fe200078e3cff */
[----:B------:R-:W-:Y:S01]  /*1260*/  IMAD.WIDE.U32 R8, R3, c[0x0][0x1a8], R8 ;  /* 0x00006a0003087a25 */ /* 0x000fe200078e0008 */
[----:B------:R-:W-:-:S02]  /*1270*/  IADD3 R4, R210, 0x80, RZ ;  /* 0x00000080d2047810 */ /* 0x000fc40007ffe0ff */
[----:B------:R-:W-:Y:S01]  /*1280*/  LOP3.LUT R199, R199, 0xfffffe00, R12, 0xf8, !PT ;  /* 0xfffffe00c7c77812 */ /* 0x000fe200078ef80c */
[----:B------:R-:W-:Y:S01]  /*1290*/  IMAD R11, R3, c[0x0][0x1ac], R2 ;  /* 0x00006b00030b7a24 */ /* 0x000fe200078e0202 */
[----:B------:R-:W-:Y:S02]  /*12a0*/  LOP3.LUT R3, R7, 0xfffffff0, RZ, 0xc0, !PT ;  /* 0xfffffff007037812 */ /* 0x000fe400078ec0ff */
[----:B------:R-:W-:Y:S01]  /*12b0*/  LEA R14, P0, R8, c[0x0][0x160], 0x1 ;  /* 0x00005800080e7a11 */ /* 0x000fe200078008ff */
[----:B------:R-:W-:Y:S02]  /*12c0*/  IMAD.IADD R10, R9, 0x1, R11 ;  /* 0x00000001090a7824 */ /* 0x000fe400078e020b */
[----:B------:R-:W-:Y:S02]  /*12d0*/  IMAD.IADD R2, R78, 0x1, -R3 ;  /* 0x000000014e027824 */ /* 0x000fe400078e0a03 */
[----:B------:R1:W4:Y:S01]  /*12e0*/  SHFL.IDX PT, R16, R14, RZ, 0x181f ;  /* 0x00181fff0e107589 */ /* 0x00032200000e0000 */
[----:B------:R-:W-:-:S02]  /*12f0*/  LEA.HI.X R10, R8, c[0x0][0x164], R10, 0x1, P0 ;  /* 0x00005900080a7a11 */ /* 0x000fc400000f0c0a */
[----:B------:R-:W-:Y:S02]  /*1300*/  SHF.R.S32.HI R3, RZ, 0x1f, R2 ;  /* 0x0000001fff037819 */ /* 0x000fe40000011402 */
[----:B------:R-:W-:Y:S01]  /*1310*/  IADD3 R8, R40, UR24, RZ ;  /* 0x0000001828087c10 */ /* 0x000fe2000fffe0ff */
[----:B------:R1:W2:Y:S01]  /*1320*/  SHFL.IDX PT, R17, R10, RZ, 0x181f ;  /* 0x00181fff0a117589 */ /* 0x0002a200000e0000 */
[----:B------:R-:W-:Y:S01]  /*1330*/  LEA.HI R6, R3, R2, RZ, 0x3 ;  /* 0x0000000203067211 */ /* 0x000fe200078f18ff */
[----:B------:R-:W-:Y:S01]  /*1340*/  IMAD.MOV.U32 R3, RZ, RZ, 0x20 ;  /* 0x00000020ff037424 */ /* 0x000fe200078e00ff */
[----:B------:R-:W-:Y:S02]  /*1350*/  ISETP.GE.AND P5, PT, R8, UR4, PT ;  /* 0x0000000408007c0c */ /* 0x000fe4000bfa6270 */
[----:B------:R-:W-:Y:S02]  /*1360*/  LOP3.LUT R9, R6, 0xfffffff8, RZ, 0xc0, !PT ;  /* 0xfffffff806097812 */ /* 0x000fe400078ec0ff */
[----:B------:R-:W-:-:S03]  /*1370*/  ISETP.GE.AND P0, PT, R4, c[0x0][0x198], PT ;  /* 0x0000660004007a0c */ /* 0x000fc60003f06270 */
[----:B------:R-:W-:Y:S02]  /*1380*/  IMAD.IADD R9, R2, 0x1, -R9 ;  /* 0x0000000102097824 */ /* 0x000fe400078e0a09 */
[----:B------:R-:W-:Y:S01]  /*1390*/  IMAD.MOV.U32 R2, RZ, RZ, 0x10 ;  /* 0x00000010ff027424 */ /* 0x000fe200078e00ff */
[----:B---3--:R3:W5:Y:S02]  /*13a0*/  @P2 R2UR UR7, R5 ;  /* 0x00000000050723c2 */ /* 0x00876400000e0000 */
[----:B-----5:R-:W-:Y:S01]  /*13b0*/  @!UP2 UMOV UR7, UR6 ;  /* 0x000000060007ac82 */ /* 0x020fe20008000000 */
[----:B---3--:R-:W-:-:S04]  /*13c0*/  IADD3 R5, R210, 0x40, RZ ;  /* 0x00000040d2057810 */ /* 0x008fc80007ffe0ff */
[----:B------:R-:W-:-:S04]  /*13d0*/  ISETP.GE.AND P4, PT, R5, c[0x0][0x198], PT ;  /* 0x0000660005007a0c */ /* 0x000fc80003f86270 */
[----:B------:R-:W-:-:S05]  /*13e0*/  R2P PR, R9, 0x6 ;  /* 0x0000000609007804 */ /* 0x000fca0000000000 */
[----:B------:R-:W-:Y:S02]  /*13f0*/  SEL R2, R2, 0xfffffff0, !P1 ;  /* 0xfffffff002027807 */ /* 0x000fe40004800000 */
        /* <DEDUP_REMOVED lines=16> */
.L_x_3475:
[----:B-12-4-:R-:W-:Y:S05]  /*1500*/  BSYNC B0 ;  /* 0x0000000000007941 */ /* 0x016fea0003800000 */
.L_x_3474:
        /* <DEDUP_REMOVED lines=20> */
.L_x_3477:
[----:B------:R-:W-:Y:S05]  /*1650*/  BSYNC B0 ;  /* 0x0000000000007941 */ /* 0x000fea0003800000 */
.L_x_3476:
        /* <DEDUP_REMOVED lines=20> */
.L_x_3479:
[----:B------:R-:W-:Y:S05]  /*17a0*/  BSYNC B0 ;  /* 0x0000000000007941 */ /* 0x000fea0003800000 */
.L_x_3478:
[----:B------:R-:W-:Y:S01]  /*17b0*/  UIADD3 UR25, UR20, -0x1, URZ ;  /* 0xffffffff14197890 */ /* 0x000fe2000fffe03f */
[----:B------:R-:W-:Y:S01]  /*17c0*/  IMAD.MOV.U32 R11, RZ, RZ, c[0x0][0x2b8] ;  /* 0x0000ae00ff0b7624 */ /* 0x000fe200078e00ff */
[----:B---3--:R-:W-:Y:S01]  /*17d0*/  SHFL.IDX PT, R16, R14, 0x3, 0x181f ;  /* 0x00781f000e107f89 */ /* 0x008fe200000e0000 */
[----:B------:R-:W-:Y:S01]  /*17e0*/  SHF.R.S32.HI R12, RZ, 0x1f, R5 ;  /* 0x0000001fff0c7819 */ /* 0x000fe20000011405 */
[----:B------:R-:W-:Y:S01]  /*17f0*/  USHF.L.U32 UR11, UR25, 0x6, URZ ;  /* 0x00000006190b7899 */ /* 0x000fe2000800063f */
[----:B------:R-:W-:Y:S01]  /*1800*/  IMAD.SHL.U32 R199, R199, 0x2, RZ ;  /* 0x00000002c7c77824 */ /* 0x000fe200078e00ff */
[----:B------:R-:W-:Y:S01]  /*1810*/  ISETP.NE.AND P2, PT, R11, 0x1, PT ;  /* 0x000000010b00780c */ /* 0x000fe20003f45270 */
[----:B----4-:R-:W3:Y:S01]  /*1820*/  SHFL.IDX PT, R17, R10, 0x3, 0x181f ;  /* 0x00781f000a117f89 */ /* 0x010ee200000e0000 */
[----:B------:R-:W-:Y:S01]  /*1830*/  IADD3 R11, R8, 0x60, RZ ;  /* 0x00000060080b7810 */ /* 0x000fe20007ffe0ff */
[----:B------:R-:W-:Y:S01]  /*1840*/  USHF.R.S32.HI UR6, URZ, 0x1f, UR7 ;  /* 0x0000001f3f067899 */ /* 0x000fe20008011407 */
[----:B------:R-:W-:Y:S01]  /*1850*/  IADD3 R8, R202, UR11, RZ ;  /* 0x0000000bca087c10 */ /* 0x000fe2000fffe0ff */
[----:B------:R-:W-:Y:S01]  /*1860*/  IMAD.MOV.U32 R200, RZ, RZ, RZ ;  /* 0x000000ffffc87224 */ /* 0x000fe200078e00ff */
[----:B------:R-:W-:Y:S01]  /*1870*/  ISETP.GE.AND P5, PT, R11, UR4, PT ;  /* 0x000000040b007c0c */ /* 0x000fe2000bfa6270 */
[----:B------:R-:W-:Y:S01]  /*1880*/  ULDC.64 UR4, c[0x0][0x2b0] ;  /* 0x0000ac0000047ab9 */ /* 0x000fe20000000a00 */
[C---:B------:R-:W-:Y:S01]  /*1890*/  IADD3 R201, R8.reuse, UR12, RZ ;  /* 0x0000000c08c97c10 */ /* 0x040fe2000fffe0ff */
[----:B------:R-:W-:Y:S01]  /*18a0*/  UIMAD UR6, UR6, UR4, URZ ;  /* 0x00000004060672a4 */ /* 0x000fe2000f8e023f */
[----:B------:R-:W-:Y:S01]  /*18b0*/  ISETP.GE.AND P6, PT, R8, UR10, PT ;  /* 0x0000000a08007c0c */ /* 0x000fe2000bfc6270 */
[----:B------:R-:W-:Y:S01]  /*18c0*/  UIMAD.WIDE.U32 UR16, UR7, UR4, URZ ;  /* 0x00000004071072a5 */ /* 0x000fe2000f8e003f */
[----:B------:R-:W-:Y:S01]  /*18d0*/  LEA.HI R209, R12, R5, RZ, 0x3 ;  /* 0x000000050cd17211 */ /* 0x000fe200078f18ff */
[----:B------:R-:W-:Y:S01]  /*18e0*/  @P2 IMAD.HI.U32 R11, R201, c[0x0][0x2bc], RZ ;  /* 0x0000af00c90b2a27 */ /* 0x000fe200078e00ff */
[----:B------:R-:W-:Y:S01]  /*18f0*/  ISETP.GT.OR P6, PT, R202, 0x3f, P6 ;  /* 0x0000003fca00780c */ /* 0x000fe200037c4670 */
[----:B------:R-:W-:Y:S01]  /*1900*/  UIMAD UR5, UR7, UR5, UR6 ;  /* 0x00000005070572a4 */ /* 0x000fe2000f8e0206 */
[----:B------:R-:W-:Y:S01]  /*1910*/  LOP3.LUT R209, R209, 0xfffffff8, RZ, 0xc0, !PT ;  /* 0xfffffff8d1d17812 */ /* 0x000fe200078ec0ff */
[----:B------:R-:W-:Y:S01]  /*1920*/  IMAD.MOV.U32 R8, RZ, RZ, R201 ;  /* 0x000000ffff087224 */ /* 0x000fe200078e00c9 */
[----:B------:R-:W-:Y:S01]  /*1930*/  @P2 SHF.R.U32.HI R8, RZ, c[0x0][0x2c0], R11 ;  /* 0x0000b000ff082a19 */ /* 0x000fe2000001160b */
[----:B------:R-:W-:Y:S01]  /*1940*/  UIADD3 UR8, UR17, UR5, URZ ;  /* 0x0000000511087290 */ /* 0x000fe2000fffe03f */
[----:B------:R-:W-:Y:S01]  /*1950*/  SHF.R.S32.HI R11, RZ, 0x1f, R4 ;  /* 0x0000001fff0b7819 */ /* 0x000fe20000011404 */
[----:B-123--:R-:W-:-:S03]  /*1960*/  @!P5 IMAD.WIDE R14, R210, 0x2, R16 ;  /* 0x00000002d20ed825 */ /* 0x00efc600078e0210 */
[----:B------:R-:W-:Y:S01]  /*1970*/  LEA.HI R208, R11, R4, RZ, 0x3 ;  /* 0x000000040bd07211 */ /* 0x000fe200078f18ff */
[----:B------:R-:W-:Y:S02]  /*1980*/  USHF.R.S32.HI UR6, URZ, 0x1f, UR13 ;  /* 0x0000001f3f067899 */ /* 0x000fe4000801140d */
[----:B------:R-:W-:Y:S01]  /*1990*/  @!P6 IADD3 R12, P1, R8, UR16, RZ ;  /* 0x00000010080cec10 */ /* 0x000fe2000ff3e0ff */
[--C-:B------:R-:W-:Y:S01]  /*19a0*/  @!P5 IMAD.WIDE R18, R209, 0x2, R16.reuse ;  /* 0x00000002d112d825 */ /* 0x100fe200078e0210 */
[----:B------:R-:W-:Y:S01]  /*19b0*/  LOP3.LUT R208, R208, 0xfffffff8, RZ, 0xc0, !PT ;  /* 0xfffffff8d0d07812 */ /* 0x000fe200078ec0ff */
[----:B------:R-:W-:Y:S01]  /*19c0*/  @!PT LDS RZ, [RZ] ;  /* 0x00000000fffff984 */ /* 0x000fe20000000800 */
[----:B------:R1:W-:Y:S01]  /*19d0*/  @!P5 LDGSTS.E.BYPASS.LTC128B.128 [R199+0xf100], [R14.64], !P3 ;  /* 0x0f1000000ec7dfae */ /* 0x0003e2000d901d52 */
[----:B------:R-:W-:Y:S01]  /*19e0*/  @!P6 LEA.HI.X.SX32 R11, R8, UR8, 0x1, P1 ;  /* 0x00000008080bec11 */ /* 0x000fe200088f0eff */
[----:B------:R-:W-:Y:S01]  /*19f0*/  ULDC.64 UR4, c[0x0][0x1e8] ;  /* 0x00007a0000047ab9 */ /* 0x000fe20000000a00 */
[----:B------:R-:W-:Y:S01]  /*1a00*/  @!P6 LEA R10, P1, R12, c[0x0][0x2a0], 0x2 ;  /* 0x0000a8000c0aea11 */ /* 0x000fe200078210ff */
[----:B------:R-:W-:Y:S01]  /*1a10*/  @!P5 IMAD.WIDE R16, R208, 0x2, R16 ;  /* 0x00000002d010d825 */ /* 0x000fe200078e0210 */
[----:B------:R2:W-:Y:S02]  /*1a20*/  @!P5 LDGSTS.E.BYPASS.LTC128B.128 [R199+0x13100], [R18.64], !P4 ;  /* 0x1310000012c7dfae */ /* 0x0005e4000e101d52 */
[----:B------:R-:W-:-:S02]  /*1a30*/  @!P6 LEA.HI.X R11, R12, c[0x0][0x2a4], R11, 0x2, P1 ;  /* 0x0000a9000c0bea11 */ /* 0x000fc400008f140b */
[----:B------:R3:W-:Y:S04]  /*1a40*/  @!P5 LDGSTS.E.BYPASS.LTC128B.128 [R199+0x17100], [R16.64], !P0 ;  /* 0x1710000010c7dfae */ /* 0x0007e8000c101d52 */
[----:B------:R-:W0:Y:S04]  /*1a50*/  LDGDEPBAR ;  /* 0x00000000000079af */ /* 0x000e280000000000 */
        /* <DEDUP_REMOVED lines=8> */
[----:B------:R-:W-:Y:S01]  /*1ae0*/  IMAD.U32 R77, RZ, RZ, UR11 ;  /* 0x0000000bff4d7e24 */ /* 0x000fe2000f8e00ff */
[----:B------:R-:W-:Y:S01]  /*1af0*/  LOP3.LUT R15, R15, 0x1c0, RZ, 0xc0, !PT ;  /* 0x000001c00f0f7812 */ /* 0x000fe200078ec0ff */
[----:B------:R-:W-:Y:S01]  /*1b00*/  IMAD.WIDE.U32 R12, R201, c[0x0][0x1e0], RZ ;  /* 0x00007800c90c7a25 */ /* 0x000fe200078e00ff */
[----:B------:R-:W-:Y:S01]  /*1b10*/  SHF.R.S32.HI R14, RZ, 0x1f, R201 ;  /* 0x0000001fff0e7819 */ /* 0x000fe200000114c9 */
[----:B------:R-:W-:Y:S01]  /*1b20*/  UIADD3 UR7, UR15, UR7, URZ ;  /* 0x000000070f077290 */ /* 0x000fe2000fffe03f */
[----:B------:R-:W-:Y:S01]  /*1b30*/  LOP3.LUT P3, RZ, R0, 0x2, RZ, 0xc0, !PT ;  /* 0x0000000200ff7812 */ /* 0x000fe2000786c0ff */
[----:B---3--:R-:W-:Y:S01]  /*1b40*/  IMAD.MOV.U32 R16, RZ, RZ, R12 ;  /* 0x000000ffff107224 */ /* 0x008fe200078e000c */
[----:B------:R-:W-:Y:S01]  /*1b50*/  SHF.R.S32.HI R12, RZ, 0x4, R7 ;  /* 0x00000004ff0c7819 */ /* 0x000fe20000011407 */
[C---:B------:R-:W-:Y:S01]  /*1b60*/  IMAD R8, R14.reuse, c[0x0][0x1e0], RZ ;  /* 0x000078000e087a24 */ /* 0x040fe200078e02ff */
[----:B------:R-:W-:Y:S01]  /*1b70*/  ULDC.64 UR4, c[0x0][0x210] ;  /* 0x0000840000047ab9 */ /* 0x000fe20000000a00 */
[----:B------:R-:W-:Y:S01]  /*1b80*/  IMAD R14, R14, c[0x0][0x208], RZ ;  /* 0x000082000e0e7a24 */ /* 0x000fe200078e02ff */
[----:B------:R-:W-:Y:S01]  /*1b90*/  LEA.HI R7, R7, R12, RZ, 0x1 ;  /* 0x0000000c07077211 */ /* 0x000fe200078f08ff */
[C---:B------:R-:W-:Y:S01]  /*1ba0*/  IMAD R8, R201.reuse, c[0x0][0x1e4], R8 ;  /* 0x00007900c9087a24 */ /* 0x040fe200078e0208 */
[----:B------:R-:W-:Y:S01]  /*1bb0*/  UIMAD UR6, UR6, UR4, URZ ;  /* 0x00000004060672a4 */ /* 0x000fe2000f8e023f */
[----:B--2---:R-:W-:Y:S01]  /*1bc0*/  IMAD.WIDE.U32 R18, R201, c[0x0][0x208], RZ ;  /* 0x00008200c9127a25 */ /* 0x004fe200078e00ff */
[----:B------:R-:W-:Y:S01]  /*1bd0*/  LOP3.LUT R7, R7, 0xfffffffe, RZ, 0xc0, !PT ;  /* 0xfffffffe07077812 */ /* 0x000fe200078ec0ff */
[----:B------:R-:W-:Y:S01]  /*1be0*/  UIMAD.WIDE.U32 UR22, UR13, UR4, URZ ;  /* 0x000000040d1672a5 */ /* 0x000fe2000f8e003f */
[----:B------:R-:W-:Y:S01]  /*1bf0*/  ISETP.GE.AND P5, PT, R210, c[0x0][0x1d4], PT ;  /* 0x00007500d2007a0c */ /* 0x000fe20003fa6270 */
[----:B------:R-:W-:Y:S01]  /*1c00*/  IMAD.IADD R17, R13, 0x1, R8 ;  /* 0x000000010d117824 */ /* 0x000fe200078e0208 */
[----:B------:R-:W-:Y:S01]  /*1c10*/  UIMAD UR6, UR13, UR5, UR6 ;  /* 0x000000050d0672a4 */ /* 0x000fe2000f8e0206 */
[C---:B----4-:R-:W-:Y:S01]  /*1c20*/  IMAD.SHL.U32 R10, R40.reuse, 0x8, RZ ;  /* 0x00000008280a7824 */ /* 0x050fe200078e00ff */
[----:B------:R-:W-:Y:S01]  /*1c30*/  IADD3 R40, -R40, UR10, -R77 ;  /* 0x0000000a28287c10 */ /* 0x000fe2000fffe94d */
[----:B------:R-:W-:Y:S01]  /*1c40*/  IMAD R13, R201, c[0x0][0x20c], R14 ;  /* 0x00008300c90d7a24 */ /* 0x000fe200078e020e */
[----:B------:R-:W-:Y:S01]  /*1c50*/  UIADD3 UR6, UR23, UR6, URZ ;  /* 0x0000000617067290 */ /* 0x000fe2000fffe03f */
[----:B------:R-:W-:Y:S01]  /*1c60*/  IMAD.IADD R7, R12, 0x1, -R7 ;  /* 0x000000010c077824 */ /* 0x000fe200078e0a07 */
[----:B------:R-:W-:Y:S01]  /*1c70*/  LOP3.LUT R10, R15, 0x8, R10, 0xf8, !PT ;  /* 0x000000080f0a7812 */ /* 0x000fe200078ef80a */
[----:B------:R-:W-:Y:S01]  /*1c80*/  IMAD.IADD R13, R19, 0x1, R13 ;  /* 0x00000001130d7824 */ /* 0x000fe200078e020d */
[----:B------:R-:W-:Y:S01]  /*1c90*/  SHF.R.U32.HI R15, RZ, 0x3, R15 ;  /* 0x00000003ff0f7819 */ /* 0x000fe2000001160f */
[----:B------:R-:W-:Y:S01]  /*1ca0*/  IMAD.MOV.U32 R12, RZ, RZ, R18 ;  /* 0x000000ffff0c7224 */ /* 0x000fe200078e0012 */
[----:B------:R-:W-:Y:S01]  /*1cb0*/  ISETP.GE.AND P1, PT, R40, 0x1, PT ;  /* 0x000000012800780c */ /* 0x000fe20003f26270 */
[----:B------:R-:W-:Y:S01]  /*1cc0*/  IMAD.SHL.U32 R76, R7, 0x8, RZ ;  /* 0x00000008074c7824 */ /* 0x000fe200078e00ff */
[----:B------:R-:W-:Y:S01]  /*1cd0*/  LOP3.LUT R10, R10, R15, RZ, 0x3c, !PT ;  /* 0x0000000f0a0a7212 */ /* 0x000fe200078e3cff */
[----:B------:R-:W-:Y:S01]  /*1ce0*/  IMAD.SHL.U32 R15, R9, 0x40, RZ ;  /* 0x00000040090f7824 */ /* 0x000fe200078e00ff */
[----:B------:R-:W-:Y:S01]  /*1cf0*/  ISETP.GE.AND P4, PT, R5, c[0x0][0x1d4], PT ;  /* 0x0000750005007a0c */ /* 0x000fe20003f86270 */
[----:B------:R-:W-:Y:S01]  /*1d00*/  IMAD.SHL.U32 R79, R6, 0x40, RZ ;  /* 0x00000040064f7824 */ /* 0x000fe200078e00ff */
[----:B------:R-:W-:Y:S01]  /*1d10*/  LEA.HI R82, R81, R78, RZ, 0x5 ;  /* 0x0000004e51527211 */ /* 0x000fe200078f28ff */
[----:B------:R-:W-:Y:S01]  /*1d20*/  IMAD R197, R7, 0x200, R10 ;  /* 0x0000020007c57824 */ /* 0x000fe200078e020a */
[----:B------:R-:W-:Y:S01]  /*1d30*/  LOP3.LUT R15, R15, 0x1c0, RZ, 0xc0, !PT ;  /* 0x000001c00f0f7812 */ /* 0x000fe200078ec0ff */
[----:B------:R-:W-:Y:S01]  /*1d40*/  UISETP.GT.AND UP2, UPT, UR25, UR9, UPT ;  /* 0x000000091900728c */ /* 0x000fe2000bf44270 */
[----:B------:R-:W-:Y:S01]  /*1d50*/  LOP3.LUT R79, R79, 0xfffffe00, RZ, 0xc0, !PT ;  /* 0xfffffe004f4f7812 */ /* 0x000fe200078ec0ff */
[----:B------:R-:W-:Y:S01]  /*1d60*/  IMAD.SHL.U32 R197, R197, 0x2, RZ ;  /* 0x00000002c5c57824 */ /* 0x000fe200078e00ff */
[----:B------:R-:W-:-:S02]  /*1d70*/  LOP3.LUT R76, R15, 0x8, R76, 0xf8, !PT ;  /* 0x000000080f4c7812 */ /* 0x000fc400078ef84c */
[----:B------:R-:W-:Y:S02]  /*1d80*/  SHF.R.U32.HI R15, RZ, 0x3, R15 ;  /* 0x00000003ff0f7819 */ /* 0x000fe4000001160f */
[----:B------:R-:W-:Y:S02]  /*1d90*/  IADD3 R196, R197, 0x6120, RZ ;  /* 0x00006120c5c47810 */ /* 0x000fe40007ffe0ff */
[----:B------:R-:W-:Y:S02]  /*1da0*/  LOP3.LUT R76, R76, R15, RZ, 0x3c, !PT ;  /* 0x0000000f4c4c7212 */ /* 0x000fe400078e3cff */
[----:B------:R-:W-:Y:S02]  /*1db0*/  SHF.R.S32.HI R80, RZ, 0x5, R82 ;  /* 0x00000005ff507819 */ /* 0x000fe40000011452 */
[----:B------:R-:W-:Y:S02]  /*1dc0*/  IADD3 R205, R199, 0x100, RZ ;  /* 0x00000100c7cd7810 */ /* 0x000fe40007ffe0ff */
[----:B------:R-:W-:-:S02]  /*1dd0*/  SHF.R.S32.HI R212, RZ, 0x1f, R209 ;  /* 0x0000001fffd47819 */ /* 0x000fc400000114d1 */
[----:B------:R-:W-:Y:S02]  /*1de0*/  SHF.R.S32.HI R211, RZ, 0x1f, R208 ;  /* 0x0000001fffd37819 */ /* 0x000fe400000114d0 */
[----:B-----5:R-:W-:Y:S01]  /*1df0*/  SHF.R.S32.HI R8, RZ, 0x1f, R200 ;  /* 0x0000001fff087819 */ /* 0x020fe200000114c8 */
[----:B------:R-:W-:-:S04]  /*1e00*/  IMAD.WIDE.U32 R16, R200, c[0x0][0x1f0], R16 ;  /* 0x00007c00c8107a25 */ /* 0x000fc800078e0010 */
[----:B------:R-:W-:Y:S01]  /*1e10*/  IMAD R11, R8, c[0x0][0x1f0], RZ ;  /* 0x00007c00080b7a24 */ /* 0x000fe200078e02ff */
[----:B------:R-:W-:-:S03]  /*1e20*/  IADD3 R16, P0, R16, UR14, RZ ;  /* 0x0000000e10107c10 */ /* 0x000fc6000ff1e0ff */
[----:B------:R-:W-:-:S05]  /*1e30*/  IMAD R11, R200, c[0x0][0x1f4], R11 ;  /* 0x00007d00c80b7a24 */ /* 0x000fca00078e020b */
[----:B------:R-:W-:Y:S02]  /*1e40*/  IADD3.X R11, R17, UR7, R11, P0, !PT ;  /* 0x00000007110b7c10 */ /* 0x000fe400087fe40b */
[----:B------:R-:W-:-:S04]  /*1e50*/  LEA R17, P0, R16, c[0x0][0x1c8], 0x1 ;  /* 0x0000720010117a11 */ /* 0x000fc800078008ff */
[----:B------:R-:W-:Y:S01]  /*1e60*/  LEA.HI.X R16, R16, c[0x0][0x1cc], R11, 0x1, P0 ;  /* 0x0000730010107a11 */ /* 0x000fe200000f0c0b */
[----:B------:R-:W-:Y:S01]  /*1e70*/  IMAD R11, R8, c[0x0][0x218], RZ ;  /* 0x00008600080b7a24 */ /* 0x000fe200078e02ff */
[----:B------:R-:W-:Y:S01]  /*1e80*/  SHFL.IDX PT, R10, R17, 0x1, 0x181f ;  /* 0x00381f00110a7f89 */ /* 0x000fe200000e0000 */
[----:B------:R-:W-:-:S03]  /*1e90*/  IMAD.WIDE.U32 R8, R200, c[0x0][0x218], R12 ;  /* 0x00008600c8087a25 */ /* 0x000fc600078e000c */
[----:B------:R-:W-:Y:S01]  /*1ea0*/  SHFL.IDX PT, R12, R17, RZ, 0x181f ;  /* 0x00181fff110c7589 */ /* 0x000fe200000e0000 */
[----:B------:R-:W-:Y:S01]  /*1eb0*/  IMAD R7, R200, c[0x0][0x21c], R11 ;  /* 0x00008700c8077a24 */ /* 0x000fe200078e020b */
[----:B------:R-:W-:Y:S02]  /*1ec0*/  IADD3 R8, P0, R8, UR22, RZ ;  /* 0x0000001608087c10 */ /* 0x000fe4000ff1e0ff */
[----:B------:R-:W1:Y:S02]  /*1ed0*/  SHFL.IDX PT, R13, R16, RZ, 0x181f ;  /* 0x00181fff100d7589 */ /* 0x000e6400000e0000 */
[----:B------:R-:W-:Y:S02]  /*1ee0*/  IADD3.X R7, R9, UR6, R7, P0, !PT ;  /* 0x0000000609077c10 */ /* 0x000fe400087fe407 */
[----:B------:R2:W3:Y:S01]  /*1ef0*/  SHFL.IDX PT, R11, R16, 0x1, 0x181f ;  /* 0x00381f00100b7f89 */ /* 0x0004e200000e0000 */
[----:B------:R-:W-:Y:S02]  /*1f00*/  LEA R14, P0, R8, c[0x0][0x1f8], 0x1 ;  /* 0x00007e00080e7a11 */ /* 0x000fe400078008ff */
[----:B------:R-:W-:-:S02]  /*1f10*/  IADD3 R9, R197, 0x6100, RZ ;  /* 0x00006100c5097810 */ /* 0x000fc40007ffe0ff */
[----:B------:R-:W-:Y:S01]  /*1f20*/  LEA.HI.X R7, R8, c[0x0][0x1fc], R7, 0x1, P0 ;  /* 0x00007f0008077a11 */ /* 0x000fe200000f0c07 */
[----:B------:R-:W-:Y:S01]  /*1f30*/  SHFL.IDX PT, R44, R14, RZ, 0x181f ;  /* 0x00181fff0e2c7589 */ /* 0x000fe200000e0000 */
[----:B------:R-:W-:Y:S02]  /*1f40*/  ISETP.GT.AND P0, PT, R40, 0x20, PT ;  /* 0x000000202800780c */ /* 0x000fe40003f04270 */
[----:B------:R-:W-:Y:S01]  /*1f50*/  @P3 IADD3 R196, R9, -0x20, RZ ;  /* 0xffffffe009c43810 */ /* 0x000fe20007ffe0ff */
[----:B------:R4:W5:Y:S01]  /*1f60*/  SHFL.IDX PT, R68, R14, 0x1, 0x181f ;  /* 0x00381f000e447f89 */ /* 0x00096200000e0000 */
[----:B------:R-:W-:Y:S02]  /*1f70*/  ISETP.GE.AND P3, PT, R4, c[0x0][0x1d4], PT ;  /* 0x0000750004007a0c */ /* 0x000fe40003f66270 */
[----:B------:R-:W-:Y:S01]  /*1f80*/  IADD3 R187, R196, 0x800, RZ ;  /* 0x00000800c4bb7810 */ /* 0x000fe20007ffe0ff */
[----:B------:R-:W-:Y:S01]  /*1f90*/  SHFL.IDX PT, R9, R7, RZ, 0x181f ;  /* 0x00181fff07097589 */ /* 0x000fe200000e0000 */
[----:B------:R-:W-:-:S02]  /*1fa0*/  SEL R213, RZ, 0x10, P3 ;  /* 0x00000010ffd57807 */ /* 0x000fc40001800000 */
[C---:B------:R-:W-:Y:S01]  /*1fb0*/  IADD3 R186, R196.reuse, 0x1000, RZ ;  /* 0x00001000c4ba7810 */ /* 0x040fe20007ffe0ff */
[----:B------:R5:W5:Y:S01]  /*1fc0*/  SHFL.IDX PT, R8, R7, 0x1, 0x181f ;  /* 0x00381f0007087f89 */ /* 0x000b6200000e0000 */
[----:B------:R-:W-:Y:S01]  /*1fd0*/  IADD3 R185, R196, 0x1800, RZ ;  /* 0x00001800c4b97810 */ /* 0x000fe20007ffe0ff */
[--C-:B-1----:R-:W-:Y:S01]  /*1fe0*/  @P1 IMAD.WIDE R18, R210, 0x2, R12.reuse ;  /* 0x00000002d2121825 */ /* 0x102fe200078e020c */
[C---:B------:R-:W-:Y:S02]  /*1ff0*/  IADD3 R183, R196.reuse, 0x2000, RZ ;  /* 0x00002000c4b77810 */ /* 0x040fe40007ffe0ff */
[C---:B------:R-:W-:Y:S01]  /*2000*/  IADD3 R182, R196.reuse, 0x2800, RZ ;  /* 0x00002800c4b67810 */ /* 0x040fe20007ffe0ff */
[--C-:B--2---:R-:W-:Y:S01]  /*2010*/  @P1 IMAD.WIDE R16, R209, 0x2, R12.reuse ;  /* 0x00000002d1101825 */ /* 0x104fe200078e020c */
[----:B------:R1:W-:Y:S01]  /*2020*/  @P1 LDGSTS.E.BYPASS.LTC128B.128 [R199+0x6100], [R18.64], !P5 ;  /* 0x0610000012c71fae */ /* 0x0003e2000e901d52 */
[----:B------:R-:W-:Y:S02]  /*2030*/  IADD3 R181, R196, 0x3000, RZ ;  /* 0x00003000c4b57810 */ /* 0x000fe40007ffe0ff */
[----:B------:R-:W-:Y:S01]  /*2040*/  @P1 IMAD.WIDE R12, R208, 0x2, R12 ;  /* 0x00000002d00c1825 */ /* 0x000fe200078e020c */
[----:B------:R2:W-:Y:S01]  /*2050*/  @P1 LDGSTS.E.BYPASS.LTC128B.128 [R199+0x8100], [R16.64], !P4 ;  /* 0x0810000010c71fae */ /* 0x0005e2000e101d52 */
[----:B------:R-:W-:-:S02]  /*2060*/  IADD3 R180, R196, 0x3800, RZ ;  /* 0x00003800c4b47810 */ /* 0x000fc40007ffe0ff */
[--C-:B---3--:R-:W-:Y:S01]  /*2070*/  @P0 IMAD.WIDE R20, R210, 0x2, R10.reuse ;  /* 0x00000002d2140825 */ /* 0x108fe200078e020a */
[----:B------:R3:W-:Y:S01]  /*2080*/  @P1 LDGSTS.E.BYPASS.LTC128B.128 [R199+0xa100], [R12.64], !P3 ;  /* 0x0a1000000cc71fae */ /* 0x0007e2000d901d52 */
[C---:B------:R-:W-:Y:S02]  /*2090*/  IADD3 R179, R196.reuse, 0x4000, RZ ;  /* 0x00004000c4b37810 */ /* 0x040fe40007ffe0ff */
[--C-:B------:R-:W-:Y:S01]  /*20a0*/  @P0 IMAD.WIDE R22, R209, 0x2, R10.reuse ;  /* 0x00000002d1160825 */ /* 0x100fe200078e020a */
[----:B------:R1:W-:Y:S01]  /*20b0*/  @P0 LDGSTS.E.BYPASS.LTC128B.128 [R199+0x7100], [R20.64], !P5 ;  /* 0x0710000014c70fae */ /* 0x0003e2000e901d52 */
[----:B------:R-:W-:Y:S02]  /*20c0*/  IADD3 R178, R196, 0x4800, RZ ;  /* 0x00004800c4b27810 */ /* 0x000fe40007ffe0ff */
[----:B----4-:R-:W-:Y:S01]  /*20d0*/  @P0 IMAD.WIDE R14, R208, 0x2, R10 ;  /* 0x00000002d00e0825 */ /* 0x010fe200078e020a */
[----:B------:R4:W-:Y:S01]  /*20e0*/  @P0 LDGSTS.E.BYPASS.LTC128B.128 [R199+0x9100], [R22.64], !P4 ;  /* 0x0910000016c70fae */ /* 0x0009e2000e101d52 */
[----:B------:R-:W-:-:S02]  /*20f0*/  IADD3 R177, R196, 0x5000, RZ ;  /* 0x00005000c4b17810 */ /* 0x000fc40007ffe0ff */
[----:B-----5:R-:W-:Y:S01]  /*2100*/  IMAD.WIDE R6, R210, 0x2, RZ ;  /* 0x00000002d2067825 */ /* 0x020fe200078e02ff */
[----:B------:R5:W-:Y:S01]  /*2110*/  @P0 LDGSTS.E.BYPASS.LTC128B.128 [R199+0xb100], [R14.64], !P3 ;  /* 0x0b1000000ec70fae */ /* 0x000be2000d901d52 */
[----:B------:R-:W-:Y:S02]  /*2120*/  IADD3 R176, R196, 0x5800, RZ ;  /* 0x00005800c4b07810 */ /* 0x000fe40007ffe0ff */
[----:B------:R-:W-:Y:S01]  /*2130*/  IMAD R11, R80, 0x400, R79 ;  /* 0x00000400500b7824 */ /* 0x000fe200078e024f */
[----:B------:R-:W0:Y:S01]  /*2140*/  LDGDEPBAR ;  /* 0x00000000000079af */ /* 0x000e220000000000 */
[----:B------:R-:W-:Y:S02]  /*2150*/  IADD3 R42, P1, R6, R68, RZ ;  /* 0x00000044062a7210 */ /* 0x000fe40007f3e0ff */
[----:B------:R-:W-:-:S03]  /*2160*/  IMAD.IADD R198, R76, 0x1, R11 ;  /* 0x000000014cc67824 */ /* 0x000fc600078e020b */
[----:B------:R-:W-:Y:S02]  /*2170*/  IMAD.X R43, R7, 0x1, R8, P1 ;  /* 0x00000001072b7824 */ /* 0x000fe400008e0608 */
[----:B--2---:R-:W-:Y:S01]  /*2180*/  IMAD.WIDE R16, R209, 0x2, RZ ;  /* 0x00000002d1107825 */ /* 0x004fe200078e02ff */
[----:B---3--:R-:W-:-:S03]  /*2190*/  IADD3 R12, P0, R44, R6, RZ ;  /* 0x000000062c0c7210 */ /* 0x008fc60007f1e0ff */
[----:B------:R-:W-:Y:S01]  /*21a0*/  IMAD.SHL.U32 R198, R198, 0x2, RZ ;  /* 0x00000002c6c67824 */ /* 0x000fe200078e00ff */
[----:B------:R-:W-:Y:S01]  /*21b0*/  IADD3 R6, P6, R44, R16, RZ ;  /* 0x000000102c067210 */ /* 0x000fe20007fde0ff */
[C---:B------:R-:W-:Y:S01]  /*21c0*/  IMAD.X R13, R9.reuse, 0x1, R7, P0 ;  /* 0x00000001090d7824 */ /* 0x040fe200000e0607 */
[----:B------:R-:W-:Y:S01]  /*21d0*/  IADD3 R70, P0, R16, R68, RZ ;  /* 0x0000004410467210 */ /* 0x000fe20007f1e0ff */
[----:B------:R-:W-:Y:S02]  /*21e0*/  IMAD R194, R2, 0x2, R198 ;  /* 0x0000000202c27824 */ /* 0x000fe400078e02c6 */
[----:B------:R-:W-:Y:S01]  /*21f0*/  IMAD.X R7, R9, 0x1, R17, P6 ;  /* 0x0000000109077824 */ /* 0x000fe200030e0611 */
[----:B------:R-:W-:Y:S01]  /*2200*/  ISETP.GE.AND P6, PT, R5, c[0x0][0x1d4], PT ;  /* 0x0000750005007a0c */ /* 0x000fe20003fc6270 */
[----:B------:R-:W-:Y:S02]  /*2210*/  IMAD.X R71, R17, 0x1, R8, P0 ;  /* 0x0000000111477824 */ /* 0x000fe400000e0608 */
[----:B-----5:R-:W-:Y:S01]  /*2220*/  IMAD.WIDE R14, R208, 0x2, RZ ;  /* 0x00000002d00e7825 */ /* 0x020fe200078e02ff */
[----:B------:R-:W-:-:S04]  /*2230*/  DEPBAR.LE SB0, 0x1 ;  /* 0x000080400000791a */ /* 0x000fc80000000000 */
[----:B------:R-:W-:-:S04]  /*2240*/  DEPBAR.LE SB0, 0x0 ;  /* 0x000080000000791a */ /* 0x000fc80000000000 */
[----:B------:R-:W-:Y:S01]  /*2250*/  BAR.SYNC.DEFER_BLOCKING 0x0 ;  /* 0x0000000000007b1d */ /* 0x000fe20000010000 */
[----:B------:R-:W-:Y:S01]  /*2260*/  IADD3 R44, P1, R44, R14, RZ ;  /* 0x0000000e2c2c7210 */ /* 0x000fe20007f3e0ff */
[C---:B------:R-:W-:Y:S01]  /*2270*/  IMAD R193, R3.reuse, 0x2, R198 ;  /* 0x0000000203c17824 */ /* 0x040fe200078e02c6 */
[----:B------:R-:W-:Y:S01]  /*2280*/  IADD3 R68, P0, R14, R68, RZ ;  /* 0x000000440e447210 */ /* 0x000fe20007f1e0ff */
[----:B------:R-:W-:Y:S02]  /*2290*/  IMAD R191, R3, 0x2, R194 ;  /* 0x0000000203bf7824 */ /* 0x000fe400078e02c2 */
[----:B------:R-:W-:Y:S01]  /*22a0*/  IMAD.X R45, R9, 0x1, R15, P1 ;  /* 0x00000001092d7824 */ /* 0x000fe200008e060f */
[----:B------:R-:W-:Y:S01]  /*22b0*/  ISETP.GE.AND P1, PT, R210, c[0x0][0x1d4], PT ;  /* 0x00007500d2007a0c */ /* 0x000fe20003f26270 */
[----:B------:R-:W-:-:S03]  /*22c0*/  IMAD.X R69, R15, 0x1, R8, P0 ;  /* 0x000000010f457824 */ /* 0x000fc600000e0608 */
[----:B------:R-:W-:Y:S02]  /*22d0*/  ISETP.LT.OR P0, PT, R40, 0x1, P1 ;  /* 0x000000012800780c */ /* 0x000fe40000f01670 */
[----:B------:R-:W-:Y:S01]  /*22e0*/  ISETP.GE.AND P1, PT, R4, c[0x0][0x1d4], PT ;  /* 0x0000750004007a0c */ /* 0x000fe20003f26270 */
[----:B------:R-:W-:Y:S04]  /*22f0*/  LDSM.16.M88.4 R72, [R198+0xc100] ;  /* 0x00c10000c648783b */ /* 0x000fe80000000200 */
[----:B------:R-:W2:Y:S04]  /*2300*/  LDSM.16.M88.4 R24, [R197+0x6100] ;  /* 0x00610000c518783b */ /* 0x000ea80000000200 */
[----:B------:R-:W-:Y:S04]  /*2310*/  LDSM.16.M88.4 R52, [R194+0xc100] ;  /* 0x00c10000c234783b */ /* 0x000fe80000000200 */
[----:B-1----:R-:W4:Y:S04]  /*2320*/  LDSM.16.M88.4 R16, [R197+0x6900] ;  /* 0x00690000c510783b */ /* 0x002f280000000200 */
[----:B------:R-:W1:Y:S04]  /*2330*/  LDSM.16.M88.4 R8, [R197+0x7100] ;  /* 0x00710000c508783b */ /* 0x000e680000000200 */
[----:B------:R-:W3:Y:S04]  /*2340*/  LDSM.16.M88.4 R36, [R197+0x7900] ;  /* 0x00790000c524783b */ /* 0x000ee80000000200 */
[----:B------:R-:W5:Y:S04]  /*2350*/  LDSM.16.M88.4 R32, [R196] ;  /* 0x00000000c420783b */ /* 0x000f680000000200 */
[----:B------:R-:W-:Y:S04]  /*2360*/  LDSM.16.M88.4 R64, [R196+0x800] ;  /* 0x00080000c440783b */ /* 0x000fe80000000200 */
        /* <DEDUP_REMOVED lines=8> */
[C---:B--2---:R-:W-:Y:S08]  /*23f0*/  HMMA.16816.F32 R28, R72.reuse, R24, RZ ;  /* 0x00000018481c723c */ /* 0x044ff000000018ff */
[----:B------:R-:W-:Y:S02]  /*2400*/  HMMA.16816.F32 R24, R72, R26, RZ ;  /* 0x0000001a4818723c */ /* 0x000fe400000018ff */
[----:B------:R3:W-:Y:S01]  /*2410*/  LDGSTS.E.BYPASS.LTC128B.128 [R199+0x2100], [R6.64], !P0 ;  /* 0x0210000006c77fae */ /* 0x0007e2000c101d52 */
[----:B------:R-:W-:-:S02]  /*2420*/  ISETP.LT.OR P0, PT, R40, 0x1, P1 ;  /* 0x000000012800780c */ /* 0x000fc40000f01670 */
[----:B------:R-:W-:-:S03]  /*2430*/  ISETP.LT.OR P1, PT, R40, 0x21, P1 ;  /* 0x000000212800780c */ /* 0x000fc60000f21670 */
[C---:B----4-:R-:W-:Y:S08]  /*2440*/  HMMA.16816.F32 R20, R72.reuse, R16, RZ ;  /* 0x000000104814723c */ /* 0x050ff000000018ff */
[----:B------:R2:W-:Y:S01]  /*2450*/  LDGSTS.E.BYPASS.LTC128B.128 [R199+0x4100], [R44.64], !P0 ;  /* 0x041000002cc77fae */ /* 0x0005e2000c101d52 */
[----:B------:R-:W-:Y:S01]  /*2460*/  ISETP.GE.AND P0, PT, R210, c[0x0][0x1d4], PT ;  /* 0x00007500d2007a0c */ /* 0x000fe20003f06270 */
[----:B-1----:R-:W-:Y:S03]  /*2470*/  HMMA.16816.F32 R12, R72, R8, RZ ;  /* 0x00000008480c723c */ /* 0x002fe600000018ff */
[----:B------:R-:W-:-:S05]  /*2480*/  ISETP.LT.OR P0, PT, R40, 0x21, P0 ;  /* 0x000000212800780c */ /* 0x000fca0000701670 */
[C---:B------:R-:W-:Y:S08]  /*2490*/  HMMA.16816.F32 R16, R72.reuse, R18, RZ ;  /* 0x000000124810723c */ /* 0x040ff000000018ff */
[----:B------:R1:W-:Y:S01]  /*24a0*/  LDGSTS.E.BYPASS.LTC128B.128 [R199+0x1100], [R42.64], !P0 ;  /* 0x011000002ac77fae */ /* 0x0003e2000c101d52 */
[----:B------:R-:W-:Y:S01]  /*24b0*/  LOP3.LUT P0, RZ, R0, 0x4, RZ, 0xc0, !PT ;  /* 0x0000000400ff7812 */ /* 0x000fe2000780c0ff */
[----:B------:R-:W-:Y:S01]  /*24c0*/  IMAD.MOV.U32 R0, RZ, RZ, 0x40 ;  /* 0x00000040ff007424 */ /* 0x000fe200078e00ff */
[----:B------:R-:W-:Y:S01]  /*24d0*/  HMMA.16816.F32 R8, R72, R10, RZ ;  /* 0x0000000a4808723c */ /* 0x000fe200000018ff */
[----:B------:R4:W-:Y:S03]  /*24e0*/  LDGSTS.E.BYPASS.LTC128B.128 [R199+0x3100], [R70.64], !P6 ;  /* 0x0310000046c77fae */ /* 0x0009e6000f101d52 */
[----:B------:R-:W-:Y:S01]  /*24f0*/  SEL R0, R0, 0xffffffc0, !P0 ;  /* 0xffffffc000007807 */ /* 0x000fe20004000000 */
[----:B------:R4:W-:Y:S01]  /*2500*/  LDGSTS.E.BYPASS.LTC128B.128 [R199+0x5100], [R68.64], !P1 ;  /* 0x0510000044c77fae */ /* 0x0009e2000c901d52 */
[----:B------:R-:W-:-:S02]  /*2510*/  PLOP3.LUT P0, PT, PT, PT, UP2, 0x40, 0x0 ;  /* 0x000000000000781c */ /* 0x000fc40003f0e828 */
[C---:B---3--:R-:W-:Y:S01]  /*2520*/  HMMA.16816.F32 R4, R72.reuse, R36, RZ ;  /* 0x000000244804723c */ /* 0x048fe200000018ff */
[----:B------:R-:W-:Y:S01]  /*2530*/  IMAD.IADD R192, R197, 0x1, R0 ;  /* 0x00000001c5c07824 */ /* 0x000fe200078e0200 */
[----:B------:R-:W-:Y:S01]  /*2540*/  LDSM.16.M88.4 R48, [R193+0xc100] ;  /* 0x00c10000c130783b */ /* 0x000fe20000000200 */
[----:B------:R-:W-:Y:S01]  /*2550*/  IMAD.IADD R184, R0, 0x1, R196 ;  /* 0x0000000100b87824 */ /* 0x000fe200078e02c4 */
[----:B------:R-:W-:Y:S02]  /*2560*/  ISETP.GT.AND P1, PT, R202, 0x3f, PT ;  /* 0x0000003fca00780c */ /* 0x000fe40003f24270 */
[----:B--2---:R-:W-:Y:S02]  /*2570*/  LDSM.16.M88.4 R44, [R192+0x6100] ;  /* 0x00610000c02c783b */ /* 0x004fe40000000200 */
[----:B------:R-:W-:Y:S02]  /*2580*/  HMMA.16816.F32 R72, R72, R38, RZ ;  /* 0x000000264848723c */ /* 0x000fe400000018ff */
[----:B------:R-:W2:Y:S04]  /*2590*/  LDSM.16.M88.4 R36, [R192+0x7100] ;  /* 0x00710000c024783b */ /* 0x000ea80000000200 */
[----:B------:R-:W0:Y:S02]  /*25a0*/  LDGDEPBAR ;  /* 0x00000000000079af */ /* 0x000e240000000000 */
[C---:B-----5:R-:W-:Y:S02]  /*25b0*/  HMMA.16816.F32 R28, R52.reuse, R32, R28 ;  /* 0x00000020341c723c */ /* 0x060fe4000000181c */
[----:B-1----:R-:W1:Y:S06]  /*25c0*/  LDSM.16.M88.4 R40, [R192+0x6900] ;  /* 0x00690000c028783b */ /* 0x002e6c0000000200 */
[C---:B------:R-:W-:Y:S01]  /*25d0*/  HMMA.16816.F32 R24, R52.reuse, R34, R24 ;  /* 0x000000223418723c */ /* 0x040fe20000001818 */
[----:B------:R-:W3:Y:S04]  /*25e0*/  LDSM.16.M88.4 R32, [R192+0x7900] ;  /* 0x00790000c020783b */ /* 0x000ee80000000200 */
[----:B----4-:R-:W-:Y:S03]  /*25f0*/  LDSM.16.M88.4 R68, [R191+0xc100] ;  /* 0x00c10000bf44783b */ /* 0x010fe60000000200 */
[C---:B------:R-:W-:Y:S08]  /*2600*/  HMMA.16816.F32 R12, R52.reuse, R60, R12 ;  /* 0x0000003c340c723c */ /* 0x040ff0000000180c */
[C---:B------:R-:W-:Y:S08]  /*2610*/  HMMA.16816.F32 R20, R52.reuse, R64, R20 ;  /* 0x000000403414723c */ /* 0x040ff00000001814 */
[C---:B------:R-:W-:Y:S01]  /*2620*/  HMMA.16816.F32 R16, R52.reuse, R66, R16 ;  /* 0x000000423410723c */ /* 0x040fe20000001810 */
[----:B------:R-:W-:Y:S07]  /*2630*/  LDSM.16.M88.4 R64, [R184] ;  /* 0x00000000b840783b */ /* 0x000fee0000000200 */
[C---:B------:R-:W-:Y:S01]  /*2640*/  HMMA.16816.F32 R8, R52.reuse, R62, R8 ;  /* 0x0000003e3408723c */ /* 0x040fe20000001808 */
[----:B------:R-:W-:Y:S07]  /*2650*/  LDSM.16.M88.4 R60, [R184+0x800] ;  /* 0x00080000b83c783b */ /* 0x000fee0000000200 */
[C---:B------:R-:W-:Y:S08]  /*2660*/  HMMA.16816.F32 R4, R52.reuse, R56, R4 ;  /* 0x000000383404723c */ /* 0x040ff00000001804 */
[----:B------:R-:W-:Y:S01]  /*2670*/  HMMA.16816.F32 R72, R52, R58, R72 ;  /* 0x0000003a3448723c */ /* 0x000fe20000001848 */
[----:B------:R-:W4:Y:S04]  /*2680*/  LDSM.16.M88.4 R56, [R184+0x1000] ;  /* 0x00100000b838783b */ /* 0x000f280000000200 */
[----:B------:R-:W5:Y:S03]  /*2690*/  LDSM.16.M88.4 R52, [R184+0x1800] ;  /* 0x00180000b834783b */ /* 0x000f660000000200 */
[C---:B--2---:R-:W-:Y:S08]  /*26a0*/  HMMA.16816.F32 R12, R48.reuse, R36, R12 ;  /* 0x00000024300c723c */ /* 0x044ff0000000180c */
[C---:B------:R-:W-:Y:S08]  /*26b0*/  HMMA.16816.F32 R28, R48.reuse, R44, R28 ;  /* 0x0000002c301c723c */ /* 0x040ff0000000181c */
[C---:B------:R-:W-:Y:S01]  /*26c0*/  HMMA.16816.F32 R24, R48.reuse, R46, R24 ;  /* 0x0000002e3018723c */ /* 0x040fe20000001818 */
[----:B------:R-:W-:Y:S07]  /*26d0*/  LDSM.16.M88.4 R44, [R197+0x8100] ;  /* 0x00810000c52c783b */ /* 0x000fee0000000200 */
[C---:B-1----:R-:W-:Y:S08]  /*26e0*/  HMMA.16816.F32 R20, R48.reuse, R40, R20 ;  /* 0x000000283014723c */ /* 0x042ff00000001814 */
[C---:B------:R-:W-:Y:S01]  /*26f0*/  HMMA.16816.F32 R16, R48.reuse, R42, R16 ;  /* 0x0000002a3010723c */ /* 0x040fe20000001810 */
[----:B------:R-:W-:Y:S07]  /*2700*/  LDSM.16.M88.4 R40, [R197+0x8900] ;  /* 0x00890000c528783b */ /* 0x000fee0000000200 */
[C---:B------:R-:W-:Y:S01]  /*2710*/  HMMA.16816.F32 R8, R48.reuse, R38, R8 ;  /* 0x000000263008723c */ /* 0x040fe20000001808 */
[----:B------:R-:W-:Y:S07]  /*2720*/  LDSM.16.M88.4 R36, [R197+0x9100] ;  /* 0x00910000c524783b */ /* 0x000fee0000000200 */
[C---:B---3--:R-:W-:Y:S08]  /*2730*/  HMMA.16816.F32 R4, R48.reuse, R32, R4 ;  /* 0x000000203004723c */ /* 0x048ff00000001804 */
[----:B------:R-:W-:Y:S01]  /*2740*/  HMMA.16816.F32 R72, R48, R34, R72 ;  /* 0x000000223048723c */ /* 0x000fe20000001848 */
[----:B------:R-:W1:Y:S04]  /*2750*/  LDSM.16.M88.4 R48, [R198+0x10100] ;  /* 0x01010000c630783b */ /* 0x000e680000000200 */
[----:B------:R-:W2:Y:S03]  /*2760*/  LDSM.16.M88.4 R32, [R197+0x9900] ;  /* 0x00990000c520783b */ /* 0x000ea60000000200 */
[C---:B----4-:R-:W-:Y:S08]  /*2770*/  HMMA.16816.F32 R12, R68.reuse, R56, R12 ;  /* 0x00000038440c723c */ /* 0x050ff0000000180c */
[C---:B------:R-:W-:Y:S08]  /*2780*/  HMMA.16816.F32 R28, R68.reuse, R64, R28 ;  /* 0x00000040441c723c */ /* 0x040ff0000000181c */
[C---:B------:R-:W-:Y:S01]  /*2790*/  HMMA.16816.F32 R24, R68.reuse, R66, R24 ;  /* 0x000000424418723c */ /* 0x040fe20000001818 */
[----:B------:R-:W-:Y:S07]  /*27a0*/  LDSM.16.M88.4 R64, [R196+0x2000] ;  /* 0x00200000c440783b */ /* 0x000fee0000000200 */
[C---:B------:R-:W-:Y:S08]  /*27b0*/  HMMA.16816.F32 R20, R68.reuse, R60, R20 ;  /* 0x0000003c4414723c */ /* 0x040ff00000001814 */
[C---:B------:R-:W-:Y:S01]  /*27c0*/  HMMA.16816.F32 R16, R68.reuse, R62, R16 ;  /* 0x0000003e4410723c */ /* 0x040fe20000001810 */
[----:B------:R-:W-:Y:S07]  /*27d0*/  LDSM.16.M88.4 R60, [R196+0x2800] ;  /* 0x00280000c43c783b */ /* 0x000fee0000000200 */
[C---:B------:R-:W-:Y:S01]  /*27e0*/  HMMA.16816.F32 R8, R68.reuse, R58, R8 ;  /* 0x0000003a4408723c */ /* 0x040fe20000001808 */
[----:B------:R-:W-:Y:S07]  /*27f0*/  LDSM.16.M88.4 R56, [R196+0x3000] ;  /* 0x00300000c438783b */ /* 0x000fee0000000200 */
[C---:B-----5:R-:W-:Y:S08]  /*2800*/  HMMA.16816.F32 R4, R68.reuse, R52, R4 ;  /* 0x000000344404723c */ /* 0x060ff00000001804 */
[----:B------:R-:W-:Y:S01]  /*2810*/  HMMA.16816.F32 R72, R68, R54, R72 ;  /* 0x000000364448723c */ /* 0x000fe20000001848 */
[----:B------:R-:W3:Y:S04]  /*2820*/  LDSM.16.M88.4 R68, [R194+0x10100] ;  /* 0x01010000c244783b */ /* 0x000ee80000000200 */
[----:B------:R-:W4:Y:S03]  /*2830*/  LDSM.16.M88.4 R52, [R196+0x3800] ;  /* 0x00380000c434783b */ /* 0x000f260000000200 */
[C---:B-1----:R-:W-:Y:S08]  /*2840*/  HMMA.16816.F32 R12, R48.reuse, R36, R12 ;  /* 0x00000024300c723c */ /* 0x042ff0000000180c */
        /* <DEDUP_REMOVED lines=8> */
[C---:B--2---:R-:W-:Y:S08]  /*28d0*/  HMMA.16816.F32 R4, R48.reuse, R32, R4 ;  /* 0x000000203004723c */ /* 0x044ff00000001804 */
[----:B------:R-:W-:Y:S01]  /*28e0*/  HMMA.16816.F32 R72, R48, R34, R72 ;  /* 0x000000223048723c */ /* 0x000fe20000001848 */
[----:B------:R-:W1:Y:S04]  /*28f0*/  LDSM.16.M88.4 R48, [R193+0x10100] ;  /* 0x01010000c130783b */ /* 0x000e680000000200 */
[----:B------:R-:W2:Y:S03]  /*2900*/  LDSM.16.M88.4 R32, [R192+0x9900] ;  /* 0x00990000c020783b */ /* 0x000ea60000000200 */
[C---:B---3--:R-:W-:Y:S08]  /*2910*/  HMMA.16816.F32 R12, R68.reuse, R56, R12 ;  /* 0x00000038440c723c */ /* 0x048ff0000000180c */
        /* <DEDUP_REMOVED lines=8> */
[C---:B----4-:R-:W-:Y:S08]  /*29a0*/  HMMA.16816.F32 R4, R68.reuse, R52, R4 ;  /* 0x000000344404723c */ /* 0x050ff00000001804 */
        /* <DEDUP_REMOVED lines=54> */
[----:B------:R-:W4:Y:S01]  /*2d10*/  LDSM.16.M88.4 R52, [R184+0x5800] ;  /* 0x00580000b834783b */ /* 0x000f220000000200 */
        /* <DEDUP_REMOVED lines=14> */
[C---:B------:R-:W-:Y:S07]  /*2e00*/  HMMA.16816.F32 R56, R68.reuse, R58, R8 ;  /* 0x0000003a4438723c */ /* 0x040fee0000001808 */
[----:B------:R-:W-:Y:S01]  /*2e10*/  SHF.R.S32.HI R9, RZ, 0x1f, R210 ;  /* 0x0000001fff097819 */ /* 0x000fe200000114d2 */
[C---:B----4-:R-:W-:Y:S08]  /*2e20*/  HMMA.16816.F32 R32, R68.reuse, R52, R4 ;  /* 0x000000344420723c */ /* 0x050ff00000001804 */
[----:B------:R-:W-:Y:S01]  /*2e30*/  HMMA.16816.F32 R72, R68, R54, R72 ;  /* 0x000000364448723c */ /* 0x000fe20000001848 */
[----:B------:R-:W-:Y:S06]  /*2e40*/  BAR.SYNC.DEFER_BLOCKING 0x0 ;  /* 0x0000000000007b1d */ /* 0x000fec0000010000 */
[----:B------:R-:W-:Y:S05]  /*2e50*/  @P0 BRA `(.L_x_3480) ;  /* 0x0000041000000947 */ /* 0x000fea0003800000 */
[----:B------:R-:W-:Y:S01]  /*2e60*/  IADD3 R201, R202, UR12, R77 ;  /* 0x0000000ccac97c10 */ /* 0x000fe2000fffe04d */
        /* <DEDUP_REMOVED lines=11> */
[----:B------:R-:W-:Y:S01]  /*2f20*/  SHF.L.U64.HI R6, R209, 0x1, R212 ;  /* 0x00000001d1067819 */ /* 0x000fe200000102d4 */
[----:B------:R-:W-:Y:S02]  /*2f30*/  IMAD.SHL.U32 R8, R210, 0x2, RZ ;  /* 0x00000002d2087824 */ /* 0x000fe400078e00ff */
[----:B------:R-:W-:-:S04]  /*2f40*/  IMAD R201, R0, c[0x0][0x2b8], R201 ;  /* 0x0000ae0000c97a24 */ /* 0x000fc800078e02c9 */
[----:B------:R-:W-:Y:S01]  /*2f50*/  IMAD.WIDE.U32 R10, R201, c[0x0][0x1e0], RZ ;  /* 0x00007800c90a7a25 */ /* 0x000fe200078e00ff */
[----:B------:R-:W-:-:S05]  /*2f60*/  SHF.R.S32.HI R0, RZ, 0x1f, R201 ;  /* 0x0000001fff007819 */ /* 0x000fca00000114c9 */
[----:B------:R-:W-:-:S04]  /*2f70*/  IMAD R0, R0, c[0x0][0x1e0], RZ ;  /* 0x0000780000007a24 */ /* 0x000fc800078e02ff */
[----:B------:R-:W-:-:S04]  /*2f80*/  IMAD R7, R201, c[0x0][0x1e4], R0 ;  /* 0x00007900c9077a24 */ /* 0x000fc800078e0200 */
[----:B------:R-:W-:Y:S01]  /*2f90*/  IMAD.IADD R11, R11, 0x1, R7 ;  /* 0x000000010b0b7824 */ /* 0x000fe200078e0207 */
[----:B--2---:R-:W-:-:S03]  /*2fa0*/  SHF.R.S32.HI R7, RZ, 0x1f, R200 ;  /* 0x0000001fff077819 */ /* 0x004fc600000114c8 */
[----:B------:R-:W-:Y:S01]  /*2fb0*/  IMAD.WIDE.U32 R4, R200, c[0x0][0x1f0], R10 ;  /* 0x00007c00c8047a25 */ /* 0x000fe200078e000a */
[----:B------:R-:W-:Y:S02]  /*2fc0*/  SHF.L.U64.HI R10, R210, 0x1, R9 ;  /* 0x00000001d20a7819 */ /* 0x000fe40000010209 */
[----:B------:R-:W-:Y:S01]  /*2fd0*/  IADD3 R11, -R213, 0x10, RZ ;  /* 0x00000010d50b7810 */ /* 0x000fe20007ffe1ff */
[----:B------:R-:W-:Y:S01]  /*2fe0*/  IMAD R7, R7, c[0x0][0x1f0], RZ ;  /* 0x00007c0007077a24 */ /* 0x000fe200078e02ff */
[----:B------:R-:W-:Y:S02]  /*2ff0*/  IADD3 R38, P0, R4, UR14, RZ ;  /* 0x0000000e04267c10 */ /* 0x000fe4000ff1e0ff */
[----:B------:R-:W-:Y:S01]  /*3000*/  SEL R4, RZ, 0x10, P4 ;  /* 0x00000010ff047807 */ /* 0x000fe20002000000 */
[----:B------:R-:W-:Y:S01]  /*3010*/  IMAD R0, R200, c[0x0][0x1f4], R7 ;  /* 0x00007d00c8007a24 */ /* 0x000fe200078e0207 */
[----:B------:R-:W-:Y:S02]  /*3020*/  SEL R7, RZ, 0x10, P5 ;  /* 0x00000010ff077807 */ /* 0x000fe40002800000 */
[----:B------:R-:W-:-:S02]  /*3030*/  IADD3 R42, -R4, 0x10, RZ ;  /* 0x00000010042a7810 */ /* 0x000fc40007ffe1ff */
[----:B------:R-:W-:Y:S02]  /*3040*/  IADD3.X R5, R5, UR7, R0, P0, !PT ;  /* 0x0000000705057c10 */ /* 0x000fe400087fe400 */
[C---:B------:R-:W-:Y:S02]  /*3050*/  LEA R0, P0, R38.reuse, c[0x0][0x1c8], 0x1 ;  /* 0x0000720026007a11 */ /* 0x040fe400078008ff */
[----:B------:R-:W-:Y:S02]  /*3060*/  IADD3 R45, -R7, 0x10, RZ ;  /* 0x00000010072d7810 */ /* 0x000fe40007ffe1ff */
[----:B------:R-:W-:Y:S01]  /*3070*/  LEA.HI.X R38, R38, c[0x0][0x1cc], R5, 0x1, P0 ;  /* 0x0000730026267a11 */ /* 0x000fe200000f0c05 */
[----:B------:R-:W1:Y:S01]  /*3080*/  SHFL.IDX PT, R36, R0, 0x1, 0x181f ;  /* 0x00381f0000247f89 */ /* 0x000e6200000e0000 */
[----:B------:R-:W-:Y:S01]  /*3090*/  LOP3.LUT R45, R45, 0xf, RZ, 0xc0, !PT ;  /* 0x0000000f2d2d7812 */ /* 0x000fe200078ec0ff */
[----:B------:R-:W-:Y:S01]  /*30a0*/  IMAD.SHL.U32 R5, R209, 0x2, RZ ;  /* 0x00000002d1057824 */ /* 0x000fe200078e00ff */
[----:B------:R-:W-:Y:S01]  /*30b0*/  LOP3.LUT R42, R42, 0xf, RZ, 0xc0, !PT ;  /* 0x0000000f2a2a7812 */ /* 0x000fe200078ec0ff */
[----:B------:R-:W2:Y:S01]  /*30c0*/  SHFL.IDX PT, R37, R38, 0x1, 0x181f ;  /* 0x00381f0026257f89 */ /* 0x000ea200000e0000 */
[----:B------:R-:W-:-:S03]  /*30d0*/  LOP3.LUT R11, R11, 0xf, RZ, 0xc0, !PT ;  /* 0x0000000f0b0b7812 */ /* 0x000fc600078ec0ff */
        /* <DEDUP_REMOVED lines=14> */
[----:B------:R-:W-:Y:S01]  /*31c0*/  IMAD.X R51, R41, 0x1, R6, P0 ;  /* 0x0000000129337824 */ /* 0x000fe200000e0606 */
        /* <DEDUP_REMOVED lines=10> */
.L_x_3480:
[----:B------:R-:W-:Y:S01]  /*3270*/  LOP3.LUT R5, R82, 0xffffffe0, RZ, 0xc0, !PT ;  /* 0xffffffe052057812 */ /* 0x000fe200078ec0ff */
[----:B------:R-:W-:Y:S01]  /*3280*/  UIADD3 UR4, UR10, 0x1, -UR11 ;  /* 0x000000010a047890 */ /* 0x000fe2000fffe80b */
[----:B------:R-:W-:Y:S01]  /*3290*/  LEA.HI R11, R81, R78, RZ, 0x2 ;  /* 0x0000004e510b7211 */ /* 0x000fe200078f10ff */
[----:B------:R-:W-:Y:S01]  /*32a0*/  ULDC UR25, c[0x0][0x2ac] ;  /* 0x0000ab0000197ab9 */ /* 0x000fe20000000800 */
[----:B-1----:R-:W-:Y:S01]  /*32b0*/  SHF.R.S32.HI R7, RZ, 0x1f, R80 ;  /* 0x0000001fff077819 */ /* 0x002fe20000011450 */
[C---:B------:R-:W-:Y:S01]  /*32c0*/  IMAD.IADD R0, R78.reuse, 0x1, -R5 ;  /* 0x000000014e007824 */ /* 0x040fe200078e0a05 */
[----:B------:R-:W-:Y:S01]  /*32d0*/  LOP3.LUT R11, R11, 0xfffffffc, RZ, 0xc0, !PT ;  /* 0xfffffffc0b0b7812 */ /* 0x000fe200078ec0ff */
[----:B------:R-:W-:Y:S01]  /*32e0*/  ULDC UR5, c[0x0][0x324] ;  /* 0x0000c90000057ab9 */ /* 0x000fe20000000800 */
[----:B------:R-:W-:Y:S01]  /*32f0*/  LEA.HI R7, R7, R80, RZ, 0x3 ;  /* 0x0000005007077211 */ /* 0x000fe200078f18ff */
[----:B------:R-:W0:Y:S01]  /*3300*/  LDGDEPBAR ;  /* 0x00000000000079af */ /* 0x000e220000000000 */
[----:B------:R-:W-:Y:S01]  /*3310*/  SHF.R.S32.HI R5, RZ, 0x1f, R0 ;  /* 0x0000001fff057819 */ /* 0x000fe20000011400 */
[----:B------:R-:W-:Y:S01]  /*3320*/  IMAD.IADD R78, R78, 0x1, -R11 ;  /* 0x000000014e4e7824 */ /* 0x000fe200078e0a0b */
[----:B------:R-:W-:-:S02]  /*3330*/  LOP3.LUT R7, R7, 0xffffff8, RZ, 0xc0, !PT ;  /* 0x0ffffff807077812 */ /* 0x000fc400078ec0ff */
[----:B------:R-:W-:Y:S02]  /*3340*/  LEA.HI R4, R5, R0, RZ, 0x2 ;  /* 0x0000000005047211 */ /* 0x000fe400078f10ff */
[----:B------:R-:W-:Y:S01]  /*3350*/  LEA.HI R5, R78, R78, RZ, 0x1 ;  /* 0x0000004e4e057211 */ /* 0x000fe200078f08ff */
[----:B------:R-:W-:Y:S01]  /*3360*/  IMAD.IADD R7, R80, 0x1, -R7 ;  /* 0x0000000150077824 */ /* 0x000fe200078e0a07 */
[----:B------:R-:W-:Y:S02]  /*3370*/  PLOP3.LUT P6, PT, PT, PT, UP1, 0x80, 0x0 ;  /* 0x000000000000781c */ /* 0x000fe40003fcf018 */
[C---:B------:R-:W-:Y:S02]  /*3380*/  LEA.HI.SX32 R6, R4.reuse, UR24, 0x1e ;  /* 0x0000001804067c11 */ /* 0x040fe4000f8ff2ff */
[----:B------:R-:W-:Y:S02]  /*3390*/  LOP3.LUT R5, R5, 0x1ffffffe, RZ, 0xc0, !PT ;  /* 0x1ffffffe05057812 */ /* 0x000fe400078ec0ff */
[----:B------:R-:W-:Y:S01]  /*33a0*/  PLOP3.LUT P0, PT, PT, PT, UP1, 0x80, 0x0 ;  /* 0x000000000000781c */ /* 0x000fe20003f0f018 */
[----:B------:R-:W-:Y:S01]  /*33b0*/  IMAD R6, R7, 0x10, R6 ;  /* 0x0000001007067824 */ /* 0x000fe200078e0206 */
[----:B------:R-:W-:Y:S01]  /*33c0*/  LOP3.LUT R7, R4, 0x7ffffffc, RZ, 0xc0, !PT ;  /* 0x7ffffffc04077812 */ /* 0x000fe200078ec0ff */
[----:B------:R-:W-:-:S02]  /*33d0*/  IMAD.IADD R5, R78, 0x1, -R5 ;  /* 0x000000014e057824 */ /* 0x000fc400078e0a05 */
[----:B------:R-:W-:Y:S02]  /*33e0*/  IMAD.IADD R4, R79, 0x1, R76 ;  /* 0x000000014f047824 */ /* 0x000fe400078e024c */
[----:B------:R-:W-:Y:S02]  /*33f0*/  IMAD R203, R5, 0x8, R6 ;  /* 0x0000000805cb7824 */ /* 0x000fe400078e0206 */
[----:B------:R-:W-:Y:S02]  /*3400*/  IMAD.IADD R204, R0, 0x1, -R7 ;  /* 0x0000000100cc7824 */ /* 0x000fe400078e0a07 */
[----:B------:R-:W-:-:S04]  /*3410*/  @P6 IMAD.HI.U32 R5, R203, c[0x0][0x2c8], RZ ;  /* 0x0000b200cb056a27 */ /* 0x000fc800078e00ff */
[----:B------:R-:W-:Y:S01]  /*3420*/  IMAD.MOV.U32 R37, RZ, RZ, R203 ;  /* 0x000000ffff257224 */ /* 0x000fe200078e00cb */
[----:B------:R-:W-:Y:S01]  /*3430*/  @P0 SHF.R.U32.HI R37, RZ, c[0x0][0x2cc], R5 ;  /* 0x0000b300ff250a19 */ /* 0x000fe20000011605 */
[----:B------:R-:W-:Y:S01]  /*3440*/  IMAD.U32 R7, RZ, RZ, UR4 ;  /* 0x00000004ff077e24 */ /* 0x000fe2000f8e00ff */
[----:B------:R-:W-:Y:S01]  /*3450*/  PLOP3.LUT P0, PT, PT, PT, UP0, 0x40, 0x0 ;  /* 0x000000000000781c */ /* 0x000fe20003f0e808 */
[----:B------:R-:W-:Y:S01]  /*3460*/  IMAD.SHL.U32 R204, R204, 0x2, RZ ;  /* 0x00000002cccc7824 */ /* 0x000fe200078e00ff */
[----:B------:R-:W-:Y:S01]  /*3470*/  ULDC UR4, c[0x0][0x1d0] ;  /* 0x0000740000047ab9 */ /* 0x000fe20000000800 */
[----:B------:R-:W1:Y:S01]  /*3480*/  SHFL.IDX PT, R5, R37, RZ, 0x1c1f ;  /* 0x001c1fff25057589 */ /* 0x000e6200000e0000 */
[----:B------:R-:W-:Y:S02]  /*3490*/  UIMAD UR4, UR25, UR4, -UR11 ;  /* 0x00000004190472a4 */ /* 0x000fe4000f8e0a0b */
[----:B------:R-:W-:Y:S01]  /*34a0*/  IADD3 R6, R7, -c[0x0][0x168], -R204 ;  /* 0x80005a0007067a10 */ /* 0x000fe20007ffe8cc */
[----:B------:R-:W-:-:S03]  /*34b0*/  ULOP3.LUT UR11, URZ, UR5, URZ, 0x33, !UPT ;  /* 0x000000053f0b7292 */ /* 0x000fc6000f8e333f */
[----:B------:R-:W-:Y:S02]  /*34c0*/  IADD3 R8, R6, c[0x0][0x328], RZ ;  /* 0x0000ca0006087a10 */ /* 0x000fe40007ffe0ff */
[----:B------:R-:W-:Y:S02]  /*34d0*/  IADD3 R0, -R204, UR4, RZ ;  /* 0x00000004cc007c10 */ /* 0x000fe4000fffe1ff */
[----:B------:R-:W-:Y:S01]  /*34e0*/  IADD3 R6, R6, UR11, RZ ;  /* 0x0000000b06067c10 */ /* 0x000fe2000fffe0ff */
[----:B-1----:R-:W-:-:S04]  /*34f0*/  IMAD.IADD R7, R8, 0x1, R5 ;  /* 0x0000000108077824 */ /* 0x002fc800078e0205 */
[----:B------:R-:W-:Y:S01]  /*3500*/  IMAD.IADD R10, R6, 0x1, R5 ;  /* 0x00000001060a7824 */ /* 0x000fe200078e0205 */
[----:B------:R-:W-:Y:S01]  /*3510*/  IMNMX R36, R7, R0, PT ;  /* 0x0000000007247217 */ /* 0x000fe20003800200 */
[----:B------:R-:W-:Y:S05]  /*3520*/  @P0 BRA `(.L_x_3481) ;  /* 0x0000016000000947 */ /* 0x000fea0003800000 */
[----:B------:R-:W-:Y:S01]  /*3530*/  IMAD.U32 R38, RZ, RZ, UR10 ;  /* 0x0000000aff267e24 */ /* 0x000fe2000f8e00ff */
        /* <DEDUP_REMOVED lines=11> */
.L_x_3483:
[----:B------:R-:W-:-:S04]  /*35f0*/  MOV R5, c[0x0][0x32c] ;  /* 0x0000cb0000057a02 */ /* 0x000fc80000000f00 */
[----:B------:R-:W-:-:S13]  /*3600*/  ISETP.NE.AND P0, PT, R5, 0x1, PT ;  /* 0x000000010500780c */ /* 0x000fda0003f05270 */
[----:B------:R-:W-:-:S05]  /*3610*/  @P0 IMAD.HI.U32 R5, R38, c[0x0][0x330], RZ ;  /* 0x0000cc0026050a27 */ /* 0x000fca00078e00ff */
[----:B------:R-:W-:Y:S02]  /*3620*/  @P0 SHF.R.U32.HI R38, RZ, c[0x0][0x334], R5 ;  /* 0x0000cd00ff260a19 */ /* 0x000fe40000011605 */
.L_x_3484:
[----:B------:R-:W-:Y:S05]  /*3630*/  BSYNC B0 ;  /* 0x0000000000007941 */ /* 0x000fea0003800000 */
.L_x_3482:
[----:B------:R-:W-:-:S04]  /*3640*/  IMAD R7, R38, c[0x0][0x32c], -R77 ;  /* 0x0000cb0026077a24 */ /* 0x000fc800078e0a4d */
[----:B------:R-:W-:-:S05]  /*3650*/  IMAD.IADD R7, R7, 0x1, -R204 ;  /* 0x0000000107077824 */ /* 0x000fca00078e0acc */
[----:B------:R-:W-:Y:S02]  /*3660*/  IADD3 R5, R7, c[0x0][0x32c], RZ ;  /* 0x0000cb0007057a10 */ /* 0x000fe40007ffe0ff */
[----:B------:R-:W-:Y:S02]  /*3670*/  IMNMX R10, R10, R7, !PT ;  /* 0x000000070a0a7217 */ /* 0x000fe40007800200 */
[----:B------:R-:W-:Y:S02]  /*3680*/  IMNMX R36, R36, R5, PT ;  /* 0x0000000524247217 */ /* 0x000fe40003800200 */
.L_x_3481:
[----:B------:R-:W-:-:S04]  /*3690*/  ISETP.LT.AND P6, PT, RZ, UR20, PT ;  /* 0x00000014ff007c0c */ /* 0x000fc8000bfc1270 */
        /* <DEDUP_REMOVED lines=31> */
[----:B------:R-:W1:Y:S03]  /*3890*/  SHFL.IDX PT, R13, R37, 0x1, 0x1c1f ;  /* 0x003c1f00250d7f89 */ /* 0x000e6600000e0000 */
        /* <DEDUP_REMOVED lines=10> */
[----:B------:R-:W-:Y:S01]  /*3940*/  FSEL R167, R33, -INF , !P0 ;  /* 0xff80000021a77808 */ /* 0x000fe20004000000 */
[--C-:B-1----:R-:W-:Y:S01]  /*3950*/  IMAD.IADD R33, R8, 0x1, R13.reuse ;  /* 0x0000000108217824 */ /* 0x102fe200078e020d */
[----:B------:R-:W-:Y:S01]  /*3960*/  ISETP.GT.AND P0, PT, R10, 0x38, P6 ;  /* 0x000000380a00780c */ /* 0x000fe20003704270 */
[----:B------:R-:W-:-:S03]  /*3970*/  IMAD.IADD R8, R6, 0x1, R13 ;  /* 0x0000000106087824 */ /* 0x000fc600078e020d */
[----:B------:R-:W-:Y:S02]  /*3980*/  ISETP.LT.OR P0, PT, R36, 0x39, P0 ;  /* 0x000000392400780c */ /* 0x000fe40000701670 */
[----:B------:R-:W-:Y:S02]  /*3990*/  IMNMX R0, R33, R0, PT ;  /* 0x0000000021007217 */ /* 0x000fe40003800200 */
[----:B------:R-:W-:Y:S02]  /*39a0*/  FSEL R143, R72, -INF , !P0 ;  /* 0xff800000488f7808 */ /* 0x000fe40004000000 */
[----:B------:R-:W-:-:S04]  /*39b0*/  ISETP.GT.AND P0, PT, R10, 0x39, P6 ;  /* 0x000000390a00780c */ /* 0x000fc80003704270 */
[----:B------:R-:W-:-:S04]  /*39c0*/  ISETP.LT.OR P0, PT, R36, 0x3a, P0 ;  /* 0x0000003a2400780c */ /* 0x000fc80000701670 */
[----:B------:R-:W-:Y:S02]  /*39d0*/  FSEL R141, R73, -INF , !P0 ;  /* 0xff800000498d7808 */ /* 0x000fe40004000000 */
[----:B------:R-:W-:-:S13]  /*39e0*/  PLOP3.LUT P0, PT, PT, PT, UP0, 0x40, 0x0 ;  /* 0x000000000000781c */ /* 0x000fda0003f0e808 */
        /* <DEDUP_REMOVED lines=13> */
.L_x_3487:
[----:B------:R-:W-:-:S04]  /*3ac0*/  MOV R6, c[0x0][0x32c] ;  /* 0x0000cb0000067a02 */ /* 0x000fc80000000f00 */
[----:B------:R-:W-:-:S13]  /*3ad0*/  ISETP.NE.AND P0, PT, R6, 0x1, PT ;  /* 0x000000010600780c */ /* 0x000fda0003f05270 */
[----:B------:R-:W-:-:S05]  /*3ae0*/  @P0 IMAD.HI.U32 R6, R10, c[0x0][0x330], RZ ;  /* 0x0000cc000a060a27 */ /* 0x000fca00078e00ff */
[----:B------:R-:W-:Y:S02]  /*3af0*/  @P0 SHF.R.U32.HI R10, RZ, c[0x0][0x334], R6 ;  /* 0x0000cd00ff0a0a19 */ /* 0x000fe40000011606 */
.L_x_3488:
[----:B------:R-:W-:Y:S05]  /*3b00*/  BSYNC B0 ;  /* 0x0000000000007941 */ /* 0x000fea0003800000 */
.L_x_3486:
[----:B------:R-:W-:-:S04]  /*3b10*/  IMAD R33, R10, c[0x0][0x32c], -R77 ;  /* 0x0000cb000a217a24 */ /* 0x000fc800078e0a4d */
[----:B------:R-:W-:-:S05]  /*3b20*/  IMAD.IADD R33, R33, 0x1, -R204 ;  /* 0x0000000121217824 */ /* 0x000fca00078e0acc */
[----:B------:R-:W-:Y:S02]  /*3b30*/  IADD3 R13, R33, c[0x0][0x32c], RZ ;  /* 0x0000cb00210d7a10 */ /* 0x000fe40007ffe0ff */
[----:B------:R-:W-:Y:S02]  /*3b40*/  IMNMX R8, R8, R33, !PT ;  /* 0x0000002108087217 */ /* 0x000fe40007800200 */
[----:B------:R-:W-:Y:S02]  /*3b50*/  IMNMX R0, R0, R13, PT ;  /* 0x0000000d00007217 */ /* 0x000fe40003800200 */
.L_x_3485:
[----:B------:R-:W-:Y:S01]  /*3b60*/  ISETP.GT.AND P0, PT, R8, 0x1, P6 ;  /* 0x000000010800780c */ /* 0x000fe20003704270 */
[----:B------:R-:W-:Y:S01]  /*3b70*/  IMAD.SHL.U32 R195, R4, 0x2, RZ ;  /* 0x0000000204c37824 */ /* 0x000fe200078e00ff */
[----:B------:R-:W-:Y:S01]  /*3b80*/  FMNMX.FTZ R20, R28, R29, !PT ;  /* 0x0000001d1c147209 */ /* 0x000fe20007810000 */
[----:B------:R-:W-:Y:S01]  /*3b90*/  ULDC.64 UR4, c[0x0][0x2c8] ;  /* 0x0000b20000047ab9 */ /* 0x000fe20000000a00 */
[----:B------:R-:W-:Y:S01]  /*3ba0*/  ISETP.LT.OR P0, PT, R0, 0x2, P0 ;  /* 0x000000020000780c */ /* 0x000fe20000701670 */
[--C-:B------:R-:W-:Y:S01]  /*3bb0*/  IMAD R189, R3, 0x2, R195.reuse ;  /* 0x0000000203bd7824 */ /* 0x100fe200078e02c3 */
[----:B------:R-:W-:Y:S01]  /*3bc0*/  LDSM.16.MT88.4 R40, [R195+0x2100] ;  /* 0x00210000c328783b */ /* 0x000fe20000004200 */
[----:B------:R-:W-:Y:S01]  /*3bd0*/  IMAD R190, R2, 0x2, R195 ;  /* 0x0000000202be7824 */ /* 0x000fe200078e02c3 */
[----:B------:R-:W-:Y:S01]  /*3be0*/  FSEL R16, R31, -INF , !P0 ;  /* 0xff8000001f107808 */ /* 0x000fe20004000000 */
[----:B------:R-:W-:Y:S01]  /*3bf0*/  UIMAD.WIDE.U32 UR26, UR24, UR4, URZ ;  /* 0x00000004181a72a5 */ /* 0x000fe2000f8e003f */
[----:B------:R-:W-:Y:S01]  /*3c00*/  ISETP.GT.AND P0, PT, R8, 0x8, P6 ;  /* 0x000000080800780c */ /* 0x000fe20003704270 */
[----:B------:R-:W-:Y:S01]  /*3c10*/  IMAD R188, R3, 0x2, R190 ;  /* 0x0000000203bc7824 */ /* 0x000fe200078e02be */
[----:B------:R-:W-:Y:S01]  /*3c20*/  LDSM.16.MT88.4 R100, [R195+0x100] ;  /* 0x00010000c364783b */ /* 0x000fe20000004200 */
[----:B------:R-:W-:Y:S01]  /*3c30*/  UIADD3 UR20, UR20, -0x2, URZ ;  /* 0xfffffffe14147890 */ /* 0x000fe2000fffe03f */
[----:B------:R-:W-:-:S02]  /*3c40*/  ISETP.LT.OR P0, PT, R0, 0x9, P0 ;  /* 0x000000090000780c */ /* 0x000fc40000701670 */
[----:B------:R-:W-:Y:S01]  /*3c50*/  LDSM.16.MT88.4 R108, [R190+0x100] ;  /* 0x00010000be6c783b */ /* 0x000fe20000004200 */
[----:B------:R-:W-:Y:S01]  /*3c60*/  @UP1 UMOV UR25, UR27 ;  /* 0x0000001b00191c82 */ /* 0x000fe20008000000 */
[----:B------:R-:W-:Y:S01]  /*3c70*/  FSEL R26, R26, -INF , !P0 ;  /* 0xff8000001a1a7808 */ /* 0x000fe20004000000 */
[----:B------:R-:W-:Y:S01]  /*3c80*/  @UP1 USHF.R.U32.HI UR24, URZ, UR5, UR25 ;  /* 0x000000053f181299 */ /* 0x000fe20008011619 */
[----:B------:R-:W-:Y:S01]  /*3c90*/  ISETP.GT.AND P0, PT, R8, 0x9, P6 ;  /* 0x000000090800780c */ /* 0x000fe20003704270 */
[----:B------:R-:W-:Y:S02]  /*3ca0*/  LDSM.16.MT88.4 R116, [R189+0x100] ;  /* 0x00010000bd74783b */ /* 0x000fe40000004200 */
[----:B------:R-:W-:Y:S01]  /*3cb0*/  UIADD3 UR4, UR21, UR24, URZ ;  /* 0x0000001815047290 */ /* 0x000fe2000fffe03f */
[----:B------:R-:W-:Y:S01]  /*3cc0*/  ISETP.LT.OR P0, PT, R0, 0xa, P0 ;  /* 0x0000000a0000780c */ /* 0x000fe20000701670 */
[----:B------:R-:W-:Y:S01]  /*3cd0*/  LDSM.16.MT88.4 R124, [R188+0x100] ;  /* 0x00010000bc7c783b */ /* 0x000fe20000004200 */
[----:B------:R-:W-:-:S02]  /*3ce0*/  ULDC UR21, c[0x0][0x328] ;  /* 0x0000ca0000157ab9 */ /* 0x000fc40000000800 */
[----:B------:R-:W-:Y:S01]  /*3cf0*/  FSEL R6, R27, -INF , !P0 ;  /* 0xff8000001b067808 */ /* 0x000fe20004000000 */
[----:B------:R-:W-:Y:S01]  /*3d00*/  LDSM.16.MT88.4 R48, [R190+0x2100] ;  /* 0x00210000be30783b */ /* 0x000fe20000004200 */
[----:B------:R-:W-:Y:S01]  /*3d10*/  ISETP.GT.AND P0, PT, R8, 0x10, P6 ;  /* 0x000000100800780c */ /* 0x000fe20003704270 */
[----:B------:R-:W-:Y:S02]  /*3d20*/  UIADD3 UR21, UR4, UR21, URZ ;  /* 0x0000001504157290 */ /* 0x000fe4000fffe03f */
        /* <DEDUP_REMOVED lines=19> */
[----:B------:R-:W-:Y:S02]  /*3e60*/  ISETP.GT.AND P0, PT, R8, 0x21, P6 ;  /* 0x000000210800780c */ /* 0x000fe40003704270 */
[----:B------:R-:W-:Y:S02]  /*3e70*/  FMNMX.FTZ R14, R11, R20, !PT ;  /* 0x000000140b0e7209 */ /* 0x000fe40007810000 */
[----:B------:R-:W-:Y:S02]  /*3e80*/  ISETP.LT.OR P0, PT, R0, 0x22, P0 ;  /* 0x000000220000780c */ /* 0x000fe40000701670 */
[----:B------:R-:W-:Y:S02]  /*3e90*/  FMNMX.FTZ R14, R25, R14, !PT ;  /* 0x0000000e190e7209 */ /* 0x000fe40007810000 */
[----:B------:R-:W-:-:S02]  /*3ea0*/  FSEL R172, R15, -INF , !P0 ;  /* 0xff8000000fac7808 */ /* 0x000fc40004000000 */
[----:B------:R-:W-:Y:S02]  /*3eb0*/  ISETP.GT.AND P0, PT, R8, RZ, P6 ;  /* 0x000000ff0800720c */ /* 0x000fe40003704270 */
[----:B------:R-:W-:Y:S02]  /*3ec0*/  FMNMX.FTZ R14, R7, R14, !PT ;  /* 0x0000000e070e7209 */ /* 0x000fe40007810000 */
[----:B------:R-:W-:Y:S02]  /*3ed0*/  ISETP.LT.OR P0, PT, R0, 0x1, P0 ;  /* 0x000000010000780c */ /* 0x000fe40000701670 */
[----:B------:R-:W-:Y:S02]  /*3ee0*/  FMNMX.FTZ R14, R21, R14, !PT ;  /* 0x0000000e150e7209 */ /* 0x000fe40007810000 */
[----:B------:R-:W-:Y:S02]  /*3ef0*/  FSEL R30, R30, -INF , !P0 ;  /* 0xff8000001e1e7808 */ /* 0x000fe40004000000 */
[----:B------:R-:W-:-:S02]  /*3f00*/  ISETP.GT.AND P0, PT, R8, 0x28, P6 ;  /* 0x000000280800780c */ /* 0x000fc40003704270 */
[----:B------:R-:W-:Y:S02]  /*3f10*/  FMNMX.FTZ R15, R30, R16, !PT ;  /* 0x000000101e0f7209 */ /* 0x000fe40007810000 */
[----:B------:R-:W-:Y:S02]  /*3f20*/  ISETP.LT.OR P0, PT, R0, 0x29, P0 ;  /* 0x000000290000780c */ /* 0x000fe40000701670 */
[----:B------:R-:W-:Y:S02]  /*3f30*/  FMNMX.FTZ R15, R26, R15, !PT ;  /* 0x0000000f1a0f7209 */ /* 0x000fe40007810000 */
[----:B------:R-:W-:Y:S02]  /*3f40*/  FSEL R164, R58, -INF , !P0 ;  /* 0xff8000003aa47808 */ /* 0x000fe40004000000 */
[----:B------:R-:W-:Y:S02]  /*3f50*/  FMNMX.FTZ R15, R6, R15, !PT ;  /* 0x0000000f060f7209 */ /* 0x000fe40007810000 */
[----:B------:R-:W-:-:S02]  /*3f60*/  ISETP.GT.AND P0, PT, R8, 0x29, P6 ;  /* 0x000000290800780c */ /* 0x000fc40003704270 */
[----:B------:R-:W-:Y:S02]  /*3f70*/  FMNMX.FTZ R15, R22, R15, !PT ;  /* 0x0000000f160f7209 */ /* 0x000fe40007810000 */
[----:B------:R-:W-:Y:S02]  /*3f80*/  FMNMX.FTZ R14, R5, R14, !PT ;  /* 0x0000000e050e7209 */ /* 0x000fe40007810000 */
[----:B------:R-:W-:Y:S02]  /*3f90*/  FMNMX.FTZ R15, R10, R15, !PT ;  /* 0x0000000f0a0f7209 */ /* 0x000fe40007810000 */
[----:B------:R-:W-:Y:S02]  /*3fa0*/  ISETP.LT.OR P0, PT, R0, 0x2a, P0 ;  /* 0x0000002a0000780c */ /* 0x000fe40000701670 */
[----:B------:R-:W-:Y:S02]  /*3fb0*/  FMNMX.FTZ R14, R17, R14, !PT ;  /* 0x0000000e110e7209 */ /* 0x000fe40007810000 */
[----:B------:R-:W-:-:S02]  /*3fc0*/  FMNMX.FTZ R15, R18, R15, !PT ;  /* 0x0000000f120f7209 */ /* 0x000fc40007810000 */
[----:B------:R-:W-:Y:S02]  /*3fd0*/  FSEL R170, R59, -INF , !P0 ;  /* 0xff8000003baa7808 */ /* 0x000fe40004000000 */
[----:B------:R-:W-:Y:S01]  /*3fe0*/  ISETP.GT.AND P0, PT, R8, 0x30, P6 ;  /* 0x000000300800780c */ /* 0x000fe20003704270 */
[----:B------:R-:W-:Y:S01]  /*3ff0*/  LDSM.16.MT88.4 R56, [R189+0x2100] ;  /* 0x00210000bd38783b */ /* 0x000fe20000004200 */
[----:B------:R-:W-:Y:S02]  /*4000*/  FMNMX.FTZ R14, R165, R14, !PT ;  /* 0x0000000ea50e7209 */ /* 0x000fe40007810000 */
[----:B------:R-:W-:Y:S02]  /*4010*/  FMNMX.FTZ R15, R12, R15, !PT ;  /* 0x0000000f0c0f7209 */ /* 0x000fe40007810000 */
[----:B------:R-:W-:Y:S02]  /*4020*/  ISETP.LT.OR P0, PT, R0, 0x31, P0 ;  /* 0x000000310000780c */ /* 0x000fe40000701670 */
[----:B------:R-:W-:-:S02]  /*4030*/  FMNMX.FTZ R14, R159, R14, !PT ;  /* 0x0000000e9f0e7209 */ /* 0x000fc40007810000 */
[----:B------:R-:W-:Y:S02]  /*4040*/  FMNMX.FTZ R15, R162, R15, !PT ;  /* 0x0000000fa20f7209 */ /* 0x000fe40007810000 */
[----:B------:R-:W-:Y:S02]  /*4050*/  FSEL R166, R34, -INF , !P0 ;  /* 0xff80000022a67808 */ /* 0x000fe40004000000 */
[----:B------:R-:W-:Y:S02]  /*4060*/  FMNMX.FTZ R14, R157, R14, !PT ;  /* 0x0000000e9d0e7209 */ /* 0x000fe40007810000 */
[----:B------:R-:W-:Y:S02]  /*4070*/  ISETP.GT.AND P0, PT, R8, 0x31, P6 ;  /* 0x000000310800780c */ /* 0x000fe40003704270 */
[----:B------:R-:W-:Y:S02]  /*4080*/  FMNMX.FTZ R15, R172, R15, !PT ;  /* 0x0000000fac0f7209 */ /* 0x000fe40007810000 */
[----:B------:R-:W-:-:S02]  /*4090*/  FMNMX.FTZ R14, R163, R14, !PT ;  /* 0x0000000ea30e7209 */ /* 0x000fc40007810000 */
[----:B------:R-:W-:Y:S02]  /*40a0*/  ISETP.LT.OR P0, PT, R0, 0x32, P0 ;  /* 0x000000320000780c */ /* 0x000fe40000701670 */
[----:B------:R-:W-:Y:S02]  /*40b0*/  FMNMX.FTZ R15, R164, R15, !PT ;  /* 0x0000000fa40f7209 */ /* 0x000fe40007810000 */
[----:B------:R-:W-:Y:S02]  /*40c0*/  FMNMX.FTZ R14, R169, R14, !PT ;  /* 0x0000000ea90e7209 */ /* 0x000fe40007810000 */
[----:B------:R-:W-:Y:S02]  /*40d0*/  FSEL R142, R35, -INF , !P0 ;  /* 0xff800000238e7808 */ /* 0x000fe40004000000 */
[----:B------:R-:W-:Y:S01]  /*40e0*/  ISETP.GT.AND P0, PT, R8, 0x38, P6 ;  /* 0x000000380800780c */ /* 0x000fe20003704270 */
[----:B------:R-:W-:Y:S01]  /*40f0*/  LDSM.16.MT88.4 R32, [R188+0x900] ;  /* 0x00090000bc20783b */ /* 0x000fe20000004200 */
[----:B------:R-:W-:-:S02]  /*4100*/  FMNMX.FTZ R15, R170, R15, !PT ;  /* 0x0000000faa0f7209 */ /* 0x000fc40007810000 */
[----:B------:R-:W-:Y:S02]  /*4110*/  FMNMX.FTZ R14, R167, R14, !PT ;  /* 0x0000000ea70e7209 */ /* 0x000fe40007810000 */
[----:B------:R-:W-:Y:S02]  /*4120*/  ISETP.GT.AND P6, PT, R8, 0x39, P6 ;  /* 0x000000390800780c */ /* 0x000fe400037c4270 */
[----:B------:R-:W-:Y:S02]  /*4130*/  ISETP.LT.OR P0, PT, R0, 0x39, P0 ;  /* 0x000000390000780c */ /* 0x000fe40000701670 */
[----:B------:R-:W-:Y:S02]  /*4140*/  FMNMX.FTZ R15, R166, R15, !PT ;  /* 0x0000000fa60f7209 */ /* 0x000fe40007810000 */
[----:B------:R-:W-:Y:S02]  /*4150*/  FMNMX.FTZ R14, R143, R14, !PT ;  /* 0x0000000e8f0e7209 */ /* 0x000fe40007810000 */
[----:B------:R-:W-:-:S02]  /*4160*/  ISETP.LT.OR P6, PT, R0, 0x3a, P6 ;  /* 0x0000003a0000780c */ /* 0x000fc400037c1670 */
[----:B------:R-:W-:Y:S02]  /*4170*/  FSEL R140, R74, -INF , !P0 ;  /* 0xff8000004a8c7808 */ /* 0x000fe40004000000 */
[----:B------:R-:W-:Y:S02]  /*4180*/  FMNMX.FTZ R15, R142, R15, !PT ;  /* 0x0000000f8e0f7209 */ /* 0x000fe40007810000 */
[----:B------:R-:W-:Y:S02]  /*4190*/  FMNMX.FTZ R13, R141, R14, !PT ;  /* 0x0000000e8d0d7209 */ /* 0x000fe40007810000 */
[----:B------:R-:W-:Y:S02]  /*41a0*/  FSEL R160, R75, -INF , !P6 ;  /* 0xff8000004ba07808 */ /* 0x000fe40007000000 */
[----:B------:R-:W-:Y:S01]  /*41b0*/  FMNMX.FTZ R15, R140, R15, !PT ;  /* 0x0000000f8c0f7209 */ /* 0x000fe20007810000 */
[----:B------:R-:W1:Y:S03]  /*41c0*/  SHFL.BFLY PT, R14, R13, 0x2, 0x1f ;  /* 0x0c401f000d0e7f89 */ /* 0x000e6600000e0000 */
[----:B------:R-:W-:Y:S01]  /*41d0*/  FMNMX.FTZ R15, R160, R15, !PT ;  /* 0x0000000fa00f7209 */ /* 0x000fe20007810000 */
[----:B------:R-:W-:Y:S04]  /*41e0*/  LDSM.16.MT88.4 R72, [R195+0x4100] ;  /* 0x00410000c348783b */ /* 0x000fe80000004200 */
        /* <DEDUP_REMOVED lines=9> */
[----:B------:R-:W-:Y:S02]  /*4280*/  FSEL R168, R168, RZ, P0 ;  /* 0x000000ffa8a87208 */ /* 0x000fe40000000000 */
        /* <DEDUP_REMOVED lines=9> */
[----:B------:R-:W-:-:S02]  /*4320*/  FFMA.FTZ R149, R30, c[0x0][0x2d0], -R161 ;  /* 0x0000b4001e957a23 */ /* 0x000fc400000108a1 */
[--C-:B------:R-:W-:Y:S01]  /*4330*/  FFMA.FTZ R150, R16, c[0x0][0x2d0], -R161.reuse ;  /* 0x0000b40010967a23 */ /* 0x100fe200000108a1 */
[----:B------:R-:W-:Y:S01]  /*4340*/  LDSM.16.MT88.4 R28, [R190+0x2900] ;  /* 0x00290000be1c783b */ /* 0x000fe20000004200 */
[--C-:B------:R-:W-:Y:S02]  /*4350*/  FFMA.FTZ R151, R26, c[0x0][0x2d0], -R161.reuse ;  /* 0x0000b4001a977a23 */ /* 0x100fe400000108a1 */
[--C-:B------:R-:W-:Y:S01]  /*4360*/  FFMA.FTZ R144, R6, c[0x0][0x2d0], -R161.reuse ;  /* 0x0000b40006907a23 */ /* 0x100fe200000108a1 */
[----:B------:R-:W1:Y:S01]  /*4370*/  MUFU.EX2 R154, R154 ;  /* 0x0000009a009a7308 */ /* 0x000e620000000800 */
[--C-:B------:R-:W-:Y:S01]  /*4380*/  FFMA.FTZ R152, R7, c[0x0][0x2d0], -R168.reuse ;  /* 0x0000b40007987a23 */ /* 0x100fe200000108a8 */
[----:B------:R-:W-:Y:S01]  /*4390*/  LDSM.16.MT88.4 R24, [R195+0x900] ;  /* 0x00090000c318783b */ /* 0x000fe20000004200 */
[--C-:B------:R-:W-:Y:S02]  /*43a0*/  FFMA.FTZ R146, R5, c[0x0][0x2d0], -R168.reuse ;  /* 0x0000b40005927a23 */ /* 0x100fe400000108a8 */
[--C-:B------:R-:W-:Y:S01]  /*43b0*/  FFMA.FTZ R147, R21, c[0x0][0x2d0], -R168.reuse ;  /* 0x0000b40015937a23 */ /* 0x100fe200000108a8 */
[----:B------:R-:W2:Y:S01]  /*43c0*/  LDSM.16.MT88.4 R4, [R188+0x4100] ;  /* 0x00410000bc04783b */ /* 0x000ea20000004200 */
[--C-:B------:R-:W-:Y:S01]  /*43d0*/  FFMA.FTZ R145, R22, c[0x0][0x2d0], -R161.reuse ;  /* 0x0000b40016917a23 */ /* 0x100fe200000108a1 */
[----:B------:R-:W-:Y:S01]  /*43e0*/  MUFU.EX2 R153, R153 ;  /* 0x0000009900997308 */ /* 0x000fe20000000800 */
[----:B------:R-:W-:Y:S01]  /*43f0*/  FFMA.FTZ R2, R12, c[0x0][0x2d0], -R161 ;  /* 0x0000b4000c027a23 */ /* 0x000fe200000108a1 */
[----:B------:R-:W-:Y:S01]  /*4400*/  LDSM.16.MT88.4 R20, [R189+0x2900] ;  /* 0x00290000bd14783b */ /* 0x000fe20000004200 */
[----:B------:R-:W-:-:S02]  /*4410*/  FFMA.FTZ R11, R17, c[0x0][0x2d0], -R168 ;  /* 0x0000b400110b7a23 */ /* 0x000fc400000108a8 */
[--C-:B------:R-:W-:Y:S01]  /*4420*/  FFMA.FTZ R10, R10, c[0x0][0x2d0], -R161.reuse ;  /* 0x0000b4000a0a7a23 */ /* 0x100fe200000108a1 */
[----:B------:R-:W3:Y:S01]  /*4430*/  LDSM.16.MT88.4 R12, [R195+0x2900] ;  /* 0x00290000c30c783b */ /* 0x000ee20000004200 */
[----:B------:R-:W-:Y:S01]  /*4440*/  FFMA.FTZ R3, R18, c[0x0][0x2d0], -R161 ;  /* 0x0000b40012037a23 */ /* 0x000fe200000108a1 */
[----:B------:R-:W4:Y:S01]  /*4450*/  MUFU.EX2 R148, R148 ;  /* 0x0000009400947308 */ /* 0x000f220000000800 */
[----:B-1----:R-:W-:Y:S01]  /*4460*/  F2FP.PACK_AB R96, R154, R155 ;  /* 0x0000009b9a60723e */ /* 0x002fe200000000ff */
[----:B------:R-:W1:Y:S01]  /*4470*/  LDSM.16.MT88.4 R16, [R188+0x2900] ;  /* 0x00290000bc10783b */ /* 0x000e620000004200 */
        /* <DEDUP_REMOVED lines=18> */
[----:B------:R-:W4:Y:S01]  /*45a0*/  MUFU.EX2 R144, R144 ;  /* 0x0000009000907308 */ /* 0x000f220000000800 */
[----:B-----5:R-:W-:Y:S01]  /*45b0*/  F2FP.PACK_AB R97, R150, R149 ;  /* 0x000000959661723e */ /* 0x020fe200000000ff */
        /* <DEDUP_REMOVED lines=8> */
[----:B----4-:R-:W-:Y:S01]  /*4640*/  F2FP.PACK_AB R99, R144, R151 ;  /* 0x000000979063723e */ /* 0x010fe200000000ff */
[----:B------:R-:W4:Y:S01]  /*4650*/  MUFU.EX2 R147, R147 ;  /* 0x0000009300937308 */ /* 0x000f220000000800 */
        /* <DEDUP_REMOVED lines=197> */
.L_x_3490:
[----:B------:R-:W-:Y:S02]  /*52b0*/  UMOV UR5, 0x1 ;  /* 0x0000000100057882 */ /* 0x000fe40000000000 */
[----:B------:R-:W-:Y:S02]  /*52c0*/  ULDC UR4, c[0x0][0x32c] ;  /* 0x0000cb0000047ab9 */ /* 0x000fe40000000800 */
[----:B------:R-:W-:-:S03]  /*52d0*/  UISETP.NE.AND UP2, UPT, UR5, UR4, UPT ;  /* 0x000000040500728c */ /* 0x000fc6000bf45270 */
[----:B------:R-:W-:Y:S02]  /*52e0*/  ULDC.64 UR4, c[0x0][0x330] ;  /* 0x0000cc0000047ab9 */ /* 0x000fe40000000a00 */
[----:B------:R-:W-:-:S07]  /*52f0*/  UIMAD.WIDE.U32 UR26, UR24, UR4, URZ ;  /* 0x00000004181a72a5 */ /* 0x000fce000f8e003f */
[----:B------:R-:W-:Y:S02]  /*5300*/  @UP2 UMOV UR25, UR27 ;  /* 0x0000001b00192c82 */ /* 0x000fe40008000000 */
[----:B------:R-:W-:Y:S02]  /*5310*/  @UP2 USHF.R.U32.HI UR24, URZ, UR5, UR25 ;  /* 0x000000053f182299 */ /* 0x000fe40008011619 */
.L_x_3491:
[----:B------:R-:W-:Y:S02]  /*5320*/  ULDC UR4, c[0x0][0x32c] ;  /* 0x0000cb0000047ab9 */ /* 0x000fe40000000800 */
[----:B------:R-:W-:-:S04]  /*5330*/  UIMAD UR4, UR24, UR4, UR4 ;  /* 0x00000004180472a4 */ /* 0x000fc8000f8e0204 */
[----:B------:R-:W-:-:S04]  /*5340*/  UISETP.LT.AND UP2, UPT, UR21, UR4, UPT ;  /* 0x000000041500728c */ /* 0x000fc8000bf41270 */
[----:B------:R-:W-:-:S04]  /*5350*/  USEL UR21, UR21, UR4, UP2 ;  /* 0x0000000415157287 */ /* 0x000fc80009000000 */
.L_x_3489:
        /* <DEDUP_REMOVED lines=15> */
.L_x_3503:
        /* <DEDUP_REMOVED lines=58> */
.L_x_3493:
[C---:B--23--:R-:W-:Y:S01]  /*57f0*/  HMMA.16816.F32 R4, R132.reuse, R136, RZ ;  /* 0x000000888404723c */ /* 0x04cfe200000018ff */
[----:B------:R-:W0:Y:S01]  /*5800*/  LDGDEPBAR ;  /* 0x00000000000079af */ /* 0x000e220000000000 */
[----:B------:R-:W-:Y:S06]  /*5810*/  UISETP.GT.AND UP2, UPT, UR20, UR9, UPT ;  /* 0x000000091400728c */ /* 0x000fec000bf44270 */
[C---:B------:R-:W-:Y:S01]  /*5820*/  HMMA.16816.F32 R8, R132.reuse, R138, RZ ;  /* 0x0000008a8408723c */ /* 0x040fe200000018ff */
[----:B------:R-:W-:Y:S01]  /*5830*/  LDSM.16.M88.4 R136, [R193+0xc100] ;  /* 0x00c10000c188783b */ /* 0x000fe20000000200 */
[----:B------:R-:W-:Y:S06]  /*5840*/  PLOP3.LUT P0, PT, PT, PT, UP2, 0x40, 0x0 ;  /* 0x000000000000781c */ /* 0x000fec0003f0e828 */
[C---:B----4-:R-:W-:Y:S08]  /*5850*/  HMMA.16816.F32 R12, R132.reuse, R140, RZ ;  /* 0x0000008c840c723c */ /* 0x050ff000000018ff */
[C---:B------:R-:W-:Y:S01]  /*5860*/  HMMA.16816.F32 R16, R132.reuse, R142, RZ ;  /* 0x0000008e8410723c */ /* 0x040fe200000018ff */
[----:B------:R-:W2:Y:S07]  /*5870*/  LDSM.16.M88.4 R140, [R192+0x6100] ;  /* 0x00610000c08c783b */ /* 0x000eae0000000200 */
[C---:B-1----:R-:W-:Y:S08]  /*5880*/  HMMA.16816.F32 R20, R132.reuse, R144, RZ ;  /* 0x000000908414723c */ /* 0x042ff000000018ff */
[C---:B------:R-:W-:Y:S01]  /*5890*/  HMMA.16816.F32 R24, R132.reuse, R146, RZ ;  /* 0x000000928418723c */ /* 0x040fe200000018ff */
[----:B------:R-:W1:Y:S07]  /*58a0*/  LDSM.16.M88.4 R144, [R192+0x6900] ;  /* 0x00690000c090783b */ /* 0x000e6e0000000200 */
[C---:B------:R-:W-:Y:S08]  /*58b0*/  HMMA.16816.F32 R28, R132.reuse, R148, RZ ;  /* 0x00000094841c723c */ /* 0x040ff000000018ff */
[----:B------:R-:W-:Y:S01]  /*58c0*/  HMMA.16816.F32 R32, R132, R150, RZ ;  /* 0x000000968420723c */ /* 0x000fe200000018ff */
[----:B------:R-:W3:Y:S06]  /*58d0*/  LDSM.16.M88.4 R132, [R192+0x7100] ;  /* 0x00710000c084783b */ /* 0x000eec0000000200 */
[----:B------:R-:W4:Y:S01]  /*58e0*/  LDSM.16.M88.4 R148, [R192+0x7900] ;  /* 0x00790000c094783b */ /* 0x000f220000000200 */
[C---:B------:R-:W-:Y:S08]  /*58f0*/  HMMA.16816.F32 R4, R152.reuse, R156, R4 ;  /* 0x0000009c9804723c */ /* 0x040ff00000001804 */
[C---:B------:R-:W-:Y:S01]  /*5900*/  HMMA.16816.F32 R8, R152.reuse, R158, R8 ;  /* 0x0000009e9808723c */ /* 0x040fe20000001808 */
[----:B------:R-:W-:Y:S07]  /*5910*/  LDSM.16.M88.4 R156, [R191+0xc100] ;  /* 0x00c10000bf9c783b */ /* 0x000fee0000000200 */
[C---:B------:R-:W-:Y:S08]  /*5920*/  HMMA.16816.F32 R12, R152.reuse, R160, R12 ;  /* 0x000000a0980c723c */ /* 0x040ff0000000180c */
[C---:B------:R-:W-:Y:S01]  /*5930*/  HMMA.16816.F32 R16, R152.reuse, R162, R16 ;  /* 0x000000a29810723c */ /* 0x040fe20000001810 */
[----:B------:R-:W5:Y:S07]  /*5940*/  LDSM.16.M88.4 R160, [R184] ;  /* 0x00000000b8a0783b */ /* 0x000f6e0000000200 */
[C---:B------:R-:W-:Y:S08]  /*5950*/  HMMA.16816.F32 R20, R152.reuse, R164, R20 ;  /* 0x000000a49814723c */ /* 0x040ff00000001814 */
[C---:B------:R-:W-:Y:S01]  /*5960*/  HMMA.16816.F32 R24, R152.reuse, R166, R24 ;  /* 0x000000a69818723c */ /* 0x040fe20000001818 */
[----:B------:R-:W3:Y:S07]  /*5970*/  LDSM.16.M88.4 R164, [R184+0x800] ;  /* 0x00080000b8a4783b */ /* 0x000eee0000000200 */
[C---:B------:R-:W-:Y:S08]  /*5980*/  HMMA.16816.F32 R28, R152.reuse, R168, R28 ;  /* 0x000000a8981c723c */ /* 0x040ff0000000181c */
[----:B------:R-:W-:Y:S01]  /*5990*/  HMMA.16816.F32 R32, R152, R170, R32 ;  /* 0x000000aa9820723c */ /* 0x000fe20000001820 */
[----:B------:R-:W4:Y:S06]  /*59a0*/  LDSM.16.M88.4 R152, [R184+0x1000] ;  /* 0x00100000b898783b */ /* 0x000f2c0000000200 */
        /* <DEDUP_REMOVED lines=12> */
[----:B------:R-:W2:Y:S06]  /*5a70*/  LDSM.16.M88.4 R136, [R197+0x9100] ;  /* 0x00910000c588783b */ /* 0x000eac0000000200 */
[----:B------:R-:W3:Y:S01]  /*5a80*/  LDSM.16.M88.4 R148, [R197+0x9900] ;  /* 0x00990000c594783b */ /* 0x000ee20000000200 */
[C---:B-----5:R-:W-:Y:S08]  /*5a90*/  HMMA.16816.F32 R4, R156.reuse, R160, R4 ;  /* 0x000000a09c04723c */ /* 0x060ff00000001804 */
[C---:B------:R-:W-:Y:S01]  /*5aa0*/  HMMA.16816.F32 R8, R156.reuse, R162, R8 ;  /* 0x000000a29c08723c */ /* 0x040fe20000001808 */
[----:B------:R-:W-:Y:S07]  /*5ab0*/  LDSM.16.M88.4 R160, [R183] ;  /* 0x00000000b7a0783b */ /* 0x000fee0000000200 */
[C---:B------:R-:W-:Y:S08]  /*5ac0*/  HMMA.16816.F32 R12, R156.reuse, R164, R12 ;  /* 0x000000a49c0c723c */ /* 0x040ff0000000180c */
[C---:B------:R-:W-:Y:S01]  /*5ad0*/  HMMA.16816.F32 R16, R156.reuse, R166, R16 ;  /* 0x000000a69c10723c */ /* 0x040fe20000001810 */
[----:B------:R-:W-:Y:S07]  /*5ae0*/  LDSM.16.M88.4 R164, [R182] ;  /* 0x00000000b6a4783b */ /* 0x000fee0000000200 */
[C---:B------:R-:W-:Y:S08]  /*5af0*/  HMMA.16816.F32 R20, R156.reuse, R152, R20 ;  /* 0x000000989c14723c */ /* 0x040ff00000001814 */
[C---:B------:R-:W-:Y:S01]  /*5b00*/  HMMA.16816.F32 R24, R156.reuse, R154, R24 ;  /* 0x0000009a9c18723c */ /* 0x040fe20000001818 */
[----:B------:R-:W4:Y:S07]  /*5b10*/  LDSM.16.M88.4 R152, [R194+0x10100] ;  /* 0x01010000c298783b */ /* 0x000f2e0000000200 */
[C---:B------:R-:W-:Y:S08]  /*5b20*/  HMMA.16816.F32 R28, R156.reuse, R168, R28 ;  /* 0x000000a89c1c723c */ /* 0x040ff0000000181c */
[----:B------:R-:W-:Y:S01]  /*5b30*/  HMMA.16816.F32 R32, R156, R170, R32 ;  /* 0x000000aa9c20723c */ /* 0x000fe20000001820 */
[----:B------:R-:W5:Y:S06]  /*5b40*/  LDSM.16.M88.4 R156, [R181] ;  /* 0x00000000b59c783b */ /* 0x000f6c0000000200 */
        /* <DEDUP_REMOVED lines=12> */
[----:B------:R-:W2:Y:S06]  /*5c10*/  LDSM.16.M88.4 R132, [R192+0x9100] ;  /* 0x00910000c084783b */ /* 0x000eac0000000200 */
[----:B------:R-:W3:Y:S01]  /*5c20*/  LDSM.16.M88.4 R148, [R192+0x9900] ;  /* 0x00990000c094783b */ /* 0x000ee20000000200 */
[C---:B----4-:R-:W-:Y:S08]  /*5c30*/  HMMA.16816.F32 R4, R152.reuse, R160, R4 ;  /* 0x000000a09804723c */ /* 0x050ff00000001804 */
[C---:B------:R-:W-:Y:S01]  /*5c40*/  HMMA.16816.F32 R8, R152.reuse, R162, R8 ;  /* 0x000000a29808723c */ /* 0x040fe20000001808 */
[----:B------:R-:W-:Y:S07]  /*5c50*/  LDSM.16.M88.4 R160, [R184+0x2000] ;  /* 0x00200000b8a0783b */ /* 0x000fee0000000200 */
[C---:B------:R-:W-:Y:S08]  /*5c60*/  HMMA.16816.F32 R12, R152.reuse, R164, R12 ;  /* 0x000000a4980c723c */ /* 0x040ff0000000180c */
[C---:B------:R-:W-:Y:S01]  /*5c70*/  HMMA.16816.F32 R16, R152.reuse, R166, R16 ;  /* 0x000000a69810723c */ /* 0x040fe20000001810 */
[----:B------:R-:W-:Y:S07]  /*5c80*/  LDSM.16.M88.4 R164, [R184+0x2800] ;  /* 0x00280000b8a4783b */ /* 0x000fee0000000200 */
[C---:B-----5:R-:W-:Y:S08]  /*5c90*/  HMMA.16816.F32 R20, R152.reuse, R156, R20 ;  /* 0x0000009c9814723c */ /* 0x060ff00000001814 */
[C---:B------:R-:W-:Y:S01]  /*5ca0*/  HMMA.16816.F32 R24, R152.reuse, R158, R24 ;  /* 0x0000009e9818723c */ /* 0x040fe20000001818 */
[----:B------:R-:W4:Y:S07]  /*5cb0*/  LDSM.16.M88.4 R156, [R191+0x10100] ;  /* 0x01010000bf9c783b */ /* 0x000f2e0000000200 */
[C---:B------:R-:W-:Y:S08]  /*5cc0*/  HMMA.16816.F32 R28, R152.reuse, R168, R28 ;  /* 0x000000a8981c723c */ /* 0x040ff0000000181c */
[----:B------:R-:W-:Y:S01]  /*5cd0*/  HMMA.16816.F32 R32, R152, R170, R32 ;  /* 0x000000aa9820723c */ /* 0x000fe20000001820 */
[----:B------:R-:W5:Y:S06]  /*5ce0*/  LDSM.16.M88.4 R152, [R184+0x3000] ;  /* 0x00300000b898783b */ /* 0x000f6c0000000200 */
        /* <DEDUP_REMOVED lines=16> */
[----:B------:R-:W-:Y:S07]  /*5df0*/  LDSM.16.M88.4 R160, [R179] ;  /* 0x00000000b3a0783b */ /* 0x000fee0000000200 */
[C---:B------:R-:W-:Y:S08]  /*5e00*/  HMMA.16816.F32 R12, R156.reuse, R164, R12 ;  /* 0x000000a49c0c723c */ /* 0x040ff0000000180c */
[C---:B------:R-:W-:Y:S01]  /*5e10*/  HMMA.16816.F32 R16, R156.reuse, R166, R16 ;  /* 0x000000a69c10723c */ /* 0x040fe20000001810 */
[----:B------:R-:W-:Y:S07]  /*5e20*/  LDSM.16.M88.4 R164, [R178] ;  /* 0x00000000b2a4783b */ /* 0x000fee0000000200 */
[C---:B-----5:R-:W-:Y:S08]  /*5e30*/  HMMA.16816.F32 R20, R156.reuse, R152, R20 ;  /* 0x000000989c14723c */ /* 0x060ff00000001814 */
        /* <DEDUP_REMOVED lines=40> */
[C---:B---3--:R-:W-:Y:S08]  /*60c0*/  HMMA.16816.F32 R28, R136.reuse, R148, R28 ;  /* 0x00000094881c723c */ /* 0x048ff0000000181c */
[----:B------:R-:W-:Y:S08]  /*60d0*/  HMMA.16816.F32 R32, R136, R150, R32 ;  /* 0x000000968820723c */ /* 0x000ff00000001820 */
[C---:B----4-:R-:W-:Y:S08]  /*60e0*/  HMMA.16816.F32 R4, R156.reuse, R160, R4 ;  /* 0x000000a09c04723c */ /* 0x050ff00000001804 */
        /* <DEDUP_REMOVED lines=8> */
[----:B------:R-:W-:Y:S01]  /*6170*/  IADD3 R140, -R172, 0x10, RZ ;  /* 0x00000010ac8c7810 */ /* 0x000fe20007ffe1ff */
        /* <DEDUP_REMOVED lines=15> */
[----:B------:R-:W-:Y:S03]  /*6270*/  @!P1 LEA.HI.X R133, R135, c[0x0][0x2a4], R134, 0x2, P0 ;  /* 0x0000a90087859a11 */ /* 0x000fe600000f1486 */
[----:B------:R-:W-:Y:S01]  /*6280*/  IMAD.WIDE.U32 R134, R201, c[0x0][0x1e0], RZ ;  /* 0x00007800c9867a25 */ /* 0x000fe200078e00ff */
[----:B------:R-:W-:Y:S01]  /*6290*/  SHF.R.S32.HI R137, RZ, 0x1f, R201 ;  /* 0x0000001fff897819 */ /* 0x000fe200000114c9 */
[----:B------:R1:W2:Y:S04]  /*62a0*/  @!P1 LDG.E R200, [R132.64] ;  /* 0x0000001284c89981 */ /* 0x0002a8000c1e1900 */
[----:B------:R-:W-:Y:S04]  /*62b0*/  IMAD R137, R137, c[0x0][0x1e0], RZ ;  /* 0x0000780089897a24 */ /* 0x000fe800078e02ff */
[----:B------:R-:W-:Y:S04]  /*62c0*/  IMAD R137, R201, c[0x0][0x1e4], R137 ;  /* 0x00007900c9897a24 */ /* 0x000fe800078e0289 */
[----:B------:R-:W-:Y:S01]  /*62d0*/  IMAD.IADD R135, R135, 0x1, R137 ;  /* 0x0000000187877824 */ /* 0x000fe200078e0289 */
[----:B-1----:R-:W-:Y:S02]  /*62e0*/  SHF.L.U64.HI R132, R208, 0x1, R211 ;  /* 0x00000001d0847819 */ /* 0x002fe400000102d3 */
[----:B--2---:R-:W-:Y:S01]  /*62f0*/  SHF.R.S32.HI R0, RZ, 0x1f, R200 ;  /* 0x0000001fff007819 */ /* 0x004fe200000114c8 */
[----:B------:R-:W-:Y:S04]  /*6300*/  IMAD.WIDE.U32 R134, R200, c[0x0][0x1f0], R134 ;  /* 0x00007c00c8867a25 */ /* 0x000fe800078e0086 */
[----:B------:R-:W-:Y:S01]  /*6310*/  IMAD R0, R0, c[0x0][0x1f0], RZ ;  /* 0x00007c0000007a24 */ /* 0x000fe200078e02ff */
[----:B------:R-:W-:Y:S03]  /*6320*/  IADD3 R133, P0, R134, UR14, RZ ;  /* 0x0000000e86857c10 */ /* 0x000fe6000ff1e0ff */
[----:B------:R-:W-:Y:S05]  /*6330*/  IMAD R0, R200, c[0x0][0x1f4], R0 ;  /* 0x00007d00c8007a24 */ /* 0x000fea00078e0200 */
[----:B------:R-:W-:Y:S02]  /*6340*/  IADD3.X R0, R135, UR7, R0, P0, !PT ;  /* 0x0000000787007c10 */ /* 0x000fe400087fe400 */
[C---:B------:R-:W-:Y:S04]  /*6350*/  LEA R142, P0, R133.reuse, c[0x0][0x1c8], 0x1 ;  /* 0x00007200858e7a11 */ /* 0x040fe800078008ff */
[----:B------:R-:W-:Y:S01]  /*6360*/  LEA.HI.X R137, R133, c[0x0][0x1cc], R0, 0x1, P0 ;  /* 0x0000730085897a11 */ /* 0x000fe200000f0c00 */
[----:B------:R-:W1:Y:S01]  /*6370*/  SHFL.IDX PT, R134, R142, 0x1, 0x181f ;  /* 0x00381f008e867f89 */ /* 0x000e6200000e0000 */
[----:B------:R-:W-:Y:S03]  /*6380*/  IMAD.SHL.U32 R0, R208, 0x2, RZ ;  /* 0x00000002d0007824 */ /* 0x000fe600078e00ff */
[----:B------:R-:W2:Y:S04]  /*6390*/  SHFL.IDX PT, R133, R137, 0x1, 0x181f ;  /* 0x00381f0089857f89 */ /* 0x000ea800000e0000 */
[----:B------:R-:W3:Y:S04]  /*63a0*/  SHFL.IDX PT, R136, R142, RZ, 0x181f ;  /* 0x00181fff8e887589 */ /* 0x000ee800000e0000 */
[----:B------:R-:W4:Y:S01]  /*63b0*/  SHFL.IDX PT, R135, R137, RZ, 0x181f ;  /* 0x00181fff89877589 */ /* 0x000f2200000e0000 */
[-C--:B-1----:R-:W-:Y:S04]  /*63c0*/  IADD3 R140, P6, P0, R140, R134.reuse, R173 ;  /* 0x000000868c8c7210 */ /* 0x082fe800078de0ad */
[-C--:B--2---:R-:W-:Y:S02]  /*63d0*/  IADD3.X R141, RZ, R133.reuse, R174, P6, P0 ;  /* 0x00000085ff8d7210 */ /* 0x084fe400037e04ae */
[----:B------:R-:W-:Y:S04]  /*63e0*/  IADD3 R138, P6, P0, R139, R134, R0 ;  /* 0x000000868b8a7210 */ /* 0x000fe800078de000 */
[--C-:B------:R-:W-:Y:S02]  /*63f0*/  IADD3.X R139, RZ, R133, R132.reuse, P6, P0 ;  /* 0x00000085ff8b7210 */ /* 0x100fe400037e0484 */
[C---:B---3--:R-:W-:Y:S02]  /*6400*/  IADD3 R142, P6, R136.reuse, R0, RZ ;  /* 0x00000000888e7210 */ /* 0x048fe40007fde0ff */
[C---:B------:R-:W-:Y:S03]  /*6410*/  IADD3 R144, P0, R136.reuse, R175, RZ ;  /* 0x000000af88907210 */ /* 0x040fe60007f1e0ff */
[C---:B----4-:R-:W-:Y:S01]  /*6420*/  IMAD.X R143, R135.reuse, 0x1, R132, P6 ;  /* 0x00000001878f7824 */ /* 0x050fe200030e0684 */
        /* <DEDUP_REMOVED lines=13> */
.L_x_3494:
[----:B-1----:R-:W-:Y:S01]  /*6500*/  IMAD.MOV.U32 R137, RZ, RZ, R203 ;  /* 0x000000ffff897224 */ /* 0x002fe200078e00cb */
        /* <DEDUP_REMOVED lines=33> */
.L_x_3497:
[----:B------:R-:W-:Y:S04]  /*6720*/  MOV R134, c[0x0][0x32c] ;  /* 0x0000cb0000867a02 */ /* 0x000fe80000000f00 */
[----:B------:R-:W-:Y:S11]  /*6730*/  ISETP.NE.AND P0, PT, R134, 0x1, PT ;  /* 0x000000018600780c */ /* 0x000ff60003f05270 */
[----:B------:R-:W-:Y:S02]  /*6740*/  @!UPT UIADD3 URZ, URZ, URZ, URZ ;  /* 0x0000003f3f3ff290 */ /* 0x000fe4000fffe03f */
[----:B------:R-:W-:Y:S05]  /*6750*/  @P0 IMAD.HI.U32 R134, R139, c[0x0][0x330], RZ ;  /* 0x0000cc008b860a27 */ /* 0x000fea00078e00ff */
[----:B------:R-:W-:Y:S02]  /*6760*/  @P0 SHF.R.U32.HI R139, RZ, c[0x0][0x334], R134 ;  /* 0x0000cd00ff8b0a19 */ /* 0x000fe40000011686 */
.L_x_3498:
[----:B------:R-:W-:Y:S05]  /*6770*/  BSYNC B0 ;  /* 0x0000000000007941 */ /* 0x000fea0003800000 */
.L_x_3496:
[----:B------:R-:W-:Y:S04]  /*6780*/  IMAD.MOV.U32 R134, RZ, RZ, c[0x0][0x32c] ;  /* 0x0000cb00ff867624 */ /* 0x000fe800078e00ff */
[----:B------:R-:W-:Y:S04]  /*6790*/  IMAD R139, R139, R134, -UR5 ;  /* 0x800000058b8b7e24 */ /* 0x000fe8000f8e0286 */
[----:B------:R-:W-:Y:S05]  /*67a0*/  IMAD.IADD R136, R139, 0x1, -R204 ;  /* 0x000000018b887824 */ /* 0x000fea00078e0acc */
[----:B------:R-:W-:Y:S02]  /*67b0*/  IADD3 R134, R136, c[0x0][0x32c], RZ ;  /* 0x0000cb0088867a10 */ /* 0x000fe40007ffe0ff */
[----:B------:R-:W-:Y:S02]  /*67c0*/  IMNMX R133, R133, R136, !PT ;  /* 0x0000008885857217 */ /* 0x000fe40007800200 */
[----:B------:R-:W-:Y:S02]  /*67d0*/  IMNMX R135, R135, R134, PT ;  /* 0x0000008687877217 */ /* 0x000fe40003800200 */
.L_x_3495:
        /* <DEDUP_REMOVED lines=11> */
[----:B------:R-:W1:Y:S01]  /*6890*/  SHFL.IDX PT, R5, R137, 0x1, 0x1c1f ;  /* 0x003c1f0089057f89 */ /* 0x000e6200000e0000 */
        /* <DEDUP_REMOVED lines=12> */
[--C-:B-1----:R-:W-:Y:S01]  /*6960*/  IMAD.IADD R132, R132, 0x1, R5.reuse ;  /* 0x0000000184847824 */ /* 0x102fe200078e0205 */
[C---:B------:R-:W-:Y:S01]  /*6970*/  ISETP.GT.AND P6, PT, R133.reuse, 0x11, P6 ;  /* 0x000000118500780c */ /* 0x040fe200037c4270 */
[----:B------:R-:W-:Y:S01]  /*6980*/  IMAD.IADD R0, R0, 0x1, R5 ;  /* 0x0000000100007824 */ /* 0x000fe200078e0205 */
        /* <DEDUP_REMOVED lines=58> */
.L_x_3501:
[----:B------:R-:W-:Y:S04]  /*6d30*/  MOV R4, 0x1 ;  /* 0x0000000100047802 */ /* 0x000fe80000000f00 */
[----:B------:R-:W-:Y:S11]  /*6d40*/  ISETP.NE.AND P0, PT, R4, c[0x0][0x32c], PT ;  /* 0x0000cb0004007a0c */ /* 0x000ff60003f05270 */
[----:B------:R-:W-:Y:S02]  /*6d50*/  @!UPT UIADD3 URZ, URZ, URZ, URZ ;  /* 0x0000003f3f3ff290 */ /* 0x000fe4000fffe03f */
[----:B------:R-:W-:Y:S05]  /*6d60*/  @P0 IMAD.HI.U32 R4, R5, c[0x0][0x330], RZ ;  /* 0x0000cc0005040a27 */ /* 0x000fea00078e00ff */
[----:B------:R-:W-:Y:S02]  /*6d70*/  @P0 SHF.R.U32.HI R5, RZ, c[0x0][0x334], R4 ;  /* 0x0000cd00ff050a19 */ /* 0x000fe40000011604 */
.L_x_3502:
[----:B------:R-:W-:Y:S05]  /*6d80*/  BSYNC B0 ;  /* 0x0000000000007941 */ /* 0x000fea0003800000 */
.L_x_3500:
[----:B------:R-:W-:Y:S04]  /*6d90*/  IMAD.MOV.U32 R4, RZ, RZ, c[0x0][0x32c] ;  /* 0x0000cb00ff047624 */ /* 0x000fe800078e00ff */
[----:B------:R-:W-:Y:S04]  /*6da0*/  IMAD R9, R5, R4, -UR5 ;  /* 0x8000000505097e24 */ /* 0x000fe8000f8e0204 */
[----:B------:R-:W-:Y:S05]  /*6db0*/  IMAD.IADD R9, R9, 0x1, -R204 ;  /* 0x0000000109097824 */ /* 0x000fea00078e0acc */
[----:B------:R-:W-:Y:S02]  /*6dc0*/  IADD3 R5, R9, c[0x0][0x32c], RZ ;  /* 0x0000cb0009057a10 */ /* 0x000fe40007ffe0ff */
[----:B------:R-:W-:Y:S02]  /*6dd0*/  IMNMX R0, R0, R9, !PT ;  /* 0x0000000900007217 */ /* 0x000fe40007800200 */
[----:B------:R-:W-:Y:S02]  /*6de0*/  IMNMX R132, R132, R5, PT ;  /* 0x0000000584847217 */ /* 0x000fe40003800200 */
.L_x_3499:
        /* <DEDUP_REMOVED lines=8> */
[----:B------:R-:W-:Y:S02]  /*6e70*/  FMNMX.FTZ R5, R138, R3, !PT ;  /* 0x000000038a057209 */ /* 0x000fe40007810000 */
[----:B------:R-:W-:Y:S02]  /*6e80*/  FSEL R13, R7, -INF , !P0 ;  /* 0xff800000070d7808 */ /* 0x000fe40004000000 */
[----:B------:R-:W-:Y:S02]  /*6e90*/  ISETP.GT.AND P6, PT, R0, 0x8, P6 ;  /* 0x000000080000780c */ /* 0x000fe400037c4270 */
        /* <DEDUP_REMOVED lines=27> */
[----:B------:R-:W-:Y:S02]  /*7050*/  FMNMX.FTZ R5, R158, R5, !PT ;  /* 0x000000059e057209 */ /* 0x000fe40007810000 */
[----:B------:R-:W-:Y:S02]  /*7060*/  FSEL R143, R18, -INF , !P6 ;  /* 0xff800000128f7808 */ /* 0x000fe40007000000 */
[----:B------:R-:W-:Y:S02]  /*7070*/  FMNMX.FTZ R6, R13, R6, !PT ;  /* 0x000000060d067209 */ /* 0x000fe40007810000 */
[----:B------:R-:W-:Y:S02]  /*7080*/  ISETP.LT.OR P0, PT, R132, 0x1a, P0 ;  /* 0x0000001a8400780c */ /* 0x000fe40000701670 */
[----:B------:R-:W-:Y:S02]  /*7090*/  PLOP3.LUT P6, PT, PT, PT, UP2, 0x80, 0x0 ;  /* 0x000000000000781c */ /* 0x000fe40003fcf028 */
[----:B------:R-:W-:Y:S02]  /*70a0*/  FMNMX.FTZ R5, R156, R5, !PT ;  /* 0x000000059c057209 */ /* 0x000fe40007810000 */
[----:B------:R-:W-:Y:S02]  /*70b0*/  FSEL R141, R19, -INF , !P0 ;  /* 0xff800000138d7808 */ /* 0x000fe40004000000 */
[----:B------:R-:W-:Y:S02]  /*70c0*/  ISETP.GT.AND P6, PT, R0, 0x20, P6 ;  /* 0x000000200000780c */ /* 0x000fe400037c4270 */
[----:B------:R-:W-:Y:S02]  /*70d0*/  FMNMX.FTZ R6, R9, R6, !PT ;  /* 0x0000000609067209 */ /* 0x000fe40007810000 */
[----:B------:R-:W-:Y:S02]  /*70e0*/  PLOP3.LUT P0, PT, PT, PT, UP2, 0x80, 0x0 ;  /* 0x000000000000781c */ /* 0x000fe40003f0f028 */
[----:B------:R-:W-:Y:S02]  /*70f0*/  FMNMX.FTZ R5, R154, R5, !PT ;  /* 0x000000059a057209 */ /* 0x000fe40007810000 */
[----:B------:R-:W-:Y:S02]  /*7100*/  ISETP.GT.AND P0, PT, R0, 0x21, P0 ;  /* 0x000000210000780c */ /* 0x000fe40000704270 */
[----:B------:R-:W-:Y:S02]  /*7110*/  ISETP.LT.OR P6, PT, R132, 0x21, P6 ;  /* 0x000000218400780c */ /* 0x000fe400037c1670 */
[----:B------:R-:W-:Y:S02]  /*7120*/  FMNMX.FTZ R6, R11, R6, !PT ;  /* 0x000000060b067209 */ /* 0x000fe40007810000 */
[----:B------:R-:W-:Y:S02]  /*7130*/  FMNMX.FTZ R4, R152, R5, !PT ;  /* 0x0000000598047209 */ /* 0x000fe40007810000 */
[----:B------:R-:W-:Y:S02]  /*7140*/  FSEL R217, R22, -INF , !P6 ;  /* 0xff80000016d97808 */ /* 0x000fe40007000000 */
[----:B------:R-:W-:Y:S02]  /*7150*/  ISETP.LT.OR P0, PT, R132, 0x22, P0 ;  /* 0x000000228400780c */ /* 0x000fe40000701670 */
[----:B------:R-:W-:Y:S02]  /*7160*/  FMNMX.FTZ R6, R215, R6, !PT ;  /* 0x00000006d7067209 */ /* 0x000fe40007810000 */
[----:B------:R-:W-:Y:S02]  /*7170*/  PLOP3.LUT P6, PT, PT, PT, UP2, 0x80, 0x0 ;  /* 0x000000000000781c */ /* 0x000fe40003fcf028 */
[----:B------:R-:W-:Y:S02]  /*7180*/  FMNMX.FTZ R5, R151, R4, !PT ;  /* 0x0000000497057209 */ /* 0x000fe40007810000 */
[----:B------:R-:W-:Y:S02]  /*7190*/  FSEL R159, R23, -INF , !P0 ;  /* 0xff800000179f7808 */ /* 0x000fe40004000000 */
[----:B------:R-:W-:Y:S01]  /*71a0*/  ISETP.GT.AND P6, PT, R0, 0x28, P6 ;  /* 0x000000280000780c */ /* 0x000fe200037c4270 */
[----:B------:R-:W-:Y:S01]  /*71b0*/  LDSM.16.MT88.4 R20, [R190+0x100] ;  /* 0x00010000be14783b */ /* 0x000fe20000004200 */
[----:B------:R-:W-:Y:S02]  /*71c0*/  FMNMX.FTZ R6, R171, R6, !PT ;  /* 0x00000006ab067209 */ /* 0x000fe40007810000 */
[----:B------:R-:W-:Y:S02]  /*71d0*/  PLOP3.LUT P0, PT, PT, PT, UP2, 0x80, 0x0 ;  /* 0x000000000000781c */ /* 0x000fe40003f0f028 */
[----:B------:R-:W-:Y:S02]  /*71e0*/  FMNMX.FTZ R5, R150, R5, !PT ;  /* 0x0000000596057209 */ /* 0x000fe40007810000 */
[----:B------:R-:W-:Y:S02]  /*71f0*/  FMNMX.FTZ R6, R143, R6, !PT ;  /* 0x000000068f067209 */ /* 0x000fe40007810000 */
[----:B------:R-:W-:Y:S02]  /*7200*/  ISETP.GT.AND P0, PT, R0, 0x29, P0 ;  /* 0x000000290000780c */ /* 0x000fe40000704270 */
[----:B------:R-:W-:Y:S02]  /*7210*/  ISETP.LT.OR P6, PT, R132, 0x29, P6 ;  /* 0x000000298400780c */ /* 0x000fe400037c1670 */
[----:B------:R-:W-:Y:S02]  /*7220*/  FMNMX.FTZ R5, R148, R5, !PT ;  /* 0x0000000594057209 */ /* 0x000fe40007810000 */
[----:B------:R-:W-:Y:S02]  /*7230*/  FSEL R157, R26, -INF , !P6 ;  /* 0xff8000001a9d7808 */ /* 0x000fe40007000000 */
[----:B------:R-:W-:Y:S02]  /*7240*/  FMNMX.FTZ R6, R141, R6, !PT ;  /* 0x000000068d067209 */ /* 0x000fe40007810000 */
[----:B------:R-:W-:Y:S02]  /*7250*/  ISETP.LT.OR P0, PT, R132, 0x2a, P0 ;  /* 0x0000002a8400780c */ /* 0x000fe40000701670 */
[----:B------:R-:W-:Y:S02]  /*7260*/  PLOP3.LUT P6, PT, PT, PT, UP2, 0x80, 0x0 ;  /* 0x000000000000781c */ /* 0x000fe40003fcf028 */
[----:B------:R-:W-:Y:S02]  /*7270*/  FMNMX.FTZ R4, R146, R5, !PT ;  /* 0x0000000592047209 */ /* 0x000fe40007810000 */
[----:B------:R-:W-:Y:S02]  /*7280*/  FSEL R155, R27, -INF , !P0 ;  /* 0xff8000001b9b7808 */ /* 0x000fe40004000000 */
[C---:B------:R-:W-:Y:S01]  /*7290*/  ISETP.GT.AND P6, PT, R0.reuse, 0x30, P6 ;  /* 0x000000300000780c */ /* 0x040fe200037c4270 */
[----:B------:R-:W1:Y:S01]  /*72a0*/  SHFL.BFLY PT, R5, R4, 0x2, 0x1f ;  /* 0x0c401f0004057f89 */ /* 0x000e6200000e0000 */
[----:B------:R-:W-:Y:S02]  /*72b0*/  FMNMX.FTZ R6, R217, R6, !PT ;  /* 0x00000006d9067209 */ /* 0x000fe40007810000 */
        /* <DEDUP_REMOVED lines=8> */
[----:B------:R-:W-:Y:S02]  /*7340*/  FSEL R147, R31, -INF , !P0 ;  /* 0xff8000001f937808 */ /* 0x000fe40004000000 */
[----:B------:R-:W-:Y:S01]  /*7350*/  FMNMX.FTZ R10, R155, R6, !PT ;  /* 0x000000069b0a7209 */ /* 0x000fe20007810000 */
[----:B------:R-:W-:Y:S01]  /*7360*/  LDSM.16.MT88.4 R28, [R189+0x100] ;  /* 0x00010000bd1c783b */ /* 0x000fe20000004200 */
[----:B------:R-:W-:Y:S02]  /*7370*/  ISETP.GT.AND P6, PT, R0, 0x38, P6 ;  /* 0x000000380000780c */ /* 0x000fe400037c4270 */
[----:B------:R-:W-:Y:S01]  /*7380*/  PLOP3.LUT P0, PT, PT, PT, UP2, 0x80, 0x0 ;  /* 0x000000000000781c */ /* 0x000fe20003f0f028 */
[----:B------:R-:W-:Y:S01]  /*7390*/  UISETP.GT.AND UP2, UPT, UR20, UR4, UPT ;  /* 0x000000041400728c */ /* 0x000fe2000bf44270 */
[----:B------:R-:W-:Y:S01]  /*73a0*/  ISETP.LT.OR P6, PT, R132, 0x39, P6 ;  /* 0x000000398400780c */ /* 0x000fe200037c1670 */
[----:B------:R-:W-:Y:S01]  /*73b0*/  UIADD3 UR20, UR20, -0x1, URZ ;  /* 0xffffffff14147890 */ /* 0x000fe2000fffe03f */
[----:B------:R-:W-:Y:S02]  /*73c0*/  ISETP.GT.AND P0, PT, R0, 0x39, P0 ;  /* 0x000000390000780c */ /* 0x000fe40000704270 */
[----:B------:R-:W-:Y:S02]  /*73d0*/  FMNMX.FTZ R0, R149, R10, !PT ;  /* 0x0000000a95007209 */ /* 0x000fe40007810000 */
[----:B------:R-:W-:Y:S02]  /*73e0*/  FSEL R145, R34, -INF , !P6 ;  /* 0xff80000022917808 */ /* 0x000fe40007000000 */
[----:B------:R-:W-:Y:S02]  /*73f0*/  FMNMX.FTZ R0, R147, R0, !PT ;  /* 0x0000000093007209 */ /* 0x000fe40007810000 */
        /* <DEDUP_REMOVED lines=12> */
[----:B------:R-:W-:Y:S01]  /*74c0*/  FSEL R4, R0, RZ, P0 ;  /* 0x000000ff00047208 */ /* 0x000fe20000000000 */
[----:B------:R-:W1:Y:S02]  /*74d0*/  SHFL.BFLY PT, R132, R5, 0x1, 0x1f ;  /* 0x0c201f0005847f89 */ /* 0x000e6400000e0000 */
[----:B------:R-:W-:Y:S02]  /*74e0*/  FFMA.FTZ R160, R138, c[0x0][0x2d0], -R153 ;  /* 0x0000b4008aa07a23 */ /* 0x000fe40000010899 */
[----:B------:R-:W-:Y:S02]  /*74f0*/  FADD.FTZ R3, -R4, R3 ;  /* 0x0000000304037221 */ /* 0x000fe40000010100 */
[--C-:B------:R-:W-:Y:S02]  /*7500*/  FFMA.FTZ R135, R136, c[0x0][0x2d0], -R153.reuse ;  /* 0x0000b40088877a23 */ /* 0x100fe40000010899 */
[--C-:B------:R-:W-:Y:S01]  /*7510*/  FFMA.FTZ R134, R134, c[0x0][0x2d0], -R153.reuse ;  /* 0x0000b40086867a23 */ /* 0x100fe20000010899 */
[----:B------:R-:W-:Y:S01]  /*7520*/  MUFU.EX2 R160, R160 ;  /* 0x000000a000a07308 */ /* 0x000fe20000000800 */
[--C-:B------:R-:W-:Y:S02]  /*7530*/  FFMA.FTZ R161, R8, c[0x0][0x2d0], -R153.reuse ;  /* 0x0000b40008a17a23 */ /* 0x100fe40000010899 */
[----:B------:R-:W-:Y:S02]  /*7540*/  FMUL.FTZ R6, R3, c[0x0][0x2d0] ;  /* 0x0000b40003067a20 */ /* 0x000fe40000410000 */
[--C-:B------:R-:W-:Y:S02]  /*7550*/  FFMA.FTZ R169, R140, c[0x0][0x2d0], -R153.reuse ;  /* 0x0000b4008ca97a23 */ /* 0x100fe40000010899 */
[--C-:B------:R-:W-:Y:S02]  /*7560*/  FFMA.FTZ R218, R158, c[0x0][0x2d0], -R153.reuse ;  /* 0x0000b4009eda7a23 */ /* 0x100fe40000010899 */
[--C-:B------:R-:W-:Y:S01]  /*7570*/  FFMA.FTZ R219, R156, c[0x0][0x2d0], -R153.reuse ;  /* 0x0000b4009cdb7a23 */ /* 0x100fe20000010899 */
[----:B------:R-:W2:Y:S01]  /*7580*/  MUFU.EX2 R135, R135 ;  /* 0x0000008700877308 */ /* 0x000ea20000000800 */
[--C-:B------:R-:W-:Y:S02]  /*7590*/  FFMA.FTZ R220, R154, c[0x0][0x2d0], -R153.reuse ;  /* 0x0000b4009adc7a23 */ /* 0x100fe40000010899 */
[--C-:B------:R-:W-:Y:S01]  /*75a0*/  FFMA.FTZ R221, R152, c[0x0][0x2d0], -R153.reuse ;  /* 0x0000b40098dd7a23 */ /* 0x100fe20000010899 */
[----:B-1----:R-:W-:Y:S01]  /*75b0*/  FMNMX.FTZ R132, R132, R5, !PT ;  /* 0x0000000584847209 */ /* 0x002fe20007810000 */
[--C-:B------:R-:W-:Y:S02]  /*75c0*/  FFMA.FTZ R225, R151, c[0x0][0x2d0], -R153.reuse ;  /* 0x0000b40097e17a23 */ /* 0x100fe40000010899 */
[--C-:B------:R-:W-:Y:S01]  /*75d0*/  FFMA.FTZ R226, R150, c[0x0][0x2d0], -R153.reuse ;  /* 0x0000b40096e27a23 */ /* 0x100fe20000010899 */
[C---:B------:R-:W-:Y:S01]  /*75e0*/  FSETP.NEU.FTZ.AND P0, PT, R132.reuse, -INF , PT ;  /* 0xff8000008400780b */ /* 0x040fe20003f1d000 */
[----:B------:R-:W-:Y:S01]  /*75f0*/  FMUL.FTZ R144, R132, c[0x0][0x2d0] ;  /* 0x0000b40084907a20 */ /* 0x000fe20000410000 */
[----:B------:R-:W-:Y:S01]  /*7600*/  MUFU.EX2 R134, R134 ;  /* 0x0000008600867308 */ /* 0x000fe20000000800 */
[--C-:B------:R-:W-:Y:S01]  /*7610*/  FFMA.FTZ R227, R148, c[0x0][0x2d0], -R153.reuse ;  /* 0x0000b40094e37a23 */ /* 0x100fe20000010899 */
[----:B------:R-:W-:Y:S01]  /*7620*/  FSEL R5, R132, RZ, P0 ;  /* 0x000000ff84057208 */ /* 0x000fe20000000000 */
[--C-:B------:R-:W-:Y:S01]  /*7630*/  FFMA.FTZ R166, R166, c[0x0][0x2d0], -R153.reuse ;  /* 0x0000b400a6a67a23 */ /* 0x100fe20000010899 */
[----:B------:R-:W-:Y:S01]  /*7640*/  FSEL R144, R144, RZ, P0 ;  /* 0x000000ff90907208 */ /* 0x000fe20000000000 */
[--C-:B------:R-:W-:Y:S01]  /*7650*/  FFMA.FTZ R167, R168, c[0x0][0x2d0], -R153.reuse ;  /* 0x0000b400a8a77a23 */ /* 0x100fe20000010899 */
[----:B------:R-:W-:Y:S01]  /*7660*/  PLOP3.LUT P0, PT, PT, PT, UP2, 0x80, 0x0 ;  /* 0x000000000000781c */ /* 0x000fe20003f0f028 */
[----:B------:R-:W-:Y:S02]  /*7670*/  FADD.FTZ R5, -R5, R2 ;  /* 0x0000000205057221 */ /* 0x000fe40000010100 */
[--C-:B------:R-:W-:Y:S01]  /*7680*/  FFMA.FTZ R164, R13, c[0x0][0x2d0], -R144.reuse ;  /* 0x0000b4000da47a23 */ /* 0x100fe20000010890 */
[----:B------:R-:W1:Y:S01]  /*7690*/  MUFU.EX2 R161, R161 ;  /* 0x000000a100a17308 */ /* 0x000e620000000800 */
[----:B------:R-:W3:Y:S01]  /*76a0*/  LDSM.16.MT88.4 R12, [R195+0x100] ;  /* 0x00010000c30c783b */ /* 0x000ee20000004200 */
[--C-:B------:R-:W-:Y:S01]  /*76b0*/  FFMA.FTZ R165, R17, c[0x0][0x2d0], -R144.reuse ;  /* 0x0000b40011a57a23 */ /* 0x100fe20000010890 */
[----:B--2---:R-:W-:Y:S01]  /*76c0*/  F2FP.PACK_AB R136, R135, R160 ;  /* 0x000000a08788723e */ /* 0x004fe200000000ff */
[--C-:B------:R-:W-:Y:S02]  /*76d0*/  FFMA.FTZ R163, R9, c[0x0][0x2d0], -R144.reuse ;  /* 0x0000b40009a37a23 */ /* 0x100fe40000010890 */
[--C-:B------:R-:W-:Y:S02]  /*76e0*/  FFMA.FTZ R162, R11, c[0x0][0x2d0], -R144.reuse ;  /* 0x0000b4000ba27a23 */ /* 0x100fe40000010890 */
[----:B------:R-:W-:Y:S02]  /*76f0*/  FMUL.FTZ R2, R5, c[0x0][0x2d0] ;  /* 0x0000b40005027a20 */ /* 0x000fe40000410000 */
[----:B------:R-:W2:Y:S01]  /*7700*/  MUFU.EX2 R3, R6 ;  /* 0x0000000600037308 */ /* 0x000ea20000000800 */
[--C-:B------:R-:W-:Y:S02]  /*7710*/  FFMA.FTZ R168, R142, c[0x0][0x2d0], -R153.reuse ;  /* 0x0000b4008ea87a23 */ /* 0x100fe40000010899 */
[--C-:B------:R-:W-:Y:S02]  /*7720*/  FFMA.FTZ R216, R141, c[0x0][0x2d0], -R144.reuse ;  /* 0x0000b4008dd87a23 */ /* 0x100fe40000010890 */
[--C-:B------:R-:W-:Y:S02]  /*7730*/  FFMA.FTZ R222, R159, c[0x0][0x2d0], -R144.reuse ;  /* 0x0000b4009fde7a23 */ /* 0x100fe40000010890 */
[--C-:B------:R-:W-:Y:S02]  /*7740*/  FFMA.FTZ R223, R157, c[0x0][0x2d0], -R144.reuse ;  /* 0x0000b4009ddf7a23 */ /* 0x100fe40000010890 */
[----:B------:R-:W-:Y:S01]  /*7750*/  LDSM.16.MT88.4 R156, [R195+0x5900] ;  /* 0x00590000c39c783b */ /* 0x000fe20000004200 */
[----:B------:R-:W-:Y:S01]  /*7760*/  MUFU.EX2 R165, R165 ;  /* 0x000000a500a57308 */ /* 0x000fe20000000800 */
[--C-:B------:R-:W-:Y:S02]  /*7770*/  FFMA.FTZ R224, R155, c[0x0][0x2d0], -R144.reuse ;  /* 0x0000b4009be07a23 */ /* 0x100fe40000010890 */
[--C-:B------:R-:W-:Y:S01]  /*7780*/  FFMA.FTZ R229, R149, c[0x0][0x2d0], -R144.reuse ;  /* 0x0000b40095e57a23 */ /* 0x100fe20000010890 */
[----:B-1----:R-:W-:Y:S01]  /*7790*/  F2FP.PACK_AB R138, R161, R134 ;  /* 0x00000086a18a723e */ /* 0x002fe200000000ff */
[--C-:B------:R-:W-:Y:S02]  /*77a0*/  FFMA.FTZ R230, R147, c[0x0][0x2d0], -R144.reuse ;  /* 0x0000b40093e67a23 */ /* 0x100fe40000010890 */
[----:B------:R-:W-:Y:S01]  /*77b0*/  LDSM.16.MT88.4 R148, [R189+0x3900] ;  /* 0x00390000bd94783b */ /* 0x000fe20000004200 */
[--C-:B------:R-:W-:Y:S02]  /*77c0*/  FFMA.FTZ R231, R145, c[0x0][0x2d0], -R144.reuse ;  /* 0x0000b40091e77a23 */ /* 0x100fe40000010890 */
[----:B------:R-:W1:Y:S01]  /*77d0*/  MUFU.EX2 R164, R164 ;  /* 0x000000a400a47308 */ /* 0x000e620000000800 */
[----:B------:R-:W-:Y:S02]  /*77e0*/  FFMA.FTZ R153, R146, c[0x0][0x2d0], -R153 ;  /* 0x0000b40092997a23 */ /* 0x000fe40000010899 */
[--C-:B------:R-:W-:Y:S02]  /*77f0*/  FFMA.FTZ R170, R215, c[0x0][0x2d0], -R144.reuse ;  /* 0x0000b400d7aa7a23 */ /* 0x100fe40000010890 */
[C---:B--2---:R-:W-:Y:S02]  /*7800*/  FMUL.FTZ R4, R3.reuse, R128 ;  /* 0x0000008003047220 */ /* 0x044fe40000410000 */
        /* <DEDUP_REMOVED lines=10> */
[----:B------:R-:W-:Y:S01]  /*78b0*/  FMUL.FTZ R33, R3, R125 ;  /* 0x0000007d03217220 */ /* 0x000fe20000410000 */
[----:B-1----:R-:W-:Y:S01]  /*78c0*/  F2FP.PACK_AB R137, R164, R165 ;  /* 0x000000a5a489723e */ /* 0x002fe200000000ff */
[--C-:B------:R-:W-:Y:S02]  /*78d0*/  FFMA.FTZ R215, R143, c[0x0][0x2d0], -R144.reuse ;  /* 0x0000b4008fd77a23 */ /* 0x100fe40000010890 */
[----:B------:R-:W-:Y:S01]  /*78e0*/  LDSM.16.MT88.4 R140, [R189+0x2900] ;  /* 0x00290000bd8c783b */ /* 0x000fe20000004200 */
[C---:B------:R-:W-:Y:S02]  /*78f0*/  FMUL.FTZ R36, R3.reuse, R36 ;  /* 0x0000002403247220 */ /* 0x040fe40000410000 */
[----:B------:R-:W1:Y:S01]  /*7900*/  MUFU.EX2 R2, R2 ;  /* 0x0000000200027308 */ /* 0x000e620000000800 */
[C---:B------:R-:W-:Y:S02]  /*7910*/  FMUL.FTZ R37, R3.reuse, R37 ;  /* 0x0000002503257220 */ /* 0x040fe40000410000 */
[C---:B------:R-:W-:Y:S02]  /*7920*/  FMUL.FTZ R40, R3.reuse, R40 ;  /* 0x0000002803287220 */ /* 0x040fe40000410000 */
[C---:B------:R-:W-:Y:S02]  /*7930*/  FMUL.FTZ R41, R3.reuse, R41 ;  /* 0x0000002903297220 */ /* 0x040fe40000410000 */
[C---:B------:R-:W-:Y:S02]  /*7940*/  FMUL.FTZ R44, R3.reuse, R44 ;  /* 0x0000002c032c7220 */ /* 0x040fe40000410000 */
[C---:B------:R-:W-:Y:S01]  /*7950*/  FMUL.FTZ R45, R3.reuse, R45 ;  /* 0x0000002d032d7220 */ /* 0x040fe20000410000 */
[----:B------:R4:W-:Y:S01]  /*7960*/  MUFU.EX2 R228, R153 ;  /* 0x0000009900e47308 */ /* 0x0009e20000000800 */
        /* <DEDUP_REMOVED lines=9> */
[C---:B-1----:R-:W-:Y:S02]  /*7a00*/  FMUL.FTZ R6, R2.reuse, R130 ;  /* 0x0000008202067220 */ /* 0x042fe40000410000 */
[C---:B------:R-:W-:Y:S02]  /*7a10*/  FMUL.FTZ R7, R2.reuse, R131 ;  /* 0x0000008302077220 */ /* 0x040fe40000410000 */
[----:B------:R-:W-:Y:S01]  /*7a20*/  LDSM.16.MT88.4 R128, [R190+0x2900] ;  /* 0x00290000be80783b */ /* 0x000fe20000004200 */
[C---:B------:R-:W-:Y:S01]  /*7a30*/  FMUL.FTZ R10, R2.reuse, R102 ;  /* 0x00000066020a7220 */ /* 0x040fe20000410000 */
[----:B------:R-:W1:Y:S01]  /*7a40*/  MUFU.EX2 R167, R167 ;  /* 0x000000a700a77308 */ /* 0x000e620000000800 */
[C---:B------:R-:W-:Y:S02]  /*7a50*/  FMUL.FTZ R11, R2.reuse, R103 ;  /* 0x00000067020b7220 */ /* 0x040fe40000410000 */
[C---:B---3--:R-:W-:Y:S03]  /*7a60*/  HMMA.16816.F32 R4, R136.reuse, R12, R4 ;  /* 0x0000000c8804723c */ /* 0x048fe60000001804 */
[----:B------:R-:W2:Y:S02]  /*7a70*/  LDSM.16.MT88.4 R100, [R188+0x100] ;  /* 0x00010000bc64783b */ /* 0x000ea40000004200 */
[C---:B------:R-:W-:Y:S02]  /*7a80*/  FMUL.FTZ R18, R2.reuse, R110 ;  /* 0x0000006e02127220 */ /* 0x040fe40000410000 */
[C---:B------:R-:W-:Y:S01]  /*7a90*/  FMUL.FTZ R12, R3.reuse, R104 ;  /* 0x00000068030c7220 */ /* 0x040fe20000410000 */
[C---:B------:R-:W-:Y:S01]  /*7aa0*/  HMMA.16816.F32 R8, R136.reuse, R14, R8 ;  /* 0x0000000e8808723c */ /* 0x040fe20000001808 */
[----:B------:R-:W-:Y:S02]  /*7ab0*/  MUFU.EX2 R168, R168 ;  /* 0x000000a800a87308 */ /* 0x000fe40000000800 */
[----:B----4-:R-:W-:Y:S01]  /*7ac0*/  LDSM.16.MT88.4 R152, [R188+0x3900] ;  /* 0x00390000bc98783b */ /* 0x010fe20000004200 */
[C---:B------:R-:W-:Y:S02]  /*7ad0*/  FMUL.FTZ R13, R3.reuse, R105 ;  /* 0x00000069030d7220 */ /* 0x040fe40000410000 */
[C---:B------:R-:W-:Y:S02]  /*7ae0*/  FMUL.FTZ R19, R2.reuse, R111 ;  /* 0x0000006f02137220 */ /* 0x040fe40000410000 */
[C---:B------:R-:W-:Y:S03]  /*7af0*/  FMUL.FTZ R14, R2.reuse, R106 ;  /* 0x0000006a020e7220 */ /* 0x040fe60000410000 */
[----:B------:R-:W-:Y:S01]  /*7b00*/  LDSM.16.MT88.4 R108, [R190+0x2100] ;  /* 0x00210000be6c783b */ /* 0x000fe20000004200 */
[C---:B------:R-:W-:Y:S01]  /*7b10*/  FMUL.FTZ R15, R2.reuse, R107 ;  /* 0x0000006b020f7220 */ /* 0x040fe20000410000 */
[----:B------:R-:W3:Y:S01]  /*7b20*/  MUFU.EX2 R169, R169 ;  /* 0x000000a900a97308 */ /* 0x000ee20000000800 */
[C---:B------:R-:W-:Y:S02]  /*7b30*/  FMUL.FTZ R26, R2.reuse, R118 ;  /* 0x00000076021a7220 */ /* 0x040fe40000410000 */
[C---:B------:R-:W-:Y:S02]  /*7b40*/  FMUL.FTZ R27, R2.reuse, R119 ;  /* 0x00000077021b7220 */ /* 0x040fe40000410000 */
[C---:B------:R-:W-:Y:S01]  /*7b50*/  FMUL.FTZ R34, R2.reuse, R126 ;  /* 0x0000007e02227220 */ /* 0x040fe20000410000 */
[C---:B------:R-:W-:Y:S01]  /*7b60*/  HMMA.16816.F32 R12, R136.reuse, R20, R12 ;  /* 0x00000014880c723c */ /* 0x040fe2000000180c */
[----:B------:R-:W4:Y:S02]  /*7b70*/  LDSM.16.MT88.4 R104, [R195+0x2100] ;  /* 0x00210000c368783b */ /* 0x000f240000004200 */
        /* <DEDUP_REMOVED lines=14> */
[----:B------:R-:W-:Y:S01]  /*7c60*/  LDSM.16.MT88.4 R112, [R195+0x900] ;  /* 0x00090000c370783b */ /* 0x000fe20000004200 */
[C---:B------:R-:W-:Y:S01]  /*7c70*/  FMUL.FTZ R46, R2.reuse, R46 ;  /* 0x0000002e022e7220 */ /* 0x040fe20000410000 */
[C---:B------:R-:W-:Y:S01]  /*7c80*/  HMMA.16816.F32 R20, R136.reuse, R28, R20 ;  /* 0x0000001c8814723c */ /* 0x040fe20000001814 */
[----:B------:R-:W5:Y:S02]  /*7c90*/  MUFU.EX2 R216, R216 ;  /* 0x000000d800d87308 */ /* 0x000f640000000800 */
[C---:B------:R-:W-:Y:S02]  /*7ca0*/  FMUL.FTZ R47, R2.reuse, R47 ;  /* 0x0000002f022f7220 */ /* 0x040fe40000410000 */
        /* <DEDUP_REMOVED lines=9> */
[----:B------:R-:W-:Y:S01]  /*7d40*/  LDSM.16.MT88.4 R120, [R188+0x900] ;  /* 0x00090000bc78783b */ /* 0x000fe20000004200 */
        /* <DEDUP_REMOVED lines=8> */
[----:B------:R-:W2:Y:S03]  /*7dd0*/  LDSM.16.MT88.4 R100, [R189+0x2100] ;  /* 0x00210000bd64783b */ /* 0x000ea60000004200 */
[C---:B------:R-:W-:Y:S02]  /*7de0*/  FMUL.FTZ R62, R2.reuse, R62 ;  /* 0x0000003e023e7220 */ /* 0x040fe40000410000 */
[C---:B------:R-:W-:Y:S01]  /*7df0*/  FMUL.FTZ R63, R2.reuse, R63 ;  /* 0x0000003f023f7220 */ /* 0x040fe20000410000 */
[----:B------:R-:W-:Y:S01]  /*7e00*/  MUFU.EX2 R221, R221 ;  /* 0x000000dd00dd7308 */ /* 0x000fe20000000800 */
[C---:B----4-:R-:W-:Y:S04]  /*7e10*/  HMMA.16816.F32 R36, R136.reuse, R104, R36 ;  /* 0x000000688824723c */ /* 0x050fe80000001824 */
[C---:B------:R-:W-:Y:S02]  /*7e20*/  FMUL.FTZ R64, R3.reuse, R64 ;  /* 0x0000004003407220 */ /* 0x040fe40000410000 */
[C---:B------:R-:W-:Y:S02]  /*7e30*/  FMUL.FTZ R65, R3.reuse, R65 ;  /* 0x0000004103417220 */ /* 0x040fe40000410000 */
[C---:B------:R-:W-:Y:S01]  /*7e40*/  HMMA.16816.F32 R40, R136.reuse, R106, R40 ;  /* 0x0000006a8828723c */ /* 0x040fe20000001828 */
[----:B------:R-:W4:Y:S01]  /*7e50*/  LDSM.16.MT88.4 R104, [R188+0x2100] ;  /* 0x00210000bc68783b */ /* 0x000f220000004200 */
        /* <DEDUP_REMOVED lines=8> */
[----:B------:R-:W1:Y:S03]  /*7ee0*/  LDSM.16.MT88.4 R108, [R195+0x4100] ;  /* 0x00410000c36c783b */ /* 0x000e660000004200 */
[C---:B------:R-:W-:Y:S02]  /*7ef0*/  FMUL.FTZ R70, R2.reuse, R70 ;  /* 0x0000004602467220 */ /* 0x040fe40000410000 */
[C---:B------:R-:W-:Y:S01]  /*7f00*/  FMUL.FTZ R71, R2.reuse, R71 ;  /* 0x0000004702477220 */ /* 0x040fe20000410000 */
[----:B------:R-:W-:Y:S01]  /*7f10*/  MUFU.EX2 R224, R224 ;  /* 0x000000e000e07308 */ /* 0x000fe20000000800 */
[C---:B------:R-:W-:Y:S01]  /*7f20*/  FMUL.FTZ R72, R3.reuse, R72 ;  /* 0x0000004803487220 */ /* 0x040fe20000410000 */
[C---:B--2---:R-:W-:Y:S03]  /*7f30*/  HMMA.16816.F32 R52, R136.reuse, R100, R52 ;  /* 0x000000648834723c */ /* 0x044fe60000001834 */
[C---:B------:R-:W-:Y:S02]  /*7f40*/  FMUL.FTZ R73, R3.reuse, R73 ;  /* 0x0000004903497220 */ /* 0x040fe40000410000 */
[C---:B------:R-:W-:Y:S02]  /*7f50*/  FMUL.FTZ R74, R2.reuse, R74 ;  /* 0x0000004a024a7220 */ /* 0x040fe40000410000 */
[C---:B------:R-:W-:Y:S01]  /*7f60*/  FMUL.FTZ R75, R2.reuse, R75 ;  /* 0x0000004b024b7220 */ /* 0x040fe20000410000 */
[C---:B------:R-:W-:Y:S01]  /*7f70*/  HMMA.16816.F32 R56, R136.reuse, R102, R56 ;  /* 0x000000668838723c */ /* 0x040fe20000001838 */
[----:B------:R-:W2:Y:S01]  /*7f80*/  LDSM.16.MT88.4 R100, [R190+0x4100] ;  /* 0x00410000be64783b */ /* 0x000ea20000004200 */
        /* <DEDUP_REMOVED lines=8> */
[----:B------:R-:W4:Y:S03]  /*8010*/  LDSM.16.MT88.4 R104, [R189+0x4100] ;  /* 0x00410000bd68783b */ /* 0x000f260000004200 */
[C---:B------:R-:W-:Y:S02]  /*8020*/  FMUL.FTZ R80, R3.reuse, R80 ;  /* 0x0000005003507220 */ /* 0x040fe40000410000 */
[C---:B------:R-:W-:Y:S01]  /*8030*/  FMUL.FTZ R81, R3.reuse, R81 ;  /* 0x0000005103517220 */ /* 0x040fe20000410000 */
[----:B------:R-:W-:Y:S01]  /*8040*/  MUFU.EX2 R227, R227 ;  /* 0x000000e300e37308 */ /* 0x000fe20000000800 */
[C---:B-1----:R-:W-:Y:S04]  /*8050*/  HMMA.16816.F32 R68, R136.reuse, R108, R68 ;  /* 0x0000006c8844723c */ /* 0x042fe80000001844 */
[C---:B------:R-:W-:Y:S02]  /*8060*/  FMUL.FTZ R82, R2.reuse, R82 ;  /* 0x0000005202527220 */ /* 0x040fe40000410000 */
[C---:B------:R-:W-:Y:S02]  /*8070*/  FMUL.FTZ R83, R2.reuse, R83 ;  /* 0x0000005302537220 */ /* 0x040fe40000410000 */
[C---:B------:R-:W-:Y:S01]  /*8080*/  HMMA.16816.F32 R72, R136.reuse, R110, R72 ;  /* 0x0000006e8848723c */ /* 0x040fe20000001848 */
[----:B------:R-:W1:Y:S01]  /*8090*/  LDSM.16.MT88.4 R108, [R188+0x4100] ;  /* 0x00410000bc6c783b */ /* 0x000e620000004200 */
[----:B------:R-:W-:Y:S02]  /*80a0*/  MUFU.EX2 R229, R229 ;  /* 0x000000e500e57308 */ /* 0x000fe40000000800 */
[C---:B------:R-:W-:Y:S02]  /*80b0*/  FMUL.FTZ R84, R3.reuse, R84 ;  /* 0x0000005403547220 */ /* 0x040fe40000410000 */
[----:B------:R-:W-:Y:S02]  /*80c0*/  FMUL.FTZ R85, R3, R85 ;  /* 0x0000005503557220 */ /* 0x000fe40000410000 */
[C---:B------:R-:W-:Y:S01]  /*80d0*/  FMUL.FTZ R86, R2.reuse, R86 ;  /* 0x0000005602567220 */ /* 0x040fe20000410000 */
[C---:B--2---:R-:W-:Y:S03]  /*80e0*/  HMMA.16816.F32 R76, R136.reuse, R100, R76 ;  /* 0x00000064884c723c */ /* 0x044fe6000000184c */
[C---:B------:R-:W-:Y:S01]  /*80f0*/  FMUL.FTZ R87, R2.reuse, R87 ;  /* 0x0000005702577220 */ /* 0x040fe20000410000 */
[----:B------:R-:W-:Y:S01]  /*8100*/  MUFU.EX2 R230, R230 ;  /* 0x000000e600e67308 */ /* 0x000fe20000000800 */
[--C-:B------:R-:W-:Y:S02]  /*8110*/  FFMA.FTZ R171, R171, c[0x0][0x2d0], -R144.reuse ;  /* 0x0000b400abab7a23 */ /* 0x100fe40000010890 */
[C---:B------:R-:W-:Y:S01]  /*8120*/  FMUL.FTZ R88, R3.reuse, R88 ;  /* 0x0000005803587220 */ /* 0x040fe20000410000 */
[C---:B------:R-:W-:Y:S04]  /*8130*/  HMMA.16816.F32 R80, R136.reuse, R102, R80 ;  /* 0x000000668850723c */ /* 0x040fe80000001850 */
[----:B------:R-:W-:Y:S01]  /*8140*/  FMUL.FTZ R89, R3, R89 ;  /* 0x0000005903597220 */ /* 0x000fe20000410000 */
[----:B------:R-:W-:Y:S01]  /*8150*/  F2FP.PACK_AB R100, R167, R166 ;  /* 0x000000a6a764723e */ /* 0x000fe200000000ff */
[C---:B------:R-:W-:Y:S01]  /*8160*/  FMUL.FTZ R90, R2.reuse, R90 ;  /* 0x0000005a025a7220 */ /* 0x040fe20000410000 */
[----:B---3--:R-:W-:Y:S01]  /*8170*/  F2FP.PACK_AB R102, R169, R168 ;  /* 0x000000a8a966723e */ /* 0x008fe200000000ff */
[C---:B----4-:R-:W-:Y:S01]  /*8180*/  HMMA.16816.F32 R84, R136.reuse, R104, R84 ;  /* 0x000000688854723c */ /* 0x050fe20000001854 */
[----:B------:R-:W2:Y:S03]  /*8190*/  MUFU.EX2 R171, R171 ;  /* 0x000000ab00ab7308 */ /* 0x000ea60000000800 */
[----:B------:R-:W-:Y:S01]  /*81a0*/  FMUL.FTZ R91, R2, R91 ;  /* 0x0000005b025b7220 */ /* 0x000fe20000410000 */
[----:B-----5:R-:W-:Y:S01]  /*81b0*/  F2FP.PACK_AB R103, R216, R215 ;  /* 0x000000d7d867723e */ /* 0x020fe200000000ff */
[C---:B------:R-:W-:Y:S02]  /*81c0*/  FMUL.FTZ R92, R3.reuse, R92 ;  /* 0x0000005c035c7220 */ /* 0x040fe40000410000 */
[C---:B------:R-:W-:Y:S03]  /*81d0*/  FMUL.FTZ R93, R3.reuse, R93 ;  /* 0x0000005d035d7220 */ /* 0x040fe60000410000 */
[C---:B------:R-:W-:Y:S01]  /*81e0*/  HMMA.16816.F32 R88, R136.reuse, R106, R88 ;  /* 0x0000006a8858723c */ /* 0x040fe20000001858 */
[----:B------:R-:W3:Y:S01]  /*81f0*/  LDSM.16.MT88.4 R104, [R189+0x900] ;  /* 0x00090000bd68783b */ /* 0x000ee20000004200 */
[----:B------:R-:W-:Y:S01]  /*8200*/  MUFU.EX2 R231, R231 ;  /* 0x000000e700e77308 */ /* 0x000fe20000000800 */
[C---:B------:R-:W-:Y:S02]  /*8210*/  FMUL.FTZ R94, R2.reuse, R94 ;  /* 0x0000005e025e7220 */ /* 0x040fe40000410000 */
[C---:B------:R-:W-:Y:S02]  /*8220*/  FMUL.FTZ R95, R2.reuse, R95 ;  /* 0x0000005f025f7220 */ /* 0x040fe40000410000 */
[C---:B------:R-:W-:Y:S02]  /*8230*/  FMUL.FTZ R96, R3.reuse, R96 ;  /* 0x0000006003607220 */ /* 0x040fe40000410000 */
[----:B------:R-:W-:Y:S03]  /*8240*/  FMUL.FTZ R97, R3, R97 ;  /* 0x0000006103617220 */ /* 0x000fe60000410000 */
[C---:B-1----:R-:W-:Y:S03]  /*8250*/  HMMA.16816.F32 R92, R136.reuse, R108, R92 ;  /* 0x0000006c885c723c */ /* 0x042fe6000000185c */
[C---:B------:R-:W-:Y:S01]  /*8260*/  FMUL.FTZ R98, R2.reuse, R98 ;  /* 0x0000006202627220 */ /* 0x040fe20000410000 */
[----:B--2---:R-:W-:Y:S01]  /*8270*/  F2FP.PACK_AB R101, R171, R170 ;  /* 0x000000aaab65723e */ /* 0x004fe200000000ff */
[C---:B------:R-:W-:Y:S02]  /*8280*/  FMUL.FTZ R99, R2.reuse, R99 ;  /* 0x0000006302637220 */ /* 0x040fe40000410000 */
[--C-:B------:R-:W-:Y:S02]  /*8290*/  FFMA.FTZ R217, R217, c[0x0][0x2d0], -R144.reuse ;  /* 0x0000b400d9d97a23 */ /* 0x100fe40000010890 */
[----:B------:R-:W-:Y:S03]  /*82a0*/  FFMA.FTZ R144, R133, c[0x0][0x2d0], -R144 ;  /* 0x0000b40085907a23 */ /* 0x000fe60000010890 */
[----:B------:R-:W-:Y:S01]  /*82b0*/  HMMA.16816.F32 R96, R136, R110, R96 ;  /* 0x0000006e8860723c */ /* 0x000fe20000001860 */
[----:B------:R-:W1:Y:S01]  /*82c0*/  LDSM.16.MT88.4 R108, [R188+0x2900] ;  /* 0x00290000bc6c783b */ /* 0x000e620000004200 */
[----:B------:R2:W-:Y:S01]  /*82d0*/  MUFU.EX2 R232, R144 ;  /* 0x0000009000e87308 */ /* 0x0005e20000000800 */
[----:B------:R-:W-:Y:S02]  /*82e0*/  FFMA.FTZ R160, R3, R206, R160 ;  /* 0x000000ce03a07223 */ /* 0x000fe400000100a0 */
[----:B------:R-:W-:Y:S02]  /*82f0*/  FFMA.FTZ R165, R2, R207, R165 ;  /* 0x000000cf02a57223 */ /* 0x000fe400000100a5 */
[----:B------:R-:W-:Y:S01]  /*8300*/  FADD.FTZ R135, R135, R160 ;  /* 0x000000a087877221 */ /* 0x000fe20000010000 */
[C---:B------:R-:W-:Y:S01]  /*8310*/  HMMA.16816.F32 R4, R100.reuse, R112, R4 ;  /* 0x000000706404723c */ /* 0x040fe20000001804 */
[----:B------:R-:W-:Y:S03]  /*8320*/  LDSM.16.MT88.4 R136, [R189+0x3100] ;  /* 0x00310000bd88783b */ /* 0x000fe60000004200 */
[----:B------:R-:W4:Y:S01]  /*8330*/  MUFU.EX2 R217, R217 ;  /* 0x000000d900d97308 */ /* 0x000f220000000800 */
        /* <DEDUP_REMOVED lines=8> */
[----:B------:R-:W-:Y:S02]  /*83c0*/  FADD.FTZ R3, R162, R3 ;  /* 0x00000003a2037221 */ /* 0x000fe40000010000 */
[----:B------:R-:W-:Y:S02]  /*83d0*/  FADD.FTZ R166, R166, R161 ;  /* 0x000000a1a6a67221 */ /* 0x000fe40000010000 */
[C---:B------:R-:W-:Y:S01]  /*83e0*/  HMMA.16816.F32 R16, R100.reuse, R118, R16 ;  /* 0x000000766410723c */ /* 0x040fe20000001810 */
[----:B------:R-:W-:Y:S03]  /*83f0*/  LDSM.16.MT88.4 R116, [R189+0x4900] ;  /* 0x00490000bd74783b */ /* 0x000fe60000004200 */
[----:B------:R-:W-:Y:S01]  /*8400*/  FADD.FTZ R2, R170, R3 ;  /* 0x00000003aa027221 */ /* 0x000fe20000010000 */
[----:B------:R-:W-:Y:S01]  /*8410*/  MOV R3, R0 ;  /* 0x0000000000037202 */ /* 0x000fe20000000f00 */
[----:B------:R-:W-:Y:S02]  /*8420*/  FADD.FTZ R167, R167, R166 ;  /* 0x000000a6a7a77221 */ /* 0x000fe40000010000 */
[C---:B---3--:R-:W-:Y:S04]  /*8430*/  HMMA.16816.F32 R20, R100.reuse, R104, R20 ;  /* 0x000000686414723c */ /* 0x048fe80000001814 */
[----:B------:R-:W-:Y:S02]  /*8440*/  FADD.FTZ R2, R171, R2 ;  /* 0x00000002ab027221 */ /* 0x000fe40000010000 */
[----:B------:R-:W-:Y:S02]  /*8450*/  FADD.FTZ R168, R168, R167 ;  /* 0x000000a7a8a87221 */ /* 0x000fe40000010000 */
[C---:B------:R-:W-:Y:S01]  /*8460*/  HMMA.16816.F32 R24, R100.reuse, R106, R24 ;  /* 0x0000006a6418723c */ /* 0x040fe20000001818 */
[----:B------:R-:W2:Y:S03]  /*8470*/  LDSM.16.MT88.4 R104, [R195+0x4900] ;  /* 0x00490000c368783b */ /* 0x000ea60000004200 */
[----:B------:R-:W-:Y:S01]  /*8480*/  FADD.FTZ R215, R215, R2 ;  /* 0x00000002d7d77221 */ /* 0x000fe20000010000 */
[----:B------:R-:W-:Y:S01]  /*8490*/  MOV R2, R132 ;  /* 0x0000008400027202 */ /* 0x000fe20000000f00 */
        /* <DEDUP_REMOVED lines=23> */
[C---:B------:R-:W-:Y:S08]  /*8610*/  HMMA.16816.F32 R84, R100.reuse, R116, R84 ;  /* 0x000000746454723c */ /* 0x040ff00000001854 */
[C---:B------:R-:W-:Y:S01]  /*8620*/  HMMA.16816.F32 R88, R100.reuse, R118, R88 ;  /* 0x000000766458723c */ /* 0x040fe20000001858 */
[----:B------:R-:W5:Y:S07]  /*8630*/  LDSM.16.MT88.4 R116, [R195+0x3100] ;  /* 0x00310000c374783b */ /* 0x000f6e0000004200 */
[C---:B-1----:R-:W-:Y:S08]  /*8640*/  HMMA.16816.F32 R92, R100.reuse, R108, R92 ;  /* 0x0000006c645c723c */ /* 0x042ff0000000185c */
[----:B------:R-:W-:Y:S01]  /*8650*/  HMMA.16816.F32 R96, R100, R110, R96 ;  /* 0x0000006e6460723c */ /* 0x000fe20000001860 */
[----:B------:R-:W-:Y:S06]  /*8660*/  LDSM.16.MT88.4 R108, [R195+0x5100] ;  /* 0x00510000c36c783b */ /* 0x000fec0000004200 */
[----:B------:R-:W-:Y:S01]  /*8670*/  F2FP.PACK_AB R100, R219, R218 ;  /* 0x000000dadb64723e */ /* 0x000fe200000000ff */
[----:B------:R-:W-:Y:S01]  /*8680*/  FADD.FTZ R218, R218, R169 ;  /* 0x000000a9dada7221 */ /* 0x000fe20000010000 */
[----:B------:R-:W-:Y:S03]  /*8690*/  F2FP.PACK_AB R102, R221, R220 ;  /* 0x000000dcdd66723e */ /* 0x000fe600000000ff */
[----:B----4-:R-:W-:Y:S01]  /*86a0*/  F2FP.PACK_AB R101, R222, R217 ;  /* 0x000000d9de65723e */ /* 0x010fe200000000ff */
        /* <DEDUP_REMOVED lines=10> */
[----:B------:R-:W1:Y:S07]  /*8750*/  LDSM.16.MT88.4 R104, [R188+0x3100] ;  /* 0x00310000bc68783b */ /* 0x000e6e0000004200 */
[C---:B------:R-:W-:Y:S08]  /*8760*/  HMMA.16816.F32 R12, R100.reuse, R120, R12 ;  /* 0x00000078640c723c */ /* 0x040ff0000000180c */
[C---:B------:R-:W-:Y:S08]  /*8770*/  HMMA.16816.F32 R16, R100.reuse, R122, R16 ;  /* 0x0000007a6410723c */ /* 0x040ff00000001810 */
[C---:B---3--:R-:W-:Y:S08]  /*8780*/  HMMA.16816.F32 R20, R100.reuse, R112, R20 ;  /* 0x000000706414723c */ /* 0x048ff00000001814 */
[C---:B------:R-:W-:Y:S01]  /*8790*/  HMMA.16816.F32 R24, R100.reuse, R114, R24 ;  /* 0x000000726418723c */ /* 0x040fe20000001818 */
[----:B------:R-:W2:Y:S07]  /*87a0*/  LDSM.16.MT88.4 R112, [R190+0x5100] ;  /* 0x00510000be70783b */ /* 0x000eae0000004200 */
[C---:B------:R-:W-:Y:S08]  /*87b0*/  HMMA.16816.F32 R28, R100.reuse, R124, R28 ;  /* 0x0000007c641c723c */ /* 0x040ff0000000181c */
[C---:B------:R-:W-:Y:S01]  /*87c0*/  HMMA.16816.F32 R32, R100.reuse, R126, R32 ;  /* 0x0000007e6420723c */ /* 0x040fe20000001820 */
[----:B------:R-:W-:Y:S07]  /*87d0*/  LDSM.16.MT88.4 R124, [R188+0x1900] ;  /* 0x00190000bc7c783b */ /* 0x000fee0000004200 */
[C---:B-----5:R-:W-:Y:S08]  /*87e0*/  HMMA.16816.F32 R36, R100.reuse, R116, R36 ;  /* 0x000000746424723c */ /* 0x060ff00000001824 */
        /* <DEDUP_REMOVED lines=18> */
[C---:B------:R-:W-:Y:S04]  /*8910*/  HMMA.16816.F32 R68, R100.reuse, R108, R68 ;  /* 0x0000006c6444723c */ /* 0x040fe80000001844 */
[----:B------:R-:W-:Y:S02]  /*8920*/  FADD.FTZ R207, R231, R230 ;  /* 0x000000e6e7cf7221 */ /* 0x000fe40000010000 */
[----:B------:R-:W-:Y:S02]  /*8930*/  FADD.FTZ R206, R228, R227 ;  /* 0x000000e3e4ce7221 */ /* 0x000fe40000010000 */
[C---:B------:R-:W-:Y:S01]  /*8940*/  HMMA.16816.F32 R72, R100.reuse, R110, R72 ;  /* 0x0000006e6448723c */ /* 0x040fe20000001848 */
[----:B------:R-:W4:Y:S03]  /*8950*/  LDSM.16.MT88.4 R108, [R195+0x1900] ;  /* 0x00190000c36c783b */ /* 0x000f260000004200 */
[----:B------:R-:W-:Y:S04]  /*8960*/  FADD.FTZ R207, R232, R207 ;  /* 0x000000cfe8cf7221 */ /* 0x000fe80000010000 */
[C---:B--2---:R-:W-:Y:S08]  /*8970*/  HMMA.16816.F32 R76, R100.reuse, R112, R76 ;  /* 0x00000070644c723c */ /* 0x044ff0000000184c */
[C---:B------:R-:W-:Y:S01]  /*8980*/  HMMA.16816.F32 R80, R100.reuse, R114, R80 ;  /* 0x000000726450723c */ /* 0x040fe20000001850 */
[----:B------:R-:W2:Y:S07]  /*8990*/  LDSM.16.MT88.4 R112, [R190+0x1900] ;  /* 0x00190000be70783b */ /* 0x000eae0000004200 */
[C---:B---3--:R-:W-:Y:S08]  /*89a0*/  HMMA.16816.F32 R84, R100.reuse, R116, R84 ;  /* 0x000000746454723c */ /* 0x048ff00000001854 */
[C---:B------:R-:W-:Y:S01]  /*89b0*/  HMMA.16816.F32 R88, R100.reuse, R118, R88 ;  /* 0x000000766458723c */ /* 0x040fe20000001858 */
[----:B------:R-:W3:Y:S07]  /*89c0*/  LDSM.16.MT88.4 R116, [R189+0x1900] ;  /* 0x00190000bd74783b */ /* 0x000eee0000004200 */
[C---:B-1----:R-:W-:Y:S08]  /*89d0*/  HMMA.16816.F32 R92, R100.reuse, R104, R92 ;  /* 0x00000068645c723c */ /* 0x042ff0000000185c */
[----:B------:R-:W-:Y:S08]  /*89e0*/  HMMA.16816.F32 R96, R100, R106, R96 ;  /* 0x0000006a6460723c */ /* 0x000ff00000001860 */
[C---:B----4-:R-:W-:Y:S01]  /*89f0*/  HMMA.16816.F32 R128, R136.reuse, R108, R4 ;  /* 0x0000006c8880723c */ /* 0x050fe20000001804 */
[----:B------:R-:W1:Y:S07]  /*8a00*/  LDSM.16.MT88.4 R4, [R190+0x5900] ;  /* 0x00590000be04783b */ /* 0x000e6e0000004200 */
[C---:B------:R-:W-:Y:S01]  /*8a10*/  HMMA.16816.F32 R100, R136.reuse, R110, R8 ;  /* 0x0000006e8864723c */ /* 0x040fe20000001808 */
[----:B------:R-:W4:Y:S07]  /*8a20*/  LDSM.16.MT88.4 R8, [R189+0x5900] ;  /* 0x00590000bd08783b */ /* 0x000f2e0000004200 */
[C---:B--2---:R-:W-:Y:S01]  /*8a30*/  HMMA.16816.F32 R104, R136.reuse, R112, R12 ;  /* 0x000000708868723c */ /* 0x044fe2000000180c */
[----:B------:R-:W2:Y:S07]  /*8a40*/  LDSM.16.MT88.4 R12, [R188+0x5900] ;  /* 0x00590000bc0c783b */ /* 0x000eae0000004200 */
[C---:B------:R-:W-:Y:S08]  /*8a50*/  HMMA.16816.F32 R108, R136.reuse, R114, R16 ;  /* 0x00000072886c723c */ /* 0x040ff00000001810 */
        /* <DEDUP_REMOVED lines=16> */
[C---:B----4-:R-:W-:Y:S07]  /*8b60*/  HMMA.16816.F32 R84, R136.reuse, R8, R84 ;  /* 0x000000088854723c */ /* 0x050fee0000001854 */
[----:B------:R-:W-:Y:S01]  /*8b70*/  MOV R8, R132 ;  /* 0x0000008400087202 */ /* 0x000fe20000000f00 */
[C---:B------:R-:W-:Y:S08]  /*8b80*/  HMMA.16816.F32 R88, R136.reuse, R10, R88 ;  /* 0x0000000a8858723c */ /* 0x040ff00000001858 */
[C---:B--2---:R-:W-:Y:S08]  /*8b90*/  HMMA.16816.F32 R92, R136.reuse, R12, R92 ;  /* 0x0000000c885c723c */ /* 0x044ff0000000185c */
[----:B------:R-:W-:Y:S01]  /*8ba0*/  HMMA.16816.F32 R96, R136, R14, R96 ;  /* 0x0000000e8860723c */ /* 0x000fe20000001860 */
[----:B------:R-:W-:-:S07]  /*8bb0*/  @P0 BRA `(.L_x_3503) ;  /* 0xffffc89000000947 */ /* 0x000fce000383ffff */
.L_x_3492:
        /* <DEDUP_REMOVED lines=28> */
.L_x_3505:
[----:B------:R-:W-:Y:S02]  /*8d80*/  ULDC UR4, c[0x0][0x32c] ;  /* 0x0000cb0000047ab9 */ /* 0x000fe40000000800 */
[----:B------:R-:W-:-:S03]  /*8d90*/  UISETP.NE.AND UP2, UPT, UR25, UR4, UPT ;  /* 0x000000041900728c */ /* 0x000fc6000bf45270 */
[----:B------:R-:W-:Y:S02]  /*8da0*/  ULDC.64 UR4, c[0x0][0x330] ;  /* 0x0000cc0000047ab9 */ /* 0x000fe40000000a00 */
[----:B------:R-:W-:-:S07]  /*8db0*/  UIMAD.WIDE.U32 UR26, UR24, UR4, URZ ;  /* 0x00000004181a72a5 */ /* 0x000fce000f8e003f */
[----:B------:R-:W-:Y:S02]  /*8dc0*/  @UP2 UMOV UR25, UR27 ;  /* 0x0000001b00192c82 */ /* 0x000fe40008000000 */
[----:B------:R-:W-:Y:S02]  /*8dd0*/  @UP2 USHF.R.U32.HI UR24, URZ, UR5, UR25 ;  /* 0x000000053f182299 */ /* 0x000fe40008011619 */
.L_x_3506:
[----:B------:R-:W-:Y:S02]  /*8de0*/  ULDC UR4, c[0x0][0x32c] ;  /* 0x0000cb0000047ab9 */ /* 0x000fe40000000800 */
[----:B------:R-:W-:-:S04]  /*8df0*/  UIMAD UR4, UR24, UR4, URZ ;  /* 0x00000004180472a4 */ /* 0x000fc8000f8e023f */
[----:B------:R-:W-:-:S04]  /*8e00*/  UISETP.LT.AND UP2, UPT, UR21, UR4, UPT ;  /* 0x000000041500728c */ /* 0x000fc8000bf41270 */
[----:B------:R-:W-:-:S04]  /*8e10*/  USEL UR21, UR21, UR4, !UP2 ;  /* 0x0000000415157287 */ /* 0x000fc8000d000000 */
.L_x_3504:
        /* <DEDUP_REMOVED lines=17> */
.L_x_3510:
        /* <DEDUP_REMOVED lines=58> */
.L_x_3508:
[C---:B--23--:R-:W-:Y:S01]  /*92d0*/  HMMA.16816.F32 R4, R136.reuse, R140, RZ ;  /* 0x0000008c8804723c */ /* 0x04cfe200000018ff */
[----:B------:R-:W-:Y:S01]  /*92e0*/  LDSM.16.M88.4 R164, [R192+0x6100] ;  /* 0x00610000c0a4783b */ /* 0x000fe20000000200 */
[----:B------:R-:W-:Y:S05]  /*92f0*/  UISETP.GT.AND UP2, UPT, UR20, UR9, UPT ;  /* 0x000000091400728c */ /* 0x000fea000bf44270 */
[----:B------:R-:W0:Y:S01]  /*9300*/  LDGDEPBAR ;  /* 0x00000000000079af */ /* 0x000e220000000000 */
[C---:B------:R-:W-:Y:S01]  /*9310*/  HMMA.16816.F32 R8, R136.reuse, R142, RZ ;  /* 0x0000008e8808723c */ /* 0x040fe200000018ff */
[----:B------:R-:W-:Y:S04]  /*9320*/  PLOP3.LUT P0, PT, PT, PT, UP2, 0x40, 0x0 ;  /* 0x000000000000781c */ /* 0x000fe80003f0e828 */
[----:B------:R-:W2:Y:S03]  /*9330*/  LDSM.16.M88.4 R140, [R193+0xc100] ;  /* 0x00c10000c18c783b */ /* 0x000ea60000000200 */
[C---:B----4-:R-:W-:Y:S03]  /*9340*/  HMMA.16816.F32 R12, R136.reuse, R16, RZ ;  /* 0x00000010880c723c */ /* 0x050fe600000018ff */
[----:B------:R-:W3:Y:S05]  /*9350*/  LDSM.16.M88.4 R168, [R192+0x6900] ;  /* 0x00690000c0a8783b */ /* 0x000eea0000000200 */
[C---:B------:R-:W-:Y:S01]  /*9360*/  HMMA.16816.F32 R16, R136.reuse, R18, RZ ;  /* 0x000000128810723c */ /* 0x040fe200000018ff */
[----:B------:R-:W-:Y:S07]  /*9370*/  LDSM.16.M88.4 R172, [R192+0x7900] ;  /* 0x00790000c0ac783b */ /* 0x000fee0000000200 */
[C---:B-1----:R-:W-:Y:S08]  /*9380*/  HMMA.16816.F32 R20, R136.reuse, R24, RZ ;  /* 0x000000188814723c */ /* 0x042ff000000018ff */
[C---:B------:R-:W-:Y:S08]  /*9390*/  HMMA.16816.F32 R24, R136.reuse, R26, RZ ;  /* 0x0000001a8818723c */ /* 0x040ff000000018ff */
[C---:B------:R-:W-:Y:S08]  /*93a0*/  HMMA.16816.F32 R28, R136.reuse, R32, RZ ;  /* 0x00000020881c723c */ /* 0x040ff000000018ff */
[----:B------:R-:W-:Y:S01]  /*93b0*/  HMMA.16816.F32 R32, R136, R34, RZ ;  /* 0x000000228820723c */ /* 0x000fe200000018ff */
[----:B------:R-:W1:Y:S07]  /*93c0*/  LDSM.16.M88.4 R136, [R192+0x7100] ;  /* 0x00710000c088783b */ /* 0x000e6e0000000200 */
[C---:B------:R-:W-:Y:S08]  /*93d0*/  HMMA.16816.F32 R4, R144.reuse, R148, R4 ;  /* 0x000000949004723c */ /* 0x040ff00000001804 */
[C---:B------:R-:W-:Y:S01]  /*93e0*/  HMMA.16816.F32 R8, R144.reuse, R150, R8 ;  /* 0x000000969008723c */ /* 0x040fe20000001808 */
[----:B------:R-:W-:Y:S07]  /*93f0*/  LDSM.16.M88.4 R148, [R191+0xc100] ;  /* 0x00c10000bf94783b */ /* 0x000fee0000000200 */
[C---:B------:R-:W-:Y:S08]  /*9400*/  HMMA.16816.F32 R12, R144.reuse, R152, R12 ;  /* 0x00000098900c723c */ /* 0x040ff0000000180c */
[C---:B------:R-:W-:Y:S01]  /*9410*/  HMMA.16816.F32 R16, R144.reuse, R154, R16 ;  /* 0x0000009a9010723c */ /* 0x040fe20000001810 */
[----:B------:R-:W4:Y:S07]  /*9420*/  LDSM.16.M88.4 R152, [R184] ;  /* 0x00000000b898783b */ /* 0x000f2e0000000200 */
[C---:B------:R-:W-:Y:S08]  /*9430*/  HMMA.16816.F32 R20, R144.reuse, R156, R20 ;  /* 0x0000009c9014723c */ /* 0x040ff00000001814 */
[C---:B------:R-:W-:Y:S01]  /*9440*/  HMMA.16816.F32 R24, R144.reuse, R158, R24 ;  /* 0x0000009e9018723c */ /* 0x040fe20000001818 */
[----:B------:R-:W5:Y:S07]  /*9450*/  LDSM.16.M88.4 R156, [R184+0x800] ;  /* 0x00080000b89c783b */ /* 0x000f6e0000000200 */
[C---:B------:R-:W-:Y:S08]  /*9460*/  HMMA.16816.F32 R28, R144.reuse, R160, R28 ;  /* 0x000000a0901c723c */ /* 0x040ff0000000181c */
[----:B------:R-:W-:Y:S01]  /*9470*/  HMMA.16816.F32 R32, R144, R162, R32 ;  /* 0x000000a29020723c */ /* 0x000fe20000001820 */
[----:B------:R-:W4:Y:S06]  /*9480*/  LDSM.16.M88.4 R144, [R184+0x1000] ;  /* 0x00100000b890783b */ /* 0x000f2c0000000200 */
[----:B------:R-:W4:Y:S01]  /*9490*/  LDSM.16.M88.4 R160, [R184+0x1800] ;  /* 0x00180000b8a0783b */ /* 0x000f220000000200 */
[C---:B--2---:R-:W-:Y:S08]  /*94a0*/  HMMA.16816.F32 R4, R140.reuse, R164, R4 ;  /* 0x000000a48c04723c */ /* 0x044ff00000001804 */
[C---:B------:R-:W-:Y:S01]  /*94b0*/  HMMA.16816.F32 R8, R140.reuse, R166, R8 ;  /* 0x000000a68c08723c */ /* 0x040fe20000001808 */
[----:B------:R-:W-:Y:S07]  /*94c0*/  LDSM.16.M88.4 R164, [R197+0x8100] ;  /* 0x00810000c5a4783b */ /* 0x000fee0000000200 */
        /* <DEDUP_REMOVED lines=8> */
[----:B------:R-:W2:Y:S06]  /*9550*/  LDSM.16.M88.4 R140, [R197+0x9100] ;  /* 0x00910000c58c783b */ /* 0x000eac0000000200 */
[----:B------:R-:W3:Y:S01]  /*9560*/  LDSM.16.M88.4 R172, [R197+0x9900] ;  /* 0x00990000c5ac783b */ /* 0x000ee20000000200 */
[C---:B----4-:R-:W-:Y:S08]  /*9570*/  HMMA.16816.F32 R4, R148.reuse, R152, R4 ;  /* 0x000000989404723c */ /* 0x050ff00000001804 */
[C---:B------:R-:W-:Y:S01]  /*9580*/  HMMA.16816.F32 R8, R148.reuse, R154, R8 ;  /* 0x0000009a9408723c */ /* 0x040fe20000001808 */
[----:B------:R-:W-:Y:S07]  /*9590*/  LDSM.16.M88.4 R152, [R183] ;  /* 0x00000000b798783b */ /* 0x000fee0000000200 */
[C---:B-----5:R-:W-:Y:S08]  /*95a0*/  HMMA.16816.F32 R12, R148.reuse, R156, R12 ;  /* 0x0000009c940c723c */ /* 0x060ff0000000180c */
        /* <DEDUP_REMOVED lines=135> */
[----:B------:R-:W-:Y:S02]  /*9e20*/  IADD3 R139, -R213, 0x10, RZ ;  /* 0x00000010d58b7810 */ /* 0x000fe40007ffe1ff */
[----:B------:R-:W-:Y:S01]  /*9e30*/  LEA.HI.X R136, R135, c[0x0][0x1cc], R0, 0x1, P0 ;  /* 0x0000730087887a11 */ /* 0x000fe200000f0c00 */
[----:B------:R-:W1:Y:S01]  /*9e40*/  SHFL.IDX PT, R132, R142, 0x1, 0x181f ;  /* 0x00381f008e847f89 */ /* 0x000e6200000e0000 */
[----:B------:R-:W-:Y:S01]  /*9e50*/  IMAD.SHL.U32 R0, R208, 0x2, RZ ;  /* 0x00000002d0007824 */ /* 0x000fe200078e00ff */
[----:B------:R-:W-:Y:S02]  /*9e60*/  LOP3.LUT R139, R139, 0xf, RZ, 0xc0, !PT ;  /* 0x0000000f8b8b7812 */ /* 0x000fe400078ec0ff */
        /* <DEDUP_REMOVED lines=23> */
.L_x_3509:
        /* <DEDUP_REMOVED lines=59> */
[----:B------:R-:W-:Y:S02]  /*a390*/  FMUL.FTZ R133, R2, c[0x0][0x2d0] ;  /* 0x0000b40002857a20 */ /* 0x000fe40000410000 */
[--C-:B------:R-:W-:Y:S01]  /*a3a0*/  FFMA.FTZ R5, R5, c[0x0][0x2d0], -R163.reuse ;  /* 0x0000b40005057a23 */ /* 0x100fe200000108a3 */
[----:B------:R-:W-:Y:S01]  /*a3b0*/  MUFU.EX2 R7, R7 ;  /* 0x0000000700077308 */ /* 0x000fe20000000800 */
[--C-:B------:R-:W-:Y:S02]  /*a3c0*/  FFMA.FTZ R134, R8, c[0x0][0x2d0], -R163.reuse ;  /* 0x0000b40008867a23 */ /* 0x100fe400000108a3 */
[----:B------:R-:W-:Y:S02]  /*a3d0*/  FFMA.FTZ R135, R9, c[0x0][0x2d0], -R163 ;  /* 0x0000b40009877a23 */ /* 0x000fe400000108a3 */
[----:B------:R-:W-:Y:S02]  /*a3e0*/  FFMA.FTZ R162, R11, c[0x0][0x2d0], -R161 ;  /* 0x0000b4000ba27a23 */ /* 0x000fe400000108a1 */
[--C-:B------:R-:W-:Y:S02]  /*a3f0*/  FFMA.FTZ R164, R12, c[0x0][0x2d0], -R163.reuse ;  /* 0x0000b4000ca47a23 */ /* 0x100fe400000108a3 */
[----:B------:R-:W-:Y:S01]  /*a400*/  FFMA.FTZ R165, R13, c[0x0][0x2d0], -R163 ;  /* 0x0000b4000da57a23 */ /* 0x000fe200000108a3 */
[----:B------:R2:W3:Y:S01]  /*a410*/  MUFU.EX2 R2, R133 ;  /* 0x0000008500027308 */ /* 0x0004e20000000800 */
[--C-:B------:R-:W-:Y:S02]  /*a420*/  FFMA.FTZ R166, R14, c[0x0][0x2d0], -R161.reuse ;  /* 0x0000b4000ea67a23 */ /* 0x100fe400000108a1 */
[----:B------:R-:W-:Y:S02]  /*a430*/  FFMA.FTZ R167, R15, c[0x0][0x2d0], -R161 ;  /* 0x0000b4000fa77a23 */ /* 0x000fe400000108a1 */
[----:B------:R-:W-:Y:S01]  /*a440*/  LDSM.16.MT88.4 R12, [R188+0x4100] ;  /* 0x00410000bc0c783b */ /* 0x000fe20000004200 */
[--C-:B------:R-:W-:Y:S02]  /*a450*/  FFMA.FTZ R168, R16, c[0x0][0x2d0], -R163.reuse ;  /* 0x0000b40010a87a23 */ /* 0x100fe400000108a3 */
[----:B------:R-:W-:Y:S02]  /*a460*/  FFMA.FTZ R169, R17, c[0x0][0x2d0], -R163 ;  /* 0x0000b40011a97a23 */ /* 0x000fe400000108a3 */
[----:B------:R-:W-:Y:S01]  /*a470*/  MUFU.EX2 R160, R160 ;  /* 0x000000a000a07308 */ /* 0x000fe20000000800 */
[--C-:B------:R-:W-:Y:S02]  /*a480*/  FFMA.FTZ R170, R18, c[0x0][0x2d0], -R161.reuse ;  /* 0x0000b40012aa7a23 */ /* 0x100fe400000108a1 */
[----:B------:R-:W-:Y:S02]  /*a490*/  FFMA.FTZ R171, R19, c[0x0][0x2d0], -R161 ;  /* 0x0000b40013ab7a23 */ /* 0x000fe400000108a1 */
[----:B------:R-:W-:Y:S01]  /*a4a0*/  LDSM.16.MT88.4 R16, [R190+0x900] ;  /* 0x00090000be10783b */ /* 0x000fe20000004200 */
[--C-:B------:R-:W-:Y:S02]  /*a4b0*/  FFMA.FTZ R172, R28, c[0x0][0x2d0], -R163.reuse ;  /* 0x0000b4001cac7a23 */ /* 0x100fe400000108a3 */
[----:B------:R-:W-:Y:S02]  /*a4c0*/  FFMA.FTZ R173, R29, c[0x0][0x2d0], -R163 ;  /* 0x0000b4001dad7a23 */ /* 0x000fe400000108a3 */
[----:B------:R-:W-:Y:S01]  /*a4d0*/  MUFU.EX2 R5, R5 ;  /* 0x0000000500057308 */ /* 0x000fe20000000800 */
[--C-:B------:R-:W-:Y:S02]  /*a4e0*/  FFMA.FTZ R174, R30, c[0x0][0x2d0], -R161.reuse ;  /* 0x0000b4001eae7a23 */ /* 0x100fe400000108a1 */
[--C-:B------:R-:W-:Y:S02]  /*a4f0*/  FFMA.FTZ R175, R31, c[0x0][0x2d0], -R161.reuse ;  /* 0x0000b4001faf7a23 */ /* 0x100fe400000108a1 */
[----:B--2---:R-:W-:Y:S01]  /*a500*/  FFMA.FTZ R133, R10, c[0x0][0x2d0], -R161 ;  /* 0x0000b4000a857a23 */ /* 0x004fe200000108a1 */
[----:B------:R-:W-:Y:S01]  /*a510*/  LDSM.16.MT88.4 R28, [R189+0x1900] ;  /* 0x00190000bd1c783b */ /* 0x000fe20000004200 */
[C---:B---3--:R-:W-:Y:S02]  /*a520*/  FMUL.FTZ R10, R2.reuse, R130 ;  /* 0x00000082020a7220 */ /* 0x048fe40000410000 */
        /* <DEDUP_REMOVED lines=10> */
[----:B------:R-:W-:Y:S02]  /*a5d0*/  FMUL.FTZ R115, R2, R115 ;  /* 0x0000007302737220 */ /* 0x000fe40000410000 */
[----:B------:R-:W-:Y:S02]  /*a5e0*/  FFMA.FTZ R219, R32, c[0x0][0x2d0], -R163 ;  /* 0x0000b40020db7a23 */ /* 0x000fe400000108a3 */
[----:B------:R-:W-:Y:S01]  /*a5f0*/  FFMA.FTZ R221, R34, c[0x0][0x2d0], -R161 ;  /* 0x0000b40022dd7a23 */ /* 0x000fe200000108a1 */
        /* <DEDUP_REMOVED lines=26> */
[----:B------:R-:W3:Y:S01]  /*a7a0*/  MUFU.EX2 R165, R165 ;  /* 0x000000a500a57308 */ /* 0x000ee20000000800 */
[C---:B------:R-:W-:Y:S02]  /*a7b0*/  FMUL.FTZ R66, R2.reuse, R66 ;  /* 0x0000004202427220 */ /* 0x040fe40000410000 */
[C---:B------:R-:W-:Y:S02]  /*a7c0*/  FMUL.FTZ R67, R2.reuse, R67 ;  /* 0x0000004302437220 */ /* 0x040fe40000410000 */
[----:B--2---:R-:W-:Y:S01]  /*a7d0*/  FMUL.FTZ R8, R3, R128 ;  /* 0x0000008003087220 */ /* 0x004fe20000410000 */
[----:B------:R-:W-:Y:S01]  /*a7e0*/  F2FP.PACK_AB R128, R5, R160 ;  /* 0x000000a00580723e */ /* 0x000fe200000000ff */
[----:B------:R-:W-:Y:S01]  /*a7f0*/  FMUL.FTZ R9, R3, R129 ;  /* 0x0000008103097220 */ /* 0x000fe20000410000 */
[----:B------:R-:W-:Y:S01]  /*a800*/  F2FP.PACK_AB R129, R7, R6 ;  /* 0x000000060781723e */ /* 0x000fe200000000ff */
[C---:B------:R-:W-:Y:S01]  /*a810*/  FMUL.FTZ R100, R3.reuse, R100 ;  /* 0x0000006403647220 */ /* 0x040fe20000410000 */
[----:B------:R-:W-:Y:S01]  /*a820*/  MUFU.EX2 R166, R166 ;  /* 0x000000a600a67308 */ /* 0x000fe20000000800 */
[C---:B------:R-:W-:Y:S02]  /*a830*/  FMUL.FTZ R101, R3.reuse, R101 ;  /* 0x0000006503657220 */ /* 0x040fe40000410000 */
[C---:B------:R-:W-:Y:S02]  /*a840*/  FMUL.FTZ R104, R3.reuse, R104 ;  /* 0x0000006803687220 */ /* 0x040fe40000410000 */
[C---:B-1----:R-:W-:Y:S05]  /*a850*/  HMMA.16816.F32 R8, R128.reuse, R136, R8 ;  /* 0x000000888008723c */ /* 0x042fea0000001808 */
[C---:B------:R-:W-:Y:S01]  /*a860*/  FMUL.FTZ R105, R3.reuse, R105 ;  /* 0x0000006903697220 */ /* 0x040fe20000410000 */
[----:B------:R-:W1:Y:S01]  /*a870*/  MUFU.EX2 R167, R167 ;  /* 0x000000a700a77308 */ /* 0x000e620000000800 */
[C---:B------:R-:W-:Y:S01]  /*a880*/  FMUL.FTZ R108, R3.reuse, R108 ;  /* 0x0000006c036c7220 */ /* 0x040fe20000410000 */
[C---:B------:R-:W-:Y:S01]  /*a890*/  HMMA.16816.F32 R100, R128.reuse, R138, R100 ;  /* 0x0000008a8064723c */ /* 0x040fe20000001864 */
[----:B------:R-:W2:Y:S03]  /*a8a0*/  LDSM.16.MT88.4 R136, [R188+0x100] ;  /* 0x00010000bc88783b */ /* 0x000ea60000004200 */
[C---:B------:R-:W-:Y:S02]  /*a8b0*/  FMUL.FTZ R109, R3.reuse, R109 ;  /* 0x0000006d036d7220 */ /* 0x040fe40000410000 */
[C---:B------:R-:W-:Y:S02]  /*a8c0*/  FMUL.FTZ R112, R3.reuse, R112 ;  /* 0x0000007003707220 */ /* 0x040fe40000410000 */
[C---:B------:R-:W-:Y:S01]  /*a8d0*/  HMMA.16816.F32 R104, R128.reuse, R140, R104 ;  /* 0x0000008c8068723c */ /* 0x040fe20000001868 */
[----:B------:R-:W-:Y:S03]  /*a8e0*/  MUFU.EX2 R168, R168 ;  /* 0x000000a800a87308 */ /* 0x000fe60000000800 */
[C---:B------:R-:W-:Y:S02]  /*a8f0*/  FMUL.FTZ R113, R3.reuse, R113 ;  /* 0x0000007103717220 */ /* 0x040fe40000410000 */
[C---:B------:R-:W-:Y:S02]  /*a900*/  FMUL.FTZ R116, R3.reuse, R116 ;  /* 0x0000007403747220 */ /* 0x040fe40000410000 */
[C---:B------:R-:W-:Y:S01]  /*a910*/  HMMA.16816.F32 R108, R128.reuse, R142, R108 ;  /* 0x0000008e806c723c */ /* 0x040fe2000000186c */
[----:B------:R-:W4:Y:S02]  /*a920*/  LDSM.16.MT88.4 R140, [R195+0x2100] ;  /* 0x00210000c38c783b */ /* 0x000f240000004200 */
[----:B------:R-:W5:Y:S01]  /*a930*/  MUFU.EX2 R169, R169 ;  /* 0x000000a900a97308 */ /* 0x000f620000000800 */
        /* <DEDUP_REMOVED lines=37> */
[C---:B------:R-:W-:Y:S02]  /*ab90*/  FMUL.FTZ R64, R3.reuse, R64 ;  /* 0x0000004003407220 */ /* 0x040fe40000410000 */
[C---:B------:R-:W-:Y:S01]  /*aba0*/  FMUL.FTZ R65, R3.reuse, R65 ;  /* 0x0000004103417220 */ /* 0x040fe20000410000 */
        /* <DEDUP_REMOVED lines=14> */
[----:B------:R-:W4:Y:S03]  /*ac90*/  LDSM.16.MT88.4 R140, [R189+0x4100] ;  /* 0x00410000bd8c783b */ /* 0x000f260000004200 */
[C---:B------:R-:W-:Y:S02]  /*aca0*/  FMUL.FTZ R75, R2.reuse, R75 ;  /* 0x0000004b024b7220 */ /* 0x040fe40000410000 */
[C---:B------:R-:W-:Y:S02]  /*acb0*/  FMUL.FTZ R76, R3.reuse, R76 ;  /* 0x0000004c034c7220 */ /* 0x040fe40000410000 */
[C---:B-1----:R-:W-:Y:S04]  /*acc0*/  HMMA.16816.F32 R68, R128.reuse, R144, R68 ;  /* 0x000000908044723c */ /* 0x042fe80000001844 */
[C---:B------:R-:W-:Y:S02]  /*acd0*/  FMUL.FTZ R77, R3.reuse, R77 ;  /* 0x0000004d034d7220 */ /* 0x040fe40000410000 */
[C---:B------:R-:W-:Y:S02]  /*ace0*/  FMUL.FTZ R78, R2.reuse, R78 ;  /* 0x0000004e024e7220 */ /* 0x040fe40000410000 */
[C---:B------:R-:W-:Y:S01]  /*acf0*/  HMMA.16816.F32 R72, R128.reuse, R146, R72 ;  /* 0x000000928048723c */ /* 0x040fe20000001848 */
[----:B------:R-:W-:Y:S03]  /*ad00*/  LDSM.16.MT88.4 R144, [R188+0x900] ;  /* 0x00090000bc90783b */ /* 0x000fe60000004200 */
[C---:B------:R-:W-:Y:S02]  /*ad10*/  FMUL.FTZ R79, R2.reuse, R79 ;  /* 0x0000004f024f7220 */ /* 0x040fe40000410000 */
[C---:B------:R-:W-:Y:S02]  /*ad20*/  FMUL.FTZ R80, R3.reuse, R80 ;  /* 0x0000005003507220 */ /* 0x040fe40000410000 */
[C---:B------:R-:W-:Y:S03]  /*ad30*/  FMUL.FTZ R81, R3.reuse, R81 ;  /* 0x0000005103517220 */ /* 0x040fe60000410000 */
[C---:B--2---:R-:W-:Y:S03]  /*ad40*/  HMMA.16816.F32 R76, R128.reuse, R136, R76 ;  /* 0x00000088804c723c */ /* 0x044fe6000000184c */
[C---:B------:R-:W-:Y:S02]  /*ad50*/  FMUL.FTZ R82, R2.reuse, R82 ;  /* 0x0000005202527220 */ /* 0x040fe40000410000 */
[C---:B------:R-:W-:Y:S02]  /*ad60*/  FMUL.FTZ R83, R2.reuse, R83 ;  /* 0x0000005302537220 */ /* 0x040fe40000410000 */
[C---:B------:R-:W-:Y:S02]  /*ad70*/  FMUL.FTZ R84, R3.reuse, R84 ;  /* 0x0000005403547220 */ /* 0x040fe40000410000 */
[C---:B------:R-:W-:Y:S03]  /*ad80*/  FMUL.FTZ R85, R3.reuse, R85 ;  /* 0x0000005503557220 */ /* 0x040fe60000410000 */
[C---:B------:R-:W-:Y:S01]  /*ad90*/  HMMA.16816.F32 R80, R128.reuse, R138, R80 ;  /* 0x0000008a8050723c */ /* 0x040fe20000001850 */
[----:B------:R-:W1:Y:S02]  /*ada0*/  LDSM.16.MT88.4 R136, [R195+0x900] ;  /* 0x00090000c388783b */ /* 0x000e640000004200 */
[C---:B------:R-:W-:Y:S02]  /*adb0*/  FMUL.FTZ R86, R2.reuse, R86 ;  /* 0x0000005602567220 */ /* 0x040fe40000410000 */
[C---:B------:R-:W-:Y:S02]  /*adc0*/  FMUL.FTZ R87, R2.reuse, R87 ;  /* 0x0000005702577220 */ /* 0x040fe40000410000 */
[C---:B------:R-:W-:Y:S02]  /*add0*/  FMUL.FTZ R88, R3.reuse, R88 ;  /* 0x0000005803587220 */ /* 0x040fe40000410000 */
[C---:B------:R-:W-:Y:S03]  /*ade0*/  FMUL.FTZ R89, R3.reuse, R89 ;  /* 0x0000005903597220 */ /* 0x040fe60000410000 */
[C---:B----4-:R-:W-:Y:S03]  /*adf0*/  HMMA.16816.F32 R84, R128.reuse, R140, R84 ;  /* 0x0000008c8054723c */ /* 0x050fe60000001854 */
[C---:B------:R-:W-:Y:S02]  /*ae00*/  FMUL.FTZ R90, R2.reuse, R90 ;  /* 0x0000005a025a7220 */ /* 0x040fe40000410000 */
[C---:B------:R-:W-:Y:S02]  /*ae10*/  FMUL.FTZ R91, R2.reuse, R91 ;  /* 0x0000005b025b7220 */ /* 0x040fe40000410000 */
[C---:B------:R-:W-:Y:S02]  /*ae20*/  FMUL.FTZ R92, R3.reuse, R92 ;  /* 0x0000005c035c7220 */ /* 0x040fe40000410000 */
[C---:B------:R-:W-:Y:S03]  /*ae30*/  FMUL.FTZ R93, R3.reuse, R93 ;  /* 0x0000005d035d7220 */ /* 0x040fe60000410000 */
[C---:B------:R-:W-:Y:S01]  /*ae40*/  HMMA.16816.F32 R88, R128.reuse, R142, R88 ;  /* 0x0000008e8058723c */ /* 0x040fe20000001858 */
[----:B------:R-:W2:Y:S02]  /*ae50*/  LDSM.16.MT88.4 R140, [R189+0x900] ;  /* 0x00090000bd8c783b */ /* 0x000ea40000004200 */
[C---:B------:R-:W-:Y:S02]  /*ae60*/  FMUL.FTZ R94, R2.reuse, R94 ;  /* 0x0000005e025e7220 */ /* 0x040fe40000410000 */
[C---:B------:R-:W-:Y:S02]  /*ae70*/  FMUL.FTZ R95, R2.reuse, R95 ;  /* 0x0000005f025f7220 */ /* 0x040fe40000410000 */
[C---:B------:R-:W-:Y:S02]  /*ae80*/  FMUL.FTZ R96, R3.reuse, R96 ;  /* 0x0000006003607220 */ /* 0x040fe40000410000 */
[----:B------:R-:W-:Y:S03]  /*ae90*/  FMUL.FTZ R97, R3, R97 ;  /* 0x0000006103617220 */ /* 0x000fe60000410000 */
[C---:B------:R-:W-:Y:S03]  /*aea0*/  HMMA.16816.F32 R92, R128.reuse, R12, R92 ;  /* 0x0000000c805c723c */ /* 0x040fe6000000185c */
[C---:B------:R-:W-:Y:S02]  /*aeb0*/  FMUL.FTZ R98, R2.reuse, R98 ;  /* 0x0000006202627220 */ /* 0x040fe40000410000 */
[C---:B------:R-:W-:Y:S02]  /*aec0*/  FMUL.FTZ R99, R2.reuse, R99 ;  /* 0x0000006302637220 */ /* 0x040fe40000410000 */
[----:B---3--:R-:W-:Y:S01]  /*aed0*/  F2FP.PACK_AB R12, R165, R164 ;  /* 0x000000a4a50c723e */ /* 0x008fe200000000ff */
[----:B------:R-:W-:Y:S01]  /*aee0*/  FFMA.FTZ R160, R3, R206, R160 ;  /* 0x000000ce03a07223 */ /* 0x000fe200000100a0 */
[----:B------:R-:W-:Y:S03]  /*aef0*/  F2FP.PACK_AB R13, R167, R166 ;  /* 0x000000a6a70d723e */ /* 0x000fe600000000ff */
[----:B------:R-:W-:Y:S01]  /*af00*/  HMMA.16816.F32 R96, R128, R14, R96 ;  /* 0x0000000e8060723c */ /* 0x000fe20000001860 */
[----:B------:R-:W3:Y:S02]  /*af10*/  LDSM.16.MT88.4 R128, [R188+0x2900] ;  /* 0x00290000bc80783b */ /* 0x000ee40000004200 */
[----:B------:R-:W-:Y:S01]  /*af20*/  MOV R3, R0 ;  /* 0x0000000000037202 */ /* 0x000fe20000000f00 */
[----:B------:R-:W-:Y:S02]  /*af30*/  FFMA.FTZ R6, R2, R207, R6 ;  /* 0x000000cf02067223 */ /* 0x000fe40000010006 */
[----:B------:R-:W-:Y:S01]  /*af40*/  FADD.FTZ R5, R5, R160 ;  /* 0x000000a005057221 */ /* 0x000fe20000010000 */
[----:B-----5:R-:W-:Y:S01]  /*af50*/  F2FP.PACK_AB R14, R169, R168 ;  /* 0x000000a8a90e723e */ /* 0x020fe200000000ff */
[----:B------:R-:W-:Y:S01]  /*af60*/  FADD.FTZ R6, R7, R6 ;  /* 0x0000000607067221 */ /* 0x000fe20000010000 */
[----:B------:R-:W-:Y:S03]  /*af70*/  F2FP.PACK_AB R15, R171, R170 ;  /* 0x000000aaab0f723e */ /* 0x000fe600000000ff */
[----:B------:R-:W-:Y:S02]  /*af80*/  FADD.FTZ R134, R134, R5 ;  /* 0x0000000586867221 */ /* 0x000fe40000010000 */
[----:B------:R-:W-:Y:S01]  /*af90*/  FADD.FTZ R5, R133, R6 ;  /* 0x0000000685057221 */ /* 0x000fe20000010000 */
[----:B------:R-:W-:Y:S01]  /*afa0*/  MOV R133, R132 ;  /* 0x0000008400857202 */ /* 0x000fe20000000f00 */
[C---:B-1----:R-:W-:Y:S05]  /*afb0*/  HMMA.16816.F32 R8, R12.reuse, R136, R8 ;  /* 0x000000880c08723c */ /* 0x042fea0000001808 */
[----:B------:R-:W-:Y:S02]  /*afc0*/  FADD.FTZ R135, R135, R134 ;  /* 0x0000008687877221 */ /* 0x000fe40000010000 */
[----:B------:R-:W-:Y:S01]  /*afd0*/  FADD.FTZ R5, R162, R5 ;  /* 0x00000005a2057221 */ /* 0x000fe20000010000 */
[C---:B------:R-:W-:Y:S01]  /*afe0*/  HMMA.16816.F32 R100, R12.reuse, R138, R100 ;  /* 0x0000008a0c64723c */ /* 0x040fe20000001864 */
[----:B------:R-:W-:Y:S03]  /*aff0*/  LDSM.16.MT88.4 R136, [R190+0x4900] ;  /* 0x00490000be88783b */ /* 0x000fe60000004200 */
[----:B------:R-:W-:Y:S02]  /*b000*/  FADD.FTZ R164, R164, R135 ;  /* 0x00000087a4a47221 */ /* 0x000fe40000010000 */
[----:B------:R-:W-:Y:S02]  /*b010*/  FADD.FTZ R166, R166, R5 ;  /* 0x00000005a6a67221 */ /* 0x000fe40000010000 */
[C---:B------:R-:W-:Y:S04]  /*b020*/  HMMA.16816.F32 R104, R12.reuse, R16, R104 ;  /* 0x000000100c68723c */ /* 0x040fe80000001868 */
[----:B------:R-:W-:Y:S02]  /*b030*/  FADD.FTZ R165, R165, R164 ;  /* 0x000000a4a5a57221 */ /* 0x000fe40000010000 */
[----:B------:R-:W-:Y:S02]  /*b040*/  FADD.FTZ R167, R167, R166 ;  /* 0x000000a6a7a77221 */ /* 0x000fe40000010000 */
        /* <DEDUP_REMOVED lines=15> */
[C---:B------:R-:W-:Y:S07]  /*b140*/  HMMA.16816.F32 R44, R12.reuse, R152, R44 ;  /* 0x000000980c2c723c */ /* 0x040fee000000182c */
[--C-:B------:R-:W-:Y:S01]  /*b150*/  FFMA.FTZ R152, R20, c[0x0][0x2d0], -R163.reuse ;  /* 0x0000b40014987a23 */ /* 0x100fe200000108a3 */
[C---:B------:R-:W-:Y:S04]  /*b160*/  HMMA.16816.F32 R48, R12.reuse, R154, R48 ;  /* 0x0000009a0c30723c */ /* 0x040fe80000001830 */
[----:B------:R-:W-:Y:S01]  /*b170*/  FFMA.FTZ R153, R21, c[0x0][0x2d0], -R163 ;  /* 0x0000b40015997a23 */ /* 0x000fe200000108a3 */
[----:B------:R-:W-:Y:S02]  /*b180*/  MUFU.EX2 R152, R152 ;  /* 0x0000009800987308 */ /* 0x000fe40000000800 */
[--C-:B------:R-:W-:Y:S01]  /*b190*/  FFMA.FTZ R154, R22, c[0x0][0x2d0], -R161.reuse ;  /* 0x0000b400169a7a23 */ /* 0x100fe200000108a1 */
[C---:B------:R-:W-:Y:S04]  /*b1a0*/  HMMA.16816.F32 R52, R12.reuse, R156, R52 ;  /* 0x0000009c0c34723c */ /* 0x040fe80000001834 */
[----:B------:R-:W-:Y:S02]  /*b1b0*/  FFMA.FTZ R155, R23, c[0x0][0x2d0], -R161 ;  /* 0x0000b400179b7a23 */ /* 0x000fe400000108a1 */
[----:B------:R-:W4:Y:S01]  /*b1c0*/  LDSM.16.MT88.4 R20, [R188+0x4900] ;  /* 0x00490000bc14783b */ /* 0x000f220000004200 */
[--C-:B------:R-:W-:Y:S01]  /*b1d0*/  FFMA.FTZ R156, R24, c[0x0][0x2d0], -R163.reuse ;  /* 0x0000b400189c7a23 */ /* 0x100fe200000108a3 */
[C---:B------:R-:W-:Y:S01]  /*b1e0*/  HMMA.16816.F32 R56, R12.reuse, R158, R56 ;  /* 0x0000009e0c38723c */ /* 0x040fe20000001838 */
[----:B------:R-:W5:Y:S03]  /*b1f0*/  MUFU.EX2 R153, R153 ;  /* 0x0000009900997308 */ /* 0x000f660000000800 */
[--C-:B------:R-:W-:Y:S02]  /*b200*/  FFMA.FTZ R157, R25, c[0x0][0x2d0], -R163.reuse ;  /* 0x0000b400199d7a23 */ /* 0x100fe400000108a3 */
[----:B------:R-:W-:Y:S02]  /*b210*/  FFMA.FTZ R163, R33, c[0x0][0x2d0], -R163 ;  /* 0x0000b40021a37a23 */ /* 0x000fe400000108a3 */
[C---:B---3--:R-:W-:Y:S03]  /*b220*/  HMMA.16816.F32 R60, R12.reuse, R128, R60 ;  /* 0x000000800c3c723c */ /* 0x048fe6000000183c */
[----:B------:R-:W-:Y:S01]  /*b230*/  MUFU.EX2 R154, R154 ;  /* 0x0000009a009a7308 */ /* 0x000fe20000000800 */
[--C-:B------:R-:W-:Y:S02]  /*b240*/  FFMA.FTZ R158, R26, c[0x0][0x2d0], -R161.reuse ;  /* 0x0000b4001a9e7a23 */ /* 0x100fe400000108a1 */
[--C-:B------:R-:W-:Y:S02]  /*b250*/  FFMA.FTZ R159, R27, c[0x0][0x2d0], -R161.reuse ;  /* 0x0000b4001b9f7a23 */ /* 0x100fe400000108a1 */
[C---:B------:R-:W-:Y:S01]  /*b260*/  HMMA.16816.F32 R64, R12.reuse, R130, R64 ;  /* 0x000000820c40723c */ /* 0x040fe20000001840 */
[----:B------:R-:W-:Y:S03]  /*b270*/  LDSM.16.MT88.4 R128, [R190+0x1100] ;  /* 0x00110000be80783b */ /* 0x000fe60000004200 */
[----:B------:R-:W-:Y:S01]  /*b280*/  FFMA.FTZ R161, R35, c[0x0][0x2d0], -R161 ;  /* 0x0000b40023a17a23 */ /* 0x000fe200000108a1 */
[----:B------:R-:W3:Y:S03]  /*b290*/  MUFU.EX2 R155, R155 ;  /* 0x0000009b009b7308 */ /* 0x000ee60000000800 */
[C---:B-1----:R-:W-:Y:S01]  /*b2a0*/  HMMA.16816.F32 R68, R12.reuse, R16, R68 ;  /* 0x000000100c44723c */ /* 0x042fe20000001844 */
[----:B------:R-:W-:Y:S06]  /*b2b0*/  LDSM.16.MT88.4 R24, [R189+0x1100] ;  /* 0x00110000bd18783b */ /* 0x000fec0000004200 */
[----:B------:R-:W-:Y:S01]  /*b2c0*/  MUFU.EX2 R156, R156 ;  /* 0x0000009c009c7308 */ /* 0x000fe20000000800 */
[C---:B------:R-:W-:Y:S01]  /*b2d0*/  HMMA.16816.F32 R72, R12.reuse, R18, R72 ;  /* 0x000000120c48723c */ /* 0x040fe20000001848 */
[----:B------:R-:W1:Y:S07]  /*b2e0*/  LDSM.16.MT88.4 R16, [R195+0x1100] ;  /* 0x00110000c310783b */ /* 0x000e6e0000004200 */
[C---:B------:R-:W-:Y:S01]  /*b2f0*/  HMMA.16816.F32 R76, R12.reuse, R136, R76 ;  /* 0x000000880c4c723c */ /* 0x040fe2000000184c */
[----:B------:R-:W-:Y:S01]  /*b300*/  LDSM.16.MT88.4 R32, [R188+0x1900] ;  /* 0x00190000bc20783b */ /* 0x000fe20000004200 */
[----:B------:R-:W1:Y:S06]  /*b310*/  MUFU.EX2 R157, R157 ;  /* 0x0000009d009d7308 */ /* 0x000e6c0000000800 */
[C---:B------:R-:W-:Y:S01]  /*b320*/  HMMA.16816.F32 R80, R12.reuse, R138, R80 ;  /* 0x0000008a0c50723c */ /* 0x040fe20000001850 */
[----:B------:R-:W1:Y:S03]  /*b330*/  LDSM.16.MT88.4 R136, [R188+0x1100] ;  /* 0x00110000bc88783b */ /* 0x000e660000004200 */
[----:B------:R-:W-:Y:S04]  /*b340*/  MUFU.EX2 R158, R158 ;  /* 0x0000009e009e7308 */ /* 0x000fe80000000800 */
[C---:B--2---:R-:W-:Y:S06]  /*b350*/  HMMA.16816.F32 R84, R12.reuse, R140, R84 ;  /* 0x0000008c0c54723c */ /* 0x044fec0000001854 */
[----:B------:R-:W2:Y:S02]  /*b360*/  MUFU.EX2 R159, R159 ;  /* 0x0000009f009f7308 */ /* 0x000ea40000000800 */
[C---:B------:R-:W-:Y:S01]  /*b370*/  HMMA.16816.F32 R88, R12.reuse, R142, R88 ;  /* 0x0000008e0c58723c */ /* 0x040fe20000001858 */
[----:B------:R-:W2:Y:S07]  /*b380*/  LDSM.16.MT88.4 R140, [R195+0x3100] ;  /* 0x00310000c38c783b */ /* 0x000eae0000004200 */
[C---:B----4-:R-:W-:Y:S01]  /*b390*/  HMMA.16816.F32 R92, R12.reuse, R20, R92 ;  /* 0x000000140c5c723c */ /* 0x050fe2000000185c */
[----:B------:R-:W4:Y:S07]  /*b3a0*/  MUFU.EX2 R220, R163 ;  /* 0x000000a300dc7308 */ /* 0x000f2e0000000800 */
[----:B------:R-:W-:Y:S01]  /*b3b0*/  HMMA.16816.F32 R96, R12, R22, R96 ;  /* 0x000000160c60723c */ /* 0x000fe20000001860 */
[----:B------:R-:W-:Y:S02]  /*b3c0*/  LDSM.16.MT88.4 R20, [R195+0x5100] ;  /* 0x00510000c314783b */ /* 0x000fe40000004200 */
[----:B------:R-:W4:Y:S04]  /*b3d0*/  MUFU.EX2 R222, R161 ;  /* 0x000000a100de7308 */ /* 0x000f280000000800 */
[----:B-----5:R-:W-:Y:S01]  /*b3e0*/  F2FP.PACK_AB R12, R153, R152 ;  /* 0x00000098990c723e */ /* 0x020fe200000000ff */
[----:B------:R-:W-:Y:S01]  /*b3f0*/  FADD.FTZ R152, R152, R169 ;  /* 0x000000a998987221 */ /* 0x000fe20000010000 */
[----:B---3--:R-:W-:Y:S03]  /*b400*/  F2FP.PACK_AB R13, R155, R154 ;  /* 0x0000009a9b0d723e */ /* 0x008fe600000000ff */
[----:B-1----:R-:W-:Y:S01]  /*b410*/  F2FP.PACK_AB R14, R157, R156 ;  /* 0x0000009c9d0e723e */ /* 0x002fe200000000ff */
[----:B------:R-:W-:Y:S01]  /*b420*/  FADD.FTZ R154, R154, R171 ;  /* 0x000000ab9a9a7221 */ /* 0x000fe20000010000 */
[----:B--2---:R-:W-:Y:S01]  /*b430*/  F2FP.PACK_AB R15, R159, R158 ;  /* 0x0000009e9f0f723e */ /* 0x004fe200000000ff */
[----:B------:R-:W-:Y:S02]  /*b440*/  FADD.FTZ R153, R153, R152 ;  /* 0x0000009899997221 */ /* 0x000fe40000010000 */
[----:B------:R-:W-:Y:S02]  /*b450*/  FADD.FTZ R155, R155, R154 ;  /* 0x0000009a9b9b7221 */ /* 0x000fe40000010000 */
[----:B------:R-:W-:Y:S02]  /*b460*/  FADD.FTZ R156, R156, R153 ;  /* 0x000000999c9c7221 */ /* 0x000fe40000010000 */
[C---:B------:R-:W-:Y:S03]  /*b470*/  HMMA.16816.F32 R8, R12.reuse, R16, R8 ;  /* 0x000000100c08723c */ /* 0x040fe60000001808 */
[----:B------:R-:W-:Y:S02]  /*b480*/  FADD.FTZ R158, R158, R155 ;  /* 0x0000009b9e9e7221 */ /* 0x000fe40000010000 */
[----:B------:R-:W-:Y:S02]  /*b490*/  FADD.FTZ R157, R157, R156 ;  /* 0x0000009c9d9d7221 */ /* 0x000fe40000010000 */
[----:B------:R-:W-:Y:S01]  /*b4a0*/  FADD.FTZ R159, R159, R158 ;  /* 0x0000009e9f9f7221 */ /* 0x000fe20000010000 */
[C---:B------:R-:W-:Y:S01]  /*b4b0*/  HMMA.16816.F32 R100, R12.reuse, R18, R100 ;  /* 0x000000120c64723c */ /* 0x040fe20000001864 */
[----:B------:R-:W1:Y:S07]  /*b4c0*/  LDSM.16.MT88.4 R16, [R188+0x3100] ;  /* 0x00310000bc10783b */ /* 0x000e6e0000004200 */
[C---:B------:R-:W-:Y:S08]  /*b4d0*/  HMMA.16816.F32 R104, R12.reuse, R128, R104 ;  /* 0x000000800c68723c */ /* 0x040ff00000001868 */
[C---:B------:R-:W-:Y:S01]  /*b4e0*/  HMMA.16816.F32 R108, R12.reuse, R130, R108 ;  /* 0x000000820c6c723c */ /* 0x040fe2000000186c */
[----:B------:R-:W-:Y:S07]  /*b4f0*/  LDSM.16.MT88.4 R128, [R189+0x5100] ;  /* 0x00510000bd80783b */ /* 0x000fee0000004200 */
[C---:B------:R-:W-:Y:S08]  /*b500*/  HMMA.16816.F32 R112, R12.reuse, R24, R112 ;  /* 0x000000180c70723c */ /* 0x040ff00000001870 */
        /* <DEDUP_REMOVED lines=23> */
[C---:B------:R-:W-:Y:S08]  /*b680*/  HMMA.16816.F32 R84, R12.reuse, R128, R84 ;  /* 0x000000800c54723c */ /* 0x040ff00000001854 */
[C---:B------:R-:W-:Y:S08]  /*b690*/  HMMA.16816.F32 R88, R12.reuse, R130, R88 ;  /* 0x000000820c58723c */ /* 0x040ff00000001858 */
[C---:B-1----:R-:W-:Y:S08]  /*b6a0*/  HMMA.16816.F32 R92, R12.reuse, R16, R92 ;  /* 0x000000100c5c723c */ /* 0x042ff0000000185c */
[----:B------:R-:W-:Y:S01]  /*b6b0*/  HMMA.16816.F32 R96, R12, R18, R96 ;  /* 0x000000120c60723c */ /* 0x000fe20000001860 */
[----:B------:R-:W1:Y:S06]  /*b6c0*/  LDSM.16.MT88.4 R16, [R189+0x3900] ;  /* 0x00390000bd10783b */ /* 0x000e6c0000004200 */
        /* <DEDUP_REMOVED lines=9> */
[C---:B---3--:R-:W-:Y:S01]  /*b760*/  HMMA.16816.F32 R128, R12.reuse, R20, R8 ;  /* 0x000000140c80723c */ /* 0x048fe20000001808 */
[----:B------:R-:W3:Y:S02]  /*b770*/  LDSM.16.MT88.4 R8, [R190+0x5900] ;  /* 0x00590000be08783b */ /* 0x000ee40000004200 */
[----:B------:R-:W-:Y:S02]  /*b780*/  FADD.FTZ R207, R221, R174 ;  /* 0x000000aeddcf7221 */ /* 0x000fe40000010000 */
[----:B------:R-:W-:Y:S02]  /*b790*/  FADD.FTZ R206, R220, R219 ;  /* 0x000000dbdcce7221 */ /* 0x000fe40000010000 */
[----:B------:R-:W-:Y:S01]  /*b7a0*/  FADD.FTZ R207, R222, R207 ;  /* 0x000000cfdecf7221 */ /* 0x000fe20000010000 */
[C---:B------:R-:W-:Y:S01]  /*b7b0*/  HMMA.16816.F32 R100, R12.reuse, R22, R100 ;  /* 0x000000160c64723c */ /* 0x040fe20000001864 */
[----:B------:R-:W4:Y:S07]  /*b7c0*/  LDSM.16.MT88.4 R20, [R189+0x5900] ;  /* 0x00590000bd14783b */ /* 0x000f2e0000004200 */
[C---:B--2---:R-:W-:Y:S08]  /*b7d0*/  HMMA.16816.F32 R104, R12.reuse, R24, R104 ;  /* 0x000000180c68723c */ /* 0x044ff00000001868 */
        /* <DEDUP_REMOVED lines=14> */
[C---:B------:R-:W-:Y:S08]  /*b8c0*/  HMMA.16816.F32 R68, R12.reuse, R148, R68 ;  /* 0x000000940c44723c */ /* 0x040ff00000001844 */
[C---:B------:R-:W-:Y:S08]  /*b8d0*/  HMMA.16816.F32 R72, R12.reuse, R150, R72 ;  /* 0x000000960c48723c */ /* 0x040ff00000001848 */
[C---:B---3--:R-:W-:Y:S07]  /*b8e0*/  HMMA.16816.F32 R76, R12.reuse, R8, R76 ;  /* 0x000000080c4c723c */ /* 0x048fee000000184c */
[----:B------:R-:W-:Y:S01]  /*b8f0*/  MOV R8, R132 ;  /* 0x0000008400087202 */ /* 0x000fe20000000f00 */
[C---:B------:R-:W-:Y:S08]  /*b900*/  HMMA.16816.F32 R80, R12.reuse, R10, R80 ;  /* 0x0000000a0c50723c */ /* 0x040ff00000001850 */
[C---:B----4-:R-:W-:Y:S08]  /*b910*/  HMMA.16816.F32 R84, R12.reuse, R20, R84 ;  /* 0x000000140c54723c */ /* 0x050ff00000001854 */
[C---:B------:R-:W-:Y:S08]  /*b920*/  HMMA.16816.F32 R88, R12.reuse, R22, R88 ;  /* 0x000000160c58723c */ /* 0x040ff00000001858 */
[C---:B-1----:R-:W-:Y:S08]  /*b930*/  HMMA.16816.F32 R92, R12.reuse, R16, R92 ;  /* 0x000000100c5c723c */ /* 0x042ff0000000185c */
[----:B------:R-:W-:Y:S01]  /*b940*/  HMMA.16816.F32 R96, R12, R18, R96 ;  /* 0x000000120c60723c */ /* 0x000fe20000001860 */
[----:B------:R-:W-:-:S07]  /*b950*/  @P0 BRA `(.L_x_3510) ;  /* 0xffffd5d000000947 */ /* 0x000fce000383ffff */
.L_x_3507:
        /* <DEDUP_REMOVED lines=12> */
.L_x_3521:
        /* <DEDUP_REMOVED lines=9> */
[C---:B------:R-:W-:Y:S02]  /*bab0*/  IMAD R4, R200.reuse, c[0x0][0x21c], R4 ;  /* 0x00008700c8047a24 */ /* 0x040fe400078e0204 */
[----:B------:R-:W-:Y:S04]  /*bac0*/  IMAD.IADD R7, R7, 0x1, R5 ;  /* 0x0000000107077824 */ /* 0x000fe800078e0205 */
[----:B------:R-:W-:Y:S05]  /*bad0*/  IMAD.WIDE.U32 R6, R200, c[0x0][0x218], R6 ;  /* 0x00008600c8067a25 */ /* 0x000fea00078e0006 */
[----:B------:R-:W-:Y:S01]  /*bae0*/  IADD3 R5, P0, R6, UR22, RZ ;  /* 0x0000001606057c10 */ /* 0x000fe2000ff1e0ff */
[----:B------:R-:W-:Y:S03]  /*baf0*/  LDSM.16.M88.4 R32, [R198+0xc100] ;  /* 0x00c10000c620783b */ /* 0x000fe60000000200 */
[----:B------:R-:W-:Y:S01]  /*bb00*/  IADD3.X R4, R7, UR6, R4, P0, !PT ;  /* 0x0000000607047c10 */ /* 0x000fe200087fe404 */
[----:B------:R-:W1:Y:S01]  /*bb10*/  LDSM.16.M88.4 R8, [R197+0x6100] ;  /* 0x00610000c508783b */ /* 0x000e620000000200 */
[C---:B------:R-:W-:Y:S03]  /*bb20*/  LEA R20, P0, R5.reuse, c[0x0][0x1f8], 0x1 ;  /* 0x00007e0005147a11 */ /* 0x040fe600078008ff */
[----:B------:R-:W2:Y:S01]  /*bb30*/  LDSM.16.M88.4 R16, [R197+0x6900] ;  /* 0x00690000c510783b */ /* 0x000ea20000000200 */
[----:B------:R-:W-:Y:S03]  /*bb40*/  LEA.HI.X R0, R5, c[0x0][0x1fc], R4, 0x1, P0 ;  /* 0x00007f0005007a11 */ /* 0x000fe600000f0c04 */
[----:B------:R-:W-:Y:S04]  /*bb50*/  LDSM.16.M88.4 R24, [R197+0x7100] ;  /* 0x00710000c518783b */ /* 0x000fe80000000200 */
[----:B------:R-:W-:Y:S04]  /*bb60*/  LDSM.16.M88.4 R132, [R197+0x7900] ;  /* 0x00790000c584783b */ /* 0x000fe80000000200 */
[----:B------:R-:W-:Y:S04]  /*bb70*/  LDSM.16.M88.4 R136, [R194+0xc100] ;  /* 0x00c10000c288783b */ /* 0x000fe80000000200 */
[----:B------:R-:W-:Y:S04]  /*bb80*/  LDSM.16.M88.4 R140, [R196] ;  /* 0x00000000c48c783b */ /* 0x000fe80000000200 */
[----:B------:R-:W-:Y:S04]  /*bb90*/  LDSM.16.M88.4 R144, [R187] ;  /* 0x00000000bb90783b */ /* 0x000fe80000000200 */
[----:B------:R-:W-:Y:S04]  /*bba0*/  LDSM.16.M88.4 R148, [R186] ;  /* 0x00000000ba94783b */ /* 0x000fe80000000200 */
[----:B------:R-:W-:Y:S04]  /*bbb0*/  LDSM.16.M88.4 R152, [R185] ;  /* 0x00000000b998783b */ /* 0x000fe80000000200 */
[----:B------:R-:W-:Y:S01]  /*bbc0*/  SHFL.IDX PT, R159, R0, RZ, 0x181f ;  /* 0x00181fff009f7589 */ /* 0x000fe200000e0000 */
[C---:B-1----:R-:W-:Y:S03]  /*bbd0*/  HMMA.16816.F32 R4, R32.reuse, R8, RZ ;  /* 0x000000082004723c */ /* 0x042fe600000018ff */
[----:B------:R-:W-:Y:S04]  /*bbe0*/  SHFL.IDX PT, R157, R0, 0x1, 0x181f ;  /* 0x00381f00009d7f89 */ /* 0x000fe800000e0000 */
[----:B------:R-:W1:Y:S01]  /*bbf0*/  SHFL.IDX PT, R31, R20, RZ, 0x181f ;  /* 0x00181fff141f7589 */ /* 0x000e6200000e0000 */
[C---:B------:R-:W-:Y:S03]  /*bc00*/  HMMA.16816.F32 R8, R32.reuse, R10, RZ ;  /* 0x0000000a2008723c */ /* 0x040fe600000018ff */
[----:B------:R3:W4:Y:S05]  /*bc10*/  SHFL.IDX PT, R29, R20, 0x1, 0x181f ;  /* 0x00381f00141d7f89 */ /* 0x00072a00000e0000 */
[C---:B--2---:R-:W-:Y:S08]  /*bc20*/  HMMA.16816.F32 R12, R32.reuse, R16, RZ ;  /* 0x00000010200c723c */ /* 0x044ff000000018ff */
[C---:B------:R-:W-:Y:S01]  /*bc30*/  HMMA.16816.F32 R16, R32.reuse, R18, RZ ;  /* 0x000000122010723c */ /* 0x040fe200000018ff */
[C---:B-1----:R-:W-:Y:S03]  /*bc40*/  IADD3 R162, P6, R31.reuse, R210, RZ ;  /* 0x000000d21fa27210 */ /* 0x042fe60007fde0ff */
[-C--:B------:R-:W-:Y:S04]  /*bc50*/  IADD3 R160, P0, R31, R209.reuse, RZ ;  /* 0x000000d11fa07210 */ /* 0x080fe80007f1e0ff */
[C---:B---3--:R-:W-:Y:S01]  /*bc60*/  HMMA.16816.F32 R20, R32.reuse, R24, RZ ;  /* 0x000000182014723c */ /* 0x048fe200000018ff */
[----:B------:R-:W-:Y:S03]  /*bc70*/  IMAD.X R163, R159, 0x1, R172, P6 ;  /* 0x000000019fa37824 */ /* 0x000fe600030e06ac */
[----:B------:R-:W-:Y:S01]  /*bc80*/  IADD3 R168, P6, R31, R208, RZ ;  /* 0x000000d01fa87210 */ /* 0x000fe20007fde0ff */
[----:B------:R-:W-:Y:S01]  /*bc90*/  IMAD.X R161, R159, 0x1, R212, P0 ;  /* 0x000000019fa17824 */ /* 0x000fe200000e06d4 */
[----:B----4-:R-:W-:Y:S02]  /*bca0*/  IADD3 R216, P0, R29, R210, RZ ;  /* 0x000000d21dd87210 */ /* 0x010fe40007f1e0ff */
[C---:B------:R-:W-:Y:S01]  /*bcb0*/  HMMA.16816.F32 R24, R32.reuse, R26, RZ ;  /* 0x0000001a2018723c */ /* 0x040fe200000018ff */
[----:B------:R1:W-:Y:S03]  /*bcc0*/  LDGSTS.E.BYPASS.LTC128B.128 [R205], [R162.64], !P5 ;  /* 0x00000000a2cd7fae */ /* 0x0003e6000e901d52 */
[--C-:B------:R-:W-:Y:S01]  /*bcd0*/  IMAD.X R169, R159, 0x1, R211.reuse, P6 ;  /* 0x000000019fa97824 */ /* 0x100fe200030e06d3 */
[----:B------:R-:W-:Y:S01]  /*bce0*/  IADD3 R174, P6, R29, R209, RZ ;  /* 0x000000d11dae7210 */ /* 0x000fe20007fde0ff */
[----:B------:R-:W-:Y:S01]  /*bcf0*/  IMAD.X R217, R157, 0x1, R172, P0 ;  /* 0x000000019dd97824 */ /* 0x000fe200000e06ac */
[----:B------:R-:W-:Y:S01]  /*bd00*/  IADD3 R214, P0, R29, R208, RZ ;  /* 0x000000d01dd67210 */ /* 0x000fe20007f1e0ff */
[----:B------:R1:W-:Y:S01]  /*bd10*/  LDGSTS.E.BYPASS.LTC128B.128 [R205+0x2000], [R160.64], !P4 ;  /* 0x02000000a0cd7fae */ /* 0x0003e2000e101d52 */
[C---:B------:R-:W-:Y:S03]  /*bd20*/  HMMA.16816.F32 R28, R32.reuse, R132, RZ ;  /* 0x00000084201c723c */ /* 0x040fe600000018ff */
[----:B------:R2:W-:Y:S01]  /*bd30*/  LDGSTS.E.BYPASS.LTC128B.128 [R205+0x4000], [R168.64], !P3 ;  /* 0x04000000a8cd7fae */ /* 0x0005e2000d901d52 */
[C---:B------:R-:W-:Y:S02]  /*bd40*/  IMAD.X R175, R157.reuse, 0x1, R212, P6 ;  /* 0x000000019daf7824 */ /* 0x040fe400030e06d4 */
[----:B------:R-:W-:Y:S01]  /*bd50*/  IMAD.X R215, R157, 0x1, R211, P0 ;  /* 0x000000019dd77824 */ /* 0x000fe200000e06d3 */
[----:B------:R3:W-:Y:S01]  /*bd60*/  LDGSTS.E.BYPASS.LTC128B.128 [R205+0x1000], [R216.64], !P5 ;  /* 0x01000000d8cd7fae */ /* 0x0007e2000e901d52 */
[----:B------:R-:W-:Y:S01]  /*bd70*/  HMMA.16816.F32 R32, R32, R134, RZ ;  /* 0x000000862020723c */ /* 0x000fe200000018ff */
[----:B------:R-:W-:Y:S02]  /*bd80*/  PLOP3.LUT P0, PT, PT, PT, UP2, 0x40, 0x0 ;  /* 0x000000000000781c */ /* 0x000fe40003f0e828 */
[----:B------:R3:W-:Y:S04]  /*bd90*/  LDGSTS.E.BYPASS.LTC128B.128 [R205+0x3000], [R174.64], !P4 ;  /* 0x03000000aecd7fae */ /* 0x0007e8000e101d52 */
[----:B------:R3:W-:Y:S01]  /*bda0*/  LDGSTS.E.BYPASS.LTC128B.128 [R205+0x5000], [R214.64], !P3 ;  /* 0x05000000d6cd7fae */ /* 0x0007e2000d901d52 */
[C---:B------:R-:W-:Y:S03]  /*bdb0*/  HMMA.16816.F32 R4, R136.reuse, R140, R4 ;  /* 0x0000008c8804723c */ /* 0x040fe60000001804 */
[----:B------:R-:W-:Y:S04]  /*bdc0*/  LDSM.16.M88.4 R156, [R193+0xc100] ;  /* 0x00c10000c19c783b */ /* 0x000fe80000000200 */
[----:B------:R-:W0:Y:S01]  /*bdd0*/  LDGDEPBAR ;  /* 0x00000000000079af */ /* 0x000e220000000000 */
[C---:B------:R-:W-:Y:S03]  /*bde0*/  HMMA.16816.F32 R8, R136.reuse, R142, R8 ;  /* 0x0000008e8808723c */ /* 0x040fe60000001808 */
[----:B-1----:R-:W1:Y:S04]  /*bdf0*/  LDSM.16.M88.4 R160, [R192+0x6100] ;  /* 0x00610000c0a0783b */ /* 0x002e680000000200 */
[----:B------:R-:W4:Y:S01]  /*be00*/  LDSM.16.M88.4 R164, [R192+0x6900] ;  /* 0x00690000c0a4783b */ /* 0x000f220000000200 */
[C---:B------:R-:W-:Y:S03]  /*be10*/  HMMA.16816.F32 R12, R136.reuse, R144, R12 ;  /* 0x00000090880c723c */ /* 0x040fe6000000180c */
[----:B------:R-:W5:Y:S04]  /*be20*/  LDSM.16.M88.4 R132, [R192+0x7100] ;  /* 0x00710000c084783b */ /* 0x000f680000000200 */
[----:B--2---:R-:W2:Y:S01]  /*be30*/  LDSM.16.M88.4 R168, [R192+0x7900] ;  /* 0x00790000c0a8783b */ /* 0x004ea20000000200 */
[C---:B------:R-:W-:Y:S03]  /*be40*/  HMMA.16816.F32 R16, R136.reuse, R146, R16 ;  /* 0x000000928810723c */ /* 0x040fe60000001810 */
[----:B------:R-:W-:Y:S04]  /*be50*/  LDSM.16.M88.4 R140, [R191+0xc100] ;  /* 0x00c10000bf8c783b */ /* 0x000fe80000000200 */
[----:B------:R-:W2:Y:S01]  /*be60*/  LDSM.16.M88.4 R144, [R184] ;  /* 0x00000000b890783b */ /* 0x000ea20000000200 */
[C---:B------:R-:W-:Y:S08]  /*be70*/  HMMA.16816.F32 R20, R136.reuse, R148, R20 ;  /* 0x000000948814723c */ /* 0x040ff00000001814 */
[C---:B------:R-:W-:Y:S01]  /*be80*/  HMMA.16816.F32 R24, R136.reuse, R150, R24 ;  /* 0x000000968818723c */ /* 0x040fe20000001818 */
[----:B------:R-:W2:Y:S07]  /*be90*/  LDSM.16.M88.4 R148, [R184+0x800] ;  /* 0x00080000b894783b */ /* 0x000eae0000000200 */
[C---:B------:R-:W-:Y:S08]  /*bea0*/  HMMA.16816.F32 R28, R136.reuse, R152, R28 ;  /* 0x00000098881c723c */ /* 0x040ff0000000181c */
[----:B------:R-:W-:Y:S01]  /*beb0*/  HMMA.16816.F32 R32, R136, R154, R32 ;  /* 0x0000009a8820723c */ /* 0x000fe20000001820 */
[----:B------:R-:W2:Y:S04]  /*bec0*/  LDSM.16.M88.4 R136, [R184+0x1000] ;  /* 0x00100000b888783b */ /* 0x000ea80000000200 */
[----:B------:R-:W2:Y:S03]  /*bed0*/  LDSM.16.M88.4 R152, [R184+0x1800] ;  /* 0x00180000b898783b */ /* 0x000ea60000000200 */
[C---:B-1----:R-:W-:Y:S08]  /*bee0*/  HMMA.16816.F32 R4, R156.reuse, R160, R4 ;  /* 0x000000a09c04723c */ /* 0x042ff00000001804 */
[C---:B------:R-:W-:Y:S01]  /*bef0*/  HMMA.16816.F32 R8, R156.reuse, R162, R8 ;  /* 0x000000a29c08723c */ /* 0x040fe20000001808 */
[----:B------:R-:W-:Y:S07]  /*bf00*/  LDSM.16.M88.4 R160, [R197+0x8100] ;  /* 0x00810000c5a0783b */ /* 0x000fee0000000200 */
[C---:B----4-:R-:W-:Y:S08]  /*bf10*/  HMMA.16816.F32 R12, R156.reuse, R164, R12 ;  /* 0x000000a49c0c723c */ /* 0x050ff0000000180c */
[C---:B------:R-:W-:Y:S01]  /*bf20*/  HMMA.16816.F32 R16, R156.reuse, R166, R16 ;  /* 0x000000a69c10723c */ /* 0x040fe20000001810 */
[----:B------:R-:W-:Y:S07]  /*bf30*/  LDSM.16.M88.4 R164, [R197+0x8900] ;  /* 0x00890000c5a4783b */ /* 0x000fee0000000200 */
[C---:B-----5:R-:W-:Y:S08]  /*bf40*/  HMMA.16816.F32 R20, R156.reuse, R132, R20 ;  /* 0x000000849c14723c */ /* 0x060ff00000001814 */
[C---:B------:R-:W-:Y:S01]  /*bf50*/  HMMA.16816.F32 R24, R156.reuse, R134, R24 ;  /* 0x000000869c18723c */ /* 0x040fe20000001818 */
[----:B------:R-:W1:Y:S07]  /*bf60*/  LDSM.16.M88.4 R132, [R198+0x10100] ;  /* 0x01010000c684783b */ /* 0x000e6e0000000200 */
[C---:B--2---:R-:W-:Y:S08]  /*bf70*/  HMMA.16816.F32 R28, R156.reuse, R168, R28 ;  /* 0x000000a89c1c723c */ /* 0x044ff0000000181c */
[----:B------:R-:W-:Y:S01]  /*bf80*/  HMMA.16816.F32 R32, R156, R170, R32 ;  /* 0x000000aa9c20723c */ /* 0x000fe20000001820 */
[----:B------:R-:W2:Y:S04]  /*bf90*/  LDSM.16.M88.4 R156, [R197+0x9100] ;  /* 0x00910000c59c783b */ /* 0x000ea80000000200 */
[----:B------:R-:W4:Y:S03]  /*bfa0*/  LDSM.16.M88.4 R168, [R197+0x9900] ;  /* 0x00990000c5a8783b */ /* 0x000f260000000200 */
[C---:B------:R-:W-:Y:S08]  /*bfb0*/  HMMA.16816.F32 R4, R140.reuse, R144, R4 ;  /* 0x000000908c04723c */ /* 0x040ff00000001804 */
[C---:B------:R-:W-:Y:S01]  /*bfc0*/  HMMA.16816.F32 R8, R140.reuse, R146, R8 ;  /* 0x000000928c08723c */ /* 0x040fe20000001808 */
[----:B------:R-:W-:Y:S07]  /*bfd0*/  LDSM.16.M88.4 R144, [R183] ;  /* 0x00000000b790783b */ /* 0x000fee0000000200 */
[C---:B------:R-:W-:Y:S08]  /*bfe0*/  HMMA.16816.F32 R12, R140.reuse, R148, R12 ;  /* 0x000000948c0c723c */ /* 0x040ff0000000180c */
[C---:B------:R-:W-:Y:S01]  /*bff0*/  HMMA.16816.F32 R16, R140.reuse, R150, R16 ;  /* 0x000000968c10723c */ /* 0x040fe20000001810 */
[----:B------:R-:W-:Y:S07]  /*c000*/  LDSM.16.M88.4 R148, [R182] ;  /* 0x00000000b694783b */ /* 0x000fee0000000200 */
[C---:B------:R-:W-:Y:S08]  /*c010*/  HMMA.16816.F32 R20, R140.reuse, R136, R20 ;  /* 0x000000888c14723c */ /* 0x040ff00000001814 */
[C---:B------:R-:W-:Y:S01]  /*c020*/  HMMA.16816.F32 R24, R140.reuse, R138, R24 ;  /* 0x0000008a8c18723c */ /* 0x040fe20000001818 */
[----:B------:R-:W5:Y:S07]  /*c030*/  LDSM.16.M88.4 R136, [R194+0x10100] ;  /* 0x01010000c288783b */ /* 0x000f6e0000000200 */
[C---:B------:R-:W-:Y:S08]  /*c040*/  HMMA.16816.F32 R28, R140.reuse, R152, R28 ;  /* 0x000000988c1c723c */ /* 0x040ff0000000181c */
[----:B------:R-:W-:Y:S01]  /*c050*/  HMMA.16816.F32 R32, R140, R154, R32 ;  /* 0x0000009a8c20723c */ /* 0x000fe20000001820 */
[----:B------:R-:W3:Y:S04]  /*c060*/  LDSM.16.M88.4 R140, [R181] ;  /* 0x00000000b58c783b */ /* 0x000ee80000000200 */
        /* <DEDUP_REMOVED lines=14> */
[C---:B-----5:R-:W-:Y:S08]  /*c150*/  HMMA.16816.F32 R4, R136.reuse, R144, R4 ;  /* 0x000000908804723c */ /* 0x060ff00000001804 */
[C---:B------:R-:W-:Y:S01]  /*c160*/  HMMA.16816.F32 R8, R136.reuse, R146, R8 ;  /* 0x000000928808723c */ /* 0x040fe20000001808 */
[----:B------:R-:W-:Y:S07]  /*c170*/  LDSM.16.M88.4 R144, [R184+0x2000] ;  /* 0x00200000b890783b */ /* 0x000fee0000000200 */
[C---:B------:R-:W-:Y:S08]  /*c180*/  HMMA.16816.F32 R12, R136.reuse, R148, R12 ;  /* 0x00000094880c723c */ /* 0x040ff0000000180c */
[C---:B------:R-:W-:Y:S01]  /*c190*/  HMMA.16816.F32 R16, R136.reuse, R150, R16 ;  /* 0x000000968810723c */ /* 0x040fe20000001810 */
[----:B------:R-:W-:Y:S07]  /*c1a0*/  LDSM.16.M88.4 R148, [R184+0x2800] ;  /* 0x00280000b894783b */ /* 0x000fee0000000200 */
[C---:B---3--:R-:W-:Y:S08]  /*c1b0*/  HMMA.16816.F32 R20, R136.reuse, R140, R20 ;  /* 0x0000008c8814723c */ /* 0x048ff00000001814 */
        /* <DEDUP_REMOVED lines=77> */
[----:B------:R-:W-:Y:S01]  /*c690*/  ULEA UR4, UR20, UR12, 0x6 ;  /* 0x0000000c14047291 */ /* 0x000fe2000f8e303f */
[----:B------:R-:W-:Y:S05]  /*c6a0*/  IMAD.MOV.U32 R200, RZ, RZ, RZ ;  /* 0x000000ffffc87224 */ /* 0x000fea00078e00ff */
        /* <DEDUP_REMOVED lines=30> */
[-C--:B------:R-:W-:Y:S02]  /*c890*/  IADD3 R136, P0, R137, R209.reuse, RZ ;  /* 0x000000d189887210 */ /* 0x080fe40007f1e0ff */
[----:B--2---:R-:W-:Y:S02]  /*c8a0*/  IADD3.X R141, R139, R172, RZ, P6, !PT ;  /* 0x000000ac8b8d7210 */ /* 0x004fe400037fe4ff */
        /* <DEDUP_REMOVED lines=15> */
.L_x_3512:
[----:B------:R-:W-:Y:S01]  /*c9a0*/  PLOP3.LUT P6, PT, PT, PT, UP1, 0x80, 0x0 ;  /* 0x000000000000781c */ /* 0x000fe20003fcf018 */
        /* <DEDUP_REMOVED lines=32> */
.L_x_3515:
[----:B------:R-:W-:Y:S04]  /*cbb0*/  MOV R132, c[0x0][0x32c] ;  /* 0x0000cb0000847a02 */ /* 0x000fe80000000f00 */
[----:B------:R-:W-:Y:S11]  /*cbc0*/  ISETP.NE.AND P0, PT, R132, 0x1, PT ;  /* 0x000000018400780c */ /* 0x000ff60003f05270 */
[----:B------:R-:W-:Y:S02]  /*cbd0*/  @!UPT UIADD3 URZ, URZ, URZ, URZ ;  /* 0x0000003f3f3ff290 */ /* 0x000fe4000fffe03f */
[----:B------:R-:W-:Y:S05]  /*cbe0*/  @P0 IMAD.HI.U32 R132, R141, c[0x0][0x330], RZ ;  /* 0x0000cc008d840a27 */ /* 0x000fea00078e00ff */
[----:B------:R-:W-:Y:S02]  /*cbf0*/  @P0 SHF.R.U32.HI R141, RZ, c[0x0][0x334], R132 ;  /* 0x0000cd00ff8d0a19 */ /* 0x000fe40000011684 */
.L_x_3516:
[----:B------:R-:W-:Y:S05]  /*cc00*/  BSYNC B0 ;  /* 0x0000000000007941 */ /* 0x000fea0003800000 */
.L_x_3514:
[----:B------:R-:W-:Y:S04]  /*cc10*/  IMAD.MOV.U32 R132, RZ, RZ, c[0x0][0x32c] ;  /* 0x0000cb00ff847624 */ /* 0x000fe800078e00ff */
[----:B------:R-:W-:Y:S04]  /*cc20*/  IMAD R141, R141, R132, -UR4 ;  /* 0x800000048d8d7e24 */ /* 0x000fe8000f8e0284 */
[----:B------:R-:W-:Y:S05]  /*cc30*/  IMAD.IADD R134, R141, 0x1, -R204 ;  /* 0x000000018d867824 */ /* 0x000fea00078e0acc */
[----:B------:R-:W-:Y:S02]  /*cc40*/  IADD3 R132, R134, c[0x0][0x32c], RZ ;  /* 0x0000cb0086847a10 */ /* 0x000fe40007ffe0ff */
[----:B------:R-:W-:Y:S02]  /*cc50*/  IMNMX R135, R135, R134, !PT ;  /* 0x0000008687877217 */ /* 0x000fe40007800200 */
[----:B------:R-:W-:Y:S02]  /*cc60*/  IMNMX R137, R137, R132, PT ;  /* 0x0000008489897217 */ /* 0x000fe40003800200 */
.L_x_3513:
        /* <DEDUP_REMOVED lines=85> */
.L_x_3519:
[----:B------:R-:W-:Y:S04]  /*d1c0*/  MOV R5, 0x1 ;  /* 0x0000000100057802 */ /* 0x000fe80000000f00 */
[----:B------:R-:W-:Y:S11]  /*d1d0*/  ISETP.NE.AND P0, PT, R5, c[0x0][0x32c], PT ;  /* 0x0000cb0005007a0c */ /* 0x000ff60003f05270 */
[----:B------:R-:W-:Y:S02]  /*d1e0*/  @!UPT UIADD3 URZ, URZ, URZ, URZ ;  /* 0x0000003f3f3ff290 */ /* 0x000fe4000fffe03f */
[----:B------:R-:W-:Y:S05]  /*d1f0*/  @P0 IMAD.HI.U32 R5, R8, c[0x0][0x330], RZ ;  /* 0x0000cc0008050a27 */ /* 0x000fea00078e00ff */
[----:B------:R-:W-:Y:S02]  /*d200*/  @P0 SHF.R.U32.HI R8, RZ, c[0x0][0x334], R5 ;  /* 0x0000cd00ff080a19 */ /* 0x000fe40000011605 */
.L_x_3520:
[----:B------:R-:W-:Y:S05]  /*d210*/  BSYNC B0 ;  /* 0x0000000000007941 */ /* 0x000fea0003800000 */
.L_x_3518:
[----:B------:R-:W-:Y:S04]  /*d220*/  IMAD.MOV.U32 R5, RZ, RZ, c[0x0][0x32c] ;  /* 0x0000cb00ff057624 */ /* 0x000fe800078e00ff */
[----:B------:R-:W-:Y:S04]  /*d230*/  IMAD R5, R8, R5, -UR4 ;  /* 0x8000000408057e24 */ /* 0x000fe8000f8e0205 */
[----:B------:R-:W-:Y:S05]  /*d240*/  IMAD.IADD R9, R5, 0x1, -R204 ;  /* 0x0000000105097824 */ /* 0x000fea00078e0acc */
[----:B------:R-:W-:Y:S02]  /*d250*/  IADD3 R5, R9, c[0x0][0x32c], RZ ;  /* 0x0000cb0009057a10 */ /* 0x000fe40007ffe0ff */
[----:B------:R-:W-:Y:S02]  /*d260*/  IMNMX R0, R0, R9, !PT ;  /* 0x0000000900007217 */ /* 0x000fe40007800200 */
[----:B------:R-:W-:Y:S02]  /*d270*/  IMNMX R4, R4, R5, PT ;  /* 0x0000000504047217 */ /* 0x000fe40003800200 */
.L_x_3517:
[----:B------:R-:W-:Y:S02]  /*d280*/  PLOP3.LUT P6, PT, PT, PT, UP2, 0x80, 0x0 ;  /* 0x000000000000781c */ /* 0x000fe40003fcf028 */
[----:B------:R-:W-:Y:S02]  /*d290*/  PLOP3.LUT P0, PT, PT, PT, UP2, 0x80, 0x0 ;  /* 0x000000000000781c */ /* 0x000fe40003f0f028 */
[C---:B------:R-:W-:Y:S02]  /*d2a0*/  ISETP.GT.AND P6, PT, R0.reuse, RZ, P6 ;  /* 0x000000ff0000720c */ /* 0x040fe400037c4270 */
[----:B------:R-:W-:Y:S02]  /*d2b0*/  ISETP.GT.AND P0, PT, R0, 0x1, P0 ;  /* 0x000000010000780c */ /* 0x000fe40000704270 */
[----:B------:R-:W-:Y:S02]  /*d2c0*/  ISETP.LT.OR P6, PT, R4, 0x1, P6 ;  /* 0x000000010400780c */ /* 0x000fe400037c1670 */
[----:B------:R-:W-:Y:S02]  /*d2d0*/  FMNMX.FTZ R5, R148, R3, !PT ;  /* 0x0000000394057209 */ /* 0x000fe40007810000 */
[----:B------:R-:W-:Y:S02]  /*d2e0*/  FSEL R25, R6, -INF , !P6 ;  /* 0xff80000006197808 */ /* 0x000fe40007000000 */
[----:B------:R-:W-:Y:S02]  /*d2f0*/  ISETP.LT.OR P0, PT, R4, 0x2, P0 ;  /* 0x000000020400780c */ /* 0x000fe40000701670 */
[----:B------:R-:W-:Y:S02]  /*d300*/  FMNMX.FTZ R5, R152, R5, !PT ;  /* 0x0000000598057209 */ /* 0x000fe40007810000 */
[----:B------:R-:W-:Y:S02]  /*d310*/  PLOP3.LUT P6, PT, PT, PT, UP2, 0x80, 0x0 ;  /* 0x000000000000781c */ /* 0x000fe40003fcf028 */
        /* <DEDUP_REMOVED lines=8> */
[----:B------:R-:W-:Y:S02]  /*d3a0*/  FMNMX.FTZ R5, R138, R5, !PT ;  /* 0x000000058a057209 */ /* 0x000fe40007810000 */
[----:B------:R-:W-:Y:S02]  /*d3b0*/  PLOP3.LUT P6, PT, PT, PT, UP2, 0x80, 0x0 ;  /* 0x000000000000781c */ /* 0x000fe40003fcf028 */
[----:B------:R-:W-:Y:S02]  /*d3c0*/  ISETP.LT.OR P0, PT, R4, 0xa, P0 ;  /* 0x0000000a0400780c */ /* 0x000fe40000701670 */
[----:B------:R-:W-:Y:S02]  /*d3d0*/  FMNMX.FTZ R5, R136, R5, !PT ;  /* 0x0000000588057209 */ /* 0x000fe40007810000 */
[----:B------:R-:W-:Y:S02]  /*d3e0*/  ISETP.GT.AND P6, PT, R0, 0x10, P6 ;  /* 0x000000100000780c */ /* 0x000fe400037c4270 */
[----:B------:R-:W-:Y:S02]  /*d3f0*/  FSEL R13, R11, -INF , !P0 ;  /* 0xff8000000b0d7808 */ /* 0x000fe40004000000 */
        /* <DEDUP_REMOVED lines=9> */
[----:B------:R-:W-:Y:S02]  /*d490*/  ISETP.GT.AND P6, PT, R0, 0x18, P6 ;  /* 0x000000180000780c */ /* 0x000fe400037c4270 */
        /* <DEDUP_REMOVED lines=9> */
[----:B------:R-:W-:Y:S02]  /*d530*/  FMNMX.FTZ R5, R164, R5, !PT ;  /* 0x00000005a4057209 */ /* 0x000fe40007810000 */
[----:B------:R-:W-:Y:S02]  /*d540*/  PLOP3.LUT P6, PT, PT, PT, UP2, 0x80, 0x0 ;  /* 0x000000000000781c */ /* 0x000fe40003fcf028 */
[----:B------:R-:W-:Y:S02]  /*d550*/  FSEL R33, R19, -INF , !P0 ;  /* 0xff80000013217808 */ /* 0x000fe40004000000 */
[----:B------:R-:W-:Y:S02]  /*d560*/  FMNMX.FTZ R8, R17, R8, !PT ;  /* 0x0000000811087209 */ /* 0x000fe40007810000 */
[----:B------:R-:W-:Y:S02]  /*d570*/  ISETP.GT.AND P6, PT, R0, 0x20, P6 ;  /* 0x000000200000780c */ /* 0x000fe400037c4270 */
[----:B------:R-:W-:Y:S02]  /*d580*/  FMNMX.FTZ R6, R162, R5, !PT ;  /* 0x00000005a2067209 */ /* 0x000fe40007810000 */
[----:B------:R-:W-:Y:S02]  /*d590*/  PLOP3.LUT P0, PT, PT, PT, UP2, 0x80, 0x0 ;  /* 0x000000000000781c */ /* 0x000fe40003f0f028 */
        /* <DEDUP_REMOVED lines=21> */
[----:B------:R-:W-:Y:S02]  /*d6f0*/  FMNMX.FTZ R8, R171, R8, !PT ;  /* 0x00000008ab087209 */ /* 0x000fe40007810000 */
[----:B------:R-:W-:Y:S02]  /*d700*/  PLOP3.LUT P0, PT, PT, PT, UP2, 0x80, 0x0 ;  /* 0x000000000000781c */ /* 0x000fe40003f0f028 */
        /* <DEDUP_REMOVED lines=9> */
[----:B------:R-:W-:Y:S02]  /*d7a0*/  ISETP.GT.AND P6, PT, R0, 0x38, P6 ;  /* 0x000000380000780c */ /* 0x000fe400037c4270 */
[----:B------:R-:W-:Y:S02]  /*d7b0*/  FMNMX.FTZ R8, R165, R8, !PT ;  /* 0x00000008a5087209 */ /* 0x000fe40007810000 */
[----:B------:R-:W-:Y:S01]  /*d7c0*/  PLOP3.LUT P0, PT, PT, PT, UP2, 0x80, 0x0 ;  /* 0x000000000000781c */ /* 0x000fe20003f0f028 */
[----:B------:R-:W-:Y:S01]  /*d7d0*/  UISETP.GT.AND UP2, UPT, UR20, UR9, UPT ;  /* 0x000000091400728c */ /* 0x000fe2000bf44270 */
[----:B------:R-:W-:Y:S01]  /*d7e0*/  FMNMX.FTZ R7, R144, R7, !PT ;  /* 0x0000000790077209 */ /* 0x000fe20007810000 */
[----:B------:R-:W-:Y:S01]  /*d7f0*/  UIADD3 UR20, UR20, -0x1, URZ ;  /* 0xffffffff14147890 */ /* 0x000fe2000fffe03f */
[----:B------:R-:W-:Y:S02]  /*d800*/  ISETP.GT.AND P0, PT, R0, 0x39, P0 ;  /* 0x000000390000780c */ /* 0x000fe40000704270 */
[----:B------:R-:W-:Y:S02]  /*d810*/  FMNMX.FTZ R0, R145, R8, !PT ;  /* 0x0000000891007209 */ /* 0x000fe40007810000 */
[----:B------:R-:W-:Y:S02]  /*d820*/  ISETP.LT.OR P6, PT, R4, 0x39, P6 ;  /* 0x000000390400780c */ /* 0x000fe400037c1670 */
[----:B------:R-:W-:Y:S02]  /*d830*/  FMNMX.FTZ R5, R142, R7, !PT ;  /* 0x000000078e057209 */ /* 0x000fe40007810000 */
        /* <DEDUP_REMOVED lines=8> */
[----:B-1----:R-:W-:Y:S07]  /*d8c0*/  FMNMX.FTZ R6, R5, R6, !PT ;  /* 0x0000000605067209 */ /* 0x002fee0007810000 */
[----:B------:R-:W1:Y:S01]  /*d8d0*/  SHFL.BFLY PT, R11, R6, 0x1, 0x1f ;  /* 0x0c201f00060b7f89 */ /* 0x000e6200000e0000 */
[----:B--2---:R-:W-:Y:S07]  /*d8e0*/  FMNMX.FTZ R5, R4, R7, !PT ;  /* 0x0000000704057209 */ /* 0x004fee0007810000 */
[----:B------:R-:W2:Y:S01]  /*d8f0*/  SHFL.BFLY PT, R8, R5, 0x1, 0x1f ;  /* 0x0c201f0005087f89 */ /* 0x000ea200000e0000 */
[----:B-1----:R-:W-:Y:S04]  /*d900*/  FMNMX.FTZ R0, R6, R11, !PT ;  /* 0x0000000b06007209 */ /* 0x002fe80007810000 */
[C---:B------:R-:W-:Y:S01]  /*d910*/  FSETP.NEU.FTZ.AND P0, PT, R0.reuse, -INF , PT ;  /* 0xff8000000000780b */ /* 0x040fe20003f1d000 */
[C---:B------:R-:W-:Y:S03]  /*d920*/  FMUL.FTZ R155, R0.reuse, c[0x0][0x2d0] ;  /* 0x0000b400009b7a20 */ /* 0x040fe60000410000 */
[----:B------:R-:W-:Y:S02]  /*d930*/  FSEL R4, R0, RZ, P0 ;  /* 0x000000ff00047208 */ /* 0x000fe40000000000 */
[----:B------:R-:W-:Y:S03]  /*d940*/  FSEL R155, R155, RZ, P0 ;  /* 0x000000ff9b9b7208 */ /* 0x000fe60000000000 */
[----:B------:R-:W-:Y:S01]  /*d950*/  FADD.FTZ R4, -R4, R3 ;  /* 0x0000000304047221 */ /* 0x000fe20000010100 */
[----:B--2---:R-:W-:Y:S01]  /*d960*/  FMNMX.FTZ R8, R8, R5, !PT ;  /* 0x0000000508087209 */ /* 0x004fe20007810000 */
[--C-:B------:R-:W-:Y:S02]  /*d970*/  FFMA.FTZ R149, R140, c[0x0][0x2d0], -R155.reuse ;  /* 0x0000b4008c957a23 */ /* 0x100fe4000001089b */
[--C-:B------:R-:W-:Y:S01]  /*d980*/  FFMA.FTZ R148, R148, c[0x0][0x2d0], -R155.reuse ;  /* 0x0000b40094947a23 */ /* 0x100fe2000001089b */
[C---:B------:R-:W-:Y:S01]  /*d990*/  FSETP.NEU.FTZ.AND P0, PT, R8.reuse, -INF , PT ;  /* 0xff8000000800780b */ /* 0x040fe20003f1d000 */
[----:B------:R-:W-:Y:S02]  /*d9a0*/  FMUL.FTZ R140, R8, c[0x0][0x2d0] ;  /* 0x0000b400088c7a20 */ /* 0x000fe40000410000 */
[--C-:B------:R-:W-:Y:S01]  /*d9b0*/  FFMA.FTZ R11, R152, c[0x0][0x2d0], -R155.reuse ;  /* 0x0000b400980b7a23 */ /* 0x100fe2000001089b */
[----:B------:R-:W-:Y:S01]  /*d9c0*/  FSEL R5, R8, RZ, P0 ;  /* 0x000000ff08057208 */ /* 0x000fe20000000000 */
[--C-:B------:R-:W-:Y:S01]  /*d9d0*/  FFMA.FTZ R10, R150, c[0x0][0x2d0], -R155.reuse ;  /* 0x0000b400960a7a23 */ /* 0x100fe2000001089b */
[----:B------:R-:W-:Y:S01]  /*d9e0*/  FSEL R140, R140, RZ, P0 ;  /* 0x000000ff8c8c7208 */ /* 0x000fe20000000000 */
[----:B------:R-:W-:Y:S01]  /*d9f0*/  FMUL.FTZ R3, R4, c[0x0][0x2d0] ;  /* 0x0000b40004037a20 */ /* 0x000fe20000410000 */
[----:B------:R-:W-:Y:S01]  /*da00*/  MUFU.EX2 R148, R148 ;  /* 0x0000009400947308 */ /* 0x000fe20000000800 */
[----:B------:R-:W-:Y:S01]  /*da10*/  FADD.FTZ R5, -R5, R2 ;  /* 0x0000000205057221 */ /* 0x000fe20000010100 */
[----:B------:R-:W-:Y:S01]  /*da20*/  PLOP3.LUT P0, PT, PT, PT, UP2, 0x80, 0x0 ;  /* 0x000000000000781c */ /* 0x000fe20003f0f028 */
[--C-:B------:R-:W-:Y:S02]  /*da30*/  FFMA.FTZ R151, R17, c[0x0][0x2d0], -R140.reuse ;  /* 0x0000b40011977a23 */ /* 0x100fe4000001088c */
[----:B------:R-:W1:Y:S01]  /*da40*/  LDSM.16.MT88.4 R16, [R195+0x100] ;  /* 0x00010000c310783b */ /* 0x000e620000004200 */
[--C-:B------:R-:W-:Y:S02]  /*da50*/  FFMA.FTZ R153, R25, c[0x0][0x2d0], -R140.reuse ;  /* 0x0000b40019997a23 */ /* 0x100fe4000001088c */
[--C-:B------:R-:W-:Y:S02]  /*da60*/  FFMA.FTZ R152, R21, c[0x0][0x2d0], -R140.reuse ;  /* 0x0000b40015987a23 */ /* 0x100fe4000001088c */
[--C-:B------:R-:W-:Y:S01]  /*da70*/  FFMA.FTZ R150, R13, c[0x0][0x2d0], -R140.reuse ;  /* 0x0000b4000d967a23 */ /* 0x100fe2000001088c */
[----:B------:R-:W2:Y:S01]  /*da80*/  MUFU.EX2 R3, R3 ;  /* 0x0000000300037308 */ /* 0x000ea20000000800 */
[----:B------:R-:W-:Y:S01]  /*da90*/  FMUL.FTZ R2, R5, c[0x0][0x2d0] ;  /* 0x0000b40005027a20 */ /* 0x000fe20000410000 */
[----:B------:R-:W3:Y:S01]  /*daa0*/  LDSM.16.MT88.4 R20, [R190+0x100] ;  /* 0x00010000be14783b */ /* 0x000ee20000004200 */
[--C-:B------:R-:W-:Y:S02]  /*dab0*/  FFMA.FTZ R154, R138, c[0x0][0x2d0], -R155.reuse ;  /* 0x0000b4008a9a7a23 */ /* 0x100fe4000001089b */
[--C-:B------:R-:W-:Y:S02]  /*dac0*/  FFMA.FTZ R157, R136, c[0x0][0x2d0], -R155.reuse ;  /* 0x0000b400889d7a23 */ /* 0x100fe4000001089b */
[--C-:B------:R-:W-:Y:S02]  /*dad0*/  FFMA.FTZ R156, R134, c[0x0][0x2d0], -R155.reuse ;  /* 0x0000b400869c7a23 */ /* 0x100fe4000001089b */
[--C-:B------:R-:W-:Y:S01]  /*dae0*/  FFMA.FTZ R159, R132, c[0x0][0x2d0], -R155.reuse ;  /* 0x0000b400849f7a23 */ /* 0x100fe2000001089b */
[----:B------:R-:W4:Y:S01]  /*daf0*/  MUFU.EX2 R2, R2 ;  /* 0x0000000200027308 */ /* 0x000f220000000800 */
[----:B------:R-:W5:Y:S01]  /*db00*/  LDSM.16.MT88.4 R24, [R189+0x100] ;  /* 0x00010000bd18783b */ /* 0x000f620000004200 */
[--C-:B------:R-:W-:Y:S02]  /*db10*/  FFMA.FTZ R158, R135, c[0x0][0x2d0], -R140.reuse ;  /* 0x0000b400879e7a23 */ /* 0x100fe4000001088c */
[--C-:B------:R-:W-:Y:S02]  /*db20*/  FFMA.FTZ R161, R133, c[0x0][0x2d0], -R140.reuse ;  /* 0x0000b40085a17a23 */ /* 0x100fe4000001088c */
[--C-:B------:R-:W-:Y:S02]  /*db30*/  FFMA.FTZ R160, R29, c[0x0][0x2d0], -R140.reuse ;  /* 0x0000b4001da07a23 */ /* 0x100fe4000001088c */
[--C-:B------:R-:W-:Y:S01]  /*db40*/  FFMA.FTZ R163, R33, c[0x0][0x2d0], -R140.reuse ;  /* 0x0000b40021a37a23 */ /* 0x100fe2000001088c */
[----:B------:R-:W-:Y:S01]  /*db50*/  LDSM.16.MT88.4 R28, [R190+0x900] ;  /* 0x00090000be1c783b */ /* 0x000fe20000004200 */
[----:B------:R-:W1:Y:S01]  /*db60*/  MUFU.EX2 R11, R11 ;  /* 0x0000000b000b7308 */ /* 0x000e620000000800 */
[--C-:B------:R-:W-:Y:S02]  /*db70*/  FFMA.FTZ R170, R146, c[0x0][0x2d0], -R155.reuse ;  /* 0x0000b40092aa7a23 */ /* 0x100fe4000001089b */
[--C-:B------:R-:W-:Y:S02]  /*db80*/  FFMA.FTZ R213, R145, c[0x0][0x2d0], -R140.reuse ;  /* 0x0000b40091d57a23 */ /* 0x100fe4000001088c */
[C---:B--2---:R-:W-:Y:S02]  /*db90*/  FMUL.FTZ R4, R3.reuse, R128 ;  /* 0x0000008003047220 */ /* 0x044fe40000410000 */
[C---:B------:R-:W-:Y:S01]  /*dba0*/  FMUL.FTZ R5, R3.reuse, R129 ;  /* 0x0000008103057220 */ /* 0x040fe20000410000 */
[----:B------:R-:W-:Y:S01]  /*dbb0*/  LDSM.16.MT88.4 R32, [R188+0x900] ;  /* 0x00090000bc20783b */ /* 0x000fe20000004200 */
[C---:B------:R-:W-:Y:S01]  /*dbc0*/  FMUL.FTZ R100, R3.reuse, R100 ;  /* 0x0000006403647220 */ /* 0x040fe20000410000 */
[----:B------:R-:W-:Y:S01]  /*dbd0*/  MUFU.EX2 R10, R10 ;  /* 0x0000000a000a7308 */ /* 0x000fe20000000800 */
[C---:B------:R-:W-:Y:S02]  /*dbe0*/  FMUL.FTZ R101, R3.reuse, R101 ;  /* 0x0000006503657220 */ /* 0x040fe40000410000 */
[C---:B------:R-:W-:Y:S02]  /*dbf0*/  FMUL.FTZ R104, R3.reuse, R104 ;  /* 0x0000006803687220 */ /* 0x040fe40000410000 */
[C---:B----4-:R-:W-:Y:S01]  /*dc00*/  FMUL.FTZ R6, R2.reuse, R130 ;  /* 0x0000008202067220 */ /* 0x050fe20000410000 */
[----:B------:R-:W-:Y:S01]  /*dc10*/  LDSM.16.MT88.4 R132, [R190+0x2900] ;  /* 0x00290000be84783b */ /* 0x000fe20000004200 */
[C---:B------:R-:W-:Y:S02]  /*dc20*/  FMUL.FTZ R7, R2.reuse, R131 ;  /* 0x0000008302077220 */ /* 0x040fe40000410000 */
[C---:B------:R-:W-:Y:S01]  /*dc30*/  FMUL.FTZ R102, R2.reuse, R102 ;  /* 0x0000006602667220 */ /* 0x040fe20000410000 */
[----:B------:R-:W2:Y:S01]  /*dc40*/  MUFU.EX2 R149, R149 ;  /* 0x0000009500957308 */ /* 0x000ea20000000800 */
[C---:B------:R-:W-:Y:S02]  /*dc50*/  FMUL.FTZ R103, R2.reuse, R103 ;  /* 0x0000006702677220 */ /* 0x040fe40000410000 */
[----:B------:R-:W-:Y:S01]  /*dc60*/  FMUL.FTZ R105, R3, R105 ;  /* 0x0000006903697220 */ /* 0x000fe20000410000 */
[----:B-1----:R-:W-:Y:S01]  /*dc70*/  F2FP.PACK_AB R12, R11, R148 ;  /* 0x000000940b0c723e */ /* 0x002fe200000000ff */
        /* <DEDUP_REMOVED lines=11> */
[----:B------:R-:W1:Y:S01]  /*dd30*/  MUFU.EX2 R152, R152 ;  /* 0x0000009800987308 */ /* 0x000e620000000800 */
[C---:B------:R-:W-:Y:S02]  /*dd40*/  FMUL.FTZ R114, R2.reuse, R114 ;  /* 0x0000007202727220 */ /* 0x040fe40000410000 */
[C---:B------:R-:W-:Y:S01]  /*dd50*/  FMUL.FTZ R115, R2.reuse, R115 ;  /* 0x0000007302737220 */ /* 0x040fe20000410000 */
[----:B--2---:R-:W-:Y:S01]  /*dd60*/  F2FP.PACK_AB R14, R149, R10 ;  /* 0x0000000a950e723e */ /* 0x004fe200000000ff */
[--C-:B------:R-:W-:Y:S02]  /*dd70*/  FFMA.FTZ R214, R143, c[0x0][0x2d0], -R140.reuse ;  /* 0x0000b4008fd67a23 */ /* 0x100fe4000001088c */
[--C-:B------:R-:W-:Y:S02]  /*dd80*/  FFMA.FTZ R215, R141, c[0x0][0x2d0], -R140.reuse ;  /* 0x0000b4008dd77a23 */ /* 0x100fe4000001088c */
        /* <DEDUP_REMOVED lines=28> */
[C---:B------:R-:W-:Y:S05]  /*df50*/  HMMA.16816.F32 R4, R12.reuse, R16, R4 ;  /* 0x000000100c04723c */ /* 0x040fea0000001804 */
[C---:B------:R-:W-:Y:S02]  /*df60*/  FMUL.FTZ R45, R3.reuse, R45 ;  /* 0x0000002d032d7220 */ /* 0x040fe40000410000 */
[C---:B------:R-:W-:Y:S01]  /*df70*/  FMUL.FTZ R46, R2.reuse, R46 ;  /* 0x0000002e022e7220 */ /* 0x040fe20000410000 */
[C---:B------:R-:W-:Y:S01]  /*df80*/  HMMA.16816.F32 R100, R12.reuse, R18, R100 ;  /* 0x000000120c64723c */ /* 0x040fe20000001864 */
[----:B------:R-:W2:Y:S01]  /*df90*/  LDSM.16.MT88.4 R16, [R188+0x100] ;  /* 0x00010000bc10783b */ /* 0x000ea20000004200 */
[----:B------:R-:W4:Y:S02]  /*dfa0*/  MUFU.EX2 R159, R159 ;  /* 0x0000009f009f7308 */ /* 0x000f240000000800 */
[C---:B------:R-:W-:Y:S02]  /*dfb0*/  FMUL.FTZ R47, R2.reuse, R47 ;  /* 0x0000002f022f7220 */ /* 0x040fe40000410000 */
[C---:B------:R-:W-:Y:S02]  /*dfc0*/  FMUL.FTZ R48, R3.reuse, R48 ;  /* 0x0000003003307220 */ /* 0x040fe40000410000 */
[C---:B---3--:R-:W-:Y:S04]  /*dfd0*/  HMMA.16816.F32 R104, R12.reuse, R20, R104 ;  /* 0x000000140c68723c */ /* 0x048fe80000001868 */
[C---:B------:R-:W-:Y:S01]  /*dfe0*/  FMUL.FTZ R49, R3.reuse, R49 ;  /* 0x0000003103317220 */ /* 0x040fe20000410000 */
[----:B------:R-:W-:Y:S01]  /*dff0*/  MUFU.EX2 R158, R158 ;  /* 0x0000009e009e7308 */ /* 0x000fe20000000800 */
[C---:B------:R-:W-:Y:S02]  /*e000*/  FMUL.FTZ R50, R2.reuse, R50 ;  /* 0x0000003202327220 */ /* 0x040fe40000410000 */
[C---:B------:R-:W-:Y:S01]  /*e010*/  HMMA.16816.F32 R108, R12.reuse, R22, R108 ;  /* 0x000000160c6c723c */ /* 0x040fe2000000186c */
[----:B------:R-:W3:Y:S03]  /*e020*/  LDSM.16.MT88.4 R20, [R195+0x2100] ;  /* 0x00210000c314783b */ /* 0x000ee60000004200 */
[C---:B------:R-:W-:Y:S02]  /*e030*/  FMUL.FTZ R51, R2.reuse, R51 ;  /* 0x0000003302337220 */ /* 0x040fe40000410000 */
[C---:B------:R-:W-:Y:S01]  /*e040*/  FMUL.FTZ R52, R3.reuse, R52 ;  /* 0x0000003403347220 */ /* 0x040fe20000410000 */
[----:B------:R-:W1:Y:S01]  /*e050*/  MUFU.EX2 R161, R161 ;  /* 0x000000a100a17308 */ /* 0x000e620000000800 */
[C---:B-----5:R-:W-:Y:S04]  /*e060*/  HMMA.16816.F32 R112, R12.reuse, R24, R112 ;  /* 0x000000180c70723c */ /* 0x060fe80000001870 */
[C---:B------:R-:W-:Y:S02]  /*e070*/  FMUL.FTZ R53, R3.reuse, R53 ;  /* 0x0000003503357220 */ /* 0x040fe40000410000 */
[C---:B------:R-:W-:Y:S02]  /*e080*/  FMUL.FTZ R54, R2.reuse, R54 ;  /* 0x0000003602367220 */ /* 0x040fe40000410000 */
[C---:B------:R-:W-:Y:S01]  /*e090*/  HMMA.16816.F32 R116, R12.reuse, R26, R116 ;  /* 0x0000001a0c74723c */ /* 0x040fe20000001874 */
[----:B------:R-:W5:Y:S01]  /*e0a0*/  LDSM.16.MT88.4 R24, [R190+0x2100] ;  /* 0x00210000be18783b */ /* 0x000f620000004200 */
[----:B------:R-:W-:Y:S02]  /*e0b0*/  MUFU.EX2 R160, R160 ;  /* 0x000000a000a07308 */ /* 0x000fe40000000800 */
[C---:B------:R-:W-:Y:S02]  /*e0c0*/  FMUL.FTZ R55, R2.reuse, R55 ;  /* 0x0000003702377220 */ /* 0x040fe40000410000 */
[C---:B------:R-:W-:Y:S02]  /*e0d0*/  FMUL.FTZ R56, R3.reuse, R56 ;  /* 0x0000003803387220 */ /* 0x040fe40000410000 */
[C---:B------:R-:W-:Y:S01]  /*e0e0*/  FMUL.FTZ R57, R3.reuse, R57 ;  /* 0x0000003903397220 */ /* 0x040fe20000410000 */
[C---:B--2---:R-:W-:Y:S03]  /*e0f0*/  HMMA.16816.F32 R120, R12.reuse, R16, R120 ;  /* 0x000000100c78723c */ /* 0x044fe60000001878 */
[C---:B------:R-:W-:Y:S01]  /*e100*/  FMUL.FTZ R58, R2.reuse, R58 ;  /* 0x0000003a023a7220 */ /* 0x040fe20000410000 */
[----:B------:R-:W2:Y:S01]  /*e110*/  MUFU.EX2 R163, R163 ;  /* 0x000000a300a37308 */ /* 0x000ea20000000800 */
[C---:B------:R-:W-:Y:S02]  /*e120*/  FMUL.FTZ R59, R2.reuse, R59 ;  /* 0x0000003b023b7220 */ /* 0x040fe40000410000 */
[C---:B------:R-:W-:Y:S01]  /*e130*/  FMUL.FTZ R60, R3.reuse, R60 ;  /* 0x0000003c033c7220 */ /* 0x040fe20000410000 */
[C---:B------:R-:W-:Y:S01]  /*e140*/  HMMA.16816.F32 R124, R12.reuse, R18, R124 ;  /* 0x000000120c7c723c */ /* 0x040fe2000000187c */
[----:B------:R-:W1:Y:S03]  /*e150*/  LDSM.16.MT88.4 R16, [R189+0x2100] ;  /* 0x00210000bd10783b */ /* 0x000e660000004200 */
[C---:B------:R-:W-:Y:S02]  /*e160*/  FMUL.FTZ R61, R3.reuse, R61 ;  /* 0x0000003d033d7220 */ /* 0x040fe40000410000 */
[C---:B------:R-:W-:Y:S01]  /*e170*/  FMUL.FTZ R62, R2.reuse, R62 ;  /* 0x0000003e023e7220 */ /* 0x040fe20000410000 */
[----:B------:R-:W-:Y:S01]  /*e180*/  MUFU.EX2 R170, R170 ;  /* 0x000000aa00aa7308 */ /* 0x000fe20000000800 */
[C---:B---3--:R-:W-:Y:S04]  /*e190*/  HMMA.16816.F32 R36, R12.reuse, R20, R36 ;  /* 0x000000140c24723c */ /* 0x048fe80000001824 */
[C---:B------:R-:W-:Y:S02]  /*e1a0*/  FMUL.FTZ R63, R2.reuse, R63 ;  /* 0x0000003f023f7220 */ /* 0x040fe40000410000 */
[C---:B------:R-:W-:Y:S02]  /*e1b0*/  FMUL.FTZ R64, R3.reuse, R64 ;  /* 0x0000004003407220 */ /* 0x040fe40000410000 */
[C---:B------:R-:W-:Y:S01]  /*e1c0*/  HMMA.16816.F32 R40, R12.reuse, R22, R40 ;  /* 0x000000160c28723c */ /* 0x040fe20000001828 */
[----:B------:R-:W3:Y:S01]  /*e1d0*/  LDSM.16.MT88.4 R20, [R188+0x2100] ;  /* 0x00210000bc14783b */ /* 0x000ee20000004200 */
[----:B------:R-:W-:Y:S02]  /*e1e0*/  MUFU.EX2 R213, R213 ;  /* 0x000000d500d57308 */ /* 0x000fe40000000800 */
[C---:B------:R-:W-:Y:S02]  /*e1f0*/  FMUL.FTZ R65, R3.reuse, R65 ;  /* 0x0000004103417220 */ /* 0x040fe40000410000 */
[C---:B------:R-:W-:Y:S02]  /*e200*/  FMUL.FTZ R66, R2.reuse, R66 ;  /* 0x0000004202427220 */ /* 0x040fe40000410000 */
[C---:B-----5:R-:W-:Y:S04]  /*e210*/  HMMA.16816.F32 R44, R12.reuse, R24, R44 ;  /* 0x000000180c2c723c */ /* 0x060fe8000000182c */
[C---:B------:R-:W-:Y:S01]  /*e220*/  FMUL.FTZ R67, R2.reuse, R67 ;  /* 0x0000004302437220 */ /* 0x040fe20000410000 */
[----:B------:R-:W-:Y:S01]  /*e230*/  MUFU.EX2 R214, R214 ;  /* 0x000000d600d67308 */ /* 0x000fe20000000800 */
[C---:B------:R-:W-:Y:S02]  /*e240*/  FMUL.FTZ R68, R3.reuse, R68 ;  /* 0x0000004403447220 */ /* 0x040fe40000410000 */
[C---:B------:R-:W-:Y:S01]  /*e250*/  HMMA.16816.F32 R48, R12.reuse, R26, R48 ;  /* 0x0000001a0c30723c */ /* 0x040fe20000001830 */
[----:B------:R-:W5:Y:S03]  /*e260*/  LDSM.16.MT88.4 R24, [R195+0x4100] ;  /* 0x00410000c318783b */ /* 0x000f660000004200 */
        /* <DEDUP_REMOVED lines=12> */
[C---:B---3--:R-:W-:Y:S04]  /*e330*/  HMMA.16816.F32 R60, R12.reuse, R20, R60 ;  /* 0x000000140c3c723c */ /* 0x048fe8000000183c */
[C---:B------:R-:W-:Y:S02]  /*e340*/  FMUL.FTZ R77, R3.reuse, R77 ;  /* 0x0000004d034d7220 */ /* 0x040fe40000410000 */
[C---:B------:R-:W-:Y:S02]  /*e350*/  FMUL.FTZ R78, R2.reuse, R78 ;  /* 0x0000004e024e7220 */ /* 0x040fe40000410000 */
[C---:B------:R-:W-:Y:S01]  /*e360*/  HMMA.16816.F32 R64, R12.reuse, R22, R64 ;  /* 0x000000160c40723c */ /* 0x040fe20000001840 */
[----:B------:R-:W3:Y:S03]  /*e370*/  LDSM.16.MT88.4 R20, [R189+0x4100] ;  /* 0x00410000bd14783b */ /* 0x000ee60000004200 */
[C---:B------:R-:W-:Y:S02]  /*e380*/  FMUL.FTZ R79, R2.reuse, R79 ;  /* 0x0000004f024f7220 */ /* 0x040fe40000410000 */
[C---:B------:R-:W-:Y:S02]  /*e390*/  FMUL.FTZ R80, R3.reuse, R80 ;  /* 0x0000005003507220 */ /* 0x040fe40000410000 */
[C---:B-----5:R-:W-:Y:S04]  /*e3a0*/  HMMA.16816.F32 R68, R12.reuse, R24, R68 ;  /* 0x000000180c44723c */ /* 0x060fe80000001844 */
[C---:B------:R-:W-:Y:S02]  /*e3b0*/  FMUL.FTZ R81, R3.reuse, R81 ;  /* 0x0000005103517220 */ /* 0x040fe40000410000 */
[C---:B------:R-:W-:Y:S02]  /*e3c0*/  FMUL.FTZ R82, R2.reuse, R82 ;  /* 0x0000005202527220 */ /* 0x040fe40000410000 */
[C---:B------:R-:W-:Y:S01]  /*e3d0*/  HMMA.16816.F32 R72, R12.reuse, R26, R72 ;  /* 0x0000001a0c48723c */ /* 0x040fe20000001848 */
[----:B------:R-:W5:Y:S03]  /*e3e0*/  LDSM.16.MT88.4 R24, [R188+0x4100] ;  /* 0x00410000bc18783b */ /* 0x000f660000004200 */
        /* <DEDUP_REMOVED lines=14> */
[C---:B------:R-:W-:Y:S03]  /*e4d0*/  FMUL.FTZ R93, R3.reuse, R93 ;  /* 0x0000005d035d7220 */ /* 0x040fe60000410000 */
[C---:B------:R-:W-:Y:S01]  /*e4e0*/  HMMA.16816.F32 R88, R12.reuse, R22, R88 ;  /* 0x000000160c58723c */ /* 0x040fe20000001858 */
[----:B------:R-:W3:Y:S02]  /*e4f0*/  LDSM.16.MT88.4 R20, [R189+0x900] ;  /* 0x00090000bd14783b */ /* 0x000ee40000004200 */
[C---:B------:R-:W-:Y:S02]  /*e500*/  FMUL.FTZ R94, R2.reuse, R94 ;  /* 0x0000005e025e7220 */ /* 0x040fe40000410000 */
[C---:B------:R-:W-:Y:S02]  /*e510*/  FMUL.FTZ R95, R2.reuse, R95 ;  /* 0x0000005f025f7220 */ /* 0x040fe40000410000 */
[C---:B------:R-:W-:Y:S02]  /*e520*/  FMUL.FTZ R96, R3.reuse, R96 ;  /* 0x0000006003607220 */ /* 0x040fe40000410000 */
[----:B------:R-:W-:Y:S03]  /*e530*/  FMUL.FTZ R97, R3, R97 ;  /* 0x0000006103617220 */ /* 0x000fe60000410000 */
[C---:B-----5:R-:W-:Y:S03]  /*e540*/  HMMA.16816.F32 R92, R12.reuse, R24, R92 ;  /* 0x000000180c5c723c */ /* 0x060fe6000000185c */
[C---:B------:R-:W-:Y:S02]  /*e550*/  FMUL.FTZ R98, R2.reuse, R98 ;  /* 0x0000006202627220 */ /* 0x040fe40000410000 */
[----:B------:R-:W-:Y:S02]  /*e560*/  FMUL.FTZ R99, R2, R99 ;  /* 0x0000006302637220 */ /* 0x000fe40000410000 */
[--C-:B------:R-:W-:Y:S02]  /*e570*/  FFMA.FTZ R168, R168, c[0x0][0x2d0], -R155.reuse ;  /* 0x0000b400a8a87a23 */ /* 0x100fe4000001089b */
[--C-:B------:R-:W-:Y:S03]  /*e580*/  FFMA.FTZ R173, R166, c[0x0][0x2d0], -R155.reuse ;  /* 0x0000b400a6ad7a23 */ /* 0x100fe6000001089b */
[----:B------:R-:W-:Y:S01]  /*e590*/  HMMA.16816.F32 R96, R12, R26, R96 ;  /* 0x0000001a0c60723c */ /* 0x000fe20000001860 */
[----:B------:R-:W-:Y:S01]  /*e5a0*/  LDSM.16.MT88.4 R24, [R190+0x4900] ;  /* 0x00490000be18783b */ /* 0x000fe20000004200 */
[----:B------:R-:W-:Y:S01]  /*e5b0*/  MUFU.EX2 R168, R168 ;  /* 0x000000a800a87308 */ /* 0x000fe20000000800 */
[--C-:B------:R-:W-:Y:S02]  /*e5c0*/  FFMA.FTZ R164, R164, c[0x0][0x2d0], -R155.reuse ;  /* 0x0000b400a4a47a23 */ /* 0x100fe4000001089b */
[--C-:B------:R-:W-:Y:S02]  /*e5d0*/  FFMA.FTZ R175, R162, c[0x0][0x2d0], -R155.reuse ;  /* 0x0000b400a2af7a23 */ /* 0x100fe4000001089b */
[----:B------:R-:W-:Y:S01]  /*e5e0*/  F2FP.PACK_AB R12, R157, R154 ;  /* 0x0000009a9d0c723e */ /* 0x000fe200000000ff */
[--C-:B------:R-:W-:Y:S01]  /*e5f0*/  FFMA.FTZ R162, R171, c[0x0][0x2d0], -R140.reuse ;  /* 0x0000b400aba27a23 */ /* 0x100fe2000001088c */
[----:B----4-:R-:W-:Y:S03]  /*e600*/  F2FP.PACK_AB R14, R159, R156 ;  /* 0x0000009c9f0e723e */ /* 0x010fe600000000ff */
[----:B------:R-:W-:Y:S01]  /*e610*/  F2FP.PACK_AB R13, R161, R158 ;  /* 0x0000009ea10d723e */ /* 0x000fe200000000ff */
[--C-:B------:R-:W-:Y:S01]  /*e620*/  FFMA.FTZ R171, R144, c[0x0][0x2d0], -R155.reuse ;  /* 0x0000b40090ab7a23 */ /* 0x100fe2000001089b */
[----:B--2---:R-:W-:Y:S01]  /*e630*/  F2FP.PACK_AB R15, R163, R160 ;  /* 0x000000a0a30f723e */ /* 0x004fe200000000ff */
[--C-:B------:R-:W-:Y:S01]  /*e640*/  FFMA.FTZ R169, R169, c[0x0][0x2d0], -R140.reuse ;  /* 0x0000b400a9a97a23 */ /* 0x100fe2000001088c */
[----:B------:R-:W2:Y:S01]  /*e650*/  MUFU.EX2 R173, R173 ;  /* 0x000000ad00ad7308 */ /* 0x000ea20000000800 */
[--C-:B------:R-:W-:Y:S02]  /*e660*/  FFMA.FTZ R166, R167, c[0x0][0x2d0], -R140.reuse ;  /* 0x0000b400a7a67a23 */ /* 0x100fe4000001088c */
[--C-:B------:R-:W-:Y:S02]  /*e670*/  FFMA.FTZ R167, R147, c[0x0][0x2d0], -R155.reuse ;  /* 0x0000b40093a77a23 */ /* 0x100fe4000001089b */
[C---:B-1----:R-:W-:Y:S01]  /*e680*/  HMMA.16816.F32 R4, R12.reuse, R16, R4 ;  /* 0x000000100c04723c */ /* 0x042fe20000001804 */
[----:B------:R-:W-:Y:S02]  /*e690*/  LDSM.16.MT88.4 R144, [R195+0x5900] ;  /* 0x00590000c390783b */ /* 0x000fe40000004200 */
[----:B------:R-:W-:Y:S02]  /*e6a0*/  FFMA.FTZ R155, R142, c[0x0][0x2d0], -R155 ;  /* 0x0000b4008e9b7a23 */ /* 0x000fe4000001089b */
[--C-:B------:R-:W-:Y:S01]  /*e6b0*/  FFMA.FTZ R165, R165, c[0x0][0x2d0], -R140.reuse ;  /* 0x0000b400a5a57a23 */ /* 0x100fe2000001088c */
[----:B------:R-:W-:Y:S01]  /*e6c0*/  MUFU.EX2 R164, R164 ;  /* 0x000000a400a47308 */ /* 0x000fe20000000800 */
[----:B------:R-:W-:Y:S01]  /*e6d0*/  FFMA.FTZ R140, R9, c[0x0][0x2d0], -R140 ;  /* 0x0000b400098c7a23 */ /* 0x000fe2000001088c */
[C---:B------:R-:W-:Y:S01]  /*e6e0*/  HMMA.16816.F32 R100, R12.reuse, R18, R100 ;  /* 0x000000120c64723c */ /* 0x040fe20000001864 */
[----:B------:R-:W1:Y:S03]  /*e6f0*/  LDSM.16.MT88.4 R16, [R188+0x2900] ;  /* 0x00290000bc10783b */ /* 0x000e660000004200 */
[----:B------:R-:W-:Y:S02]  /*e700*/  FFMA.FTZ R148, R3, R206, R148 ;  /* 0x000000ce03947223 */ /* 0x000fe40000010094 */
[----:B------:R-:W-:Y:S02]  /*e710*/  FFMA.FTZ R153, R2, R207, R153 ;  /* 0x000000cf02997223 */ /* 0x000fe40000010099 */
[C---:B------:R-:W-:Y:S01]  /*e720*/  HMMA.16816.F32 R104, R12.reuse, R28, R104 ;  /* 0x0000001c0c68723c */ /* 0x040fe20000001868 */
[----:B------:R4:W-:Y:S03]  /*e730*/  MUFU.EX2 R216, R140 ;  /* 0x0000008c00d87308 */ /* 0x0009e60000000800 */
[----:B------:R-:W-:Y:S02]  /*e740*/  FADD.FTZ R11, R11, R148 ;  /* 0x000000940b0b7221 */ /* 0x000fe40000010000 */
[----:B------:R-:W-:Y:S02]  /*e750*/  FADD.FTZ R152, R152, R153 ;  /* 0x0000009998987221 */ /* 0x000fe40000010000 */
[C---:B------:R-:W-:Y:S01]  /*e760*/  HMMA.16816.F32 R108, R12.reuse, R30, R108 ;  /* 0x0000001e0c6c723c */ /* 0x040fe2000000186c */
[----:B------:R-:W-:Y:S02]  /*e770*/  LDSM.16.MT88.4 R28, [R189+0x4900] ;  /* 0x00490000bd1c783b */ /* 0x000fe40000004200 */
[----:B------:R-:W5:Y:S01]  /*e780*/  MUFU.EX2 R175, R175 ;  /* 0x000000af00af7308 */ /* 0x000f620000000800 */
[----:B------:R-:W-:Y:S02]  /*e790*/  FADD.FTZ R10, R10, R11 ;  /* 0x0000000b0a0a7221 */ /* 0x000fe40000010000 */
[----:B------:R-:W-:Y:S02]  /*e7a0*/  FADD.FTZ R3, R151, R152 ;  /* 0x0000009897037221 */ /* 0x000fe40000010000 */
[C---:B---3--:R-:W-:Y:S04]  /*e7b0*/  HMMA.16816.F32 R112, R12.reuse, R20, R112 ;  /* 0x000000140c70723c */ /* 0x048fe80000001870 */
[----:B------:R-:W-:Y:S01]  /*e7c0*/  FADD.FTZ R149, R149, R10 ;  /* 0x0000000a95957221 */ /* 0x000fe20000010000 */
[----:B------:R-:W-:Y:S01]  /*e7d0*/  MUFU.EX2 R162, R162 ;  /* 0x000000a200a27308 */ /* 0x000fe20000000800 */
[----:B------:R-:W-:Y:S02]  /*e7e0*/  FADD.FTZ R3, R150, R3 ;  /* 0x0000000396037221 */ /* 0x000fe40000010000 */
[C---:B------:R-:W-:Y:S01]  /*e7f0*/  HMMA.16816.F32 R116, R12.reuse, R22, R116 ;  /* 0x000000160c74723c */ /* 0x040fe20000001874 */
[----:B------:R-:W3:Y:S03]  /*e800*/  LDSM.16.MT88.4 R20, [R195+0x4900] ;  /* 0x00490000c314783b */ /* 0x000ee60000004200 */
[----:B------:R-:W-:Y:S02]  /*e810*/  FADD.FTZ R154, R154, R149 ;  /* 0x000000959a9a7221 */ /* 0x000fe40000010000 */
[----:B------:R-:W-:Y:S01]  /*e820*/  FADD.FTZ R158, R158, R3 ;  /* 0x000000039e9e7221 */ /* 0x000fe20000010000 */
[----:B------:R-:W1:Y:S01]  /*e830*/  MUFU.EX2 R169, R169 ;  /* 0x000000a900a97308 */ /* 0x000e620000000800 */
[C---:B------:R-:W-:Y:S01]  /*e840*/  HMMA.16816.F32 R120, R12.reuse, R32, R120 ;  /* 0x000000200c78723c */ /* 0x040fe20000001878 */
[----:B----4-:R-:W-:Y:S03]  /*e850*/  LDSM.16.MT88.4 R140, [R188+0x3900] ;  /* 0x00390000bc8c783b */ /* 0x010fe60000004200 */
[----:B------:R-:W-:Y:S01]  /*e860*/  MOV R3, R0 ;  /* 0x0000000000037202 */ /* 0x000fe20000000f00 */
[----:B------:R-:W-:Y:S02]  /*e870*/  FADD.FTZ R157, R157, R154 ;  /* 0x0000009a9d9d7221 */ /* 0x000fe40000010000 */
[----:B------:R-:W-:Y:S01]  /*e880*/  FADD.FTZ R161, R161, R158 ;  /* 0x0000009ea1a17221 */ /* 0x000fe20000010000 */
[C---:B------:R-:W-:Y:S01]  /*e890*/  HMMA.16816.F32 R124, R12.reuse, R34, R124 ;  /* 0x000000220c7c723c */ /* 0x040fe2000000187c */
[----:B------:R-:W-:Y:S01]  /*e8a0*/  LDSM.16.MT88.4 R32, [R190+0x1100] ;  /* 0x00110000be20783b */ /* 0x000fe20000004200 */
[----:B------:R-:W-:Y:S02]  /*e8b0*/  MUFU.EX2 R166, R166 ;  /* 0x000000a600a67308 */ /* 0x000fe40000000800 */
[----:B------:R-:W-:Y:S02]  /*e8c0*/  FADD.FTZ R156, R156, R157 ;  /* 0x0000009d9c9c7221 */ /* 0x000fe40000010000 */
[----:B------:R-:W-:Y:S02]  /*e8d0*/  FADD.FTZ R160, R160, R161 ;  /* 0x000000a1a0a07221 */ /* 0x000fe40000010000 */
[C---:B------:R-:W-:Y:S04]  /*e8e0*/  HMMA.16816.F32 R36, R12.reuse, R128, R36 ;  /* 0x000000800c24723c */ /* 0x040fe80000001824 */
[----:B------:R-:W4:Y:S01]  /*e8f0*/  MUFU.EX2 R165, R165 ;  /* 0x000000a500a57308 */ /* 0x000f220000000800 */
[----:B------:R-:W-:Y:S02]  /*e900*/  FADD.FTZ R159, R159, R156 ;  /* 0x0000009c9f9f7221 */ /* 0x000fe40000010000 */
[----:B------:R-:W-:Y:S01]  /*e910*/  FADD.FTZ R163, R163, R160 ;  /* 0x000000a0a3a37221 */ /* 0x000fe20000010000 */
[C---:B------:R-:W-:Y:S01]  /*e920*/  HMMA.16816.F32 R40, R12.reuse, R130, R40 ;  /* 0x000000820c28723c */ /* 0x040fe20000001828 */
[----:B------:R-:W-:Y:S05]  /*e930*/  LDSM.16.MT88.4 R128, [R188+0x1100] ;  /* 0x00110000bc80783b */ /* 0x000fea0000004200 */
[----:B------:R-:W1:Y:S02]  /*e940*/  MUFU.EX2 R167, R167 ;  /* 0x000000a700a77308 */ /* 0x000e640000000800 */
[C---:B------:R-:W-:Y:S08]  /*e950*/  HMMA.16816.F32 R44, R12.reuse, R132, R44 ;  /* 0x000000840c2c723c */ /* 0x040ff0000000182c */
[C---:B------:R-:W-:Y:S01]  /*e960*/  HMMA.16816.F32 R48, R12.reuse, R134, R48 ;  /* 0x000000860c30723c */ /* 0x040fe20000001830 */
[----:B------:R-:W-:Y:S01]  /*e970*/  LDSM.16.MT88.4 R132, [R190+0x3100] ;  /* 0x00310000be84783b */ /* 0x000fe20000004200 */
[----:B------:R-:W-:Y:S06]  /*e980*/  MUFU.EX2 R171, R171 ;  /* 0x000000ab00ab7308 */ /* 0x000fec0000000800 */
[C---:B------:R-:W-:Y:S04]  /*e990*/  HMMA.16816.F32 R52, R12.reuse, R136, R52 ;  /* 0x000000880c34723c */ /* 0x040fe80000001834 */
[----:B------:R-:W2:Y:S04]  /*e9a0*/  MUFU.EX2 R174, R155 ;  /* 0x0000009b00ae7308 */ /* 0x000ea80000000800 */
        /* <DEDUP_REMOVED lines=10> */
[----:B------:R-:W3:Y:S07]  /*ea50*/  LDSM.16.MT88.4 R24, [R189+0x1100] ;  /* 0x00110000bd18783b */ /* 0x000eee0000004200 */
[C---:B------:R-:W-:Y:S08]  /*ea60*/  HMMA.16816.F32 R84, R12.reuse, R28, R84 ;  /* 0x0000001c0c54723c */ /* 0x040ff00000001854 */
[C---:B------:R-:W-:Y:S01]  /*ea70*/  HMMA.16816.F32 R88, R12.reuse, R30, R88 ;  /* 0x0000001e0c58723c */ /* 0x040fe20000001858 */
[----:B------:R-:W3:Y:S07]  /*ea80*/  LDSM.16.MT88.4 R28, [R195+0x3100] ;  /* 0x00310000c31c783b */ /* 0x000eee0000004200 */
[C---:B-1----:R-:W-:Y:S08]  /*ea90*/  HMMA.16816.F32 R92, R12.reuse, R16, R92 ;  /* 0x000000100c5c723c */ /* 0x042ff0000000185c */
[----:B------:R-:W-:Y:S01]  /*eaa0*/  HMMA.16816.F32 R96, R12, R18, R96 ;  /* 0x000000120c60723c */ /* 0x000fe20000001860 */
[----:B------:R-:W1:Y:S06]  /*eab0*/  LDSM.16.MT88.4 R16, [R188+0x3100] ;  /* 0x00310000bc10783b */ /* 0x000e6c0000004200 */
[----:B--2---:R-:W-:Y:S01]  /*eac0*/  F2FP.PACK_AB R12, R173, R168 ;  /* 0x000000a8ad0c723e */ /* 0x004fe200000000ff */
[----:B------:R-:W-:Y:S01]  /*ead0*/  FADD.FTZ R168, R168, R159 ;  /* 0x0000009fa8a87221 */ /* 0x000fe20000010000 */
[----:B-----5:R-:W-:Y:S03]  /*eae0*/  F2FP.PACK_AB R14, R175, R164 ;  /* 0x000000a4af0e723e */ /* 0x020fe600000000ff */
[----:B------:R-:W-:Y:S01]  /*eaf0*/  F2FP.PACK_AB R13, R169, R162 ;  /* 0x000000a2a90d723e */ /* 0x000fe200000000ff */
[----:B------:R-:W-:Y:S01]  /*eb00*/  FADD.FTZ R162, R162, R163 ;  /* 0x000000a3a2a27221 */ /* 0x000fe20000010000 */
[----:B----4-:R-:W-:Y:S01]  /*eb10*/  F2FP.PACK_AB R15, R165, R166 ;  /* 0x000000a6a50f723e */ /* 0x010fe200000000ff */
[----:B------:R-:W-:Y:S02]  /*eb20*/  FADD.FTZ R173, R173, R168 ;  /* 0x000000a8adad7221 */ /* 0x000fe40000010000 */
[----:B------:R-:W-:Y:S02]  /*eb30*/  FADD.FTZ R169, R169, R162 ;  /* 0x000000a2a9a97221 */ /* 0x000fe40000010000 */
[----:B------:R-:W-:Y:S02]  /*eb40*/  FADD.FTZ R164, R164, R173 ;  /* 0x000000ada4a47221 */ /* 0x000fe40000010000 */
[C---:B---3--:R-:W-:Y:S03]  /*eb50*/  HMMA.16816.F32 R4, R12.reuse, R20, R4 ;  /* 0x000000140c04723c */ /* 0x048fe60000001804 */
[----:B------:R-:W-:Y:S02]  /*eb60*/  FADD.FTZ R2, R166, R169 ;  /* 0x000000a9a6027221 */ /* 0x000fe40000010000 */
[----:B------:R-:W-:Y:S02]  /*eb70*/  FADD.FTZ R164, R175, R164 ;  /* 0x000000a4afa47221 */ /* 0x000fe40000010000 */
[----:B------:R-:W-:Y:S01]  /*eb80*/  FADD.FTZ R2, R165, R2 ;  /* 0x00000002a5027221 */ /* 0x000fe20000010000 */
[C---:B------:R-:W-:Y:S01]  /*eb90*/  HMMA.16816.F32 R100, R12.reuse, R22, R100 ;  /* 0x000000160c64723c */ /* 0x040fe20000001864 */
[----:B------:R-:W2:Y:S07]  /*eba0*/  LDSM.16.MT88.4 R20, [R195+0x5100] ;  /* 0x00510000c314783b */ /* 0x000eae0000004200 */
[C---:B------:R-:W-:Y:S08]  /*ebb0*/  HMMA.16816.F32 R104, R12.reuse, R32, R104 ;  /* 0x000000200c68723c */ /* 0x040ff00000001868 */
[C---:B------:R-:W-:Y:S01]  /*ebc0*/  HMMA.16816.F32 R108, R12.reuse, R34, R108 ;  /* 0x000000220c6c723c */ /* 0x040fe2000000186c */
[----:B------:R-:W-:Y:S07]  /*ebd0*/  LDSM.16.MT88.4 R32, [R188+0x1900] ;  /* 0x00190000bc20783b */ /* 0x000fee0000004200 */
[C---:B------:R-:W-:Y:S08]  /*ebe0*/  HMMA.16816.F32 R112, R12.reuse, R24, R112 ;  /* 0x000000180c70723c */ /* 0x040ff00000001870 */
[C---:B------:R-:W-:Y:S01]  /*ebf0*/  HMMA.16816.F32 R116, R12.reuse, R26, R116 ;  /* 0x0000001a0c74723c */ /* 0x040fe20000001874 */
[----:B------:R-:W3:Y:S07]  /*ec00*/  LDSM.16.MT88.4 R24, [R190+0x5100] ;  /* 0x00510000be18783b */ /* 0x000eee0000004200 */
[C---:B------:R-:W-:Y:S08]  /*ec10*/  HMMA.16816.F32 R120, R12.reuse, R128, R120 ;  /* 0x000000800c78723c */ /* 0x040ff00000001878 */
[C---:B------:R-:W-:Y:S08]  /*ec20*/  HMMA.16816.F32 R124, R12.reuse, R130, R124 ;  /* 0x000000820c7c723c */ /* 0x040ff0000000187c */
[C---:B------:R-:W-:Y:S08]  /*ec30*/  HMMA.16816.F32 R36, R12.reuse, R28, R36 ;  /* 0x0000001c0c24723c */ /* 0x040ff00000001824 */
[C---:B------:R-:W-:Y:S01]  /*ec40*/  HMMA.16816.F32 R40, R12.reuse, R30, R40 ;  /* 0x0000001e0c28723c */ /* 0x040fe20000001828 */
[----:B------:R-:W4:Y:S07]  /*ec50*/  LDSM.16.MT88.4 R28, [R189+0x5100] ;  /* 0x00510000bd1c783b */ /* 0x000f2e0000004200 */
        /* <DEDUP_REMOVED lines=27> */
[----:B------:R-:W-:Y:S01]  /*ee10*/  FADD.FTZ R170, R170, R167 ;  /* 0x000000a7aaaa7221 */ /* 0x000fe20000010000 */
[----:B------:R-:W-:Y:S01]  /*ee20*/  MOV R2, R8 ;  /* 0x0000000800027202 */ /* 0x000fe20000000f00 */
[----:B------:R-:W-:Y:S02]  /*ee30*/  FADD.FTZ R214, R214, R213 ;  /* 0x000000d5d6d67221 */ /* 0x000fe40000010000 */
[----:B------:R-:W-:Y:S02]  /*ee40*/  FADD.FTZ R171, R171, R170 ;  /* 0x000000aaabab7221 */ /* 0x000fe40000010000 */
[C---:B--2---:R-:W-:Y:S01]  /*ee50*/  HMMA.16816.F32 R128, R12.reuse, R20, R4 ;  /* 0x000000140c80723c */ /* 0x044fe20000001804 */
[----:B------:R-:W2:Y:S02]  /*ee60*/  LDSM.16.MT88.4 R4, [R190+0x5900] ;  /* 0x00590000be04783b */ /* 0x000ea40000004200 */
[----:B------:R-:W-:Y:S02]  /*ee70*/  FADD.FTZ R207, R215, R214 ;  /* 0x000000d6d7cf7221 */ /* 0x000fe40000010000 */
[----:B------:R-:W-:Y:S02]  /*ee80*/  FADD.FTZ R206, R174, R171 ;  /* 0x000000abaece7221 */ /* 0x000fe40000010000 */
[----:B------:R-:W-:Y:S01]  /*ee90*/  FADD.FTZ R207, R216, R207 ;  /* 0x000000cfd8cf7221 */ /* 0x000fe20000010000 */
[C---:B------:R-:W-:Y:S01]  /*eea0*/  HMMA.16816.F32 R100, R12.reuse, R22, R100 ;  /* 0x000000160c64723c */ /* 0x040fe20000001864 */
[----:B------:R-:W5:Y:S07]  /*eeb0*/  LDSM.16.MT88.4 R20, [R189+0x5900] ;  /* 0x00590000bd14783b */ /* 0x000f6e0000004200 */
[C---:B---3--:R-:W-:Y:S08]  /*eec0*/  HMMA.16816.F32 R104, R12.reuse, R24, R104 ;  /* 0x000000180c68723c */ /* 0x048ff00000001868 */
[C---:B------:R-:W-:Y:S08]  /*eed0*/  HMMA.16816.F32 R108, R12.reuse, R26, R108 ;  /* 0x0000001a0c6c723c */ /* 0x040ff0000000186c */
[C---:B----4-:R-:W-:Y:S08]  /*eee0*/  HMMA.16816.F32 R112, R12.reuse, R28, R112 ;  /* 0x0000001c0c70723c */ /* 0x050ff00000001870 */
        /* <DEDUP_REMOVED lines=15> */
[C---:B------:R-:W-:Y:S08]  /*efe0*/  HMMA.16816.F32 R80, R12.reuse, R6, R80 ;  /* 0x000000060c50723c */ /* 0x040ff00000001850 */
[C---:B-----5:R-:W-:Y:S08]  /*eff0*/  HMMA.16816.F32 R84, R12.reuse, R20, R84 ;  /* 0x000000140c54723c */ /* 0x060ff00000001854 */
[C---:B------:R-:W-:Y:S08]  /*f000*/  HMMA.16816.F32 R88, R12.reuse, R22, R88 ;  /* 0x000000160c58723c */ /* 0x040ff00000001858 */
[C---:B-1----:R-:W-:Y:S08]  /*f010*/  HMMA.16816.F32 R92, R12.reuse, R16, R92 ;  /* 0x000000100c5c723c */ /* 0x042ff0000000185c */
[----:B------:R-:W-:Y:S01]  /*f020*/  HMMA.16816.F32 R96, R12, R18, R96 ;  /* 0x000000120c60723c */ /* 0x000fe20000001860 */
[----:B------:R-:W-:-:S07]  /*f030*/  @P0 BRA `(.L_x_3521) ;  /* 0xffffc9e000000947 */ /* 0x000fce000383ffff */
.L_x_3511:
[----:B------:R-:W1:Y:S01]  /*f040*/  SHFL.BFLY PT, R3, R206, 0x2, 0x1f ;  /* 0x0c401f00ce037f89 */ /* 0x000e6200000e0000 */
[----:B------:R-:W-:-:S02]  /*f050*/  MOV R2, RZ ;  /* 0x000000ff00027202 */ /* 0x000fc40000000f00 */
[----:B------:R-:W-:Y:S01]  /*f060*/  MOV R4, RZ ;  /* 0x000000ff00047202 */ /* 0x000fe20000000f00 */
[----:B------:R-:W2:Y:S01]  /*f070*/  SHFL.BFLY PT, R10, R207, 0x2, 0x1f ;  /* 0x0c401f00cf0a7f89 */ /* 0x000ea200000e0000 */
[----:B------:R-:W-:Y:S02]  /*f080*/  MOV R7, 0xff800000 ;  /* 0xff80000000077802 */ /* 0x000fe40000000f00 */
        /* <DEDUP_REMOVED lines=17> */
[----:B------:R-:W-:Y:S01]  /*f1a0*/  FMUL.FTZ R101, R2, R101 ;  /* 0x0000006502657220 */ /* 0x000fe20000410000 */
        /* <DEDUP_REMOVED lines=100> */
.L_x_3473:
        /* <DEDUP_REMOVED lines=261> */
.L_x_3524:
[----:B------:R-:W-:Y:S05]  /*10840*/  BSYNC B0 ;  /* 0x0000000000007941 */ /* 0x000fea0003800000 */
.L_x_3523:
        /* <DEDUP_REMOVED lines=146> */
.L_x_3522:
        /* <DEDUP_REMOVED lines=50> */
.L_x_3525:
        /* <DEDUP_REMOVED lines=15> */
.L_x_6251:


//--------------------- .text._ZN7cutlass13device_kernelIN5flash19enable_sm80_to_sm89INS1_16FlashAttnFwdSm80INS1_25CollectiveMainloopFwdSm80ILi8ELi1ELb0EN4cute5tupleIJNS5_1CILi128EEENS7_ILi64EEENS7_ILi192EEEEEELi192ENS_6half_tEfNS_4arch4Sm80ELb0ELb1ELb0ELb1ELb1ELb0ELb1ELb1EEENS1_21CollectiveEpilogueFwdINS6_IJS8_SA_S9_EEENS6_IJNS7_ILi1EEESI_SI_EEESC_SE_Li256ELb1ELb1ELb1ELb0EEENS1_36VarlenDynamicPersistentTileSchedulerILi128ELi64ELi256ELi256ELb1ELb1ELb0ELb1ELb0ELb1EEEEEEEEEvNT_6ParamsE --------------------------
	.section	.text._ZN7cutlass13device_kernelIN5flash19enable_sm80_to_sm89INS1_16FlashAttnFwdSm80INS1_25CollectiveMainloopFwdSm80ILi8ELi1ELb0EN4cute5tupleIJNS5_1CILi128EEENS7_ILi64EEENS7_ILi192EEEEEELi192ENS_6half_tEfNS_4arch4Sm80ELb0ELb1ELb0ELb1ELb1ELb0ELb1ELb1EEENS1_21CollectiveEpilogueFwdINS6_IJS8_SA_S9_EEENS6_IJNS7_ILi1EEESI_SI_EEESC_SE_Li256ELb1ELb1ELb1ELb0EEENS1_36VarlenDynamicPersistentTileSchedulerILi128ELi64ELi256ELi256ELb1ELb1ELb0ELb1ELb0ELb1EEEEEEEEEvNT_6ParamsE,"ax",@progbits
	.sectioninfo	@"SHI_REGISTERS=255"
	.align	128
.text._ZN7cutlass13device_kernelIN5flash19enable_sm80_to_sm89INS1_16FlashAttnFwdSm80INS1_25CollectiveMainloopFwdSm80ILi8ELi1ELb0EN4cute5tupleIJNS5_1CILi128EEENS7_ILi64EEENS7_ILi192EEEEEELi192ENS_6half_tEfNS_4arch4Sm80ELb0ELb1ELb0ELb1ELb1ELb0ELb1ELb1EEENS1_21CollectiveEpilogueFwdINS6_IJS8_SA_S9_EEENS6_IJNS7_ILi1EEESI_SI_EEESC_SE_Li256ELb1ELb1ELb1ELb0EEENS1_36VarlenDynamicPersistentTileSchedulerILi128ELi64ELi256ELi256ELb1ELb1ELb0ELb1ELb0ELb1EEEEEEEEEvNT_6ParamsE:
        .type           _ZN7cutlass13device_kernelIN5flash19enable_sm80_to_sm89INS1_16FlashAttnFwdSm80INS1_25CollectiveMainloopFwdSm80ILi8ELi1ELb0EN4cute5tupleIJNS5_1CILi128EEENS7_ILi64EEENS7_ILi192EEEEEELi192ENS_6half_tEfNS_4arch4Sm80ELb0ELb1ELb0ELb1ELb1ELb0ELb1ELb1EEENS1_21CollectiveEpilogueFwdINS6_IJS8_SA_S9_EEENS6_IJNS7_ILi1EEESI_SI_EEESC_SE_Li256ELb1ELb1ELb1ELb0EEENS1_36VarlenDynamicPersistentTileSchedulerILi128ELi64ELi256ELi256ELb1ELb1ELb0ELb1ELb0ELb1EEEEEEEEEvNT_6ParamsE,@function
        .size           _ZN7cutlass13device_kernelIN5flash19enable_sm80_to_sm89INS1_16FlashAttnFwdSm80INS1_25CollectiveMainloopFwdSm80ILi8ELi1ELb0EN4cute5tupleIJNS5_1CILi128EEENS7_ILi64EEENS7_ILi192EEEEEELi192ENS_6half_tEfNS_4arch4Sm80ELb0ELb1ELb0ELb1ELb1ELb0ELb1ELb1EEENS1_21CollectiveEpilogueFwdINS6_IJS8_SA_S9_EEENS6_IJNS7_ILi1EEESI_SI_EEESC_SE_Li256ELb1ELb1ELb1ELb0EEENS1_36VarlenDynamicPersistentTileSchedulerILi128ELi64ELi256ELi256ELb1ELb1ELb0ELb1ELb0ELb1EEEEEEEEEvNT_6ParamsE,(.L_x_6252 - _ZN7cutlass13device_kernelIN5flash19enable_sm80_to_sm89INS1_16FlashAttnFwdSm80INS1_25CollectiveMainloopFwdSm80ILi8ELi1ELb0EN4cute5tupleIJNS5_1CILi128EEENS7_ILi64EEENS7_ILi192EEEEEELi192ENS_6half_tEfNS_4arch4Sm80ELb0ELb1ELb0ELb1ELb1ELb0ELb1ELb1EEENS1_21CollectiveEpilogueFwdINS6_IJS8_SA_S9_EEENS6_IJNS7_ILi1EEESI_SI_EEESC_SE_Li256ELb1ELb1ELb1ELb0EEENS1_36VarlenDynamicPersistentTileSchedulerILi128ELi64ELi256ELi256ELb1ELb1ELb0ELb1ELb0ELb1EEEEEEEEEvNT_6ParamsE)
        .other          _ZN7cutlass13device_kernelIN5flash19enable_sm80_to_sm89INS1_16FlashAttnFwdSm80INS1_25CollectiveMainloopFwdSm80ILi8ELi1ELb0EN4cute5tupleIJNS5_1CILi128EEENS7_ILi64EEENS7_ILi192EEEEEELi192ENS_6half_tEfNS_4arch4Sm80ELb0ELb1ELb0ELb1ELb1ELb0ELb1ELb1EEENS1_21CollectiveEpilogueFwdINS6_IJS8_SA_S9_EEENS6_IJNS7_ILi1EEESI_SI_EEESC_SE_Li256ELb1ELb1ELb1ELb0EEENS1_36VarlenDynamicPersistentTileSchedulerILi128ELi64ELi256ELi256ELb1ELb1ELb0ELb1ELb0ELb1EEEEEEEEEvNT_6ParamsE,@"STO_CUDA_ENTRY STV_DEFAULT"
_ZN7cutlass13device_kernelIN5flash19enable_sm80_to_sm89INS1_16FlashAttnFwdSm80INS1_25CollectiveMainloopFwdSm80ILi8ELi1ELb0EN4cute5tupleIJNS5_1CILi128EEENS7_ILi64EEENS7_ILi192EEEEEELi192ENS_6half_tEfNS_4arch4Sm80ELb0ELb1ELb0ELb1ELb1ELb0ELb1ELb1EEENS1_21CollectiveEpilogueFwdINS6_IJS8_SA_S9_EEENS6_IJNS7_ILi1EEESI_SI_EEESC_SE_Li256ELb1ELb1ELb1ELb0EEENS1_36VarlenDynamicPersistentTileSchedulerILi128ELi64ELi256ELi256ELb1ELb1ELb0ELb1ELb0ELb1EEEEEEEEEvNT_6ParamsE:
        /* <DEDUP_REMOVED lines=52> */
.L_x_3531:
        /* <DEDUP_REMOVED lines=16> */
.L_x_3707:
        /* <DEDUP_REMOVED lines=16> */
.L_x_3708:
[----:B---3--:R-:W-:-:S05]  /*0540*/  IMAD R0, R0, c[0x0][0x538], RZ ;  /* 0x00014e0000007a24 */ /* 0x008fca00078e02ff */
[----:B------:R-:W-:-:S04]  /*0550*/  IADD3 R6, R0, R6, RZ ;  /* 0x0000000600067210 */ /* 0x000fc80007ffe0ff */
[----:B------:R-:W-:-:S13]  /*0560*/  ISETP.GT.AND P0, PT, R6, UR4, PT ;  /* 0x0000000406007c0c */ /* 0x000fda000bf04270 */
[----:B-12---:R-:W-:Y:S05]  /*0570*/  @!P0 BRA `(.L_x_3531) ;  /* 0xfffffdc000008947 */ /* 0x006fea000383ffff */
.L_x_3527:
[----:B------:R-:W-:-:S05]  /*0580*/  IADD3 R10, -R0, R6, RZ ;  /* 0x00000006000a7210 */ /* 0x000fca0007ffe1ff */
[----:B------:R-:W-:-:S05]  /*0590*/  IMAD R0, R4, c[0x0][0x538], R10 ;  /* 0x00014e0004007a24 */ /* 0x000fca00078e020a */
[----:B------:R-:W-:Y:S01]  /*05a0*/  ISETP.GT.AND P0, PT, R0, UR4, PT ;  /* 0x0000000400007c0c */ /* 0x000fe2000bf04270 */
[----:B------:R-:W-:-:S12]  /*05b0*/  BRA.DIV ~URZ, `(.L_x_3532) ;  /* 0x000150c27f007947 */ /* 0x000fd8000b800000 */
[----:B------:R-:W-:-:S04]  /*05c0*/  VOTE.ANY R6, PT, !P0 ;  /* 0x0000000000067806 */ /* 0x000fc800040e0100 */
.L_x_3709:
[----:B------:R-:W2:Y:S02]  /*05d0*/  POPC R0, R6 ;  /* 0x0000000600007309 */ /* 0x000ea40000000000 */
[----:B-12---:R-:W-:Y:S01]  /*05e0*/  IADD3 R215, R0, R7, RZ ;  /* 0x0000000700d77210 */ /* 0x006fe20007ffe0ff */
[----:B------:R-:W-:Y:S05]  /*05f0*/  BRA.DIV ~URZ, `(.L_x_3533) ;  /* 0x000150d27f007947 */ /* 0x000fea000b800000 */
[----:B------:R1:W2:Y:S01]  /*0600*/  SHFL.IDX PT, R12, R9, R0, 0x1f ;  /* 0x00001f00090c7589 */ /* 0x0002a200000e0000 */
[----:B------:R-:W-:-:S03]  /*0610*/  MOV R5, RZ ;  /* 0x000000ff00057202 */ /* 0x000fc60000000f00 */
[----:B------:R1:W3:Y:S04]  /*0620*/  SHFL.IDX PT, R9, R8, R0, 0x1f ;  /* 0x00001f0008097589 */ /* 0x0002e800000e0000 */
.L_x_3710:
[----:B------:R-:W-:Y:S01]  /*0630*/  ISETP.NE.AND P0, PT, R6, RZ, PT ;  /* 0x000000ff0600720c */ /* 0x000fe20003f05270 */
[----:B------:R-:W-:-:S12]  /*0640*/  BSSY B0, `(.L_x_3534) ;  /* 0x0000005000007945 */ /* 0x000fd80003800000 */
[----:B------:R-:W-:Y:S05]  /*0650*/  @!P0 BRA `(.L_x_3535) ;  /* 0x0000003000008947 */ /* 0x000fea0003800000 */
[----:B-1----:R-:W-:Y:S01]  /*0660*/  IADD3 R0, R0, -0x1, RZ ;  /* 0xffffffff00007810 */ /* 0x002fe20007ffe0ff */
[----:B------:R-:W-:Y:S05]  /*0670*/  BRA.DIV ~URZ, `(.L_x_3536) ;  /* 0x000151327f007947 */ /* 0x000fea000b800000 */
[----:B------:R1:W4:Y:S02]  /*0680*/  SHFL.IDX PT, R5, R4, R0, 0x1f ;  /* 0x00001f0004057589 */ /* 0x00032400000e0000 */
.L_x_3535:
[----:B------:R-:W-:Y:S05]  /*0690*/  BSYNC B0 ;  /* 0x0000000000007941 */ /* 0x000fea0003800000 */
.L_x_3534:
        /* <DEDUP_REMOVED lines=67> */
.L_x_3538:
        /* <DEDUP_REMOVED lines=68> */
.L_x_3539:
[----:B------:R-:W-:Y:S05]  /*0f10*/  BSYNC B0 ;  /* 0x0000000000007941 */ /* 0x000fea0003800000 */
.L_x_3537:
[----:B------:R-:W-:-:S04]  /*0f20*/  LOP3.LUT R0, RZ, R0, RZ, 0x33, !PT ;  /* 0x00000000ff007212 */ /* 0x000fc800078e33ff */
[----:B------:R-:W-:Y:S01]  /*0f30*/  IADD3 R213, R0, R12, RZ ;  /* 0x0000000c00d57210 */ /* 0x000fe20007ffe0ff */
[----:B------:R-:W-:Y:S05]  /*0f40*/  BRA `(.L_x_3540) ;  /* 0x0000004000007947 */ /* 0x000fea0003800000 */
.L_x_3528:
[----:B-1----:R-:W-:Y:S01]  /*0f50*/  IMAD.MOV.U32 R213, RZ, RZ, RZ ;  /* 0x000000ffffd57224 */ /* 0x002fe200078e00ff */
[----:B------:R-:W-:Y:S01]  /*0f60*/  MOV R214, RZ ;  /* 0x000000ff00d67202 */ /* 0x000fe20000000f00 */
[----:B------:R-:W-:Y:S01]  /*0f70*/  IMAD.U32 R212, RZ, RZ, UR4 ;  /* 0x00000004ffd47e24 */ /* 0x000fe2000f8e00ff */
[----:B------:R-:W-:Y:S02]  /*0f80*/  MOV R215, c[0x0][0x53c] ;  /* 0x00014f0000d77a02 */ /* 0x000fe40000000f00 */
.L_x_3540:
[----:B------:R-:W-:Y:S01]  /*0f90*/  ISETP.NE.AND P0, PT, R13, RZ, PT ;  /* 0x000000ff0d00720c */ /* 0x000fe20003f05270 */
[----:B------:R-:W-:-:S12]  /*0fa0*/  WARPSYNC 0xffffffff ;  /* 0xffffffff00007948 */ /* 0x000fd80003800000 */
[----:B------:R1:W-:Y:S04]  /*0fb0*/  @!P0 STS.128 [0x18100], R212 ;  /* 0x018100d4ff008388 */ /* 0x0003e80000000c00 */
[----:B------:R-:W-:Y:S06]  /*0fc0*/  BAR.ARV 0x5, 0x100 ;  /* 0x0144000000007b1d */ /* 0x000fec0000002000 */
.L_x_3526:
        /* <DEDUP_REMOVED lines=74> */
[----:B------:R-:W-:Y:S01]  /*1470*/  IMAD.MOV.U32 R10, RZ, RZ, 0x40 ;  /* 0x00000040ff0a7424 */ /* 0x000fe200078e00ff */
[----:B------:R-:W-:Y:S01]  /*1480*/  LEA.HI R3, R4, R4, RZ, 0x1d ;  /* 0x0000000404037211 */ /* 0x000fe200078fe8ff */
[----:B------:R1:W-:Y:S01]  /*1490*/  STL [R1+0x10], R15 ;  /* 0x0000100f01007387 */ /* 0x0003e20000100800 */
[----:B------:R-:W-:Y:S01]  /*14a0*/  LOP3.LUT R2, R6, R2, RZ, 0x3c, !PT ;  /* 0x0000000206027212 */ /* 0x000fe200078e3cff */
[----:B------:R-:W-:Y:S01]  /*14b0*/  IMAD R0, R14, 0x200, R13 ;  /* 0x000002000e007824 */ /* 0x000fe200078e020d */
[----:B------:R-:W-:Y:S01]  /*14c0*/  LOP3.LUT R4, R7, 0xfffffe00, RZ, 0xc0, !PT ;  /* 0xfffffe0007047812 */ /* 0x000fe200078ec0ff */
[----:B------:R-:W-:Y:S01]  /*14d0*/  IMAD.IADD R7, R5, 0x1, R3 ;  /* 0x0000000105077824 */ /* 0x000fe200078e0203 */
[----:B------:R-:W-:Y:S01]  /*14e0*/  IADD3 R191, R182, 0x40, RZ ;  /* 0x00000040b6bf7810 */ /* 0x000fe20007ffe0ff */
[----:B------:R-:W-:Y:S01]  /*14f0*/  IMAD R211, R211, 0x8, R15 ;  /* 0x00000008d3d37824 */ /* 0x000fe200078e020f */
[CC--:B------:R-:W-:Y:S01]  /*1500*/  IADD3 R3, R2.reuse, R4.reuse, R8 ;  /* 0x0000000402037210 */ /* 0x0c0fe20007ffe008 */
[----:B------:R-:W-:Y:S01]  /*1510*/  IMAD.MOV.U32 R8, RZ, RZ, 0x20 ;  /* 0x00000020ff087424 */ /* 0x000fe200078e00ff */
[----:B------:R-:W-:-:S02]  /*1520*/  LOP3.LUT R4, R2, R4, RZ, 0xfc, !PT ;  /* 0x0000000402047212 */ /* 0x000fc400078efcff */
[----:B------:R-:W-:Y:S02]  /*1530*/  LOP3.LUT R2, R12, 0x7ffffffc, RZ, 0xc0, !PT ;  /* 0x7ffffffc0c027812 */ /* 0x000fe400078ec0ff */
[----:B------:R-:W-:Y:S02]  /*1540*/  SHF.R.S32.HI R5, RZ, 0x1f, R191 ;  /* 0x0000001fff057819 */ /* 0x000fe400000114bf */
[----:B------:R-:W-:Y:S01]  /*1550*/  SEL R5, R8, 0xffffffe0, !P1 ;  /* 0xffffffe008057807 */ /* 0x000fe20004800000 */
[----:B------:R-:W-:Y:S01]  /*1560*/  IMAD.IADD R2, R16, 0x1, -R2 ;  /* 0x0000000110027824 */ /* 0x000fe200078e0a02 */
[----:B------:R-:W-:Y:S02]  /*1570*/  LEA R227, R7, 0x80, 0x1 ;  /* 0x0000008007e37811 */ /* 0x000fe400078e08ff */
[----:B------:R-:W-:Y:S01]  /*1580*/  IADD3 R192, R182, 0x80, RZ ;  /* 0x00000080b6c07810 */ /* 0x000fe20007ffe0ff */
[----:B------:R-:W-:Y:S01]  /*1590*/  IMAD.SHL.U32 R198, R2, 0x2, RZ ;  /* 0x0000000202c67824 */ /* 0x000fe200078e00ff */
[----:B------:R-:W-:Y:S01]  /*15a0*/  SEL R2, R8, 0xffffffe0, !P4 ;  /* 0xffffffe008027807 */ /* 0x000fe20006000000 */
[C---:B------:R-:W-:Y:S01]  /*15b0*/  IMAD.IADD R230, R227.reuse, 0x1, R5 ;  /* 0x00000001e3e67824 */ /* 0x040fe200078e0205 */
[----:B------:R-:W-:-:S02]  /*15c0*/  IADD3 R228, R227, -0x10, RZ ;  /* 0xfffffff0e3e47810 */ /* 0x000fc40007ffe0ff */
        /* <DEDUP_REMOVED lines=9> */
[----:B------:R-:W-:Y:S02]  /*1660*/  SHF.R.S32.HI R7, RZ, 0x1f, R8 ;  /* 0x0000001fff077819 */ /* 0x000fe40000011408 */
[C---:B------:R-:W-:Y:S02]  /*1670*/  IADD3 R239, R198.reuse, 0x78, RZ ;  /* 0x00000078c6ef7810 */ /* 0x040fe40007ffe0ff */
[----:B------:R-:W-:-:S02]  /*1680*/  IADD3 R238, R198, 0x80, RZ ;  /* 0x00000080c6ee7810 */ /* 0x000fc40007ffe0ff */
[----:B------:R-:W-:Y:S02]  /*1690*/  SHF.R.S32.HI R8, RZ, 0x1f, R251 ;  /* 0x0000001fff087819 */ /* 0x000fe400000114fb */
[----:B------:R-:W-:Y:S02]  /*16a0*/  SHF.R.S32.HI R7, RZ, 0x1f, R250 ;  /* 0x0000001fff077819 */ /* 0x000fe400000114fa */
[----:B------:R-:W-:Y:S02]  /*16b0*/  SHF.R.S32.HI R6, RZ, 0x1f, R192 ;  /* 0x0000001fff067819 */ /* 0x000fe400000114c0 */
[C---:B------:R-:W-:Y:S02]  /*16c0*/  IADD3 R236, R198.reuse, 0x90, RZ ;  /* 0x00000090c6ec7810 */ /* 0x040fe40007ffe0ff */
[----:B------:R-:W-:Y:S02]  /*16d0*/  IADD3 R235, R198, 0x98, RZ ;  /* 0x00000098c6eb7810 */ /* 0x000fe40007ffe0ff */
[----:B------:R-:W-:-:S02]  /*16e0*/  SHF.R.S32.HI R8, RZ, 0x1f, R248 ;  /* 0x0000001fff087819 */ /* 0x000fc400000114f8 */
[----:B------:R-:W-:Y:S02]  /*16f0*/  SHF.R.S32.HI R7, RZ, 0x1f, R247 ;  /* 0x0000001fff077819 */ /* 0x000fe400000114f7 */
[----:B------:R-:W-:Y:S02]  /*1700*/  @P0 IADD3 R228, R227, 0x10, RZ ;  /* 0x00000010e3e40810 */ /* 0x000fe40007ffe0ff */
[----:B------:R-:W-:Y:S02]  /*1710*/  SEL R6, R10, 0xffffffc0, !P2 ;  /* 0xffffffc00a067807 */ /* 0x000fe40005000000 */
[C---:B------:R-:W-:Y:S01]  /*1720*/  IADD3 R233, R198.reuse, 0xa8, RZ ;  /* 0x000000a8c6e97810 */ /* 0x040fe20007ffe0ff */
[----:B------:R-:W-:Y:S01]  /*1730*/  IMAD.IADD R229, R5, 0x1, R228 ;  /* 0x0000000105e57824 */ /* 0x000fe200078e02e4 */
[----:B------:R-:W-:Y:S02]  /*1740*/  IADD3 R232, R198, 0xb0, RZ ;  /* 0x000000b0c6e87810 */ /* 0x000fe40007ffe0ff */
[----:B------:R-:W-:-:S02]  /*1750*/  SHF.R.S32.HI R8, RZ, 0x1f, R245 ;  /* 0x0000001fff087819 */ /* 0x000fc400000114f5 */
[----:B------:R-:W-:Y:S02]  /*1760*/  SHF.R.S32.HI R7, RZ, 0x1f, R244 ;  /* 0x0000001fff077819 */ /* 0x000fe400000114f4 */
[----:B------:R-:W-:Y:S02]  /*1770*/  IADD3 R231, R198, 0xb8, RZ ;  /* 0x000000b8c6e77810 */ /* 0x000fe40007ffe0ff */
[----:B------:R-:W-:Y:S02]  /*1780*/  SHF.R.S32.HI R8, RZ, 0x1f, R242 ;  /* 0x0000001fff087819 */ /* 0x000fe400000114f2 */
[----:B------:R-:W-:Y:S02]  /*1790*/  SHF.R.S32.HI R7, RZ, 0x1f, R241 ;  /* 0x0000001fff077819 */ /* 0x000fe400000114f1 */
[----:B------:R-:W-:Y:S02]  /*17a0*/  SHF.R.S32.HI R8, RZ, 0x1f, R239 ;  /* 0x0000001fff087819 */ /* 0x000fe400000114ef */
[----:B------:R-:W-:-:S02]  /*17b0*/  SHF.R.S32.HI R7, RZ, 0x1f, R238 ;  /* 0x0000001fff077819 */ /* 0x000fc400000114ee */
        /* <DEDUP_REMOVED lines=13> */
[----:B------:R1:W-:Y:S01]  /*1890*/  STL [R1+0xc], R8 ;  /* 0x00000c0801007387 */ /* 0x0003e20000100800 */
[----:B------:R-:W-:-:S02]  /*18a0*/  LOP3.LUT R9, R11, 0x7ffffe00, R9, 0xf8, !PT ;  /* 0x7ffffe000b097812 */ /* 0x000fc400078ef809 */
[C---:B------:R-:W-:Y:S01]  /*18b0*/  IADD3 R252, R198.reuse, 0x10, RZ ;  /* 0x00000010c6fc7810 */ /* 0x040fe20007ffe0ff */
[----:B------:R1:W-:Y:S01]  /*18c0*/  STL [R1+0x8], R7 ;  /* 0x0000080701007387 */ /* 0x0003e20000100800 */
[C---:B------:R-:W-:Y:S01]  /*18d0*/  IADD3 R249, R198.reuse, 0x28, RZ ;  /* 0x00000028c6f97810 */ /* 0x040fe20007ffe0ff */
[----:B------:R-:W-:Y:S01]  /*18e0*/  IMAD.SHL.U32 R179, R9, 0x2, RZ ;  /* 0x0000000209b37824 */ /* 0x000fe200078e00ff */
[C---:B------:R-:W-:Y:S01]  /*18f0*/  IADD3 R246, R198.reuse, 0x40, RZ ;  /* 0x00000040c6f67810 */ /* 0x040fe20007ffe0ff */
[----:B------:R1:W-:Y:S01]  /*1900*/  STL [R1+0x4], R3 ;  /* 0x0000040301007387 */ /* 0x0003e20000100800 */
[----:B------:R-:W-:Y:S02]  /*1910*/  SHF.R.S32.HI R9, RZ, 0x1f, R198 ;  /* 0x0000001fff097819 */ /* 0x000fe400000114c6 */
[----:B------:R-:W-:Y:S01]  /*1920*/  IADD3 R243, R198, 0x58, RZ ;  /* 0x00000058c6f37810 */ /* 0x000fe20007ffe0ff */
[----:B------:R1:W-:Y:S01]  /*1930*/  STL [R1], R2 ;  /* 0x0000000201007387 */ /* 0x0003e20000100800 */
[----:B------:R-:W-:-:S02]  /*1940*/  LEA R165, R0, 0x6100, 0x1 ;  /* 0x0000610000a57811 */ /* 0x000fc400078e08ff */
[----:B------:R-:W-:Y:S02]  /*1950*/  IADD3 R240, R198, 0x70, RZ ;  /* 0x00000070c6f07810 */ /* 0x000fe40007ffe0ff */
        /* <DEDUP_REMOVED lines=15> */
.L_x_3706:
        /* <DEDUP_REMOVED lines=22> */
.L_x_3541:
[----:B------:R-:W-:-:S04]  /*1bb0*/  ISETP.NE.U32.AND P0, PT, RZ, c[0x0][0x368], PT ;  /* 0x0000da00ff007a0c */ /* 0x000fc80003f05070 */
[----:B------:R-:W-:-:S13]  /*1bc0*/  ISETP.NE.AND.EX P0, PT, RZ, c[0x0][0x36c], PT, P0 ;  /* 0x0000db00ff007a0c */ /* 0x000fda0003f05300 */
[----:B------:R-:W-:Y:S05]  /*1bd0*/  @!P0 BRA `(.L_x_3542) ;  /* 0x0000003000008947 */ /* 0x000fea0003800000 */
[----:B-1----:R-:W-:-:S05]  /*1be0*/  IMAD.WIDE R2, R215, R13, c[0x0][0x368] ;  /* 0x0000da00d7027625 */ /* 0x002fca00078e020d */
[----:B------:R1:W5:Y:S01]  /*1bf0*/  LDG.E R0, [R2.64] ;  /* 0x0000000802007981 */ /* 0x000362000c1e1900 */
[----:B------:R-:W-:Y:S05]  /*1c00*/  BRA `(.L_x_3543) ;  /* 0x0000008000007947 */ /* 0x000fea0003800000 */
.L_x_3542:
        /* <DEDUP_REMOVED lines=8> */
.L_x_3543:
        /* <DEDUP_REMOVED lines=28> */
.L_x_3546:
[----:B------:R-:W-:-:S13]  /*1e50*/  ISETP.NE.AND P0, PT, R7, 0x1, PT ;  /* 0x000000010700780c */ /* 0x000fda0003f05270 */
[----:B------:R-:W-:-:S05]  /*1e60*/  @P0 IMAD.HI.U32 R0, R2, c[0x0][0x330], RZ ;  /* 0x0000cc0002000a27 */ /* 0x000fca00078e00ff */
[----:B------:R-:W-:Y:S02]  /*1e70*/  @P0 SHF.R.U32.HI R2, RZ, c[0x0][0x334], R0 ;  /* 0x0000cd00ff020a19 */ /* 0x000fe40000011600 */
.L_x_3547:
[----:B------:R-:W-:Y:S05]  /*1e80*/  BSYNC B0 ;  /* 0x0000000000007941 */ /* 0x000fea0003800000 */
.L_x_3545:
[----:B------:R-:W-:-:S05]  /*1e90*/  IMAD R2, R2, R7, c[0x0][0x32c] ;  /* 0x0000cb0002027624 */ /* 0x000fca00078e0207 */
[----:B------:R-:W-:-:S04]  /*1ea0*/  IMNMX R3, R3, R2, PT ;  /* 0x0000000203037217 */ /* 0x000fc80003800200 */
.L_x_3544:
        /* <DEDUP_REMOVED lines=25> */
.L_x_3550:
[----:B------:R-:W-:-:S13]  /*2040*/  ISETP.NE.AND P0, PT, R7, 0x1, PT ;  /* 0x000000010700780c */ /* 0x000fda0003f05270 */
[----:B------:R-:W-:-:S05]  /*2050*/  @P0 IMAD.HI.U32 R3, R0, c[0x0][0x330], RZ ;  /* 0x0000cc0000030a27 */ /* 0x000fca00078e00ff */
[----:B------:R-:W-:Y:S02]  /*2060*/  @P0 SHF.R.U32.HI R0, RZ, c[0x0][0x334], R3 ;  /* 0x0000cd00ff000a19 */ /* 0x000fe40000011603 */
.L_x_3551:
[----:B------:R-:W-:Y:S05]  /*2070*/  BSYNC B0 ;  /* 0x0000000000007941 */ /* 0x000fea0003800000 */
.L_x_3549:
[----:B------:R-:W-:-:S05]  /*2080*/  IMAD R0, R0, c[0x0][0x32c], RZ ;  /* 0x0000cb0000007a24 */ /* 0x000fca00078e02ff */
[----:B------:R-:W-:-:S04]  /*2090*/  IMNMX R2, R2, R0, !PT ;  /* 0x0000000002027217 */ /* 0x000fc80007800200 */
.L_x_3548:
        /* <DEDUP_REMOVED lines=14> */
[----:B------:R-:W-:-:S04]  /*2180*/  ISETP.NE.AND P0, PT, R225, RZ, PT ;  /* 0x000000ffe100720c */ /* 0x000fc80003f05270 */
        /* <DEDUP_REMOVED lines=30> */
.L_x_3553:
[----:B------:R-:W-:Y:S05]  /*2370*/  BSYNC B0 ;  /* 0x0000000000007941 */ /* 0x000fea0003800000 */
.L_x_3552:
        /* <DEDUP_REMOVED lines=78> */
[C---:B------:R-:W-:Y:S01]  /*2860*/  IMAD.WIDE.U32 R2, R4.reuse, c[0x0][0x1c0], R2 ;  /* 0x0000700004027a25 */ /* 0x040fe200078e0002 */
        /* <DEDUP_REMOVED lines=20> */
.L_x_3711:
[----:B------:R-:W-:Y:S05]  /*29b0*/  BRA.DIV ~URZ, `(.L_x_3556) ;  /* 0x00012ed27f007947 */ /* 0x000fea000b800000 */
[----:B------:R3:W4:Y:S02]  /*29c0*/  SHFL.IDX PT, R0, R12, RZ, 0x181f ;  /* 0x00181fff0c007589 */ /* 0x00072400000e0000 */
.L_x_3712:
        /* <DEDUP_REMOVED lines=20> */
.L_x_3558:
[----:B------:R-:W-:Y:S05]  /*2b10*/  BSYNC B0 ;  /* 0x0000000000007941 */ /* 0x000fea0003800000 */
.L_x_3557:
[----:B------:R-:W-:Y:S05]  /*2b20*/  BRA.DIV ~URZ, `(.L_x_3559) ;  /* 0x00012dd27f007947 */ /* 0x000fea000b800000 */
[----:B--2---:R2:W1:Y:S04]  /*2b30*/  SHFL.IDX PT, R8, R9, 0x1, 0x181f ;  /* 0x00381f0009087f89 */ /* 0x00446800000e0000 */
[----:B----4-:R2:W4:Y:S02]  /*2b40*/  SHFL.IDX PT, R0, R12, 0x1, 0x181f ;  /* 0x00381f000c007f89 */ /* 0x01052400000e0000 */
.L_x_3713:
        /* <DEDUP_REMOVED lines=19> */
.L_x_3561:
[----:B------:R-:W-:Y:S05]  /*2c80*/  BSYNC B0 ;  /* 0x0000000000007941 */ /* 0x000fea0003800000 */
.L_x_3560:
[----:B------:R-:W-:Y:S05]  /*2c90*/  BRA.DIV ~URZ, `(.L_x_3562) ;  /* 0x00012d327f007947 */ /* 0x000fea000b800000 */
[----:B-1----:R1:W2:Y:S02]  /*2ca0*/  SHFL.IDX PT, R8, R9, 0x2, 0x181f ;  /* 0x00581f0009087f89 */ /* 0x0022a400000e0000 */
.L_x_3714:
[----:B------:R-:W-:Y:S05]  /*2cb0*/  BRA.DIV ~URZ, `(.L_x_3563) ;  /* 0x00012d827f007947 */ /* 0x000fea000b800000 */
[----:B----4-:R4:W1:Y:S02]  /*2cc0*/  SHFL.IDX PT, R0, R12, 0x2, 0x181f ;  /* 0x00581f000c007f89 */ /* 0x01086400000e0000 */
.L_x_3715:
        /* <DEDUP_REMOVED lines=19> */
.L_x_3565:
[----:B------:R-:W-:Y:S05]  /*2e00*/  BSYNC B0 ;  /* 0x0000000000007941 */ /* 0x000fea0003800000 */
.L_x_3564:
[----:B------:R-:W-:Y:S05]  /*2e10*/  BRA.DIV ~URZ, `(.L_x_3566) ;  /* 0x00012c927f007947 */ /* 0x000fea000b800000 */
[----:B--2---:R2:W3:Y:S04]  /*2e20*/  SHFL.IDX PT, R8, R9, 0x3, 0x181f ;  /* 0x00781f0009087f89 */ /* 0x0044e800000e0000 */
[----:B-1----:R2:W1:Y:S02]  /*2e30*/  SHFL.IDX PT, R0, R12, 0x3, 0x181f ;  /* 0x00781f000c007f89 */ /* 0x00246400000e0000 */
.L_x_3716:
        /* <DEDUP_REMOVED lines=47> */
[----:B------:R-:W-:Y:S01]  /*3130*/  IMAD R181, R0, c[0x0][0x2b8], R2 ;  /* 0x0000ae0000b57a24 */ /* 0x000fe200078e0202 */
[----:B------:R-:W-:Y:S01]  /*3140*/  IADD3 R164, R165, 0x20, RZ ;  /* 0x00000020a5a47810 */ /* 0x000fe20007ffe0ff */
[----:B------:R-:W-:Y:S02]  /*3150*/  IMAD R201, R14, c[0x0][0x1ec], R203 ;  /* 0x00007b000ec97a24 */ /* 0x000fe400078e02cb */
        /* <DEDUP_REMOVED lines=10> */
[----:B------:R-:W-:Y:S02]  /*3200*/  IMAD R0, R181, c[0x0][0x1e4], R0 ;  /* 0x00007900b5007a24 */ /* 0x000fe400078e0200 */
[----:B------:R-:W-:Y:S02]  /*3210*/  IMAD.SHL.U32 R98, R182, 0x2, RZ ;  /* 0x00000002b6627824 */ /* 0x000fe400078e00ff */
[----:B------:R-:W-:Y:S01]  /*3220*/  IMAD.IADD R3, R3, 0x1, R0 ;  /* 0x0000000103037824 */ /* 0x000fe200078e0200 */
        /* <DEDUP_REMOVED lines=32> */
[C---:B----4-:R-:W-:Y:S02]  /*3430*/  @P3 LEA R2, P1, R182.reuse, R10, 0x1 ;  /* 0x0000000ab6023211 */ /* 0x050fe400078208ff */
        /* <DEDUP_REMOVED lines=21> */
[CC--:B-1----:R-:W-:Y:S02]  /*3590*/  IADD3 R14, P0, R0.reuse, R99.reuse, RZ ;  /* 0x00000063000e7210 */ /* 0x0c2fe40007f1e0ff */
[C---:B------:R-:W-:Y:S02]  /*35a0*/  IADD3 R12, P4, R0.reuse, R100, RZ ;  /* 0x00000064000c7210 */ /* 0x040fe40007f9e0ff */
[----:B------:R-:W-:Y:S01]  /*35b0*/  IADD3 R16, P3, R0, R98, RZ ;  /* 0x0000006200107210 */ /* 0x000fe20007f7e0ff */
[C-C-:B----4-:R-:W-:Y:S01]  /*35c0*/  IMAD.X R15, R2.reuse, 0x1, R94.reuse, P0 ;  /* 0x00000001020f7824 */ /* 0x150fe200000e065e */
[----:B------:R-:W-:Y:S01]  /*35d0*/  IADD3 R20, P0, R3, R99, RZ ;  /* 0x0000006303147210 */ /* 0x000fe20007f1e0ff */
[----:B------:R-:W-:Y:S01]  /*35e0*/  IMAD.X R13, R2, 0x1, R95, P4 ;  /* 0x00000001020d7824 */ /* 0x000fe200020e065f */
[----:B------:R-:W-:Y:S01]  /*35f0*/  ISETP.GE.AND P4, PT, R182, c[0x0][0x1d4], PT ;  /* 0x00007500b6007a0c */ /* 0x000fe20003f86270 */
[----:B------:R-:W-:Y:S01]  /*3600*/  IMAD.X R17, R2, 0x1, R93, P3 ;  /* 0x0000000102117824 */ /* 0x000fe200018e065d */
[----:B------:R-:W-:Y:S01]  /*3610*/  ISETP.GE.AND P3, PT, R191, c[0x0][0x1d4], PT ;  /* 0x00007500bf007a0c */ /* 0x000fe20003f66270 */
[----:B------:R-:W-:Y:S01]  /*3620*/  IMAD.X R21, R22, 0x1, R94, P0 ;  /* 0x0000000116157824 */ /* 0x000fe200000e065e */
[----:B------:R-:W-:Y:S01]  /*3630*/  ISETP.LT.OR P0, PT, R23, 0x1, P4 ;  /* 0x000000011700780c */ /* 0x000fe20002701670 */
[----:B------:R-:W-:Y:S01]  /*3640*/  IMAD.MOV.U32 R0, RZ, RZ, 0x40 ;  /* 0x00000040ff007424 */ /* 0x000fe200078e00ff */
[----:B------:R-:W-:-:S02]  /*3650*/  @P1 IADD3 R164, R165, -0x20, RZ ;  /* 0xffffffe0a5a41810 */ /* 0x000fc40007ffe0ff */
[----:B------:R-:W-:Y:S02]  /*3660*/  IADD3 R18, P1, R3, R98, RZ ;  /* 0x0000006203127210 */ /* 0x000fe40007f3e0ff */
[----:B------:R-:W-:Y:S02]  /*3670*/  ISETP.LT.OR P4, PT, R23, 0x21, P4 ;  /* 0x000000211700780c */ /* 0x000fe40002781670 */
[----:B------:R-:W-:Y:S01]  /*3680*/  SEL R0, R0, 0xffffffc0, !P2 ;  /* 0xffffffc000007807 */ /* 0x000fe20005000000 */
[----:B------:R-:W-:-:S04]  /*3690*/  DEPBAR.LE SB0, 0x1 ;  /* 0x000080400000791a */ /* 0x000fc80000000000 */
[----:B------:R-:W-:-:S04]  /*36a0*/  DEPBAR.LE SB0, 0x0 ;  /* 0x000080000000791a */ /* 0x000fc80000000000 */
[----:B------:R-:W-:Y:S01]  /*36b0*/  BAR.SYNC.DEFER_BLOCKING 0x0 ;  /* 0x0000000000007b1d */ /* 0x000fe20000010000 */
[----:B------:R-:W-:Y:S01]  /*36c0*/  IMAD.X R19, R22, 0x1, R93, P1 ;  /* 0x0000000116137824 */ /* 0x000fe200008e065d */
[----:B------:R-:W-:Y:S01]  /*36d0*/  ISETP.GE.AND P1, PT, R192, c[0x0][0x1d4], PT ;  /* 0x00007500c0007a0c */ /* 0x000fe20003f26270 */
[----:B------:R-:W-:Y:S01]  /*36e0*/  IMAD.IADD R167, R165, 0x1, R0 ;  /* 0x00000001a5a77824 */ /* 0x000fe200078e0200 */
[----:B------:R-:W-:Y:S02]  /*36f0*/  ISETP.GT.AND P5, PT, R196, 0x3f, PT ;  /* 0x0000003fc400780c */ /* 0x000fe40003fa4270 */
[----:B--2---:R-:W-:Y:S04]  /*3700*/  LDSM.16.M88.4 R4, [R173] ;  /* 0x00000000ad04783b */ /* 0x004fe80000000200 */
[----:B------:R-:W1:Y:S04]  /*3710*/  LDSM.16.M88.4 R32, [R165+0x800] ;  /* 0x00080000a520783b */ /* 0x000e680000000200 */
[----:B------:R-:W-:Y:S04]  /*3720*/  LDSM.16.M88.4 R40, [R165+0x1000] ;  /* 0x00100000a528783b */ /* 0x000fe80000000200 */
[----:B------:R-:W2:Y:S04]  /*3730*/  LDSM.16.M88.4 R28, [R165] ;  /* 0x00000000a51c783b */ /* 0x000ea80000000200 */
[----:B------:R-:W3:Y:S04]  /*3740*/  LDSM.16.M88.4 R52, [R165+0x1800] ;  /* 0x00180000a534783b */ /* 0x000ee80000000200 */
[----:B------:R-:W-:Y:S04]  /*3750*/  LDSM.16.M88.4 R8, [R174] ;  /* 0x00000000ae08783b */ /* 0x000fe80000000200 */
[----:B------:R-:W-:Y:S04]  /*3760*/  LDSM.16.M88.4 R48, [R164] ;  /* 0x00000000a430783b */ /* 0x000fe80000000200 */
[----:B------:R-:W4:Y:S04]  /*3770*/  LDSM.16.M88.4 R44, [R164+0x800] ;  /* 0x00080000a42c783b */ /* 0x000f280000000200 */
[----:B------:R-:W5:Y:S04]  /*3780*/  LDSM.16.M88.4 R60, [R164+0x1000] ;  /* 0x00100000a43c783b */ /* 0x000f680000000200 */
        /* <DEDUP_REMOVED lines=8> */
[----:B--2---:R-:W-:Y:S02]  /*3810*/  HMMA.16816.F32 R36, R4, R28, RZ ;  /* 0x0000001c0424723c */ /* 0x004fe400000018ff */
[----:B------:R1:W-:Y:S01]  /*3820*/  LDGSTS.E.BYPASS.LTC128B.128 [R179+0x2100], [R14.64], !P0 ;  /* 0x021000000eb37fae */ /* 0x0003e2000c101d48 */
[----:B------:R-:W-:-:S05]  /*3830*/  ISETP.LT.OR P0, PT, R23, 0x1, P1 ;  /* 0x000000011700780c */ /* 0x000fca0000f01670 */
[C---:B------:R-:W-:Y:S08]  /*3840*/  HMMA.16816.F32 R28, R4.reuse, R30, RZ ;  /* 0x0000001e041c723c */ /* 0x040ff000000018ff */
[----:B------:R1:W-:Y:S01]  /*3850*/  LDGSTS.E.BYPASS.LTC128B.128 [R179+0x4100], [R12.64], !P0 ;  /* 0x041000000cb37fae */ /* 0x0003e2000c101d48 */
[----:B------:R-:W-:Y:S01]  /*3860*/  IADD3 R2, P0, R3, R100, RZ ;  /* 0x0000006403027210 */ /* 0x000fe20007f1e0ff */
[C---:B---3--:R-:W-:Y:S02]  /*3870*/  HMMA.16816.F32 R56, R4.reuse, R52, RZ ;  /* 0x000000340438723c */ /* 0x048fe400000018ff */
[----:B------:R2:W-:Y:S02]  /*3880*/  LDGSTS.E.BYPASS.LTC128B.128 [R179+0x1100], [R18.64], !P4 ;  /* 0x0110000012b37fae */ /* 0x0005e4000e101d48 */
[----:B------:R-:W-:Y:S01]  /*3890*/  IMAD.X R3, R22, 0x1, R95, P0 ;  /* 0x0000000116037824 */ /* 0x000fe200000e065f */
[----:B------:R-:W-:Y:S01]  /*38a0*/  ISETP.LT.OR P0, PT, R23, 0x21, P1 ;  /* 0x000000211700780c */ /* 0x000fe20000f01670 */
[----:B------:R3:W-:Y:S02]  /*38b0*/  LDGSTS.E.BYPASS.LTC128B.128 [R179+0x3100], [R20.64], !P3 ;  /* 0x0310000014b37fae */ /* 0x0007e4000d901d48 */
[----:B------:R-:W-:Y:S08]  /*38c0*/  HMMA.16816.F32 R52, R4, R54, RZ ;  /* 0x000000360434723c */ /* 0x000ff000000018ff */
[----:B----4-:R-:W-:Y:S02]  /*38d0*/  HMMA.16816.F32 R64, R8, R44, R24 ;  /* 0x0000002c0840723c */ /* 0x010fe40000001818 */
[----:B------:R4:W-:Y:S01]  /*38e0*/  LDGSTS.E.BYPASS.LTC128B.128 [R179+0x5100], [R2.64], !P0 ;  /* 0x0510000002b37fae */ /* 0x0009e2000c101d48 */
[----:B------:R-:W-:-:S03]  /*38f0*/  ISETP.GT.AND P0, PT, R97, R193, PT ;  /* 0x000000c16100720c */ /* 0x000fc60003f04270 */
[----:B------:R-:W-:Y:S02]  /*3900*/  LDSM.16.M88.4 R24, [R167] ;  /* 0x00000000a718783b */ /* 0x000fe40000000200 */
[----:B------:R-:W-:Y:S02]  /*3910*/  HMMA.16816.F32 R72, R8, R48, R36 ;  /* 0x000000300848723c */ /* 0x000fe40000001824 */
[----:B------:R-:W-:Y:S04]  /*3920*/  LDSM.16.M88.4 R84, [R165+0x3800] ;  /* 0x00380000a554783b */ /* 0x000fe80000000200 */
[----:B--2---:R-:W-:Y:S02]  /*3930*/  LDSM.16.M88.4 R16, [R167+0x1000] ;  /* 0x00100000a710783b */ /* 0x004fe40000000200 */
[C---:B-1----:R-:W-:Y:S02]  /*3940*/  HMMA.16816.F32 R12, R4.reuse, R34, RZ ;  /* 0x00000022040c723c */ /* 0x042fe400000018ff */
[----:B---3--:R-:W-:Y:S04]  /*3950*/  LDSM.16.M88.4 R20, [R167+0x800] ;  /* 0x00080000a714783b */ /* 0x008fe80000000200 */
[----:B------:R-:W0:Y:S02]  /*3960*/  LDGDEPBAR ;  /* 0x00000000000079af */ /* 0x000e240000000000 */
[----:B------:R-:W-:Y:S01]  /*3970*/  HMMA.16816.F32 R32, R4, R40, RZ ;  /* 0x000000280420723c */ /* 0x000fe200000018ff */
[----:B----4-:R-:W-:-:S07]  /*3980*/  IADD3 R2, R164, 0x4000, RZ ;  /* 0x00004000a4027810 */ /* 0x010fce0007ffe0ff */
[----:B------:R-:W-:Y:S01]  /*3990*/  HMMA.16816.F32 R40, R4, R42, RZ ;  /* 0x0000002a0428723c */ /* 0x000fe200000018ff */
[----:B------:R-:W1:Y:S01]  /*39a0*/  LDSM.16.M88.4 R4, [R176] ;  /* 0x00000000b004783b */ /* 0x000e620000000200 */
[----:B------:R-:W-:-:S05]  /*39b0*/  IMAD.IADD R166, R2, 0x1, R0 ;  /* 0x0000000102a67824 */ /* 0x000fca00078e0200 */
[----:B------:R-:W-:Y:S01]  /*39c0*/  LDSM.16.M88.4 R80, [R166+-0x3000] ;  /* 0xffd00000a650783b */ /* 0x000fe20000000200 */
[C---:B------:R-:W-:Y:S03]  /*39d0*/  HMMA.16816.F32 R44, R8.reuse, R46, R12 ;  /* 0x0000002e082c723c */ /* 0x040fe6000000180c */
[----:B------:R-:W-:Y:S05]  /*39e0*/  LDSM.16.M88.4 R88, [R166+-0x2800] ;  /* 0xffd80000a658783b */ /* 0x000fea0000000200 */
[C---:B------:R-:W-:Y:S08]  /*39f0*/  HMMA.16816.F32 R68, R8.reuse, R50, R28 ;  /* 0x000000320844723c */ /* 0x040ff0000000181c */
[C---:B-----5:R-:W-:Y:S01]  /*3a00*/  HMMA.16816.F32 R12, R8.reuse, R62, R40 ;  /* 0x0000003e080c723c */ /* 0x060fe20000001828 */
[----:B------:R-:W2:Y:S07]  /*3a10*/  LDSM.16.M88.4 R40, [R167+0x1800] ;  /* 0x00180000a728783b */ /* 0x000eae0000000200 */
[C---:B------:R-:W-:Y:S01]  /*3a20*/  HMMA.16816.F32 R36, R8.reuse, R60, R32 ;  /* 0x0000003c0824723c */ /* 0x040fe20000001820 */
[----:B------:R-:W-:Y:S07]  /*3a30*/  LDSM.16.M88.4 R60, [R166+-0x4000] ;  /* 0xffc00000a63c783b */ /* 0x000fee0000000200 */
[C---:B------:R-:W-:Y:S08]  /*3a40*/  HMMA.16816.F32 R32, R8.reuse, R76, R56 ;  /* 0x0000004c0820723c */ /* 0x040ff00000001838 */
[----:B------:R-:W-:Y:S01]  /*3a50*/  HMMA.16816.F32 R28, R8, R78, R52 ;  /* 0x0000004e081c723c */ /* 0x000fe20000001834 */
[----:B------:R-:W3:Y:S04]  /*3a60*/  LDSM.16.M88.4 R8, [R175] ;  /* 0x00000000af08783b */ /* 0x000ee80000000200 */
[----:B------:R-:W4:Y:S03]  /*3a70*/  LDSM.16.M88.4 R76, [R166+-0x3800] ;  /* 0xffc80000a64c783b */ /* 0x000f260000000200 */
[C---:B-1----:R-:W-:Y:S01]  /*3a80*/  HMMA.16816.F32 R48, R4.reuse, R24, R72 ;  /* 0x000000180430723c */ /* 0x042fe20000001848 */
[----:B------:R-:W-:Y:S07]  /*3a90*/  LDSM.16.M88.4 R72, [R164+0x3000] ;  /* 0x00300000a448783b */ /* 0x000fee0000000200 */
[C---:B------:R-:W-:Y:S01]  /*3aa0*/  HMMA.16816.F32 R52, R4.reuse, R26, R68 ;  /* 0x0000001a0434723c */ /* 0x040fe20000001844 */
[----:B------:R-:W-:Y:S07]  /*3ab0*/  LDSM.16.M88.4 R68, [R165+0x3000] ;  /* 0x00300000a544783b */ /* 0x000fee0000000200 */
[C---:B------:R-:W-:Y:S01]  /*3ac0*/  HMMA.16816.F32 R56, R4.reuse, R20, R64 ;  /* 0x000000140438723c */ /* 0x040fe20000001840 */
[----:B------:R-:W-:Y:S07]  /*3ad0*/  LDSM.16.M88.4 R64, [R165+0x2800] ;  /* 0x00280000a540783b */ /* 0x000fee0000000200 */
[C---:B------:R-:W-:Y:S08]  /*3ae0*/  HMMA.16816.F32 R44, R4.reuse, R22, R44 ;  /* 0x00000016042c723c */ /* 0x040ff0000000182c */
[C---:B------:R-:W-:Y:S08]  /*3af0*/  HMMA.16816.F32 R36, R4.reuse, R16, R36 ;  /* 0x000000100424723c */ /* 0x040ff00000001824 */
[C---:B------:R-:W-:Y:S08]  /*3b00*/  HMMA.16816.F32 R20, R4.reuse, R18, R12 ;  /* 0x000000120414723c */ /* 0x040ff0000000180c */
[C---:B--2---:R-:W-:Y:S08]  /*3b10*/  HMMA.16816.F32 R16, R4.reuse, R40, R32 ;  /* 0x000000280410723c */ /* 0x044ff00000001820 */
[----:B------:R-:W-:Y:S01]  /*3b20*/  HMMA.16816.F32 R12, R4, R42, R28 ;  /* 0x0000002a040c723c */ /* 0x000fe2000000181c */
[----:B------:R-:W-:Y:S04]  /*3b30*/  LDSM.16.M88.4 R4, [R173+0x4000] ;  /* 0x00400000ad04783b */ /* 0x000fe80000000200 */
[----:B------:R-:W1:Y:S03]  /*3b40*/  LDSM.16.M88.4 R28, [R165+0x2000] ;  /* 0x00200000a51c783b */ /* 0x000e660000000200 */
[C---:B---3--:R-:W-:Y:S01]  /*3b50*/  HMMA.16816.F32 R24, R8.reuse, R60, R48 ;  /* 0x0000003c0818723c */ /* 0x048fe20000001830 */
[----:B------:R-:W-:Y:S07]  /*3b60*/  LDSM.16.M88.4 R48, [R164+0x2000] ;  /* 0x00200000a430783b */ /* 0x000fee0000000200 */
[C---:B------:R-:W-:Y:S01]  /*3b70*/  HMMA.16816.F32 R32, R8.reuse, R62, R52 ;  /* 0x0000003e0820723c */ /* 0x040fe20000001834 */
[----:B------:R-:W-:Y:S07]  /*3b80*/  LDSM.16.M88.4 R60, [R164+0x2800] ;  /* 0x00280000a43c783b */ /* 0x000fee0000000200 */
[C---:B----4-:R-:W-:Y:S01]  /*3b90*/  HMMA.16816.F32 R40, R8.reuse, R76, R56 ;  /* 0x0000004c0828723c */ /* 0x050fe20000001838 */
[----:B------:R-:W-:Y:S07]  /*3ba0*/  LDSM.16.M88.4 R56, [R167+0x2800] ;  /* 0x00280000a738783b */ /* 0x000fee0000000200 */
[C---:B------:R-:W-:Y:S01]  /*3bb0*/  HMMA.16816.F32 R44, R8.reuse, R78, R44 ;  /* 0x0000004e082c723c */ /* 0x040fe2000000182c */
[----:B------:R-:W-:Y:S07]  /*3bc0*/  LDSM.16.M88.4 R76, [R167+0x3800] ;  /* 0x00380000a74c783b */ /* 0x000fee0000000200 */
[C---:B------:R-:W-:Y:S08]  /*3bd0*/  HMMA.16816.F32 R52, R8.reuse, R80, R36 ;  /* 0x000000500834723c */ /* 0x040ff00000001824 */
[C---:B------:R-:W-:Y:S01]  /*3be0*/  HMMA.16816.F32 R36, R8.reuse, R82, R20 ;  /* 0x000000520824723c */ /* 0x040fe20000001814 */
[----:B------:R-:W-:Y:S07]  /*3bf0*/  LDSM.16.M88.4 R80, [R164+0x3800] ;  /* 0x00380000a450783b */ /* 0x000fee0000000200 */
[C---:B------:R-:W-:Y:S08]  /*3c00*/  HMMA.16816.F32 R16, R8.reuse, R88, R16 ;  /* 0x000000580810723c */ /* 0x040ff00000001810 */
[----:B------:R-:W-:Y:S01]  /*3c10*/  HMMA.16816.F32 R12, R8, R90, R12 ;  /* 0x0000005a080c723c */ /* 0x000fe2000000180c */
[----:B------:R-:W2:Y:S07]  /*3c20*/  LDSM.16.M88.4 R8, [R174+0x4000] ;  /* 0x00400000ae08783b */ /* 0x000eae0000000200 */
[C---:B-1----:R-:W-:Y:S08]  /*3c30*/  HMMA.16816.F32 R20, R4.reuse, R28, R24 ;  /* 0x0000001c0414723c */ /* 0x042ff00000001818 */
[C---:B------:R-:W-:Y:S08]  /*3c40*/  HMMA.16816.F32 R28, R4.reuse, R30, R32 ;  /* 0x0000001e041c723c */ /* 0x040ff00000001820 */
[C---:B------:R-:W-:Y:S01]  /*3c50*/  HMMA.16816.F32 R32, R4.reuse, R64, R40 ;  /* 0x000000400420723c */ /* 0x040fe20000001828 */
[----:B------:R-:W-:Y:S07]  /*3c60*/  LDSM.16.M88.4 R40, [R167+0x2000] ;  /* 0x00200000a728783b */ /* 0x000fee0000000200 */
[C---:B------:R-:W-:Y:S01]  /*3c70*/  HMMA.16816.F32 R44, R4.reuse, R66, R44 ;  /* 0x00000042042c723c */ /* 0x040fe2000000182c */
[----:B------:R-:W-:Y:S07]  /*3c80*/  LDSM.16.M88.4 R64, [R166+-0x1800] ;  /* 0xffe80000a640783b */ /* 0x000fee0000000200 */
[C---:B------:R-:W-:Y:S08]  /*3c90*/  HMMA.16816.F32 R52, R4.reuse, R68, R52 ;  /* 0x000000440434723c */ /* 0x040ff00000001834 */
[C---:B------:R-:W-:Y:S01]  /*3ca0*/  HMMA.16816.F32 R36, R4.reuse, R70, R36 ;  /* 0x000000460424723c */ /* 0x040fe20000001824 */
[----:B------:R-:W-:Y:S07]  /*3cb0*/  LDSM.16.M88.4 R68, [R167+0x3000] ;  /* 0x00300000a744783b */ /* 0x000fee0000000200 */
[C---:B------:R-:W-:Y:S08]  /*3cc0*/  HMMA.16816.F32 R24, R4.reuse, R84, R16 ;  /* 0x000000540418723c */ /* 0x040ff00000001810 */
[----:B------:R-:W-:Y:S01]  /*3cd0*/  HMMA.16816.F32 R12, R4, R86, R12 ;  /* 0x00000056040c723c */ /* 0x000fe2000000180c */
[----:B------:R-:W1:Y:S04]  /*3ce0*/  LDSM.16.M88.4 R4, [R176+0x4000] ;  /* 0x00400000b004783b */ /* 0x000e680000000200 */
[----:B------:R-:W-:Y:S03]  /*3cf0*/  LDSM.16.M88.4 R84, [R166+-0x800] ;  /* 0xfff80000a654783b */ /* 0x000fe60000000200 */
[C---:B--2---:R-:W-:Y:S08]  /*3d00*/  HMMA.16816.F32 R20, R8.reuse, R48, R20 ;  /* 0x000000300814723c */ /* 0x044ff00000001814 */
[C---:B------:R-:W-:Y:S01]  /*3d10*/  HMMA.16816.F32 R16, R8.reuse, R50, R28 ;  /* 0x000000320810723c */ /* 0x040fe2000000181c */
[----:B------:R-:W-:Y:S07]  /*3d20*/  LDSM.16.M88.4 R48, [R166+-0x2000] ;  /* 0xffe00000a630783b */ /* 0x000fee0000000200 */
[C---:B------:R-:W-:Y:S08]  /*3d30*/  HMMA.16816.F32 R32, R8.reuse, R60, R32 ;  /* 0x0000003c0820723c */ /* 0x040ff00000001820 */
[C---:B------:R-:W-:Y:S01]  /*3d40*/  HMMA.16816.F32 R44, R8.reuse, R62, R44 ;  /* 0x0000003e082c723c */ /* 0x040fe2000000182c */
[----:B------:R-:W-:Y:S07]  /*3d50*/  LDSM.16.M88.4 R60, [R165+0x4000] ;  /* 0x00400000a53c783b */ /* 0x000fee0000000200 */
[C---:B------:R-:W-:Y:S08]  /*3d60*/  HMMA.16816.F32 R52, R8.reuse, R72, R52 ;  /* 0x000000480834723c */ /* 0x040ff00000001834 */
[C---:B------:R-:W-:Y:S01]  /*3d70*/  HMMA.16816.F32 R28, R8.reuse, R74, R36 ;  /* 0x0000004a081c723c */ /* 0x040fe20000001824 */
[----:B------:R-:W-:Y:S07]  /*3d80*/  LDSM.16.M88.4 R72, [R166+-0x1000] ;  /* 0xfff00000a648783b */ /* 0x000fee0000000200 */
[C---:B------:R-:W-:Y:S08]  /*3d90*/  HMMA.16816.F32 R24, R8.reuse, R80, R24 ;  /* 0x000000500818723c */ /* 0x040ff00000001818 */
[----:B------:R-:W-:Y:S01]  /*3da0*/  HMMA.16816.F32 R12, R8, R82, R12 ;  /* 0x00000052080c723c */ /* 0x000fe2000000180c */
[----:B------:R-:W2:Y:S04]  /*3db0*/  LDSM.16.M88.4 R8, [R175+0x4000] ;  /* 0x00400000af08783b */ /* 0x000ea80000000200 */
[----:B------:R-:W-:Y:S03]  /*3dc0*/  LDSM.16.M88.4 R80, [R165+0x5800] ;  /* 0x00580000a550783b */ /* 0x000fe60000000200 */
[C---:B-1----:R-:W-:Y:S08]  /*3dd0*/  HMMA.16816.F32 R20, R4.reuse, R40, R20 ;  /* 0x000000280414723c */ /* 0x042ff00000001814 */
[C---:B------:R-:W-:Y:S08]  /*3de0*/  HMMA.16816.F32 R16, R4.reuse, R42, R16 ;  /* 0x0000002a0410723c */ /* 0x040ff00000001810 */
        /* <DEDUP_REMOVED lines=8> */
[----:B------:R-:W1:Y:S04]  /*3e70*/  LDSM.16.M88.4 R4, [R173+0x8000] ;  /* 0x00800000ad04783b */ /* 0x000e680000000200 */
[----:B------:R-:W3:Y:S03]  /*3e80*/  LDSM.16.M88.4 R76, [R165+0x5000] ;  /* 0x00500000a54c783b */ /* 0x000ee60000000200 */
[C---:B--2---:R-:W-:Y:S08]  /*3e90*/  HMMA.16816.F32 R28, R8.reuse, R48, R20 ;  /* 0x00000030081c723c */ /* 0x044ff00000001814 */
        /* <DEDUP_REMOVED lines=9> */
[----:B------:R-:W2:Y:S04]  /*3f30*/  LDSM.16.M88.4 R12, [R174+0x8000] ;  /* 0x00800000ae0c783b */ /* 0x000ea80000000200 */
[----:B------:R-:W4:Y:S03]  /*3f40*/  LDSM.16.M88.4 R84, [R164+0x5800] ;  /* 0x00580000a454783b */ /* 0x000f260000000200 */
[C---:B-1----:R-:W-:Y:S08]  /*3f50*/  HMMA.16816.F32 R40, R4.reuse, R60, R28 ;  /* 0x0000003c0428723c */ /* 0x042ff0000000181c */
[C---:B------:R-:W-:Y:S08]  /*3f60*/  HMMA.16816.F32 R32, R4.reuse, R68, R20 ;  /* 0x000000440420723c */ /* 0x040ff00000001814 */
[C---:B------:R-:W-:Y:S01]  /*3f70*/  HMMA.16816.F32 R36, R4.reuse, R62, R24 ;  /* 0x0000003e0424723c */ /* 0x040fe20000001818 */
[----:B------:R-:W-:Y:S07]  /*3f80*/  LDSM.16.M88.4 R60, [R167+0x4000] ;  /* 0x00400000a73c783b */ /* 0x000fee0000000200 */
[C---:B------:R-:W-:Y:S01]  /*3f90*/  HMMA.16816.F32 R28, R4.reuse, R70, R16 ;  /* 0x00000046041c723c */ /* 0x040fe20000001810 */
[----:B------:R-:W-:Y:S07]  /*3fa0*/  LDSM.16.M88.4 R68, [R167+0x4800] ;  /* 0x00480000a744783b */ /* 0x000fee0000000200 */
[C---:B---3--:R-:W-:Y:S01]  /*3fb0*/  HMMA.16816.F32 R24, R4.reuse, R76, R52 ;  /* 0x0000004c0418723c */ /* 0x048fe20000001834 */
[----:B------:R-:W-:Y:S07]  /*3fc0*/  LDSM.16.M88.4 R52, [R166+0x800] ;  /* 0x00080000a634783b */ /* 0x000fee0000000200 */
[C---:B------:R-:W-:Y:S01]  /*3fd0*/  HMMA.16816.F32 R20, R4.reuse, R78, R48 ;  /* 0x0000004e0414723c */ /* 0x040fe20000001830 */
[----:B------:R-:W-:Y:S04]  /*3fe0*/  LDSM.16.M88.4 R76, [R167+0x5000] ;  /* 0x00500000a74c783b */ /* 0x000fe80000000200 */
[----:B------:R-:W-:Y:S03]  /*3ff0*/  LDSM.16.M88.4 R48, [R166+0x1000] ;  /* 0x00100000a630783b */ /* 0x000fe60000000200 */
[C---:B------:R-:W-:Y:S01]  /*4000*/  HMMA.16816.F32 R16, R4.reuse, R80, R44 ;  /* 0x000000500410723c */ /* 0x040fe2000000182c */
[----:B------:R-:W-:Y:S07]  /*4010*/  LDSM.16.M88.4 R44, [R166+0x1800] ;  /* 0x00180000a62c783b */ /* 0x000fee0000000200 */
[----:B------:R-:W-:Y:S01]  /*4020*/  HMMA.16816.F32 R4, R4, R82, R8 ;  /* 0x000000520404723c */ /* 0x000fe20000001808 */
[----:B------:R-:W1:Y:S04]  /*4030*/  LDSM.16.M88.4 R8, [R176+0x8000] ;  /* 0x00800000b008783b */ /* 0x000e680000000200 */
[----:B------:R-:W3:Y:S03]  /*4040*/  LDSM.16.M88.4 R80, [R167+0x5800] ;  /* 0x00580000a750783b */ /* 0x000ee60000000200 */
[C---:B--2---:R-:W-:Y:S08]  /*4050*/  HMMA.16816.F32 R32, R12.reuse, R64, R32 ;  /* 0x000000400c20723c */ /* 0x044ff00000001820 */
[C---:B------:R-:W-:Y:S08]  /*4060*/  HMMA.16816.F32 R28, R12.reuse, R66, R28 ;  /* 0x000000420c1c723c */ /* 0x040ff0000000181c */
[C---:B------:R-:W-:Y:S08]  /*4070*/  HMMA.16816.F32 R24, R12.reuse, R72, R24 ;  /* 0x000000480c18723c */ /* 0x040ff00000001818 */
[C---:B------:R-:W-:Y:S08]  /*4080*/  HMMA.16816.F32 R40, R12.reuse, R56, R40 ;  /* 0x000000380c28723c */ /* 0x040ff00000001828 */
[C---:B------:R-:W-:Y:S01]  /*4090*/  HMMA.16816.F32 R36, R12.reuse, R58, R36 ;  /* 0x0000003a0c24723c */ /* 0x040fe20000001824 */
[----:B------:R-:W-:Y:S07]  /*40a0*/  LDSM.16.M88.4 R56, [R166] ;  /* 0x00000000a638783b */ /* 0x000fee0000000200 */
[C---:B------:R-:W-:Y:S08]  /*40b0*/  HMMA.16816.F32 R20, R12.reuse, R74, R20 ;  /* 0x0000004a0c14723c */ /* 0x040ff00000001814 */
[C---:B----4-:R-:W-:Y:S08]  /*40c0*/  HMMA.16816.F32 R16, R12.reuse, R84, R16 ;  /* 0x000000540c10723c */ /* 0x050ff00000001810 */
[----:B------:R-:W-:Y:S01]  /*40d0*/  HMMA.16816.F32 R12, R12, R86, R4 ;  /* 0x000000560c0c723c */ /* 0x000fe20000001804 */
[----:B------:R-:W2:Y:S01]  /*40e0*/  LDSM.16.M88.4 R4, [R175+0x8000] ;  /* 0x00800000af04783b */ /* 0x000ea20000000200 */
[----:B------:R-:W-:-:S06]  /*40f0*/  DEPBAR.LE SB0, 0x0 ;  /* 0x000080000000791a */ /* 0x000fcc0000000000 */
[C---:B-1----:R-:W-:Y:S08]  /*4100*/  HMMA.16816.F32 R32, R8.reuse, R68, R32 ;  /* 0x000000440820723c */ /* 0x042ff00000001820 */
[C---:B------:R-:W-:Y:S08]  /*4110*/  HMMA.16816.F32 R28, R8.reuse, R70, R28 ;  /* 0x00000046081c723c */ /* 0x040ff0000000181c */
[C---:B------:R-:W-:Y:S08]  /*4120*/  HMMA.16816.F32 R24, R8.reuse, R76, R24 ;  /* 0x0000004c0818723c */ /* 0x040ff00000001818 */
[C---:B------:R-:W-:Y:S08]  /*4130*/  HMMA.16816.F32 R40, R8.reuse, R60, R40 ;  /* 0x0000003c0828723c */ /* 0x040ff00000001828 */
[C---:B------:R-:W-:Y:S08]  /*4140*/  HMMA.16816.F32 R36, R8.reuse, R62, R36 ;  /* 0x0000003e0824723c */ /* 0x040ff00000001824 */
[C---:B------:R-:W-:Y:S08]  /*4150*/  HMMA.16816.F32 R20, R8.reuse, R78, R20 ;  /* 0x0000004e0814723c */ /* 0x040ff00000001814 */
[C---:B---3--:R-:W-:Y:S08]  /*4160*/  HMMA.16816.F32 R16, R8.reuse, R80, R16 ;  /* 0x000000500810723c */ /* 0x048ff00000001810 */
[----:B------:R-:W-:Y:S08]  /*4170*/  HMMA.16816.F32 R8, R8, R82, R12 ;  /* 0x000000520808723c */ /* 0x000ff0000000180c */
[C---:B--2---:R-:W-:Y:S08]  /*4180*/  HMMA.16816.F32 R32, R4.reuse, R52, R32 ;  /* 0x000000340420723c */ /* 0x044ff00000001820 */
        /* <DEDUP_REMOVED lines=10> */
[----:B------:R-:W-:Y:S01]  /*4230*/  IADD3 R2, R196, R92, R200 ;  /* 0x0000005cc4027210 */ /* 0x000fe20007ffe0c8 */
        /* <DEDUP_REMOVED lines=27> */
.L_x_3717:
        /* <DEDUP_REMOVED lines=20> */
.L_x_3718:
        /* <DEDUP_REMOVED lines=21> */
.L_x_3568:
[----:B------:R-:W-:Y:S05]  /*4680*/  BSYNC B0 ;  /* 0x0000000000007941 */ /* 0x000fea0003800000 */
.L_x_3567:
[----:B------:R-:W-:Y:S01]  /*4690*/  IMAD.MOV.U32 R0, RZ, RZ, c[0x0][0x2c4] ;  /* 0x0000b100ff007624 */ /* 0x000fe200078e00ff */
[----:B------:R-:W-:Y:S01]  /*46a0*/  ULDC UR4, c[0x0][0x324] ;  /* 0x0000c90000047ab9 */ /* 0x000fe20000000800 */
[----:B-1----:R-:W-:Y:S01]  /*46b0*/  IADD3 R2, R194, 0x1, -R92 ;  /* 0x00000001c2027810 */ /* 0x002fe20007ffe85c */
        /* <DEDUP_REMOVED lines=13> */
.L_x_3719:
        /* <DEDUP_REMOVED lines=17> */
.L_x_3574:
[----:B------:R-:W-:-:S04]  /*48a0*/  MOV R5, 0x1 ;  /* 0x0000000100057802 */ /* 0x000fc80000000f00 */
[----:B------:R-:W-:-:S13]  /*48b0*/  ISETP.NE.AND P0, PT, R5, c[0x0][0x32c], PT ;  /* 0x0000cb0005007a0c */ /* 0x000fda0003f05270 */
[----:B------:R-:W-:-:S05]  /*48c0*/  @P0 IMAD.HI.U32 R5, R3, c[0x0][0x330], RZ ;  /* 0x0000cc0003050a27 */ /* 0x000fca00078e00ff */
[----:B------:R-:W-:Y:S02]  /*48d0*/  @P0 SHF.R.U32.HI R3, RZ, c[0x0][0x334], R5 ;  /* 0x0000cd00ff030a19 */ /* 0x000fe40000011605 */
.L_x_3575:
[----:B------:R-:W-:Y:S05]  /*48e0*/  BSYNC B0 ;  /* 0x0000000000007941 */ /* 0x000fea0003800000 */
.L_x_3573:
[----:B------:R-:W-:-:S04]  /*48f0*/  IMAD R3, R3, c[0x0][0x32c], -R92 ;  /* 0x0000cb0003037a24 */ /* 0x000fc800078e0a5c */
[----:B------:R-:W-:-:S05]  /*4900*/  IMAD.IADD R3, R3, 0x1, -R198 ;  /* 0x0000000103037824 */ /* 0x000fca00078e0ac6 */
[----:B------:R-:W-:Y:S02]  /*4910*/  IADD3 R5, R3, c[0x0][0x32c], RZ ;  /* 0x0000cb0003057a10 */ /* 0x000fe40007ffe0ff */
[----:B------:R-:W-:Y:S02]  /*4920*/  IMNMX R0, R0, R3, !PT ;  /* 0x0000000300007217 */ /* 0x000fe40007800200 */
[----:B------:R-:W-:Y:S02]  /*4930*/  IMNMX R2, R2, R5, PT ;  /* 0x0000000502027217 */ /* 0x000fe40003800200 */
.L_x_3572:
        /* <DEDUP_REMOVED lines=51> */
.L_x_3720:
        /* <DEDUP_REMOVED lines=17> */
.L_x_3579:
[----:B-12---:R-:W-:-:S04]  /*4d80*/  MOV R4, 0x1 ;  /* 0x0000000100047802 */ /* 0x006fc80000000f00 */
[----:B------:R-:W-:-:S13]  /*4d90*/  ISETP.NE.AND P0, PT, R4, c[0x0][0x32c], PT ;  /* 0x0000cb0004007a0c */ /* 0x000fda0003f05270 */
[----:B------:R-:W-:-:S05]  /*4da0*/  @P0 IMAD.HI.U32 R4, R3, c[0x0][0x330], RZ ;  /* 0x0000cc0003040a27 */ /* 0x000fca00078e00ff */
[----:B------:R-:W-:Y:S02]  /*4db0*/  @P0 SHF.R.U32.HI R3, RZ, c[0x0][0x334], R4 ;  /* 0x0000cd00ff030a19 */ /* 0x000fe40000011604 */
.L_x_3580:
[----:B------:R-:W-:Y:S05]  /*4dc0*/  BSYNC B0 ;  /* 0x0000000000007941 */ /* 0x000fea0003800000 */
.L_x_3578:
[----:B------:R-:W-:-:S04]  /*4dd0*/  IMAD R3, R3, c[0x0][0x32c], -R92 ;  /* 0x0000cb0003037a24 */ /* 0x000fc800078e0a5c */
[----:B------:R-:W-:-:S05]  /*4de0*/  IMAD.IADD R3, R3, 0x1, -R198 ;  /* 0x0000000103037824 */ /* 0x000fca00078e0ac6 */
[----:B------:R-:W-:Y:S02]  /*4df0*/  IADD3 R4, R3, c[0x0][0x32c], RZ ;  /* 0x0000cb0003047a10 */ /* 0x000fe40007ffe0ff */
[----:B------:R-:W-:Y:S02]  /*4e00*/  IMNMX R0, R0, R3, !PT ;  /* 0x0000000300007217 */ /* 0x000fe40007800200 */
[----:B------:R-:W-:Y:S02]  /*4e10*/  IMNMX R2, R2, R4, PT ;  /* 0x0000000402027217 */ /* 0x000fe40003800200 */
.L_x_3577:
        /* <DEDUP_REMOVED lines=16> */
[C---:B------:R-:W-:Y:S02]  /*4f20*/  ISETP.LT.OR P0, PT, R2.reuse, 0x19, P0 ;  /* 0x000000190200780c */ /* 0x040fe40000701670 */
[----:B------:R-:W-:Y:S02]  /*4f30*/  ISETP.LT.OR P2, PT, R2, 0x1, P2 ;  /* 0x000000010200780c */ /* 0x000fe40001741670 */
[----:B------:R-:W-:Y:S02]  /*4f40*/  FMNMX.FTZ R3, R12, R3, !PT ;  /* 0x000000030c037209 */ /* 0x000fe40007810000 */
[----:B------:R-:W-:Y:S02]  /*4f50*/  FSEL R6, R42, -INF , !P2 ;  /* 0xff8000002a067808 */ /* 0x000fe40005000000 */
[----:B------:R-:W-:Y:S02]  /*4f60*/  ISETP.LT.OR P3, PT, R2, 0x11, P3 ;  /* 0x000000110200780c */ /* 0x000fe40001f61670 */
[----:B-12---:R-:W-:-:S02]  /*4f70*/  FMNMX.FTZ R4, R6, R7, !PT ;  /* 0x0000000706047209 */ /* 0x006fc40007810000 */
[----:B------:R-:W-:Y:S02]  /*4f80*/  FSEL R17, R54, -INF , !P0 ;  /* 0xff80000036117808 */ /* 0x000fe40004000000 */
[----:B------:R-:W-:Y:S02]  /*4f90*/  FMNMX.FTZ R4, R8, R4, !PT ;  /* 0x0000000408047209 */ /* 0x000fe40007810000 */
[----:B------:R-:W-:Y:S02]  /*4fa0*/  ISETP.GT.AND P0, PT, R0, 0x19, P1 ;  /* 0x000000190000780c */ /* 0x000fe40000f04270 */
[----:B------:R-:W-:Y:S02]  /*4fb0*/  FMNMX.FTZ R3, R15, R3, !PT ;  /* 0x000000030f037209 */ /* 0x000fe40007810000 */
[----:B------:R-:W-:Y:S02]  /*4fc0*/  FSEL R13, R34, -INF , !P3 ;  /* 0xff800000220d7808 */ /* 0x000fe40005800000 */
[----:B------:R-:W-:-:S02]  /*4fd0*/  FMNMX.FTZ R4, R10, R4, !PT ;  /* 0x000000040a047209 */ /* 0x000fc40007810000 */
[----:B------:R-:W-:Y:S02]  /*4fe0*/  ISETP.LT.OR P0, PT, R2, 0x1a, P0 ;  /* 0x0000001a0200780c */ /* 0x000fe40000701670 */
[----:B------:R-:W-:Y:S02]  /*4ff0*/  FMNMX.FTZ R3, R16, R3, !PT ;  /* 0x0000000310037209 */ /* 0x000fe40007810000 */
[----:B------:R-:W-:Y:S02]  /*5000*/  FMNMX.FTZ R4, R13, R4, !PT ;  /* 0x000000040d047209 */ /* 0x000fe40007810000 */
[----:B------:R-:W-:Y:S02]  /*5010*/  FSEL R24, R55, -INF , !P0 ;  /* 0xff80000037187808 */ /* 0x000fe40004000000 */
[C---:B------:R-:W-:Y:S02]  /*5020*/  ISETP.GT.AND P2, PT, R0.reuse, 0x20, P1 ;  /* 0x000000200000780c */ /* 0x040fe40000f44270 */
[----:B------:R-:W-:-:S02]  /*5030*/  ISETP.GT.AND P0, PT, R0, 0x21, P1 ;  /* 0x000000210000780c */ /* 0x000fc40000f04270 */
[----:B------:R-:W-:Y:S02]  /*5040*/  FMNMX.FTZ R3, R18, R3, !PT ;  /* 0x0000000312037209 */ /* 0x000fe40007810000 */
[----:B------:R-:W-:Y:S02]  /*5050*/  FMNMX.FTZ R4, R14, R4, !PT ;  /* 0x000000040e047209 */ /* 0x000fe40007810000 */
[C---:B------:R-:W-:Y:S02]  /*5060*/  ISETP.LT.OR P2, PT, R2.reuse, 0x21, P2 ;  /* 0x000000210200780c */ /* 0x040fe40001741670 */
[----:B------:R-:W-:Y:S02]  /*5070*/  ISETP.LT.OR P0, PT, R2, 0x22, P0 ;  /* 0x000000220200780c */ /* 0x000fe40000701670 */
[----:B------:R-:W-:Y:S02]  /*5080*/  FMNMX.FTZ R3, R19, R3, !PT ;  /* 0x0000000313037209 */ /* 0x000fe40007810000 */
[----:B------:R-:W-:-:S02]  /*5090*/  FMNMX.FTZ R4, R17, R4, !PT ;  /* 0x0000000411047209 */ /* 0x000fc40007810000 */
[----:B------:R-:W-:Y:S02]  /*50a0*/  FSEL R79, R30, -INF , !P2 ;  /* 0xff8000001e4f7808 */ /* 0x000fe40005000000 */
[----:B------:R-:W-:Y:S02]  /*50b0*/  FSEL R78, R31, -INF , !P0 ;  /* 0xff8000001f4e7808 */ /* 0x000fe40004000000 */
[C---:B------:R-:W-:Y:S02]  /*50c0*/  ISETP.GT.AND P2, PT, R0.reuse, 0x28, P1 ;  /* 0x000000280000780c */ /* 0x040fe40000f44270 */
[----:B------:R-:W-:Y:S02]  /*50d0*/  ISETP.GT.AND P0, PT, R0, 0x29, P1 ;  /* 0x000000290000780c */ /* 0x000fe40000f04270 */
[----:B------:R-:W-:Y:S02]  /*50e0*/  FMNMX.FTZ R3, R20, R3, !PT ;  /* 0x0000000314037209 */ /* 0x000fe40007810000 */
[----:B------:R-:W-:-:S02]  /*50f0*/  FMNMX.FTZ R4, R24, R4, !PT ;  /* 0x0000000418047209 */ /* 0x000fc40007810000 */
[C---:B------:R-:W-:Y:S02]  /*5100*/  ISETP.LT.OR P3, PT, R2.reuse, 0x29, P2 ;  /* 0x000000290200780c */ /* 0x040fe40001761670 */
[----:B------:R-:W-:Y:S02]  /*5110*/  ISETP.LT.OR P2, PT, R2, 0x2a, P0 ;  /* 0x0000002a0200780c */ /* 0x000fe40000741670 */
[----:B------:R-:W-:Y:S02]  /*5120*/  FMNMX.FTZ R3, R107, R3, !PT ;  /* 0x000000036b037209 */ /* 0x000fe40007810000 */
[----:B------:R-:W-:Y:S02]  /*5130*/  ISETP.GT.AND P0, PT, R0, 0x30, P1 ;  /* 0x000000300000780c */ /* 0x000fe40000f04270 */
[----:B------:R-:W-:Y:S02]  /*5140*/  FMNMX.FTZ R4, R79, R4, !PT ;  /* 0x000000044f047209 */ /* 0x000fe40007810000 */
[----:B------:R-:W-:-:S02]  /*5150*/  FSEL R76, R51, -INF , !P2 ;  /* 0xff800000334c7808 */ /* 0x000fc40005000000 */
[----:B------:R-:W-:Y:S02]  /*5160*/  FMNMX.FTZ R3, R106, R3, !PT ;  /* 0x000000036a037209 */ /* 0x000fe40007810000 */
[----:B------:R-:W-:Y:S02]  /*5170*/  FSEL R77, R50, -INF , !P3 ;  /* 0xff800000324d7808 */ /* 0x000fe40005800000 */
[----:B------:R-:W-:Y:S02]  /*5180*/  ISETP.LT.OR P2, PT, R2, 0x31, P0 ;  /* 0x000000310200780c */ /* 0x000fe40000741670 */
[----:B------:R-:W-:Y:S02]  /*5190*/  FMNMX.FTZ R4, R78, R4, !PT ;  /* 0x000000044e047209 */ /* 0x000fe40007810000 */
[----:B------:R-:W-:Y:S02]  /*51a0*/  ISETP.GT.AND P0, PT, R0, 0x31, P1 ;  /* 0x000000310000780c */ /* 0x000fe40000f04270 */
[----:B------:R-:W-:-:S02]  /*51b0*/  FMNMX.FTZ R3, R105, R3, !PT ;  /* 0x0000000369037209 */ /* 0x000fc40007810000 */
[----:B------:R-:W-:Y:S02]  /*51c0*/  FSEL R157, R26, -INF , !P2 ;  /* 0xff8000001a9d7808 */ /* 0x000fe40005000000 */
[----:B------:R-:W-:Y:S02]  /*51d0*/  FMNMX.FTZ R4, R77, R4, !PT ;  /* 0x000000044d047209 */ /* 0x000fe40007810000 */
[----:B------:R-:W-:Y:S02]  /*51e0*/  ISETP.LT.OR P2, PT, R2, 0x32, P0 ;  /* 0x000000320200780c */ /* 0x000fe40000741670 */
[C---:B------:R-:W-:Y:S02]  /*51f0*/  ISETP.GT.AND P3, PT, R0.reuse, 0x38, P1 ;  /* 0x000000380000780c */ /* 0x040fe40000f64270 */
[----:B------:R-:W-:Y:S02]  /*5200*/  ISETP.GT.AND P0, PT, R0, 0x39, P1 ;  /* 0x000000390000780c */ /* 0x000fe40000f04270 */
[----:B------:R-:W-:-:S02]  /*5210*/  FMNMX.FTZ R0, R104, R3, !PT ;  /* 0x0000000368007209 */ /* 0x000fc40007810000 */
[----:B------:R-:W-:Y:S02]  /*5220*/  FMNMX.FTZ R3, R76, R4, !PT ;  /* 0x000000044c037209 */ /* 0x000fe40007810000 */
[----:B------:R-:W-:Y:S02]  /*5230*/  FSEL R156, R27, -INF , !P2 ;  /* 0xff8000001b9c7808 */ /* 0x000fe40005000000 */
[C---:B------:R-:W-:Y:S02]  /*5240*/  ISETP.LT.OR P1, PT, R2.reuse, 0x39, P3 ;  /* 0x000000390200780c */ /* 0x040fe40001f21670 */
        /* <DEDUP_REMOVED lines=13> */
.L_x_3721:
[----:B-12---:R-:W-:Y:S01]  /*5320*/  FMNMX.FTZ R4, R4, R0, !PT ;  /* 0x0000000004047209 */ /* 0x006fe20007810000 */
[----:B------:R-:W-:Y:S05]  /*5330*/  BRA.DIV ~URZ, `(.L_x_3582) ;  /* 0x00010c227f007947 */ /* 0x000fea000b800000 */
[----:B------:R-:W1:Y:S04]  /*5340*/  SHFL.BFLY PT, R0, R5, 0x2, 0x1f ;  /* 0x0c401f0005007f89 */ /* 0x000e6800000e0000 */
[----:B------:R-:W2:Y:S01]  /*5350*/  SHFL.BFLY PT, R2, R4, 0x1, 0x1f ;  /* 0x0c201f0004027f89 */ /* 0x000ea200000e0000 */
[----:B-1----:R-:W-:Y:S02]  /*5360*/  FMNMX.FTZ R5, R5, R0, !PT ;  /* 0x0000000005057209 */ /* 0x002fe40007810000 */
[----:B--2---:R-:W-:-:S03]  /*5370*/  FMNMX.FTZ R129, R4, R2, !PT ;  /* 0x0000000204817209 */ /* 0x004fc60007810000 */
[----:B------:R1:W2:Y:S04]  /*5380*/  SHFL.BFLY PT, R3, R5, 0x1, 0x1f ;  /* 0x0c201f0005037f89 */ /* 0x0002a800000e0000 */
.L_x_3722:
        /* <DEDUP_REMOVED lines=47> */
[----:B------:R2:W-:Y:S01]  /*5680*/  MUFU.EX2 R184, R3 ;  /* 0x0000000300b87308 */ /* 0x0005e20000000800 */
[----:B------:R-:W-:-:S04]  /*5690*/  MOV R128, c[0x0][0x2c4] ;  /* 0x0000b10000807a02 */ /* 0x000fc80000000f00 */
[----:B------:R-:W-:Y:S02]  /*56a0*/  ISETP.NE.AND P1, PT, R128, 0x1, PT ;  /* 0x000000018000780c */ /* 0x000fe40003f25270 */
[----:B------:R-:W-:Y:S01]  /*56b0*/  MOV R128, c[0x0][0x32c] ;  /* 0x0000cb0000807a02 */ /* 0x000fe20000000f00 */
[----:B--2---:R-:W-:Y:S01]  /*56c0*/  FFMA.FTZ R3, R10, c[0x0][0x2d0], -R2 ;  /* 0x0000b4000a037a23 */ /* 0x004fe20000010802 */
[----:B------:R-:W-:-:S03]  /*56d0*/  F2FP.PACK_AB R10, R213, R189 ;  /* 0x000000bdd50a723e */ /* 0x000fc600000000ff */
        /* <DEDUP_REMOVED lines=65> */
[----:B------:R-:W-:-:S05]  /*5af0*/  FFMA.FTZ R0, R112, c[0x0][0x2d0], -R0 ;  /* 0x0000b40070007a23 */ /* 0x000fca0000010800 */
[C---:B------:R-:W-:Y:S01]  /*5b00*/  HMMA.16816.F32 R20, R8.reuse, R48, RZ ;  /* 0x000000300814723c */ /* 0x040fe200000018ff */
[----:B------:R4:W-:Y:S07]  /*5b10*/  MUFU.EX2 R187, R0 ;  /* 0x0000000000bb7308 */ /* 0x0009ee0000000800 */
[----:B------:R-:W-:Y:S08]  /*5b20*/  HMMA.16816.F32 R16, R8, R50, RZ ;  /* 0x000000320810723c */ /* 0x000ff000000018ff */
[----:B------:R-:W-:Y:S01]  /*5b30*/  HMMA.16816.F32 R108, R4, R68, R32 ;  /* 0x00000044046c723c */ /* 0x000fe20000001820 */
[----:B------:R-:W2:Y:S01]  /*5b40*/  LDSM.16.MT88.4 R32, [R169+0x4000] ;  /* 0x00400000a920783b */ /* 0x000ea20000004200 */
[----:B----4-:R-:W-:-:S06]  /*5b50*/  FFMA.FTZ R0, R157, c[0x0][0x2d0], -R2 ;  /* 0x0000b4009d007a23 */ /* 0x010fcc0000010802 */
[C---:B------:R-:W-:Y:S01]  /*5b60*/  HMMA.16816.F32 R96, R4.reuse, R70, R28 ;  /* 0x000000460460723c */ /* 0x040fe2000000181c */
[----:B------:R-:W-:Y:S07]  /*5b70*/  LDSM.16.MT88.4 R28, [R169+0x4800] ;  /* 0x00480000a91c783b */ /* 0x000fee0000004200 */
        /* <DEDUP_REMOVED lines=158> */
.L_x_3585:
[----:B------:R-:W-:-:S04]  /*6560*/  MOV R2, 0x1 ;  /* 0x0000000100027802 */ /* 0x000fc80000000f00 */
[----:B------:R-:W-:-:S13]  /*6570*/  ISETP.NE.AND P0, PT, R2, c[0x0][0x32c], PT ;  /* 0x0000cb0002007a0c */ /* 0x000fda0003f05270 */
[----:B------:R-:W-:-:S05]  /*6580*/  @P0 IMAD.HI.U32 R2, R3, c[0x0][0x330], RZ ;  /* 0x0000cc0003020a27 */ /* 0x000fca00078e00ff */
[----:B------:R-:W-:Y:S02]  /*6590*/  @P0 SHF.R.U32.HI R3, RZ, c[0x0][0x334], R2 ;  /* 0x0000cd00ff030a19 */ /* 0x000fe40000011602 */
.L_x_3586:
[----:B------:R-:W-:Y:S05]  /*65a0*/  BSYNC B0 ;  /* 0x0000000000007941 */ /* 0x000fea0003800000 */
.L_x_3584:
[----:B------:R-:W-:-:S05]  /*65b0*/  MOV R2, c[0x0][0x32c] ;  /* 0x0000cb0000027a02 */ /* 0x000fca0000000f00 */
[----:B------:R-:W-:-:S05]  /*65c0*/  IMAD R3, R3, R2, c[0x0][0x32c] ;  /* 0x0000cb0003037624 */ /* 0x000fca00078e0202 */
[----:B------:R-:W-:-:S04]  /*65d0*/  IMNMX R0, R0, R3, PT ;  /* 0x0000000300007217 */ /* 0x000fc80003800200 */
.L_x_3583:
        /* <DEDUP_REMOVED lines=8> */
.L_x_3608:
        /* <DEDUP_REMOVED lines=40> */
.L_x_3723:
        /* <DEDUP_REMOVED lines=21> */
.L_x_3724:
        /* <DEDUP_REMOVED lines=22> */
.L_x_3589:
[----:B------:R-:W-:Y:S05]  /*6b90*/  BSYNC B0 ;  /* 0x0000000000007941 */ /* 0x000fea0003800000 */
.L_x_3588:
        /* <DEDUP_REMOVED lines=36> */
[----:B------:R-:W2:Y:S06]  /*6de0*/  LDSM.16.M88.4 R136, [R166+-0x3000] ;  /* 0xffd00000a688783b */ /* 0x000eac0000000200 */
        /* <DEDUP_REMOVED lines=94> */
[----:B------:R-:W-:Y:S07]  /*73d0*/  LDSM.16.M88.4 R144, [R166] ;  /* 0x00000000a690783b */ /* 0x000fee0000000200 */
        /* <DEDUP_REMOVED lines=10> */
[----:B------:R-:W-:Y:S05]  /*7480*/  DEPBAR.LE SB0, 0x0 ;  /* 0x000080000000791a */ /* 0x000fea0000000000 */
        /* <DEDUP_REMOVED lines=48> */
.L_x_3725:
        /* <DEDUP_REMOVED lines=21> */
.L_x_3726:
        /* <DEDUP_REMOVED lines=22> */
.L_x_3593:
[----:B------:R-:W-:Y:S05]  /*7a40*/  BSYNC B0 ;  /* 0x0000000000007941 */ /* 0x000fea0003800000 */
.L_x_3592:
[----:B------:R-:W-:Y:S01]  /*7a50*/  IMAD.MOV.U32 R0, RZ, RZ, c[0x0][0x2c4] ;  /* 0x0000b100ff007624 */ /* 0x000fe200078e00ff */
        /* <DEDUP_REMOVED lines=8> */
[C---:B-1----:R-:W-:Y:S02]  /*7ae0*/  IADD3 R136, R0.reuse, UR4, RZ ;  /* 0x0000000400887c10 */ /* 0x042fe4000fffe0ff */
[----:B------:R-:W-:Y:S01]  /*7af0*/  IADD3 R137, R0, c[0x0][0x328], RZ ;  /* 0x0000ca0000897a10 */ /* 0x000fe20007ffe0ff */
[----:B------:R-:W-:Y:S05]  /*7b00*/  @P0 IMAD.HI.U32 R2, R128, c[0x0][0x2c8], RZ ;  /* 0x0000b20080020a27 */ /* 0x000fea00078e00ff */
[----:B------:R-:W-:Y:S01]  /*7b10*/  @P0 SHF.R.U32.HI R128, RZ, c[0x0][0x2cc], R2 ;  /* 0x0000b300ff800a19 */ /* 0x000fe20000011602 */
[----:B------:R-:W-:-:S05]  /*7b20*/  BRA.DIV ~URZ, `(.L_x_3596) ;  /* 0x0000ea927f007947 */ /* 0x000fca000b800000 */
[----:B------:R1:W2:Y:S02]  /*7b30*/  SHFL.IDX PT, R3, R128, RZ, 0x1c1f ;  /* 0x001c1fff80037589 */ /* 0x0002a400000e0000 */
.L_x_3727:
        /* <DEDUP_REMOVED lines=19> */
.L_x_3599:
[----:B------:R-:W-:Y:S04]  /*7c70*/  MOV R138, 0x1 ;  /* 0x00000001008a7802 */ /* 0x000fe80000000f00 */
[----:B------:R-:W-:Y:S11]  /*7c80*/  ISETP.NE.AND P0, PT, R138, c[0x0][0x32c], PT ;  /* 0x0000cb008a007a0c */ /* 0x000ff60003f05270 */
[----:B------:R-:W-:Y:S02]  /*7c90*/  @!UPT UIADD3 URZ, URZ, URZ, URZ ;  /* 0x0000003f3f3ff290 */ /* 0x000fe4000fffe03f */
[----:B------:R-:W-:Y:S05]  /*7ca0*/  @P0 IMAD.HI.U32 R138, R3, c[0x0][0x330], RZ ;  /* 0x0000cc00038a0a27 */ /* 0x000fea00078e00ff */
[----:B------:R-:W-:Y:S02]  /*7cb0*/  @P0 SHF.R.U32.HI R3, RZ, c[0x0][0x334], R138 ;  /* 0x0000cd00ff030a19 */ /* 0x000fe4000001168a */
.L_x_3600:
[----:B------:R-:W-:Y:S05]  /*7cc0*/  BSYNC B0 ;  /* 0x0000000000007941 */ /* 0x000fea0003800000 */
.L_x_3598:
[----:B------:R-:W-:Y:S04]  /*7cd0*/  IMAD R3, R3, c[0x0][0x32c], -R129 ;  /* 0x0000cb0003037a24 */ /* 0x000fe800078e0a81 */
[----:B------:R-:W-:Y:S05]  /*7ce0*/  IMAD.IADD R3, R3, 0x1, -R198 ;  /* 0x0000000103037824 */ /* 0x000fea00078e0ac6 */
[----:B------:R-:W-:Y:S02]  /*7cf0*/  IMNMX R0, R0, R3, !PT ;  /* 0x0000000300007217 */ /* 0x000fe40007800200 */
[----:B------:R-:W-:Y:S04]  /*7d00*/  IADD3 R3, R3, c[0x0][0x32c], RZ ;  /* 0x0000cb0003037a10 */ /* 0x000fe80007ffe0ff */
[----:B------:R-:W-:Y:S02]  /*7d10*/  IMNMX R2, R2, R3, PT ;  /* 0x0000000302027217 */ /* 0x000fe40003800200 */
.L_x_3597:
        /* <DEDUP_REMOVED lines=51> */
.L_x_3728:
        /* <DEDUP_REMOVED lines=19> */
.L_x_3604:
[----:B------:R-:W-:Y:S04]  /*8180*/  MOV R4, 0x1 ;  /* 0x0000000100047802 */ /* 0x000fe80000000f00 */
[----:B------:R-:W-:Y:S11]  /*8190*/  ISETP.NE.AND P0, PT, R4, c[0x0][0x32c], PT ;  /* 0x0000cb0004007a0c */ /* 0x000ff60003f05270 */
[----:B------:R-:W-:Y:S02]  /*81a0*/  @!UPT UIADD3 URZ, URZ, URZ, URZ ;  /* 0x0000003f3f3ff290 */ /* 0x000fe4000fffe03f */
[----:B------:R-:W-:Y:S05]  /*81b0*/  @P0 IMAD.HI.U32 R4, R3, c[0x0][0x330], RZ ;  /* 0x0000cc0003040a27 */ /* 0x000fea00078e00ff */
[----:B------:R-:W-:Y:S02]  /*81c0*/  @P0 SHF.R.U32.HI R3, RZ, c[0x0][0x334], R4 ;  /* 0x0000cd00ff030a19 */ /* 0x000fe40000011604 */
.L_x_3605:
[----:B------:R-:W-:Y:S05]  /*81d0*/  BSYNC B0 ;  /* 0x0000000000007941 */ /* 0x000fea0003800000 */
.L_x_3603:
[----:B------:R-:W-:Y:S04]  /*81e0*/  IMAD R129, R3, c[0x0][0x32c], -R129 ;  /* 0x0000cb0003817a24 */ /* 0x000fe800078e0a81 */
[----:B------:R-:W-:Y:S05]  /*81f0*/  IMAD.IADD R3, R129, 0x1, -R198 ;  /* 0x0000000181037824 */ /* 0x000fea00078e0ac6 */
[----:B------:R-:W-:Y:S02]  /*8200*/  IADD3 R4, R3, c[0x0][0x32c], RZ ;  /* 0x0000cb0003047a10 */ /* 0x000fe40007ffe0ff */
[----:B------:R-:W-:Y:S02]  /*8210*/  IMNMX R0, R0, R3, !PT ;  /* 0x0000000300007217 */ /* 0x000fe40007800200 */
[----:B------:R-:W-:Y:S02]  /*8220*/  IMNMX R2, R2, R4, PT ;  /* 0x0000000402027217 */ /* 0x000fe40003800200 */
.L_x_3602:
        /* <DEDUP_REMOVED lines=64> */
[----:B------:R-:W-:Y:S02]  /*8630*/  ISETP.GT.AND P0, PT, R0, 0x39, P1 ;  /* 0x000000390000780c */ /* 0x000fe40000f04270 */
[----:B------:R-:W-:Y:S02]  /*8640*/  FMNMX.FTZ R0, R143, R3, !PT ;  /* 0x000000038f007209 */ /* 0x000fe40007810000 */
[----:B------:R-:W-:Y:S02]  /*8650*/  FMNMX.FTZ R3, R10, R4, !PT ;  /* 0x000000040a037209 */ /* 0x000fe40007810000 */
[----:B------:R-:W-:Y:S02]  /*8660*/  FSEL R8, R31, -INF , !P2 ;  /* 0xff8000001f087808 */ /* 0x000fe40005000000 */
[C---:B------:R-:W-:Y:S02]  /*8670*/  ISETP.LT.OR P1, PT, R2.reuse, 0x39, P3 ;  /* 0x000000390200780c */ /* 0x040fe40001f21670 */
        /* <DEDUP_REMOVED lines=13> */
.L_x_3729:
[----:B--2---:R-:W-:Y:S01]  /*8750*/  FMNMX.FTZ R4, R128, R0, !PT ;  /* 0x0000000080047209 */ /* 0x004fe20007810000 */
[----:B------:R-:W-:-:S05]  /*8760*/  BRA.DIV ~URZ, `(.L_x_3607) ;  /* 0x0000df727f007947 */ /* 0x000fca000b800000 */
[----:B------:R-:W-:Y:S04]  /*8770*/  SHFL.BFLY PT, R0, R5, 0x2, 0x1f ;  /* 0x0c401f0005007f89 */ /* 0x000fe800000e0000 */
[----:B------:R-:W2:Y:S02]  /*8780*/  SHFL.BFLY PT, R2, R4, 0x1, 0x1f ;  /* 0x0c201f0004027f89 */ /* 0x000ea400000e0000 */
[----:B--2---:R-:W-:Y:S02]  /*8790*/  FMNMX.FTZ R129, R4, R2, !PT ;  /* 0x0000000204817209 */ /* 0x004fe40007810000 */
[----:B-1----:R-:W-:Y:S05]  /*87a0*/  FMNMX.FTZ R128, R5, R0, !PT ;  /* 0x0000000005807209 */ /* 0x002fea0007810000 */
[----:B------:R1:W2:Y:S02]  /*87b0*/  SHFL.BFLY PT, R0, R128, 0x1, 0x1f ;  /* 0x0c201f0080007f89 */ /* 0x0002a400000e0000 */
.L_x_3730:
[C---:B------:R-:W-:Y:S01]  /*87c0*/  FMUL.FTZ R2, R129.reuse, c[0x0][0x2d0] ;  /* 0x0000b40081027a20 */ /* 0x040fe20000410000 */
[----:B------:R-:W-:Y:S01]  /*87d0*/  FSETP.NEU.FTZ.AND P0, PT, R129, -INF , PT ;  /* 0xff8000008100780b */ /* 0x000fe20003f1d000 */
[----:B------:R-:W-:Y:S01]  /*87e0*/  WARPSYNC 0xffffffff ;  /* 0xffffffff00007948 */ /* 0x000fe20003800000 */
[----:B--2---:R-:W-:Y:S02]  /*87f0*/  FMNMX.FTZ R3, R0, R128, !PT ;  /* 0x0000008000037209 */ /* 0x004fe40007810000 */
[----:B------:R-:W-:Y:S05]  /*8800*/  FSEL R4, R2, RZ, P0 ;  /* 0x000000ff02047208 */ /* 0x000fea0000000000 */
        /* <DEDUP_REMOVED lines=17> */
[--C-:B--2---:R-:W-:Y:S05]  /*8920*/  FFMA.FTZ R2, R141, c[0x0][0x2d0], -R4.reuse ;  /* 0x0000b4008d027a23 */ /* 0x104fea0000010804 */
[----:B------:R2:W4:Y:S01]  /*8930*/  MUFU.EX2 R183, R2 ;  /* 0x0000000200b77308 */ /* 0x0005220000000800 */
[----:B---3--:R-:W-:Y:S09]  /*8940*/  FMUL.FTZ R5, R3, c[0x0][0x2d0] ;  /* 0x0000b40003057a20 */ /* 0x008ff20000410000 */
[----:B------:R-:W-:Y:S10]  /*8950*/  MUFU.EX2 R155, R155 ;  /* 0x0000009b009b7308 */ /* 0x000ff40000000800 */
[----:B------:R-:W-:Y:S01]  /*8960*/  MUFU.EX2 R154, R154 ;  /* 0x0000009a009a7308 */ /* 0x000fe20000000800 */
[----:B--2---:R-:W-:Y:S02]  /*8970*/  FFMA.FTZ R2, R140, c[0x0][0x2d0], -R4 ;  /* 0x0000b4008c027a23 */ /* 0x004fe40000010804 */
[----:B------:R-:W2:Y:S07]  /*8980*/  LDSM.16.MT88.4 R140, [R168] ;  /* 0x00000000a88c783b */ /* 0x000eae0000004200 */
[----:B------:R3:W5:Y:S02]  /*8990*/  MUFU.EX2 R188, R2 ;  /* 0x0000000200bc7308 */ /* 0x0007640000000800 */
[----:B---3--:R-:W-:Y:S02]  /*89a0*/  FSEL R2, R129, RZ, P0 ;  /* 0x000000ff81027208 */ /* 0x008fe40000000000 */
[----:B------:R-:W-:Y:S03]  /*89b0*/  FSETP.NEU.FTZ.AND P0, PT, R3, -INF , PT ;  /* 0xff8000000300780b */ /* 0x000fe60003f1d000 */
[----:B------:R-:W-:Y:S01]  /*89c0*/  FADD.FTZ R0, -R2, R130 ;  /* 0x0000008202007221 */ /* 0x000fe20000010100 */
[----:B------:R-:W-:Y:S03]  /*89d0*/  FSEL R5, R5, RZ, P0 ;  /* 0x000000ff05057208 */ /* 0x000fe60000000000 */
[----:B------:R-:W-:Y:S02]  /*89e0*/  FMUL.FTZ R0, R0, c[0x0][0x2d0] ;  /* 0x0000b40000007a20 */ /* 0x000fe40000410000 */
[--C-:B------:R-:W-:Y:S01]  /*89f0*/  FFMA.FTZ R4, R24, c[0x0][0x2d0], -R5.reuse ;  /* 0x0000b40018047a23 */ /* 0x100fe20000010805 */
[----:B----4-:R-:W-:Y:S01]  /*8a00*/  F2FP.PACK_AB R136, R183, R18 ;  /* 0x00000012b788723e */ /* 0x010fe200000000ff */
[----:B------:R3:W4:Y:S01]  /*8a10*/  MUFU.EX2 R2, R0 ;  /* 0x0000000000027308 */ /* 0x0007220000000800 */
[--C-:B------:R-:W-:Y:S01]  /*8a20*/  FFMA.FTZ R148, R11, c[0x0][0x2d0], -R5.reuse ;  /* 0x0000b4000b947a23 */ /* 0x100fe20000010805 */
[----:B-----5:R-:W-:Y:S01]  /*8a30*/  F2FP.PACK_AB R138, R189, R188 ;  /* 0x000000bcbd8a723e */ /* 0x020fe200000000ff */
        /* <DEDUP_REMOVED lines=8> */
[--C-:B-1----:R-:W-:Y:S02]  /*8ac0*/  FFMA.FTZ R128, R20, c[0x0][0x2d0], -R5.reuse ;  /* 0x0000b40014807a23 */ /* 0x102fe40000010805 */
[--C-:B------:R-:W-:Y:S02]  /*8ad0*/  FFMA.FTZ R177, R7, c[0x0][0x2d0], -R5.reuse ;  /* 0x0000b40007b17a23 */ /* 0x100fe40000010805 */
[--C-:B------:R-:W-:Y:S02]  /*8ae0*/  FFMA.FTZ R184, R6, c[0x0][0x2d0], -R5.reuse ;  /* 0x0000b40006b87a23 */ /* 0x100fe40000010805 */
[--C-:B---3--:R-:W-:Y:S02]  /*8af0*/  FFMA.FTZ R0, R16, c[0x0][0x2d0], -R5.reuse ;  /* 0x0000b40010007a23 */ /* 0x108fe40000010805 */
[--C-:B------:R-:W-:Y:S02]  /*8b00*/  FFMA.FTZ R16, R21, c[0x0][0x2d0], -R5.reuse ;  /* 0x0000b40015107a23 */ /* 0x100fe40000010805 */
[----:B------:R1:W-:Y:S01]  /*8b10*/  MUFU.EX2 R158, R0 ;  /* 0x00000000009e7308 */ /* 0x0003e20000000800 */
[C---:B----4-:R-:W-:Y:S02]  /*8b20*/  FMUL.FTZ R8, R2.reuse, R100 ;  /* 0x0000006402087220 */ /* 0x050fe40000410000 */
[C---:B------:R-:W-:Y:S02]  /*8b30*/  FMUL.FTZ R9, R2.reuse, R101 ;  /* 0x0000006502097220 */ /* 0x040fe40000410000 */
[C---:B------:R-:W-:Y:S02]  /*8b40*/  FMUL.FTZ R12, R2.reuse, R104 ;  /* 0x00000068020c7220 */ /* 0x040fe40000410000 */
[C---:B-----5:R-:W-:Y:S02]  /*8b50*/  FMUL.FTZ R4, R2.reuse, R132 ;  /* 0x0000008402047220 */ /* 0x060fe40000410000 */
[C---:B------:R-:W-:Y:S01]  /*8b60*/  FMUL.FTZ R13, R2.reuse, R105 ;  /* 0x00000069020d7220 */ /* 0x040fe20000410000 */
[----:B------:R-:W3:Y:S01]  /*8b70*/  MUFU.EX2 R186, R16 ;  /* 0x0000001000ba7308 */ /* 0x000ee20000000800 */
        /* <DEDUP_REMOVED lines=8> */
[----:B-1----:R-:W-:Y:S02]  /*8c00*/  FFMA.FTZ R0, R25, c[0x0][0x2d0], -R5 ;  /* 0x0000b40019007a23 */ /* 0x002fe40000010805 */
[C---:B------:R-:W-:Y:S02]  /*8c10*/  FMUL.FTZ R25, R2.reuse, R117 ;  /* 0x0000007502197220 */ /* 0x040fe40000410000 */
[C---:B------:R-:W-:Y:S01]  /*8c20*/  FMUL.FTZ R32, R2.reuse, R124 ;  /* 0x0000007c02207220 */ /* 0x040fe20000410000 */
[----:B------:R1:W4:Y:S01]  /*8c30*/  MUFU.EX2 R157, R0 ;  /* 0x00000000009d7308 */ /* 0x0003220000000800 */
[C---:B------:R-:W-:Y:S02]  /*8c40*/  FMUL.FTZ R36, R2.reuse, R36 ;  /* 0x0000002402247220 */ /* 0x040fe40000410000 */
[C---:B------:R-:W-:Y:S01]  /*8c50*/  FMUL.FTZ R37, R2.reuse, R37 ;  /* 0x0000002502257220 */ /* 0x040fe20000410000 */
[----:B---3--:R-:W-:Y:S01]  /*8c60*/  F2FP.PACK_AB R139, R185, R186 ;  /* 0x000000bab98b723e */ /* 0x008fe200000000ff */
        /* <DEDUP_REMOVED lines=12> */
[----:B-1----:R-:W-:Y:S01]  /*8d30*/  FSEL R0, R3, RZ, P0 ;  /* 0x000000ff03007208 */ /* 0x002fe20000000000 */
[C---:B------:R-:W-:Y:S01]  /*8d40*/  FMUL.FTZ R57, R2.reuse, R57 ;  /* 0x0000003902397220 */ /* 0x040fe20000410000 */
[----:B----4-:R-:W-:Y:S01]  /*8d50*/  F2FP.PACK_AB R137, R157, R158 ;  /* 0x0000009e9d89723e */ /* 0x010fe200000000ff */
[----:B------:R-:W-:Y:S01]  /*8d60*/  FMUL.FTZ R60, R2, R60 ;  /* 0x0000003c023c7220 */ /* 0x000fe20000410000 */
[----:B------:R-:W-:Y:S01]  /*8d70*/  ISETP.GT.AND P0, PT, R178, R199, PT ;  /* 0x000000c7b200720c */ /* 0x000fe20003f04270 */
[----:B------:R-:W-:Y:S01]  /*8d80*/  FADD.FTZ R0, -R0, R131 ;  /* 0x0000008300007221 */ /* 0x000fe20000010100 */
[----:B------:R-:W-:Y:S01]  /*8d90*/  MUFU.EX2 R149, R156 ;  /* 0x0000009c00957308 */ /* 0x000fe20000000800 */
[----:B------:R-:W-:Y:S01]  /*8da0*/  FFMA.FTZ R131, R15, c[0x0][0x2d0], -R5 ;  /* 0x0000b4000f837a23 */ /* 0x000fe20000010805 */
[----:B------:R-:W-:Y:S01]  /*8db0*/  IADD3 R178, R178, -0x1, RZ ;  /* 0xffffffffb2b27810 */ /* 0x000fe20007ffe0ff */
[----:B------:R-:W-:Y:S02]  /*8dc0*/  FMUL.FTZ R0, R0, c[0x0][0x2d0] ;  /* 0x0000b40000007a20 */ /* 0x000fe40000410000 */
        /* <DEDUP_REMOVED lines=25> */
[C---:B------:R-:W-:Y:S02]  /*8f60*/  FMUL.FTZ R15, R0.reuse, R107 ;  /* 0x0000006b000f7220 */ /* 0x040fe40000410000 */
[----:B------:R-:W-:Y:S01]  /*8f70*/  LDSM.16.MT88.4 R104, [R168+0x800] ;  /* 0x00080000a868783b */ /* 0x000fe20000004200 */
[C---:B--2---:R-:W-:Y:S02]  /*8f80*/  HMMA.16816.F32 R4, R136.reuse, R140, R4 ;  /* 0x0000008c8804723c */ /* 0x044fe40000001804 */
[----:B------:R-:W-:Y:S03]  /*8f90*/  MUFU.EX2 R141, R172 ;  /* 0x000000ac008d7308 */ /* 0x000fe60000000800 */
[C---:B------:R-:W-:Y:S02]  /*8fa0*/  FMUL.FTZ R19, R0.reuse, R111 ;  /* 0x0000006f00137220 */ /* 0x040fe40000410000 */
[C---:B------:R-:W-:Y:S01]  /*8fb0*/  FMUL.FTZ R22, R0.reuse, R114 ;  /* 0x0000007200167220 */ /* 0x040fe20000410000 */
[C---:B------:R-:W-:Y:S04]  /*8fc0*/  HMMA.16816.F32 R8, R136.reuse, R142, R8 ;  /* 0x0000008e8808723c */ /* 0x040fe80000001808 */
[C---:B------:R-:W-:Y:S01]  /*8fd0*/  FMUL.FTZ R23, R0.reuse, R115 ;  /* 0x0000007300177220 */ /* 0x040fe20000410000 */
[----:B------:R-:W-:Y:S01]  /*8fe0*/  MUFU.EX2 R143, R163 ;  /* 0x000000a3008f7308 */ /* 0x000fe20000000800 */
[C---:B------:R-:W-:Y:S02]  /*8ff0*/  FMUL.FTZ R26, R0.reuse, R118 ;  /* 0x00000076001a7220 */ /* 0x040fe40000410000 */
[C---:B------:R-:W-:Y:S02]  /*9000*/  FMUL.FTZ R27, R0.reuse, R119 ;  /* 0x00000077001b7220 */ /* 0x040fe40000410000 */
[----:B------:R-:W-:Y:S02]  /*9010*/  LDSM.16.MT88.4 R116, [R171+0x1800] ;  /* 0x00180000ab74783b */ /* 0x000fe40000004200 */
[C---:B------:R-:W-:Y:S02]  /*9020*/  FMUL.FTZ R34, R0.reuse, R126 ;  /* 0x0000007e00227220 */ /* 0x040fe40000410000 */
[----:B------:R-:W-:Y:S01]  /*9030*/  FMUL.FTZ R35, R0, R127 ;  /* 0x0000007f00237220 */ /* 0x000fe20000410000 */
[----:B------:R-:W-:Y:S01]  /*9040*/  MUFU.EX2 R142, R159 ;  /* 0x0000009f008e7308 */ /* 0x000fe20000000800 */
[----:B------:R-:W-:Y:S02]  /*9050*/  FMUL.FTZ R89, R2, R89 ;  /* 0x0000005902597220 */ /* 0x000fe40000410000 */
[C---:B------:R-:W-:Y:S02]  /*9060*/  FMUL.FTZ R30, R0.reuse, R122 ;  /* 0x0000007a001e7220 */ /* 0x040fe40000410000 */
[----:B------:R-:W-:Y:S01]  /*9070*/  FMUL.FTZ R31, R0, R123 ;  /* 0x0000007b001f7220 */ /* 0x000fe20000410000 */
[C---:B-1----:R-:W-:Y:S03]  /*9080*/  HMMA.16816.F32 R12, R136.reuse, R100, R12 ;  /* 0x00000064880c723c */ /* 0x042fe6000000180c */
[C---:B------:R-:W-:Y:S01]  /*9090*/  FMUL.FTZ R92, R2.reuse, R92 ;  /* 0x0000005c025c7220 */ /* 0x040fe20000410000 */
[----:B------:R-:W1:Y:S01]  /*90a0*/  MUFU.EX2 R123, R151 ;  /* 0x00000097007b7308 */ /* 0x000e620000000800 */
[C---:B------:R-:W-:Y:S02]  /*90b0*/  FMUL.FTZ R93, R2.reuse, R93 ;  /* 0x0000005d025d7220 */ /* 0x040fe40000410000 */
[C---:B------:R-:W-:Y:S02]  /*90c0*/  FMUL.FTZ R96, R2.reuse, R96 ;  /* 0x0000006002607220 */ /* 0x040fe40000410000 */
[C---:B------:R-:W-:Y:S03]  /*90d0*/  FMUL.FTZ R97, R2.reuse, R97 ;  /* 0x0000006102617220 */ /* 0x040fe60000410000 */
[----:B------:R-:W-:Y:S02]  /*90e0*/  FFMA.FTZ R2, R2, R187, R18 ;  /* 0x000000bb02027223 */ /* 0x000fe40000010012 */
[C---:B------:R-:W-:Y:S01]  /*90f0*/  FMUL.FTZ R18, R0.reuse, R110 ;  /* 0x0000006e00127220 */ /* 0x040fe20000410000 */
[----:B------:R-:W-:Y:S01]  /*9100*/  MUFU.EX2 R187, R144 ;  /* 0x0000009000bb7308 */ /* 0x000fe20000000800 */
[----:B------:R-:W-:Y:S01]  /*9110*/  LDSM.16.MT88.4 R108, [R169+0x800] ;  /* 0x00080000a96c783b */ /* 0x000fe20000004200 */
[C---:B------:R-:W-:Y:S02]  /*9120*/  FMUL.FTZ R38, R0.reuse, R38 ;  /* 0x0000002600267220 */ /* 0x040fe40000410000 */
[C---:B------:R-:W-:Y:S02]  /*9130*/  FMUL.FTZ R39, R0.reuse, R39 ;  /* 0x0000002700277220 */ /* 0x040fe40000410000 */
[C---:B------:R-:W-:Y:S03]  /*9140*/  HMMA.16816.F32 R16, R136.reuse, R102, R16 ;  /* 0x000000668810723c */ /* 0x040fe60000001810 */
[----:B------:R-:W2:Y:S01]  /*9150*/  LDSM.16.MT88.4 R100, [R171] ;  /* 0x00000000ab64783b */ /* 0x000ea20000004200 */
[C---:B------:R-:W-:Y:S01]  /*9160*/  FMUL.FTZ R42, R0.reuse, R42 ;  /* 0x0000002a002a7220 */ /* 0x040fe20000410000 */
[----:B------:R-:W3:Y:S01]  /*9170*/  MUFU.EX2 R122, R128 ;  /* 0x00000080007a7308 */ /* 0x000ee20000000800 */
[C---:B------:R-:W-:Y:S02]  /*9180*/  FMUL.FTZ R43, R0.reuse, R43 ;  /* 0x0000002b002b7220 */ /* 0x040fe40000410000 */
[C---:B------:R-:W-:Y:S04]  /*9190*/  FMUL.FTZ R46, R0.reuse, R46 ;  /* 0x0000002e002e7220 */ /* 0x040fe80000410000 */
        /* <DEDUP_REMOVED lines=18> */
[C---:B------:R-:W-:Y:S01]  /*92c0*/  FMUL.FTZ R78, R0.reuse, R78 ;  /* 0x0000004e004e7220 */ /* 0x040fe20000410000 */
[C---:B--2---:R-:W-:Y:S02]  /*92d0*/  HMMA.16816.F32 R20, R136.reuse, R100, R20 ;  /* 0x000000648814723c */ /* 0x044fe40000001814 */
[----:B------:R-:W-:Y:S01]  /*92e0*/  MUFU.EX2 R140, R160 ;  /* 0x000000a0008c7308 */ /* 0x000fe20000000800 */
        /* <DEDUP_REMOVED lines=8> */
[C---:B------:R-:W-:Y:S04]  /*9370*/  FMUL.FTZ R90, R0.reuse, R90 ;  /* 0x0000005a005a7220 */ /* 0x040fe80000410000 */
[C---:B------:R-:W-:Y:S02]  /*9380*/  FMUL.FTZ R91, R0.reuse, R91 ;  /* 0x0000005b005b7220 */ /* 0x040fe40000410000 */
[----:B------:R-:W-:Y:S01]  /*9390*/  FADD.FTZ R2, R183, R2 ;  /* 0x00000002b7027221 */ /* 0x000fe20000010000 */
[----:B------:R-:W-:Y:S01]  /*93a0*/  MUFU.EX2 R130, R184 ;  /* 0x000000b800827308 */ /* 0x000fe20000000800 */
[C---:B------:R-:W-:Y:S02]  /*93b0*/  FMUL.FTZ R94, R0.reuse, R94 ;  /* 0x0000005e005e7220 */ /* 0x040fe40000410000 */
[C---:B------:R-:W-:Y:S02]  /*93c0*/  FMUL.FTZ R95, R0.reuse, R95 ;  /* 0x0000005f005f7220 */ /* 0x040fe40000410000 */
[C---:B------:R-:W-:Y:S02]  /*93d0*/  FMUL.FTZ R98, R0.reuse, R98 ;  /* 0x0000006200627220 */ /* 0x040fe40000410000 */
[C---:B------:R-:W-:Y:S02]  /*93e0*/  FMUL.FTZ R99, R0.reuse, R99 ;  /* 0x0000006300637220 */ /* 0x040fe40000410000 */
[----:B------:R-:W-:Y:S02]  /*93f0*/  FFMA.FTZ R0, R0, R190, R158 ;  /* 0x000000be00007223 */ /* 0x000fe4000001009e */
[----:B------:R-:W4:Y:S02]  /*9400*/  MUFU.EX2 R158, R145 ;  /* 0x00000091009e7308 */ /* 0x000f240000000800 */
[----:B------:R-:W-:Y:S02]  /*9410*/  FADD.FTZ R112, R157, R0 ;  /* 0x000000009d707221 */ /* 0x000fe40000010000 */
[----:B------:R-:W-:Y:S02]  /*9420*/  FADD.FTZ R0, R188, R2 ;  /* 0x00000002bc007221 */ /* 0x000fe40000010000 */
[----:B------:R-:W-:Y:S02]  /*9430*/  FADD.FTZ R2, R186, R112 ;  /* 0x00000070ba027221 */ /* 0x000fe40000010000 */
[----:B------:R-:W-:Y:S01]  /*9440*/  LDSM.16.MT88.4 R112, [R169+0x1000] ;  /* 0x00100000a970783b */ /* 0x000fe20000004200 */
[----:B------:R-:W-:Y:S01]  /*9450*/  FADD.FTZ R0, R189, R0 ;  /* 0x00000000bd007221 */ /* 0x000fe20000010000 */
[----:B------:R-:W5:Y:S01]  /*9460*/  MUFU.EX2 R145, R161 ;  /* 0x000000a100917308 */ /* 0x000f620000000800 */
[----:B------:R-:W-:Y:S02]  /*9470*/  FADD.FTZ R2, R185, R2 ;  /* 0x00000002b9027221 */ /* 0x000fe40000010000 */
[----:B-1----:R-:W-:Y:S01]  /*9480*/  FADD.FTZ R0, R123, R0 ;  /* 0x000000007b007221 */ /* 0x002fe20000010000 */
        /* <DEDUP_REMOVED lines=26> */
[----:B------:R-:W-:Y:S04]  /*9630*/  HMMA.16816.F32 R96, R136, R102, R96 ;  /* 0x000000668860723c */ /* 0x000fe80000001860 */
[----:B---3--:R-:W-:Y:S03]  /*9640*/  F2FP.PACK_AB R101, R121, R122 ;  /* 0x0000007a7965723e */ /* 0x008fe600000000ff */
[----:B------:R-:W-:Y:S02]  /*9650*/  F2FP.PACK_AB R102, R187, R132 ;  /* 0x00000084bb66723e */ /* 0x000fe400000000ff */
[----:B----4-:R-:W-:Y:S03]  /*9660*/  F2FP.PACK_AB R103, R158, R120 ;  /* 0x000000789e67723e */ /* 0x010fe600000000ff */
[----:B------:R-:W-:Y:S02]  /*9670*/  F2FP.PACK_AB R136, R143, R141 ;  /* 0x0000008d8f88723e */ /* 0x000fe400000000ff */
[----:B-----5:R-:W-:Y:S02]  /*9680*/  F2FP.PACK_AB R138, R145, R144 ;  /* 0x00000090918a723e */ /* 0x020fe400000000ff */
[C---:B------:R-:W-:Y:S05]  /*9690*/  HMMA.16816.F32 R4, R100.reuse, R104, R4 ;  /* 0x000000686404723c */ /* 0x040fea0000001804 */
[----:B------:R-:W-:Y:S02]  /*96a0*/  F2FP.PACK_AB R137, R140, R142 ;  /* 0x0000008e8c89723e */ /* 0x000fe400000000ff */
[----:B------:R-:W-:Y:S01]  /*96b0*/  F2FP.PACK_AB R139, R130, R131 ;  /* 0x00000083828b723e */ /* 0x000fe200000000ff */
        /* <DEDUP_REMOVED lines=73> */
[----:B------:R-:W-:Y:S07]  /*9b50*/  HMMA.16816.F32 R96, R100, R110, R96 ;  /* 0x0000006e6460723c */ /* 0x000fee0000001860 */
[----:B------:R-:W-:Y:S02]  /*9b60*/  FADD.FTZ R100, R122, R2 ;  /* 0x000000027a647221 */ /* 0x000fe40000010000 */
[----:B------:R-:W-:Y:S02]  /*9b70*/  FADD.FTZ R2, R124, R0 ;  /* 0x000000007c027221 */ /* 0x000fe40000010000 */
[----:B------:R-:W2:Y:S01]  /*9b80*/  LDSM.16.MT88.4 R124, [R170+0x1800] ;  /* 0x00180000aa7c783b */ /* 0x000ea20000004200 */
[----:B------:R-:W-:Y:S02]  /*9b90*/  FADD.FTZ R0, R121, R100 ;  /* 0x0000006479007221 */ /* 0x000fe40000010000 */
[----:B------:R-:W-:Y:S02]  /*9ba0*/  FADD.FTZ R128, R132, R2 ;  /* 0x0000000284807221 */ /* 0x000fe40000010000 */
[----:B------:R-:W-:Y:S02]  /*9bb0*/  FADD.FTZ R2, R120, R0 ;  /* 0x0000000078027221 */ /* 0x000fe40000010000 */
[----:B------:R-:W-:Y:S02]  /*9bc0*/  FADD.FTZ R0, R187, R128 ;  /* 0x00000080bb007221 */ /* 0x000fe40000010000 */
[----:B------:R-:W-:Y:S02]  /*9bd0*/  FADD.FTZ R2, R158, R2 ;  /* 0x000000029e027221 */ /* 0x000fe40000010000 */
[----:B------:R-:W-:Y:S02]  /*9be0*/  FADD.FTZ R0, R149, R0 ;  /* 0x0000000095007221 */ /* 0x000fe40000010000 */
[----:B------:R-:W-:Y:S01]  /*9bf0*/  FADD.FTZ R2, R150, R2 ;  /* 0x0000000296027221 */ /* 0x000fe20000010000 */
        /* <DEDUP_REMOVED lines=8> */
[C---:B------:R-:W-:Y:S01]  /*9c80*/  HMMA.16816.F32 R104, R136.reuse, R112, R12 ;  /* 0x000000708868723c */ /* 0x040fe2000000180c */
[----:B------:R-:W4:Y:S03]  /*9c90*/  LDSM.16.MT88.4 R12, [R171+0x3800] ;  /* 0x00380000ab0c783b */ /* 0x000f260000004200 */
[----:B------:R-:W-:Y:S04]  /*9ca0*/  FADD.FTZ R0, R152, R0 ;  /* 0x0000000098007221 */ /* 0x000fe80000010000 */
[C---:B------:R-:W-:Y:S01]  /*9cb0*/  HMMA.16816.F32 R108, R136.reuse, R114, R16 ;  /* 0x00000072886c723c */ /* 0x040fe20000001810 */
[----:B------:R-:W5:Y:S07]  /*9cc0*/  LDSM.16.MT88.4 R16, [R170+0x3800] ;  /* 0x00380000aa10783b */ /* 0x000f6e0000004200 */
[C---:B------:R-:W-:Y:S08]  /*9cd0*/  HMMA.16816.F32 R112, R136.reuse, R116, R20 ;  /* 0x000000748870723c */ /* 0x040ff00000001814 */
[C---:B------:R-:W-:Y:S08]  /*9ce0*/  HMMA.16816.F32 R116, R136.reuse, R118, R24 ;  /* 0x000000768874723c */ /* 0x040ff00000001818 */
[C---:B--2---:R-:W-:Y:S08]  /*9cf0*/  HMMA.16816.F32 R120, R136.reuse, R124, R28 ;  /* 0x0000007c8878723c */ /* 0x044ff0000000181c */
[C---:B------:R-:W-:Y:S08]  /*9d00*/  HMMA.16816.F32 R124, R136.reuse, R126, R32 ;  /* 0x0000007e887c723c */ /* 0x040ff00000001820 */
[C---:B-1----:R-:W-:Y:S08]  /*9d10*/  HMMA.16816.F32 R36, R136.reuse, R4, R36 ;  /* 0x000000048824723c */ /* 0x042ff00000001824 */
[C---:B------:R-:W-:Y:S01]  /*9d20*/  HMMA.16816.F32 R40, R136.reuse, R6, R40 ;  /* 0x000000068828723c */ /* 0x040fe20000001828 */
[----:B------:R-:W1:Y:S07]  /*9d30*/  LDSM.16.MT88.4 R4, [R168+0x5800] ;  /* 0x00580000a804783b */ /* 0x000e6e0000004200 */
        /* <DEDUP_REMOVED lines=20> */
[-C--:B------:R-:W-:Y:S01]  /*9e80*/  MOV R131, R3.reuse ;  /* 0x0000000300837202 */ /* 0x080fe20000000f00 */
        /* <DEDUP_REMOVED lines=9> */
.L_x_3587:
        /* <DEDUP_REMOVED lines=21> */
.L_x_3611:
[----:B------:R-:W-:-:S04]  /*a070*/  MOV R3, 0x1 ;  /* 0x0000000100037802 */ /* 0x000fc80000000f00 */
[----:B------:R-:W-:-:S13]  /*a080*/  ISETP.NE.AND P0, PT, R3, c[0x0][0x32c], PT ;  /* 0x0000cb0003007a0c */ /* 0x000fda0003f05270 */
[----:B------:R-:W-:-:S05]  /*a090*/  @P0 IMAD.HI.U32 R3, R0, c[0x0][0x330], RZ ;  /* 0x0000cc0000030a27 */ /* 0x000fca00078e00ff */
[----:B------:R-:W-:Y:S02]  /*a0a0*/  @P0 SHF.R.U32.HI R0, RZ, c[0x0][0x334], R3 ;  /* 0x0000cd00ff000a19 */ /* 0x000fe40000011603 */
.L_x_3612:
[----:B------:R-:W-:Y:S05]  /*a0b0*/  BSYNC B0 ;  /* 0x0000000000007941 */ /* 0x000fea0003800000 */
.L_x_3610:
[----:B------:R-:W-:-:S05]  /*a0c0*/  IMAD R0, R0, c[0x0][0x32c], RZ ;  /* 0x0000cb0000007a24 */ /* 0x000fca00078e02ff */
[----:B------:R-:W-:-:S04]  /*a0d0*/  IMNMX R2, R2, R0, !PT ;  /* 0x0000000002027217 */ /* 0x000fc80007800200 */
.L_x_3609:
        /* <DEDUP_REMOVED lines=9> */
.L_x_3624:
        /* <DEDUP_REMOVED lines=40> */
.L_x_3731:
        /* <DEDUP_REMOVED lines=21> */
.L_x_3732:
        /* <DEDUP_REMOVED lines=22> */
.L_x_3615:
[----:B------:R-:W-:Y:S05]  /*a6a0*/  BSYNC B0 ;  /* 0x0000000000007941 */ /* 0x000fea0003800000 */
.L_x_3614:
        /* <DEDUP_REMOVED lines=191> */
.L_x_3733:
        /* <DEDUP_REMOVED lines=21> */
.L_x_3734:
        /* <DEDUP_REMOVED lines=22> */
.L_x_3619:
[----:B------:R-:W-:Y:S05]  /*b550*/  BSYNC B0 ;  /* 0x0000000000007941 */ /* 0x000fea0003800000 */
.L_x_3618:
        /* <DEDUP_REMOVED lines=35> */
.L_x_3735:
[----:B--2---:R-:W-:Y:S01]  /*b790*/  FMNMX.FTZ R129, R128, R0, !PT ;  /* 0x0000000080817209 */ /* 0x004fe20007810000 */
[----:B------:R-:W-:-:S05]  /*b7a0*/  BRA.DIV ~URZ, `(.L_x_3623) ;  /* 0x0000b5b27f007947 */ /* 0x000fca000b800000 */
[----:B------:R-:W-:Y:S04]  /*b7b0*/  SHFL.BFLY PT, R0, R136, 0x2, 0x1f ;  /* 0x0c401f0088007f89 */ /* 0x000fe800000e0000 */
[----:B------:R-:W2:Y:S02]  /*b7c0*/  SHFL.BFLY PT, R2, R129, 0x1, 0x1f ;  /* 0x0c201f0081027f89 */ /* 0x000ea400000e0000 */
[----:B--2---:R-:W-:Y:S02]  /*b7d0*/  FMNMX.FTZ R129, R129, R2, !PT ;  /* 0x0000000281817209 */ /* 0x004fe40007810000 */
[----:B-1----:R-:W-:Y:S05]  /*b7e0*/  FMNMX.FTZ R128, R136, R0, !PT ;  /* 0x0000000088807209 */ /* 0x002fea0007810000 */
[----:B------:R1:W2:Y:S02]  /*b7f0*/  SHFL.BFLY PT, R0, R128, 0x1, 0x1f ;  /* 0x0c201f0080007f89 */ /* 0x0002a400000e0000 */
.L_x_3736:
        /* <DEDUP_REMOVED lines=8> */
[----:B------:R-:W-:Y:S01]  /*b880*/  MUFU.EX2 R2, R2 ;  /* 0x0000000200027308 */ /* 0x000fe20000000800 */
[--C-:B---3--:R-:W-:Y:S09]  /*b890*/  FFMA.FTZ R3, R5, c[0x0][0x2d0], -R136.reuse ;  /* 0x0000b40005037a23 */ /* 0x108ff20000010888 */
[----:B------:R3:W4:Y:S02]  /*b8a0*/  MUFU.EX2 R140, R3 ;  /* 0x00000003008c7308 */ /* 0x0007240000000800 */
[--C-:B---3--:R-:W-:Y:S01]  /*b8b0*/  FFMA.FTZ R3, R8, c[0x0][0x2d0], -R136.reuse ;  /* 0x0000b40008037a23 */ /* 0x108fe20000010888 */
[----:B----4-:R-:W-:Y:S01]  /*b8c0*/  F2FP.PACK_AB R8, R140, R137 ;  /* 0x000000898c08723e */ /* 0x010fe200000000ff */
        /* <DEDUP_REMOVED lines=30> */
[C---:B--2---:R-:W-:Y:S02]  /*bab0*/  FADD.FTZ R0, -R3.reuse, R131 ;  /* 0x0000008303007221 */ /* 0x044fe40000010100 */
[----:B------:R-:W-:Y:S02]  /*bac0*/  FMUL.FTZ R131, R3, c[0x0][0x2d0] ;  /* 0x0000b40003837a20 */ /* 0x000fe40000410000 */
[----:B------:R-:W-:Y:S02]  /*bad0*/  FMUL.FTZ R0, R0, c[0x0][0x2d0] ;  /* 0x0000b40000007a20 */ /* 0x000fe40000410000 */
[--C-:B------:R-:W-:Y:S02]  /*bae0*/  FFMA.FTZ R6, R6, c[0x0][0x2d0], -R131.reuse ;  /* 0x0000b40006067a23 */ /* 0x100fe40000010883 */
[----:B------:R-:W-:Y:S02]  /*baf0*/  FFMA.FTZ R7, R7, c[0x0][0x2d0], -R131 ;  /* 0x0000b40007077a23 */ /* 0x000fe40000010883 */
[----:B------:R-:W2:Y:S01]  /*bb00*/  MUFU.EX2 R0, R0 ;  /* 0x0000000000007308 */ /* 0x000ea20000000800 */
        /* <DEDUP_REMOVED lines=10> */
[C---:B------:R-:W-:Y:S01]  /*bbb0*/  FMUL.FTZ R73, R2.reuse, R73 ;  /* 0x0000004902497220 */ /* 0x040fe20000410000 */
[----:B------:R4:W5:Y:S01]  /*bbc0*/  MUFU.EX2 R139, R7 ;  /* 0x00000007008b7308 */ /* 0x0009620000000800 */
[C---:B------:R-:W-:Y:S02]  /*bbd0*/  FMUL.FTZ R76, R2.reuse, R76 ;  /* 0x0000004c024c7220 */ /* 0x040fe40000410000 */
[C---:B------:R-:W-:Y:S02]  /*bbe0*/  FMUL.FTZ R77, R2.reuse, R77 ;  /* 0x0000004d024d7220 */ /* 0x040fe40000410000 */
[C---:B------:R-:W-:Y:S02]  /*bbf0*/  FMUL.FTZ R80, R2.reuse, R80 ;  /* 0x0000005002507220 */ /* 0x040fe40000410000 */
[C---:B------:R-:W-:Y:S02]  /*bc00*/  FMUL.FTZ R81, R2.reuse, R81 ;  /* 0x0000005102517220 */ /* 0x040fe40000410000 */
[C---:B------:R-:W-:Y:S02]  /*bc10*/  FMUL.FTZ R84, R2.reuse, R84 ;  /* 0x0000005402547220 */ /* 0x040fe40000410000 */
[C---:B------:R-:W-:Y:S02]  /*bc20*/  FMUL.FTZ R85, R2.reuse, R85 ;  /* 0x0000005502557220 */ /* 0x040fe40000410000 */
[----:B------:R-:W-:Y:S02]  /*bc30*/  FMUL.FTZ R88, R2, R88 ;  /* 0x0000005802587220 */ /* 0x000fe40000410000 */
[----:B--2---:R-:W-:Y:S02]  /*bc40*/  FMUL.FTZ R6, R0, R134 ;  /* 0x0000008600067220 */ /* 0x004fe40000410000 */
[C---:B------:R-:W-:Y:S02]  /*bc50*/  FMUL.FTZ R89, R2.reuse, R89 ;  /* 0x0000005902597220 */ /* 0x040fe40000410000 */
[C---:B------:R-:W-:Y:S02]  /*bc60*/  FMUL.FTZ R92, R2.reuse, R92 ;  /* 0x0000005c025c7220 */ /* 0x040fe40000410000 */
[C---:B------:R-:W-:Y:S02]  /*bc70*/  FMUL.FTZ R93, R2.reuse, R93 ;  /* 0x0000005d025d7220 */ /* 0x040fe40000410000 */
[----:B------:R-:W-:Y:S02]  /*bc80*/  FFMA.FTZ R130, R2, R187, R137 ;  /* 0x000000bb02827223 */ /* 0x000fe40000010089 */
[----:B----4-:R-:W-:Y:S02]  /*bc90*/  FMUL.FTZ R7, R0, R135 ;  /* 0x0000008700077220 */ /* 0x010fe40000410000 */
[----:B------:R-:W2:Y:S01]  /*bca0*/  LDSM.16.MT88.4 R132, [R168] ;  /* 0x00000000a884783b */ /* 0x000ea20000004200 */
        /* <DEDUP_REMOVED lines=49> */
[----:B------:R-:W-:Y:S01]  /*bfc0*/  F2FP.PACK_AB R10, R152, R141 ;  /* 0x0000008d980a723e */ /* 0x000fe200000000ff */
[----:B-1-3--:R-:W-:Y:S01]  /*bfd0*/  FFMA.FTZ R128, R0, R190, R9 ;  /* 0x000000be00807223 */ /* 0x00afe20000010009 */
[----:B-----5:R-:W-:Y:S01]  /*bfe0*/  F2FP.PACK_AB R9, R139, R9 ;  /* 0x000000098b09723e */ /* 0x020fe200000000ff */
[--C-:B------:R-:W-:Y:S01]  /*bff0*/  FFMA.FTZ R0, R11, c[0x0][0x2d0], -R131.reuse ;  /* 0x0000b4000b007a23 */ /* 0x100fe20000010883 */
[----:B------:R1:W3:Y:S10]  /*c000*/  MUFU.EX2 R138, R2 ;  /* 0x00000002008a7308 */ /* 0x0002f40000000800 */
[----:B------:R-:W4:Y:S01]  /*c010*/  MUFU.EX2 R146, R0 ;  /* 0x0000000000927308 */ /* 0x000f220000000800 */
[----:B-1----:R-:W-:Y:S04]  /*c020*/  FADD.FTZ R2, R139, R128 ;  /* 0x000000808b027221 */ /* 0x002fe80000010000 */
[----:B---3--:R-:W-:Y:S02]  /*c030*/  FADD.FTZ R128, R138, R2 ;  /* 0x000000028a807221 */ /* 0x008fe40000010000 */
[--C-:B------:R-:W-:Y:S01]  /*c040*/  FFMA.FTZ R2, R33, c[0x0][0x2d0], -R136.reuse ;  /* 0x0000b40021027a23 */ /* 0x100fe20000010888 */
[----:B----4-:R-:W-:Y:S01]  /*c050*/  F2FP.PACK_AB R11, R146, R138 ;  /* 0x0000008a920b723e */ /* 0x010fe200000000ff */
[--C-:B------:R-:W-:Y:S04]  /*c060*/  FFMA.FTZ R0, R12, c[0x0][0x2d0], -R136.reuse ;  /* 0x0000b4000c007a23 */ /* 0x100fe80000010888 */
[----:B------:R1:W-:Y:S02]  /*c070*/  MUFU.EX2 R137, R0 ;  /* 0x0000000000897308 */ /* 0x0003e40000000800 */
[C---:B--2---:R-:W-:Y:S08]  /*c080*/  HMMA.16816.F32 R4, R8.reuse, R132, R4 ;  /* 0x000000840804723c */ /* 0x044ff00000001804 */
[C---:B------:R-:W-:Y:S01]  /*c090*/  HMMA.16816.F32 R100, R8.reuse, R134, R100 ;  /* 0x000000860864723c */ /* 0x040fe20000001864 */
[----:B------:R-:W2:Y:S03]  /*c0a0*/  LDSM.16.MT88.4 R132, [R169] ;  /* 0x00000000a984783b */ /* 0x000ea60000004200 */
[--C-:B-1----:R-:W-:Y:S04]  /*c0b0*/  FFMA.FTZ R0, R13, c[0x0][0x2d0], -R136.reuse ;  /* 0x0000b4000d007a23 */ /* 0x102fe80000010888 */
[----:B------:R1:W-:Y:S01]  /*c0c0*/  MUFU.EX2 R149, R0 ;  /* 0x0000000000957308 */ /* 0x0003e20000000800 */
[C---:B--2---:R-:W-:Y:S03]  /*c0d0*/  HMMA.16816.F32 R104, R8.reuse, R132, R104 ;  /* 0x000000840868723c */ /* 0x044fe60000001868 */
[----:B-1----:R-:W-:Y:S02]  /*c0e0*/  FFMA.FTZ R0, R16, c[0x0][0x2d0], -R136 ;  /* 0x0000b40010007a23 */ /* 0x002fe40000010888 */
[----:B------:R-:W-:Y:S04]  /*c0f0*/  FADD.FTZ R16, R140, R130 ;  /* 0x000000828c107221 */ /* 0x000fe80000010000 */
[----:B------:R1:W-:Y:S01]  /*c100*/  MUFU.EX2 R151, R0 ;  /* 0x0000000000977308 */ /* 0x0003e20000000800 */
[C---:B------:R-:W-:Y:S01]  /*c110*/  HMMA.16816.F32 R108, R8.reuse, R134, R108 ;  /* 0x00000086086c723c */ /* 0x040fe2000000186c */
[----:B------:R-:W2:Y:S02]  /*c120*/  LDSM.16.MT88.4 R132, [R171] ;  /* 0x00000000ab84783b */ /* 0x000ea40000004200 */
[----:B------:R-:W-:Y:S02]  /*c130*/  FADD.FTZ R130, R141, R16 ;  /* 0x000000108d827221 */ /* 0x000fe40000010000 */
[--C-:B-1----:R-:W-:Y:S04]  /*c140*/  FFMA.FTZ R0, R17, c[0x0][0x2d0], -R136.reuse ;  /* 0x0000b40011007a23 */ /* 0x102fe80000010888 */
[----:B------:R1:W-:Y:S01]  /*c150*/  MUFU.EX2 R154, R0 ;  /* 0x00000000009a7308 */ /* 0x0003e20000000800 */
[C---:B--2---:R-:W-:Y:S08]  /*c160*/  HMMA.16816.F32 R112, R8.reuse, R132, R112 ;  /* 0x000000840870723c */ /* 0x044ff00000001870 */
[C---:B------:R-:W-:Y:S01]  /*c170*/  HMMA.16816.F32 R116, R8.reuse, R134, R116 ;  /* 0x000000860874723c */ /* 0x040fe20000001874 */
[----:B------:R-:W2:Y:S03]  /*c180*/  LDSM.16.MT88.4 R132, [R170] ;  /* 0x00000000aa84783b */ /* 0x000ea60000004200 */
[--C-:B-1----:R-:W-:Y:S04]  /*c190*/  FFMA.FTZ R0, R14, c[0x0][0x2d0], -R131.reuse ;  /* 0x0000b4000e007a23 */ /* 0x102fe80000010883 */
[----:B------:R1:W3:Y:S04]  /*c1a0*/  MUFU.EX2 R145, R0 ;  /* 0x0000000000917308 */ /* 0x0002e80000000800 */
[--C-:B-1----:R-:W-:Y:S02]  /*c1b0*/  FFMA.FTZ R0, R15, c[0x0][0x2d0], -R131.reuse ;  /* 0x0000b4000f007a23 */ /* 0x102fe40000010883 */
[----:B------:R-:W-:Y:S04]  /*c1c0*/  LDSM.16.MT88.4 R12, [R168+0x800] ;  /* 0x00080000a80c783b */ /* 0x000fe80000004200 */
[----:B------:R1:W4:Y:S01]  /*c1d0*/  MUFU.EX2 R148, R0 ;  /* 0x0000000000947308 */ /* 0x0003220000000800 */
[C---:B--2---:R-:W-:Y:S08]  /*c1e0*/  HMMA.16816.F32 R120, R8.reuse, R132, R120 ;  /* 0x000000840878723c */ /* 0x044ff00000001878 */
[C---:B------:R-:W-:Y:S01]  /*c1f0*/  HMMA.16816.F32 R124, R8.reuse, R134, R124 ;  /* 0x00000086087c723c */ /* 0x040fe2000000187c */
[----:B------:R-:W2:Y:S03]  /*c200*/  LDSM.16.MT88.4 R132, [R168+0x2000] ;  /* 0x00200000a884783b */ /* 0x000ea60000004200 */
[--C-:B-1----:R-:W-:Y:S04]  /*c210*/  FFMA.FTZ R0, R18, c[0x0][0x2d0], -R131.reuse ;  /* 0x0000b40012007a23 */ /* 0x102fe80000010883 */
[----:B------:R1:W5:Y:S04]  /*c220*/  MUFU.EX2 R150, R0 ;  /* 0x0000000000967308 */ /* 0x0003680000000800 */
[--C-:B-1----:R-:W-:Y:S01]  /*c230*/  FFMA.FTZ R0, R19, c[0x0][0x2d0], -R131.reuse ;  /* 0x0000b40013007a23 */ /* 0x102fe20000010883 */
[C---:B--2---:R-:W-:Y:S01]  /*c240*/  HMMA.16816.F32 R36, R8.reuse, R132, R36 ;  /* 0x000000840824723c */ /* 0x044fe20000001824 */
[----:B------:R-:W-:Y:S04]  /*c250*/  LDSM.16.MT88.4 R16, [R170+0x800] ;  /* 0x00080000aa10783b */ /* 0x000fe80000004200 */
[----:B------:R1:W2:Y:S03]  /*c260*/  MUFU.EX2 R153, R0 ;  /* 0x0000000000997308 */ /* 0x0002a60000000800 */
        /* <DEDUP_REMOVED lines=9> */
[--C-:B--2---:R-:W-:Y:S02]  /*c300*/  FFMA.FTZ R0, R24, c[0x0][0x2d0], -R136.reuse ;  /* 0x0000b40018007a23 */ /* 0x104fe40000010888 */
[--C-:B------:R-:W-:Y:S06]  /*c310*/  FFMA.FTZ R24, R32, c[0x0][0x2d0], -R136.reuse ;  /* 0x0000b40020187a23 */ /* 0x100fec0000010888 */
[----:B------:R2:W-:Y:S01]  /*c320*/  MUFU.EX2 R143, R0 ;  /* 0x00000000008f7308 */ /* 0x0005e20000000800 */
[C---:B-1----:R-:W-:Y:S08]  /*c330*/  HMMA.16816.F32 R52, R8.reuse, R132, R52 ;  /* 0x000000840834723c */ /* 0x042ff00000001834 */
[C---:B------:R-:W-:Y:S01]  /*c340*/  HMMA.16816.F32 R56, R8.reuse, R134, R56 ;  /* 0x000000860838723c */ /* 0x040fe20000001838 */
[----:B------:R-:W1:Y:S03]  /*c350*/  LDSM.16.MT88.4 R132, [R170+0x2000] ;  /* 0x00200000aa84783b */ /* 0x000e660000004200 */
[--C-:B--2---:R-:W-:Y:S02]  /*c360*/  FFMA.FTZ R0, R25, c[0x0][0x2d0], -R136.reuse ;  /* 0x0000b40019007a23 */ /* 0x104fe40000010888 */
[----:B------:R-:W-:Y:S02]  /*c370*/  FFMA.FTZ R25, R29, c[0x0][0x2d0], -R136 ;  /* 0x0000b4001d197a23 */ /* 0x000fe40000010888 */
[----:B------:R2:W-:Y:S01]  /*c380*/  MUFU.EX2 R147, R0 ;  /* 0x0000000000937308 */ /* 0x0005e20000000800 */
[----:B------:R-:W-:Y:S09]  /*c390*/  FADD.FTZ R29, R146, R128 ;  /* 0x00000080921d7221 */ /* 0x000ff20000010000 */
[----:B------:R-:W-:Y:S01]  /*c3a0*/  MUFU.EX2 R128, R25 ;  /* 0x0000001900807308 */ /* 0x000fe20000000800 */
[--C-:B--2---:R-:W-:Y:S09]  /*c3b0*/  FFMA.FTZ R0, R22, c[0x0][0x2d0], -R131.reuse ;  /* 0x0000b40016007a23 */ /* 0x104ff20000010883 */
[----:B------:R2:W2:Y:S01]  /*c3c0*/  MUFU.EX2 R141, R0 ;  /* 0x00000000008d7308 */ /* 0x0004a20000000800 */
[C---:B-1----:R-:W-:Y:S08]  /*c3d0*/  HMMA.16816.F32 R60, R8.reuse, R132, R60 ;  /* 0x00000084083c723c */ /* 0x042ff0000000183c */
[C---:B------:R-:W-:Y:S01]  /*c3e0*/  HMMA.16816.F32 R64, R8.reuse, R134, R64 ;  /* 0x000000860840723c */ /* 0x040fe20000001840 */
[----:B------:R-:W1:Y:S03]  /*c3f0*/  LDSM.16.MT88.4 R132, [R168+0x4000] ;  /* 0x00400000a884783b */ /* 0x000e660000004200 */
[--C-:B--2---:R-:W-:Y:S05]  /*c400*/  FFMA.FTZ R0, R23, c[0x0][0x2d0], -R131.reuse ;  /* 0x0000b40017007a23 */ /* 0x104fea0000010883 */
[----:B------:R-:W-:Y:S01]  /*c410*/  LDSM.16.MT88.4 R20, [R171+0x1000] ;  /* 0x00100000ab14783b */ /* 0x000fe20000004200 */
[----:B------:R2:W1:Y:S02]  /*c420*/  MUFU.EX2 R140, R0 ;  /* 0x00000000008c7308 */ /* 0x0004640000000800 */
[--C-:B--2---:R-:W-:Y:S01]  /*c430*/  FFMA.FTZ R0, R26, c[0x0][0x2d0], -R131.reuse ;  /* 0x0000b4001a007a23 */ /* 0x104fe20000010883 */
[C---:B-1----:R-:W-:Y:S03]  /*c440*/  HMMA.16816.F32 R68, R8.reuse, R132, R68 ;  /* 0x000000840844723c */ /* 0x042fe60000001844 */
[----:B------:R-:W-:Y:S04]  /*c450*/  FFMA.FTZ R26, R28, c[0x0][0x2d0], -R136 ;  /* 0x0000b4001c1a7a23 */ /* 0x000fe80000010888 */
[----:B------:R1:W2:Y:S01]  /*c460*/  MUFU.EX2 R139, R0 ;  /* 0x00000000008b7308 */ /* 0x0002a20000000800 */
[--C-:B------:R-:W-:Y:S01]  /*c470*/  FFMA.FTZ R28, R35, c[0x0][0x2d0], -R131.reuse ;  /* 0x0000b400231c7a23 */ /* 0x100fe20000010883 */
[C---:B------:R-:W-:Y:S01]  /*c480*/  HMMA.16816.F32 R72, R8.reuse, R134, R72 ;  /* 0x000000860848723c */ /* 0x040fe20000001848 */
[----:B------:R-:W2:Y:S07]  /*c490*/  LDSM.16.MT88.4 R132, [R169+0x4000] ;  /* 0x00400000a984783b */ /* 0x000eae0000004200 */
[----:B------:R-:W-:Y:S10]  /*c4a0*/  MUFU.EX2 R33, R26 ;  /* 0x0000001a00217308 */ /* 0x000ff40000000800 */
[----:B------:R3:W-:Y:S01]  /*c4b0*/  MUFU.EX2 R136, R2 ;  /* 0x0000000200887308 */ /* 0x0007e20000000800 */
[----:B-1----:R-:W-:Y:S09]  /*c4c0*/  FFMA.FTZ R0, R27, c[0x0][0x2d0], -R131 ;  /* 0x0000b4001b007a23 */ /* 0x002ff20000010883 */
[----:B------:R1:W1:Y:S10]  /*c4d0*/  MUFU.EX2 R138, R0 ;  /* 0x00000000008a7308 */ /* 0x0002740000000800 */
[----:B------:R-:W-:Y:S01]  /*c4e0*/  MUFU.EX2 R28, R28 ;  /* 0x0000001c001c7308 */ /* 0x000fe20000000800 */
[----:B---3--:R-:W-:Y:S01]  /*c4f0*/  FADD.FTZ R2, R145, R29 ;  /* 0x0000001d91027221 */ /* 0x008fe20000010000 */
[C---:B--2---:R-:W-:Y:S03]  /*c500*/  HMMA.16816.F32 R76, R8.reuse, R132, R76 ;  /* 0x00000084084c723c */ /* 0x044fe6000000184c */
[----:B----4-:R-:W-:Y:S04]  /*c510*/  FADD.FTZ R2, R148, R2 ;  /* 0x0000000294027221 */ /* 0x010fe80000010000 */
[----:B-----5:R-:W-:Y:S01]  /*c520*/  FADD.FTZ R2, R150, R2 ;  /* 0x0000000296027221 */ /* 0x020fe20000010000 */
[C---:B------:R-:W-:Y:S01]  /*c530*/  HMMA.16816.F32 R80, R8.reuse, R134, R80 ;  /* 0x000000860850723c */ /* 0x040fe20000001850 */
[----:B------:R-:W2:Y:S03]  /*c540*/  LDSM.16.MT88.4 R132, [R171+0x4000] ;  /* 0x00400000ab84783b */ /* 0x000ea60000004200 */
[----:B-1----:R-:W-:Y:S02]  /*c550*/  FADD.FTZ R0, R152, R130 ;  /* 0x0000008298007221 */ /* 0x002fe40000010000 */
[----:B------:R1:W3:Y:S01]  /*c560*/  MUFU.EX2 R130, R24 ;  /* 0x0000001800827308 */ /* 0x0002e20000000800 */
[----:B------:R-:W-:Y:S02]  /*c570*/  FADD.FTZ R2, R153, R2 ;  /* 0x0000000299027221 */ /* 0x000fe40000010000 */
[----:B------:R-:W-:Y:S03]  /*c580*/  FADD.FTZ R27, R137, R0 ;  /* 0x00000000891b7221 */ /* 0x000fe60000010000 */
[----:B------:R-:W-:Y:S02]  /*c590*/  FFMA.FTZ R0, R30, c[0x0][0x2d0], -R131 ;  /* 0x0000b4001e007a23 */ /* 0x000fe40000010883 */
[----:B------:R-:W-:Y:S02]  /*c5a0*/  FADD.FTZ R29, R149, R27 ;  /* 0x0000001b951d7221 */ /* 0x000fe40000010000 */
[----:B------:R4:W-:Y:S01]  /*c5b0*/  MUFU.EX2 R32, R0 ;  /* 0x0000000000207308 */ /* 0x0009e20000000800 */
[----:B------:R-:W-:Y:S04]  /*c5c0*/  FADD.FTZ R2, R141, R2 ;  /* 0x000000028d027221 */ /* 0x000fe80000010000 */
[----:B------:R-:W-:Y:S04]  /*c5d0*/  FADD.FTZ R2, R140, R2 ;  /* 0x000000028c027221 */ /* 0x000fe80000010000 */
[----:B------:R-:W-:Y:S01]  /*c5e0*/  FADD.FTZ R2, R139, R2 ;  /* 0x000000028b027221 */ /* 0x000fe20000010000 */
[----:B-1----:R-:W-:Y:S01]  /*c5f0*/  LDSM.16.MT88.4 R24, [R171+0x1800] ;  /* 0x00180000ab18783b */ /* 0x002fe20000004200 */
[--C-:B----4-:R-:W-:Y:S01]  /*c600*/  FFMA.FTZ R0, R31, c[0x0][0x2d0], -R131.reuse ;  /* 0x0000b4001f007a23 */ /* 0x110fe20000010883 */
[C---:B--2---:R-:W-:Y:S03]  /*c610*/  HMMA.16816.F32 R84, R8.reuse, R132, R84 ;  /* 0x000000840854723c */ /* 0x044fe60000001854 */
[----:B------:R1:W2:Y:S05]  /*c620*/  MUFU.EX2 R31, R0 ;  /* 0x00000000001f7308 */ /* 0x0002aa0000000800 */
[C---:B------:R-:W-:Y:S01]  /*c630*/  HMMA.16816.F32 R88, R8.reuse, R134, R88 ;  /* 0x000000860858723c */ /* 0x040fe20000001858 */
[----:B------:R-:W4:Y:S03]  /*c640*/  LDSM.16.MT88.4 R132, [R170+0x4000] ;  /* 0x00400000aa84783b */ /* 0x000f260000004200 */
[----:B-1----:R-:W-:Y:S01]  /*c650*/  FFMA.FTZ R0, R34, c[0x0][0x2d0], -R131 ;  /* 0x0000b40022007a23 */ /* 0x002fe20000010883 */
[----:B------:R-:W-:Y:S03]  /*c660*/  MOV R131, R3 ;  /* 0x0000000300837202 */ /* 0x000fe60000000f00 */
[----:B------:R1:W5:Y:S01]  /*c670*/  MUFU.EX2 R30, R0 ;  /* 0x00000000001e7308 */ /* 0x0003620000000800 */
[C---:B----4-:R-:W-:Y:S03]  /*c680*/  HMMA.16816.F32 R92, R8.reuse, R132, R92 ;  /* 0x00000084085c723c */ /* 0x050fe6000000185c */
[----:B-1----:R-:W-:Y:S05]  /*c690*/  FADD.FTZ R0, R151, R29 ;  /* 0x0000001d97007221 */ /* 0x002fea0000010000 */
[----:B------:R-:W-:Y:S01]  /*c6a0*/  HMMA.16816.F32 R96, R8, R134, R96 ;  /* 0x000000860860723c */ /* 0x000fe20000001860 */
[----:B------:R-:W1:Y:S03]  /*c6b0*/  LDSM.16.MT88.4 R132, [R169+0x800] ;  /* 0x00080000a984783b */ /* 0x000e660000004200 */
[----:B------:R-:W-:Y:S03]  /*c6c0*/  FADD.FTZ R0, R154, R0 ;  /* 0x000000009a007221 */ /* 0x000fe60000010000 */
[----:B------:R-:W-:Y:S01]  /*c6d0*/  F2FP.PACK_AB R8, R149, R137 ;  /* 0x000000899508723e */ /* 0x000fe200000000ff */
[----:B------:R-:W-:Y:S01]  /*c6e0*/  FADD.FTZ R0, R142, R0 ;  /* 0x000000008e007221 */ /* 0x000fe20000010000 */
[----:B------:R-:W-:Y:S03]  /*c6f0*/  F2FP.PACK_AB R10, R154, R151 ;  /* 0x000000979a0a723e */ /* 0x000fe600000000ff */
[----:B------:R-:W-:Y:S01]  /*c700*/  F2FP.PACK_AB R9, R148, R145 ;  /* 0x000000919409723e */ /* 0x000fe200000000ff */
[C---:B------:R-:W-:Y:S01]  /*c710*/  FADD.FTZ R0, R144.reuse, R0 ;  /* 0x0000000090007221 */ /* 0x040fe20000010000 */
[----:B------:R-:W-:Y:S03]  /*c720*/  F2FP.PACK_AB R11, R153, R150 ;  /* 0x00000096990b723e */ /* 0x000fe600000000ff */
[----:B------:R-:W-:Y:S04]  /*c730*/  FADD.FTZ R0, R143, R0 ;  /* 0x000000008f007221 */ /* 0x000fe80000010000 */
[C---:B------:R-:W-:Y:S03]  /*c740*/  HMMA.16816.F32 R4, R8.reuse, R12, R4 ;  /* 0x0000000c0804723c */ /* 0x040fe60000001804 */
[C---:B------:R-:W-:Y:S05]  /*c750*/  FADD.FTZ R0, R147.reuse, R0 ;  /* 0x0000000093007221 */ /* 0x040fea0000010000 */
[C---:B------:R-:W-:Y:S01]  /*c760*/  HMMA.16816.F32 R100, R8.reuse, R14, R100 ;  /* 0x0000000e0864723c */ /* 0x040fe20000001864 */
[----:B------:R-:W4:Y:S07]  /*c770*/  LDSM.16.MT88.4 R12, [R171+0x800] ;  /* 0x00080000ab0c783b */ /* 0x000f2e0000004200 */
[C---:B-1----:R-:W-:Y:S08]  /*c780*/  HMMA.16816.F32 R104, R8.reuse, R132, R104 ;  /* 0x000000840868723c */ /* 0x042ff00000001868 */
[C---:B------:R-:W-:Y:S08]  /*c790*/  HMMA.16816.F32 R108, R8.reuse, R134, R108 ;  /* 0x00000086086c723c */ /* 0x040ff0000000186c */
[C---:B----4-:R-:W-:Y:S08]  /*c7a0*/  HMMA.16816.F32 R112, R8.reuse, R12, R112 ;  /* 0x0000000c0870723c */ /* 0x050ff00000001870 */
[C---:B------:R-:W-:Y:S01]  /*c7b0*/  HMMA.16816.F32 R116, R8.reuse, R14, R116 ;  /* 0x0000000e0874723c */ /* 0x040fe20000001874 */
[----:B------:R-:W1:Y:S07]  /*c7c0*/  LDSM.16.MT88.4 R12, [R168+0x2800] ;  /* 0x00280000a80c783b */ /* 0x000e6e0000004200 */
[C---:B------:R-:W-:Y:S08]  /*c7d0*/  HMMA.16816.F32 R120, R8.reuse, R16, R120 ;  /* 0x000000100878723c */ /* 0x040ff00000001878 */
[C---:B------:R-:W-:Y:S01]  /*c7e0*/  HMMA.16816.F32 R124, R8.reuse, R18, R124 ;  /* 0x00000012087c723c */ /* 0x040fe2000000187c */
[----:B------:R-:W4:Y:S07]  /*c7f0*/  LDSM.16.MT88.4 R16, [R169+0x2800] ;  /* 0x00280000a910783b */ /* 0x000f2e0000004200 */
[C---:B-1----:R-:W-:Y:S08]  /*c800*/  HMMA.16816.F32 R36, R8.reuse, R12, R36 ;  /* 0x0000000c0824723c */ /* 0x042ff00000001824 */
[C---:B------:R-:W-:Y:S01]  /*c810*/  HMMA.16816.F32 R40, R8.reuse, R14, R40 ;  /* 0x0000000e0828723c */ /* 0x040fe20000001828 */
[----:B------:R-:W1:Y:S07]  /*c820*/  LDSM.16.MT88.4 R12, [R171+0x2800] ;  /* 0x00280000ab0c783b */ /* 0x000e6e0000004200 */
[C---:B----4-:R-:W-:Y:S08]  /*c830*/  HMMA.16816.F32 R44, R8.reuse, R16, R44 ;  /* 0x00000010082c723c */ /* 0x050ff0000000182c */
        /* <DEDUP_REMOVED lines=18> */
[----:B------:R-:W-:Y:S01]  /*c960*/  HMMA.16816.F32 R96, R8, R18, R96 ;  /* 0x000000120860723c */ /* 0x000fe20000001860 */
[----:B------:R-:W4:Y:S06]  /*c970*/  LDSM.16.MT88.4 R16, [R169+0x1000] ;  /* 0x00100000a910783b */ /* 0x000f2c0000004200 */
[----:B------:R-:W-:Y:S02]  /*c980*/  F2FP.PACK_AB R8, R144, R142 ;  /* 0x0000008e9008723e */ /* 0x000fe400000000ff */
[----:B------:R-:W-:Y:S03]  /*c990*/  F2FP.PACK_AB R10, R147, R143 ;  /* 0x0000008f930a723e */ /* 0x000fe600000000ff */
[----:B------:R-:W-:Y:S02]  /*c9a0*/  F2FP.PACK_AB R9, R140, R141 ;  /* 0x0000008d8c09723e */ /* 0x000fe400000000ff */
[----:B------:R-:W-:Y:S07]  /*c9b0*/  F2FP.PACK_AB R11, R138, R139 ;  /* 0x0000008b8a0b723e */ /* 0x000fee00000000ff */
[C---:B-1----:R-:W-:Y:S08]  /*c9c0*/  HMMA.16816.F32 R4, R8.reuse, R12, R4 ;  /* 0x0000000c0804723c */ /* 0x042ff00000001804 */
[C---:B------:R-:W-:Y:S01]  /*c9d0*/  HMMA.16816.F32 R100, R8.reuse, R14, R100 ;  /* 0x0000000e0864723c */ /* 0x040fe20000001864 */
[----:B------:R-:W1:Y:S07]  /*c9e0*/  LDSM.16.MT88.4 R12, [R170+0x1000] ;  /* 0x00100000aa0c783b */ /* 0x000e6e0000004200 */
[C---:B----4-:R-:W-:Y:S08]  /*c9f0*/  HMMA.16816.F32 R104, R8.reuse, R16, R104 ;  /* 0x000000100868723c */ /* 0x050ff00000001868 */
[C---:B------:R-:W-:Y:S01]  /*ca00*/  HMMA.16816.F32 R108, R8.reuse, R18, R108 ;  /* 0x00000012086c723c */ /* 0x040fe2000000186c */
[----:B------:R-:W4:Y:S07]  /*ca10*/  LDSM.16.MT88.4 R16, [R168+0x3000] ;  /* 0x00300000a810783b */ /* 0x000f2e0000004200 */
[C---:B------:R-:W-:Y:S08]  /*ca20*/  HMMA.16816.F32 R112, R8.reuse, R20, R112 ;  /* 0x000000140870723c */ /* 0x040ff00000001870 */
[C---:B------:R-:W-:Y:S01]  /*ca30*/  HMMA.16816.F32 R116, R8.reuse, R22, R116 ;  /* 0x000000160874723c */ /* 0x040fe20000001874 */
[----:B------:R-:W2:Y:S07]  /*ca40*/  LDSM.16.MT88.4 R20, [R169+0x3000] ;  /* 0x00300000a914783b */ /* 0x000eae0000004200 */
[C---:B-1----:R-:W-:Y:S08]  /*ca50*/  HMMA.16816.F32 R120, R8.reuse, R12, R120 ;  /* 0x0000000c0878723c */ /* 0x042ff00000001878 */
[C---:B------:R-:W-:Y:S01]  /*ca60*/  HMMA.16816.F32 R124, R8.reuse, R14, R124 ;  /* 0x0000000e087c723c */ /* 0x040fe2000000187c */
[----:B------:R-:W1:Y:S07]  /*ca70*/  LDSM.16.MT88.4 R12, [R171+0x3000] ;  /* 0x00300000ab0c783b */ /* 0x000e6e0000004200 */
        /* <DEDUP_REMOVED lines=22> */
[----:B------:R-:W-:Y:S01]  /*cbe0*/  HMMA.16816.F32 R96, R8, R22, R96 ;  /* 0x000000160860723c */ /* 0x000fe20000001860 */
[----:B------:R-:W2:Y:S06]  /*cbf0*/  LDSM.16.MT88.4 R20, [R170+0x1800] ;  /* 0x00180000aa14783b */ /* 0x000eac0000004200 */
[----:B------:R-:W-:Y:S02]  /*cc00*/  F2FP.PACK_AB R8, R128, R33 ;  /* 0x000000218008723e */ /* 0x000fe400000000ff */
[----:B---3--:R-:W-:Y:S03]  /*cc10*/  F2FP.PACK_AB R10, R136, R130 ;  /* 0x00000082880a723e */ /* 0x008fe600000000ff */
[----:B------:R-:W-:Y:S02]  /*cc20*/  F2FP.PACK_AB R9, R31, R32 ;  /* 0x000000201f09723e */ /* 0x000fe400000000ff */
[----:B-----5:R-:W-:Y:S07]  /*cc30*/  F2FP.PACK_AB R11, R28, R30 ;  /* 0x0000001e1c0b723e */ /* 0x020fee00000000ff */
[C---:B-1----:R-:W-:Y:S01]  /*cc40*/  HMMA.16816.F32 R132, R8.reuse, R12, R4 ;  /* 0x0000000c0884723c */ /* 0x042fe20000001804 */
[----:B------:R-:W1:Y:S07]  /*cc50*/  LDSM.16.MT88.4 R4, [R168+0x3800] ;  /* 0x00380000a804783b */ /* 0x000e6e0000004200 */
[C---:B------:R-:W-:Y:S01]  /*cc60*/  HMMA.16816.F32 R100, R8.reuse, R14, R100 ;  /* 0x0000000e0864723c */ /* 0x040fe20000001864 */
[----:B------:R-:W3:Y:S07]  /*cc70*/  LDSM.16.MT88.4 R12, [R169+0x3800] ;  /* 0x00380000a90c783b */ /* 0x000eee0000004200 */
[C---:B----4-:R-:W-:Y:S08]  /*cc80*/  HMMA.16816.F32 R104, R8.reuse, R16, R104 ;  /* 0x000000100868723c */ /* 0x050ff00000001868 */
[C---:B------:R-:W-:Y:S01]  /*cc90*/  HMMA.16816.F32 R108, R8.reuse, R18, R108 ;  /* 0x00000012086c723c */ /* 0x040fe2000000186c */
[----:B------:R-:W4:Y:S07]  /*cca0*/  LDSM.16.MT88.4 R16, [R171+0x3800] ;  /* 0x00380000ab10783b */ /* 0x000f2e0000004200 */
[C---:B------:R-:W-:Y:S08]  /*ccb0*/  HMMA.16816.F32 R112, R8.reuse, R24, R112 ;  /* 0x000000180870723c */ /* 0x040ff00000001870 */
[C---:B------:R-:W-:Y:S08]  /*ccc0*/  HMMA.16816.F32 R116, R8.reuse, R26, R116 ;  /* 0x0000001a0874723c */ /* 0x040ff00000001874 */
        /* <DEDUP_REMOVED lines=15> */
[C---:B-1----:R-:W-:Y:S07]  /*cdc0*/  HMMA.16816.F32 R68, R8.reuse, R4, R68 ;  /* 0x000000040844723c */ /* 0x042fee0000001844 */
[----:B------:R-:W-:Y:S01]  /*cdd0*/  FADD.FTZ R4, R138, R2 ;  /* 0x000000028a047221 */ /* 0x000fe20000010000 */
        /* <DEDUP_REMOVED lines=8> */
[----:B------:R-:W-:Y:S01]  /*ce60*/  FADD.FTZ R2, R130, R2 ;  /* 0x0000000282027221 */ /* 0x000fe20000010000 */
[----:B------:R-:W-:Y:S01]  /*ce70*/  MOV R130, R129 ;  /* 0x0000008100827202 */ /* 0x000fe20000000f00 */
[----:B------:R-:W-:Y:S02]  /*ce80*/  FADD.FTZ R0, R30, R0 ;  /* 0x000000001e007221 */ /* 0x000fe40000010000 */
[C---:B----4-:R-:W-:Y:S04]  /*ce90*/  HMMA.16816.F32 R84, R8.reuse, R16, R84 ;  /* 0x000000100854723c */ /* 0x050fe80000001854 */
[----:B------:R-:W-:Y:S02]  /*cea0*/  FADD.FTZ R187, R136, R2 ;  /* 0x0000000288bb7221 */ /* 0x000fe40000010000 */
[----:B------:R-:W-:Y:S02]  /*ceb0*/  FADD.FTZ R190, R28, R0 ;  /* 0x000000001cbe7221 */ /* 0x000fe40000010000 */
[C---:B------:R-:W-:Y:S08]  /*cec0*/  HMMA.16816.F32 R88, R8.reuse, R18, R88 ;  /* 0x000000120858723c */ /* 0x040ff00000001858 */
[C---:B--2---:R-:W-:Y:S08]  /*ced0*/  HMMA.16816.F32 R92, R8.reuse, R20, R92 ;  /* 0x00000014085c723c */ /* 0x044ff0000000185c */
[----:B------:R-:W-:Y:S01]  /*cee0*/  HMMA.16816.F32 R96, R8, R22, R96 ;  /* 0x000000160860723c */ /* 0x000fe20000001860 */
[----:B------:R-:W-:-:S07]  /*cef0*/  @P0 BRA `(.L_x_3624) ;  /* 0xffffd27000000947 */ /* 0x000fce000383ffff */
.L_x_3613:
[----:B------:R-:W-:-:S13]  /*cf00*/  ISETP.GE.AND P0, PT, R178, R193, PT ;  /* 0x000000c1b200720c */ /* 0x000fda0003f06270 */
[----:B------:R-:W-:Y:S05]  /*cf10*/  @!P0 BRA `(.L_x_3625) ;  /* 0x0000383000008947 */ /* 0x000fea0003800000 */
[----:B------:R-:W-:Y:S02]  /*cf20*/  MOV R131, R12 ;  /* 0x0000000c00837202 */ /* 0x000fe40000000f00 */
[----:B------:R-:W-:Y:S02]  /*cf30*/  MOV R130, R129 ;  /* 0x0000008100827202 */ /* 0x000fe40000000f00 */
.L_x_3643:
        /* <DEDUP_REMOVED lines=14> */
[C---:B------:R-:W-:Y:S01]  /*d020*/  IADD3 R172, R164.reuse, 0x5800, RZ ;  /* 0x00005800a4ac7810 */ /* 0x040fe20007ffe0ff */
[----:B------:R-:W-:Y:S01]  /*d030*/  IMAD.IADD R3, R3, 0x1, R0 ;  /* 0x0000000103037824 */ /* 0x000fe200078e0200 */
[----:B------:R-:W-:Y:S01]  /*d040*/  IADD3 R163, R164, 0x5000, RZ ;  /* 0x00005000a4a37810 */ /* 0x000fe20007ffe0ff */
[----:B------:R-:W-:Y:S01]  /*d050*/  IMAD.SHL.U32 R28, R192, 0x2, RZ ;  /* 0x00000002c01c7824 */ /* 0x000fe200078e00ff */
[----:B------:R-:W-:Y:S01]  /*d060*/  IADD3 R162, R164, 0x4800, RZ ;  /* 0x00004800a4a27810 */ /* 0x000fe20007ffe0ff */
[----:B------:R-:W-:Y:S01]  /*d070*/  IMAD.WIDE.U32 R2, R180, c[0x0][0x218], R2 ;  /* 0x00008600b4027a25 */ /* 0x000fe200078e0002 */
[C---:B------:R-:W-:Y:S02]  /*d080*/  IADD3 R161, R164.reuse, 0x4000, RZ ;  /* 0x00004000a4a17810 */ /* 0x040fe40007ffe0ff */
[----:B------:R-:W-:Y:S01]  /*d090*/  IADD3 R160, R164, 0x3800, RZ ;  /* 0x00003800a4a07810 */ /* 0x000fe20007ffe0ff */
[----:B------:R-:W-:Y:S01]  /*d0a0*/  IMAD.SHL.U32 R23, R191, 0x2, RZ ;  /* 0x00000002bf177824 */ /* 0x000fe200078e00ff */
[----:B------:R-:W-:Y:S01]  /*d0b0*/  IADD3 R0, P0, R206, R2, RZ ;  /* 0x00000002ce007210 */ /* 0x000fe20007f1e0ff */
[----:B------:R1:W2:Y:S01]  /*d0c0*/  LDSM.16.M88.4 R32, [R173] ;  /* 0x00000000ad20783b */ /* 0x0002a20000000200 */
[----:B------:R-:W-:Y:S01]  /*d0d0*/  IADD3 R129, R164, 0x3000, RZ ;  /* 0x00003000a4817810 */ /* 0x000fe20007ffe0ff */
[----:B------:R-:W-:Y:S01]  /*d0e0*/  IMAD.SHL.U32 R14, R182, 0x2, RZ ;  /* 0x00000002b60e7824 */ /* 0x000fe200078e00ff */
[----:B------:R-:W-:Y:S01]  /*d0f0*/  IADD3.X R2, R209, R3, R4, P0, !PT ;  /* 0x00000003d1027210 */ /* 0x000fe200007fe404 */
[----:B------:R1:W3:Y:S01]  /*d100*/  LDSM.16.M88.4 R8, [R165] ;  /* 0x00000000a508783b */ /* 0x0002e20000000200 */
[----:B------:R-:W-:Y:S02]  /*d110*/  LEA R4, P0, R0, c[0x0][0x1f8], 0x1 ;  /* 0x00007e0000047a11 */ /* 0x000fe400078008ff */
[----:B------:R-:W-:Y:S01]  /*d120*/  IADD3 R128, R164, 0x2800, RZ ;  /* 0x00002800a4807810 */ /* 0x000fe20007ffe0ff */
        /* <DEDUP_REMOVED lines=14> */
.L_x_3737:
[----:B------:R-:W5:Y:S01]  /*d210*/  SHFL.IDX PT, R5, R4, RZ, 0x181f ;  /* 0x00181fff04057589 */ /* 0x000f6200000e0000 */
[----:B------:R-:W-:Y:S01]  /*d220*/  ISETP.GE.AND P1, PT, R182, c[0x0][0x1d4], PT ;  /* 0x00007500b6007a0c */ /* 0x000fe20003f26270 */
[----:B------:R-:W-:Y:S01]  /*d230*/  BSSY B0, `(.L_x_3627) ;  /* 0x0000104000007945 */ /* 0x000fe20003800000 */
[----:B------:R-:W-:Y:S02]  /*d240*/  ISETP.GE.AND P4, PT, R191, c[0x0][0x1d4], PT ;  /* 0x00007500bf007a0c */ /* 0x000fe40003f86270 */
[----:B------:R-:W4:Y:S01]  /*d250*/  SHFL.IDX PT, R3, R4, 0x1, 0x181f ;  /* 0x00381f0004037f89 */ /* 0x000f2200000e0000 */
[----:B------:R-:W-:Y:S02]  /*d260*/  SEL R177, RZ, 0x10, P1 ;  /* 0x00000010ffb17807 */ /* 0x000fe40000800000 */
[----:B------:R-:W-:Y:S02]  /*d270*/  ISETP.GE.AND P3, PT, R192, c[0x0][0x1d4], PT ;  /* 0x00007500c0007a0c */ /* 0x000fe40003f66270 */
[----:B------:R3:W2:Y:S01]  /*d280*/  SHFL.IDX PT, R4, R12, 0x1, 0x181f ;  /* 0x00381f000c047f89 */ /* 0x0006a200000e0000 */
[C---:B-----5:R-:W-:Y:S05]  /*d290*/  IADD3 R6, P0, R5.reuse, R14, RZ ;  /* 0x0000000e05067210 */ /* 0x060fea0007f1e0ff */
[C---:B---3--:R-:W-:Y:S01]  /*d2a0*/  IMAD.X R7, R2.reuse, 0x1, R13, P0 ;  /* 0x0000000102077824 */ /* 0x048fe200000e060d */
[C---:B----4-:R-:W-:Y:S04]  /*d2b0*/  IADD3 R12, P2, R5.reuse, R28, RZ ;  /* 0x0000001c050c7210 */ /* 0x050fe80007f5e0ff */
[----:B------:R3:W-:Y:S02]  /*d2c0*/  LDGSTS.E.BYPASS.LTC128B.128 [R179+0x100], [R6.64], !P1 ;  /* 0x0010000006b37fae */ /* 0x0007e4000c901d48 */
[----:B---3--:R-:W-:Y:S05]  /*d2d0*/  IADD3 R6, P0, R5, R23, RZ ;  /* 0x0000001705067210 */ /* 0x008fea0007f1e0ff */
[----:B------:R-:W-:Y:S05]  /*d2e0*/  IMAD.X R7, R2, 0x1, R15, P0 ;  /* 0x0000000102077824 */ /* 0x000fea00000e060f */
        /* <DEDUP_REMOVED lines=10> */
[-C--:B------:R-:W-:Y:S02]  /*d390*/  IADD3.X R15, RZ, R4.reuse, R15, P1, P0 ;  /* 0x00000004ff0f7210 */ /* 0x080fe40000fe040f */
[----:B------:R-:W-:Y:S04]  /*d3a0*/  IADD3 R13, -R7, 0x10, RZ ;  /* 0x00000010070d7810 */ /* 0x000fe80007ffe1ff */
[----:B------:R-:W-:Y:S04]  /*d3b0*/  LOP3.LUT R13, R13, 0xf, RZ, 0xc0, !PT ;  /* 0x0000000f0d0d7812 */ /* 0x000fe800078ec0ff */
[----:B------:R-:W-:Y:S01]  /*d3c0*/  IADD3 R28, P1, P0, R13, R3, R28 ;  /* 0x000000030d1c7210 */ /* 0x000fe2000783e01c */
[--C-:B------:R-:W-:Y:S03]  /*d3d0*/  IMAD.X R13, R2, 0x1, R22.reuse, P2 ;  /* 0x00000001020d7824 */ /* 0x100fe600010e0616 */
        /* <DEDUP_REMOVED lines=12> */
[----:B------:R-:W-:Y:S04]  /*d4a0*/  ISETP.GT.AND P0, PT, R178, R193, PT ;  /* 0x000000c1b200720c */ /* 0x000fe80003f04270 */
        /* <DEDUP_REMOVED lines=19> */
[----:B------:R-:W3:Y:S05]  /*d5e0*/  LDSM.16.M88.4 R140, [R167+0x1000] ;  /* 0x00100000a78c783b */ /* 0x000eea0000000200 */
[----:B------:R-:W-:Y:S02]  /*d5f0*/  LDSM.16.M88.4 R156, [R129] ;  /* 0x00000000819c783b */ /* 0x000fe40000000200 */
        /* <DEDUP_REMOVED lines=11> */
[----:B------:R-:W2:Y:S05]  /*d6b0*/  LDSM.16.M88.4 R136, [R166+-0x3000] ;  /* 0xffd00000a688783b */ /* 0x000eaa0000000200 */
[----:B------:R-:W3:Y:S02]  /*d6c0*/  LDSM.16.M88.4 R152, [R166+-0x2800] ;  /* 0xffd80000a698783b */ /* 0x000ee40000000200 */
        /* <DEDUP_REMOVED lines=25> */
[----:B------:R-:W-:Y:S02]  /*d860*/  LDSM.16.M88.4 R152, [R167+0x2800] ;  /* 0x00280000a798783b */ /* 0x000fe40000000200 */
        /* <DEDUP_REMOVED lines=11> */
[----:B------:R-:W2:Y:S05]  /*d920*/  LDSM.16.M88.4 R136, [R167+0x3800] ;  /* 0x00380000a788783b */ /* 0x000eaa0000000200 */
[----:B------:R-:W-:Y:S02]  /*d930*/  LDSM.16.M88.4 R140, [R175+0x4000] ;  /* 0x00400000af8c783b */ /* 0x000fe40000000200 */
[C---:B-1----:R-:W-:Y:S08]  /*d940*/  HMMA.16816.F32 R4, R144.reuse, R148, R4 ;  /* 0x000000949004723c */ /* 0x042ff00000001804 */
        /* <DEDUP_REMOVED lines=10> */
[----:B------:R-:W2:Y:S05]  /*d9f0*/  LDSM.16.M88.4 R136, [R166+-0x800] ;  /* 0xfff80000a688783b */ /* 0x000eaa0000000200 */
[----:B------:R-:W-:Y:S02]  /*da00*/  LDSM.16.M88.4 R144, [R173+0x8000] ;  /* 0x00800000ad90783b */ /* 0x000fe40000000200 */
[C---:B-1----:R-:W-:Y:S08]  /*da10*/  HMMA.16816.F32 R4, R140.reuse, R148, R4 ;  /* 0x000000948c04723c */ /* 0x042ff00000001804 */
        /* <DEDUP_REMOVED lines=14> */
[----:B------:R-:W1:Y:S07]  /*db00*/  LDSM.16.M88.4 R148, [R161] ;  /* 0x00000000a194783b */ /* 0x000e6e0000000200 */
[C---:B----4-:R-:W-:Y:S08]  /*db10*/  HMMA.16816.F32 R12, R144.reuse, R152, R12 ;  /* 0x00000098900c723c */ /* 0x050ff0000000180c */
[C---:B------:R-:W-:Y:S01]  /*db20*/  HMMA.16816.F32 R16, R144.reuse, R154, R16 ;  /* 0x0000009a9010723c */ /* 0x040fe20000001810 */
[----:B------:R-:W4:Y:S05]  /*db30*/  LDSM.16.M88.4 R152, [R162] ;  /* 0x00000000a298783b */ /* 0x000f2a0000000200 */
[----:B------:R-:W5:Y:S02]  /*db40*/  LDSM.16.M88.4 R160, [R163] ;  /* 0x00000000a3a0783b */ /* 0x000f640000000200 */
[C---:B---3--:R-:W-:Y:S08]  /*db50*/  HMMA.16816.F32 R20, R144.reuse, R156, R20 ;  /* 0x0000009c9014723c */ /* 0x048ff00000001814 */
[C---:B------:R-:W-:Y:S01]  /*db60*/  HMMA.16816.F32 R24, R144.reuse, R158, R24 ;  /* 0x0000009e9018723c */ /* 0x040fe20000001818 */
[----:B------:R-:W3:Y:S07]  /*db70*/  LDSM.16.M88.4 R156, [R172] ;  /* 0x00000000ac9c783b */ /* 0x000eee0000000200 */
[C---:B--2---:R-:W-:Y:S08]  /*db80*/  HMMA.16816.F32 R28, R144.reuse, R136, R28 ;  /* 0x00000088901c723c */ /* 0x044ff0000000181c */
[----:B------:R-:W-:Y:S01]  /*db90*/  HMMA.16816.F32 R32, R144, R138, R32 ;  /* 0x0000008a9020723c */ /* 0x000fe20000001820 */
[----:B------:R-:W-:Y:S05]  /*dba0*/  LDSM.16.M88.4 R136, [R176+0x8000] ;  /* 0x00800000b088783b */ /* 0x000fea0000000200 */
[----:B------:R-:W2:Y:S02]  /*dbb0*/  LDSM.16.M88.4 R144, [R167+0x4000] ;  /* 0x00400000a790783b */ /* 0x000ea40000000200 */
[C---:B-1----:R-:W-:Y:S08]  /*dbc0*/  HMMA.16816.F32 R4, R140.reuse, R148, R4 ;  /* 0x000000948c04723c */ /* 0x042ff00000001804 */
[C---:B------:R-:W-:Y:S01]  /*dbd0*/  HMMA.16816.F32 R8, R140.reuse, R150, R8 ;  /* 0x000000968c08723c */ /* 0x040fe20000001808 */
[----:B------:R-:W1:Y:S07]  /*dbe0*/  LDSM.16.M88.4 R148, [R167+0x4800] ;  /* 0x00480000a794783b */ /* 0x000e6e0000000200 */
[C---:B----4-:R-:W-:Y:S08]  /*dbf0*/  HMMA.16816.F32 R12, R140.reuse, R152, R12 ;  /* 0x000000988c0c723c */ /* 0x050ff0000000180c */
[C---:B------:R-:W-:Y:S01]  /*dc00*/  HMMA.16816.F32 R16, R140.reuse, R154, R16 ;  /* 0x0000009a8c10723c */ /* 0x040fe20000001810 */
[----:B------:R-:W4:Y:S07]  /*dc10*/  LDSM.16.M88.4 R152, [R167+0x5000] ;  /* 0x00500000a798783b */ /* 0x000f2e0000000200 */
[C---:B-----5:R-:W-:Y:S08]  /*dc20*/  HMMA.16816.F32 R20, R140.reuse, R160, R20 ;  /* 0x000000a08c14723c */ /* 0x060ff00000001814 */
[C---:B------:R-:W-:Y:S01]  /*dc30*/  HMMA.16816.F32 R24, R140.reuse, R162, R24 ;  /* 0x000000a28c18723c */ /* 0x040fe20000001818 */
[----:B------:R-:W5:Y:S07]  /*dc40*/  LDSM.16.M88.4 R160, [R167+0x5800] ;  /* 0x00580000a7a0783b */ /* 0x000f6e0000000200 */
[C---:B---3--:R-:W-:Y:S08]  /*dc50*/  HMMA.16816.F32 R28, R140.reuse, R156, R28 ;  /* 0x0000009c8c1c723c */ /* 0x048ff0000000181c */
[----:B------:R-:W-:Y:S01]  /*dc60*/  HMMA.16816.F32 R32, R140, R158, R32 ;  /* 0x0000009e8c20723c */ /* 0x000fe20000001820 */
[----:B------:R-:W-:Y:S05]  /*dc70*/  LDSM.16.M88.4 R140, [R175+0x8000] ;  /* 0x00800000af8c783b */ /* 0x000fea0000000200 */
[----:B------:R-:W-:Y:S02]  /*dc80*/  LDSM.16.M88.4 R156, [R166+0x1800] ;  /* 0x00180000a69c783b */ /* 0x000fe40000000200 */
[C---:B--2---:R-:W-:Y:S08]  /*dc90*/  HMMA.16816.F32 R4, R136.reuse, R144, R4 ;  /* 0x000000908804723c */ /* 0x044ff00000001804 */
[C---:B------:R-:W-:Y:S01]  /*dca0*/  HMMA.16816.F32 R8, R136.reuse, R146, R8 ;  /* 0x000000928808723c */ /* 0x040fe20000001808 */
[----:B------:R-:W2:Y:S07]  /*dcb0*/  LDSM.16.M88.4 R144, [R166] ;  /* 0x00000000a690783b */ /* 0x000eae0000000200 */
[C---:B-1----:R-:W-:Y:S08]  /*dcc0*/  HMMA.16816.F32 R12, R136.reuse, R148, R12 ;  /* 0x00000094880c723c */ /* 0x042ff0000000180c */
[C---:B------:R-:W-:Y:S01]  /*dcd0*/  HMMA.16816.F32 R16, R136.reuse, R150, R16 ;  /* 0x000000968810723c */ /* 0x040fe20000001810 */
[----:B------:R-:W1:Y:S07]  /*dce0*/  LDSM.16.M88.4 R148, [R166+0x800] ;  /* 0x00080000a694783b */ /* 0x000e6e0000000200 */
[C---:B----4-:R-:W-:Y:S08]  /*dcf0*/  HMMA.16816.F32 R20, R136.reuse, R152, R20 ;  /* 0x000000988814723c */ /* 0x050ff00000001814 */
[C---:B------:R-:W-:Y:S01]  /*dd00*/  HMMA.16816.F32 R24, R136.reuse, R154, R24 ;  /* 0x0000009a8818723c */ /* 0x040fe20000001818 */
[----:B------:R-:W3:Y:S01]  /*dd10*/  LDSM.16.M88.4 R152, [R166+0x1000] ;  /* 0x00100000a698783b */ /* 0x000ee20000000200 */
[----:B------:R-:W-:Y:S04]  /*dd20*/  DEPBAR.LE SB0, 0x0 ;  /* 0x000080000000791a */ /* 0x000fe80000000000 */
[----:B------:R-:W-:Y:S02]  /*dd30*/  BAR.SYNC.DEFER_BLOCKING 0x0 ;  /* 0x0000000000007b1d */ /* 0x000fe40000010000 */
[C---:B-----5:R-:W-:Y:S08]  /*dd40*/  HMMA.16816.F32 R28, R136.reuse, R160, R28 ;  /* 0x000000a0881c723c */ /* 0x060ff0000000181c */
[----:B------:R-:W-:Y:S08]  /*dd50*/  HMMA.16816.F32 R32, R136, R162, R32 ;  /* 0x000000a28820723c */ /* 0x000ff00000001820 */
[C---:B--2---:R-:W-:Y:S08]  /*dd60*/  HMMA.16816.F32 R4, R140.reuse, R144, R4 ;  /* 0x000000908c04723c */ /* 0x044ff00000001804 */
[C---:B------:R-:W-:Y:S08]  /*dd70*/  HMMA.16816.F32 R8, R140.reuse, R146, R8 ;  /* 0x000000928c08723c */ /* 0x040ff00000001808 */
[C---:B-1----:R-:W-:Y:S08]  /*dd80*/  HMMA.16816.F32 R12, R140.reuse, R148, R12 ;  /* 0x000000948c0c723c */ /* 0x042ff0000000180c */
[C---:B------:R-:W-:Y:S08]  /*dd90*/  HMMA.16816.F32 R16, R140.reuse, R150, R16 ;  /* 0x000000968c10723c */ /* 0x040ff00000001810 */
[C---:B---3--:R-:W-:Y:S08]  /*dda0*/  HMMA.16816.F32 R20, R140.reuse, R152, R20 ;  /* 0x000000988c14723c */ /* 0x048ff00000001814 */
[C---:B------:R-:W-:Y:S08]  /*ddb0*/  HMMA.16816.F32 R24, R140.reuse, R154, R24 ;  /* 0x0000009a8c18723c */ /* 0x040ff00000001818 */
[C---:B------:R-:W-:Y:S08]  /*ddc0*/  HMMA.16816.F32 R28, R140.reuse, R156, R28 ;  /* 0x0000009c8c1c723c */ /* 0x040ff0000000181c */
        /* <DEDUP_REMOVED lines=40> */
.L_x_3738:
        /* <DEDUP_REMOVED lines=19> */
.L_x_3739:
        /* <DEDUP_REMOVED lines=15> */
.L_x_3628:
[----:B------:R-:W-:Y:S05]  /*e270*/  BSYNC B0 ;  /* 0x0000000000007941 */ /* 0x000fea0003800000 */
.L_x_3627:
[----:B---3--:R-:W-:Y:S01]  /*e280*/  LOP3.LUT R136, RZ, c[0x0][0x324], RZ, 0x33, !PT ;  /* 0x0000c900ff887a12 */ /* 0x008fe200078e33ff */
[----:B------:R-:W-:Y:S01]  /*e290*/  IMAD.MOV.U32 R0, RZ, RZ, c[0x0][0x2c4] ;  /* 0x0000b100ff007624 */ /* 0x000fe200078e00ff */
[----:B------:R-:W0:Y:S01]  /*e2a0*/  LDGDEPBAR ;  /* 0x00000000000079af */ /* 0x000e220000000000 */
[----:B-1----:R-:W-:Y:S02]  /*e2b0*/  IMAD.SHL.U32 R129, R178, 0x40, RZ ;  /* 0x00000040b2817824 */ /* 0x002fe400078e00ff */
        /* <DEDUP_REMOVED lines=9> */
.L_x_3740:
        /* <DEDUP_REMOVED lines=19> */
.L_x_3634:
[----:B------:R-:W-:Y:S04]  /*e480*/  MOV R138, 0x1 ;  /* 0x00000001008a7802 */ /* 0x000fe80000000f00 */
[----:B------:R-:W-:Y:S11]  /*e490*/  ISETP.NE.AND P0, PT, R138, c[0x0][0x32c], PT ;  /* 0x0000cb008a007a0c */ /* 0x000ff60003f05270 */
[----:B------:R-:W-:Y:S02]  /*e4a0*/  @!UPT UIADD3 URZ, URZ, URZ, URZ ;  /* 0x0000003f3f3ff290 */ /* 0x000fe4000fffe03f */
[----:B------:R-:W-:Y:S05]  /*e4b0*/  @P0 IMAD.HI.U32 R138, R3, c[0x0][0x330], RZ ;  /* 0x0000cc00038a0a27 */ /* 0x000fea00078e00ff */
[----:B------:R-:W-:Y:S02]  /*e4c0*/  @P0 SHF.R.U32.HI R3, RZ, c[0x0][0x334], R138 ;  /* 0x0000cd00ff030a19 */ /* 0x000fe4000001168a */
.L_x_3635:
[----:B------:R-:W-:Y:S05]  /*e4d0*/  BSYNC B0 ;  /* 0x0000000000007941 */ /* 0x000fea0003800000 */
.L_x_3633:
[----:B------:R-:W-:Y:S04]  /*e4e0*/  IMAD R3, R3, c[0x0][0x32c], -R129 ;  /* 0x0000cb0003037a24 */ /* 0x000fe800078e0a81 */
[----:B------:R-:W-:Y:S05]  /*e4f0*/  IMAD.IADD R3, R3, 0x1, -R198 ;  /* 0x0000000103037824 */ /* 0x000fea00078e0ac6 */
[----:B------:R-:W-:Y:S02]  /*e500*/  IMNMX R0, R0, R3, !PT ;  /* 0x0000000300007217 */ /* 0x000fe40007800200 */
[----:B------:R-:W-:Y:S04]  /*e510*/  IADD3 R3, R3, c[0x0][0x32c], RZ ;  /* 0x0000cb0003037a10 */ /* 0x000fe80007ffe0ff */
[----:B------:R-:W-:Y:S02]  /*e520*/  IMNMX R2, R2, R3, PT ;  /* 0x0000000302027217 */ /* 0x000fe40003800200 */
.L_x_3632:
        /* <DEDUP_REMOVED lines=51> */
.L_x_3741:
        /* <DEDUP_REMOVED lines=19> */
.L_x_3639:
[----:B------:R-:W-:Y:S04]  /*e990*/  MOV R4, 0x1 ;  /* 0x0000000100047802 */ /* 0x000fe80000000f00 */
[----:B------:R-:W-:Y:S11]  /*e9a0*/  ISETP.NE.AND P0, PT, R4, c[0x0][0x32c], PT ;  /* 0x0000cb0004007a0c */ /* 0x000ff60003f05270 */
[----:B------:R-:W-:Y:S02]  /*e9b0*/  @!UPT UIADD3 URZ, URZ, URZ, URZ ;  /* 0x0000003f3f3ff290 */ /* 0x000fe4000fffe03f */
[----:B------:R-:W-:Y:S05]  /*e9c0*/  @P0 IMAD.HI.U32 R4, R3, c[0x0][0x330], RZ ;  /* 0x0000cc0003040a27 */ /* 0x000fea00078e00ff */
[----:B------:R-:W-:Y:S02]  /*e9d0*/  @P0 SHF.R.U32.HI R3, RZ, c[0x0][0x334], R4 ;  /* 0x0000cd00ff030a19 */ /* 0x000fe40000011604 */
.L_x_3640:
[----:B------:R-:W-:Y:S05]  /*e9e0*/  BSYNC B0 ;  /* 0x0000000000007941 */ /* 0x000fea0003800000 */
.L_x_3638:
[----:B------:R-:W-:Y:S04]  /*e9f0*/  IMAD R129, R3, c[0x0][0x32c], -R129 ;  /* 0x0000cb0003817a24 */ /* 0x000fe800078e0a81 */
[----:B------:R-:W-:Y:S05]  /*ea00*/  IMAD.IADD R3, R129, 0x1, -R198 ;  /* 0x0000000181037824 */ /* 0x000fea00078e0ac6 */
[----:B------:R-:W-:Y:S02]  /*ea10*/  IADD3 R4, R3, c[0x0][0x32c], RZ ;  /* 0x0000cb0003047a10 */ /* 0x000fe40007ffe0ff */
[----:B------:R-:W-:Y:S02]  /*ea20*/  IMNMX R0, R0, R3, !PT ;  /* 0x0000000300007217 */ /* 0x000fe40007800200 */
[----:B------:R-:W-:Y:S02]  /*ea30*/  IMNMX R2, R2, R4, PT ;  /* 0x0000000402027217 */ /* 0x000fe40003800200 */
.L_x_3637:
        /* <DEDUP_REMOVED lines=82> */
.L_x_3742:
[----:B-12---:R-:W-:Y:S01]  /*ef60*/  FMNMX.FTZ R128, R128, R0, !PT ;  /* 0x0000000080807209 */ /* 0x006fe20007810000 */
[----:B------:R-:W-:-:S05]  /*ef70*/  BRA.DIV ~URZ, `(.L_x_3642) ;  /* 0x000082e27f007947 */ /* 0x000fca000b800000 */
[----:B------:R-:W-:Y:S04]  /*ef80*/  SHFL.BFLY PT, R0, R4, 0x2, 0x1f ;  /* 0x0c401f0004007f89 */ /* 0x000fe800000e0000 */
[----:B------:R-:W1:Y:S02]  /*ef90*/  SHFL.BFLY PT, R2, R128, 0x1, 0x1f ;  /* 0x0c201f0080027f89 */ /* 0x000e6400000e0000 */
[----:B-1----:R-:W-:Y:S02]  /*efa0*/  FMNMX.FTZ R129, R128, R2, !PT ;  /* 0x0000000280817209 */ /* 0x002fe40007810000 */
[----:B------:R-:W-:Y:S05]  /*efb0*/  FMNMX.FTZ R4, R4, R0, !PT ;  /* 0x0000000004047209 */ /* 0x000fea0007810000 */
[----:B------:R1:W2:Y:S02]  /*efc0*/  SHFL.BFLY PT, R0, R4, 0x1, 0x1f ;  /* 0x0c201f0004007f89 */ /* 0x0002a400000e0000 */
.L_x_3743:
[C---:B------:R-:W-:Y:S01]  /*efd0*/  FMUL.FTZ R2, R129.reuse, c[0x0][0x2d0] ;  /* 0x0000b40081027a20 */ /* 0x040fe20000410000 */
[----:B------:R-:W-:Y:S01]  /*efe0*/  FSETP.NEU.FTZ.AND P0, PT, R129, -INF , PT ;  /* 0xff8000008100780b */ /* 0x000fe20003f1d000 */
[----:B------:R-:W-:Y:S01]  /*eff0*/  WARPSYNC 0xffffffff ;  /* 0xffffffff00007948 */ /* 0x000fe20003800000 */
[----:B--2---:R-:W-:Y:S01]  /*f000*/  FMNMX.FTZ R3, R0, R4, !PT ;  /* 0x0000000400037209 */ /* 0x004fe20007810000 */
[----:B------:R-:W2:Y:S01]  /*f010*/  LDSM.16.MT88.4 R12, [R168] ;  /* 0x00000000a80c783b */ /* 0x000ea20000004200 */
[----:B------:R-:W-:Y:S03]  /*f020*/  FSEL R20, R2, RZ, P0 ;  /* 0x000000ff02147208 */ /* 0x000fe60000000000 */
[----:B-1----:R-:W-:Y:S02]  /*f030*/  FMUL.FTZ R4, R3, c[0x0][0x2d0] ;  /* 0x0000b40003047a20 */ /* 0x002fe40000410000 */
[--C-:B------:R-:W-:Y:S04]  /*f040*/  FFMA.FTZ R2, R138, c[0x0][0x2d0], -R20.reuse ;  /* 0x0000b4008a027a23 */ /* 0x100fe80000010814 */
[----:B------:R1:W-:Y:S02]  /*f050*/  MUFU.EX2 R10, R2 ;  /* 0x00000002000a7308 */ /* 0x0003e40000000800 */
[--C-:B-1----:R-:W-:Y:S08]  /*f060*/  FFMA.FTZ R2, R139, c[0x0][0x2d0], -R20.reuse ;  /* 0x0000b4008b027a23 */ /* 0x102ff00000010814 */
[----:B------:R1:W3:Y:S02]  /*f070*/  MUFU.EX2 R35, R2 ;  /* 0x0000000200237308 */ /* 0x0002e40000000800 */
[--C-:B-1----:R-:W-:Y:S02]  /*f080*/  FFMA.FTZ R2, R8, c[0x0][0x2d0], -R20.reuse ;  /* 0x0000b40008027a23 */ /* 0x102fe40000010814 */
[----:B------:R-:W-:Y:S06]  /*f090*/  FFMA.FTZ R8, R9, c[0x0][0x2d0], -R20 ;  /* 0x0000b40009087a23 */ /* 0x000fec0000010814 */
[----:B------:R1:W-:Y:S10]  /*f0a0*/  MUFU.EX2 R128, R2 ;  /* 0x0000000200807308 */ /* 0x0003f40000000800 */
[----:B------:R3:W-:Y:S01]  /*f0b0*/  MUFU.EX2 R152, R8 ;  /* 0x0000000800987308 */ /* 0x0007e20000000800 */
[----:B-1----:R-:W-:Y:S02]  /*f0c0*/  FSEL R2, R129, RZ, P0 ;  /* 0x000000ff81027208 */ /* 0x002fe40000000000 */
[----:B------:R-:W-:Y:S03]  /*f0d0*/  FSETP.NEU.FTZ.AND P0, PT, R3, -INF , PT ;  /* 0xff8000000300780b */ /* 0x000fe60003f1d000 */
[----:B------:R-:W-:Y:S01]  /*f0e0*/  FADD.FTZ R0, -R2, R130 ;  /* 0x0000008202007221 */ /* 0x000fe20000010100 */
[----:B------:R-:W-:Y:S03]  /*f0f0*/  FSEL R28, R4, RZ, P0 ;  /* 0x000000ff041c7208 */ /* 0x000fe60000000000 */
[----:B------:R-:W-:Y:S01]  /*f100*/  FMUL.FTZ R0, R0, c[0x0][0x2d0] ;  /* 0x0000b40000007a20 */ /* 0x000fe20000410000 */
[----:B---3--:R-:W-:Y:S01]  /*f110*/  F2FP.PACK_AB R8, R35, R10 ;  /* 0x0000000a2308723e */ /* 0x008fe200000000ff */
[--C-:B------:R-:W-:Y:S02]  /*f120*/  FFMA.FTZ R5, R5, c[0x0][0x2d0], -R28.reuse ;  /* 0x0000b40005057a23 */ /* 0x100fe4000001081c */
[----:B------:R1:W3:Y:S01]  /*f130*/  MUFU.EX2 R2, R0 ;  /* 0x0000000000027308 */ /* 0x0002e20000000800 */
[--C-:B------:R-:W-:Y:S09]  /*f140*/  FFMA.FTZ R6, R6, c[0x0][0x2d0], -R28.reuse ;  /* 0x0000b40006067a23 */ /* 0x100ff2000001081c */
[----:B------:R4:W-:Y:S10]  /*f150*/  MUFU.EX2 R151, R5 ;  /* 0x0000000500977308 */ /* 0x0009f40000000800 */
[----:B------:R-:W-:Y:S01]  /*f160*/  MUFU.EX2 R6, R6 ;  /* 0x0000000600067308 */ /* 0x000fe20000000800 */
[----:B-1----:R-:W-:Y:S02]  /*f170*/  FFMA.FTZ R0, R7, c[0x0][0x2d0], -R28 ;  /* 0x0000b40007007a23 */ /* 0x002fe4000001081c */
[----:B---3--:R-:W-:Y:S01]  /*f180*/  FFMA.FTZ R19, R2, R187, R10 ;  /* 0x000000bb02137223 */ /* 0x008fe2000001000a */
[----:B------:R-:W-:Y:S01]  /*f190*/  F2FP.PACK_AB R10, R152, R128 ;  /* 0x00000080980a723e */ /* 0x000fe200000000ff */
[C---:B------:R-:W-:Y:S05]  /*f1a0*/  FMUL.FTZ R4, R2.reuse, R132 ;  /* 0x0000008402047220 */ /* 0x040fea0000410000 */
[----:B------:R1:W3:Y:S01]  /*f1b0*/  MUFU.EX2 R26, R0 ;  /* 0x00000000001a7308 */ /* 0x0002e20000000800 */
[C---:B------:R-:W-:Y:S02]  /*f1c0*/  FMUL.FTZ R100, R2.reuse, R100 ;  /* 0x0000006402647220 */ /* 0x040fe40000410000 */
[C---:B------:R-:W-:Y:S02]  /*f1d0*/  FMUL.FTZ R101, R2.reuse, R101 ;  /* 0x0000006502657220 */ /* 0x040fe40000410000 */
        /* <DEDUP_REMOVED lines=11> */
[----:B------:R-:W-:Y:S01]  /*f290*/  FMUL.FTZ R121, R2, R121 ;  /* 0x0000007902797220 */ /* 0x000fe20000410000 */
        /* <DEDUP_REMOVED lines=39> */
[----:B------:R-:W-:Y:S02]  /*f510*/  FFMA.FTZ R2, R11, c[0x0][0x2d0], -R28 ;  /* 0x0000b4000b027a23 */ /* 0x000fe4000001081c */
[C---:B-1----:R-:W-:Y:S02]  /*f520*/  FFMA.FTZ R22, R0.reuse, R190, R6 ;  /* 0x000000be00167223 */ /* 0x042fe40000010006 */
        /* <DEDUP_REMOVED lines=16> */
[C---:B------:R-:W-:Y:S01]  /*f630*/  FMUL.FTZ R123, R0.reuse, R123 ;  /* 0x0000007b007b7220 */ /* 0x040fe20000410000 */
[----:B------:R1:W3:Y:S01]  /*f640*/  MUFU.EX2 R133, R2 ;  /* 0x0000000200857308 */ /* 0x0002e20000000800 */
[C---:B--2---:R-:W-:Y:S05]  /*f650*/  HMMA.16816.F32 R4, R8.reuse, R12, R4 ;  /* 0x0000000c0804723c */ /* 0x044fea0000001804 */
[C---:B------:R-:W-:Y:S02]  /*f660*/  FMUL.FTZ R126, R0.reuse, R126 ;  /* 0x0000007e007e7220 */ /* 0x040fe40000410000 */
[C---:B------:R-:W-:Y:S01]  /*f670*/  FMUL.FTZ R127, R0.reuse, R127 ;  /* 0x0000007f007f7220 */ /* 0x040fe20000410000 */
[C---:B------:R-:W-:Y:S01]  /*f680*/  HMMA.16816.F32 R100, R8.reuse, R14, R100 ;  /* 0x0000000e0864723c */ /* 0x040fe20000001864 */
[----:B------:R-:W2:Y:S03]  /*f690*/  LDSM.16.MT88.4 R12, [R169] ;  /* 0x00000000a90c783b */ /* 0x000ea60000004200 */
[C---:B------:R-:W-:Y:S02]  /*f6a0*/  FMUL.FTZ R38, R0.reuse, R38 ;  /* 0x0000002600267220 */ /* 0x040fe40000410000 */
[C---:B------:R-:W-:Y:S02]  /*f6b0*/  FMUL.FTZ R39, R0.reuse, R39 ;  /* 0x0000002700277220 */ /* 0x040fe40000410000 */
[C---:B------:R-:W-:Y:S04]  /*f6c0*/  FMUL.FTZ R42, R0.reuse, R42 ;  /* 0x0000002a002a7220 */ /* 0x040fe80000410000 */
[C---:B------:R-:W-:Y:S02]  /*f6d0*/  FMUL.FTZ R43, R0.reuse, R43 ;  /* 0x0000002b002b7220 */ /* 0x040fe40000410000 */
[----:B------:R-:W-:Y:S02]  /*f6e0*/  FMUL.FTZ R46, R0, R46 ;  /* 0x0000002e002e7220 */ /* 0x000fe40000410000 */
[--C-:B-1----:R-:W-:Y:S02]  /*f6f0*/  FFMA.FTZ R2, R142, c[0x0][0x2d0], -R20.reuse ;  /* 0x0000b4008e027a23 */ /* 0x102fe40000010814 */
        /* <DEDUP_REMOVED lines=15> */
[--C-:B-1----:R-:W-:Y:S02]  /*f7f0*/  FFMA.FTZ R2, R141, c[0x0][0x2d0], -R20.reuse ;  /* 0x0000b4008d027a23 */ /* 0x102fe40000010814 */
[C---:B------:R-:W-:Y:S01]  /*f800*/  FMUL.FTZ R74, R0.reuse, R74 ;  /* 0x0000004a004a7220 */ /* 0x040fe20000410000 */
[C---:B------:R-:W-:Y:S01]  /*f810*/  HMMA.16816.F32 R108, R8.reuse, R14, R108 ;  /* 0x0000000e086c723c */ /* 0x040fe2000000186c */
[----:B------:R-:W1:Y:S01]  /*f820*/  LDSM.16.MT88.4 R12, [R171] ;  /* 0x00000000ab0c783b */ /* 0x000e620000004200 */
[----:B------:R2:W-:Y:S02]  /*f830*/  MUFU.EX2 R150, R2 ;  /* 0x0000000200967308 */ /* 0x0005e40000000800 */
        /* <DEDUP_REMOVED lines=10> */
[----:B--2---:R-:W-:Y:S02]  /*f8e0*/  FFMA.FTZ R2, R140, c[0x0][0x2d0], -R20 ;  /* 0x0000b4008c027a23 */ /* 0x004fe40000010814 */
[C---:B------:R-:W-:Y:S02]  /*f8f0*/  FMUL.FTZ R95, R0.reuse, R95 ;  /* 0x0000005f005f7220 */ /* 0x040fe40000410000 */
[----:B------:R2:W-:Y:S01]  /*f900*/  MUFU.EX2 R155, R2 ;  /* 0x00000002009b7308 */ /* 0x0005e20000000800 */
[C---:B------:R-:W-:Y:S02]  /*f910*/  FMUL.FTZ R98, R0.reuse, R98 ;  /* 0x0000006200627220 */ /* 0x040fe40000410000 */
[----:B------:R-:W-:Y:S02]  /*f920*/  FMUL.FTZ R99, R0, R99 ;  /* 0x0000006300637220 */ /* 0x000fe40000410000 */
[--C-:B------:R-:W-:Y:S05]  /*f930*/  FFMA.FTZ R0, R18, c[0x0][0x2d0], -R28.reuse ;  /* 0x0000b40012007a23 */ /* 0x100fea000001081c */
[----:B------:R4:W-:Y:S01]  /*f940*/  MUFU.EX2 R154, R0 ;  /* 0x00000000009a7308 */ /* 0x0009e20000000800 */
[C---:B-1----:R-:W-:Y:S08]  /*f950*/  HMMA.16816.F32 R112, R8.reuse, R12, R112 ;  /* 0x0000000c0870723c */ /* 0x042ff00000001870 */
[C---:B------:R-:W-:Y:S01]  /*f960*/  HMMA.16816.F32 R116, R8.reuse, R14, R116 ;  /* 0x0000000e0874723c */ /* 0x040fe20000001874 */
[----:B------:R-:W1:Y:S03]  /*f970*/  LDSM.16.MT88.4 R12, [R170] ;  /* 0x00000000aa0c783b */ /* 0x000e660000004200 */
[--C-:B--2---:R-:W-:Y:S04]  /*f980*/  FFMA.FTZ R2, R16, c[0x0][0x2d0], -R28.reuse ;  /* 0x0000b40010027a23 */ /* 0x104fe8000001081c */
[----:B------:R2:W5:Y:S01]  /*f990*/  MUFU.EX2 R132, R2 ;  /* 0x0000000200847308 */ /* 0x0005620000000800 */
[----:B----4-:R-:W-:Y:S03]  /*f9a0*/  FADD.FTZ R0, R35, R19 ;  /* 0x0000001323007221 */ /* 0x010fe60000010000 */
[--C-:B--2---:R-:W-:Y:S02]  /*f9b0*/  FFMA.FTZ R2, R17, c[0x0][0x2d0], -R28.reuse ;  /* 0x0000b40011027a23 */ /* 0x104fe4000001081c */
[----:B------:R-:W-:Y:S04]  /*f9c0*/  LDSM.16.MT88.4 R16, [R169+0x800] ;  /* 0x00080000a910783b */ /* 0x000fe80000004200 */
[----:B------:R2:W4:Y:S01]  /*f9d0*/  MUFU.EX2 R135, R2 ;  /* 0x0000000200877308 */ /* 0x0005220000000800 */
[C---:B-1----:R-:W-:Y:S08]  /*f9e0*/  HMMA.16816.F32 R120, R8.reuse, R12, R120 ;  /* 0x0000000c0878723c */ /* 0x042ff00000001878 */
[C---:B------:R-:W-:Y:S01]  /*f9f0*/  HMMA.16816.F32 R124, R8.reuse, R14, R124 ;  /* 0x0000000e087c723c */ /* 0x040fe2000000187c */
[----:B------:R-:W1:Y:S03]  /*fa00*/  LDSM.16.MT88.4 R12, [R168+0x2000] ;  /* 0x00200000a80c783b */ /* 0x000e660000004200 */
[----:B--2---:R-:W-:Y:S02]  /*fa10*/  FFMA.FTZ R2, R21, c[0x0][0x2d0], -R28 ;  /* 0x0000b40015027a23 */ /* 0x004fe4000001081c */
[----:B------:R-:W-:Y:S02]  /*fa20*/  FADD.FTZ R21, R128, R0 ;  /* 0x0000000080157221 */ /* 0x000fe40000010000 */
[----:B------:R-:W-:Y:S01]  /*fa30*/  FFMA.FTZ R0, R147, c[0x0][0x2d0], -R20 ;  /* 0x0000b40093007a23 */ /* 0x000fe20000010814 */
[----:B------:R2:W1:Y:S10]  /*fa40*/  MUFU.EX2 R153, R2 ;  /* 0x0000000200997308 */ /* 0x0004740000000800 */
[----:B------:R3:W3:Y:S01]  /*fa50*/  MUFU.EX2 R140, R0 ;  /* 0x00000000008c7308 */ /* 0x0006e20000000800 */
[C---:B-1----:R-:W-:Y:S03]  /*fa60*/  HMMA.16816.F32 R36, R8.reuse, R12, R36 ;  /* 0x0000000c0824723c */ /* 0x042fe60000001824 */
[----:B--2---:R-:W-:Y:S02]  /*fa70*/  FADD.FTZ R2, R26, R22 ;  /* 0x000000161a027221 */ /* 0x004fe40000010000 */
[--C-:B------:R-:W-:Y:S03]  /*fa80*/  FFMA.FTZ R26, R149, c[0x0][0x2d0], -R20.reuse ;  /* 0x0000b400951a7a23 */ /* 0x100fe60000010814 */
[C---:B------:R-:W-:Y:S01]  /*fa90*/  HMMA.16816.F32 R40, R8.reuse, R14, R40 ;  /* 0x0000000e0828723c */ /* 0x040fe20000001828 */
[----:B------:R-:W1:Y:S01]  /*faa0*/  LDSM.16.MT88.4 R12, [R169+0x2000] ;  /* 0x00200000a90c783b */ /* 0x000e620000004200 */
[----:B------:R-:W-:Y:S02]  /*fab0*/  MUFU.EX2 R35, R26 ;  /* 0x0000001a00237308 */ /* 0x000fe40000000800 */
[--C-:B---3--:R-:W-:Y:S08]  /*fac0*/  FFMA.FTZ R0, R146, c[0x0][0x2d0], -R20.reuse ;  /* 0x0000b40092007a23 */ /* 0x108ff00000010814 */
[----:B------:R2:W-:Y:S02]  /*fad0*/  MUFU.EX2 R142, R0 ;  /* 0x00000000008e7308 */ /* 0x0005e40000000800 */
[--C-:B--2---:R-:W-:Y:S08]  /*fae0*/  FFMA.FTZ R0, R145, c[0x0][0x2d0], -R20.reuse ;  /* 0x0000b40091007a23 */ /* 0x104ff00000010814 */
[----:B------:R2:W-:Y:S01]  /*faf0*/  MUFU.EX2 R141, R0 ;  /* 0x00000000008d7308 */ /* 0x0005e20000000800 */
[C---:B-1----:R-:W-:Y:S08]  /*fb00*/  HMMA.16816.F32 R44, R8.reuse, R12, R44 ;  /* 0x0000000c082c723c */ /* 0x042ff0000000182c */
[C---:B------:R-:W-:Y:S01]  /*fb10*/  HMMA.16816.F32 R48, R8.reuse, R14, R48 ;  /* 0x0000000e0830723c */ /* 0x040fe20000001830 */
[----:B------:R-:W1:Y:S03]  /*fb20*/  LDSM.16.MT88.4 R12, [R171+0x2000] ;  /* 0x00200000ab0c783b */ /* 0x000e660000004200 */
[----:B--2---:R-:W-:Y:S04]  /*fb30*/  FFMA.FTZ R0, R144, c[0x0][0x2d0], -R20 ;  /* 0x0000b40090007a23 */ /* 0x004fe80000010814 */
[----:B------:R2:W-:Y:S01]  /*fb40*/  MUFU.EX2 R143, R0 ;  /* 0x00000000008f7308 */ /* 0x0005e20000000800 */
[C---:B-1----:R-:W-:Y:S03]  /*fb50*/  HMMA.16816.F32 R52, R8.reuse, R12, R52 ;  /* 0x0000000c0834723c */ /* 0x042fe60000001834 */
[----:B--2---:R-:W-:Y:S02]  /*fb60*/  FFMA.FTZ R0, R24, c[0x0][0x2d0], -R28 ;  /* 0x0000b40018007a23 */ /* 0x004fe4000001081c */
[----:B------:R-:W-:Y:S04]  /*fb70*/  FFMA.FTZ R24, R32, c[0x0][0x2d0], -R20 ;  /* 0x0000b40020187a23 */ /* 0x000fe80000010814 */
[----:B------:R1:W2:Y:S01]  /*fb80*/  MUFU.EX2 R139, R0 ;  /* 0x00000000008b7308 */ /* 0x0002a20000000800 */
[C---:B------:R-:W-:Y:S01]  /*fb90*/  HMMA.16816.F32 R56, R8.reuse, R14, R56 ;  /* 0x0000000e0838723c */ /* 0x040fe20000001838 */
[----:B------:R-:W3:Y:S02]  /*fba0*/  LDSM.16.MT88.4 R12, [R170+0x2000] ;  /* 0x00200000aa0c783b */ /* 0x000ee40000004200 */
[----:B-1----:R-:W-:Y:S02]  /*fbb0*/  FFMA.FTZ R0, R25, c[0x0][0x2d0], -R28 ;  /* 0x0000b40019007a23 */ /* 0x002fe4000001081c */
[----:B------:R-:W-:Y:S04]  /*fbc0*/  FFMA.FTZ R25, R148, c[0x0][0x2d0], -R20 ;  /* 0x0000b40094197a23 */ /* 0x000fe80000010814 */
[----:B------:R1:W1:Y:S10]  /*fbd0*/  MUFU.EX2 R138, R0 ;  /* 0x00000000008a7308 */ /* 0x0002740000000800 */
[----:B------:R-:W-:Y:S01]  /*fbe0*/  MUFU.EX2 R128, R25 ;  /* 0x0000001900807308 */ /* 0x000fe20000000800 */
[C---:B---3--:R-:W-:Y:S08]  /*fbf0*/  HMMA.16816.F32 R60, R8.reuse, R12, R60 ;  /* 0x0000000c083c723c */ /* 0x048ff0000000183c */
[C---:B------:R-:W-:Y:S01]  /*fc00*/  HMMA.16816.F32 R64, R8.reuse, R14, R64 ;  /* 0x0000000e0840723c */ /* 0x040fe20000001840 */
[----:B------:R-:W3:Y:S03]  /*fc10*/  LDSM.16.MT88.4 R12, [R168+0x4000] ;  /* 0x00400000a80c783b */ /* 0x000ee60000004200 */
[--C-:B-1----:R-:W-:Y:S04]  /*fc20*/  FFMA.FTZ R0, R23, c[0x0][0x2d0], -R28.reuse ;  /* 0x0000b40017007a23 */ /* 0x102fe8000001081c */
[----:B------:R1:W1:Y:S04]  /*fc30*/  MUFU.EX2 R137, R0 ;  /* 0x0000000000897308 */ /* 0x0002680000000800 */
[----:B-1----:R-:W-:Y:S06]  /*fc40*/  FFMA.FTZ R0, R27, c[0x0][0x2d0], -R28 ;  /* 0x0000b4001b007a23 */ /* 0x002fec000001081c */
[----:B------:R1:W1:Y:S01]  /*fc50*/  MUFU.EX2 R136, R0 ;  /* 0x0000000000887308 */ /* 0x0002620000000800 */
[C---:B---3--:R-:W-:Y:S08]  /*fc60*/  HMMA.16816.F32 R68, R8.reuse, R12, R68 ;  /* 0x0000000c0844723c */ /* 0x048ff00000001844 */
[C---:B------:R-:W-:Y:S01]  /*fc70*/  HMMA.16816.F32 R72, R8.reuse, R14, R72 ;  /* 0x0000000e0848723c */ /* 0x040fe20000001848 */
[----:B------:R-:W3:Y:S03]  /*fc80*/  LDSM.16.MT88.4 R12, [R169+0x4000] ;  /* 0x00400000a90c783b */ /* 0x000ee60000004200 */
[----:B-1----:R-:W-:Y:S02]  /*fc90*/  FADD.FTZ R0, R151, R2 ;  /* 0x0000000297007221 */ /* 0x002fe40000010000 */
[----:B------:R-:W-:Y:S02]  /*fca0*/  FFMA.FTZ R2, R29, c[0x0][0x2d0], -R20 ;  /* 0x0000b4001d027a23 */ /* 0x000fe40000010814 */
[----:B------:R-:W-:Y:S02]  /*fcb0*/  FADD.FTZ R29, R152, R21 ;  /* 0x00000015981d7221 */ /* 0x000fe40000010000 */
[----:B------:R-:W-:Y:S02]  /*fcc0*/  LDSM.16.MT88.4 R20, [R171+0x1000] ;  /* 0x00100000ab14783b */ /* 0x000fe40000004200 */
[----:B------:R-:W-:Y:S01]  /*fcd0*/  FADD.FTZ R27, R130, R0 ;  /* 0x00000000821b7221 */ /* 0x000fe20000010000 */
[----:B------:R1:W-:Y:S01]  /*fce0*/  MUFU.EX2 R131, R2 ;  /* 0x0000000200837308 */ /* 0x0003e20000000800 */
[----:B------:R-:W-:Y:S09]  /*fcf0*/  FFMA.FTZ R0, R33, c[0x0][0x2d0], -R28 ;  /* 0x0000b40021007a23 */ /* 0x000ff2000001081c */
[----:B------:R2:W2:Y:S10]  /*fd00*/  MUFU.EX2 R130, R24 ;  /* 0x0000001800827308 */ /* 0x0004b40000000800 */
[----:B------:R2:W-:Y:S01]  /*fd10*/  MUFU.EX2 R32, R0 ;  /* 0x0000000000207308 */ /* 0x0005e20000000800 */
[C---:B---3--:R-:W-:Y:S03]  /*fd20*/  HMMA.16816.F32 R76, R8.reuse, R12, R76 ;  /* 0x0000000c084c723c */ /* 0x048fe6000000184c */
[----:B-1----:R-:W-:Y:S02]  /*fd30*/  FADD.FTZ R2, R133, R29 ;  /* 0x0000001d85027221 */ /* 0x002fe40000010000 */
[----:B-----5:R-:W-:Y:S02]  /*fd40*/  FADD.FTZ R29, R132, R27 ;  /* 0x0000001b841d7221 */ /* 0x020fe40000010000 */
[----:B------:R-:W-:Y:S01]  /*fd50*/  FADD.FTZ R2, R134, R2 ;  /* 0x0000000286027221 */ /* 0x000fe20000010000 */
[C---:B------:R-:W-:Y:S01]  /*fd60*/  HMMA.16816.F32 R80, R8.reuse, R14, R80 ;  /* 0x0000000e0850723c */ /* 0x040fe20000001850 */
[----:B------:R-:W1:Y:S03]  /*fd70*/  LDSM.16.MT88.4 R12, [R171+0x4000] ;  /* 0x00400000ab0c783b */ /* 0x000e660000004200 */
[----:B----4-:R-:W-:Y:S05]  /*fd80*/  FADD.FTZ R29, R135, R29 ;  /* 0x0000001d871d7221 */ /* 0x010fea0000010000 */
[----:B--2---:R-:W-:Y:S03]  /*fd90*/  LDSM.16.MT88.4 R24, [R171+0x1800] ;  /* 0x00180000ab18783b */ /* 0x004fe60000004200 */
[--C-:B------:R-:W-:Y:S04]  /*fda0*/  FFMA.FTZ R0, R31, c[0x0][0x2d0], -R28.reuse ;  /* 0x0000b4001f007a23 */ /* 0x100fe8000001081c */
[----:B------:R2:W3:Y:S01]  /*fdb0*/  MUFU.EX2 R31, R0 ;  /* 0x00000000001f7308 */ /* 0x0004e20000000800 */
[C---:B-1----:R-:W-:Y:S03]  /*fdc0*/  HMMA.16816.F32 R84, R8.reuse, R12, R84 ;  /* 0x0000000c0854723c */ /* 0x042fe60000001854 */
[--C-:B--2---:R-:W-:Y:S02]  /*fdd0*/  FFMA.FTZ R0, R34, c[0x0][0x2d0], -R28.reuse ;  /* 0x0000b40022007a23 */ /* 0x104fe4000001081c */
[----:B------:R-:W-:Y:S04]  /*fde0*/  FFMA.FTZ R28, R30, c[0x0][0x2d0], -R28 ;  /* 0x0000b4001e1c7a23 */ /* 0x000fe8000001081c */
[----:B------:R1:W-:Y:S01]  /*fdf0*/  MUFU.EX2 R30, R0 ;  /* 0x00000000001e7308 */ /* 0x0003e20000000800 */
[C---:B------:R-:W-:Y:S01]  /*fe00*/  HMMA.16816.F32 R88, R8.reuse, R14, R88 ;  /* 0x0000000e0858723c */ /* 0x040fe20000001858 */
[----:B------:R-:W2:Y:S08]  /*fe10*/  LDSM.16.MT88.4 R12, [R170+0x4000] ;  /* 0x00400000aa0c783b */ /* 0x000eb00000004200 */
[----:B------:R-:W4:Y:S03]  /*fe20*/  MUFU.EX2 R28, R28 ;  /* 0x0000001c001c7308 */ /* 0x000f260000000800 */
[----:B-1----:R-:W-:Y:S02]  /*fe30*/  FADD.FTZ R0, R150, R2 ;  /* 0x0000000296007221 */ /* 0x002fe40000010000 */
[----:B------:R-:W-:Y:S02]  /*fe40*/  FADD.FTZ R2, R154, R29 ;  /* 0x0000001d9a027221 */ /* 0x000fe40000010000 */
[----:B------:R-:W-:Y:S02]  /*fe50*/  FADD.FTZ R0, R155, R0 ;  /* 0x000000009b007221 */ /* 0x000fe40000010000 */
[----:B------:R-:W-:Y:S02]  /*fe60*/  FADD.FTZ R2, R153, R2 ;  /* 0x0000000299027221 */ /* 0x000fe40000010000 */
[----:B------:R-:W-:Y:S02]  /*fe70*/  FADD.FTZ R0, R140, R0 ;  /* 0x000000008c007221 */ /* 0x000fe40000010000 */
[----:B------:R-:W-:Y:S02]  /*fe80*/  FADD.FTZ R2, R139, R2 ;  /* 0x000000028b027221 */ /* 0x000fe40000010000 */
[----:B------:R-:W-:Y:S02]  /*fe90*/  FADD.FTZ R0, R142, R0 ;  /* 0x000000008e007221 */ /* 0x000fe40000010000 */
[----:B------:R-:W-:Y:S02]  /*fea0*/  FADD.FTZ R2, R138, R2 ;  /* 0x000000028a027221 */ /* 0x000fe40000010000 */
[----:B------:R-:W-:Y:S01]  /*feb0*/  FADD.FTZ R0, R141, R0 ;  /* 0x000000008d007221 */ /* 0x000fe20000010000 */
[C---:B--2---:R-:W-:Y:S03]  /*fec0*/  HMMA.16816.F32 R92, R8.reuse, R12, R92 ;  /* 0x0000000c085c723c */ /* 0x044fe6000000185c */
[----:B------:R-:W-:Y:S02]  /*fed0*/  FADD.FTZ R2, R137, R2 ;  /* 0x0000000289027221 */ /* 0x000fe40000010000 */
[----:B------:R-:W-:Y:S03]  /*fee0*/  FADD.FTZ R0, R143, R0 ;  /* 0x000000008f007221 */ /* 0x000fe60000010000 */
[----:B------:R-:W-:Y:S01]  /*fef0*/  HMMA.16816.F32 R96, R8, R14, R96 ;  /* 0x0000000e0860723c */ /* 0x000fe20000001860 */
[----:B------:R-:W1:Y:S06]  /*ff00*/  LDSM.16.MT88.4 R12, [R168+0x800] ;  /* 0x00080000a80c783b */ /* 0x000e6c0000004200 */
        /* <DEDUP_REMOVED lines=43> */
[----:B------:R-:W-:Y:S07]  /*101c0*/  F2FP.PACK_AB R11, R136, R137 ;  /* 0x00000089880b723e */ /* 0x000fee00000000ff */
        /* <DEDUP_REMOVED lines=15> */
[C---:B-----5:R-:W-:Y:S08]  /*102c0*/  HMMA.16816.F32 R44, R8.reuse, R20, R44 ;  /* 0x00000014082c723c */ /* 0x060ff0000000182c */
        /* <DEDUP_REMOVED lines=18> */
[----:B------:R-:W-:Y:S01]  /*103f0*/  HMMA.16816.F32 R96, R8, R22, R96 ;  /* 0x000000160860723c */ /* 0x000fe20000001860 */
[----:B------:R-:W5:Y:S06]  /*10400*/  LDSM.16.MT88.4 R20, [R170+0x1800] ;  /* 0x00180000aa14783b */ /* 0x000f6c0000004200 */
[----:B------:R-:W-:Y:S02]  /*10410*/  F2FP.PACK_AB R8, R128, R35 ;  /* 0x000000238008723e */ /* 0x000fe400000000ff */
[----:B------:R-:W-:Y:S03]  /*10420*/  F2FP.PACK_AB R10, R131, R130 ;  /* 0x00000082830a723e */ /* 0x000fe600000000ff */
[----:B---3--:R-:W-:Y:S02]  /*10430*/  F2FP.PACK_AB R9, R31, R32 ;  /* 0x000000201f09723e */ /* 0x008fe400000000ff */
[----:B----4-:R-:W-:Y:S07]  /*10440*/  F2FP.PACK_AB R11, R28, R30 ;  /* 0x0000001e1c0b723e */ /* 0x010fee00000000ff */
[C---:B-1----:R-:W-:Y:S01]  /*10450*/  HMMA.16816.F32 R132, R8.reuse, R12, R4 ;  /* 0x0000000c0884723c */ /* 0x042fe20000001804 */
[----:B------:R-:W1:Y:S07]  /*10460*/  LDSM.16.MT88.4 R4, [R168+0x3800] ;  /* 0x00380000a804783b */ /* 0x000e6e0000004200 */
[C---:B------:R-:W-:Y:S01]  /*10470*/  HMMA.16816.F32 R100, R8.reuse, R14, R100 ;  /* 0x0000000e0864723c */ /* 0x040fe20000001864 */
[----:B------:R-:W3:Y:S07]  /*10480*/  LDSM.16.MT88.4 R12, [R169+0x3800] ;  /* 0x00380000a90c783b */ /* 0x000eee0000004200 */
[C---:B--2---:R-:W-:Y:S08]  /*10490*/  HMMA.16816.F32 R104, R8.reuse, R16, R104 ;  /* 0x000000100868723c */ /* 0x044ff00000001868 */
[C---:B------:R-:W-:Y:S01]  /*104a0*/  HMMA.16816.F32 R108, R8.reuse, R18, R108 ;  /* 0x00000012086c723c */ /* 0x040fe2000000186c */
[----:B------:R-:W2:Y:S07]  /*104b0*/  LDSM.16.MT88.4 R16, [R171+0x3800] ;  /* 0x00380000ab10783b */ /* 0x000eae0000004200 */
[C---:B------:R-:W-:Y:S08]  /*104c0*/  HMMA.16816.F32 R112, R8.reuse, R24, R112 ;  /* 0x000000180870723c */ /* 0x040ff00000001870 */
[C---:B------:R-:W-:Y:S08]  /*104d0*/  HMMA.16816.F32 R116, R8.reuse, R26, R116 ;  /* 0x0000001a0874723c */ /* 0x040ff00000001874 */
[C---:B-----5:R-:W-:Y:S08]  /*104e0*/  HMMA.16816.F32 R120, R8.reuse, R20, R120 ;  /* 0x000000140878723c */ /* 0x060ff00000001878 */
[C---:B------:R-:W-:Y:S01]  /*104f0*/  HMMA.16816.F32 R124, R8.reuse, R22, R124 ;  /* 0x00000016087c723c */ /* 0x040fe2000000187c */
[----:B------:R-:W4:Y:S07]  /*10500*/  LDSM.16.MT88.4 R20, [R170+0x3800] ;  /* 0x00380000aa14783b */ /* 0x000f2e0000004200 */
        /* <DEDUP_REMOVED lines=24> */
[----:B------:R-:W-:Y:S01]  /*10690*/  FADD.FTZ R2, R30, R0 ;  /* 0x000000001e027221 */ /* 0x000fe20000010000 */
[----:B------:R-:W-:Y:S01]  /*106a0*/  IADD3 R0, R178, -0x1, RZ ;  /* 0xffffffffb2007810 */ /* 0x000fe20007ffe0ff */
[C---:B--2---:R-:W-:Y:S04]  /*106b0*/  HMMA.16816.F32 R84, R8.reuse, R16, R84 ;  /* 0x000000100854723c */ /* 0x044fe80000001854 */
[----:B------:R-:W-:Y:S01]  /*106c0*/  FADD.FTZ R187, R131, R4 ;  /* 0x0000000483bb7221 */ /* 0x000fe20000010000 */
[----:B------:R-:W-:Y:S01]  /*106d0*/  MOV R178, R0 ;  /* 0x0000000000b27202 */ /* 0x000fe20000000f00 */
[----:B------:R-:W-:Y:S01]  /*106e0*/  FADD.FTZ R190, R28, R2 ;  /* 0x000000021cbe7221 */ /* 0x000fe20000010000 */
[----:B------:R-:W-:Y:S01]  /*106f0*/  MOV R131, R3 ;  /* 0x0000000300837202 */ /* 0x000fe20000000f00 */
[C---:B------:R-:W-:Y:S08]  /*10700*/  HMMA.16816.F32 R88, R8.reuse, R18, R88 ;  /* 0x000000120858723c */ /* 0x040ff00000001858 */
[C---:B----4-:R-:W-:Y:S08]  /*10710*/  HMMA.16816.F32 R92, R8.reuse, R20, R92 ;  /* 0x00000014085c723c */ /* 0x050ff0000000185c */
[----:B------:R-:W-:Y:S01]  /*10720*/  HMMA.16816.F32 R96, R8, R22, R96 ;  /* 0x000000160860723c */ /* 0x000fe20000001860 */
[----:B------:R-:W-:Y:S07]  /*10730*/  @!UPT UIADD3 URZ, URZ, URZ, URZ ;  /* 0x0000003f3f3ff290 */ /* 0x000fee000fffe03f */
[----:B------:R-:W-:-:S11]  /*10740*/  @P0 BRA `(.L_x_3643) ;  /* 0xffffc7f000000947 */ /* 0x000fd6000383ffff */
.L_x_3625:
[----:B------:R-:W-:Y:S05]  /*10750*/  BRA.DIV ~URZ, `(.L_x_3644) ;  /* 0x00006be27f007947 */ /* 0x000fea000b800000 */
[----:B------:R1:W2:Y:S02]  /*10760*/  SHFL.BFLY PT, R0, R187, 0x2, 0x1f ;  /* 0x0c401f00bb007f89 */ /* 0x0002a400000e0000 */
.L_x_3744:
[----:B--2---:R-:W-:Y:S01]  /*10770*/  FADD.FTZ R4, R0, R187 ;  /* 0x000000bb00047221 */ /* 0x004fe20000010000 */
[----:B------:R-:W-:Y:S05]  /*10780*/  BRA.DIV ~URZ, `(.L_x_3645) ;  /* 0x00006c027f007947 */ /* 0x000fea000b800000 */
[----:B------:R-:W2:Y:S04]  /*10790*/  SHFL.BFLY PT, R0, R190, 0x2, 0x1f ;  /* 0x0c401f00be007f89 */ /* 0x000ea800000e0000 */
[----:B------:R-:W3:Y:S01]  /*107a0*/  SHFL.BFLY PT, R2, R4, 0x1, 0x1f ;  /* 0x0c201f0004027f89 */ /* 0x000ee200000e0000 */
[----:B--2---:R-:W-:-:S02]  /*107b0*/  FADD.FTZ R5, R0, R190 ;  /* 0x000000be00057221 */ /* 0x004fc40000010000 */
[----:B---3--:R-:W-:-:S03]  /*107c0*/  FADD.FTZ R4, R4, R2 ;  /* 0x0000000204047221 */ /* 0x008fc60000010000 */
[----:B------:R2:W3:Y:S04]  /*107d0*/  SHFL.BFLY PT, R3, R5, 0x1, 0x1f ;  /* 0x0c201f0005037f89 */ /* 0x0004e800000e0000 */
.L_x_3745:
        /* <DEDUP_REMOVED lines=26> */
[----:B------:R-:W-:Y:S02]  /*10980*/  FMUL.FTZ R73, R2, R77 ;  /* 0x0000004d02497220 */ /* 0x000fe40000410000 */
[----:B------:R-:W-:Y:S01]  /*10990*/  @P1 FFMA.FTZ R23, R4, R129, R6 ;  /* 0x0000008104171223 */ /* 0x000fe20000010006 */
        /* <DEDUP_REMOVED lines=43> */
[C---:B------:R-:W-:Y:S01]  /*10c50*/  FMUL.FTZ R27, R0.reuse, R103 ;  /* 0x00000067001b7220 */ /* 0x040fe20000410000 */
[----:B----4-:R-:W-:Y:S01]  /*10c60*/  @P0 MOV R3, 0x3f317218 ;  /* 0x3f31721800030802 */ /* 0x010fe20000000f00 */
[C---:B------:R-:W-:Y:S02]  /*10c70*/  FMUL.FTZ R96, R0.reuse, R122 ;  /* 0x0000007a00607220 */ /* 0x040fe40000410000 */
[----:B------:R-:W-:-:S02]  /*10c80*/  FMUL.FTZ R97, R0, R123 ;  /* 0x0000007b00617220 */ /* 0x000fc40000410000 */
[C---:B------:R-:W-:Y:S02]  /*10c90*/  FMUL.FTZ R88, R0.reuse, R126 ;  /* 0x0000007e00587220 */ /* 0x040fe40000410000 */
[C---:B------:R-:W-:Y:S02]  /*10ca0*/  FMUL.FTZ R89, R0.reuse, R127 ;  /* 0x0000007f00597220 */ /* 0x040fe40000410000 */
[C---:B------:R-:W-:Y:S02]  /*10cb0*/  FMUL.FTZ R38, R0.reuse, R46 ;  /* 0x0000002e00267220 */ /* 0x040fe40000410000 */
[----:B------:R-:W-:Y:S02]  /*10cc0*/  FMUL.FTZ R39, R0, R47 ;  /* 0x0000002f00277220 */ /* 0x000fe40000410000 */
[----:B-----5:R-:W-:Y:S02]  /*10cd0*/  @P0 FMUL.FTZ R2, R2, 0.69314718246459960938 ;  /* 0x3f31721802020820 */ /* 0x020fe40000410000 */
        /* <DEDUP_REMOVED lines=37> */
.L_x_3554:
        /* <DEDUP_REMOVED lines=17> */
.L_x_3647:
[----:B------:R-:W-:Y:S05]  /*11040*/  BSYNC B0 ;  /* 0x0000000000007941 */ /* 0x000fea0003800000 */
.L_x_3646:
[----:B------:R-:W-:Y:S01]  /*11050*/  PRMT R0, R0, 0x9910, RZ ;  /* 0x0000991000007816 */ /* 0x000fe200000000ff */
[----:B------:R-:W-:Y:S01]  /*11060*/  BSSY B1, `(.L_x_3648) ;  /* 0x000033f000017945 */ /* 0x000fe20003800000 */
[----:B------:R-:W-:Y:S02]  /*11070*/  IMAD.MOV.U32 R82, RZ, RZ, R212 ;  /* 0x000000ffff527224 */ /* 0x000fe400078e00d4 */
[----:B------:R-:W-:-:S13]  /*11080*/  ISETP.NE.AND P0, PT, R0, RZ, PT ;  /* 0x000000ff0000720c */ /* 0x000fda0003f05270 */
[----:B------:R-:W-:Y:S05]  /*11090*/  @!P0 BRA `(.L_x_3649) ;  /* 0x0000273000008947 */ /* 0x000fea0003800000 */
[----:B------:R-:W3:Y:S04]  /*110a0*/  LDL R7, [R1+0xc] ;  /* 0x00000c0001077983 */ /* 0x000ee80000100800 */
[----:B------:R-:W4:Y:S04]  /*110b0*/  LDL R6, [R1+0x4] ;  /* 0x0000040001067983 */ /* 0x000f280000100800 */
[----:B--2---:R-:W2:Y:S04]  /*110c0*/  LDL R5, [R1+0x8] ;  /* 0x0000080001057983 */ /* 0x004ea80000100800 */
[----:B------:R-:W2:Y:S01]  /*110d0*/  LDL R8, [R1] ;  /* 0x0000000001087983 */ /* 0x000ea20000100800 */
        /* <DEDUP_REMOVED lines=27> */
[----:B---3--:R1:W-:Y:S04]  /*11290*/  STS [R7], R3 ;  /* 0x0000000307007388 */ /* 0x0083e80000000800 */
[----:B------:R3:W-:Y:S04]  /*112a0*/  STS [R7+0x400], R0 ;  /* 0x0004000007007388 */ /* 0x0007e80000000800 */
[----:B----4-:R4:W-:Y:S01]  /*112b0*/  STS [R6], R2 ;  /* 0x0000000206007388 */ /* 0x0109e20000000800 */
[----:B-1----:R-:W-:-:S02]  /*112c0*/  F2FP.PACK_AB R3, R111, R110 ;  /* 0x0000006e6f03723e */ /* 0x002fc400000000ff */
[----:B---3--:R-:W-:-:S03]  /*112d0*/  F2FP.PACK_AB R0, R105, R104 ;  /* 0x000000686900723e */ /* 0x008fc600000000ff */
[----:B------:R1:W-:Y:S01]  /*112e0*/  STS [R6+0x400], R3 ;  /* 0x0004000306007388 */ /* 0x0003e20000000800 */
[----:B----4-:R-:W-:-:S03]  /*112f0*/  F2FP.PACK_AB R2, R97, R96 ;  /* 0x000000606102723e */ /* 0x010fc600000000ff */
[----:B--2---:R2:W-:Y:S04]  /*11300*/  STS [R5], R0 ;  /* 0x0000000005007388 */ /* 0x0045e80000000800 */
        /* <DEDUP_REMOVED lines=82> */
.L_x_3650:
        /* <DEDUP_REMOVED lines=114> */
.L_x_3746:
[----:B------:R-:W-:Y:S05]  /*11f50*/  BRA.DIV ~URZ, `(.L_x_3653) ;  /* 0x000055a27f007947 */ /* 0x000fea000b800000 */
[----:B------:R4:W2:Y:S02]  /*11f60*/  SHFL.IDX PT, R0, R11, RZ, 0x181f ;  /* 0x00181fff0b007589 */ /* 0x0008a400000e0000 */
.L_x_3747:
        /* <DEDUP_REMOVED lines=19> */
.L_x_3655:
[----:B------:R-:W-:Y:S05]  /*120a0*/  BSYNC B0 ;  /* 0x0000000000007941 */ /* 0x000fea0003800000 */
.L_x_3654:
[----:B------:R-:W-:Y:S05]  /*120b0*/  BRA.DIV ~URZ, `(.L_x_3656) ;  /* 0x000054b27f007947 */ /* 0x000fea000b800000 */
[----:B---3--:R3:W4:Y:S04]  /*120c0*/  SHFL.IDX PT, R8, R9, 0x1, 0x181f ;  /* 0x00381f0009087f89 */ /* 0x00872800000e0000 */
[----:B--2---:R3:W2:Y:S02]  /*120d0*/  SHFL.IDX PT, R0, R11, 0x1, 0x181f ;  /* 0x00381f000b007f89 */ /* 0x0046a400000e0000 */
.L_x_3748:
        /* <DEDUP_REMOVED lines=19> */
.L_x_3658:
[----:B------:R-:W-:Y:S05]  /*12210*/  BSYNC B0 ;  /* 0x0000000000007941 */ /* 0x000fea0003800000 */
.L_x_3657:
[----:B------:R-:W-:Y:S05]  /*12220*/  BRA.DIV ~URZ, `(.L_x_3659) ;  /* 0x000054127f007947 */ /* 0x000fea000b800000 */
[----:B----4-:R4:W3:Y:S02]  /*12230*/  SHFL.IDX PT, R8, R9, 0x2, 0x181f ;  /* 0x00581f0009087f89 */ /* 0x0108e400000e0000 */
.L_x_3749:
[----:B------:R-:W-:Y:S05]  /*12240*/  BRA.DIV ~URZ, `(.L_x_3660) ;  /* 0x000054627f007947 */ /* 0x000fea000b800000 */
[----:B--2---:R2:W4:Y:S02]  /*12250*/  SHFL.IDX PT, R0, R11, 0x2, 0x181f ;  /* 0x00581f000b007f89 */ /* 0x00452400000e0000 */
.L_x_3750:
        /* <DEDUP_REMOVED lines=19> */
.L_x_3662:
[----:B------:R-:W-:Y:S05]  /*12390*/  BSYNC B0 ;  /* 0x0000000000007941 */ /* 0x000fea0003800000 */
.L_x_3661:
[----:B------:R-:W-:Y:S05]  /*123a0*/  BRA.DIV ~URZ, `(.L_x_3663) ;  /* 0x000053727f007947 */ /* 0x000fea000b800000 */
[----:B---3--:R3:W2:Y:S04]  /*123b0*/  SHFL.IDX PT, R6, R9, 0x3, 0x181f ;  /* 0x00781f0009067f89 */ /* 0x0086a800000e0000 */
[----:B----4-:R3:W4:Y:S02]  /*123c0*/  SHFL.IDX PT, R0, R11, 0x3, 0x181f ;  /* 0x00781f000b007f89 */ /* 0x01072400000e0000 */
.L_x_3751:
        /* <DEDUP_REMOVED lines=20> */
.L_x_3651:
        /* <DEDUP_REMOVED lines=32> */
.L_x_3752:
[----:B------:R-:W-:Y:S05]  /*12710*/  BRA.DIV ~URZ, `(.L_x_3666) ;  /* 0x000051427f007947 */ /* 0x000fea000b800000 */
[----:B------:R3:W4:Y:S02]  /*12720*/  SHFL.IDX PT, R0, R12, RZ, 0x1c1f ;  /* 0x001c1fff0c007589 */ /* 0x00072400000e0000 */
.L_x_3753:
[----:B------:R-:W-:Y:S01]  /*12730*/  BSSY B0, `(.L_x_3667) ;  /* 0x000007c000007945 */ /* 0x000fe20003800000 */
[----:B------:R-:W-:Y:S05]  /*12740*/  @P0 BRA `(.L_x_3668) ;  /* 0x000007a000000947 */ /* 0x000fea0003800000 */
[C---:B------:R-:W-:Y:S02]  /*12750*/  IADD3 R8, R198.reuse, 0x8, RZ ;  /* 0x00000008c6087810 */ /* 0x040fe40007ffe0ff */
[----:B------:R-:W-:Y:S02]  /*12760*/  ISETP.GE.AND P1, PT, R198, c[0x0][0x3c8], PT ;  /* 0x0000f200c6007a0c */ /* 0x000fe40003f26270 */
[----:B------:R-:W-:Y:S02]  /*12770*/  ISETP.GE.AND P0, PT, R8, c[0x0][0x3c8], PT ;  /* 0x0000f20008007a0c */ /* 0x000fe40003f06270 */
[----:B------:R-:W-:Y:S02]  /*12780*/  ISETP.GE.AND P3, PT, R252, c[0x0][0x3c8], PT ;  /* 0x0000f200fc007a0c */ /* 0x000fe40003f66270 */
[----:B------:R-:W-:-:S02]  /*12790*/  IADD3 R9, R198, 0x8, RZ ;  /* 0x00000008c6097810 */ /* 0x000fc40007ffe0ff */
[----:B------:R-:W-:Y:S02]  /*127a0*/  SHF.R.S32.HI R10, RZ, 0x1f, R198 ;  /* 0x0000001fff0a7819 */ /* 0x000fe400000114c6 */
[----:B------:R-:W-:Y:S02]  /*127b0*/  ISETP.GE.AND P4, PT, R251, c[0x0][0x3c8], PT ;  /* 0x0000f200fb007a0c */ /* 0x000fe40003f86270 */
[----:B------:R-:W-:Y:S02]  /*127c0*/  SHF.R.S32.HI R9, RZ, 0x1f, R9 ;  /* 0x0000001fff097819 */ /* 0x000fe40000011409 */
[-C--:B----4-:R-:W-:Y:S02]  /*127d0*/  @!P1 LEA R2, P5, R198, R0.reuse, 0x2 ;  /* 0x00000000c6029211 */ /* 0x090fe400078a10ff */
[----:B------:R-:W-:Y:S02]  /*127e0*/  @!P0 LEA R6, P2, R8, R0, 0x2 ;  /* 0x0000000008068211 */ /* 0x000fe400078410ff */
[----:B--2---:R-:W-:-:S02]  /*127f0*/  @!P1 LEA.HI.X R3, R198, R4, R10, 0x2, P5 ;  /* 0x00000004c6039211 */ /* 0x004fc400028f140a */
[----:B------:R-:W-:Y:S02]  /*12800*/  @!P0 LEA.HI.X R7, R8, R4, R9, 0x2, P2 ;  /* 0x0000000408078211 */ /* 0x000fe400010f1409 */
[----:B------:R-:W-:Y:S01]  /*12810*/  ISETP.GE.AND P2, PT, R250, c[0x0][0x3c8], PT ;  /* 0x0000f200fa007a0c */ /* 0x000fe20003f46270 */
[----:B------:R2:W-:Y:S01]  /*12820*/  @!P1 ST.E.64 [R2.64], R128 ;  /* 0x0000008002009985 */ /* 0x0005e2000c101b08 */
[----:B------:R-:W-:Y:S02]  /*12830*/  SHF.R.S32.HI R9, RZ, 0x1f, R252 ;  /* 0x0000001fff097819 */ /* 0x000fe400000114fc */
[----:B------:R-:W-:Y:S01]  /*12840*/  ISETP.GE.AND P1, PT, R249, c[0x0][0x3c8], PT ;  /* 0x0000f200f9007a0c */ /* 0x000fe20003f26270 */
[----:B------:R4:W-:Y:S01]  /*12850*/  @!P0 ST.E.64 [R6.64], R28 ;  /* 0x0000001c06008985 */ /* 0x0009e2000c101b08 */
[----:B------:R-:W-:Y:S02]  /*12860*/  SHF.R.S32.HI R8, RZ, 0x1f, R251 ;  /* 0x0000001fff087819 */ /* 0x000fe400000114fb */
[----:B------:R-:W-:-:S02]  /*12870*/  SHF.R.S32.HI R11, RZ, 0x1f, R242 ;  /* 0x0000001fff0b7819 */ /* 0x000fc400000114f2 */
[----:B------:R-:W-:Y:S02]  /*12880*/  SHF.R.S32.HI R10, RZ, 0x1f, R241 ;  /* 0x0000001fff0a7819 */ /* 0x000fe400000114f1 */
[----:B------:R-:W-:Y:S02]  /*12890*/  ISETP.GE.AND P6, PT, R236, c[0x0][0x3c8], PT ;  /* 0x0000f200ec007a0c */ /* 0x000fe40003fc6270 */
[----:B------:R-:W-:Y:S02]  /*128a0*/  SHF.R.S32.HI R14, RZ, 0x1f, R234 ;  /* 0x0000001fff0e7819 */ /* 0x000fe400000114ea */
[----:B------:R-:W-:Y:S02]  /*128b0*/  SHF.R.S32.HI R16, RZ, 0x1f, R233 ;  /* 0x0000001fff107819 */ /* 0x000fe400000114e9 */
        /* <DEDUP_REMOVED lines=99> */
.L_x_3668:
[----:B------:R-:W-:Y:S05]  /*12ef0*/  BSYNC B0 ;  /* 0x0000000000007941 */ /* 0x000fea0003800000 */
.L_x_3667:
[----:B------:R-:W-:Y:S05]  /*12f00*/  BRA.DIV ~URZ, `(.L_x_3669) ;  /* 0x000049c27f007947 */ /* 0x000fea000b800000 */
[----:B--2---:R2:W1:Y:S04]  /*12f10*/  SHFL.IDX PT, R4, R5, 0x1, 0x1c1f ;  /* 0x003c1f0005047f89 */ /* 0x00446800000e0000 */
[----:B----4-:R2:W4:Y:S02]  /*12f20*/  SHFL.IDX PT, R0, R12, 0x1, 0x1c1f ;  /* 0x003c1f000c007f89 */ /* 0x01052400000e0000 */
.L_x_3754:
[----:B------:R-:W-:-:S13]  /*12f30*/  ISETP.NE.AND P0, PT, R13, RZ, PT ;  /* 0x000000ff0d00720c */ /* 0x000fda0003f05270 */
[----:B------:R-:W-:Y:S05]  /*12f40*/  @P0 BRA `(.L_x_3664) ;  /* 0x0000150000000947 */ /* 0x000fea0003800000 */
[C---:B------:R-:W-:Y:S02]  /*12f50*/  ISETP.GE.AND P4, PT, R198.reuse, c[0x0][0x3c8], PT ;  /* 0x0000f200c6007a0c */ /* 0x040fe40003f86270 */
[C---:B-12---:R-:W-:Y:S02]  /*12f60*/  IADD3 R5, R198.reuse, 0x8, RZ ;  /* 0x00000008c6057810 */ /* 0x046fe40007ffe0ff */
[----:B------:R-:W-:Y:S02]  /*12f70*/  ISETP.GE.AND P1, PT, R251, c[0x0][0x3c8], PT ;  /* 0x0000f200fb007a0c */ /* 0x000fe40003f26270 */
[----:B------:R-:W-:Y:S02]  /*12f80*/  ISETP.GE.AND P3, PT, R5, c[0x0][0x3c8], PT ;  /* 0x0000f20005007a0c */ /* 0x000fe40003f66270 */
[----:B------:R-:W-:Y:S02]  /*12f90*/  SHF.R.S32.HI R9, RZ, 0x1f, R198 ;  /* 0x0000001fff097819 */ /* 0x000fe400000114c6 */
[----:B------:R-:W-:-:S02]  /*12fa0*/  IADD3 R8, R198, 0x8, RZ ;  /* 0x00000008c6087810 */ /* 0x000fc40007ffe0ff */
[----:B------:R-:W-:Y:S02]  /*12fb0*/  ISETP.GE.AND P2, PT, R252, c[0x0][0x3c8], PT ;  /* 0x0000f200fc007a0c */ /* 0x000fe40003f46270 */
        /* <DEDUP_REMOVED lines=8> */
[----:B------:R-:W-:Y:S01]  /*13040*/  SHF.R.S32.HI R10, RZ, 0x1f, R251 ;  /* 0x0000001fff0a7819 */ /* 0x000fe200000114fb */
[----:B------:R2:W-:Y:S01]  /*13050*/  @!P3 ST.E.64 [R2.64], R26 ;  /* 0x0000001a0200b985 */ /* 0x0005e2000c101b08 */
[C---:B------:R-:W-:Y:S02]  /*13060*/  @!P2 LEA R8, P3, R252.reuse, R0, 0x2 ;  /* 0x00000000fc08a211 */ /* 0x040fe400078610ff */
[----:B------:R-:W-:Y:S02]  /*13070*/  ISETP.GE.AND P5, PT, R249, c[0x0][0x3c8], PT ;  /* 0x0000f200f9007a0c */ /* 0x000fe40003fa6270 */
[----:B------:R-:W-:Y:S02]  /*13080*/  @!P2 LEA.HI.X R9, R252, R4, R5, 0x2, P3 ;  /* 0x00000004fc09a211 */ /* 0x000fe400018f1405 */
[----:B------:R-:W-:-:S02]  /*13090*/  SHF.R.S32.HI R5, RZ, 0x1f, R250 ;  /* 0x0000001fff057819 */ /* 0x000fc400000114fa */
[----:B------:R-:W-:Y:S01]  /*130a0*/  ISETP.GE.AND P4, PT, R248, c[0x0][0x3c8], PT ;  /* 0x0000f200f8007a0c */ /* 0x000fe20003f86270 */
[----:B------:R4:W-:Y:S01]  /*130b0*/  @!P2 ST.E.64 [R8.64], R102 ;  /* 0x000000660800a985 */ /* 0x0009e2000c101b08 */
[----:B------:R-:W-:Y:S02]  /*130c0*/  ISETP.GE.AND P2, PT, R246, c[0x0][0x3c8], PT ;  /* 0x0000f200f6007a0c */ /* 0x000fe40003f46270 */
[----:B------:R-:W-:Y:S02]  /*130d0*/  SHF.R.S32.HI R13, RZ, 0x1f, R234 ;  /* 0x0000001fff0d7819 */ /* 0x000fe400000114ea */
[----:B---3--:R-:W-:Y:S02]  /*130e0*/  SHF.R.S32.HI R12, RZ, 0x1f, R233 ;  /* 0x0000001fff0c7819 */ /* 0x008fe400000114e9 */
        /* <DEDUP_REMOVED lines=11> */
[----:B----4-:R-:W-:-:S04]  /*131a0*/  @!P5 LEA R8, P0, R249, R0, 0x2 ;  /* 0x00000000f908d211 */ /* 0x010fc800078010ff */
        /* <DEDUP_REMOVED lines=98> */
.L_x_3649:
        /* <DEDUP_REMOVED lines=8> */
[----:B--2---:R-:W-:Y:S02]  /*13850*/  @P0 IMAD.WIDE R4, R215, R4, c[0x0][0x508] ;  /* 0x00014200d7040625 */ /* 0x004fe400078e0204 */
        /* <DEDUP_REMOVED lines=9> */
.L_x_3670:
        /* <DEDUP_REMOVED lines=56> */
.L_x_3672:
[----:B------:R-:W-:Y:S05]  /*13c70*/  BSYNC B0 ;  /* 0x0000000000007941 */ /* 0x000fea0003800000 */
.L_x_3671:
        /* <DEDUP_REMOVED lines=34> */
.L_x_3755:
[----:B------:R-:W-:Y:S05]  /*13ea0*/  BRA.DIV ~URZ, `(.L_x_3674) ;  /* 0x00003b627f007947 */ /* 0x000fea000b800000 */
[----:B------:R3:W4:Y:S02]  /*13eb0*/  SHFL.IDX PT, R0, R12, RZ, 0x181f ;  /* 0x00181fff0c007589 */ /* 0x00072400000e0000 */
.L_x_3756:
        /* <DEDUP_REMOVED lines=20> */
.L_x_3676:
[----:B------:R-:W-:Y:S05]  /*14000*/  BSYNC B0 ;  /* 0x0000000000007941 */ /* 0x000fea0003800000 */
.L_x_3675:
[----:B------:R-:W-:Y:S05]  /*14010*/  BRA.DIV ~URZ, `(.L_x_3677) ;  /* 0x00003a627f007947 */ /* 0x000fea000b800000 */
[----:B--2---:R2:W1:Y:S04]  /*14020*/  SHFL.IDX PT, R8, R9, 0x1, 0x181f ;  /* 0x00381f0009087f89 */ /* 0x00446800000e0000 */
[----:B----4-:R2:W4:Y:S02]  /*14030*/  SHFL.IDX PT, R0, R12, 0x1, 0x181f ;  /* 0x00381f000c007f89 */ /* 0x01052400000e0000 */
.L_x_3757:
        /* <DEDUP_REMOVED lines=19> */
.L_x_3679:
[----:B------:R-:W-:Y:S05]  /*14170*/  BSYNC B0 ;  /* 0x0000000000007941 */ /* 0x000fea0003800000 */
.L_x_3678:
[----:B------:R-:W-:Y:S05]  /*14180*/  BRA.DIV ~URZ, `(.L_x_3680) ;  /* 0x000039c27f007947 */ /* 0x000fea000b800000 */
[----:B-1----:R1:W2:Y:S02]  /*14190*/  SHFL.IDX PT, R8, R9, 0x2, 0x181f ;  /* 0x00581f0009087f89 */ /* 0x0022a400000e0000 */
.L_x_3758:
[----:B------:R-:W-:Y:S05]  /*141a0*/  BRA.DIV ~URZ, `(.L_x_3681) ;  /* 0x00003a127f007947 */ /* 0x000fea000b800000 */
[----:B----4-:R4:W1:Y:S02]  /*141b0*/  SHFL.IDX PT, R0, R12, 0x2, 0x181f ;  /* 0x00581f000c007f89 */ /* 0x01086400000e0000 */
.L_x_3759:
        /* <DEDUP_REMOVED lines=19> */
.L_x_3683:
[----:B------:R-:W-:Y:S05]  /*142f0*/  BSYNC B0 ;  /* 0x0000000000007941 */ /* 0x000fea0003800000 */
.L_x_3682:
[----:B------:R-:W-:Y:S05]  /*14300*/  BRA.DIV ~URZ, `(.L_x_3684) ;  /* 0x000039227f007947 */ /* 0x000fea000b800000 */
[----:B--2---:R2:W3:Y:S04]  /*14310*/  SHFL.IDX PT, R8, R9, 0x3, 0x181f ;  /* 0x00781f0009087f89 */ /* 0x0044e800000e0000 */
[----:B-1----:R2:W1:Y:S02]  /*14320*/  SHFL.IDX PT, R0, R12, 0x3, 0x181f ;  /* 0x00781f000c007f89 */ /* 0x00246400000e0000 */
.L_x_3760:
        /* <DEDUP_REMOVED lines=18> */
.L_x_3664:
[----:B------:R-:W-:Y:S05]  /*14450*/  BSYNC B1 ;  /* 0x0000000000017941 */ /* 0x000fea0003800000 */
.L_x_3648:
        /* <DEDUP_REMOVED lines=12> */
.L_x_3761:
[----:B------:R-:W-:Y:S05]  /*14520*/  BRA.DIV ~URZ, `(.L_x_3687) ;  /* 0x000038427f007947 */ /* 0x000fea000b800000 */
[----:B------:R3:W4:Y:S02]  /*14530*/  SHFL.IDX PT, R8, R82, 0x1, 0x1f ;  /* 0x00201f0052087f89 */ /* 0x00072400000e0000 */
.L_x_3762:
        /* <DEDUP_REMOVED lines=18> */
.L_x_3763:
        /* <DEDUP_REMOVED lines=16> */
.L_x_3764:
[----:B---3--:R-:W-:Y:S01]  /*14760*/  IMAD R0, R0, c[0x0][0x538], RZ ;  /* 0x00014e0000007a24 */ /* 0x008fe200078e02ff */
[----:B------:R-:W-:Y:S04]  /*14770*/  BSSY B1, `(.L_x_3690) ;  /* 0x00000c5000017945 */ /* 0x000fe80003800000 */
[----:B----4-:R-:W-:-:S04]  /*14780*/  IADD3 R8, R0, R8, RZ ;  /* 0x0000000800087210 */ /* 0x010fc80007ffe0ff */
[----:B--2---:R-:W-:-:S13]  /*14790*/  ISETP.GT.AND P0, PT, R8, R9, PT ;  /* 0x000000090800720c */ /* 0x004fda0003f04270 */
[----:B------:R-:W-:Y:S05]  /*147a0*/  @P0 BRA `(.L_x_3691) ;  /* 0x0000024000000947 */ /* 0x000fea0003800000 */
.L_x_3695:
        /* <DEDUP_REMOVED lines=16> */
.L_x_3765:
        /* <DEDUP_REMOVED lines=16> */
.L_x_3766:
[----:B--2---:R-:W-:-:S05]  /*149b0*/  IMAD R0, R0, c[0x0][0x538], RZ ;  /* 0x00014e0000007a24 */ /* 0x004fca00078e02ff */
[----:B------:R-:W-:-:S04]  /*149c0*/  IADD3 R8, R0, R8, RZ ;  /* 0x0000000800087210 */ /* 0x000fc80007ffe0ff */
[----:B------:R-:W-:-:S13]  /*149d0*/  ISETP.GT.AND P0, PT, R8, R9, PT ;  /* 0x000000090800720c */ /* 0x000fda0003f04270 */
[----:B-1----:R-:W-:Y:S05]  /*149e0*/  @!P0 BRA `(.L_x_3695) ;  /* 0xfffffdc000008947 */ /* 0x002fea000383ffff */
.L_x_3691:
[----:B------:R-:W-:-:S05]  /*149f0*/  IADD3 R8, -R0, R8, RZ ;  /* 0x0000000800087210 */ /* 0x000fca0007ffe1ff */
[----:B------:R-:W-:-:S05]  /*14a00*/  IMAD R0, R4, c[0x0][0x538], R8 ;  /* 0x00014e0004007a24 */ /* 0x000fca00078e0208 */
[----:B------:R-:W-:Y:S01]  /*14a10*/  ISETP.GT.AND P0, PT, R0, R9, PT ;  /* 0x000000090000720c */ /* 0x000fe20003f04270 */
[----:B------:R-:W-:-:S12]  /*14a20*/  BRA.DIV ~URZ, `(.L_x_3696) ;  /* 0x000037a27f007947 */ /* 0x000fd8000b800000 */
[----:B------:R-:W-:-:S04]  /*14a30*/  VOTE.ANY R5, PT, !P0 ;  /* 0x0000000000057806 */ /* 0x000fc800040e0100 */
.L_x_3767:
[----:B------:R-:W2:Y:S02]  /*14a40*/  POPC R0, R5 ;  /* 0x0000000500007309 */ /* 0x000ea40000000000 */
[----:B--2---:R-:W-:Y:S01]  /*14a50*/  IADD3 R215, R0, R215, RZ ;  /* 0x000000d700d77210 */ /* 0x004fe20007ffe0ff */
[----:B------:R-:W-:Y:S05]  /*14a60*/  BRA.DIV ~URZ, `(.L_x_3697) ;  /* 0x000037b27f007947 */ /* 0x000fea000b800000 */
[----:B------:R2:W3:Y:S04]  /*14a70*/  SHFL.IDX PT, R10, R6, R0, 0x1f ;  /* 0x00001f00060a7589 */ /* 0x0004e800000e0000 */
[----:B------:R2:W4:Y:S02]  /*14a80*/  SHFL.IDX PT, R7, R7, R0, 0x1f ;  /* 0x00001f0007077589 */ /* 0x00052400000e0000 */
.L_x_3768:
[----:B------:R-:W-:Y:S01]  /*14a90*/  ISETP.NE.AND P0, PT, R5, RZ, PT ;  /* 0x000000ff0500720c */ /* 0x000fe20003f05270 */
[----:B------:R-:W-:-:S12]  /*14aa0*/  BSSY B0, `(.L_x_3698) ;  /* 0x0000005000007945 */ /* 0x000fd80003800000 */
[----:B------:R-:W-:Y:S05]  /*14ab0*/  @!P0 BRA `(.L_x_3699) ;  /* 0x0000003000008947 */ /* 0x000fea0003800000 */
[----:B--2---:R-:W-:Y:S01]  /*14ac0*/  IADD3 R0, R0, -0x1, RZ ;  /* 0xffffffff00007810 */ /* 0x004fe20007ffe0ff */
[----:B------:R-:W-:Y:S05]  /*14ad0*/  BRA.DIV ~URZ, `(.L_x_3700) ;  /* 0x000038127f007947 */ /* 0x000fea000b800000 */
[----:B------:R2:W1:Y:S02]  /*14ae0*/  SHFL.IDX PT, R11, R4, R0, 0x1f ;  /* 0x00001f00040b7589 */ /* 0x00046400000e0000 */
.L_x_3699:
[----:B------:R-:W-:Y:S05]  /*14af0*/  BSYNC B0 ;  /* 0x0000000000007941 */ /* 0x000fea0003800000 */
.L_x_3698:
        /* <DEDUP_REMOVED lines=66> */
.L_x_3702:
        /* <DEDUP_REMOVED lines=66> */
.L_x_3703:
[----:B------:R-:W-:Y:S05]  /*15340*/  BSYNC B0 ;  /* 0x0000000000007941 */ /* 0x000fea0003800000 */
.L_x_3701:
[----:B------:R-:W-:-:S04]  /*15350*/  LOP3.LUT R0, RZ, R0, RZ, 0x33, !PT ;  /* 0x00000000ff007212 */ /* 0x000fc800078e33ff */
[----:B------:R-:W-:Y:S01]  /*15360*/  IADD3 R213, R0, R10, RZ ;  /* 0x0000000a00d57210 */ /* 0x000fe20007ffe0ff */
[----:B------:R-:W-:Y:S05]  /*15370*/  BRA `(.L_x_3704) ;  /* 0x0000004000007947 */ /* 0x000fea0003800000 */
.L_x_3692:
[----:B------:R-:W-:Y:S01]  /*15380*/  IMAD.MOV.U32 R212, RZ, RZ, R9 ;  /* 0x000000ffffd47224 */ /* 0x000fe200078e0009 */
[----:B------:R-:W-:Y:S01]  /*15390*/  MOV R214, RZ ;  /* 0x000000ff00d67202 */ /* 0x000fe20000000f00 */
[----:B------:R-:W-:Y:S01]  /*153a0*/  IMAD.MOV.U32 R213, RZ, RZ, RZ ;  /* 0x000000ffffd57224 */ /* 0x000fe200078e00ff */
[----:B------:R-:W-:Y:S02]  /*153b0*/  MOV R215, c[0x0][0x53c] ;  /* 0x00014f0000d77a02 */ /* 0x000fe40000000f00 */
.L_x_3704:
[----:B------:R-:W-:Y:S05]  /*153c0*/  BSYNC B1 ;  /* 0x0000000000017941 */ /* 0x000fea0003800000 */
.L_x_3690:
[----:B------:R-:W-:Y:S01]  /*153d0*/  WARPSYNC 0xffffffff ;  /* 0xffffffff00007948 */ /* 0x000fe20003800000 */
[----:B------:R-:W-:Y:S01]  /*153e0*/  BAR.SYNC.DEFER_BLOCKING 0x4, 0x100 ;  /* 0x0104000000007b1d */ /* 0x000fe20000010000 */
[----:B------:R-:W-:-:S13]  /*153f0*/  ISETP.NE.AND P0, PT, R12, RZ, PT ;  /* 0x000000ff0c00720c */ /* 0x000fda0003f05270 */
[----:B------:R2:W-:Y:S04]  /*15400*/  @!P0 STS.128 [0x18100], R212 ;  /* 0x018100d4ff008388 */ /* 0x0005e80000000c00 */
[----:B------:R-:W-:Y:S06]  /*15410*/  BAR.ARV 0x5, 0x100 ;  /* 0x0144000000007b1d */ /* 0x000fec0000002000 */
.L_x_3685:
[----:B----4-:R-:W-:-:S13]  /*15420*/  ISETP.GE.AND P0, PT, R215, c[0x0][0x53c], PT ;  /* 0x00014f00d7007a0c */ /* 0x010fda0003f06270 */
[----:B-123--:R-:W-:Y:S01]  /*15430*/  @P0 CALL.REL.NOINC `(.L_x_3705) ;  /* 0x0000001000000944 */ /* 0x00efe20003c00000 */
[----:B------:R-:W-:Y:S05]  /*15440*/  BRA `(.L_x_3706) ;  /* 0xfffec60000007947 */ /* 0x000fea000383ffff */
.L_x_3705:
[----:B------:R-:W-:Y:S05]  /*15450*/  EXIT ;  /* 0x000000000000794d */ /* 0x000fea0003800000 */
.L_x_3529:
[----:B------:R-:W-:Y:S01]  /*15460*/  IMAD.MOV.U32 R0, RZ, RZ, R5 ;  /* 0x000000ffff007224 */ /* 0x000fe200078e0005 */
[----:B------:R-:W-:Y:S02]  /*15470*/  MOV R2, 0x1 ;  /* 0x0000000100027802 */ /* 0x000fe40000000f00 */
[----:B------:R-:W-:Y:S02]  /*15480*/  MOV R3, 0x154a0 ;  /* 0x000154a000037802 */ /* 0x000fe40000000f00 */
[----:B-1----:R-:W-:Y:S05]  /*15490*/  CALL.REL.NOINC `($__internal_62_$__cuda_sm70_shflsync_up_p) ;  /* 0x00002f8000007944 */ /* 0x002fea0003c00000 */
[----:B------:R-:W-:Y:S01]  /*154a0*/  MOV R0, R4 ;  /* 0x0000000400007202 */ /* 0x000fe20000000f00 */
[----:B------:R-:W-:Y:S05]  /*154b0*/  BRA `(.L_x_3707) ;  /* 0xfffeaf8000007947 */ /* 0x000fea000383ffff */
.L_x_3530:
[----:B------:R-:W-:Y:S01]  /*154c0*/  IMAD.MOV.U32 R0, RZ, RZ, R5 ;  /* 0x000000ffff007224 */ /* 0x000fe200078e0005 */
[----:B------:R-:W-:Y:S02]  /*154d0*/  MOV R2, 0x2 ;  /* 0x0000000200027802 */ /* 0x000fe40000000f00 */
[----:B------:R-:W-:Y:S02]  /*154e0*/  MOV R3, 0x15500 ;  /* 0x0001550000037802 */ /* 0x000fe40000000f00 */
[----:B-1----:R-:W-:Y:S05]  /*154f0*/  CALL.REL.NOINC `($__internal_62_$__cuda_sm70_shflsync_up_p) ;  /* 0x00002f2000007944 */ /* 0x002fea0003c00000 */
[----:B------:R-:W-:Y:S01]  /*15500*/  SEL R0, R4, RZ, P4 ;  /* 0x000000ff04007207 */ /* 0x000fe20002000000 */
[----:B------:R-:W-:Y:S01]  /*15510*/  IMAD.MOV.U32 R2, RZ, RZ, 0x4 ;  /* 0x00000004ff027424 */ /* 0x000fe200078e00ff */
[----:B------:R-:W-:-:S03]  /*15520*/  MOV R3, 0x15550 ;  /* 0x0001555000037802 */ /* 0x000fc60000000f00 */
[----:B------:R-:W-:Y:S02]  /*15530*/  IMAD.IADD R0, R5, 0x1, R0 ;  /* 0x0000000105007824 */ /* 0x000fe400078e0200 */
[----:B------:R-:W-:Y:S05]  /*15540*/  CALL.REL.NOINC `($__internal_62_$__cuda_sm70_shflsync_up_p) ;  /* 0x00002ed000007944 */ /* 0x000fea0003c00000 */
        /* <DEDUP_REMOVED lines=12> */
[----:B------:R-:W-:Y:S02]  /*15610*/  MOV R184, 0x1f ;  /* 0x0000001f00b87802 */ /* 0x000fe40000000f00 */
[----:B------:R-:W-:Y:S01]  /*15620*/  MOV R3, 0x15660 ;  /* 0x0001566000037802 */ /* 0x000fe20000000f00 */
[----:B------:R-:W-:-:S04]  /*15630*/  IMAD.IADD R4, R0, 0x1, R4 ;  /* 0x0000000100047824 */ /* 0x000fc800078e0204 */
[----:B------:R-:W-:Y:S02]  /*15640*/  IMAD.MOV.U32 R183, RZ, RZ, R4 ;  /* 0x000000ffffb77224 */ /* 0x000fe400078e0004 */
[----:B------:R-:W-:Y:S05]  /*15650*/  CALL.REL.NOINC `($__internal_61_$__cuda_sm70_shflsync_idx_p) ;  /* 0x00002d6000007944 */ /* 0x000fea0003c00000 */
[----:B------:R-:W-:Y:S01]  /*15660*/  MOV R0, R184 ;  /* 0x000000b800007202 */ /* 0x000fe20000000f00 */
[----:B------:R-:W-:Y:S05]  /*15670*/  BRA `(.L_x_3708) ;  /* 0xfffeaec000007947 */ /* 0x000fea000383ffff */
.L_x_3532:
[----:B------:R-:W-:Y:S02]  /*15680*/  SEL R0, RZ, 0x1, P0 ;  /* 0x00000001ff007807 */ /* 0x000fe40000000000 */
[----:B------:R-:W-:Y:S02]  /*15690*/  MOV R2, 0x156b0 ;  /* 0x000156b000027802 */ /* 0x000fe40000000f00 */
[----:B-1----:R-:W-:Y:S05]  /*156a0*/  CALL.REL.NOINC `($__internal_63_$__cuda_sm70_votesync_ballot) ;  /* 0x00002de000007944 */ /* 0x002fea0003c00000 */
[----:B------:R-:W-:Y:S01]  /*156b0*/  MOV R6, R0 ;  /* 0x0000000000067202 */ /* 0x000fe20000000f00 */
[----:B------:R-:W-:Y:S05]  /*156c0*/  BRA `(.L_x_3709) ;  /* 0xfffeaf0000007947 */ /* 0x000fea000383ffff */
.L_x_3533:
[----:B------:R-:W-:Y:S01]  /*156d0*/  IMAD.MOV.U32 R183, RZ, RZ, R9 ;  /* 0x000000ffffb77224 */ /* 0x000fe200078e0009 */
[----:B------:R-:W-:Y:S01]  /*156e0*/  MOV R2, R0 ;  /* 0x0000000000027202 */ /* 0x000fe20000000f00 */
[----:B------:R-:W-:Y:S01]  /*156f0*/  IMAD.MOV.U32 R184, RZ, RZ, 0x1f ;  /* 0x0000001fffb87424 */ /* 0x000fe200078e00ff */
[----:B------:R-:W-:Y:S02]  /*15700*/  MOV R3, 0x15720 ;  /* 0x0001572000037802 */ /* 0x000fe40000000f00 */
[----:B------:R-:W-:Y:S05]  /*15710*/  CALL.REL.NOINC `($__internal_61_$__cuda_sm70_shflsync_idx_p) ;  /* 0x00002ca000007944 */ /* 0x000fea0003c00000 */
[----:B------:R-:W-:Y:S01]  /*15720*/  IMAD.MOV.U32 R12, RZ, RZ, R184 ;  /* 0x000000ffff0c7224 */ /* 0x000fe200078e00b8 */
[----:B------:R-:W-:Y:S01]  /*15730*/  MOV R183, R8 ;  /* 0x0000000800b77202 */ /* 0x000fe20000000f00 */
[----:B------:R-:W-:Y:S01]  /*15740*/  IMAD.MOV.U32 R5, RZ, RZ, RZ ;  /* 0x000000ffff057224 */ /* 0x000fe200078e00ff */
[----:B------:R-:W-:Y:S01]  /*15750*/  MOV R2, R0 ;  /* 0x0000000000027202 */ /* 0x000fe20000000f00 */
[----:B------:R-:W-:Y:S01]  /*15760*/  IMAD.MOV.U32 R184, RZ, RZ, 0x1f ;  /* 0x0000001fffb87424 */ /* 0x000fe200078e00ff */
[----:B------:R-:W-:-:S02]  /*15770*/  MOV R3, 0x15790 ;  /* 0x0001579000037802 */ /* 0x000fc40000000f00 */
[----:B------:R-:W-:Y:S05]  /*15780*/  CALL.REL.NOINC `($__internal_61_$__cuda_sm70_shflsync_idx_p) ;  /* 0x00002c3000007944 */ /* 0x000fea0003c00000 */
[----:B------:R-:W-:Y:S01]  /*15790*/  MOV R9, R184 ;  /* 0x000000b800097202 */ /* 0x000fe20000000f00 */
[----:B------:R-:W-:Y:S05]  /*157a0*/  BRA `(.L_x_3710) ;  /* 0xfffeae8000007947 */ /* 0x000fea000383ffff */
.L_x_3536:
[----:B------:R-:W-:Y:S01]  /*157b0*/  IMAD.MOV.U32 R183, RZ, RZ, R4 ;  /* 0x000000ffffb77224 */ /* 0x000fe200078e0004 */
[----:B------:R-:W-:Y:S01]  /*157c0*/  MOV R2, R0 ;  /* 0x0000000000027202 */ /* 0x000fe20000000f00 */
[----:B------:R-:W-:Y:S01]  /*157d0*/  IMAD.MOV.U32 R184, RZ, RZ, 0x1f ;  /* 0x0000001fffb87424 */ /* 0x000fe200078e00ff */
[----:B------:R-:W-:-:S02]  /*157e0*/  MOV R3, 0x15800 ;  /* 0x0001580000037802 */ /* 0x000fc40000000f00 */
[----:B--23--:R-:W-:Y:S05]  /*157f0*/  CALL.REL.NOINC `($__internal_61_$__cuda_sm70_shflsync_idx_p) ;  /* 0x00002bc000007944 */ /* 0x00cfea0003c00000 */
[----:B------:R-:W-:Y:S01]  /*15800*/  MOV R5, R184 ;  /* 0x000000b800057202 */ /* 0x000fe20000000f00 */
[----:B------:R-:W-:Y:S05]  /*15810*/  BRA `(.L_x_3535) ;  /* 0xfffeae7000007947 */ /* 0x000fea000383ffff */
.L_x_3555:
[----:B------:R-:W-:Y:S01]  /*15820*/  IMAD.MOV.U32 R183, RZ, RZ, R9 ;  /* 0x000000ffffb77224 */ /* 0x000fe200078e0009 */
[----:B------:R-:W-:Y:S01]  /*15830*/  MOV R2, RZ ;  /* 0x000000ff00027202 */ /* 0x000fe20000000f00 */
[----:B------:R-:W-:Y:S01]  /*15840*/  IMAD.MOV.U32 R184, RZ, RZ, 0x181f ;  /* 0x0000181fffb87424 */ /* 0x000fe200078e00ff */
[----:B------:R-:W-:-:S02]  /*15850*/  MOV R3, 0x15870 ;  /* 0x0001587000037802 */ /* 0x000fc40000000f00 */
[----:B-----5:R-:W-:Y:S05]  /*15860*/  CALL.REL.NOINC `($__internal_61_$__cuda_sm70_shflsync_idx_p) ;  /* 0x00002b5000007944 */ /* 0x020fea0003c00000 */
[----:B------:R-:W-:Y:S01]  /*15870*/  MOV R8, R184 ;  /* 0x000000b800087202 */ /* 0x000fe20000000f00 */
[----:B------:R-:W-:Y:S05]  /*15880*/  BRA `(.L_x_3711) ;  /* 0xfffed12000007947 */ /* 0x000fea000383ffff */
.L_x_3556:
[----:B------:R-:W-:Y:S01]  /*15890*/  IMAD.MOV.U32 R183, RZ, RZ, R12 ;  /* 0x000000ffffb77224 */ /* 0x000fe200078e000c */
[----:B------:R-:W-:Y:S01]  /*158a0*/  MOV R2, RZ ;  /* 0x000000ff00027202 */ /* 0x000fe20000000f00 */
[----:B------:R-:W-:Y:S01]  /*158b0*/  IMAD.MOV.U32 R184, RZ, RZ, 0x181f ;  /* 0x0000181fffb87424 */ /* 0x000fe200078e00ff */
[----:B------:R-:W-:-:S02]  /*158c0*/  MOV R3, 0x158e0 ;  /* 0x000158e000037802 */ /* 0x000fc40000000f00 */
[----:B-12--5:R-:W-:Y:S05]  /*158d0*/  CALL.REL.NOINC `($__internal_61_$__cuda_sm70_shflsync_idx_p) ;  /* 0x00002ae000007944 */ /* 0x026fea0003c00000 */
[----:B------:R-:W-:Y:S01]  /*158e0*/  MOV R0, R184 ;  /* 0x000000b800007202 */ /* 0x000fe20000000f00 */
[----:B------:R-:W-:Y:S05]  /*158f0*/  BRA `(.L_x_3712) ;  /* 0xfffed0d000007947 */ /* 0x000fea000383ffff */
.L_x_3559:
[----:B------:R-:W-:Y:S01]  /*15900*/  IMAD.MOV.U32 R183, RZ, RZ, R9 ;  /* 0x000000ffffb77224 */ /* 0x000fe200078e0009 */
[----:B--2---:R-:W-:Y:S01]  /*15910*/  MOV R2, 0x1 ;  /* 0x0000000100027802 */ /* 0x004fe20000000f00 */
[----:B------:R-:W-:Y:S01]  /*15920*/  IMAD.MOV.U32 R184, RZ, RZ, 0x181f ;  /* 0x0000181fffb87424 */ /* 0x000fe200078e00ff */
[----:B------:R-:W-:-:S02]  /*15930*/  MOV R3, 0x15950 ;  /* 0x0001595000037802 */ /* 0x000fc40000000f00 */
[----:B-1-345:R-:W-:Y:S05]  /*15940*/  CALL.REL.NOINC `($__internal_61_$__cuda_sm70_shflsync_idx_p) ;  /* 0x00002a7000007944 */ /* 0x03afea0003c00000 */
[----:B------:R-:W-:Y:S01]  /*15950*/  IMAD.MOV.U32 R8, RZ, RZ, R184 ;  /* 0x000000ffff087224 */ /* 0x000fe200078e00b8 */
[----:B------:R-:W-:Y:S01]  /*15960*/  MOV R2, 0x1 ;  /* 0x0000000100027802 */ /* 0x000fe20000000f00 */
[----:B------:R-:W-:Y:S01]  /*15970*/  IMAD.MOV.U32 R183, RZ, RZ, R12 ;  /* 0x000000ffffb77224 */ /* 0x000fe200078e000c */
[----:B------:R-:W-:-:S02]  /*15980*/  MOV R184, 0x181f ;  /* 0x0000181f00b87802 */ /* 0x000fc40000000f00 */
[----:B------:R-:W-:Y:S02]  /*15990*/  MOV R3, 0x159b0 ;  /* 0x000159b000037802 */ /* 0x000fe40000000f00 */
[----:B------:R-:W-:Y:S05]  /*159a0*/  CALL.REL.NOINC `($__internal_61_$__cuda_sm70_shflsync_idx_p) ;  /* 0x00002a1000007944 */ /* 0x000fea0003c00000 */
[----:B------:R-:W-:Y:S01]  /*159b0*/  MOV R0, R184 ;  /* 0x000000b800007202 */ /* 0x000fe20000000f00 */
[----:B------:R-:W-:Y:S05]  /*159c0*/  BRA `(.L_x_3713) ;  /* 0xfffed18000007947 */ /* 0x000fea000383ffff */
.L_x_3562:
[----:B------:R-:W-:Y:S01]  /*159d0*/  IMAD.MOV.U32 R183, RZ, RZ, R9 ;  /* 0x000000ffffb77224 */ /* 0x000fe200078e0009 */
[----:B-1----:R-:W-:Y:S01]  /*159e0*/  MOV R2, 0x2 ;  /* 0x0000000200027802 */ /* 0x002fe20000000f00 */
[----:B------:R-:W-:Y:S01]  /*159f0*/  IMAD.MOV.U32 R184, RZ, RZ, 0x181f ;  /* 0x0000181fffb87424 */ /* 0x000fe200078e00ff */
[----:B------:R-:W-:Y:S02]  /*15a00*/  MOV R3, 0x15a20 ;  /* 0x00015a2000037802 */ /* 0x000fe40000000f00 */
[----:B--2345:R-:W-:Y:S05]  /*15a10*/  CALL.REL.NOINC `($__internal_61_$__cuda_sm70_shflsync_idx_p) ;  /* 0x000029a000007944 */ /* 0x03cfea0003c00000 */
[----:B------:R-:W-:Y:S01]  /*15a20*/  MOV R8, R184 ;  /* 0x000000b800087202 */ /* 0x000fe20000000f00 */
[----:B------:R-:W-:Y:S05]  /*15a30*/  BRA `(.L_x_3714) ;  /* 0xfffed27000007947 */ /* 0x000fea000383ffff */
.L_x_3563:
[----:B------:R-:W-:Y:S01]  /*15a40*/  IMAD.MOV.U32 R183, RZ, RZ, R12 ;  /* 0x000000ffffb77224 */ /* 0x000fe200078e000c */
[----:B------:R-:W-:Y:S01]  /*15a50*/  MOV R2, 0x2 ;  /* 0x0000000200027802 */ /* 0x000fe20000000f00 */
[----:B------:R-:W-:Y:S01]  /*15a60*/  IMAD.MOV.U32 R184, RZ, RZ, 0x181f ;  /* 0x0000181fffb87424 */ /* 0x000fe200078e00ff */
[----:B------:R-:W-:Y:S02]  /*15a70*/  MOV R3, 0x15a90 ;  /* 0x00015a9000037802 */ /* 0x000fe40000000f00 */
[----:B-12345:R-:W-:Y:S05]  /*15a80*/  CALL.REL.NOINC `($__internal_61_$__cuda_sm70_shflsync_idx_p) ;  /* 0x0000293000007944 */ /* 0x03efea0003c00000 */
[----:B------:R-:W-:Y:S01]  /*15a90*/  MOV R0, R184 ;  /* 0x000000b800007202 */ /* 0x000fe20000000f00 */
[----:B------:R-:W-:Y:S05]  /*15aa0*/  BRA `(.L_x_3715) ;  /* 0xfffed22000007947 */ /* 0x000fea000383ffff */
.L_x_3566:
[----:B------:R-:W-:Y:S01]  /*15ab0*/  IMAD.MOV.U32 R183, RZ, RZ, R9 ;  /* 0x000000ffffb77224 */ /* 0x000fe200078e0009 */
[----:B-1----:R-:W-:Y:S01]  /*15ac0*/  MOV R2, 0x3 ;  /* 0x0000000300027802 */ /* 0x002fe20000000f00 */
[----:B------:R-:W-:Y:S01]  /*15ad0*/  IMAD.MOV.U32 R184, RZ, RZ, 0x181f ;  /* 0x0000181fffb87424 */ /* 0x000fe200078e00ff */
[----:B------:R-:W-:-:S02]  /*15ae0*/  MOV R3, 0x15b00 ;  /* 0x00015b0000037802 */ /* 0x000fc40000000f00 */
[----:B--2345:R-:W-:Y:S05]  /*15af0*/  CALL.REL.NOINC `($__internal_61_$__cuda_sm70_shflsync_idx_p) ;  /* 0x000028c000007944 */ /* 0x03cfea0003c00000 */
        /* <DEDUP_REMOVED lines=8> */
.L_x_3569:
[----:B------:R-:W-:Y:S01]  /*15b80*/  IMAD.MOV.U32 R183, RZ, RZ, R5 ;  /* 0x000000ffffb77224 */ /* 0x000fe200078e0005 */
[----:B------:R-:W-:Y:S01]  /*15b90*/  MOV R2, RZ ;  /* 0x000000ff00027202 */ /* 0x000fe20000000f00 */
[----:B------:R-:W-:Y:S01]  /*15ba0*/  IMAD.MOV.U32 R184, RZ, RZ, 0x181f ;  /* 0x0000181fffb87424 */ /* 0x000fe200078e00ff */
[----:B------:R-:W-:Y:S02]  /*15bb0*/  MOV R3, 0x15bd0 ;  /* 0x00015bd000037802 */ /* 0x000fe40000000f00 */
[----:B------:R-:W-:Y:S05]  /*15bc0*/  CALL.REL.NOINC `($__internal_61_$__cuda_sm70_shflsync_idx_p) ;  /* 0x000027f000007944 */ /* 0x000fea0003c00000 */
[----:B------:R-:W-:Y:S01]  /*15bd0*/  MOV R4, R184 ;  /* 0x000000b800047202 */ /* 0x000fe20000000f00 */
[----:B------:R-:W-:Y:S05]  /*15be0*/  BRA `(.L_x_3717) ;  /* 0xfffee80000007947 */ /* 0x000fea000383ffff */
.L_x_3570:
[----:B------:R-:W-:Y:S01]  /*15bf0*/  IMAD.MOV.U32 R183, RZ, RZ, R12 ;  /* 0x000000ffffb77224 */ /* 0x000fe200078e000c */
[----:B------:R-:W-:Y:S01]  /*15c00*/  MOV R2, RZ ;  /* 0x000000ff00027202 */ /* 0x000fe20000000f00 */
[----:B------:R-:W-:Y:S01]  /*15c10*/  IMAD.MOV.U32 R184, RZ, RZ, 0x181f ;  /* 0x0000181fffb87424 */ /* 0x000fe200078e00ff */
[----:B------:R-:W-:Y:S02]  /*15c20*/  MOV R3, 0x15c40 ;  /* 0x00015c4000037802 */ /* 0x000fe40000000f00 */
[----:B-12---:R-:W-:Y:S05]  /*15c30*/  CALL.REL.NOINC `($__internal_61_$__cuda_sm70_shflsync_idx_p) ;  /* 0x0000278000007944 */ /* 0x006fea0003c00000 */
        /* <DEDUP_REMOVED lines=22> */
[----:B-1----:R-:W-:Y:S05]  /*15da0*/  CALL.REL.NOINC `($__internal_61_$__cuda_sm70_shflsync_idx_p) ;  /* 0x0000261000007944 */ /* 0x002fea0003c00000 */
        /* <DEDUP_REMOVED lines=8> */
.L_x_3571:
[----:B------:R-:W-:Y:S01]  /*15e30*/  IMAD.MOV.U32 R183, RZ, RZ, R4 ;  /* 0x000000ffffb77224 */ /* 0x000fe200078e0004 */
[----:B------:R-:W-:Y:S01]  /*15e40*/  MOV R2, RZ ;  /* 0x000000ff00027202 */ /* 0x000fe20000000f00 */
[----:B------:R-:W-:Y:S01]  /*15e50*/  IMAD.MOV.U32 R184, RZ, RZ, 0x1c1f ;  /* 0x00001c1fffb87424 */ /* 0x000fe200078e00ff */
[----:B------:R-:W-:Y:S02]  /*15e60*/  MOV R3, 0x15e80 ;  /* 0x00015e8000037802 */ /* 0x000fe40000000f00 */
[----:B------:R-:W-:Y:S05]  /*15e70*/  CALL.REL.NOINC `($__internal_61_$__cuda_sm70_shflsync_idx_p) ;  /* 0x0000254000007944 */ /* 0x000fea0003c00000 */
[----:B------:R-:W-:Y:S01]  /*15e80*/  MOV R3, R184 ;  /* 0x000000b800037202 */ /* 0x000fe20000000f00 */
[----:B------:R-:W-:Y:S05]  /*15e90*/  BRA `(.L_x_3719) ;  /* 0xfffee8f000007947 */ /* 0x000fea000383ffff */
.L_x_3576:
[----:B------:R-:W-:Y:S01]  /*15ea0*/  IMAD.MOV.U32 R183, RZ, RZ, R4 ;  /* 0x000000ffffb77224 */ /* 0x000fe200078e0004 */
[----:B------:R-:W-:Y:S01]  /*15eb0*/  MOV R2, 0x1 ;  /* 0x0000000100027802 */ /* 0x000fe20000000f00 */
[----:B------:R-:W-:Y:S01]  /*15ec0*/  IMAD.MOV.U32 R184, RZ, RZ, 0x1c1f ;  /* 0x00001c1fffb87424 */ /* 0x000fe200078e00ff */
[----:B------:R-:W-:Y:S02]  /*15ed0*/  MOV R3, 0x15ef0 ;  /* 0x00015ef000037802 */ /* 0x000fe40000000f00 */
[----:B-1----:R-:W-:Y:S05]  /*15ee0*/  CALL.REL.NOINC `($__internal_61_$__cuda_sm70_shflsync_idx_p) ;  /* 0x000024d000007944 */ /* 0x002fea0003c00000 */
[----:B------:R-:W-:Y:S01]  /*15ef0*/  MOV R3, R184 ;  /* 0x000000b800037202 */ /* 0x000fe20000000f00 */
[----:B------:R-:W-:Y:S05]  /*15f00*/  BRA `(.L_x_3720) ;  /* 0xfffeed6000007947 */ /* 0x000fea000383ffff */
.L_x_3581:
[----:B------:R-:W-:Y:S01]  /*15f10*/  IMAD.MOV.U32 R128, RZ, RZ, R4 ;  /* 0x000000ffff807224 */ /* 0x000fe200078e0004 */
[----:B------:R-:W-:-:S02]  /*15f20*/  MOV R0, 0x2 ;  /* 0x0000000200007802 */ /* 0x000fc40000000f00 */
[----:B------:R-:W-:Y:S02]  /*15f30*/  MOV R2, 0x15f50 ;  /* 0x00015f5000027802 */ /* 0x000fe40000000f00 */
[----:B------:R-:W-:Y:S05]  /*15f40*/  CALL.REL.NOINC `($__internal_60_$__cuda_sm70_shflsync_bfly_p) ;  /* 0x0000241000007944 */ /* 0x000fea0003c00000 */
[----:B------:R-:W-:Y:S05]  /*15f50*/  BRA `(.L_x_3721) ;  /* 0xfffef3c000007947 */ /* 0x000fea000383ffff */
.L_x_3582:
[----:B------:R-:W-:Y:S01]  /*15f60*/  IMAD.MOV.U32 R128, RZ, RZ, R4 ;  /* 0x000000ffff807224 */ /* 0x000fe200078e0004 */
[----:B------:R-:W-:Y:S02]  /*15f70*/  MOV R0, 0x1 ;  /* 0x0000000100007802 */ /* 0x000fe40000000f00 */
[----:B------:R-:W-:Y:S02]  /*15f80*/  MOV R2, 0x15fa0 ;  /* 0x00015fa000027802 */ /* 0x000fe40000000f00 */
[----:B------:R-:W-:Y:S05]  /*15f90*/  CALL.REL.NOINC `($__internal_60_$__cuda_sm70_shflsync_bfly_p) ;  /* 0x000023c000007944 */ /* 0x000fea0003c00000 */
[----:B------:R-:W-:Y:S01]  /*15fa0*/  FMNMX.FTZ R129, R4, R0, !PT ;  /* 0x0000000004817209 */ /* 0x000fe20007810000 */
[----:B------:R-:W-:Y:S01]  /*15fb0*/  IMAD.MOV.U32 R128, RZ, RZ, R5 ;  /* 0x000000ffff807224 */ /* 0x000fe200078e0005 */
[----:B------:R-:W-:Y:S01]  /*15fc0*/  MOV R2, 0x15ff0 ;  /* 0x00015ff000027802 */ /* 0x000fe20000000f00 */
[----:B------:R-:W-:Y:S02]  /*15fd0*/  IMAD.MOV.U32 R0, RZ, RZ, 0x2 ;  /* 0x00000002ff007424 */ /* 0x000fe400078e00ff */
[----:B------:R-:W-:Y:S05]  /*15fe0*/  CALL.REL.NOINC `($__internal_60_$__cuda_sm70_shflsync_bfly_p) ;  /* 0x0000237000007944 */ /* 0x000fea0003c00000 */
[----:B------:R-:W-:Y:S01]  /*15ff0*/  FMNMX.FTZ R5, R5, R0, !PT ;  /* 0x0000000005057209 */ /* 0x000fe20007810000 */
[----:B------:R-:W-:Y:S01]  /*16000*/  IMAD.MOV.U32 R0, RZ, RZ, 0x1 ;  /* 0x00000001ff007424 */ /* 0x000fe200078e00ff */
[----:B------:R-:W-:-:S03]  /*16010*/  MOV R2, 0x16040 ;  /* 0x0001604000027802 */ /* 0x000fc60000000f00 */
[----:B------:R-:W-:Y:S02]  /*16020*/  IMAD.MOV.U32 R128, RZ, RZ, R5 ;  /* 0x000000ffff807224 */ /* 0x000fe400078e0005 */
[----:B------:R-:W-:Y:S05]  /*16030*/  CALL.REL.NOINC `($__internal_60_$__cuda_sm70_shflsync_bfly_p) ;  /* 0x0000232000007944 */ /* 0x000fea0003c00000 */
[----:B------:R-:W-:Y:S01]  /*16040*/  MOV R3, R0 ;  /* 0x0000000000037202 */ /* 0x000fe20000000f00 */
[----:B------:R-:W-:Y:S05]  /*16050*/  BRA `(.L_x_3722) ;  /* 0xfffef33000007947 */ /* 0x000fea000383ffff */
.L_x_3590:
[----:B------:R-:W-:Y:S01]  /*16060*/  MOV R2, RZ ;  /* 0x000000ff00027202 */ /* 0x000fe20000000f00 */
[----:B------:R-:W-:Y:S01]  /*16070*/  IMAD.MOV.U32 R183, RZ, RZ, R5 ;  /* 0x000000ffffb77224 */ /* 0x000fe200078e0005 */
[----:B------:R-:W-:Y:S01]  /*16080*/  MOV R3, 0x160b0 ;  /* 0x000160b000037802 */ /* 0x000fe20000000f00 */
[----:B------:R-:W-:Y:S02]  /*16090*/  IMAD.MOV.U32 R184, RZ, RZ, 0x181f ;  /* 0x0000181fffb87424 */ /* 0x000fe400078e00ff */
[----:B-1234-:R-:W-:Y:S05]  /*160a0*/  CALL.REL.NOINC `($__internal_61_$__cuda_sm70_shflsync_idx_p) ;  /* 0x0000231000007944 */ /* 0x01efea0003c00000 */
[----:B------:R-:W-:Y:S01]  /*160b0*/  MOV R4, R184 ;  /* 0x000000b800047202 */ /* 0x000fe20000000f00 */
[----:B------:R-:W-:-:S05]  /*160c0*/  BRA `(.L_x_3723) ;  /* 0xffff081000007947 */ /* 0x000fca000383ffff */
.L_x_3591:
[----:B------:R-:W-:Y:S01]  /*160d0*/  MOV R2, RZ ;  /* 0x000000ff00027202 */ /* 0x000fe20000000f00 */
[----:B------:R-:W-:Y:S01]  /*160e0*/  IMAD.MOV.U32 R183, RZ, RZ, R13 ;  /* 0x000000ffffb77224 */ /* 0x000fe200078e000d */
[----:B------:R-:W-:Y:S01]  /*160f0*/  MOV R3, 0x16120 ;  /* 0x0001612000037802 */ /* 0x000fe20000000f00 */
[----:B------:R-:W-:Y:S02]  /*16100*/  IMAD.MOV.U32 R184, RZ, RZ, 0x181f ;  /* 0x0000181fffb87424 */ /* 0x000fe400078e00ff */
[----:B-1234-:R-:W-:Y:S05]  /*16110*/  CALL.REL.NOINC `($__internal_61_$__cuda_sm70_shflsync_idx_p) ;  /* 0x000022a000007944 */ /* 0x01efea0003c00000 */
        /* <DEDUP_REMOVED lines=22> */
[----:B------:R-:W-:Y:S05]  /*16280*/  CALL.REL.NOINC `($__internal_61_$__cuda_sm70_shflsync_idx_p) ;  /* 0x0000213000007944 */ /* 0x000fea0003c00000 */
[----:B------:R-:W-:Y:S01]  /*16290*/  MOV R2, 0x1 ;  /* 0x0000000100027802 */ /* 0x000fe20000000f00 */
[----:B------:R-:W-:Y:S01]  /*162a0*/  IMAD.MOV.U32 R4, RZ, RZ, R184 ;  /* 0x000000ffff047224 */ /* 0x000fe200078e00b8 */
[----:B------:R-:W-:Y:S01]  /*162b0*/  MOV R184, 0x181f ;  /* 0x0000181f00b87802 */ /* 0x000fe20000000f00 */
[----:B------:R-:W-:Y:S01]  /*162c0*/  IMAD.MOV.U32 R183, RZ, RZ, R13 ;  /* 0x000000ffffb77224 */ /* 0x000fe200078e000d */
[----:B------:R-:W-:Y:S02]  /*162d0*/  MOV R3, 0x162f0 ;  /* 0x000162f000037802 */ /* 0x000fe40000000f00 */
[----:B------:R-:W-:Y:S05]  /*162e0*/  CALL.REL.NOINC `($__internal_61_$__cuda_sm70_shflsync_idx_p) ;  /* 0x000020d000007944 */ /* 0x000fea0003c00000 */
[----:B------:R-:W-:Y:S01]  /*162f0*/  MOV R0, R184 ;  /* 0x000000b800007202 */ /* 0x000fe20000000f00 */
[----:B------:R-:W-:-:S05]  /*16300*/  BRA `(.L_x_3724) ;  /* 0xffff072000007947 */ /* 0x000fca000383ffff */
.L_x_3594:
[----:B------:R-:W-:Y:S01]  /*16310*/  MOV R2, RZ ;  /* 0x000000ff00027202 */ /* 0x000fe20000000f00 */
[----:B------:R-:W-:Y:S01]  /*16320*/  IMAD.MOV.U32 R183, RZ, RZ, R129 ;  /* 0x000000ffffb77224 */ /* 0x000fe200078e0081 */
[----:B------:R-:W-:Y:S01]  /*16330*/  MOV R3, 0x16360 ;  /* 0x0001636000037802 */ /* 0x000fe20000000f00 */
[----:B------:R-:W-:Y:S02]  /*16340*/  IMAD.MOV.U32 R184, RZ, RZ, 0x181f ;  /* 0x0000181fffb87424 */ /* 0x000fe400078e00ff */
[----:B------:R-:W-:Y:S05]  /*16350*/  CALL.REL.NOINC `($__internal_61_$__cuda_sm70_shflsync_idx_p) ;  /* 0x0000206000007944 */ /* 0x000fea0003c00000 */
[----:B------:R-:W-:Y:S01]  /*16360*/  MOV R128, R184 ;  /* 0x000000b800807202 */ /* 0x000fe20000000f00 */
[----:B------:R-:W-:-:S05]  /*16370*/  BRA `(.L_x_3725) ;  /* 0xffff141000007947 */ /* 0x000fca000383ffff */
.L_x_3595:
[----:B------:R-:W-:Y:S01]  /*16380*/  MOV R2, RZ ;  /* 0x000000ff00027202 */ /* 0x000fe20000000f00 */
[----:B------:R-:W-:Y:S01]  /*16390*/  IMAD.MOV.U32 R183, RZ, RZ, R139 ;  /* 0x000000ffffb77224 */ /* 0x000fe200078e008b */
[----:B------:R-:W-:Y:S01]  /*163a0*/  MOV R3, 0x163d0 ;  /* 0x000163d000037802 */ /* 0x000fe20000000f00 */
[----:B------:R-:W-:Y:S02]  /*163b0*/  IMAD.MOV.U32 R184, RZ, RZ, 0x181f ;  /* 0x0000181fffb87424 */ /* 0x000fe400078e00ff */
[----:B-12---:R-:W-:Y:S05]  /*163c0*/  CALL.REL.NOINC `($__internal_61_$__cuda_sm70_shflsync_idx_p) ;  /* 0x00001ff000007944 */ /* 0x006fea0003c00000 */
        /* <DEDUP_REMOVED lines=31> */
.L_x_3596:
[----:B------:R-:W-:Y:S01]  /*165c0*/  MOV R2, RZ ;  /* 0x000000ff00027202 */ /* 0x000fe20000000f00 */
[----:B------:R-:W-:Y:S01]  /*165d0*/  IMAD.MOV.U32 R183, RZ, RZ, R128 ;  /* 0x000000ffffb77224 */ /* 0x000fe200078e0080 */
[----:B------:R-:W-:Y:S01]  /*165e0*/  MOV R3, 0x16610 ;  /* 0x0001661000037802 */ /* 0x000fe20000000f00 */
[----:B------:R-:W-:Y:S02]  /*165f0*/  IMAD.MOV.U32 R184, RZ, RZ, 0x1c1f ;  /* 0x00001c1fffb87424 */ /* 0x000fe400078e00ff */
[----:B------:R-:W-:Y:S05]  /*16600*/  CALL.REL.NOINC `($__internal_61_$__cuda_sm70_shflsync_idx_p) ;  /* 0x00001db000007944 */ /* 0x000fea0003c00000 */
[----:B------:R-:W-:Y:S01]  /*16610*/  MOV R3, R184 ;  /* 0x000000b800037202 */ /* 0x000fe20000000f00 */
[----:B------:R-:W-:-:S05]  /*16620*/  BRA `(.L_x_3727) ;  /* 0xffff151000007947 */ /* 0x000fca000383ffff */
.L_x_3601:
[----:B------:R-:W-:Y:S01]  /*16630*/  MOV R2, 0x1 ;  /* 0x0000000100027802 */ /* 0x000fe20000000f00 */
[----:B------:R-:W-:Y:S01]  /*16640*/  IMAD.MOV.U32 R183, RZ, RZ, R128 ;  /* 0x000000ffffb77224 */ /* 0x000fe200078e0080 */
[----:B------:R-:W-:Y:S01]  /*16650*/  MOV R3, 0x16680 ;  /* 0x0001668000037802 */ /* 0x000fe20000000f00 */
[----:B------:R-:W-:Y:S02]  /*16660*/  IMAD.MOV.U32 R184, RZ, RZ, 0x1c1f ;  /* 0x00001c1fffb87424 */ /* 0x000fe400078e00ff */
[----:B-1----:R-:W-:Y:S05]  /*16670*/  CALL.REL.NOINC `($__internal_61_$__cuda_sm70_shflsync_idx_p) ;  /* 0x00001d4000007944 */ /* 0x002fea0003c00000 */
[----:B------:R-:W-:Y:S01]  /*16680*/  MOV R3, R184 ;  /* 0x000000b800037202 */ /* 0x000fe20000000f00 */
[----:B------:R-:W-:-:S05]  /*16690*/  BRA `(.L_x_3728) ;  /* 0xffff19b000007947 */ /* 0x000fca000383ffff */
.L_x_3606:
[----:B------:R-:W-:Y:S02]  /*166a0*/  MOV R0, 0x2 ;  /* 0x0000000200007802 */ /* 0x000fe40000000f00 */
[----:B------:R-:W-:Y:S02]  /*166b0*/  MOV R2, 0x166d0 ;  /* 0x000166d000027802 */ /* 0x000fe40000000f00 */
[----:B------:R-:W-:Y:S05]  /*166c0*/  CALL.REL.NOINC `($__internal_60_$__cuda_sm70_shflsync_bfly_p) ;  /* 0x00001c9000007944 */ /* 0x000fea0003c00000 */
[----:B------:R-:W-:-:S05]  /*166d0*/  BRA `(.L_x_3729) ;  /* 0xffff207000007947 */ /* 0x000fca000383ffff */
.L_x_3607:
[----:B------:R-:W-:Y:S01]  /*166e0*/  MOV R0, 0x1 ;  /* 0x0000000100007802 */ /* 0x000fe20000000f00 */
[----:B-1----:R-:W-:Y:S01]  /*166f0*/  IMAD.MOV.U32 R128, RZ, RZ, R4 ;  /* 0x000000ffff807224 */ /* 0x002fe200078e0004 */
[----:B------:R-:W-:Y:S02]  /*16700*/  MOV R2, 0x16720 ;  /* 0x0001672000027802 */ /* 0x000fe40000000f00 */
[----:B------:R-:W-:Y:S05]  /*16710*/  CALL.REL.NOINC `($__internal_60_$__cuda_sm70_shflsync_bfly_p) ;  /* 0x00001c4000007944 */ /* 0x000fea0003c00000 */
[----:B------:R-:W-:Y:S01]  /*16720*/  IMAD.MOV.U32 R128, RZ, RZ, R5 ;  /* 0x000000ffff807224 */ /* 0x000fe200078e0005 */
[----:B------:R-:W-:Y:S01]  /*16730*/  FMNMX.FTZ R129, R4, R0, !PT ;  /* 0x0000000004817209 */ /* 0x000fe20007810000 */
[----:B------:R-:W-:Y:S01]  /*16740*/  IMAD.MOV.U32 R0, RZ, RZ, 0x2 ;  /* 0x00000002ff007424 */ /* 0x000fe200078e00ff */
[----:B------:R-:W-:Y:S02]  /*16750*/  MOV R2, 0x16770 ;  /* 0x0001677000027802 */ /* 0x000fe40000000f00 */
[----:B------:R-:W-:Y:S05]  /*16760*/  CALL.REL.NOINC `($__internal_60_$__cuda_sm70_shflsync_bfly_p) ;  /* 0x00001bf000007944 */ /* 0x000fea0003c00000 */
[----:B------:R-:W-:Y:S01]  /*16770*/  FMNMX.FTZ R128, R5, R0, !PT ;  /* 0x0000000005807209 */ /* 0x000fe20007810000 */
[----:B------:R-:W-:Y:S01]  /*16780*/  IMAD.MOV.U32 R0, RZ, RZ, 0x1 ;  /* 0x00000001ff007424 */ /* 0x000fe200078e00ff */
[----:B------:R-:W-:Y:S02]  /*16790*/  MOV R2, 0x167b0 ;  /* 0x000167b000027802 */ /* 0x000fe40000000f00 */
[----:B------:R-:W-:Y:S05]  /*167a0*/  CALL.REL.NOINC `($__internal_60_$__cuda_sm70_shflsync_bfly_p) ;  /* 0x00001bb000007944 */ /* 0x000fea0003c00000 */
[----:B------:R-:W-:-:S05]  /*167b0*/  BRA `(.L_x_3730) ;  /* 0xffff200000007947 */ /* 0x000fca000383ffff */
.L_x_3616:
[----:B------:R-:W-:Y:S01]  /*167c0*/  MOV R2, RZ ;  /* 0x000000ff00027202 */ /* 0x000fe20000000f00 */
[----:B------:R-:W-:Y:S01]  /*167d0*/  IMAD.MOV.U32 R183, RZ, RZ, R5 ;  /* 0x000000ffffb77224 */ /* 0x000fe200078e0005 */
[----:B------:R-:W-:Y:S01]  /*167e0*/  MOV R3, 0x16810 ;  /* 0x0001681000037802 */ /* 0x000fe20000000f00 */
[----:B------:R-:W-:Y:S02]  /*167f0*/  IMAD.MOV.U32 R184, RZ, RZ, 0x181f ;  /* 0x0000181fffb87424 */ /* 0x000fe400078e00ff */
[----:B-1234-:R-:W-:Y:S05]  /*16800*/  CALL.REL.NOINC `($__internal_61_$__cuda_sm70_shflsync_idx_p) ;  /* 0x00001bb000007944 */ /* 0x01efea0003c00000 */
[----:B------:R-:W-:Y:S01]  /*16810*/  MOV R4, R184 ;  /* 0x000000b800047202 */ /* 0x000fe20000000f00 */
[----:B------:R-:W-:-:S05]  /*16820*/  BRA `(.L_x_3731) ;  /* 0xffff3bc000007947 */ /* 0x000fca000383ffff */
.L_x_3617:
        /* <DEDUP_REMOVED lines=36> */
.L_x_3620:
[----:B------:R-:W-:Y:S01]  /*16a70*/  MOV R2, RZ ;  /* 0x000000ff00027202 */ /* 0x000fe20000000f00 */
[----:B------:R-:W-:Y:S01]  /*16a80*/  IMAD.MOV.U32 R183, RZ, RZ, R129 ;  /* 0x000000ffffb77224 */ /* 0x000fe200078e0081 */
[----:B------:R-:W-:Y:S01]  /*16a90*/  MOV R3, 0x16ac0 ;  /* 0x00016ac000037802 */ /* 0x000fe20000000f00 */
[----:B------:R-:W-:Y:S02]  /*16aa0*/  IMAD.MOV.U32 R184, RZ, RZ, 0x181f ;  /* 0x0000181fffb87424 */ /* 0x000fe400078e00ff */
[----:B------:R-:W-:Y:S05]  /*16ab0*/  CALL.REL.NOINC `($__internal_61_$__cuda_sm70_shflsync_idx_p) ;  /* 0x0000190000007944 */ /* 0x000fea0003c00000 */
[----:B------:R-:W-:Y:S01]  /*16ac0*/  MOV R128, R184 ;  /* 0x000000b800807202 */ /* 0x000fe20000000f00 */
[----:B------:R-:W-:-:S05]  /*16ad0*/  BRA `(.L_x_3733) ;  /* 0xffff47c000007947 */ /* 0x000fca000383ffff */
.L_x_3621:
        /* <DEDUP_REMOVED lines=36> */
.L_x_3622:
[----:B------:R-:W-:Y:S02]  /*16d20*/  MOV R0, 0x2 ;  /* 0x0000000200007802 */ /* 0x000fe40000000f00 */
[----:B------:R-:W-:Y:S02]  /*16d30*/  MOV R2, 0x16d50 ;  /* 0x00016d5000027802 */ /* 0x000fe40000000f00 */
[----:B------:R-:W-:Y:S05]  /*16d40*/  CALL.REL.NOINC `($__internal_60_$__cuda_sm70_shflsync_bfly_p) ;  /* 0x0000161000007944 */ /* 0x000fea0003c00000 */
[----:B------:R-:W-:-:S05]  /*16d50*/  BRA `(.L_x_3735) ;  /* 0xffff4a3000007947 */ /* 0x000fca000383ffff */
.L_x_3623:
        /* <DEDUP_REMOVED lines=14> */
.L_x_3626:
[----:B------:R-:W-:Y:S01]  /*16e40*/  MOV R2, RZ ;  /* 0x000000ff00027202 */ /* 0x000fe20000000f00 */
[----:B------:R-:W-:Y:S01]  /*16e50*/  IMAD.MOV.U32 R183, RZ, RZ, R12 ;  /* 0x000000ffffb77224 */ /* 0x000fe200078e000c */
[----:B------:R-:W-:Y:S01]  /*16e60*/  MOV R3, 0x16e90 ;  /* 0x00016e9000037802 */ /* 0x000fe20000000f00 */
[----:B------:R-:W-:Y:S02]  /*16e70*/  IMAD.MOV.U32 R184, RZ, RZ, 0x181f ;  /* 0x0000181fffb87424 */ /* 0x000fe400078e00ff */
[----:B-1234-:R-:W-:Y:S05]  /*16e80*/  CALL.REL.NOINC `($__internal_61_$__cuda_sm70_shflsync_idx_p) ;  /* 0x0000153000007944 */ /* 0x01efea0003c00000 */
[----:B------:R-:W-:Y:S01]  /*16e90*/  MOV R2, R184 ;  /* 0x000000b800027202 */ /* 0x000fe20000000f00 */
[----:B------:R-:W-:-:S05]  /*16ea0*/  BRA `(.L_x_3737) ;  /* 0xffff636000007947 */ /* 0x000fca000383ffff */
.L_x_3629:
[----:B------:R-:W-:Y:S01]  /*16eb0*/  MOV R2, RZ ;  /* 0x000000ff00027202 */ /* 0x000fe20000000f00 */
[----:B------:R-:W-:Y:S01]  /*16ec0*/  IMAD.MOV.U32 R183, RZ, RZ, R129 ;  /* 0x000000ffffb77224 */ /* 0x000fe200078e0081 */
[----:B------:R-:W-:Y:S01]  /*16ed0*/  MOV R3, 0x16f00 ;  /* 0x00016f0000037802 */ /* 0x000fe20000000f00 */
[----:B------:R-:W-:Y:S02]  /*16ee0*/  IMAD.MOV.U32 R184, RZ, RZ, 0x181f ;  /* 0x0000181fffb87424 */ /* 0x000fe400078e00ff */
[----:B------:R-:W-:Y:S05]  /*16ef0*/  CALL.REL.NOINC `($__internal_61_$__cuda_sm70_shflsync_idx_p) ;  /* 0x000014c000007944 */ /* 0x000fea0003c00000 */
[----:B------:R-:W-:Y:S01]  /*16f00*/  MOV R128, R184 ;  /* 0x000000b800807202 */ /* 0x000fe20000000f00 */
[----:B------:R-:W-:-:S05]  /*16f10*/  BRA `(.L_x_3738) ;  /* 0xffff713000007947 */ /* 0x000fca000383ffff */
.L_x_3630:
[----:B------:R-:W-:Y:S01]  /*16f20*/  MOV R2, RZ ;  /* 0x000000ff00027202 */ /* 0x000fe20000000f00 */
[----:B------:R-:W-:Y:S01]  /*16f30*/  IMAD.MOV.U32 R183, RZ, RZ, R138 ;  /* 0x000000ffffb77224 */ /* 0x000fe200078e008a */
[----:B------:R-:W-:Y:S01]  /*16f40*/  MOV R3, 0x16f70 ;  /* 0x00016f7000037802 */ /* 0x000fe20000000f00 */
[----:B------:R-:W-:Y:S02]  /*16f50*/  IMAD.MOV.U32 R184, RZ, RZ, 0x181f ;  /* 0x0000181fffb87424 */ /* 0x000fe400078e00ff */
[----:B-12---:R-:W-:Y:S05]  /*16f60*/  CALL.REL.NOINC `($__internal_61_$__cuda_sm70_shflsync_idx_p) ;  /* 0x0000145000007944 */ /* 0x006fea0003c00000 */
        /* <DEDUP_REMOVED lines=20> */
[----:B--2---:R-:W-:Y:S05]  /*170b0*/  CALL.REL.NOINC `($__internal_61_$__cuda_sm70_shflsync_idx_p) ;  /* 0x0000130000007944 */ /* 0x004fea0003c00000 */
        /* <DEDUP_REMOVED lines=8> */
.L_x_3631:
[----:B------:R-:W-:Y:S01]  /*17140*/  MOV R2, RZ ;  /* 0x000000ff00027202 */ /* 0x000fe20000000f00 */
[----:B------:R-:W-:Y:S01]  /*17150*/  IMAD.MOV.U32 R183, RZ, RZ, R128 ;  /* 0x000000ffffb77224 */ /* 0x000fe200078e0080 */
[----:B------:R-:W-:Y:S01]  /*17160*/  MOV R3, 0x17190 ;  /* 0x0001719000037802 */ /* 0x000fe20000000f00 */
[----:B------:R-:W-:Y:S02]  /*17170*/  IMAD.MOV.U32 R184, RZ, RZ, 0x1c1f ;  /* 0x00001c1fffb87424 */ /* 0x000fe400078e00ff */
[----:B------:R-:W-:Y:S05]  /*17180*/  CALL.REL.NOINC `($__internal_61_$__cuda_sm70_shflsync_idx_p) ;  /* 0x0000123000007944 */ /* 0x000fea0003c00000 */
[----:B------:R-:W-:Y:S01]  /*17190*/  MOV R3, R184 ;  /* 0x000000b800037202 */ /* 0x000fe20000000f00 */
[----:B------:R-:W-:-:S05]  /*171a0*/  BRA `(.L_x_3740) ;  /* 0xffff71a000007947 */ /* 0x000fca000383ffff */
.L_x_3636:
[----:B------:R-:W-:Y:S01]  /*171b0*/  MOV R2, 0x1 ;  /* 0x0000000100027802 */ /* 0x000fe20000000f00 */
[----:B------:R-:W-:Y:S01]  /*171c0*/  IMAD.MOV.U32 R183, RZ, RZ, R128 ;  /* 0x000000ffffb77224 */ /* 0x000fe200078e0080 */
[----:B------:R-:W-:Y:S01]  /*171d0*/  MOV R3, 0x17200 ;  /* 0x0001720000037802 */ /* 0x000fe20000000f00 */
[----:B------:R-:W-:Y:S02]  /*171e0*/  IMAD.MOV.U32 R184, RZ, RZ, 0x1c1f ;  /* 0x00001c1fffb87424 */ /* 0x000fe400078e00ff */
[----:B-1----:R-:W-:Y:S05]  /*171f0*/  CALL.REL.NOINC `($__internal_61_$__cuda_sm70_shflsync_idx_p) ;  /* 0x000011c000007944 */ /* 0x002fea0003c00000 */
[----:B------:R-:W-:Y:S01]  /*17200*/  MOV R3, R184 ;  /* 0x000000b800037202 */ /* 0x000fe20000000f00 */
[----:B------:R-:W-:-:S05]  /*17210*/  BRA `(.L_x_3741) ;  /* 0xffff764000007947 */ /* 0x000fca000383ffff */
.L_x_3641:
[----:B------:R-:W-:Y:S02]  /*17220*/  MOV R0, 0x2 ;  /* 0x0000000200007802 */ /* 0x000fe40000000f00 */
[----:B------:R-:W-:Y:S02]  /*17230*/  MOV R2, 0x17250 ;  /* 0x0001725000027802 */ /* 0x000fe40000000f00 */
[----:B------:R-:W-:Y:S05]  /*17240*/  CALL.REL.NOINC `($__internal_60_$__cuda_sm70_shflsync_bfly_p) ;  /* 0x0000111000007944 */ /* 0x000fea0003c00000 */
[----:B------:R-:W-:-:S05]  /*17250*/  BRA `(.L_x_3742) ;  /* 0xffff7d0000007947 */ /* 0x000fca000383ffff */
.L_x_3642:
        /* <DEDUP_REMOVED lines=10> */
[----:B------:R-:W-:Y:S03]  /*17300*/  MOV R2, 0x17330 ;  /* 0x0001733000027802 */ /* 0x000fe60000000f00 */
[----:B------:R-:W-:Y:S02]  /*17310*/  IMAD.MOV.U32 R128, RZ, RZ, R4 ;  /* 0x000000ffff807224 */ /* 0x000fe400078e0004 */
[----:B------:R-:W-:Y:S05]  /*17320*/  CALL.REL.NOINC `($__internal_60_$__cuda_sm70_shflsync_bfly_p) ;  /* 0x0000103000007944 */ /* 0x000fea0003c00000 */
[----:B------:R-:W-:-:S05]  /*17330*/  BRA `(.L_x_3743) ;  /* 0xffff7c9000007947 */ /* 0x000fca000383ffff */
.L_x_3644:
[----:B------:R-:W-:Y:S01]  /*17340*/  IMAD.MOV.U32 R128, RZ, RZ, R187 ;  /* 0x000000ffff807224 */ /* 0x000fe200078e00bb */
[----:B------:R-:W-:-:S02]  /*17350*/  MOV R0, 0x2 ;  /* 0x0000000200007802 */ /* 0x000fc40000000f00 */
[----:B------:R-:W-:Y:S02]  /*17360*/  MOV R2, 0x17380 ;  /* 0x0001738000027802 */ /* 0x000fe40000000f00 */
[----:B------:R-:W-:Y:S05]  /*17370*/  CALL.REL.NOINC `($__internal_60_$__cuda_sm70_shflsync_bfly_p) ;  /* 0x00000fe000007944 */ /* 0x000fea0003c00000 */
[----:B------:R-:W-:Y:S05]  /*17380*/  BRA `(.L_x_3744) ;  /* 0xffff93e000007947 */ /* 0x000fea000383ffff */
.L_x_3645:
[----:B------:R-:W-:Y:S01]  /*17390*/  IMAD.MOV.U32 R128, RZ, RZ, R4 ;  /* 0x000000ffff807224 */ /* 0x000fe200078e0004 */
[----:B------:R-:W-:Y:S02]  /*173a0*/  MOV R0, 0x1 ;  /* 0x0000000100007802 */ /* 0x000fe40000000f00 */
[----:B------:R-:W-:Y:S02]  /*173b0*/  MOV R2, 0x173d0 ;  /* 0x000173d000027802 */ /* 0x000fe40000000f00 */
[----:B-1----:R-:W-:Y:S05]  /*173c0*/  CALL.REL.NOINC `($__internal_60_$__cuda_sm70_shflsync_bfly_p) ;  /* 0x00000f9000007944 */ /* 0x002fea0003c00000 */
[----:B------:R-:W-:Y:S01]  /*173d0*/  FADD.FTZ R4, R4, R0 ;  /* 0x0000000004047221 */ /* 0x000fe20000010000 */
[----:B------:R-:W-:Y:S02]  /*173e0*/  MOV R128, R190 ;  /* 0x000000be00807202 */ /* 0x000fe40000000f00 */
[----:B------:R-:W-:Y:S02]  /*173f0*/  MOV R0, 0x2 ;  /* 0x0000000200007802 */ /* 0x000fe40000000f00 */
[----:B------:R-:W-:Y:S02]  /*17400*/  MOV R2, 0x17420 ;  /* 0x0001742000027802 */ /* 0x000fe40000000f00 */
[----:B------:R-:W-:Y:S05]  /*17410*/  CALL.REL.NOINC `($__internal_60_$__cuda_sm70_shflsync_bfly_p) ;  /* 0x00000f4000007944 */ /* 0x000fea0003c00000 */
[----:B------:R-:W-:Y:S01]  /*17420*/  FADD.FTZ R5, R190, R0 ;  /* 0x00000000be057221 */ /* 0x000fe20000010000 */
[----:B------:R-:W-:Y:S02]  /*17430*/  MOV R0, 0x1 ;  /* 0x0000000100007802 */ /* 0x000fe40000000f00 */
[----:B------:R-:W-:-:S02]  /*17440*/  MOV R2, 0x17470 ;  /* 0x0001747000027802 */ /* 0x000fc40000000f00 */
[----:B------:R-:W-:Y:S02]  /*17450*/  MOV R128, R5 ;  /* 0x0000000500807202 */ /* 0x000fe40000000f00 */
[----:B------:R-:W-:Y:S05]  /*17460*/  CALL.REL.NOINC `($__internal_60_$__cuda_sm70_shflsync_bfly_p) ;  /* 0x00000ef000007944 */ /* 0x000fea0003c00000 */
[----:B------:R-:W-:Y:S01]  /*17470*/  MOV R3, R0 ;  /* 0x0000000000037202 */ /* 0x000fe20000000f00 */
[----:B------:R-:W-:Y:S05]  /*17480*/  BRA `(.L_x_3745) ;  /* 0xffff935000007947 */ /* 0x000fea000383ffff */
.L_x_3652:
[----:B--234-:R-:W-:Y:S01]  /*17490*/  IMAD.MOV.U32 R183, RZ, RZ, R9 ;  /* 0x000000ffffb77224 */ /* 0x01cfe200078e0009 */
[----:B------:R-:W-:Y:S01]  /*174a0*/  MOV R2, RZ ;  /* 0x000000ff00027202 */ /* 0x000fe20000000f00 */
[----:B------:R-:W-:Y:S01]  /*174b0*/  IMAD.MOV.U32 R184, RZ, RZ, 0x181f ;  /* 0x0000181fffb87424 */ /* 0x000fe200078e00ff */
[----:B------:R-:W-:Y:S02]  /*174c0*/  MOV R3, 0x174e0 ;  /* 0x000174e000037802 */ /* 0x000fe40000000f00 */
[----:B-1----:R-:W-:Y:S05]  /*174d0*/  CALL.REL.NOINC `($__internal_61_$__cuda_sm70_shflsync_idx_p) ;  /* 0x00000ee000007944 */ /* 0x002fea0003c00000 */
[----:B------:R-:W-:Y:S01]  /*174e0*/  MOV R8, R184 ;  /* 0x000000b800087202 */ /* 0x000fe20000000f00 */
[----:B------:R-:W-:Y:S05]  /*174f0*/  BRA `(.L_x_3746) ;  /* 0xffffaa5000007947 */ /* 0x000fea000383ffff */
.L_x_3653:
[----:B------:R-:W-:Y:S01]  /*17500*/  IMAD.MOV.U32 R183, RZ, RZ, R11 ;  /* 0x000000ffffb77224 */ /* 0x000fe200078e000b */
[----:B------:R-:W-:Y:S01]  /*17510*/  MOV R2, RZ ;  /* 0x000000ff00027202 */ /* 0x000fe20000000f00 */
[----:B------:R-:W-:Y:S01]  /*17520*/  IMAD.MOV.U32 R184, RZ, RZ, 0x181f ;  /* 0x0000181fffb87424 */ /* 0x000fe200078e00ff */
[----:B------:R-:W-:Y:S02]  /*17530*/  MOV R3, 0x17550 ;  /* 0x0001755000037802 */ /* 0x000fe40000000f00 */
[----:B-123--:R-:W-:Y:S05]  /*17540*/  CALL.REL.NOINC `($__internal_61_$__cuda_sm70_shflsync_idx_p) ;  /* 0x00000e7000007944 */ /* 0x00efea0003c00000 */
[----:B------:R-:W-:Y:S01]  /*17550*/  MOV R0, R184 ;  /* 0x000000b800007202 */ /* 0x000fe20000000f00 */
[----:B------:R-:W-:Y:S05]  /*17560*/  BRA `(.L_x_3747) ;  /* 0xffffaa0000007947 */ /* 0x000fea000383ffff */
.L_x_3656:
[----:B------:R-:W-:Y:S01]  /*17570*/  IMAD.MOV.U32 R183, RZ, RZ, R9 ;  /* 0x000000ffffb77224 */ /* 0x000fe200078e0009 */
[----:B--2---:R-:W-:Y:S01]  /*17580*/  MOV R2, 0x1 ;  /* 0x0000000100027802 */ /* 0x004fe20000000f00 */
[----:B------:R-:W-:Y:S01]  /*17590*/  IMAD.MOV.U32 R184, RZ, RZ, 0x181f ;  /* 0x0000181fffb87424 */ /* 0x000fe200078e00ff */
[----:B------:R-:W-:-:S02]  /*175a0*/  MOV R3, 0x175c0 ;  /* 0x000175c000037802 */ /* 0x000fc40000000f00 */
[----:B-1-34-:R-:W-:Y:S05]  /*175b0*/  CALL.REL.NOINC `($__internal_61_$__cuda_sm70_shflsync_idx_p) ;  /* 0x00000e0000007944 */ /* 0x01afea0003c00000 */
        /* <DEDUP_REMOVED lines=8> */
.L_x_3659:
[----:B------:R-:W-:Y:S01]  /*17640*/  IMAD.MOV.U32 R183, RZ, RZ, R9 ;  /* 0x000000ffffb77224 */ /* 0x000fe200078e0009 */
[----:B--2---:R-:W-:Y:S01]  /*17650*/  MOV R2, 0x2 ;  /* 0x0000000200027802 */ /* 0x004fe20000000f00 */
[----:B------:R-:W-:Y:S01]  /*17660*/  IMAD.MOV.U32 R184, RZ, RZ, 0x181f ;  /* 0x0000181fffb87424 */ /* 0x000fe200078e00ff */
[----:B------:R-:W-:Y:S02]  /*17670*/  MOV R3, 0x17690 ;  /* 0x0001769000037802 */ /* 0x000fe40000000f00 */
[----:B-1-34-:R-:W-:Y:S05]  /*17680*/  CALL.REL.NOINC `($__internal_61_$__cuda_sm70_shflsync_idx_p) ;  /* 0x00000d3000007944 */ /* 0x01afea0003c00000 */
[----:B------:R-:W-:Y:S01]  /*17690*/  MOV R8, R184 ;  /* 0x000000b800087202 */ /* 0x000fe20000000f00 */
[----:B------:R-:W-:Y:S05]  /*176a0*/  BRA `(.L_x_3749) ;  /* 0xffffab9000007947 */ /* 0x000fea000383ffff */
.L_x_3660:
[----:B------:R-:W-:Y:S01]  /*176b0*/  IMAD.MOV.U32 R183, RZ, RZ, R11 ;  /* 0x000000ffffb77224 */ /* 0x000fe200078e000b */
[----:B--2---:R-:W-:Y:S01]  /*176c0*/  MOV R2, 0x2 ;  /* 0x0000000200027802 */ /* 0x004fe20000000f00 */
[----:B------:R-:W-:Y:S01]  /*176d0*/  IMAD.MOV.U32 R184, RZ, RZ, 0x181f ;  /* 0x0000181fffb87424 */ /* 0x000fe200078e00ff */
[----:B------:R-:W-:Y:S02]  /*176e0*/  MOV R3, 0x17700 ;  /* 0x0001770000037802 */ /* 0x000fe40000000f00 */
[----:B-1-34-:R-:W-:Y:S05]  /*176f0*/  CALL.REL.NOINC `($__internal_61_$__cuda_sm70_shflsync_idx_p) ;  /* 0x00000cc000007944 */ /* 0x01afea0003c00000 */
[----:B------:R-:W-:Y:S01]  /*17700*/  MOV R0, R184 ;  /* 0x000000b800007202 */ /* 0x000fe20000000f00 */
[----:B------:R-:W-:Y:S05]  /*17710*/  BRA `(.L_x_3750) ;  /* 0xffffab4000007947 */ /* 0x000fea000383ffff */
.L_x_3663:
[----:B------:R-:W-:Y:S01]  /*17720*/  IMAD.MOV.U32 R183, RZ, RZ, R9 ;  /* 0x000000ffffb77224 */ /* 0x000fe200078e0009 */
[----:B---3--:R-:W-:Y:S01]  /*17730*/  MOV R2, 0x3 ;  /* 0x0000000300027802 */ /* 0x008fe20000000f00 */
        /* <DEDUP_REMOVED lines=11> */
.L_x_3665:
[----:B------:R-:W-:Y:S01]  /*177f0*/  IMAD.MOV.U32 R183, RZ, RZ, R5 ;  /* 0x000000ffffb77224 */ /* 0x000fe200078e0005 */
[----:B------:R-:W-:Y:S01]  /*17800*/  MOV R2, RZ ;  /* 0x000000ff00027202 */ /* 0x000fe20000000f00 */
[----:B------:R-:W-:Y:S01]  /*17810*/  IMAD.MOV.U32 R184, RZ, RZ, 0x1c1f ;  /* 0x00001c1fffb87424 */ /* 0x000fe200078e00ff */
[----:B------:R-:W-:Y:S02]  /*17820*/  MOV R3, 0x17840 ;  /* 0x0001784000037802 */ /* 0x000fe40000000f00 */
[----:B------:R-:W-:Y:S05]  /*17830*/  CALL.REL.NOINC `($__internal_61_$__cuda_sm70_shflsync_idx_p) ;  /* 0x00000b8000007944 */ /* 0x000fea0003c00000 */
[----:B------:R-:W-:Y:S01]  /*17840*/  MOV R4, R184 ;  /* 0x000000b800047202 */ /* 0x000fe20000000f00 */
[----:B------:R-:W-:Y:S05]  /*17850*/  BRA `(.L_x_3752) ;  /* 0xffffaeb000007947 */ /* 0x000fea000383ffff */
.L_x_3666:
[----:B------:R-:W-:Y:S01]  /*17860*/  IMAD.MOV.U32 R183, RZ, RZ, R12 ;  /* 0x000000ffffb77224 */ /* 0x000fe200078e000c */
[----:B------:R-:W-:Y:S01]  /*17870*/  MOV R2, RZ ;  /* 0x000000ff00027202 */ /* 0x000fe20000000f00 */
[----:B------:R-:W-:Y:S01]  /*17880*/  IMAD.MOV.U32 R184, RZ, RZ, 0x1c1f ;  /* 0x00001c1fffb87424 */ /* 0x000fe200078e00ff */
[----:B------:R-:W-:Y:S02]  /*17890*/  MOV R3, 0x178b0 ;  /* 0x000178b000037802 */ /* 0x000fe40000000f00 */
[----:B-12---:R-:W-:Y:S05]  /*178a0*/  CALL.REL.NOINC `($__internal_61_$__cuda_sm70_shflsync_idx_p) ;  /* 0x00000b1000007944 */ /* 0x006fea0003c00000 */
[----:B------:R-:W-:Y:S01]  /*178b0*/  MOV R0, R184 ;  /* 0x000000b800007202 */ /* 0x000fe20000000f00 */
[----:B------:R-:W-:Y:S05]  /*178c0*/  BRA `(.L_x_3753) ;  /* 0xffffae6000007947 */ /* 0x000fea000383ffff */
.L_x_3669:
[----:B------:R-:W-:Y:S01]  /*178d0*/  IMAD.MOV.U32 R183, RZ, RZ, R5 ;  /* 0x000000ffffb77224 */ /* 0x000fe200078e0005 */
[----:B----4-:R-:W-:Y:S01]  /*178e0*/  MOV R2, 0x1 ;  /* 0x0000000100027802 */ /* 0x010fe20000000f00 */
[----:B------:R-:W-:Y:S01]  /*178f0*/  IMAD.MOV.U32 R184, RZ, RZ, 0x1c1f ;  /* 0x00001c1fffb87424 */ /* 0x000fe200078e00ff */
[----:B------:R-:W-:-:S02]  /*17900*/  MOV R3, 0x17920 ;  /* 0x0001792000037802 */ /* 0x000fc40000000f00 */
[----:B-123--:R-:W-:Y:S05]  /*17910*/  CALL.REL.NOINC `($__internal_61_$__cuda_sm70_shflsync_idx_p) ;  /* 0x00000aa000007944 */ /* 0x00efea0003c00000 */
        /* <DEDUP_REMOVED lines=8> */
.L_x_3673:
[----:B------:R-:W-:Y:S01]  /*179a0*/  IMAD.MOV.U32 R183, RZ, RZ, R9 ;  /* 0x000000ffffb77224 */ /* 0x000fe200078e0009 */
[----:B------:R-:W-:Y:S01]  /*179b0*/  MOV R2, RZ ;  /* 0x000000ff00027202 */ /* 0x000fe20000000f00 */
[----:B------:R-:W-:Y:S01]  /*179c0*/  IMAD.MOV.U32 R184, RZ, RZ, 0x181f ;  /* 0x0000181fffb87424 */ /* 0x000fe200078e00ff */
[----:B------:R-:W-:Y:S02]  /*179d0*/  MOV R3, 0x179f0 ;  /* 0x000179f000037802 */ /* 0x000fe40000000f00 */
[----:B------:R-:W-:Y:S05]  /*179e0*/  CALL.REL.NOINC `($__internal_61_$__cuda_sm70_shflsync_idx_p) ;  /* 0x000009d000007944 */ /* 0x000fea0003c00000 */
[----:B------:R-:W-:Y:S01]  /*179f0*/  MOV R8, R184 ;  /* 0x000000b800087202 */ /* 0x000fe20000000f00 */
[----:B------:R-:W-:Y:S05]  /*17a00*/  BRA `(.L_x_3755) ;  /* 0xffffc49000007947 */ /* 0x000fea000383ffff */
.L_x_3674:
[----:B------:R-:W-:Y:S01]  /*17a10*/  IMAD.MOV.U32 R183, RZ, RZ, R12 ;  /* 0x000000ffffb77224 */ /* 0x000fe200078e000c */
[----:B------:R-:W-:Y:S01]  /*17a20*/  MOV R2, RZ ;  /* 0x000000ff00027202 */ /* 0x000fe20000000f00 */
[----:B------:R-:W-:Y:S01]  /*17a30*/  IMAD.MOV.U32 R184, RZ, RZ, 0x181f ;  /* 0x0000181fffb87424 */ /* 0x000fe200078e00ff */
[----:B------:R-:W-:Y:S02]  /*17a40*/  MOV R3, 0x17a60 ;  /* 0x00017a6000037802 */ /* 0x000fe40000000f00 */
[----:B-12---:R-:W-:Y:S05]  /*17a50*/  CALL.REL.NOINC `($__internal_61_$__cuda_sm70_shflsync_idx_p) ;  /* 0x0000096000007944 */ /* 0x006fea0003c00000 */
[----:B------:R-:W-:Y:S01]  /*17a60*/  MOV R0, R184 ;  /* 0x000000b800007202 */ /* 0x000fe20000000f00 */
[----:B------:R-:W-:Y:S05]  /*17a70*/  BRA `(.L_x_3756) ;  /* 0xffffc44000007947 */ /* 0x000fea000383ffff */
.L_x_3677:
        /* <DEDUP_REMOVED lines=13> */
.L_x_3680:
[----:B------:R-:W-:Y:S01]  /*17b50*/  IMAD.MOV.U32 R183, RZ, RZ, R9 ;  /* 0x000000ffffb77224 */ /* 0x000fe200078e0009 */
[----:B-1----:R-:W-:Y:S01]  /*17b60*/  MOV R2, 0x2 ;  /* 0x0000000200027802 */ /* 0x002fe20000000f00 */
[----:B------:R-:W-:Y:S01]  /*17b70*/  IMAD.MOV.U32 R184, RZ, RZ, 0x181f ;  /* 0x0000181fffb87424 */ /* 0x000fe200078e00ff */
[----:B------:R-:W-:Y:S02]  /*17b80*/  MOV R3, 0x17ba0 ;  /* 0x00017ba000037802 */ /* 0x000fe40000000f00 */
[----:B--234-:R-:W-:Y:S05]  /*17b90*/  CALL.REL.NOINC `($__internal_61_$__cuda_sm70_shflsync_idx_p) ;  /* 0x0000082000007944 */ /* 0x01cfea0003c00000 */
[----:B------:R-:W-:Y:S01]  /*17ba0*/  MOV R8, R184 ;  /* 0x000000b800087202 */ /* 0x000fe20000000f00 */
[----:B------:R-:W-:Y:S05]  /*17bb0*/  BRA `(.L_x_3758) ;  /* 0xffffc5e000007947 */ /* 0x000fea000383ffff */
.L_x_3681:
[----:B------:R-:W-:Y:S01]  /*17bc0*/  IMAD.MOV.U32 R183, RZ, RZ, R12 ;  /* 0x000000ffffb77224 */ /* 0x000fe200078e000c */
[----:B------:R-:W-:Y:S01]  /*17bd0*/  MOV R2, 0x2 ;  /* 0x0000000200027802 */ /* 0x000fe20000000f00 */
[----:B------:R-:W-:Y:S01]  /*17be0*/  IMAD.MOV.U32 R184, RZ, RZ, 0x181f ;  /* 0x0000181fffb87424 */ /* 0x000fe200078e00ff */
[----:B------:R-:W-:Y:S02]  /*17bf0*/  MOV R3, 0x17c10 ;  /* 0x00017c1000037802 */ /* 0x000fe40000000f00 */
[----:B-1234-:R-:W-:Y:S05]  /*17c00*/  CALL.REL.NOINC `($__internal_61_$__cuda_sm70_shflsync_idx_p) ;  /* 0x000007b000007944 */ /* 0x01efea0003c00000 */
[----:B------:R-:W-:Y:S01]  /*17c10*/  MOV R0, R184 ;  /* 0x000000b800007202 */ /* 0x000fe20000000f00 */
[----:B------:R-:W-:Y:S05]  /*17c20*/  BRA `(.L_x_3759) ;  /* 0xffffc59000007947 */ /* 0x000fea000383ffff */
.L_x_3684:
[----:B------:R-:W-:Y:S01]  /*17c30*/  IMAD.MOV.U32 R183, RZ, RZ, R9 ;  /* 0x000000ffffb77224 */ /* 0x000fe200078e0009 */
[----:B-1----:R-:W-:Y:S01]  /*17c40*/  MOV R2, 0x3 ;  /* 0x0000000300027802 */ /* 0x002fe20000000f00 */
[----:B------:R-:W-:Y:S01]  /*17c50*/  IMAD.MOV.U32 R184, RZ, RZ, 0x181f ;  /* 0x0000181fffb87424 */ /* 0x000fe200078e00ff */
[----:B------:R-:W-:-:S02]  /*17c60*/  MOV R3, 0x17c80 ;  /* 0x00017c8000037802 */ /* 0x000fc40000000f00 */
[----:B--234-:R-:W-:Y:S05]  /*17c70*/  CALL.REL.NOINC `($__internal_61_$__cuda_sm70_shflsync_idx_p) ;  /* 0x0000074000007944 */ /* 0x01cfea0003c00000 */
        /* <DEDUP_REMOVED lines=8> */
.L_x_3686:
[----:B------:R-:W-:Y:S01]  /*17d00*/  IMAD.MOV.U32 R183, RZ, RZ, R82 ;  /* 0x000000ffffb77224 */ /* 0x000fe200078e0052 */
[----:B------:R-:W-:Y:S01]  /*17d10*/  MOV R2, RZ ;  /* 0x000000ff00027202 */ /* 0x000fe20000000f00 */
[----:B------:R-:W-:Y:S01]  /*17d20*/  IMAD.MOV.U32 R184, RZ, RZ, 0x1f ;  /* 0x0000001fffb87424 */ /* 0x000fe200078e00ff */
[----:B------:R-:W-:Y:S02]  /*17d30*/  MOV R3, 0x17d50 ;  /* 0x00017d5000037802 */ /* 0x000fe40000000f00 */
[----:B------:R-:W-:Y:S05]  /*17d40*/  CALL.REL.NOINC `($__internal_61_$__cuda_sm70_shflsync_idx_p) ;  /* 0x0000067000007944 */ /* 0x000fea0003c00000 */
[----:B------:R-:W-:Y:S01]  /*17d50*/  MOV R9, R184 ;  /* 0x000000b800097202 */ /* 0x000fe20000000f00 */
[----:B------:R-:W-:Y:S05]  /*17d60*/  BRA `(.L_x_3761) ;  /* 0xffffc7b000007947 */ /* 0x000fea000383ffff */
.L_x_3687:
[----:B------:R-:W-:Y:S01]  /*17d70*/  IMAD.MOV.U32 R183, RZ, RZ, R82 ;  /* 0x000000ffffb77224 */ /* 0x000fe200078e0052 */
[----:B------:R-:W-:Y:S01]  /*17d80*/  MOV R2, 0x1 ;  /* 0x0000000100027802 */ /* 0x000fe20000000f00 */
[----:B------:R-:W-:Y:S01]  /*17d90*/  IMAD.MOV.U32 R184, RZ, RZ, 0x1f ;  /* 0x0000001fffb87424 */ /* 0x000fe200078e00ff */
[----:B------:R-:W-:Y:S02]  /*17da0*/  MOV R3, 0x17dc0 ;  /* 0x00017dc000037802 */ /* 0x000fe40000000f00 */
[----:B-12---:R-:W-:Y:S05]  /*17db0*/  CALL.REL.NOINC `($__internal_61_$__cuda_sm70_shflsync_idx_p) ;  /* 0x0000060000007944 */ /* 0x006fea0003c00000 */
[----:B------:R-:W-:Y:S01]  /*17dc0*/  MOV R8, R184 ;  /* 0x000000b800087202 */ /* 0x000fe20000000f00 */
[----:B------:R-:W-:Y:S05]  /*17dd0*/  BRA `(.L_x_3762) ;  /* 0xffffc76000007947 */ /* 0x000fea000383ffff */
.L_x_3688:
[----:B------:R-:W-:Y:S02]  /*17de0*/  MOV R2, 0x1 ;  /* 0x0000000100027802 */ /* 0x000fe40000000f00 */
[----:B------:R-:W-:-:S02]  /*17df0*/  MOV R3, 0x17e10 ;  /* 0x00017e1000037802 */ /* 0x000fc40000000f00 */
[----:B-1234-:R-:W-:Y:S05]  /*17e00*/  CALL.REL.NOINC `($__internal_62_$__cuda_sm70_shflsync_up_p) ;  /* 0x0000061000007944 */ /* 0x01efea0003c00000 */
[----:B------:R-:W-:Y:S05]  /*17e10*/  BRA `(.L_x_3763) ;  /* 0xffffc84000007947 */ /* 0x000fea000383ffff */
.L_x_3689:
[----:B------:R-:W-:Y:S02]  /*17e20*/  MOV R2, 0x2 ;  /* 0x0000000200027802 */ /* 0x000fe40000000f00 */
[----:B------:R-:W-:-:S02]  /*17e30*/  MOV R3, 0x17e50 ;  /* 0x00017e5000037802 */ /* 0x000fc40000000f00 */
[----:B--2-4-:R-:W-:Y:S05]  /*17e40*/  CALL.REL.NOINC `($__internal_62_$__cuda_sm70_shflsync_up_p) ;  /* 0x000005d000007944 */ /* 0x014fea0003c00000 */
        /* <DEDUP_REMOVED lines=24> */
.L_x_3693:
[----:B------:R-:W-:Y:S02]  /*17fd0*/  MOV R2, 0x1 ;  /* 0x0000000100027802 */ /* 0x000fe40000000f00 */
[----:B------:R-:W-:Y:S02]  /*17fe0*/  MOV R3, 0x18000 ;  /* 0x0001800000037802 */ /* 0x000fe40000000f00 */
[----:B------:R-:W-:Y:S05]  /*17ff0*/  CALL.REL.NOINC `($__internal_62_$__cuda_sm70_shflsync_up_p) ;  /* 0x0000042000007944 */ /* 0x000fea0003c00000 */
[----:B------:R-:W-:Y:S01]  /*18000*/  MOV R2, R4 ;  /* 0x0000000400027202 */ /* 0x000fe20000000f00 */
[----:B------:R-:W-:Y:S05]  /*18010*/  BRA `(.L_x_3765) ;  /* 0xffffc89000007947 */ /* 0x000fea000383ffff */
.L_x_3694:
[----:B------:R-:W-:Y:S02]  /*18020*/  MOV R2, 0x2 ;  /* 0x0000000200027802 */ /* 0x000fe40000000f00 */
[----:B------:R-:W-:Y:S02]  /*18030*/  MOV R3, 0x18050 ;  /* 0x0001805000037802 */ /* 0x000fe40000000f00 */
        /* <DEDUP_REMOVED lines=25> */
.L_x_3696:
[----:B------:R-:W-:Y:S02]  /*181d0*/  SEL R0, RZ, 0x1, P0 ;  /* 0x00000001ff007807 */ /* 0x000fe40000000000 */
[----:B------:R-:W-:Y:S02]  /*181e0*/  MOV R2, 0x18200 ;  /* 0x0001820000027802 */ /* 0x000fe40000000f00 */
[----:B-1----:R-:W-:Y:S05]  /*181f0*/  CALL.REL.NOINC `($__internal_63_$__cuda_sm70_votesync_ballot) ;  /* 0x0000029000007944 */ /* 0x002fea0003c00000 */
[----:B------:R-:W-:Y:S01]  /*18200*/  MOV R5, R0 ;  /* 0x0000000000057202 */ /* 0x000fe20000000f00 */
[----:B------:R-:W-:Y:S05]  /*18210*/  BRA `(.L_x_3767) ;  /* 0xffffc82000007947 */ /* 0x000fea000383ffff */
.L_x_3697:
[----:B------:R-:W-:Y:S01]  /*18220*/  IMAD.MOV.U32 R183, RZ, RZ, R6 ;  /* 0x000000ffffb77224 */ /* 0x000fe200078e0006 */
[----:B------:R-:W-:Y:S01]  /*18230*/  MOV R2, R0 ;  /* 0x0000000000027202 */ /* 0x000fe20000000f00 */
[----:B------:R-:W-:Y:S01]  /*18240*/  IMAD.MOV.U32 R184, RZ, RZ, 0x1f ;  /* 0x0000001fffb87424 */ /* 0x000fe200078e00ff */
[----:B------:R-:W-:Y:S02]  /*18250*/  MOV R3, 0x18270 ;  /* 0x0001827000037802 */ /* 0x000fe40000000f00 */
[----:B-1----:R-:W-:Y:S05]  /*18260*/  CALL.REL.NOINC `($__internal_61_$__cuda_sm70_shflsync_idx_p) ;  /* 0x0000015000007944 */ /* 0x002fea0003c00000 */
[----:B------:R-:W-:Y:S01]  /*18270*/  IMAD.MOV.U32 R10, RZ, RZ, R184 ;  /* 0x000000ffff0a7224 */ /* 0x000fe200078e00b8 */
[----:B------:R-:W-:Y:S01]  /*18280*/  MOV R2, R0 ;  /* 0x0000000000027202 */ /* 0x000fe20000000f00 */
[----:B------:R-:W-:Y:S01]  /*18290*/  IMAD.MOV.U32 R183, RZ, RZ, R7 ;  /* 0x000000ffffb77224 */ /* 0x000fe200078e0007 */
[----:B------:R-:W-:-:S02]  /*182a0*/  MOV R184, 0x1f ;  /* 0x0000001f00b87802 */ /* 0x000fc40000000f00 */
[----:B------:R-:W-:Y:S02]  /*182b0*/  MOV R3, 0x182d0 ;  /* 0x000182d000037802 */ /* 0x000fe40000000f00 */
[----:B------:R-:W-:Y:S05]  /*182c0*/  CALL.REL.NOINC `($__internal_61_$__cuda_sm70_shflsync_idx_p) ;  /* 0x000000f000007944 */ /* 0x000fea0003c00000 */
[----:B------:R-:W-:Y:S01]  /*182d0*/  MOV R7, R184 ;  /* 0x000000b800077202 */ /* 0x000fe20000000f00 */
[----:B------:R-:W-:Y:S05]  /*182e0*/  BRA `(.L_x_3768) ;  /* 0xffffc7a000007947 */ /* 0x000fea000383ffff */
.L_x_3700:
[----:B------:R-:W-:Y:S01]  /*182f0*/  IMAD.MOV.U32 R183, RZ, RZ, R4 ;  /* 0x000000ffffb77224 */ /* 0x000fe200078e0004 */
[----:B------:R-:W-:Y:S01]  /*18300*/  MOV R2, R0 ;  /* 0x0000000000027202 */ /* 0x000fe20000000f00 */
[----:B------:R-:W-:Y:S01]  /*18310*/  IMAD.MOV.U32 R184, RZ, RZ, 0x1f ;  /* 0x0000001fffb87424 */ /* 0x000fe200078e00ff */
[----:B------:R-:W-:Y:S02]  /*18320*/  MOV R3, 0x18340 ;  /* 0x0001834000037802 */ /* 0x000fe40000000f00 */
[----:B-1-34-:R-:W-:Y:S05]  /*18330*/  CALL.REL.NOINC `($__internal_61_$__cuda_sm70_shflsync_idx_p) ;  /* 0x0000008000007944 */ /* 0x01afea0003c00000 */
[----:B------:R-:W-:Y:S01]  /*18340*/  MOV R11, R184 ;  /* 0x000000b8000b7202 */ /* 0x000fe20000000f00 */
[----:B------:R-:W-:Y:S05]  /*18350*/  BRA `(.L_x_3699) ;  /* 0xffffc79000007947 */ /* 0x000fea000383ffff */
        .weak           $__internal_60_$__cuda_sm70_shflsync_bfly_p
        .type           $__internal_60_$__cuda_sm70_shflsync_bfly_p,@function
        .size           $__internal_60_$__cuda_sm70_shflsync_bfly_p,($__internal_61_$__cuda_sm70_shflsync_idx_p - $__internal_60_$__cuda_sm70_shflsync_bfly_p)
$__internal_60_$__cuda_sm70_shflsync_bfly_p:
[----:B------:R-:W-:Y:S02]  /*18360*/  MOV R137, 0xffffffff ;  /* 0xffffffff00897802 */ /* 0x000fe40000000f00 */
[----:B------:R-:W-:Y:S02]  /*18370*/  MOV R3, 0x1f ;  /* 0x0000001f00037802 */ /* 0x000fe40000000f00 */
[----:B------:R-:W-:Y:S04]  /*18380*/  WARPSYNC R137 ;  /* 0x0000008900007348 */ /* 0x000fe80003800000 */
[----:B------:R1:W2:Y:S02]  /*18390*/  SHFL.BFLY PT, R0, R128, R0, R3 ;  /* 0x0c00000080007389 */ /* 0x0002a400000e0003 */
[----:B-1----:R-:W-:-:S04]  /*183a0*/  MOV R3, 0x0 ;  /* 0x0000000000037802 */ /* 0x002fc80000000f00 */
[----:B--2---:R-:W-:Y:S05]  /*183b0*/  RET.REL.NODEC R2 `(_ZN7cutlass13device_kernelIN5flash19enable_sm80_to_sm89INS1_16FlashAttnFwdSm80INS1_25CollectiveMainloopFwdSm80ILi8ELi1ELb0EN4cute5tupleIJNS5_1CILi128EEENS7_ILi64EEENS7_ILi192EEEEEELi192ENS_6half_tEfNS_4arch4Sm80ELb0ELb1ELb0ELb1ELb1ELb0ELb1ELb1EEENS1_21CollectiveEpilogueFwdINS6_IJS8_SA_S9_EEENS6_IJNS7_ILi1EEESI_SI_EEESC_SE_Li256ELb1ELb1ELb1ELb0EEENS1_36VarlenDynamicPersistentTileSchedulerILi128ELi64ELi256ELi256ELb1ELb1ELb0ELb1ELb0ELb1EEEEEEEEEvNT_6ParamsE) ;  /* 0xfffe7c4002007950 */ /* 0x004fea0003c3ffff */
        .weak           $__internal_61_$__cuda_sm70_shflsync_idx_p
        .type           $__internal_61_$__cuda_sm70_shflsync_idx_p,@function
        .size           $__internal_61_$__cuda_sm70_shflsync_idx_p,($__internal_62_$__cuda_sm70_shflsync_up_p - $__internal_61_$__cuda_sm70_shflsync_idx_p)
$__internal_61_$__cuda_sm70_shflsync_idx_p:
[----:B------:R-:W-:-:S04]  /*183c0*/  MOV R185, 0xffffffff ;  /* 0xffffffff00b97802 */ /* 0x000fc80000000f00 */
[----:B------:R-:W-:Y:S04]  /*183d0*/  WARPSYNC R185 ;  /* 0x000000b900007348 */ /* 0x000fe80003800000 */
[----:B------:R1:W2:Y:S02]  /*183e0*/  SHFL.IDX PT, R184, R183, R2, R184 ;  /* 0x00000002b7b87389 */ /* 0x0002a400000e00b8 */
[----:B-1----:R-:W-:Y:S02]  /*183f0*/  MOV R2, R3 ;  /* 0x0000000300027202 */ /* 0x002fe40000000f00 */
[----:B------:R-:W-:-:S04]  /*18400*/  MOV R3, 0x0 ;  /* 0x0000000000037802 */ /* 0x000fc80000000f00 */
[----:B--2---:R-:W-:Y:S05]  /*18410*/  RET.REL.NODEC R2 `(_ZN7cutlass13device_kernelIN5flash19enable_sm80_to_sm89INS1_16FlashAttnFwdSm80INS1_25CollectiveMainloopFwdSm80ILi8ELi1ELb0EN4cute5tupleIJNS5_1CILi128EEENS7_ILi64EEENS7_ILi192EEEEEELi192ENS_6half_tEfNS_4arch4Sm80ELb0ELb1ELb0ELb1ELb1ELb0ELb1ELb1EEENS1_21CollectiveEpilogueFwdINS6_IJS8_SA_S9_EEENS6_IJNS7_ILi1EEESI_SI_EEESC_SE_Li256ELb1ELb1ELb1ELb0EEENS1_36VarlenDynamicPersistentTileSchedulerILi128ELi64ELi256ELi256ELb1ELb1ELb0ELb1ELb0ELb1EEEEEEEEEvNT_6ParamsE) ;  /* 0xfffe7be002007950 */ /* 0x004fea0003c3ffff */
        .weak           $__internal_62_$__cuda_sm70_shflsync_up_p
        .type           $__internal_62_$__cuda_sm70_shflsync_up_p,@function
        .size           $__internal_62_$__cuda_sm70_shflsync_up_p,($__internal_63_$__cuda_sm70_votesync_ballot - $__internal_62_$__cuda_sm70_shflsync_up_p)
$__internal_62_$__cuda_sm70_shflsync_up_p:
[----:B------:R-:W-:Y:S02]  /*18420*/  IMAD.MOV.U32 R4, RZ, RZ, RZ ;  /* 0x000000ffff047224 */ /* 0x000fe400078e00ff */
[----:B------:R-:W-:-:S04]  /*18430*/  IMAD.MOV.U32 R10, RZ, RZ, -0x1 ;  /* 0xffffffffff0a7424 */ /* 0x000fc800078e00ff */
[----:B------:R-:W-:Y:S04]  /*18440*/  WARPSYNC R10 ;  /* 0x0000000a00007348 */ /* 0x000fe80003800000 */
[----:B------:R1:W2:Y:S02]  /*18450*/  SHFL.UP PT, R4, R0, R2, R4 ;  /* 0x0400000200047389 */ /* 0x0002a400000e0004 */
[----:B-1----:R-:W-:Y:S02]  /*18460*/  MOV R2, R3 ;  /* 0x0000000300027202 */ /* 0x002fe40000000f00 */
[----:B------:R-:W-:-:S04]  /*18470*/  MOV R3, 0x0 ;  /* 0x0000000000037802 */ /* 0x000fc80000000f00 */
[----:B--2---:R-:W-:Y:S05]  /*18480*/  RET.REL.NODEC R2 `(_ZN7cutlass13device_kernelIN5flash19enable_sm80_to_sm89INS1_16FlashAttnFwdSm80INS1_25CollectiveMainloopFwdSm80ILi8ELi1ELb0EN4cute5tupleIJNS5_1CILi128EEENS7_ILi64EEENS7_ILi192EEEEEELi192ENS_6half_tEfNS_4arch4Sm80ELb0ELb1ELb0ELb1ELb1ELb0ELb1ELb1EEENS1_21CollectiveEpilogueFwdINS6_IJS8_SA_S9_EEENS6_IJNS7_ILi1EEESI_SI_EEESC_SE_Li256ELb1ELb1ELb1ELb0EEENS1_36VarlenDynamicPersistentTileSchedulerILi128ELi64ELi256ELi256ELb1ELb1ELb0ELb1ELb0ELb1EEEEEEEEEvNT_6ParamsE) ;  /* 0xfffe7b7002007950 */ /* 0x004fea0003c3ffff */
        .weak           $__internal_63_$__cuda_sm70_votesync_ballot
        .type           $__internal_63_$__cuda_sm70_votesync_ballot,@function
        .size           $__internal_63_$__cuda_sm70_votesync_ballot,(.L_x_6252 - $__internal_63_$__cuda_sm70_votesync_ballot)
$__internal_63_$__cuda_sm70_votesync_ballot:
[----:B------:R-:W-:Y:S01]  /*18490*/  ISETP.NE.U32.AND P0, PT, R0, 0x1, PT ;  /* 0x000000010000780c */ /* 0x000fe20003f05070 */
[----:B------:R-:W-:-:S04]  /*184a0*/  IMAD.MOV.U32 R3, RZ, RZ, -0x1 ;  /* 0xffffffffff037424 */ /* 0x000fc800078e00ff */
[----:B------:R-:W-:Y:S08]  /*184b0*/  WARPSYNC R3 ;  /* 0x0000000300007348 */ /* 0x000ff00003800000 */
[----:B------:R-:W-:-:S04]  /*184c0*/  VOTE.ANY R0, PT, !P0 ;  /* 0x0000000000007806 */ /* 0x000fc800040e0100 */
[----:B------:R-:W-:Y:S01]  /*184d0*/  LOP3.LUT R0, R0, R3, RZ, 0xc0, !PT ;  /* 0x0000000300007212 */ /* 0x000fe200078ec0ff */
[----:B------:R-:W-:-:S04]  /*184e0*/  IMAD.MOV.U32 R3, RZ, RZ, 0x0 ;  /* 0x00000000ff037424 */ /* 0x000fc800078e00ff */
[----:B------:R-:W-:Y:S05]  /*184f0*/  RET.REL.NODEC R2 `(_ZN7cutlass13device_kernelIN5flash19enable_sm80_to_sm89INS1_16FlashAttnFwdSm80INS1_25CollectiveMainloopFwdSm80ILi8ELi1ELb0EN4cute5tupleIJNS5_1CILi128EEENS7_ILi64EEENS7_ILi192EEEEEELi192ENS_6half_tEfNS_4arch4Sm80ELb0ELb1ELb0ELb1ELb1ELb0ELb1ELb1EEENS1_21CollectiveEpilogueFwdINS6_IJS8_SA_S9_EEENS6_IJNS7_ILi1EEESI_SI_EEESC_SE_Li256ELb1ELb1ELb1ELb0EEENS1_36VarlenDynamicPersistentTileSchedulerILi128ELi64ELi256ELi256ELb1ELb1ELb0ELb1ELb0ELb1EEEEEEEEEvNT_6ParamsE) ;  /* 0xfffe7b0002007950 */ /* 0x000fea0003c3ffff */
.L_x_3769:
        /* <DEDUP_REMOVED lines=16> */
.L_x_6252:


//--------------------- .text._ZN7cutlass13device_kernelIN5flash19enable_sm80_to_sm89INS1_16FlashAttnFwdSm80INS1_25CollectiveMainloopFwdSm80ILi8ELi1ELb0EN4cute5tupleIJNS5_1CILi128EEENS7_ILi64EEENS7_ILi192EEEEEELi192ENS_6half_tEfNS_4arch4Sm80ELb0ELb1ELb0ELb1ELb1ELb1ELb1ELb1EEENS1_21CollectiveEpilogueFwdINS6_IJS8_SA_S9_EEENS6_IJNS7_ILi1EEESI_SI_EEESC_SE_Li256ELb1ELb1ELb1ELb0EEENS1_36VarlenDynamicPersistentTileSchedulerILi128ELi64ELi256ELi256ELb1ELb1ELb0ELb1ELb0ELb1EEEEEEEEEvNT_6ParamsE --------------------------
	.section	.text._ZN7cutlass13device_kernelIN5flash19enable_sm80_to_sm89INS1_16FlashAttnFwdSm80INS1_25CollectiveMainloopFwdSm80ILi8ELi1ELb0EN4cute5tupleIJNS5_1CILi128EEENS7_ILi64EEENS7_ILi192EEEEEELi192ENS_6half_tEfNS_4arch4Sm80ELb0ELb1ELb0ELb1ELb1ELb1ELb1ELb1EEENS1_21CollectiveEpilogueFwdINS6_IJS8_SA_S9_EEENS6_IJNS7_ILi1EEESI_SI_EEESC_SE_Li256ELb1ELb1ELb1ELb0EEENS1_36VarlenDynamicPersistentTileSchedulerILi128ELi64ELi256ELi256ELb1ELb1ELb0ELb1ELb0ELb1EEEEEEEEEvNT_6ParamsE,"ax",@progbits
	.sectioninfo	@"SHI_REGISTERS=255"
	.align	128
.text._ZN7cutlass13device_kernelIN5flash19enable_sm80_to_sm89INS1_16FlashAttnFwdSm80INS1_25CollectiveMainloopFwdSm80ILi8ELi1ELb0EN4cute5tupleIJNS5_1CILi128EEENS7_ILi64EEENS7_ILi192EEEEEELi192ENS_6half_tEfNS_4arch4Sm80ELb0ELb1ELb0ELb1ELb1ELb1ELb1ELb1EEENS1_21CollectiveEpilogueFwdINS6_IJS8_SA_S9_EEENS6_IJNS7_ILi1EEESI_SI_EEESC_SE_Li256ELb1ELb1ELb1ELb0EEENS1_36VarlenDynamicPersistentTileSchedulerILi128ELi64ELi256ELi256ELb1ELb1ELb0ELb1ELb0ELb1EEEEEEEEEvNT_6ParamsE:
        .type           _ZN7cutlass13device_kernelIN5flash19enable_sm80_to_sm89INS1_16FlashAttnFwdSm80INS1_25CollectiveMainloopFwdSm80ILi8ELi1ELb0EN4cute5tupleIJNS5_1CILi128EEENS7_ILi64EEENS7_ILi192EEEEEELi192ENS_6half_tEfNS_4arch4Sm80ELb0ELb1ELb0ELb1ELb1ELb1ELb1ELb1EEENS1_21CollectiveEpilogueFwdINS6_IJS8_SA_S9_EEENS6_IJNS7_ILi1EEESI_SI_EEESC_SE_Li256ELb1ELb1ELb1ELb0EEENS1_36VarlenDynamicPersistentTileSchedulerILi128ELi64ELi256ELi256ELb1ELb1ELb0ELb1ELb0ELb1EEEEEEEEEvNT_6ParamsE,@function
        .size           _ZN7cutlass13device_kernelIN5flash19enable_sm80_to_sm89INS1_16FlashAttnFwdSm80INS1_25CollectiveMainloopFwdSm80ILi8ELi1ELb0EN4cute5tupleIJNS5_1CILi128EEENS7_ILi64EEENS7_ILi192EEEEEELi192ENS_6half_tEfNS_4arch4Sm80ELb0ELb1ELb0ELb1ELb1ELb1ELb1ELb1EEENS1_21CollectiveEpilogueFwdINS6_IJS8_SA_S9_EEENS6_IJNS7_ILi1EEESI_SI_EEESC_SE_Li256ELb1ELb1ELb1ELb0EEENS1_36VarlenDynamicPersistentTileSchedulerILi128ELi64ELi256ELi256ELb1ELb1ELb0ELb1ELb0ELb1EEEEEEEEEvNT_6ParamsE,(.L_x_6257 - _ZN7cutlass13device_kernelIN5flash19enable_sm80_to_sm89INS1_16FlashAttnFwdSm80INS1_25CollectiveMainloopFwdSm80ILi8ELi1ELb0EN4cute5tupleIJNS5_1CILi128EEENS7_ILi64EEENS7_ILi192EEEEEELi192ENS_6half_tEfNS_4arch4Sm80ELb0ELb1ELb0ELb1ELb1ELb1ELb1ELb1EEENS1_21CollectiveEpilogueFwdINS6_IJS8_SA_S9_EEENS6_IJNS7_ILi1EEESI_SI_EEESC_SE_Li256ELb1ELb1ELb1ELb0EEENS1_36VarlenDynamicPersistentTileSchedulerILi128ELi64ELi256ELi256ELb1ELb1ELb0ELb1ELb0ELb1EEEEEEEEEvNT_6ParamsE)
        .other          _ZN7cutlass13device_kernelIN5flash19enable_sm80_to_sm89INS1_16FlashAttnFwdSm80INS1_25CollectiveMainloopFwdSm80ILi8ELi1ELb0EN4cute5tupleIJNS5_1CILi128EEENS7_ILi64EEENS7_ILi192EEEEEELi192ENS_6half_tEfNS_4arch4Sm80ELb0ELb1ELb0ELb1ELb1ELb1ELb1ELb1EEENS1_21CollectiveEpilogueFwdINS6_IJS8_SA_S9_EEENS6_IJNS7_ILi1EEESI_SI_EEESC_SE_Li256ELb1ELb1ELb1ELb0EEENS1_36VarlenDynamicPersistentTileSchedulerILi128ELi64ELi256ELi256ELb1ELb1ELb0ELb1ELb0ELb1EEEEEEEEEvNT_6ParamsE,@"STO_CUDA_ENTRY STV_DEFAULT"
_ZN7cutlass13device_kernelIN5flash19enable_sm80_to_sm89INS1_16FlashAttnFwdSm80INS1_25CollectiveMainloopFwdSm80ILi8ELi1ELb0EN4cute5tupleIJNS5_1CILi128EEENS7_ILi64EEENS7_ILi192EEEEEELi192ENS_6half_tEfNS_4arch4Sm80ELb0ELb1ELb0ELb1ELb1ELb1ELb1ELb1EEENS1_21CollectiveEpilogueFwdINS6_IJS8_SA_S9_EEENS6_IJNS7_ILi1EEESI_SI_EEESC_SE_Li256ELb1ELb1ELb1ELb0EEENS1_36VarlenDynamicPersistentTileSchedulerILi128ELi64ELi256ELi256ELb1ELb1ELb0ELb1ELb0ELb1EEEEEEEEEvNT_6ParamsE:
        /* <DEDUP_REMOVED lines=52> */
.L_x_3775:
        /* <DEDUP_REMOVED lines=16> */
.L_x_4031:
        /* <DEDUP_REMOVED lines=16> */
.L_x_4032:
[----:B---3--:R-:W-:-:S05]  /*0540*/  IMAD R0, R0, c[0x0][0x538], RZ ;  /* 0x00014e0000007a24 */ /* 0x008fca00078e02ff */
[----:B------:R-:W-:-:S04]  /*0550*/  IADD3 R6, R0, R6, RZ ;  /* 0x0000000600067210 */ /* 0x000fc80007ffe0ff */
[----:B------:R-:W-:-:S13]  /*0560*/  ISETP.GT.AND P0, PT, R6, UR4, PT ;  /* 0x0000000406007c0c */ /* 0x000fda000bf04270 */
[----:B-12---:R-:W-:Y:S05]  /*0570*/  @!P0 BRA `(.L_x_3775) ;  /* 0xfffffdc000008947 */ /* 0x006fea000383ffff */
.L_x_3771:
[----:B------:R-:W-:-:S05]  /*0580*/  IADD3 R11, -R0, R6, RZ ;  /* 0x00000006000b7210 */ /* 0x000fca0007ffe1ff */
[----:B------:R-:W-:-:S05]  /*0590*/  IMAD R0, R4, c[0x0][0x538], R11 ;  /* 0x00014e0004007a24 */ /* 0x000fca00078e020b */
[----:B------:R-:W-:Y:S01]  /*05a0*/  ISETP.GT.AND P0, PT, R0, UR4, PT ;  /* 0x0000000400007c0c */ /* 0x000fe2000bf04270 */
[----:B------:R-:W-:-:S12]  /*05b0*/  BRA.DIV ~URZ, `(.L_x_3776) ;  /* 0x00021a327f007947 */ /* 0x000fd8000b800000 */
[----:B------:R-:W-:-:S04]  /*05c0*/  VOTE.ANY R10, PT, !P0 ;  /* 0x00000000000a7806 */ /* 0x000fc800040e0100 */
.L_x_4033:
[----:B------:R-:W1:Y:S02]  /*05d0*/  POPC R5, R10 ;  /* 0x0000000a00057309 */ /* 0x000e640000000000 */
[----:B-12---:R-:W-:Y:S01]  /*05e0*/  IADD3 R247, R5, R7, RZ ;  /* 0x0000000705f77210 */ /* 0x006fe20007ffe0ff */
[----:B------:R-:W-:Y:S05]  /*05f0*/  BRA.DIV ~URZ, `(.L_x_3777) ;  /* 0x00021a427f007947 */ /* 0x000fea000b800000 */
[----:B------:R1:W2:Y:S01]  /*0600*/  SHFL.IDX PT, R12, R9, R5, 0x1f ;  /* 0x00001f05090c7589 */ /* 0x0002a200000e0000 */
[----:B------:R-:W-:-:S03]  /*0610*/  MOV R6, RZ ;  /* 0x000000ff00067202 */ /* 0x000fc60000000f00 */
[----:B------:R1:W3:Y:S04]  /*0620*/  SHFL.IDX PT, R9, R8, R5, 0x1f ;  /* 0x00001f0508097589 */ /* 0x0002e800000e0000 */
.L_x_4034:
[----:B------:R-:W-:Y:S01]  /*0630*/  ISETP.NE.AND P0, PT, R10, RZ, PT ;  /* 0x000000ff0a00720c */ /* 0x000fe20003f05270 */
[----:B------:R-:W-:-:S12]  /*0640*/  BSSY B0, `(.L_x_3778) ;  /* 0x0000005000007945 */ /* 0x000fd80003800000 */
[----:B------:R-:W-:Y:S05]  /*0650*/  @!P0 BRA `(.L_x_3779) ;  /* 0x0000003000008947 */ /* 0x000fea0003800000 */
[----:B------:R-:W-:Y:S01]  /*0660*/  IADD3 R0, R5, -0x1, RZ ;  /* 0xffffffff05007810 */ /* 0x000fe20007ffe0ff */
[----:B------:R-:W-:Y:S05]  /*0670*/  BRA.DIV ~URZ, `(.L_x_3780) ;  /* 0x00021aa27f007947 */ /* 0x000fea000b800000 */
[----:B------:R4:W1:Y:S02]  /*0680*/  SHFL.IDX PT, R6, R4, R0, 0x1f ;  /* 0x00001f0004067589 */ /* 0x00086400000e0000 */
.L_x_3779:
[----:B------:R-:W-:Y:S05]  /*0690*/  BSYNC B0 ;  /* 0x0000000000007941 */ /* 0x000fea0003800000 */
.L_x_3778:
        /* <DEDUP_REMOVED lines=67> */
.L_x_3782:
        /* <DEDUP_REMOVED lines=68> */
.L_x_3783:
[----:B------:R-:W-:Y:S05]  /*0f10*/  BSYNC B0 ;  /* 0x0000000000007941 */ /* 0x000fea0003800000 */
.L_x_3781:
[----:B------:R-:W-:-:S04]  /*0f20*/  LOP3.LUT R0, RZ, R0, RZ, 0x33, !PT ;  /* 0x00000000ff007212 */ /* 0x000fc800078e33ff */
[----:B------:R-:W-:Y:S01]  /*0f30*/  IADD3 R245, R0, R12, RZ ;  /* 0x0000000c00f57210 */ /* 0x000fe20007ffe0ff */
[----:B------:R-:W-:Y:S05]  /*0f40*/  BRA `(.L_x_3784) ;  /* 0x0000004000007947 */ /* 0x000fea0003800000 */
.L_x_3772:
[----:B--2---:R-:W-:Y:S01]  /*0f50*/  IMAD.MOV.U32 R245, RZ, RZ, RZ ;  /* 0x000000fffff57224 */ /* 0x004fe200078e00ff */
[----:B------:R-:W-:Y:S01]  /*0f60*/  MOV R246, RZ ;  /* 0x000000ff00f67202 */ /* 0x000fe20000000f00 */
[----:B------:R-:W-:Y:S01]  /*0f70*/  IMAD.U32 R244, RZ, RZ, UR4 ;  /* 0x00000004fff47e24 */ /* 0x000fe2000f8e00ff */
[----:B------:R-:W-:Y:S02]  /*0f80*/  MOV R247, c[0x0][0x53c] ;  /* 0x00014f0000f77a02 */ /* 0x000fe40000000f00 */
.L_x_3784:
[----:B------:R-:W-:Y:S01]  /*0f90*/  ISETP.NE.AND P0, PT, R13, RZ, PT ;  /* 0x000000ff0d00720c */ /* 0x000fe20003f05270 */
[----:B------:R-:W-:-:S12]  /*0fa0*/  WARPSYNC 0xffffffff ;  /* 0xffffffff00007948 */ /* 0x000fd80003800000 */
[----:B------:R1:W-:Y:S04]  /*0fb0*/  @!P0 STS.128 [0x18100], R244 ;  /* 0x018100f4ff008388 */ /* 0x0003e80000000c00 */
[----:B------:R-:W-:Y:S06]  /*0fc0*/  BAR.ARV 0x5, 0x100 ;  /* 0x0144000000007b1d */ /* 0x000fec0000002000 */
.L_x_3770:
        /* <DEDUP_REMOVED lines=13> */
[C---:B------:R-:W-:Y:S01]  /*10a0*/  LOP3.LUT R0, R2.reuse, 0xfffffff0, RZ, 0xc0, !PT ;  /* 0xfffffff002007812 */ /* 0x040fe200078ec0ff */
[----:B------:R-:W-:Y:S01]  /*10b0*/  IMAD.SHL.U32 R5, R251, 0x40, RZ ;  /* 0x00000040fb057824 */ /* 0x000fe200078e00ff */
[----:B------:R-:W-:Y:S01]  /*10c0*/  LEA.HI R2, R2, R4, RZ, 0x1 ;  /* 0x0000000402027211 */ /* 0x000fe200078f08ff */
[----:B------:R-:W-:Y:S01]  /*10d0*/  IMAD.IADD R8, R14, 0x1, -R3 ;  /* 0x000000010e087824 */ /* 0x000fe200078e0a03 */
        /* <DEDUP_REMOVED lines=114> */
[-C--:B------:R-:W-:Y:S01]  /*1800*/  IADD3 R4, R7, R3.reuse, R14 ;  /* 0x0000000307047210 */ /* 0x080fe20007ffe00e */
        /* <DEDUP_REMOVED lines=39> */
[C---:B--2---:R-:W-:Y:S01]  /*1a80*/  SEL R8, R19.reuse, 0xffffffe0, !P0 ;  /* 0xffffffe013087807 */ /* 0x044fe20004000000 */
[----:B------:R-:W-:Y:S01]  /*1a90*/  IMAD.IADD R174, R0, 0x1, R182 ;  /* 0x0000000100ae7824 */ /* 0x000fe200078e02b6 */
[----:B------:R-:W-:Y:S01]  /*1aa0*/  SEL R3, R19, 0xffffffe0, !P6 ;  /* 0xffffffe013037807 */ /* 0x000fe20007000000 */
[----:B------:R-:W-:Y:S01]  /*1ab0*/  IMAD.IADD R0, R252, 0x1, R6 ;  /* 0x00000001fc007824 */ /* 0x000fe200078e0206 */
[----:B------:R-:W-:Y:S02]  /*1ac0*/  LEA R178, R4, 0xc100, 0x1 ;  /* 0x0000c10004b27811 */ /* 0x000fe400078e08ff */
[----:B------:R-:W-:Y:S02]  /*1ad0*/  LEA R172, R5, 0x100, 0x1 ;  /* 0x0000010005ac7811 */ /* 0x000fe400078e08ff */
[----:B------:R-:W-:Y:S01]  /*1ae0*/  LOP3.LUT R211, R238, 0x18, R104, 0xf8, !PT ;  /* 0x00000018eed37812 */ /* 0x000fe200078ef868 */
[----:B------:R-:W-:Y:S01]  /*1af0*/  IMAD.IADD R179, R178, 0x1, R3 ;  /* 0x00000001b2b37824 */ /* 0x000fe200078e0203 */
[----:B-1----:R-:W-:Y:S01]  /*1b00*/  IADD3 R11, R221, 0xb0, RZ ;  /* 0x000000b0dd0b7810 */ /* 0x002fe20007ffe0ff */
[----:B------:R-:W-:Y:S01]  /*1b10*/  IMAD.IADD R173, R3, 0x1, R172 ;  /* 0x0000000103ad7824 */ /* 0x000fe200078e02ac */
[----:B------:R-:W-:Y:S01]  /*1b20*/  LOP3.LUT R211, R240, R211, R239, 0xf6, !PT ;  /* 0x000000d3f0d37212 */ /* 0x000fe200078ef6ef */
[----:B------:R-:W-:Y:S01]  /*1b30*/  IMAD.IADD R181, R178, 0x1, R2 ;  /* 0x00000001b2b57824 */ /* 0x000fe200078e0202 */
[----:B------:R-:W-:Y:S01]  /*1b40*/  SHF.R.S32.HI R11, RZ, 0x1f, R11 ;  /* 0x0000001fff0b7819 */ /* 0x000fe2000001140b */
[C---:B------:R-:W-:Y:S01]  /*1b50*/  IMAD.IADD R176, R2.reuse, 0x1, R172 ;  /* 0x0000000102b07824 */ /* 0x040fe200078e02ac */
[----:B---3--:R-:W-:Y:S01]  /*1b60*/  SHF.R.S32.HI R7, RZ, 0x1f, R35 ;  /* 0x0000001fff077819 */ /* 0x008fe20000011423 */
        /* <DEDUP_REMOVED lines=12> */
[----:B------:R1:W-:Y:S01]  /*1c30*/  STL [R1+0x40], R9 ;  /* 0x0000400901007387 */ /* 0x0003e20000100800 */
[----:B------:R-:W-:Y:S02]  /*1c40*/  SHF.R.S32.HI R237, RZ, 0x3, R12 ;  /* 0x00000003ffed7819 */ /* 0x000fe4000001140c */
[----:B------:R-:W-:Y:S01]  /*1c50*/  LEA R211, R211, 0x100, 0x1 ;  /* 0x00000100d3d37811 */ /* 0x000fe200078e08ff */
[----:B------:R-:W-:Y:S01]  /*1c60*/  STL [R1+0x3c], R11 ;  /* 0x00003c0b01007387 */ /* 0x000fe20000100800 */
[C---:B------:R-:W-:Y:S02]  /*1c70*/  IADD3 R199, R200.reuse, 0x40, RZ ;  /* 0x00000040c8c77810 */ /* 0x040fe40007ffe0ff */
[----:B------:R-:W-:Y:S01]  /*1c80*/  IADD3 R202, R200, 0x80, RZ ;  /* 0x00000080c8ca7810 */ /* 0x000fe20007ffe0ff */
[----:B------:R2:W-:Y:S01]  /*1c90*/  STL [R1+0x38], R7 ;  /* 0x0000380701007387 */ /* 0x0005e20000100800 */
[C---:B------:R-:W-:Y:S01]  /*1ca0*/  IADD3 R215, R104.reuse, 0x60, RZ ;  /* 0x0000006068d77810 */ /* 0x040fe20007ffe0ff */
[----:B------:R-:W-:Y:S01]  /*1cb0*/  IMAD.IADD R212, R211, 0x1, R6 ;  /* 0x00000001d3d47824 */ /* 0x000fe200078e0206 */
[----:B------:R-:W-:-:S02]  /*1cc0*/  IADD3 R214, R104, 0x80, RZ ;  /* 0x0000008068d67810 */ /* 0x000fc40007ffe0ff */
[----:B------:R-:W-:Y:S02]  /*1cd0*/  IADD3 R213, R104, 0xa0, RZ ;  /* 0x000000a068d57810 */ /* 0x000fe40007ffe0ff */
[C---:B------:R-:W-:Y:S02]  /*1ce0*/  IADD3 R36, R221.reuse, 0x8, RZ ;  /* 0x00000008dd247810 */ /* 0x040fe40007ffe0ff */
[C---:B------:R-:W-:Y:S02]  /*1cf0*/  IADD3 R34, R221.reuse, 0x18, RZ ;  /* 0x00000018dd227810 */ /* 0x040fe40007ffe0ff */
[C---:B------:R-:W-:Y:S02]  /*1d00*/  IADD3 R33, R221.reuse, 0x20, RZ ;  /* 0x00000020dd217810 */ /* 0x040fe40007ffe0ff */
[C---:B------:R-:W-:Y:S02]  /*1d10*/  IADD3 R31, R221.reuse, 0x30, RZ ;  /* 0x00000030dd1f7810 */ /* 0x040fe40007ffe0ff */
[----:B------:R-:W-:-:S02]  /*1d20*/  IADD3 R30, R221, 0x38, RZ ;  /* 0x00000038dd1e7810 */ /* 0x000fc40007ffe0ff */
[----:B-1----:R-:W-:Y:S02]  /*1d30*/  LEA R9, R10, 0xc100, 0x1 ;  /* 0x0000c1000a097811 */ /* 0x002fe400078e08ff */
[C---:B------:R-:W-:Y:S02]  /*1d40*/  IADD3 R28, R221.reuse, 0x48, RZ ;  /* 0x00000048dd1c7810 */ /* 0x040fe40007ffe0ff */
[C---:B------:R-:W-:Y:S01]  /*1d50*/  IADD3 R27, R221.reuse, 0x50, RZ ;  /* 0x00000050dd1b7810 */ /* 0x040fe20007ffe0ff */
[----:B------:R1:W-:Y:S01]  /*1d60*/  STL [R1+0x34], R9 ;  /* 0x0000340901007387 */ /* 0x0003e20000100800 */
[----:B------:R-:W-:Y:S02]  /*1d70*/  IADD3 R25, R221, 0x60, RZ ;  /* 0x00000060dd197810 */ /* 0x000fe40007ffe0ff */
[C---:B--2---:R-:W-:Y:S01]  /*1d80*/  IADD3 R7, R252.reuse, -0x10, RZ ;  /* 0xfffffff0fc077810 */ /* 0x044fe20007ffe0ff */
[----:B------:R2:W-:Y:S01]  /*1d90*/  STL [R1+0x18], R0 ;  /* 0x0000180001007387 */ /* 0x0005e20000100800 */
[----:B------:R-:W-:-:S02]  /*1da0*/  @P1 IADD3 R7, R252, 0x10, RZ ;  /* 0x00000010fc071810 */ /* 0x000fc40007ffe0ff */
[C---:B------:R-:W-:Y:S02]  /*1db0*/  IADD3 R24, R221.reuse, 0x68, RZ ;  /* 0x00000068dd187810 */ /* 0x040fe40007ffe0ff */
[C---:B------:R-:W-:Y:S01]  /*1dc0*/  IADD3 R22, R221.reuse, 0x78, RZ ;  /* 0x00000078dd167810 */ /* 0x040fe20007ffe0ff */
[----:B------:R-:W-:Y:S01]  /*1dd0*/  IMAD.IADD R3, R6, 0x1, R7 ;  /* 0x0000000106037824 */ /* 0x000fe200078e0207 */
[C---:B------:R-:W-:Y:S02]  /*1de0*/  IADD3 R21, R221.reuse, 0x80, RZ ;  /* 0x00000080dd157810 */ /* 0x040fe40007ffe0ff */
[C---:B------:R-:W-:Y:S02]  /*1df0*/  IADD3 R19, R221.reuse, 0x90, RZ ;  /* 0x00000090dd137810 */ /* 0x040fe40007ffe0ff */
[C---:B------:R-:W-:Y:S02]  /*1e00*/  IADD3 R15, R221.reuse, 0x98, RZ ;  /* 0x00000098dd0f7810 */ /* 0x040fe40007ffe0ff */
[----:B------:R-:W-:-:S02]  /*1e10*/  IADD3 R12, R221, 0xa8, RZ ;  /* 0x000000a8dd0c7810 */ /* 0x000fc40007ffe0ff */
[----:B------:R-:W-:Y:S02]  /*1e20*/  SHF.R.S32.HI R201, RZ, 0x1f, R200 ;  /* 0x0000001fffc97819 */ /* 0x000fe400000114c8 */
[----:B------:R-:W-:Y:S02]  /*1e30*/  SHF.R.S32.HI R105, RZ, 0x1f, R104 ;  /* 0x0000001fff697819 */ /* 0x000fe40000011468 */
[----:B------:R-:W-:Y:S01]  /*1e40*/  SHF.R.S32.HI R243, RZ, 0x1f, R215 ;  /* 0x0000001ffff37819 */ /* 0x000fe200000114d7 */
[----:B-1----:R-:W-:Y:S01]  /*1e50*/  IMAD.IADD R9, R252, 0x1, R8 ;  /* 0x00000001fc097824 */ /* 0x002fe200078e0208 */
[----:B------:R-:W-:Y:S02]  /*1e60*/  SHF.R.S32.HI R242, RZ, 0x1f, R214 ;  /* 0x0000001ffff27819 */ /* 0x000fe400000114d6 */
[----:B------:R-:W-:Y:S01]  /*1e70*/  SHF.R.S32.HI R241, RZ, 0x1f, R213 ;  /* 0x0000001ffff17819 */ /* 0x000fe200000114d5 */
[----:B--2---:R-:W-:Y:S01]  /*1e80*/  IMAD.IADD R0, R6, 0x1, R9 ;  /* 0x0000000106007824 */ /* 0x004fe200078e0209 */
[----:B------:R-:W-:Y:S01]  /*1e90*/  STL [R1+0x8], R9 ;  /* 0x0000080901007387 */ /* 0x000fe20000100800 */
[----:B------:R-:W-:-:S02]  /*1ea0*/  SHF.R.S32.HI R220, RZ, 0x1f, R199 ;  /* 0x0000001fffdc7819 */ /* 0x000fc400000114c7 */
[----:B------:R-:W-:Y:S01]  /*1eb0*/  SHF.R.S32.HI R219, RZ, 0x1f, R202 ;  /* 0x0000001fffdb7819 */ /* 0x000fe200000114ca */
[----:B------:R1:W-:Y:S01]  /*1ec0*/  STL [R1+0x14], R0 ;  /* 0x0000140001007387 */ /* 0x0003e20000100800 */
[----:B------:R-:W-:Y:S02]  /*1ed0*/  SHF.R.S32.HI R36, RZ, 0x1f, R36 ;  /* 0x0000001fff247819 */ /* 0x000fe40000011424 */
[----:B------:R-:W-:Y:S01]  /*1ee0*/  SHF.R.S32.HI R34, RZ, 0x1f, R34 ;  /* 0x0000001fff227819 */ /* 0x000fe20000011422 */
[----:B------:R-:W-:Y:S01]  /*1ef0*/  STL [R1], R7 ;  /* 0x0000000701007387 */ /* 0x000fe20000100800 */
        /* <DEDUP_REMOVED lines=9> */
[----:B------:R-:W-:Y:S01]  /*1f90*/  SHF.R.S32.HI R19, RZ, 0x1f, R19 ;  /* 0x0000001fff137819 */ /* 0x000fe20000011413 */
[----:B-1----:R-:W-:Y:S01]  /*1fa0*/  IMAD.IADD R0, R8, 0x1, R7 ;  /* 0x0000000108007824 */ /* 0x002fe200078e0207 */
[----:B------:R-:W-:Y:S02]  /*1fb0*/  SHF.R.S32.HI R15, RZ, 0x1f, R15 ;  /* 0x0000001fff0f7819 */ /* 0x000fe4000001140f */
[----:B------:R-:W-:Y:S02]  /*1fc0*/  SHF.R.S32.HI R12, RZ, 0x1f, R12 ;  /* 0x0000001fff0c7819 */ /* 0x000fe4000001140c */
[----:B------:R1:W-:Y:S01]  /*1fd0*/  STL [R1+0x4], R0 ;  /* 0x0000040001007387 */ /* 0x0003e20000100800 */
[C---:B------:R-:W-:Y:S02]  /*1fe0*/  IADD3 R193, R182.reuse, 0x800, RZ ;  /* 0x00000800b6c17810 */ /* 0x040fe40007ffe0ff */
[C---:B------:R-:W-:Y:S01]  /*1ff0*/  IADD3 R192, R182.reuse, 0x1000, RZ ;  /* 0x00001000b6c07810 */ /* 0x040fe20007ffe0ff */
[----:B------:R2:W-:Y:S01]  /*2000*/  STL [R1+0x10], R3 ;  /* 0x0000100301007387 */ /* 0x0005e20000100800 */
        /* <DEDUP_REMOVED lines=8> */
[----:B------:R-:W-:Y:S01]  /*2090*/  IADD3 R183, R182, 0x5800, RZ ;  /* 0x00005800b6b77810 */ /* 0x000fe20007ffe0ff */
[----:B-1----:R-:W-:-:S05]  /*20a0*/  IMAD.IADD R0, R6, 0x1, R0 ;  /* 0x0000000106007824 */ /* 0x002fca00078e0200 */
[----:B------:R2:W-:Y:S02]  /*20b0*/  STL [R1+0xc], R0 ;  /* 0x00000c0001007387 */ /* 0x0005e40000100800 */
.L_x_4030:
        /* <DEDUP_REMOVED lines=32> */
.L_x_3785:
[----:B------:R-:W-:-:S04]  /*22c0*/  ISETP.NE.U32.AND P0, PT, RZ, c[0x0][0x368], PT ;  /* 0x0000da00ff007a0c */ /* 0x000fc80003f05070 */
[----:B------:R-:W-:-:S13]  /*22d0*/  ISETP.NE.AND.EX P0, PT, RZ, c[0x0][0x36c], PT, P0 ;  /* 0x0000db00ff007a0c */ /* 0x000fda0003f05300 */
[----:B------:R-:W-:Y:S05]  /*22e0*/  @!P0 BRA `(.L_x_3786) ;  /* 0x0000003000008947 */ /* 0x000fea0003800000 */
[----:B-1----:R-:W-:-:S05]  /*22f0*/  IMAD.WIDE R4, R247, R15, c[0x0][0x368] ;  /* 0x0000da00f7047625 */ /* 0x002fca00078e020f */
[----:B------:R1:W5:Y:S01]  /*2300*/  LDG.E R11, [R4.64] ;  /* 0x00000008040b7981 */ /* 0x000362000c1e1900 */
[----:B------:R-:W-:Y:S05]  /*2310*/  BRA `(.L_x_3787) ;  /* 0x0000005000007947 */ /* 0x000fea0003800000 */
.L_x_3786:
[----:B-1----:R-:W-:Y:S01]  /*2320*/  MOV R11, UR6 ;  /* 0x00000006000b7c02 */ /* 0x002fe20008000f00 */
[----:B------:R-:W-:Y:S05]  /*2330*/  @!P3 BRA `(.L_x_3787) ;  /* 0x000000300000b947 */ /* 0x000fea0003800000 */
[----:B------:R-:W2:Y:S04]  /*2340*/  LDG.E R6, [R4.64] ;  /* 0x0000000804067981 */ /* 0x000ea8000c1e1900 */
[----:B------:R-:W2:Y:S02]  /*2350*/  LDG.E R0, [R4.64+0x4] ;  /* 0x0000040804007981 */ /* 0x000ea4000c1e1900 */
[----:B--2---:R-:W-:Y:S02]  /*2360*/  IADD3 R11, -R6, R0, RZ ;  /* 0x00000000060b7210 */ /* 0x004fe40007ffe1ff */
.L_x_3787:
        /* <DEDUP_REMOVED lines=41> */
.L_x_3790:
[----:B------:R-:W-:-:S13]  /*2600*/  ISETP.NE.AND P0, PT, R6, 0x1, PT ;  /* 0x000000010600780c */ /* 0x000fda0003f05270 */
[----:B------:R-:W-:-:S05]  /*2610*/  @P0 IMAD.HI.U32 R0, R2, c[0x0][0x330], RZ ;  /* 0x0000cc0002000a27 */ /* 0x000fca00078e00ff */
[----:B------:R-:W-:Y:S02]  /*2620*/  @P0 SHF.R.U32.HI R2, RZ, c[0x0][0x334], R0 ;  /* 0x0000cd00ff020a19 */ /* 0x000fe40000011600 */
.L_x_3791:
[----:B------:R-:W-:Y:S05]  /*2630*/  BSYNC B0 ;  /* 0x0000000000007941 */ /* 0x000fea0003800000 */
.L_x_3789:
[----:B------:R-:W-:-:S05]  /*2640*/  IMAD R2, R2, R6, c[0x0][0x32c] ;  /* 0x0000cb0002027624 */ /* 0x000fca00078e0206 */
[----:B------:R-:W-:-:S04]  /*2650*/  IMNMX R3, R3, R2, PT ;  /* 0x0000000203037217 */ /* 0x000fc80003800200 */
.L_x_3788:
        /* <DEDUP_REMOVED lines=21> */
.L_x_3794:
[----:B------:R-:W-:-:S13]  /*27b0*/  ISETP.NE.AND P0, PT, R6, 0x1, PT ;  /* 0x000000010600780c */ /* 0x000fda0003f05270 */
[----:B------:R-:W-:-:S05]  /*27c0*/  @P0 IMAD.HI.U32 R3, R0, c[0x0][0x330], RZ ;  /* 0x0000cc0000030a27 */ /* 0x000fca00078e00ff */
[----:B------:R-:W-:Y:S02]  /*27d0*/  @P0 SHF.R.U32.HI R0, RZ, c[0x0][0x334], R3 ;  /* 0x0000cd00ff000a19 */ /* 0x000fe40000011603 */
.L_x_3795:
[----:B------:R-:W-:Y:S05]  /*27e0*/  BSYNC B0 ;  /* 0x0000000000007941 */ /* 0x000fea0003800000 */
.L_x_3793:
[----:B------:R-:W-:-:S05]  /*27f0*/  IMAD R0, R0, c[0x0][0x32c], RZ ;  /* 0x0000cb0000007a24 */ /* 0x000fca00078e02ff */
[----:B------:R-:W-:-:S04]  /*2800*/  IMNMX R2, R2, R0, !PT ;  /* 0x0000000002027217 */ /* 0x000fc80007800200 */
.L_x_3792:
        /* <DEDUP_REMOVED lines=45> */
.L_x_3797:
[----:B------:R-:W-:Y:S05]  /*2ae0*/  BSYNC B0 ;  /* 0x0000000000007941 */ /* 0x000fea0003800000 */
.L_x_3796:
        /* <DEDUP_REMOVED lines=138> */
[----:B------:R-:W-:Y:S01]  /*3390*/  LOP3.LUT R15, R238, 0x38, R0, 0xf8, !PT ;  /* 0x00000038ee0f7812 */ /* 0x000fe200078ef800 */
        /* <DEDUP_REMOVED lines=15> */
[--C-:B------:R-:W-:Y:S01]  /*3490*/  IADD3 R15, R14, R16, R240.reuse ;  /* 0x000000100e0f7210 */ /* 0x100fe20007ffe0f0 */
[----:B------:R-:W-:Y:S01]  /*34a0*/  IMAD R14, R2, c[0x0][0x2b4], R3 ;  /* 0x0000ad00020e7a24 */ /* 0x000fe200078e0203 */
[----:B------:R-:W-:Y:S01]  /*34b0*/  LOP3.LUT R17, R17, R239, RZ, 0x3c, !PT ;  /* 0x000000ef11117212 */ /* 0x000fe200078e3cff */
[C---:B------:R-:W-:Y:S01]  /*34c0*/  IMAD R2, R20.reuse, c[0x0][0x290], RZ ;  /* 0x0000a40014027a24 */ /* 0x040fe200078e02ff */
[----:B------:R-:W-:Y:S01]  /*34d0*/  LOP3.LUT R227, R227, 0xfffffff7, RZ, 0xc0, !PT ;  /* 0xfffffff7e3e37812 */ /* 0x000fe200078ec0ff */
[----:B------:R-:W-:Y:S01]  /*34e0*/  IMAD R3, R20, c[0x0][0x280], RZ ;  /* 0x0000a00014037a24 */ /* 0x000fe200078e02ff */
[----:B------:R-:W-:Y:S01]  /*34f0*/  IADD3 R19, R19, R21, R240 ;  /* 0x0000001513137210 */ /* 0x000fe20007ffe0f0 */
        /* <DEDUP_REMOVED lines=31> */
.L_x_3823:
        /* <DEDUP_REMOVED lines=108> */
.L_x_3803:
[----:B------:R-:W-:Y:S05]  /*3db0*/  BSYNC B0 ;  /* 0x0000000000007941 */ /* 0x000fea0003800000 */
.L_x_3802:
        /* <DEDUP_REMOVED lines=95> */
.L_x_3806:
[----:B------:R-:W-:Y:S05]  /*43b0*/  BSYNC B0 ;  /* 0x0000000000007941 */ /* 0x000fea0003800000 */
.L_x_3805:
        /* <DEDUP_REMOVED lines=59> */
.L_x_3808:
[----:B------:R-:W-:Y:S05]  /*4770*/  BSYNC B0 ;  /* 0x0000000000007941 */ /* 0x000fea0003800000 */
.L_x_3807:
        /* <DEDUP_REMOVED lines=61> */
.L_x_3810:
[----:B------:R-:W-:Y:S05]  /*4b50*/  BSYNC B0 ;  /* 0x0000000000007941 */ /* 0x000fea0003800000 */
.L_x_3809:
        /* <DEDUP_REMOVED lines=58> */
.L_x_3812:
[----:B------:R-:W-:Y:S05]  /*4f00*/  BSYNC B0 ;  /* 0x0000000000007941 */ /* 0x000fea0003800000 */
.L_x_3811:
        /* <DEDUP_REMOVED lines=58> */
.L_x_3814:
[----:B------:R-:W-:Y:S05]  /*52b0*/  BSYNC B0 ;  /* 0x0000000000007941 */ /* 0x000fea0003800000 */
.L_x_3813:
        /* <DEDUP_REMOVED lines=58> */
.L_x_3801:
        /* <DEDUP_REMOVED lines=47> */
.L_x_3816:
[----:B------:R-:W-:Y:S05]  /*5950*/  BSYNC B0 ;  /* 0x0000000000007941 */ /* 0x000fea0003800000 */
.L_x_3815:
        /* <DEDUP_REMOVED lines=158> */
.L_x_3818:
[----:B------:R-:W-:Y:S05]  /*6340*/  BSYNC B0 ;  /* 0x0000000000007941 */ /* 0x000fea0003800000 */
.L_x_3817:
        /* <DEDUP_REMOVED lines=123> */
.L_x_3820:
[----:B------:R-:W-:Y:S05]  /*6b00*/  BSYNC B0 ;  /* 0x0000000000007941 */ /* 0x000fea0003800000 */
.L_x_3819:
        /* <DEDUP_REMOVED lines=126> */
.L_x_3800:
        /* <DEDUP_REMOVED lines=39> */
.L_x_3804:
[----:B------:R-:W-:Y:S05]  /*7560*/  BSYNC B1 ;  /* 0x0000000000017941 */ /* 0x000fea0003800000 */
.L_x_3799:
        /* <DEDUP_REMOVED lines=84> */
.L_x_3822:
[----:B------:R-:W-:Y:S05]  /*7ab0*/  BSYNC B0 ;  /* 0x0000000000007941 */ /* 0x000fea0003800000 */
.L_x_3821:
        /* <DEDUP_REMOVED lines=26> */
.L_x_3798:
        /* <DEDUP_REMOVED lines=21> */
.L_x_3826:
[----:B------:R-:W-:-:S13]  /*7db0*/  ISETP.NE.AND P0, PT, R4, 0x1, PT ;  /* 0x000000010400780c */ /* 0x000fda0003f05270 */
[----:B------:R-:W-:-:S05]  /*7dc0*/  @P0 IMAD.HI.U32 R0, R2, c[0x0][0x330], RZ ;  /* 0x0000cc0002000a27 */ /* 0x000fca00078e00ff */
[----:B------:R-:W-:Y:S02]  /*7dd0*/  @P0 SHF.R.U32.HI R2, RZ, c[0x0][0x334], R0 ;  /* 0x0000cd00ff020a19 */ /* 0x000fe40000011600 */
.L_x_3827:
[----:B------:R-:W-:Y:S05]  /*7de0*/  BSYNC B0 ;  /* 0x0000000000007941 */ /* 0x000fea0003800000 */
.L_x_3825:
[----:B------:R-:W-:-:S05]  /*7df0*/  IMAD R2, R2, R4, c[0x0][0x32c] ;  /* 0x0000cb0002027624 */ /* 0x000fca00078e0204 */
[----:B------:R-:W-:-:S04]  /*7e00*/  IMNMX R3, R3, R2, PT ;  /* 0x0000000203037217 */ /* 0x000fc80003800200 */
.L_x_3824:
        /* <DEDUP_REMOVED lines=21> */
.L_x_3830:
[----:B------:R-:W-:-:S04]  /*7f60*/  MOV R3, c[0x0][0x32c] ;  /* 0x0000cb0000037a02 */ /* 0x000fc80000000f00 */
[----:B------:R-:W-:-:S13]  /*7f70*/  ISETP.NE.AND P0, PT, R3, 0x1, PT ;  /* 0x000000010300780c */ /* 0x000fda0003f05270 */
[----:B------:R-:W-:-:S05]  /*7f80*/  @P0 IMAD.HI.U32 R3, R0, c[0x0][0x330], RZ ;  /* 0x0000cc0000030a27 */ /* 0x000fca00078e00ff */
[----:B------:R-:W-:Y:S02]  /*7f90*/  @P0 SHF.R.U32.HI R0, RZ, c[0x0][0x334], R3 ;  /* 0x0000cd00ff000a19 */ /* 0x000fe40000011603 */
.L_x_3831:
[----:B------:R-:W-:Y:S05]  /*7fa0*/  BSYNC B0 ;  /* 0x0000000000007941 */ /* 0x000fea0003800000 */
.L_x_3829:
[----:B------:R-:W-:-:S05]  /*7fb0*/  IMAD R0, R0, c[0x0][0x32c], RZ ;  /* 0x0000cb0000007a24 */ /* 0x000fca00078e02ff */
[----:B------:R-:W-:-:S04]  /*7fc0*/  IMNMX R2, R2, R0, !PT ;  /* 0x0000000002027217 */ /* 0x000fc80007800200 */
.L_x_3828:
        /* <DEDUP_REMOVED lines=37> */
.L_x_3833:
[----:B------:R-:W-:Y:S05]  /*8220*/  BSYNC B0 ;  /* 0x0000000000007941 */ /* 0x000fea0003800000 */
.L_x_3832:
        /* <DEDUP_REMOVED lines=104> */
.L_x_4035:
[----:B------:R-:W-:Y:S05]  /*88b0*/  BRA.DIV ~URZ, `(.L_x_3836) ;  /* 0x000199327f007947 */ /* 0x000fea000b800000 */
[----:B------:R3:W4:Y:S02]  /*88c0*/  SHFL.IDX PT, R0, R6, RZ, 0x181f ;  /* 0x00181fff06007589 */ /* 0x00072400000e0000 */
.L_x_4036:
[----:B------:R-:W-:Y:S01]  /*88d0*/  IMAD R32, R218, c[0x0][0x2c4], RZ ;  /* 0x0000b100da207a24 */ /* 0x000fe200078e02ff */
[----:B------:R-:W-:Y:S04]  /*88e0*/  BSSY B0, `(.L_x_3837) ;  /* 0x000000f000007945 */ /* 0x000fe80003800000 */
[----:B------:R-:W-:-:S13]  /*88f0*/  ISETP.GE.AND P0, PT, R4, R32, PT ;  /* 0x000000200400720c */ /* 0x000fda0003f06270 */
[----:B------:R-:W-:Y:S05]  /*8900*/  @P0 BRA `(.L_x_3838) ;  /* 0x000000c000000947 */ /* 0x000fea0003800000 */
[CC--:B----4-:R-:W-:Y:S02]  /*8910*/  LEA R10, P0, R200.reuse, R0.reuse, 0x1 ;  /* 0x00000000c80a7211 */ /* 0x0d0fe400078008ff */
[CC--:B------:R-:W-:Y:S02]  /*8920*/  LEA R8, P1, R199.reuse, R0.reuse, 0x1 ;  /* 0x00000000c7087211 */ /* 0x0c0fe400078208ff */
        /* <DEDUP_REMOVED lines=10> */
.L_x_3838:
[----:B------:R-:W-:Y:S05]  /*89d0*/  BSYNC B0 ;  /* 0x0000000000007941 */ /* 0x000fea0003800000 */
.L_x_3837:
[----:B------:R-:W-:Y:S05]  /*89e0*/  BRA.DIV ~URZ, `(.L_x_3839) ;  /* 0x000198627f007947 */ /* 0x000fea000b800000 */
[----:B--2---:R2:W1:Y:S04]  /*89f0*/  SHFL.IDX PT, R7, R5, 0x1, 0x181f ;  /* 0x00381f0005077f89 */ /* 0x00446800000e0000 */
[----:B----4-:R2:W4:Y:S02]  /*8a00*/  SHFL.IDX PT, R0, R6, 0x1, 0x181f ;  /* 0x00381f0006007f89 */ /* 0x01052400000e0000 */
.L_x_4037:
[----:B------:R-:W-:Y:S01]  /*8a10*/  IADD3 R2, R4, 0x20, RZ ;  /* 0x0000002004027810 */ /* 0x000fe20007ffe0ff */
[----:B------:R-:W-:Y:S03]  /*8a20*/  BSSY B0, `(.L_x_3840) ;  /* 0x000000f000007945 */ /* 0x000fe60003800000 */
[----:B------:R-:W-:-:S13]  /*8a30*/  ISETP.GE.AND P0, PT, R2, R32, PT ;  /* 0x000000200200720c */ /* 0x000fda0003f06270 */
[----:B------:R-:W-:Y:S05]  /*8a40*/  @P0 BRA `(.L_x_3841) ;  /* 0x000000c000000947 */ /* 0x000fea0003800000 */
[CC--:B----4-:R-:W-:Y:S02]  /*8a50*/  LEA R10, P0, R200.reuse, R0.reuse, 0x1 ;  /* 0x00000000c80a7211 */ /* 0x0d0fe400078008ff */
[CC--:B------:R-:W-:Y:S02]  /*8a60*/  LEA R8, P1, R199.reuse, R0.reuse, 0x1 ;  /* 0x00000000c7087211 */ /* 0x0c0fe400078208ff */
        /* <DEDUP_REMOVED lines=10> */
.L_x_3841:
[----:B------:R-:W-:Y:S05]  /*8b10*/  BSYNC B0 ;  /* 0x0000000000007941 */ /* 0x000fea0003800000 */
.L_x_3840:
[----:B------:R-:W-:Y:S05]  /*8b20*/  BRA.DIV ~URZ, `(.L_x_3842) ;  /* 0x000197e27f007947 */ /* 0x000fea000b800000 */
[----:B-1----:R1:W2:Y:S02]  /*8b30*/  SHFL.IDX PT, R7, R5, 0x2, 0x181f ;  /* 0x00581f0005077f89 */ /* 0x0022a400000e0000 */
.L_x_4038:
[----:B------:R-:W-:Y:S05]  /*8b40*/  BRA.DIV ~URZ, `(.L_x_3843) ;  /* 0x000198327f007947 */ /* 0x000fea000b800000 */
[----:B----4-:R4:W1:Y:S02]  /*8b50*/  SHFL.IDX PT, R0, R6, 0x2, 0x181f ;  /* 0x00581f0006007f89 */ /* 0x01086400000e0000 */
.L_x_4039:
[----:B------:R-:W-:Y:S01]  /*8b60*/  IADD3 R2, R4, 0x40, RZ ;  /* 0x0000004004027810 */ /* 0x000fe20007ffe0ff */
[----:B------:R-:W-:Y:S03]  /*8b70*/  BSSY B0, `(.L_x_3844) ;  /* 0x000000f000007945 */ /* 0x000fe60003800000 */
[----:B------:R-:W-:-:S13]  /*8b80*/  ISETP.GE.AND P0, PT, R2, R32, PT ;  /* 0x000000200200720c */ /* 0x000fda0003f06270 */
[----:B------:R-:W-:Y:S05]  /*8b90*/  @P0 BRA `(.L_x_3845) ;  /* 0x000000c000000947 */ /* 0x000fea0003800000 */
[CC--:B-1----:R-:W-:Y:S02]  /*8ba0*/  LEA R10, P0, R200.reuse, R0.reuse, 0x1 ;  /* 0x00000000c80a7211 */ /* 0x0c2fe400078008ff */
        /* <DEDUP_REMOVED lines=11> */
.L_x_3845:
[----:B------:R-:W-:Y:S05]  /*8c60*/  BSYNC B0 ;  /* 0x0000000000007941 */ /* 0x000fea0003800000 */
.L_x_3844:
[----:B------:R-:W-:Y:S05]  /*8c70*/  BRA.DIV ~URZ, `(.L_x_3846) ;  /* 0x000197627f007947 */ /* 0x000fea000b800000 */
[----:B-12---:R-:W1:Y:S04]  /*8c80*/  SHFL.IDX PT, R5, R5, 0x3, 0x181f ;  /* 0x00781f0005057f89 */ /* 0x006e6800000e0000 */
[----:B------:R2:W3:Y:S02]  /*8c90*/  SHFL.IDX PT, R0, R6, 0x3, 0x181f ;  /* 0x00781f0006007f89 */ /* 0x0004e400000e0000 */
.L_x_4040:
        /* <DEDUP_REMOVED lines=93> */
.L_x_3847:
        /* <DEDUP_REMOVED lines=80> */
[----:B------:R-:W-:Y:S01]  /*9770*/  @!P0 IMAD.SHL.U32 R14, R145, 0x2, RZ ;  /* 0x00000002910e8824 */ /* 0x000fe200078e00ff */
        /* <DEDUP_REMOVED lines=41> */
.L_x_3851:
[----:B--2---:R-:W-:Y:S05]  /*9a10*/  BSYNC B0 ;  /* 0x0000000000007941 */ /* 0x004fea0003800000 */
.L_x_3850:
        /* <DEDUP_REMOVED lines=118> */
.L_x_3853:
[----:B---3--:R-:W-:Y:S05]  /*a180*/  BSYNC B0 ;  /* 0x0000000000007941 */ /* 0x008fea0003800000 */
.L_x_3852:
        /* <DEDUP_REMOVED lines=89> */
.L_x_3857:
[----:B------:R-:W-:Y:S05]  /*a720*/  BSYNC B0 ;  /* 0x0000000000007941 */ /* 0x000fea0003800000 */
.L_x_3856:
        /* <DEDUP_REMOVED lines=45> */
.L_x_3859:
[----:B------:R-:W-:Y:S05]  /*aa00*/  BSYNC B0 ;  /* 0x0000000000007941 */ /* 0x000fea0003800000 */
.L_x_3858:
        /* <DEDUP_REMOVED lines=45> */
.L_x_3861:
[----:B------:R-:W-:Y:S05]  /*ace0*/  BSYNC B0 ;  /* 0x0000000000007941 */ /* 0x000fea0003800000 */
.L_x_3860:
        /* <DEDUP_REMOVED lines=45> */
.L_x_3863:
[----:B------:R-:W-:Y:S05]  /*afc0*/  BSYNC B0 ;  /* 0x0000000000007941 */ /* 0x000fea0003800000 */
.L_x_3862:
        /* <DEDUP_REMOVED lines=45> */
.L_x_3865:
[----:B------:R-:W-:Y:S05]  /*b2a0*/  BSYNC B0 ;  /* 0x0000000000007941 */ /* 0x000fea0003800000 */
.L_x_3864:
        /* <DEDUP_REMOVED lines=44> */
.L_x_3855:
[----:B------:R-:W-:Y:S05]  /*b570*/  BSYNC B1 ;  /* 0x0000000000017941 */ /* 0x000fea0003800000 */
.L_x_3854:
        /* <DEDUP_REMOVED lines=48> */
.L_x_3868:
[----:B------:R-:W-:Y:S05]  /*b880*/  BSYNC B0 ;  /* 0x0000000000007941 */ /* 0x000fea0003800000 */
.L_x_3867:
        /* <DEDUP_REMOVED lines=45> */
.L_x_3870:
[----:B------:R-:W-:Y:S05]  /*bb60*/  BSYNC B0 ;  /* 0x0000000000007941 */ /* 0x000fea0003800000 */
.L_x_3869:
        /* <DEDUP_REMOVED lines=45> */
.L_x_3872:
[----:B------:R-:W-:Y:S05]  /*be40*/  BSYNC B0 ;  /* 0x0000000000007941 */ /* 0x000fea0003800000 */
.L_x_3871:
        /* <DEDUP_REMOVED lines=45> */
.L_x_3874:
[----:B------:R-:W-:Y:S05]  /*c120*/  BSYNC B0 ;  /* 0x0000000000007941 */ /* 0x000fea0003800000 */
.L_x_3873:
        /* <DEDUP_REMOVED lines=45> */
.L_x_3876:
[----:B------:R-:W-:Y:S05]  /*c400*/  BSYNC B0 ;  /* 0x0000000000007941 */ /* 0x000fea0003800000 */
.L_x_3875:
        /* <DEDUP_REMOVED lines=45> */
.L_x_3849:
        /* <DEDUP_REMOVED lines=73> */
.L_x_3878:
[----:B--2---:R-:W-:Y:S05]  /*cb70*/  BSYNC B0 ;  /* 0x0000000000007941 */ /* 0x004fea0003800000 */
.L_x_3877:
        /* <DEDUP_REMOVED lines=95> */
.L_x_3880:
[----:B--2---:R-:W-:Y:S05]  /*d170*/  BSYNC B0 ;  /* 0x0000000000007941 */ /* 0x004fea0003800000 */
.L_x_3879:
        /* <DEDUP_REMOVED lines=149> */
.L_x_3884:
[----:B------:R-:W-:Y:S05]  /*dad0*/  BSYNC B0 ;  /* 0x0000000000007941 */ /* 0x000fea0003800000 */
.L_x_3883:
        /* <DEDUP_REMOVED lines=99> */
.L_x_3886:
[----:B------:R-:W-:Y:S05]  /*e110*/  BSYNC B0 ;  /* 0x0000000000007941 */ /* 0x000fea0003800000 */
.L_x_3885:
        /* <DEDUP_REMOVED lines=98> */
.L_x_3882:
[----:B------:R-:W-:Y:S05]  /*e740*/  BSYNC B1 ;  /* 0x0000000000017941 */ /* 0x000fea0003800000 */
.L_x_3881:
        /* <DEDUP_REMOVED lines=110> */
.L_x_3888:
[----:B------:R-:W-:Y:S05]  /*ee30*/  BSYNC B0 ;  /* 0x0000000000007941 */ /* 0x000fea0003800000 */
.L_x_3887:
        /* <DEDUP_REMOVED lines=99> */
.L_x_3890:
[----:B------:R-:W-:Y:S05]  /*f470*/  BSYNC B0 ;  /* 0x0000000000007941 */ /* 0x000fea0003800000 */
.L_x_3889:
        /* <DEDUP_REMOVED lines=98> */
.L_x_3866:
[----:B------:R-:W-:Y:S05]  /*faa0*/  BSYNC B2 ;  /* 0x0000000000027941 */ /* 0x000fea0003800000 */
.L_x_3848:
[----:B------:R-:W-:Y:S01]  /*fab0*/  IMAD R0, R96, c[0x0][0x208], RZ ;  /* 0x0000820060007a24 */ /* 0x000fe200078e02ff */
[----:B------:R-:W-:Y:S01]  /*fac0*/  SHF.L.U64.HI R93, R200, 0x1, R201 ;  /* 0x00000001c85d7819 */ /* 0x000fe200000102c9 */
[----:B------:R-:W-:Y:S01]  /*fad0*/  IMAD.WIDE.U32 R2, R198, c[0x0][0x208], RZ ;  /* 0x00008200c6027a25 */ /* 0x000fe200078e00ff */
[----:B------:R-:W-:-:S04]  /*fae0*/  DEPBAR.LE SB0, 0x0 ;  /* 0x000080000000791a */ /* 0x000fc80000000000 */
[----:B------:R-:W-:Y:S01]  /*faf0*/  IMAD R0, R198, c[0x0][0x20c], R0 ;  /* 0x00008300c6007a24 */ /* 0x000fe200078e0200 */
[----:B------:R-:W-:Y:S01]  /*fb00*/  BAR.SYNC.DEFER_BLOCKING 0x0 ;  /* 0x0000000000007b1d */ /* 0x000fe20000010000 */
[----:B------:R-:W-:Y:S01]  /*fb10*/  IMAD.WIDE.U32 R224, R85, c[0x0][0x210], RZ ;  /* 0x0000840055e07a25 */ /* 0x000fe200078e00ff */
[----:B------:R-:W-:Y:S02]  /*fb20*/  SHF.L.U64.HI R95, R199, 0x1, R220 ;  /* 0x00000001c75f7819 */ /* 0x000fe400000102dc */
[----:B------:R-:W-:Y:S01]  /*fb30*/  ISETP.GE.AND P3, PT, R200, c[0x0][0x1d4], PT ;  /* 0x00007500c8007a0c */ /* 0x000fe20003f66270 */
[----:B------:R-:W-:Y:S01]  /*fb40*/  IMAD.IADD R3, R3, 0x1, R0 ;  /* 0x0000000103037824 */ /* 0x000fe200078e0200 */
[----:B------:R-:W-:Y:S01]  /*fb50*/  BSSY B0, `(.L_x_3891) ;  /* 0x0000115000007945 */ /* 0x000fe20003800000 */
[----:B------:R-:W-:Y:S01]  /*fb60*/  IMAD R0, R97, c[0x0][0x218], RZ ;  /* 0x0000860061007a24 */ /* 0x000fe200078e02ff */
[----:B------:R-:W-:Y:S01]  /*fb70*/  SHF.L.U64.HI R97, R202, 0x1, R219 ;  /* 0x00000001ca617819 */ /* 0x000fe200000102db */
        /* <DEDUP_REMOVED lines=10> */
[----:B------:R-:W-:-:S02]  /*fc20*/  LEA.HI.X R4, R0, c[0x0][0x1fc], R2, 0x1, P0 ;  /* 0x00007f0000047a11 */ /* 0x000fc400000f0c02 */
[----:B------:R-:W1:Y:S04]  /*fc30*/  SHFL.IDX PT, R0, R3, RZ, 0x181f ;  /* 0x00181fff03007589 */ /* 0x000e6800000e0000 */
[----:B------:R-:W2:Y:S04]  /*fc40*/  SHFL.IDX PT, R2, R4, RZ, 0x181f ;  /* 0x00181fff04027589 */ /* 0x000ea800000e0000 */
[----:B------:R-:W3:Y:S04]  /*fc50*/  SHFL.IDX PT, R3, R3, 0x1, 0x181f ;  /* 0x00381f0003037f89 */ /* 0x000ee800000e0000 */
[----:B------:R-:W4:Y:S04]  /*fc60*/  SHFL.IDX PT, R12, R4, 0x1, 0x181f ;  /* 0x00381f00040c7f89 */ /* 0x000f2800000e0000 */
[----:B------:R-:W4:Y:S04]  /*fc70*/  LDSM.16.M88.4 R24, [R147] ;  /* 0x000000009318783b */ /* 0x000f280000000200 */
[----:B------:R-:W-:Y:S01]  /*fc80*/  LDSM.16.M88.4 R32, [R147+0x800] ;  /* 0x000800009320783b */ /* 0x000fe20000000200 */
[----:B-1----:R-:W-:-:S03]  /*fc90*/  IADD3 R22, P0, R0, R92, RZ ;  /* 0x0000005c00167210 */ /* 0x002fc60007f1e0ff */
[----:B------:R-:W1:Y:S01]  /*fca0*/  LDSM.16.M88.4 R36, [R147+0x1000] ;  /* 0x001000009324783b */ /* 0x000e620000000200 */
[C---:B------:R-:W-:Y:S02]  /*fcb0*/  IADD3 R16, P1, R0.reuse, R96, RZ ;  /* 0x0000006000107210 */ /* 0x040fe40007f3e0ff */
[----:B------:R-:W-:Y:S01]  /*fcc0*/  IADD3 R20, P2, R0, R94, RZ ;  /* 0x0000005e00147210 */ /* 0x000fe20007f5e0ff */
[C---:B--2---:R-:W-:Y:S01]  /*fcd0*/  IMAD.X R23, R2.reuse, 0x1, R93, P0 ;  /* 0x0000000102177824 */ /* 0x044fe200000e065d */
[----:B------:R-:W2:Y:S01]  /*fce0*/  LDSM.16.M88.4 R44, [R147+0x1800] ;  /* 0x00180000932c783b */ /* 0x000ea20000000200 */
[C---:B------:R-:W-:Y:S01]  /*fcf0*/  IMAD.X R17, R2.reuse, 0x1, R97, P1 ;  /* 0x0000000102117824 */ /* 0x040fe200008e0661 */
[----:B---3--:R-:W-:Y:S01]  /*fd00*/  IADD3 R18, P0, R3, R92, RZ ;  /* 0x0000005c03127210 */ /* 0x008fe20007f1e0ff */
[----:B------:R-:W-:Y:S01]  /*fd10*/  IMAD.X R21, R2, 0x1, R95, P2 ;  /* 0x0000000102157824 */ /* 0x000fe200010e065f */
[----:B------:R-:W-:Y:S01]  /*fd20*/  ISETP.GE.AND P1, PT, R199, c[0x0][0x1d4], PT ;  /* 0x00007500c7007a0c */ /* 0x000fe20003f26270 */
[----:B------:R-:W-:Y:S01]  /*fd30*/  LDSM.16.M88.4 R4, [R179] ;  /* 0x00000000b304783b */ /* 0x000fe20000000200 */
        /* <DEDUP_REMOVED lines=8> */
[----:B------:R-:W3:Y:S04]  /*fdc0*/  LDSM.16.M88.4 R64, [R192] ;  /* 0x00000000c040783b */ /* 0x000ee80000000200 */
[----:B------:R-:W3:Y:S01]  /*fdd0*/  LDSM.16.M88.4 R76, [R191] ;  /* 0x00000000bf4c783b */ /* 0x000ee20000000200 */
[----:B------:R-:W-:Y:S03]  /*fde0*/  HMMA.16816.F32 R28, R8, R24, RZ ;  /* 0x00000018081c723c */ /* 0x000fe600000018ff */
[----:B------:R-:W-:Y:S01]  /*fdf0*/  @!PT LDS RZ, [RZ] ;  /* 0x00000000fffff984 */ /* 0x000fe20000000800 */
[----:B------:R-:W-:Y:S01]  /*fe00*/  @!PT LDS RZ, [RZ] ;  /* 0x00000000fffff984 */ /* 0x000fe20000000800 */
[----:B------:R-:W-:Y:S01]  /*fe10*/  @!PT LDS RZ, [RZ] ;  /* 0x00000000fffff984 */ /* 0x000fe20000000800 */
[----:B------:R3:W-:Y:S01]  /*fe20*/  LDGSTS.E.BYPASS.LTC128B.128 [R194+0x100], [R22.64], !P0 ;  /* 0x0010000016c27fae */ /* 0x0007e2000c101d48 */
[C---:B------:R-:W-:Y:S02]  /*fe30*/  ISETP.LT.OR P0, PT, R80.reuse, 0x1, P1 ;  /* 0x000000015000780c */ /* 0x040fe40000f01670 */
[----:B------:R-:W-:-:S02]  /*fe40*/  ISETP.LT.OR P1, PT, R80, 0x21, P1 ;  /* 0x000000215000780c */ /* 0x000fc40000f21670 */
[C---:B------:R-:W-:Y:S09]  /*fe50*/  HMMA.16816.F32 R24, R8.reuse, R26, RZ ;  /* 0x0000001a0818723c */ /* 0x040ff200000018ff */
[----:B------:R3:W-:Y:S01]  /*fe60*/  LDGSTS.E.BYPASS.LTC128B.128 [R194+0x2100], [R20.64], !P0 ;  /* 0x0210000014c27fae */ /* 0x0007e2000c101d48 */
[----:B------:R-:W-:Y:S01]  /*fe70*/  ISETP.LT.OR P0, PT, R80, 0x1, P2 ;  /* 0x000000015000780c */ /* 0x000fe20001701670 */
[C---:B-1----:R-:W-:Y:S08]  /*fe80*/  HMMA.16816.F32 R48, R8.reuse, R38, RZ ;  /* 0x000000260830723c */ /* 0x042ff000000018ff */
[----:B--2---:R-:W-:Y:S04]  /*fe90*/  HMMA.16816.F32 R52, R8, R44, RZ ;  /* 0x0000002c0834723c */ /* 0x004fe800000018ff */
[----:B------:R1:W-:Y:S01]  /*fea0*/  LDGSTS.E.BYPASS.LTC128B.128 [R194+0x4100], [R16.64], !P0 ;  /* 0x0410000010c27fae */ /* 0x0003e2000c101d48 */
[----:B------:R-:W-:-:S03]  /*feb0*/  IADD3 R2, P0, R3, R96, RZ ;  /* 0x0000006003027210 */ /* 0x000fc60007f1e0ff */
[----:B------:R1:W-:Y:S01]  /*fec0*/  LDGSTS.E.BYPASS.LTC128B.128 [R194+0x1100], [R18.64], !P3 ;  /* 0x0110000012c27fae */ /* 0x0003e2000d901d48 */
[C---:B-----5:R-:W-:Y:S01]  /*fed0*/  HMMA.16816.F32 R40, R8.reuse, R36, RZ ;  /* 0x000000240828723c */ /* 0x060fe200000018ff */
[----:B------:R-:W-:Y:S01]  /*fee0*/  IMAD.X R3, R12, 0x1, R97, P0 ;  /* 0x000000010c037824 */ /* 0x000fe200000e0661 */
[----:B------:R-:W-:Y:S01]  /*fef0*/  ISETP.LT.OR P0, PT, R80, 0x21, P2 ;  /* 0x000000215000780c */ /* 0x000fe20001701670 */
[----:B------:R2:W-:Y:S05]  /*ff00*/  LDGSTS.E.BYPASS.LTC128B.128 [R194+0x3100], [R14.64], !P1 ;  /* 0x031000000ec27fae */ /* 0x0005ea000c901d48 */
[C---:B---3--:R-:W-:Y:S07]  /*ff10*/  HMMA.16816.F32 R20, R8.reuse, R32, RZ ;  /* 0x000000200814723c */ /* 0x048fee00000018ff */
[----:B------:R3:W-:Y:S01]  /*ff20*/  LDGSTS.E.BYPASS.LTC128B.128 [R194+0x5100], [R2.64], !P0 ;  /* 0x0510000002c27fae */ /* 0x0007e2000c101d48 */
[----:B------:R-:W-:Y:S01]  /*ff30*/  HMMA.16816.F32 R44, R8, R46, RZ ;  /* 0x0000002e082c723c */ /* 0x000fe200000018ff */
[----:B------:R-:W-:-:S02]  /*ff40*/  ISETP.GT.AND P0, PT, R100, R216, PT ;  /* 0x000000d86400720c */ /* 0x000fc40003f04270 */
[----:B------:R-:W-:Y:S04]  /*ff50*/  LDSM.16.M88.4 R68, [R177] ;  /* 0x00000000b144783b */ /* 0x000fe80000000200 */
[----:B------:R-:W-:Y:S04]  /*ff60*/  LDSM.16.M88.4 R36, [R177+0x800] ;  /* 0x00080000b124783b */ /* 0x000fe80000000200 */
[----:B-1----:R-:W1:Y:S01]  /*ff70*/  LDSM.16.M88.4 R16, [R181] ;  /* 0x00000000b510783b */ /* 0x002e620000000200 */
[----:B--2---:R-:W-:Y:S03]  /*ff80*/  HMMA.16816.F32 R12, R8, R34, RZ ;  /* 0x00000022080c723c */ /* 0x004fe600000018ff */
[----:B------:R-:W2:Y:S04]  /*ff90*/  LDSM.16.M88.4 R72, [R177+0x1000] ;  /* 0x00100000b148783b */ /* 0x000ea80000000200 */
[----:B------:R-:W1:Y:S01]  /*ffa0*/  LDSM.16.M88.4 R80, [R177+0x1800] ;  /* 0x00180000b150783b */ /* 0x000e620000000200 */
[C---:B------:R-:W-:Y:S03]  /*ffb0*/  HMMA.16816.F32 R32, R4.reuse, R56, R28 ;  /* 0x000000380420723c */ /* 0x040fe6000000181c */
[----:B------:R-:W-:Y:S04]  /*ffc0*/  LDSM.16.M88.4 R84, [R147+0x3800] ;  /* 0x003800009354783b */ /* 0x000fe80000000200 */
[----:B------:R-:W-:Y:S01]  /*ffd0*/  LDSM.16.M88.4 R88, [R177+0x2000] ;  /* 0x00200000b158783b */ /* 0x000fe20000000200 */
[C---:B------:R-:W-:Y:S03]  /*ffe0*/  HMMA.16816.F32 R28, R4.reuse, R58, R24 ;  /* 0x0000003a041c723c */ /* 0x040fe60000001818 */
[----:B------:R-:W0:Y:S05]  /*fff0*/  LDGDEPBAR ;  /* 0x00000000000079af */ /* 0x000e2a0000000000 */
[C---:B----4-:R-:W-:Y:S08]  /*10000*/  HMMA.16816.F32 R24, R4.reuse, R60, R20 ;  /* 0x0000003c0418723c */ /* 0x050ff00000001814 */
[C---:B------:R-:W-:Y:S08]  /*10010*/  HMMA.16816.F32 R20, R4.reuse, R62, R12 ;  /* 0x0000003e0414723c */ /* 0x040ff0000000180c */
[C---:B------:R-:W-:Y:S08]  /*10020*/  HMMA.16816.F32 R8, R4.reuse, R66, R48 ;  /* 0x000000420408723c */ /* 0x040ff00000001830 */
[C---:B------:R-:W-:Y:S01]  /*10030*/  HMMA.16816.F32 R12, R4.reuse, R64, R40 ;  /* 0x00000040040c723c */ /* 0x040fe20000001828 */
[----:B------:R-:W-:Y:S07]  /*10040*/  LDSM.16.M88.4 R64, [R174] ;  /* 0x00000000ae40783b */ /* 0x000fee0000000200 */
[C---:B------:R-:W-:Y:S08]  /*10050*/  HMMA.16816.F32 R48, R4.reuse, R76, R52 ;  /* 0x0000004c0430723c */ /* 0x040ff00000001834 */
[----:B------:R-:W-:Y:S01]  /*10060*/  HMMA.16816.F32 R56, R4, R78, R44 ;  /* 0x0000004e0438723c */ /* 0x000fe2000000182c */
[----:B------:R-:W4:Y:S04]  /*10070*/  LDSM.16.M88.4 R4, [R180] ;  /* 0x00000000b404783b */ /* 0x000f280000000200 */
[----:B------:R-:W-:Y:S03]  /*10080*/  LDSM.16.M88.4 R76, [R147+0x2800] ;  /* 0x00280000934c783b */ /* 0x000fe60000000200 */
[C---:B-1----:R-:W-:Y:S01]  /*10090*/  HMMA.16816.F32 R52, R16.reuse, R68, R32 ;  /* 0x000000441034723c */ /* 0x042fe20000001820 */
[----:B------:R-:W-:Y:S07]  /*100a0*/  LDSM.16.M88.4 R32, [R174+0x1000] ;  /* 0x00100000ae20783b */ /* 0x000fee0000000200 */
[C---:B------:R-:W-:Y:S01]  /*100b0*/  HMMA.16816.F32 R60, R16.reuse, R70, R28 ;  /* 0x00000046103c723c */ /* 0x040fe2000000181c */
[----:B------:R-:W1:Y:S04]  /*100c0*/  LDSM.16.M88.4 R68, [R174+0x800] ;  /* 0x00080000ae44783b */ /* 0x000e680000000200 */
[----:B------:R-:W1:Y:S03]  /*100d0*/  LDSM.16.M88.4 R28, [R174+0x1800] ;  /* 0x00180000ae1c783b */ /* 0x000e660000000200 */
[C---:B------:R-:W-:Y:S08]  /*100e0*/  HMMA.16816.F32 R44, R16.reuse, R36, R24 ;  /* 0x00000024102c723c */ /* 0x040ff00000001818 */
[C---:B------:R-:W-:Y:S08]  /*100f0*/  HMMA.16816.F32 R40, R16.reuse, R38, R20 ;  /* 0x000000261028723c */ /* 0x040ff00000001814 */
[C---:B--2---:R-:W-:Y:S01]  /*10100*/  HMMA.16816.F32 R36, R16.reuse, R72, R12 ;  /* 0x000000481024723c */ /* 0x044fe2000000180c */
[----:B------:R-:W-:Y:S07]  /*10110*/  LDSM.16.M88.4 R12, [R178+0x4000] ;  /* 0x00400000b20c783b */ /* 0x000fee0000000200 */
[C---:B------:R-:W-:Y:S01]  /*10120*/  HMMA.16816.F32 R24, R16.reuse, R74, R8 ;  /* 0x0000004a1018723c */ /* 0x040fe20000001808 */
[----:B------:R-:W2:Y:S07]  /*10130*/  LDSM.16.M88.4 R72, [R147+0x2000] ;  /* 0x002000009348783b */ /* 0x000eae0000000200 */
[C---:B------:R-:W-:Y:S08]  /*10140*/  HMMA.16816.F32 R20, R16.reuse, R80, R48 ;  /* 0x000000501014723c */ /* 0x040ff00000001830 */
[----:B------:R-:W-:Y:S01]  /*10150*/  HMMA.16816.F32 R16, R16, R82, R56 ;  /* 0x000000521010723c */ /* 0x000fe20000001838 */
[----:B------:R-:W2:Y:S07]  /*10160*/  LDSM.16.M88.4 R80, [R147+0x3000] ;  /* 0x003000009350783b */ /* 0x000eae0000000200 */
[C---:B----4-:R-:W-:Y:S08]  /*10170*/  HMMA.16816.F32 R8, R4.reuse, R64, R52 ;  /* 0x000000400408723c */ /* 0x050ff00000001834 */
[C---:B-1----:R-:W-:Y:S08]  /*10180*/  HMMA.16816.F32 R52, R4.reuse, R68, R44 ;  /* 0x000000440434723c */ /* 0x042ff0000000182c */
[C---:B------:R-:W-:Y:S01]  /*10190*/  HMMA.16816.F32 R68, R4.reuse, R70, R40 ;  /* 0x000000460444723c */ /* 0x040fe20000001828 */
[----:B------:R-:W-:Y:S07]  /*101a0*/  LDSM.16.M88.4 R40, [R190] ;  /* 0x00000000be28783b */ /* 0x000fee0000000200 */
[C---:B------:R-:W-:Y:S08]  /*101b0*/  HMMA.16816.F32 R60, R4.reuse, R66, R60 ;  /* 0x00000042043c723c */ /* 0x040ff0000000183c */
[C---:B------:R-:W-:Y:S01]  /*101c0*/  HMMA.16816.F32 R64, R4.reuse, R32, R36 ;  /* 0x000000200440723c */ /* 0x040fe20000001824 */
[----:B------:R-:W-:Y:S07]  /*101d0*/  LDSM.16.M88.4 R36, [R189] ;  /* 0x00000000bd24783b */ /* 0x000fee0000000200 */
[C---:B------:R-:W-:Y:S08]  /*101e0*/  HMMA.16816.F32 R56, R4.reuse, R34, R24 ;  /* 0x000000220438723c */ /* 0x040ff00000001818 */
[C---:B------:R-:W-:Y:S08]  /*101f0*/  HMMA.16816.F32 R48, R4.reuse, R28, R20 ;  /* 0x0000001c0430723c */ /* 0x040ff00000001814 */
[----:B------:R-:W-:Y:S01]  /*10200*/  HMMA.16816.F32 R44, R4, R30, R16 ;  /* 0x0000001e042c723c */ /* 0x000fe20000001810 */
[----:B------:R-:W-:Y:S07]  /*10210*/  LDSM.16.M88.4 R4, [R181+0x4000] ;  /* 0x00400000b504783b */ /* 0x000fee0000000200 */
[C---:B--2---:R-:W-:Y:S01]  /*10220*/  HMMA.16816.F32 R32, R12.reuse, R72, R8 ;  /* 0x000000480c20723c */ /* 0x044fe20000001808 */
[----:B------:R-:W1:Y:S07]  /*10230*/  LDSM.16.M88.4 R8, [R179+0x4000] ;  /* 0x00400000b308783b */ /* 0x000e6e0000000200 */
[C---:B------:R-:W-:Y:S08]  /*10240*/  HMMA.16816.F32 R24, R12.reuse, R76, R52 ;  /* 0x0000004c0c18723c */ /* 0x040ff00000001834 */
[C---:B------:R-:W-:Y:S01]  /*10250*/  HMMA.16816.F32 R20, R12.reuse, R78, R68 ;  /* 0x0000004e0c14723c */ /* 0x040fe20000001844 */
[----:B------:R-:W2:Y:S07]  /*10260*/  LDSM.16.M88.4 R76, [R187] ;  /* 0x00000000bb4c783b */ /* 0x000eae0000000200 */
[C---:B------:R-:W-:Y:S01]  /*10270*/  HMMA.16816.F32 R28, R12.reuse, R74, R60 ;  /* 0x0000004a0c1c723c */ /* 0x040fe2000000183c */
[----:B------:R-:W4:Y:S07]  /*10280*/  LDSM.16.M88.4 R72, [R188] ;  /* 0x00000000bc48783b */ /* 0x000f2e0000000200 */
[C---:B------:R-:W-:Y:S08]  /*10290*/  HMMA.16816.F32 R16, R12.reuse, R80, R64 ;  /* 0x000000500c10723c */ /* 0x040ff00000001840 */
[C---:B------:R-:W-:Y:S01]  /*102a0*/  HMMA.16816.F32 R56, R12.reuse, R82, R56 ;  /* 0x000000520c38723c */ /* 0x040fe20000001838 */
[----:B------:R-:W-:Y:S07]  /*102b0*/  LDSM.16.M88.4 R80, [R174+0x2800] ;  /* 0x00280000ae50783b */ /* 0x000fee0000000200 */
[C---:B------:R-:W-:Y:S08]  /*102c0*/  HMMA.16816.F32 R52, R12.reuse, R84, R48 ;  /* 0x000000540c34723c */ /* 0x040ff00000001830 */
[----:B------:R-:W-:Y:S01]  /*102d0*/  HMMA.16816.F32 R12, R12, R86, R44 ;  /* 0x000000560c0c723c */ /* 0x000fe2000000182c */
[----:B------:R-:W3:Y:S04]  /*102e0*/  LDSM.16.M88.4 R84, [R177+0x2800] ;  /* 0x00280000b154783b */ /* 0x000ee80000000200 */
[----:B------:R-:W-:Y:S03]  /*102f0*/  LDSM.16.M88.4 R44, [R177+0x3000] ;  /* 0x00300000b12c783b */ /* 0x000fe60000000200 */
[C---:B-1----:R-:W-:Y:S01]  /*10300*/  HMMA.16816.F32 R64, R8.reuse, R42, R28 ;  /* 0x0000002a0840723c */ /* 0x042fe2000000181c */
[----:B------:R-:W1:Y:S07]  /*10310*/  LDSM.16.M88.4 R28, [R177+0x3800] ;  /* 0x00380000b11c783b */ /* 0x000e6e0000000200 */
[C---:B------:R-:W-:Y:S08]  /*10320*/  HMMA.16816.F32 R60, R8.reuse, R36, R24 ;  /* 0x00000024083c723c */ /* 0x040ff00000001818 */
[C---:B------:R-:W-:Y:S08]  /*10330*/  HMMA.16816.F32 R68, R8.reuse, R40, R32 ;  /* 0x000000280844723c */ /* 0x040ff00000001820 */
[C---:B------:R-:W-:Y:S01]  /*10340*/  HMMA.16816.F32 R48, R8.reuse, R38, R20 ;  /* 0x000000260830723c */ /* 0x040fe20000001814 */
[----:B------:R-:W-:Y:S07]  /*10350*/  LDSM.16.M88.4 R20, [R174+0x2000] ;  /* 0x00200000ae14783b */ /* 0x000fee0000000200 */
[C---:B--2---:R-:W-:Y:S01]  /*10360*/  HMMA.16816.F32 R24, R8.reuse, R78, R12 ;  /* 0x0000004e0818723c */ /* 0x044fe2000000180c */
[----:B------:R-:W2:Y:S07]  /*10370*/  LDSM.16.M88.4 R12, [R180+0x4000] ;  /* 0x00400000b40c783b */ /* 0x000eae0000000200 */
[C---:B----4-:R-:W-:Y:S08]  /*10380*/  HMMA.16816.F32 R40, R8.reuse, R72, R16 ;  /* 0x000000480828723c */ /* 0x050ff00000001810 */
[C---:B------:R-:W-:Y:S01]  /*10390*/  HMMA.16816.F32 R36, R8.reuse, R74, R56 ;  /* 0x0000004a0824723c */ /* 0x040fe20000001838 */
[----:B------:R-:W-:Y:S07]  /*103a0*/  LDSM.16.M88.4 R72, [R147+0x5000] ;  /* 0x005000009348783b */ /* 0x000fee0000000200 */
[----:B------:R-:W-:Y:S01]  /*103b0*/  HMMA.16816.F32 R32, R8, R76, R52 ;  /* 0x0000004c0820723c */ /* 0x000fe20000001834 */
[----:B------:R-:W4:Y:S07]  /*103c0*/  LDSM.16.M88.4 R76, [R174+0x3000] ;  /* 0x00300000ae4c783b */ /* 0x000f2e0000000200 */
[C---:B------:R-:W-:Y:S08]  /*103d0*/  HMMA.16816.F32 R8, R4.reuse, R90, R64 ;  /* 0x0000005a0408723c */ /* 0x040ff00000001840 */
[C---:B------:R-:W-:Y:S01]  /*103e0*/  HMMA.16816.F32 R16, R4.reuse, R88, R68 ;  /* 0x000000580410723c */ /* 0x040fe20000001844 */
[----:B------:R-:W-:Y:S07]  /*103f0*/  LDSM.16.M88.4 R88, [R147+0x5800] ;  /* 0x005800009358783b */ /* 0x000fee0000000200 */
[C---:B---3--:R-:W-:Y:S08]  /*10400*/  HMMA.16816.F32 R68, R4.reuse, R84, R60 ;  /* 0x000000540444723c */ /* 0x048ff0000000183c */
[C---:B------:R-:W-:Y:S01]  /*10410*/  HMMA.16816.F32 R64, R4.reuse, R86, R48 ;  /* 0x000000560440723c */ /* 0x040fe20000001830 */
[----:B------:R-:W3:Y:S07]  /*10420*/  LDSM.16.M88.4 R84, [R174+0x3800] ;  /* 0x00380000ae54783b */ /* 0x000eee0000000200 */
[C---:B-1----:R-:W-:Y:S08]  /*10430*/  HMMA.16816.F32 R52, R4.reuse, R28, R32 ;  /* 0x0000001c0434723c */ /* 0x042ff00000001820 */
[C---:B------:R-:W-:Y:S01]  /*10440*/  HMMA.16816.F32 R60, R4.reuse, R44, R40 ;  /* 0x0000002c043c723c */ /* 0x040fe20000001828 */
[----:B------:R-:W-:Y:S07]  /*10450*/  LDSM.16.M88.4 R40, [R147+0x4000] ;  /* 0x004000009328783b */ /* 0x000fee0000000200 */
[----:B------:R-:W-:Y:S01]  /*10460*/  HMMA.16816.F32 R56, R4, R46, R36 ;  /* 0x0000002e0438723c */ /* 0x000fe20000001824 */
[----:B------:R-:W-:Y:S07]  /*10470*/  LDSM.16.M88.4 R36, [R147+0x4800] ;  /* 0x004800009324783b */ /* 0x000fee0000000200 */
[----:B--2---:R-:W-:Y:S01]  /*10480*/  HMMA.16816.F32 R32, R12, R22, R8 ;  /* 0x000000160c20723c */ /* 0x004fe20000001808 */
[----:B------:R-:W1:Y:S07]  /*10490*/  LDSM.16.M88.4 R8, [R178+0x8000] ;  /* 0x00800000b208783b */ /* 0x000e6e0000000200 */
[----:B------:R-:W-:Y:S01]  /*104a0*/  HMMA.16816.F32 R48, R4, R30, R24 ;  /* 0x0000001e0430723c */ /* 0x000fe20000001818 */
[----:B------:R-:W-:Y:S07]  /*104b0*/  LDSM.16.M88.4 R4, [R179+0x8000] ;  /* 0x00800000b304783b */ /* 0x000fee0000000200 */
[C---:B------:R-:W-:Y:S08]  /*104c0*/  HMMA.16816.F32 R44, R12.reuse, R20, R16 ;  /* 0x000000140c2c723c */ /* 0x040ff00000001810 */
[C---:B------:R-:W-:Y:S08]  /*104d0*/  HMMA.16816.F32 R28, R12.reuse, R80, R68 ;  /* 0x000000500c1c723c */ /* 0x040ff00000001844 */
[C---:B------:R-:W-:Y:S01]  /*104e0*/  HMMA.16816.F32 R24, R12.reuse, R82, R64 ;  /* 0x000000520c18723c */ /* 0x040fe20000001840 */
[----:B------:R-:W-:Y:S07]  /*104f0*/  LDSM.16.M88.4 R80, [R177+0x5000] ;  /* 0x00500000b150783b */ /* 0x000fee0000000200 */
[C---:B----4-:R-:W-:Y:S08]  /*10500*/  HMMA.16816.F32 R20, R12.reuse, R76, R60 ;  /* 0x0000004c0c14723c */ /* 0x050ff0000000183c */
[C---:B------:R-:W-:Y:S01]  /*10510*/  HMMA.16816.F32 R16, R12.reuse, R78, R56 ;  /* 0x0000004e0c10723c */ /* 0x040fe20000001838 */
[----:B------:R-:W2:Y:S07]  /*10520*/  LDSM.16.M88.4 R76, [R186] ;  /* 0x00000000ba4c783b */ /* 0x000eae0000000200 */
[C---:B---3--:R-:W-:Y:S08]  /*10530*/  HMMA.16816.F32 R52, R12.reuse, R84, R52 ;  /* 0x000000540c34723c */ /* 0x048ff00000001834 */
[----:B------:R-:W-:Y:S01]  /*10540*/  HMMA.16816.F32 R68, R12, R86, R48 ;  /* 0x000000560c44723c */ /* 0x000fe20000001830 */
[----:B------:R-:W3:Y:S04]  /*10550*/  LDSM.16.M88.4 R84, [R185] ;  /* 0x00000000b954783b */ /* 0x000ee80000000200 */
[----:B------:R-:W-:Y:S03]  /*10560*/  LDSM.16.M88.4 R12, [R181+0x8000] ;  /* 0x00800000b50c783b */ /* 0x000fe60000000200 */
[C---:B-1----:R-:W-:Y:S08]  /*10570*/  HMMA.16816.F32 R64, R8.reuse, R40, R44 ;  /* 0x000000280840723c */ /* 0x042ff0000000182c */
[C---:B------:R-:W-:Y:S01]  /*10580*/  HMMA.16816.F32 R60, R8.reuse, R42, R32 ;  /* 0x0000002a083c723c */ /* 0x040fe20000001820 */
[----:B------:R-:W1:Y:S07]  /*10590*/  LDSM.16.M88.4 R40, [R184] ;  /* 0x00000000b828783b */ /* 0x000e6e0000000200 */
[C---:B------:R-:W-:Y:S08]  /*105a0*/  HMMA.16816.F32 R56, R8.reuse, R36, R28 ;  /* 0x000000240838723c */ /* 0x040ff0000000181c */
[C---:B------:R-:W-:Y:S01]  /*105b0*/  HMMA.16816.F32 R48, R8.reuse, R38, R24 ;  /* 0x000000260830723c */ /* 0x040fe20000001818 */
[----:B------:R-:W4:Y:S04]  /*105c0*/  LDSM.16.M88.4 R36, [R183] ;  /* 0x00000000b724783b */ /* 0x000f280000000200 */
[----:B------:R-:W1:Y:S03]  /*105d0*/  LDSM.16.M88.4 R24, [R177+0x4000] ;  /* 0x00400000b118783b */ /* 0x000e660000000200 */
[C---:B------:R-:W-:Y:S08]  /*105e0*/  HMMA.16816.F32 R44, R8.reuse, R72, R20 ;  /* 0x00000048082c723c */ /* 0x040ff00000001814 */
[C---:B------:R-:W-:Y:S08]  /*105f0*/  HMMA.16816.F32 R32, R8.reuse, R74, R16 ;  /* 0x0000004a0820723c */ /* 0x040ff00000001810 */
[C---:B------:R-:W-:Y:S08]  /*10600*/  HMMA.16816.F32 R28, R8.reuse, R88, R52 ;  /* 0x00000058081c723c */ /* 0x040ff00000001834 */
[----:B------:R-:W-:Y:S01]  /*10610*/  HMMA.16816.F32 R20, R8, R90, R68 ;  /* 0x0000005a0814723c */ /* 0x000fe20000001844 */
[----:B------:R-:W4:Y:S07]  /*10620*/  LDSM.16.M88.4 R88, [R177+0x4800] ;  /* 0x00480000b158783b */ /* 0x000f2e0000000200 */
[C---:B--2---:R-:W-:Y:S08]  /*10630*/  HMMA.16816.F32 R16, R4.reuse, R76, R64 ;  /* 0x0000004c0410723c */ /* 0x044ff00000001840 */
[C---:B------:R-:W-:Y:S08]  /*10640*/  HMMA.16816.F32 R8, R4.reuse, R78, R60 ;  /* 0x0000004e0408723c */ /* 0x040ff0000000183c */
[C---:B---3--:R-:W-:Y:S08]  /*10650*/  HMMA.16816.F32 R68, R4.reuse, R84, R56 ;  /* 0x000000540444723c */ /* 0x048ff00000001838 */
[C---:B------:R-:W-:Y:S01]  /*10660*/  HMMA.16816.F32 R76, R4.reuse, R86, R48 ;  /* 0x00000056044c723c */ /* 0x040fe20000001830 */
[----:B------:R-:W2:Y:S04]  /*10670*/  LDSM.16.M88.4 R84, [R177+0x5800] ;  /* 0x00580000b154783b */ /* 0x000ea80000000200 */
[----:B------:R-:W-:Y:S03]  /*10680*/  LDSM.16.M88.4 R48, [R174+0x4000] ;  /* 0x00400000ae30783b */ /* 0x000fe60000000200 */
[C---:B-1----:R-:W-:Y:S01]  /*10690*/  HMMA.16816.F32 R72, R4.reuse, R40, R44 ;  /* 0x000000280448723c */ /* 0x042fe2000000182c */
[----:B------:R-:W-:Y:S07]  /*106a0*/  LDSM.16.M88.4 R44, [R174+0x4800] ;  /* 0x00480000ae2c783b */ /* 0x000fee0000000200 */
[C---:B------:R-:W-:Y:S01]  /*106b0*/  HMMA.16816.F32 R64, R4.reuse, R42, R32 ;  /* 0x0000002a0440723c */ /* 0x040fe20000001820 */
[----:B------:R-:W-:Y:S07]  /*106c0*/  LDSM.16.M88.4 R40, [R174+0x5000] ;  /* 0x00500000ae28783b */ /* 0x000fee0000000200 */
[C---:B----4-:R-:W-:Y:S08]  /*106d0*/  HMMA.16816.F32 R60, R4.reuse, R36, R28 ;  /* 0x00000024043c723c */ /* 0x050ff0000000181c */
[----:B------:R-:W-:Y:S01]  /*106e0*/  HMMA.16816.F32 R56, R4, R38, R20 ;  /* 0x000000260438723c */ /* 0x000fe20000001814 */
[----:B------:R-:W1:Y:S04]  /*106f0*/  LDSM.16.M88.4 R4, [R180+0x8000] ;  /* 0x00800000b404783b */ /* 0x000e680000000200 */
[----:B------:R-:W3:Y:S01]  /*10700*/  LDSM.16.M88.4 R36, [R174+0x5800] ;  /* 0x00580000ae24783b */ /* 0x000ee20000000200 */
[----:B------:R-:W-:-:S04]  /*10710*/  DEPBAR.LE SB0, 0x0 ;  /* 0x000080000000791a */ /* 0x000fc80000000000 */
[C---:B------:R-:W-:Y:S08]  /*10720*/  HMMA.16816.F32 R52, R12.reuse, R24, R16 ;  /* 0x000000180c34723c */ /* 0x040ff00000001810 */
[C---:B------:R-:W-:Y:S08]  /*10730*/  HMMA.16816.F32 R32, R12.reuse, R26, R8 ;  /* 0x0000001a0c20723c */ /* 0x040ff00000001808 */
[C---:B------:R-:W-:Y:S08]  /*10740*/  HMMA.16816.F32 R28, R12.reuse, R88, R68 ;  /* 0x000000580c1c723c */ /* 0x040ff00000001844 */
[C---:B------:R-:W-:Y:S08]  /*10750*/  HMMA.16816.F32 R24, R12.reuse, R90, R76 ;  /* 0x0000005a0c18723c */ /* 0x040ff0000000184c */
[C---:B------:R-:W-:Y:S08]  /*10760*/  HMMA.16816.F32 R20, R12.reuse, R80, R72 ;  /* 0x000000500c14723c */ /* 0x040ff00000001848 */
[C---:B------:R-:W-:Y:S08]  /*10770*/  HMMA.16816.F32 R16, R12.reuse, R82, R64 ;  /* 0x000000520c10723c */ /* 0x040ff00000001840 */
[C---:B--2---:R-:W-:Y:S08]  /*10780*/  HMMA.16816.F32 R8, R12.reuse, R84, R60 ;  /* 0x000000540c08723c */ /* 0x044ff0000000183c */
[----:B------:R-:W-:Y:S08]  /*10790*/  HMMA.16816.F32 R12, R12, R86, R56 ;  /* 0x000000560c0c723c */ /* 0x000ff00000001838 */
[C---:B-1----:R-:W-:Y:S08]  /*107a0*/  HMMA.16816.F32 R52, R4.reuse, R48, R52 ;  /* 0x000000300434723c */ /* 0x042ff00000001834 */
[C---:B------:R-:W-:Y:S08]  /*107b0*/  HMMA.16816.F32 R48, R4.reuse, R50, R32 ;  /* 0x000000320430723c */ /* 0x040ff00000001820 */
[C---:B------:R-:W-:Y:S08]  /*107c0*/  HMMA.16816.F32 R32, R4.reuse, R44, R28 ;  /* 0x0000002c0420723c */ /* 0x040ff0000000181c */
[C---:B------:R-:W-:Y:S08]  /*107d0*/  HMMA.16816.F32 R44, R4.reuse, R46, R24 ;  /* 0x0000002e042c723c */ /* 0x040ff00000001818 */
[C---:B------:R-:W-:Y:S08]  /*107e0*/  HMMA.16816.F32 R28, R4.reuse, R40, R20 ;  /* 0x00000028041c723c */ /* 0x040ff00000001814 */
[C---:B---3--:R-:W-:Y:S08]  /*107f0*/  HMMA.16816.F32 R24, R4.reuse, R36, R8 ;  /* 0x000000240418723c */ /* 0x048ff00000001808 */
        /* <DEDUP_REMOVED lines=33> */
.L_x_4041:
        /* <DEDUP_REMOVED lines=20> */
.L_x_4042:
        /* <DEDUP_REMOVED lines=21> */
.L_x_3892:
[----:B------:R-:W-:Y:S05]  /*10ca0*/  BSYNC B0 ;  /* 0x0000000000007941 */ /* 0x000fea0003800000 */
.L_x_3891:
        /* <DEDUP_REMOVED lines=16> */
.L_x_4043:
        /* <DEDUP_REMOVED lines=17> */
.L_x_3898:
[----:B------:R-:W-:-:S04]  /*10ec0*/  MOV R8, 0x1 ;  /* 0x0000000100087802 */ /* 0x000fc80000000f00 */
[----:B------:R-:W-:-:S13]  /*10ed0*/  ISETP.NE.AND P0, PT, R8, c[0x0][0x32c], PT ;  /* 0x0000cb0008007a0c */ /* 0x000fda0003f05270 */
[----:B------:R-:W-:-:S05]  /*10ee0*/  @P0 IMAD.HI.U32 R8, R3, c[0x0][0x330], RZ ;  /* 0x0000cc0003080a27 */ /* 0x000fca00078e00ff */
[----:B------:R-:W-:Y:S02]  /*10ef0*/  @P0 SHF.R.U32.HI R3, RZ, c[0x0][0x334], R8 ;  /* 0x0000cd00ff030a19 */ /* 0x000fe40000011608 */
.L_x_3899:
[----:B------:R-:W-:Y:S05]  /*10f00*/  BSYNC B0 ;  /* 0x0000000000007941 */ /* 0x000fea0003800000 */
.L_x_3897:
[----:B------:R-:W-:-:S04]  /*10f10*/  IMAD R3, R3, c[0x0][0x32c], -R98 ;  /* 0x0000cb0003037a24 */ /* 0x000fc800078e0a62 */
[----:B------:R-:W-:-:S05]  /*10f20*/  IMAD.IADD R3, R3, 0x1, -R221 ;  /* 0x0000000103037824 */ /* 0x000fca00078e0add */
[----:B------:R-:W-:Y:S02]  /*10f30*/  IADD3 R8, R3, c[0x0][0x32c], RZ ;  /* 0x0000cb0003087a10 */ /* 0x000fe40007ffe0ff */
[----:B------:R-:W-:Y:S02]  /*10f40*/  IMNMX R0, R0, R3, !PT ;  /* 0x0000000300007217 */ /* 0x000fe40007800200 */
[----:B------:R-:W-:Y:S02]  /*10f50*/  IMNMX R2, R2, R8, PT ;  /* 0x0000000802027217 */ /* 0x000fe40003800200 */
.L_x_3896:
        /* <DEDUP_REMOVED lines=51> */
.L_x_4044:
        /* <DEDUP_REMOVED lines=17> */
.L_x_3903:
[----:B-12---:R-:W-:-:S04]  /*113a0*/  MOV R4, 0x1 ;  /* 0x0000000100047802 */ /* 0x006fc80000000f00 */
[----:B------:R-:W-:-:S13]  /*113b0*/  ISETP.NE.AND P0, PT, R4, c[0x0][0x32c], PT ;  /* 0x0000cb0004007a0c */ /* 0x000fda0003f05270 */
[----:B------:R-:W-:-:S05]  /*113c0*/  @P0 IMAD.HI.U32 R4, R3, c[0x0][0x330], RZ ;  /* 0x0000cc0003040a27 */ /* 0x000fca00078e00ff */
[----:B------:R-:W-:Y:S02]  /*113d0*/  @P0 SHF.R.U32.HI R3, RZ, c[0x0][0x334], R4 ;  /* 0x0000cd00ff030a19 */ /* 0x000fe40000011604 */
.L_x_3904:
[----:B------:R-:W-:Y:S05]  /*113e0*/  BSYNC B0 ;  /* 0x0000000000007941 */ /* 0x000fea0003800000 */
.L_x_3902:
[----:B------:R-:W-:-:S04]  /*113f0*/  IMAD R3, R3, c[0x0][0x32c], -R98 ;  /* 0x0000cb0003037a24 */ /* 0x000fc800078e0a62 */
[----:B------:R-:W-:-:S05]  /*11400*/  IMAD.IADD R3, R3, 0x1, -R221 ;  /* 0x0000000103037824 */ /* 0x000fca00078e0add */
[----:B------:R-:W-:Y:S02]  /*11410*/  IADD3 R4, R3, c[0x0][0x32c], RZ ;  /* 0x0000cb0003047a10 */ /* 0x000fe40007ffe0ff */
[----:B------:R-:W-:Y:S02]  /*11420*/  IMNMX R0, R0, R3, !PT ;  /* 0x0000000300007217 */ /* 0x000fe40007800200 */
[----:B------:R-:W-:Y:S02]  /*11430*/  IMNMX R2, R2, R4, PT ;  /* 0x0000000402027217 */ /* 0x000fe40003800200 */
.L_x_3901:
        /* <DEDUP_REMOVED lines=80> */
.L_x_4045:
[----:B-12---:R-:W-:Y:S01]  /*11940*/  FMNMX.FTZ R4, R4, R0, !PT ;  /* 0x0000000004047209 */ /* 0x006fe20007810000 */
[----:B------:R-:W-:Y:S05]  /*11950*/  BRA.DIV ~URZ, `(.L_x_3906) ;  /* 0x00010f127f007947 */ /* 0x000fea000b800000 */
[----:B------:R-:W1:Y:S04]  /*11960*/  SHFL.BFLY PT, R0, R5, 0x2, 0x1f ;  /* 0x0c401f0005007f89 */ /* 0x000e6800000e0000 */
[----:B------:R-:W2:Y:S01]  /*11970*/  SHFL.BFLY PT, R2, R4, 0x1, 0x1f ;  /* 0x0c201f0004027f89 */ /* 0x000ea200000e0000 */
[----:B-1----:R-:W-:Y:S02]  /*11980*/  FMNMX.FTZ R5, R5, R0, !PT ;  /* 0x0000000005057209 */ /* 0x002fe40007810000 */
[----:B--2---:R-:W-:-:S03]  /*11990*/  FMNMX.FTZ R101, R4, R2, !PT ;  /* 0x0000000204657209 */ /* 0x004fc60007810000 */
[----:B------:R1:W2:Y:S04]  /*119a0*/  SHFL.BFLY PT, R3, R5, 0x1, 0x1f ;  /* 0x0c201f0005037f89 */ /* 0x0002a800000e0000 */
.L_x_4046:
        /* <DEDUP_REMOVED lines=91> */
[C---:B------:R-:W-:Y:S01]  /*11f60*/  HMMA.16816.F32 R20, R12.reuse, R42, RZ ;  /* 0x0000002a0c14723c */ /* 0x040fe200000018ff */
[----:B------:R-:W1:Y:S07]  /*11f70*/  LDSM.16.MT88.4 R40, [R175+0x2000] ;  /* 0x00200000af28783b */ /* 0x000e6e0000004200 */
[----:B------:R-:W-:Y:S08]  /*11f80*/  HMMA.16816.F32 R28, R12, R50, RZ ;  /* 0x000000320c1c723c */ /* 0x000ff000000018ff */
[----:B------:R-:W-:Y:S08]  /*11f90*/  HMMA.16816.F32 R152, R8, R64, R4 ;  /* 0x000000400898723c */ /* 0x000ff00000001804 */
[----:B---3--:R-:W-:Y:S08]  /*11fa0*/  HMMA.16816.F32 R4, R12, R44, RZ ;  /* 0x0000002c0c04723c */ /* 0x008ff000000018ff */
[C---:B------:R-:W-:Y:S01]  /*11fb0*/  HMMA.16816.F32 R56, R8.reuse, R32, R24 ;  /* 0x000000200838723c */ /* 0x040fe20000001818 */
[----:B------:R-:W2:Y:S06]  /*11fc0*/  LDSM.16.MT88.4 R24, [R175+0x2800] ;  /* 0x00280000af18783b */ /* 0x000eac0000004200 */
[--C-:B------:R-:W-:Y:S01]  /*11fd0*/  FFMA.FTZ R32, R70, c[0x0][0x2d0], -R0.reuse ;  /* 0x0000b40046207a23 */ /* 0x100fe20000010800 */
[----:B------:R-:W-:Y:S01]  /*11fe0*/  HMMA.16816.F32 R112, R8, R54, R28 ;  /* 0x000000360870723c */ /* 0x000fe2000000181c */
[----:B------:R-:W-:-:S07]  /*11ff0*/  FFMA.FTZ R33, R68, c[0x0][0x2d0], -R0 ;  /* 0x0000b40044217a23 */ /* 0x000fce0000010800 */
[----:B------:R-:W-:Y:S08]  /*12000*/  HMMA.16816.F32 R28, R12, R62, RZ ;  /* 0x0000003e0c1c723c */ /* 0x000ff000000018ff */
        /* <DEDUP_REMOVED lines=188> */
.L_x_3909:
[----:B------:R-:W-:-:S04]  /*12bd0*/  MOV R2, 0x1 ;  /* 0x0000000100027802 */ /* 0x000fc80000000f00 */
[----:B------:R-:W-:-:S13]  /*12be0*/  ISETP.NE.AND P0, PT, R2, c[0x0][0x32c], PT ;  /* 0x0000cb0002007a0c */ /* 0x000fda0003f05270 */
[----:B------:R-:W-:-:S05]  /*12bf0*/  @P0 IMAD.HI.U32 R2, R3, c[0x0][0x330], RZ ;  /* 0x0000cc0003020a27 */ /* 0x000fca00078e00ff */
[----:B------:R-:W-:Y:S02]  /*12c00*/  @P0 SHF.R.U32.HI R3, RZ, c[0x0][0x334], R2 ;  /* 0x0000cd00ff030a19 */ /* 0x000fe40000011602 */
.L_x_3910:
[----:B------:R-:W-:Y:S05]  /*12c10*/  BSYNC B0 ;  /* 0x0000000000007941 */ /* 0x000fea0003800000 */
.L_x_3908:
[----:B------:R-:W-:-:S05]  /*12c20*/  MOV R2, c[0x0][0x32c] ;  /* 0x0000cb0000027a02 */ /* 0x000fca0000000f00 */
[----:B------:R-:W-:-:S05]  /*12c30*/  IMAD R3, R3, R2, c[0x0][0x32c] ;  /* 0x0000cb0003037624 */ /* 0x000fca00078e0202 */
[----:B------:R-:W-:-:S04]  /*12c40*/  IMNMX R0, R0, R3, PT ;  /* 0x0000000300007217 */ /* 0x000fc80003800200 */
.L_x_3907:
        /* <DEDUP_REMOVED lines=8> */
.L_x_3932:
        /* <DEDUP_REMOVED lines=37> */
.L_x_4047:
        /* <DEDUP_REMOVED lines=21> */
.L_x_4048:
        /* <DEDUP_REMOVED lines=22> */
.L_x_3913:
[----:B------:R-:W-:Y:S05]  /*131d0*/  BSYNC B0 ;  /* 0x0000000000007941 */ /* 0x000fea0003800000 */
.L_x_3912:
        /* <DEDUP_REMOVED lines=62> */
[----:B------:R-:W2:Y:S06]  /*135c0*/  LDSM.16.M88.4 R148, [R188] ;  /* 0x00000000bc94783b */ /* 0x000eac0000000200 */
        /* <DEDUP_REMOVED lines=91> */
[----:B------:R-:W-:Y:S01]  /*13b80*/  SHF.L.U64.HI R157, R202, 0x1, R219 ;  /* 0x00000001ca9d7819 */ /* 0x000fe200000102db */
[----:B------:R-:W-:Y:S01]  /*13b90*/  IMAD R2, R196, 0x40, R235 ;  /* 0x00000040c4027824 */ /* 0x000fe200078e02eb */
[C---:B------:R-:W-:Y:S01]  /*13ba0*/  SHF.L.U64.HI R155, R199.reuse, 0x1, R220 ;  /* 0x00000001c79b7819 */ /* 0x040fe200000102dc */
[----:B------:R-:W-:Y:S01]  /*13bb0*/  IMAD.MOV.U32 R197, RZ, RZ, RZ ;  /* 0x000000ffffc57224 */ /* 0x000fe200078e00ff */
[----:B------:R-:W-:Y:S01]  /*13bc0*/  SHF.L.U64.HI R153, R200, 0x1, R201 ;  /* 0x00000001c8997819 */ /* 0x000fe200000102c9 */
[----:B------:R-:W-:Y:S01]  /*13bd0*/  IMAD.SHL.U32 R156, R202, 0x2, RZ ;  /* 0x00000002ca9c7824 */ /* 0x000fe200078e00ff */
[----:B------:R-:W-:Y:S01]  /*13be0*/  IADD3 R2, R2, -0x40, R210 ;  /* 0xffffffc002027810 */ /* 0x000fe20007ffe0d2 */
[----:B------:R-:W-:Y:S01]  /*13bf0*/  IMAD.SHL.U32 R154, R199, 0x2, RZ ;  /* 0x00000002c79a7824 */ /* 0x000fe200078e00ff */
[----:B------:R-:W-:Y:S03]  /*13c00*/  SHF.L.U32 R152, R200, 0x1, RZ ;  /* 0x00000001c8987819 */ /* 0x000fe600000006ff */
[----:B------:R-:W-:Y:S04]  /*13c10*/  @P6 IMAD.HI.U32 R3, R2, c[0x0][0x2bc], RZ ;  /* 0x0000af0002036a27 */ /* 0x000fe800078e00ff */
        /* <DEDUP_REMOVED lines=12> */
[----:B------:R-:W-:Y:S05]  /*13ce0*/  IMAD R0, R198, c[0x0][0x1e4], R0 ;  /* 0x00007900c6007a24 */ /* 0x000fea00078e0200 */
[----:B------:R-:W-:Y:S02]  /*13cf0*/  IADD3 R3, R3, R0, RZ ;  /* 0x0000000003037210 */ /* 0x000fe40007ffe0ff */
        /* <DEDUP_REMOVED lines=10> */
.L_x_4049:
        /* <DEDUP_REMOVED lines=21> */
.L_x_4050:
        /* <DEDUP_REMOVED lines=22> */
.L_x_3917:
[----:B------:R-:W-:Y:S05]  /*14050*/  BSYNC B0 ;  /* 0x0000000000007941 */ /* 0x000fea0003800000 */
.L_x_3916:
[----:B------:R-:W-:Y:S01]  /*14060*/  IMAD.MOV.U32 R0, RZ, RZ, c[0x0][0x2c4] ;  /* 0x0000b100ff007624 */ /* 0x000fe200078e00ff */
        /* <DEDUP_REMOVED lines=11> */
[C---:B-1----:R-:W-:Y:S02]  /*14120*/  IADD3 R148, R0.reuse, UR4, RZ ;  /* 0x0000000400947c10 */ /* 0x042fe4000fffe0ff */
[----:B------:R-:W-:Y:S01]  /*14130*/  IADD3 R149, R0, c[0x0][0x328], RZ ;  /* 0x0000ca0000957a10 */ /* 0x000fe20007ffe0ff */
[----:B------:R-:W-:-:S05]  /*14140*/  BRA.DIV ~URZ, `(.L_x_3920) ;  /* 0x0000ed627f007947 */ /* 0x000fca000b800000 */
[----:B------:R1:W2:Y:S02]  /*14150*/  SHFL.IDX PT, R3, R100, RZ, 0x1c1f ;  /* 0x001c1fff64037589 */ /* 0x0002a400000e0000 */
.L_x_4051:
        /* <DEDUP_REMOVED lines=19> */
.L_x_3923:
[----:B------:R-:W-:Y:S04]  /*14290*/  MOV R150, 0x1 ;  /* 0x0000000100967802 */ /* 0x000fe80000000f00 */
[----:B------:R-:W-:Y:S11]  /*142a0*/  ISETP.NE.AND P0, PT, R150, c[0x0][0x32c], PT ;  /* 0x0000cb0096007a0c */ /* 0x000ff60003f05270 */
[----:B------:R-:W-:Y:S02]  /*142b0*/  @!UPT UIADD3 URZ, URZ, URZ, URZ ;  /* 0x0000003f3f3ff290 */ /* 0x000fe4000fffe03f */
[----:B------:R-:W-:Y:S05]  /*142c0*/  @P0 IMAD.HI.U32 R150, R3, c[0x0][0x330], RZ ;  /* 0x0000cc0003960a27 */ /* 0x000fea00078e00ff */
[----:B------:R-:W-:Y:S02]  /*142d0*/  @P0 SHF.R.U32.HI R3, RZ, c[0x0][0x334], R150 ;  /* 0x0000cd00ff030a19 */ /* 0x000fe40000011696 */
.L_x_3924:
[----:B------:R-:W-:Y:S05]  /*142e0*/  BSYNC B0 ;  /* 0x0000000000007941 */ /* 0x000fea0003800000 */
.L_x_3922:
[----:B------:R-:W-:Y:S04]  /*142f0*/  IMAD R3, R3, c[0x0][0x32c], -R101 ;  /* 0x0000cb0003037a24 */ /* 0x000fe800078e0a65 */
[----:B------:R-:W-:Y:S05]  /*14300*/  IMAD.IADD R3, R3, 0x1, -R221 ;  /* 0x0000000103037824 */ /* 0x000fea00078e0add */
[----:B------:R-:W-:Y:S02]  /*14310*/  IMNMX R0, R0, R3, !PT ;  /* 0x0000000300007217 */ /* 0x000fe40007800200 */
[----:B------:R-:W-:Y:S04]  /*14320*/  IADD3 R3, R3, c[0x0][0x32c], RZ ;  /* 0x0000cb0003037a10 */ /* 0x000fe80007ffe0ff */
[----:B------:R-:W-:Y:S02]  /*14330*/  IMNMX R2, R2, R3, PT ;  /* 0x0000000302027217 */ /* 0x000fe40003800200 */
.L_x_3921:
        /* <DEDUP_REMOVED lines=51> */
.L_x_4052:
        /* <DEDUP_REMOVED lines=19> */
.L_x_3928:
[----:B------:R-:W-:Y:S04]  /*147a0*/  MOV R4, 0x1 ;  /* 0x0000000100047802 */ /* 0x000fe80000000f00 */
[----:B------:R-:W-:Y:S11]  /*147b0*/  ISETP.NE.AND P0, PT, R4, c[0x0][0x32c], PT ;  /* 0x0000cb0004007a0c */ /* 0x000ff60003f05270 */
[----:B------:R-:W-:Y:S02]  /*147c0*/  @!UPT UIADD3 URZ, URZ, URZ, URZ ;  /* 0x0000003f3f3ff290 */ /* 0x000fe4000fffe03f */
[----:B------:R-:W-:Y:S05]  /*147d0*/  @P0 IMAD.HI.U32 R4, R3, c[0x0][0x330], RZ ;  /* 0x0000cc0003040a27 */ /* 0x000fea00078e00ff */
[----:B------:R-:W-:Y:S02]  /*147e0*/  @P0 SHF.R.U32.HI R3, RZ, c[0x0][0x334], R4 ;  /* 0x0000cd00ff030a19 */ /* 0x000fe40000011604 */
.L_x_3929:
[----:B------:R-:W-:Y:S05]  /*147f0*/  BSYNC B0 ;  /* 0x0000000000007941 */ /* 0x000fea0003800000 */
.L_x_3927:
[----:B------:R-:W-:Y:S04]  /*14800*/  IMAD R101, R3, c[0x0][0x32c], -R101 ;  /* 0x0000cb0003657a24 */ /* 0x000fe800078e0a65 */
[----:B------:R-:W-:Y:S05]  /*14810*/  IMAD.IADD R3, R101, 0x1, -R221 ;  /* 0x0000000165037824 */ /* 0x000fea00078e0add */
[----:B------:R-:W-:Y:S02]  /*14820*/  IMNMX R0, R0, R3, !PT ;  /* 0x0000000300007217 */ /* 0x000fe40007800200 */
[----:B------:R-:W-:Y:S04]  /*14830*/  IADD3 R3, R3, c[0x0][0x32c], RZ ;  /* 0x0000cb0003037a10 */ /* 0x000fe80007ffe0ff */
[----:B------:R-:W-:Y:S02]  /*14840*/  IMNMX R2, R2, R3, PT ;  /* 0x0000000302027217 */ /* 0x000fe40003800200 */
.L_x_3926:
        /* <DEDUP_REMOVED lines=82> */
.L_x_4053:
[----:B-12---:R-:W-:Y:S01]  /*14d70*/  FMNMX.FTZ R100, R100, R0, !PT ;  /* 0x0000000064647209 */ /* 0x006fe20007810000 */
[----:B------:R-:W-:-:S05]  /*14d80*/  BRA.DIV ~URZ, `(.L_x_3931) ;  /* 0x0000e2427f007947 */ /* 0x000fca000b800000 */
[----:B------:R-:W1:Y:S02]  /*14d90*/  SHFL.BFLY PT, R0, R100, 0x1, 0x1f ;  /* 0x0c201f0064007f89 */ /* 0x000e6400000e0000 */
[----:B-1----:R-:W-:Y:S02]  /*14da0*/  FMNMX.FTZ R101, R100, R0, !PT ;  /* 0x0000000064657209 */ /* 0x002fe40007810000 */
[----:B------:R-:W1:Y:S02]  /*14db0*/  SHFL.BFLY PT, R0, R4, 0x2, 0x1f ;  /* 0x0c401f0004007f89 */ /* 0x000e6400000e0000 */
[----:B-1----:R-:W-:Y:S05]  /*14dc0*/  FMNMX.FTZ R100, R4, R0, !PT ;  /* 0x0000000004647209 */ /* 0x002fea0007810000 */
[----:B------:R1:W2:Y:S02]  /*14dd0*/  SHFL.BFLY PT, R0, R100, 0x1, 0x1f ;  /* 0x0c201f0064007f89 */ /* 0x0002a400000e0000 */
.L_x_4054:
[C---:B------:R-:W-:Y:S01]  /*14de0*/  FSETP.NEU.FTZ.AND P0, PT, R101.reuse, -INF , PT ;  /* 0xff8000006500780b */ /* 0x040fe20003f1d000 */
[C---:B------:R-:W-:Y:S01]  /*14df0*/  FMUL.FTZ R2, R101.reuse, c[0x0][0x2d0] ;  /* 0x0000b40065027a20 */ /* 0x040fe20000410000 */
        /* <DEDUP_REMOVED lines=27> */
[----:B------:R-:W2:Y:S02]  /*14fb0*/  MUFU.EX2 R23, R23 ;  /* 0x0000001700177308 */ /* 0x000ea40000000800 */
[----:B--2---:R-:W-:Y:S01]  /*14fc0*/  F2FP.PACK_AB R150, R23, R22 ;  /* 0x000000161796723e */ /* 0x004fe200000000ff */
        /* <DEDUP_REMOVED lines=12> */
[C---:B------:R-:W-:Y:S01]  /*15090*/  ISETP.GT.AND P0, PT, R196.reuse, R222, PT ;  /* 0x000000dec400720c */ /* 0x040fe20003f04270 */
[--C-:B------:R-:W-:Y:S01]  /*150a0*/  FFMA.FTZ R17, R17, c[0x0][0x2d0], -R4.reuse ;  /* 0x0000b40011117a23 */ /* 0x100fe20000010804 */
[----:B------:R-:W-:Y:S01]  /*150b0*/  IADD3 R196, R196, -0x1, RZ ;  /* 0xffffffffc4c47810 */ /* 0x000fe20007ffe0ff */
[--C-:B------:R-:W-:Y:S02]  /*150c0*/  FFMA.FTZ R170, R7, c[0x0][0x2d0], -R4.reuse ;  /* 0x0000b40007aa7a23 */ /* 0x100fe40000010804 */
[--C-:B------:R-:W-:Y:S02]  /*150d0*/  FFMA.FTZ R18, R24, c[0x0][0x2d0], -R4.reuse ;  /* 0x0000b40018127a23 */ /* 0x100fe40000010804 */
[--C-:B-1----:R-:W-:Y:S01]  /*150e0*/  FFMA.FTZ R100, R21, c[0x0][0x2d0], -R4.reuse ;  /* 0x0000b40015647a23 */ /* 0x102fe20000010804 */
[----:B------:R-:W1:Y:S01]  /*150f0*/  MUFU.EX2 R2, R2 ;  /* 0x0000000200027308 */ /* 0x000e620000000800 */
[--C-:B------:R-:W-:Y:S02]  /*15100*/  FFMA.FTZ R102, R20, c[0x0][0x2d0], -R4.reuse ;  /* 0x0000b40014667a23 */ /* 0x100fe40000010804 */
[--C-:B------:R-:W-:Y:S02]  /*15110*/  FFMA.FTZ R154, R16, c[0x0][0x2d0], -R4.reuse ;  /* 0x0000b400109a7a23 */ /* 0x100fe40000010804 */
[----:B------:R-:W-:Y:S02]  /*15120*/  FMUL.FTZ R16, R0, R124 ;  /* 0x0000007c00107220 */ /* 0x000fe40000410000 */
[--C-:B------:R-:W-:Y:S02]  /*15130*/  FFMA.FTZ R203, R6, c[0x0][0x2d0], -R4.reuse ;  /* 0x0000b40006cb7a23 */ /* 0x100fe40000010804 */
[--C-:B------:R-:W-:Y:S01]  /*15140*/  FFMA.FTZ R161, R11, c[0x0][0x2d0], -R4.reuse ;  /* 0x0000b4000ba17a23 */ /* 0x100fe20000010804 */
        /* <DEDUP_REMOVED lines=9> */
[C---:B-1----:R-:W-:Y:S02]  /*151e0*/  FMUL.FTZ R34, R2.reuse, R110 ;  /* 0x0000006e02227220 */ /* 0x042fe40000410000 */
[----:B------:R-:W-:Y:S02]  /*151f0*/  FMUL.FTZ R35, R2, R111 ;  /* 0x0000006f02237220 */ /* 0x000fe40000410000 */
[----:B------:R-:W1:Y:S01]  /*15200*/  LDSM.16.MT88.4 R108, [R172] ;  /* 0x00000000ac6c783b */ /* 0x000e620000004200 */
[----:B------:R-:W4:Y:S01]  /*15210*/  MUFU.EX2 R6, R18 ;  /* 0x0000001200067308 */ /* 0x000f220000000800 */
[----:B------:R-:W-:Y:S02]  /*15220*/  FFMA.FTZ R206, R5, c[0x0][0x2d0], -R4 ;  /* 0x0000b40005ce7a23 */ /* 0x000fe40000010804 */
[----:B------:R-:W-:Y:S02]  /*15230*/  FADD.FTZ R4, R22, R19 ;  /* 0x0000001316047221 */ /* 0x000fe40000010000 */
[----:B--2---:R-:W-:Y:S02]  /*15240*/  FMUL.FTZ R17, R0, R125 ;  /* 0x0000007d00117220 */ /* 0x004fe40000410000 */
[----:B---3--:R-:W-:Y:S02]  /*15250*/  FFMA.FTZ R5, R2, R207, R7 ;  /* 0x000000cf02057223 */ /* 0x008fe40000010007 */
[----:B------:R-:W-:Y:S01]  /*15260*/  FADD.FTZ R152, R23, R4 ;  /* 0x0000000417987221 */ /* 0x000fe20000010000 */
[----:B------:R-:W2:Y:S01]  /*15270*/  MUFU.EX2 R125, R102 ;  /* 0x00000066007d7308 */ /* 0x000ea20000000800 */
[C---:B------:R-:W-:Y:S02]  /*15280*/  FMUL.FTZ R4, R0.reuse, R136 ;  /* 0x0000008800047220 */ /* 0x040fe40000410000 */
[C---:B------:R-:W-:Y:S02]  /*15290*/  FMUL.FTZ R8, R0.reuse, R132 ;  /* 0x0000008400087220 */ /* 0x040fe40000410000 */
[----:B------:R-:W-:Y:S02]  /*152a0*/  FMUL.FTZ R9, R0, R133 ;  /* 0x0000008500097220 */ /* 0x000fe40000410000 */
[C---:B------:R-:W-:Y:S02]  /*152b0*/  FMUL.FTZ R10, R2.reuse, R134 ;  /* 0x00000086020a7220 */ /* 0x040fe40000410000 */
[----:B------:R-:W-:Y:S01]  /*152c0*/  FMUL.FTZ R11, R2, R135 ;  /* 0x00000087020b7220 */ /* 0x000fe20000410000 */
[----:B------:R-:W3:Y:S01]  /*152d0*/  MUFU.EX2 R100, R160 ;  /* 0x000000a000647308 */ /* 0x000ee20000000800 */
[C---:B------:R-:W-:Y:S01]  /*152e0*/  FMUL.FTZ R12, R0.reuse, R128 ;  /* 0x00000080000c7220 */ /* 0x040fe20000410000 */
[----:B------:R-:W-:Y:S01]  /*152f0*/  LDSM.16.MT88.4 R132, [R172+0x1800] ;  /* 0x00180000ac84783b */ /* 0x000fe20000004200 */
[----:B------:R-:W-:Y:S01]  /*15300*/  FMUL.FTZ R13, R0, R129 ;  /* 0x00000081000d7220 */ /* 0x000fe20000410000 */
[C---:B----4-:R-:W-:Y:S01]  /*15310*/  F2FP.PACK_AB R149, R6.reuse, R7 ;  /* 0x000000070695723e */ /* 0x050fe200000000ff */
[----:B------:R-:W-:Y:S02]  /*15320*/  FADD.FTZ R207, R6, R5 ;  /* 0x0000000506cf7221 */ /* 0x000fe40000010000 */
[----:B------:R-:W-:Y:S02]  /*15330*/  FMUL.FTZ R5, R0, R137 ;  /* 0x0000008900057220 */ /* 0x000fe40000410000 */
[C---:B------:R-:W-:Y:S01]  /*15340*/  FMUL.FTZ R6, R2.reuse, R138 ;  /* 0x0000008a02067220 */ /* 0x040fe20000410000 */
[----:B------:R-:W-:Y:S01]  /*15350*/  MUFU.EX2 R102, R157 ;  /* 0x0000009d00667308 */ /* 0x000fe20000000800 */
[C---:B------:R-:W-:Y:S02]  /*15360*/  FMUL.FTZ R7, R2.reuse, R139 ;  /* 0x0000008b02077220 */ /* 0x040fe40000410000 */
[C---:B------:R-:W-:Y:S01]  /*15370*/  FMUL.FTZ R14, R2.reuse, R130 ;  /* 0x00000082020e7220 */ /* 0x040fe20000410000 */
[----:B--2---:R-:W-:Y:S01]  /*15380*/  F2FP.PACK_AB R151, R125, R124 ;  /* 0x0000007c7d97723e */ /* 0x004fe200000000ff */
        /* <DEDUP_REMOVED lines=12> */
[----:B------:R-:W-:Y:S01]  /*15450*/  FMUL.FTZ R24, R0, R116 ;  /* 0x0000007400187220 */ /* 0x000fe20000410000 */
[----:B------:R-:W-:Y:S03]  /*15460*/  LDSM.16.MT88.4 R120, [R176+0x1000] ;  /* 0x00100000b078783b */ /* 0x000fe60000004200 */
[C---:B------:R-:W-:Y:S01]  /*15470*/  FMUL.FTZ R26, R2.reuse, R118 ;  /* 0x00000076021a7220 */ /* 0x040fe20000410000 */
[----:B------:R-:W-:Y:S01]  /*15480*/  MUFU.EX2 R154, R164 ;  /* 0x000000a4009a7308 */ /* 0x000fe20000000800 */
[----:B------:R-:W-:Y:S02]  /*15490*/  FMUL.FTZ R27, R2, R119 ;  /* 0x00000077021b7220 */ /* 0x000fe40000410000 */
[C---:B------:R-:W-:Y:S01]  /*154a0*/  FMUL.FTZ R28, R0.reuse, R112 ;  /* 0x00000070001c7220 */ /* 0x040fe20000410000 */
[----:B------:R-:W-:Y:S01]  /*154b0*/  LDSM.16.MT88.4 R116, [R173+0x800] ;  /* 0x00080000ad74783b */ /* 0x000fe20000004200 */
[----:B------:R-:W-:Y:S02]  /*154c0*/  FMUL.FTZ R29, R0, R113 ;  /* 0x00000071001d7220 */ /* 0x000fe40000410000 */
[C---:B------:R-:W-:Y:S02]  /*154d0*/  FMUL.FTZ R30, R2.reuse, R114 ;  /* 0x00000072021e7220 */ /* 0x040fe40000410000 */
[----:B------:R-:W-:Y:S01]  /*154e0*/  FMUL.FTZ R31, R2, R115 ;  /* 0x00000073021f7220 */ /* 0x000fe20000410000 */
[----:B------:R-:W-:Y:S01]  /*154f0*/  MUFU.EX2 R160, R153 ;  /* 0x0000009900a07308 */ /* 0x000fe20000000800 */
[C---:B------:R-:W-:Y:S01]  /*15500*/  FMUL.FTZ R36, R0.reuse, R36 ;  /* 0x0000002400247220 */ /* 0x040fe20000410000 */
[----:B------:R-:W-:Y:S01]  /*15510*/  LDSM.16.MT88.4 R112, [R172+0x800] ;  /* 0x00080000ac70783b */ /* 0x000fe20000004200 */
        /* <DEDUP_REMOVED lines=71> */
[----:B------:R-:W2:Y:S01]  /*15990*/  MUFU.EX2 R2, R159 ;  /* 0x0000009f00027308 */ /* 0x000ea20000000800 */
[C---:B------:R-:W-:Y:S02]  /*159a0*/  FMUL.FTZ R92, R0.reuse, R92 ;  /* 0x0000005c005c7220 */ /* 0x040fe40000410000 */
[C---:B------:R-:W-:Y:S02]  /*159b0*/  FMUL.FTZ R93, R0.reuse, R93 ;  /* 0x0000005d005d7220 */ /* 0x040fe40000410000 */
[C---:B------:R-:W-:Y:S02]  /*159c0*/  FMUL.FTZ R96, R0.reuse, R96 ;  /* 0x0000006000607220 */ /* 0x040fe40000410000 */
[----:B------:R-:W-:Y:S02]  /*159d0*/  FMUL.FTZ R97, R0, R97 ;  /* 0x0000006100617220 */ /* 0x000fe40000410000 */
[----:B---3--:R-:W-:Y:S01]  /*159e0*/  FADD.FTZ R0, R100, R152 ;  /* 0x0000009864007221 */ /* 0x008fe20000010000 */
[----:B------:R-:W3:Y:S10]  /*159f0*/  MUFU.EX2 R159, R155 ;  /* 0x0000009b009f7308 */ /* 0x000ef40000000800 */
[----:B------:R-:W-:Y:S01]  /*15a00*/  MUFU.EX2 R155, R163 ;  /* 0x000000a3009b7308 */ /* 0x000fe20000000800 */
[C---:B-1----:R-:W-:Y:S03]  /*15a10*/  HMMA.16816.F32 R36, R148.reuse, R108, R36 ;  /* 0x0000006c9424723c */ /* 0x042fe60000001824 */
[----:B--2---:R-:W-:Y:S04]  /*15a20*/  FADD.FTZ R0, R2, R0 ;  /* 0x0000000002007221 */ /* 0x004fe80000010000 */
[----:B------:R-:W-:Y:S01]  /*15a30*/  FADD.FTZ R0, R103, R0 ;  /* 0x0000000067007221 */ /* 0x000fe20000010000 */
[C---:B------:R-:W-:Y:S01]  /*15a40*/  HMMA.16816.F32 R40, R148.reuse, R110, R40 ;  /* 0x0000006e9428723c */ /* 0x040fe20000001828 */
[----:B------:R-:W1:Y:S01]  /*15a50*/  LDSM.16.MT88.4 R108, [R173+0x2000] ;  /* 0x00200000ad6c783b */ /* 0x000e620000004200 */
[----:B------:R-:W2:Y:S02]  /*15a60*/  MUFU.EX2 R152, R170 ;  /* 0x000000aa00987308 */ /* 0x000ea40000000800 */
        /* <DEDUP_REMOVED lines=25> */
[----:B---3--:R-:W-:Y:S02]  /*15c00*/  F2FP.PACK_AB R111, R158, R159 ;  /* 0x0000009f9e6f723e */ /* 0x008fe400000000ff */
[----:B------:R-:W3:Y:S01]  /*15c10*/  MUFU.EX2 R2, R167 ;  /* 0x000000a700027308 */ /* 0x000ee20000000800 */
[----:B--2---:R-:W-:Y:S04]  /*15c20*/  F2FP.PACK_AB R149, R152, R153 ;  /* 0x000000999895723e */ /* 0x004fe800000000ff */
[C---:B------:R-:W-:Y:S05]  /*15c30*/  HMMA.16816.F32 R4, R108.reuse, R112, R4 ;  /* 0x000000706c04723c */ /* 0x040fea0000001804 */
[----:B------:R-:W2:Y:S03]  /*15c40*/  MUFU.EX2 R103, R166 ;  /* 0x000000a600677308 */ /* 0x000ea60000000800 */
[C---:B------:R-:W-:Y:S01]  /*15c50*/  HMMA.16816.F32 R8, R108.reuse, R114, R8 ;  /* 0x000000726c08723c */ /* 0x040fe20000001808 */
[----:B------:R-:W4:Y:S03]  /*15c60*/  LDSM.16.MT88.4 R112, [R176+0x800] ;  /* 0x00080000b070783b */ /* 0x000f260000004200 */
[----:B-1----:R-:W-:Y:S03]  /*15c70*/  FADD.FTZ R0, R100, R0 ;  /* 0x0000000064007221 */ /* 0x002fe60000010000 */
[----:B------:R-:W1:Y:S01]  /*15c80*/  MUFU.EX2 R102, R165 ;  /* 0x000000a500667308 */ /* 0x000e620000000800 */
[C---:B------:R-:W-:Y:S04]  /*15c90*/  HMMA.16816.F32 R12, R108.reuse, R116, R12 ;  /* 0x000000746c0c723c */ /* 0x040fe8000000180c */
[----:B---3--:R-:W-:Y:S04]  /*15ca0*/  FADD.FTZ R0, R2, R0 ;  /* 0x0000000002007221 */ /* 0x008fe80000010000 */
[C---:B------:R-:W-:Y:S01]  /*15cb0*/  HMMA.16816.F32 R16, R108.reuse, R118, R16 ;  /* 0x000000766c10723c */ /* 0x040fe20000001810 */
[----:B------:R-:W3:Y:S03]  /*15cc0*/  LDSM.16.MT88.4 R116, [R175+0x800] ;  /* 0x00080000af74783b */ /* 0x000ee60000004200 */
[----:B--2---:R-:W-:Y:S04]  /*15cd0*/  FADD.FTZ R0, R103, R0 ;  /* 0x0000000067007221 */ /* 0x004fe80000010000 */
[----:B-1----:R-:W-:Y:S01]  /*15ce0*/  FADD.FTZ R0, R102, R0 ;  /* 0x0000000066007221 */ /* 0x002fe20000010000 */
[C---:B----4-:R-:W-:Y:S08]  /*15cf0*/  HMMA.16816.F32 R20, R108.reuse, R112, R20 ;  /* 0x000000706c14723c */ /* 0x050ff00000001814 */
        /* <DEDUP_REMOVED lines=30> */
[----:B------:R-:W-:Y:S01]  /*15ee0*/  F2FP.PACK_AB R110, R102, R103 ;  /* 0x00000067666e723e */ /* 0x000fe200000000ff */
[----:B------:R-:W-:Y:S02]  /*15ef0*/  MUFU.EX2 R2, R195 ;  /* 0x000000c300027308 */ /* 0x000fe40000000800 */
[----:B------:R-:W-:Y:S02]  /*15f00*/  F2FP.PACK_AB R109, R156, R157 ;  /* 0x0000009d9c6d723e */ /* 0x000fe400000000ff */
[----:B------:R-:W-:Y:S06]  /*15f10*/  F2FP.PACK_AB R111, R154, R155 ;  /* 0x0000009b9a6f723e */ /* 0x000fec00000000ff */
[----:B------:R-:W3:Y:S01]  /*15f20*/  MUFU.EX2 R103, R171 ;  /* 0x000000ab00677308 */ /* 0x000ee20000000800 */
[C---:B-1----:R-:W-:Y:S09]  /*15f30*/  HMMA.16816.F32 R4, R108.reuse, R112, R4 ;  /* 0x000000706c04723c */ /* 0x042ff20000001804 */
[----:B------:R-:W1:Y:S01]  /*15f40*/  MUFU.EX2 R102, R205 ;  /* 0x000000cd00667308 */ /* 0x000e620000000800 */
[C---:B------:R-:W-:Y:S01]  /*15f50*/  HMMA.16816.F32 R8, R108.reuse, R114, R8 ;  /* 0x000000726c08723c */ /* 0x040fe20000001808 */
[----:B------:R-:W4:Y:S08]  /*15f60*/  LDSM.16.MT88.4 R112, [R175+0x1000] ;  /* 0x00100000af70783b */ /* 0x000f300000004200 */
[----:B------:R-:W5:Y:S01]  /*15f70*/  MUFU.EX2 R100, R204 ;  /* 0x000000cc00647308 */ /* 0x000f620000000800 */
[C---:B--2---:R-:W-:Y:S03]  /*15f80*/  HMMA.16816.F32 R12, R108.reuse, R116, R12 ;  /* 0x000000746c0c723c */ /* 0x044fe6000000180c */
[C---:B---3--:R-:W-:Y:S01]  /*15f90*/  F2FP.PACK_AB R148, R2.reuse, R103 ;  /* 0x000000670294723e */ /* 0x048fe200000000ff */
[----:B------:R-:W-:Y:S01]  /*15fa0*/  FADD.FTZ R0, R103, R0 ;  /* 0x0000000067007221 */ /* 0x000fe20000010000 */
[----:B------:R-:W-:Y:S03]  /*15fb0*/  MOV R103, R3 ;  /* 0x0000000300677202 */ /* 0x000fe60000000f00 */
[C---:B------:R-:W-:Y:S01]  /*15fc0*/  HMMA.16816.F32 R16, R108.reuse, R118, R16 ;  /* 0x000000766c10723c */ /* 0x040fe20000001810 */
[----:B------:R-:W2:Y:S03]  /*15fd0*/  LDSM.16.MT88.4 R116, [R172+0x3000] ;  /* 0x00300000ac74783b */ /* 0x000ea60000004200 */
[----:B------:R-:W-:Y:S02]  /*15fe0*/  FADD.FTZ R0, R2, R0 ;  /* 0x0000000002007221 */ /* 0x000fe40000010000 */
[----:B------:R-:W-:Y:S02]  /*15ff0*/  FADD.FTZ R2, R124, R207 ;  /* 0x000000cf7c027221 */ /* 0x000fe40000010000 */
[C---:B------:R-:W-:Y:S04]  /*16000*/  HMMA.16816.F32 R20, R108.reuse, R120, R20 ;  /* 0x000000786c14723c */ /* 0x040fe80000001814 */
[----:B-1----:R-:W-:Y:S01]  /*16010*/  FADD.FTZ R0, R102, R0 ;  /* 0x0000000066007221 */ /* 0x002fe20000010000 */
[C---:B-----5:R-:W-:Y:S03]  /*16020*/  F2FP.PACK_AB R150, R100.reuse, R102 ;  /* 0x000000666496723e */ /* 0x060fe600000000ff */
[C---:B------:R-:W-:Y:S01]  /*16030*/  HMMA.16816.F32 R24, R108.reuse, R122, R24 ;  /* 0x0000007a6c18723c */ /* 0x040fe20000001818 */
[----:B------:R-:W1:Y:S03]  /*16040*/  LDSM.16.MT88.4 R120, [R173+0x3000] ;  /* 0x00300000ad78783b */ /* 0x000e660000004200 */
[----:B------:R-:W-:Y:S01]  /*16050*/  FADD.FTZ R209, R100, R0 ;  /* 0x0000000064d17221 */ /* 0x000fe20000010000 */
[----:B------:R-:W-:Y:S01]  /*16060*/  MOV R102, R101 ;  /* 0x0000006500667202 */ /* 0x000fe20000000f00 */
[----:B------:R-:W-:Y:S01]  /*16070*/  FADD.FTZ R0, R125, R2 ;  /* 0x000000027d007221 */ /* 0x000fe20000010000 */
[----:B------:R-:W-:Y:S01]  /*16080*/  MUFU.EX2 R100, R203 ;  /* 0x000000cb00647308 */ /* 0x000fe20000000800 */
[C---:B----4-:R-:W-:Y:S01]  /*16090*/  HMMA.16816.F32 R28, R108.reuse, R112, R28 ;  /* 0x000000706c1c723c */ /* 0x050fe2000000181c */
[----:B------:R-:W-:Y:S03]  /*160a0*/  LDSM.16.MT88.4 R124, [R173+0x1800] ;  /* 0x00180000ad7c783b */ /* 0x000fe60000004200 */
[----:B------:R-:W-:Y:S04]  /*160b0*/  FADD.FTZ R0, R208, R0 ;  /* 0x00000000d0007221 */ /* 0x000fe80000010000 */
[----:B------:R-:W-:Y:S01]  /*160c0*/  FADD.FTZ R0, R160, R0 ;  /* 0x00000000a0007221 */ /* 0x000fe20000010000 */
[C---:B------:R-:W-:Y:S01]  /*160d0*/  HMMA.16816.F32 R32, R108.reuse, R114, R32 ;  /* 0x000000726c20723c */ /* 0x040fe20000001820 */
[----:B------:R-:W3:Y:S01]  /*160e0*/  LDSM.16.MT88.4 R112, [R176+0x3000] ;  /* 0x00300000b070783b */ /* 0x000ee20000004200 */
[----:B------:R-:W4:Y:S01]  /*160f0*/  MUFU.EX2 R2, R206 ;  /* 0x000000ce00027308 */ /* 0x000f220000000800 */
[----:B------:R-:W-:Y:S05]  /*16100*/  FADD.FTZ R0, R159, R0 ;  /* 0x000000009f007221 */ /* 0x000fea0000010000 */
[C---:B--2---:R-:W-:Y:S04]  /*16110*/  HMMA.16816.F32 R36, R108.reuse, R116, R36 ;  /* 0x000000746c24723c */ /* 0x044fe80000001824 */
[----:B------:R-:W-:Y:S04]  /*16120*/  FADD.FTZ R0, R158, R0 ;  /* 0x000000009e007221 */ /* 0x000fe80000010000 */
[C---:B------:R-:W-:Y:S01]  /*16130*/  HMMA.16816.F32 R40, R108.reuse, R118, R40 ;  /* 0x000000766c28723c */ /* 0x040fe20000001828 */
[----:B------:R-:W2:Y:S03]  /*16140*/  LDSM.16.MT88.4 R116, [R175+0x3000] ;  /* 0x00300000af74783b */ /* 0x000ea60000004200 */
[----:B------:R-:W-:Y:S04]  /*16150*/  FADD.FTZ R0, R157, R0 ;  /* 0x000000009d007221 */ /* 0x000fe80000010000 */
[C---:B-1----:R-:W-:Y:S04]  /*16160*/  HMMA.16816.F32 R44, R108.reuse, R120, R44 ;  /* 0x000000786c2c723c */ /* 0x042fe8000000182c */
[----:B----4-:R-:W-:Y:S01]  /*16170*/  F2FP.PACK_AB R151, R2, R100 ;  /* 0x000000640297723e */ /* 0x010fe200000000ff */
[----:B------:R-:W-:Y:S03]  /*16180*/  FADD.FTZ R0, R156, R0 ;  /* 0x000000009c007221 */ /* 0x000fe60000010000 */
[C---:B------:R-:W-:Y:S01]  /*16190*/  HMMA.16816.F32 R48, R108.reuse, R122, R48 ;  /* 0x0000007a6c30723c */ /* 0x040fe20000001830 */
[----:B------:R-:W1:Y:S03]  /*161a0*/  LDSM.16.MT88.4 R120, [R172+0x5000] ;  /* 0x00500000ac78783b */ /* 0x000e660000004200 */
[----:B------:R-:W-:Y:S04]  /*161b0*/  FADD.FTZ R0, R155, R0 ;  /* 0x000000009b007221 */ /* 0x000fe80000010000 */
[----:B------:R-:W-:Y:S01]  /*161c0*/  FADD.FTZ R0, R154, R0 ;  /* 0x000000009a007221 */ /* 0x000fe20000010000 */
[C---:B---3--:R-:W-:Y:S03]  /*161d0*/  HMMA.16816.F32 R52, R108.reuse, R112, R52 ;  /* 0x000000706c34723c */ /* 0x048fe60000001834 */
[----:B------:R-:W-:Y:S04]  /*161e0*/  FADD.FTZ R0, R153, R0 ;  /* 0x0000000099007221 */ /* 0x000fe80000010000 */
[----:B------:R-:W-:Y:S01]  /*161f0*/  FADD.FTZ R0, R152, R0 ;  /* 0x0000000098007221 */ /* 0x000fe20000010000 */
[C---:B------:R-:W-:Y:S01]  /*16200*/  HMMA.16816.F32 R56, R108.reuse, R114, R56 ;  /* 0x000000726c38723c */ /* 0x040fe20000001838 */
[----:B------:R-:W3:Y:S03]  /*16210*/  LDSM.16.MT88.4 R112, [R173+0x5000] ;  /* 0x00500000ad70783b */ /* 0x000ee60000004200 */
[----:B------:R-:W-:Y:S04]  /*16220*/  FADD.FTZ R0, R100, R0 ;  /* 0x0000000064007221 */ /* 0x000fe80000010000 */
[C---:B--2---:R-:W-:Y:S04]  /*16230*/  HMMA.16816.F32 R60, R108.reuse, R116, R60 ;  /* 0x000000746c3c723c */ /* 0x044fe8000000183c */
[----:B------:R-:W-:Y:S04]  /*16240*/  FADD.FTZ R207, R2, R0 ;  /* 0x0000000002cf7221 */ /* 0x000fe80000010000 */
        /* <DEDUP_REMOVED lines=47> */
.L_x_3911:
        /* <DEDUP_REMOVED lines=21> */
.L_x_3935:
[----:B------:R-:W-:-:S04]  /*16690*/  MOV R3, 0x1 ;  /* 0x0000000100037802 */ /* 0x000fc80000000f00 */
[----:B------:R-:W-:-:S13]  /*166a0*/  ISETP.NE.AND P0, PT, R3, c[0x0][0x32c], PT ;  /* 0x0000cb0003007a0c */ /* 0x000fda0003f05270 */
[----:B------:R-:W-:-:S05]  /*166b0*/  @P0 IMAD.HI.U32 R3, R0, c[0x0][0x330], RZ ;  /* 0x0000cc0000030a27 */ /* 0x000fca00078e00ff */
[----:B------:R-:W-:Y:S02]  /*166c0*/  @P0 SHF.R.U32.HI R0, RZ, c[0x0][0x334], R3 ;  /* 0x0000cd00ff000a19 */ /* 0x000fe40000011603 */
.L_x_3936:
[----:B------:R-:W-:Y:S05]  /*166d0*/  BSYNC B0 ;  /* 0x0000000000007941 */ /* 0x000fea0003800000 */
.L_x_3934:
[----:B------:R-:W-:-:S05]  /*166e0*/  IMAD R0, R0, c[0x0][0x32c], RZ ;  /* 0x0000cb0000007a24 */ /* 0x000fca00078e02ff */
[----:B------:R-:W-:-:S04]  /*166f0*/  IMNMX R2, R2, R0, !PT ;  /* 0x0000000002027217 */ /* 0x000fc80007800200 */
.L_x_3933:
        /* <DEDUP_REMOVED lines=9> */
.L_x_3948:
        /* <DEDUP_REMOVED lines=37> */
.L_x_4055:
        /* <DEDUP_REMOVED lines=21> */
.L_x_4056:
        /* <DEDUP_REMOVED lines=22> */
.L_x_3939:
[----:B------:R-:W-:Y:S05]  /*16c90*/  BSYNC B0 ;  /* 0x0000000000007941 */ /* 0x000fea0003800000 */
.L_x_3938:
        /* <DEDUP_REMOVED lines=188> */
.L_x_4057:
        /* <DEDUP_REMOVED lines=21> */
.L_x_4058:
        /* <DEDUP_REMOVED lines=22> */
.L_x_3943:
[----:B------:R-:W-:Y:S05]  /*17b10*/  BSYNC B0 ;  /* 0x0000000000007941 */ /* 0x000fea0003800000 */
.L_x_3942:
        /* <DEDUP_REMOVED lines=35> */
.L_x_4059:
[----:B-12---:R-:W-:Y:S01]  /*17d50*/  FMNMX.FTZ R100, R100, R0, !PT ;  /* 0x0000000064647209 */ /* 0x006fe20007810000 */
[----:B------:R-:W-:-:S05]  /*17d60*/  BRA.DIV ~URZ, `(.L_x_3947) ;  /* 0x0000b8b27f007947 */ /* 0x000fca000b800000 */
[----:B------:R-:W1:Y:S02]  /*17d70*/  SHFL.BFLY PT, R0, R100, 0x1, 0x1f ;  /* 0x0c201f0064007f89 */ /* 0x000e6400000e0000 */
[----:B-1----:R-:W-:Y:S02]  /*17d80*/  FMNMX.FTZ R101, R100, R0, !PT ;  /* 0x0000000064657209 */ /* 0x002fe40007810000 */
[----:B------:R-:W1:Y:S02]  /*17d90*/  SHFL.BFLY PT, R0, R148, 0x2, 0x1f ;  /* 0x0c401f0094007f89 */ /* 0x000e6400000e0000 */
[----:B-1----:R-:W-:Y:S05]  /*17da0*/  FMNMX.FTZ R100, R148, R0, !PT ;  /* 0x0000000094647209 */ /* 0x002fea0007810000 */
[----:B------:R1:W2:Y:S02]  /*17db0*/  SHFL.BFLY PT, R0, R100, 0x1, 0x1f ;  /* 0x0c201f0064007f89 */ /* 0x0002a400000e0000 */
.L_x_4060:
[----:B--2---:R-:W-:Y:S01]  /*17dc0*/  FMNMX.FTZ R3, R0, R100, !PT ;  /* 0x0000006400037209 */ /* 0x004fe20007810000 */
[C---:B-1----:R-:W-:Y:S01]  /*17dd0*/  FMUL.FTZ R100, R101.reuse, c[0x0][0x2d0] ;  /* 0x0000b40065647a20 */ /* 0x042fe20000410000 */
[----:B------:R-:W-:Y:S01]  /*17de0*/  WARPSYNC 0xffffffff ;  /* 0xffffffff00007948 */ /* 0x000fe20003800000 */
[----:B------:R-:W-:Y:S01]  /*17df0*/  FADD.FTZ R0, -R101, R102 ;  /* 0x0000006665007221 */ /* 0x000fe20000010100 */
[----:B------:R-:W-:Y:S01]  /*17e00*/  ISETP.GT.AND P0, PT, R196, R208, PT ;  /* 0x000000d0c400720c */ /* 0x000fe20003f04270 */
[--C-:B------:R-:W-:Y:S01]  /*17e10*/  FFMA.FTZ R102, R4, c[0x0][0x2d0], -R100.reuse ;  /* 0x0000b40004667a23 */ /* 0x100fe20000010864 */
[----:B------:R-:W-:Y:S01]  /*17e20*/  IADD3 R196, R196, -0x1, RZ ;  /* 0xffffffffc4c47810 */ /* 0x000fe20007ffe0ff */
        /* <DEDUP_REMOVED lines=39> */
[----:B------:R-:W-:Y:S04]  /*180a0*/  FFMA.FTZ R152, R15, c[0x0][0x2d0], -R4 ;  /* 0x0000b4000f987a23 */ /* 0x000fe80000010804 */
        /* <DEDUP_REMOVED lines=238> */
[----:B------:R-:W-:Y:S01]  /*18f90*/  FADD.FTZ R0, R102, R0 ;  /* 0x0000000066007221 */ /* 0x000fe20000010000 */
[----:B------:R-:W-:Y:S02]  /*18fa0*/  MOV R102, R101 ;  /* 0x0000006500667202 */ /* 0x000fe40000000f00 */
[C---:B---3--:R-:W-:Y:S04]  /*18fb0*/  HMMA.16816.F32 R20, R108.reuse, R120, R20 ;  /* 0x000000786c14723c */ /* 0x048fe80000001814 */
[----:B------:R-:W-:Y:S02]  /*18fc0*/  FADD.FTZ R209, R100, R0 ;  /* 0x0000000064d17221 */ /* 0x000fe40000010000 */
[----:B------:R-:W-:Y:S01]  /*18fd0*/  FADD.FTZ R0, R126, R2 ;  /* 0x000000027e007221 */ /* 0x000fe20000010000 */
[----:B------:R-:W-:Y:S01]  /*18fe0*/  MUFU.EX2 R100, R203 ;  /* 0x000000cb00647308 */ /* 0x000fe20000000800 */
[C---:B------:R-:W-:Y:S01]  /*18ff0*/  HMMA.16816.F32 R24, R108.reuse, R122, R24 ;  /* 0x0000007a6c18723c */ /* 0x040fe20000001818 */
[----:B------:R-:W2:Y:S03]  /*19000*/  LDSM.16.MT88.4 R120, [R173+0x3000] ;  /* 0x00300000ad78783b */ /* 0x000ea60000004200 */
[----:B------:R-:W-:Y:S04]  /*19010*/  FADD.FTZ R0, R207, R0 ;  /* 0x00000000cf007221 */ /* 0x000fe80000010000 */
[C---:B------:R-:W-:Y:S01]  /*19020*/  HMMA.16816.F32 R28, R108.reuse, R112, R28 ;  /* 0x000000706c1c723c */ /* 0x040fe2000000181c */
        /* <DEDUP_REMOVED lines=13> */
[----:B------:R-:W-:Y:S03]  /*19100*/  FADD.FTZ R0, R155, R0 ;  /* 0x000000009b007221 */ /* 0x000fe60000010000 */
        /* <DEDUP_REMOVED lines=59> */
.L_x_3937:
[----:B------:R-:W-:-:S13]  /*194c0*/  ISETP.GE.AND P0, PT, R196, R216, PT ;  /* 0x000000d8c400720c */ /* 0x000fda0003f06270 */
[----:B------:R-:W-:Y:S05]  /*194d0*/  @!P0 BRA `(.L_x_3949) ;  /* 0x0000377000008947 */ /* 0x000fea0003800000 */
[----:B------:R-:W-:Y:S02]  /*194e0*/  MOV R103, R16 ;  /* 0x0000001000677202 */ /* 0x000fe40000000f00 */
[----:B------:R-:W-:Y:S02]  /*194f0*/  MOV R102, R101 ;  /* 0x0000006500667202 */ /* 0x000fe40000000f00 */
.L_x_3967:
        /* <DEDUP_REMOVED lines=10> */
[----:B------:R-:W-:Y:S01]  /*195a0*/  SHF.L.U64.HI R13, R200, 0x1, R201 ;  /* 0x00000001c80d7819 */ /* 0x000fe200000102c9 */
        /* <DEDUP_REMOVED lines=23> */
.L_x_4061:
[----:B------:R-:W5:Y:S01]  /*19720*/  SHFL.IDX PT, R4, R5, RZ, 0x181f ;  /* 0x00181fff05047589 */ /* 0x000f6200000e0000 */
[----:B------:R-:W-:Y:S01]  /*19730*/  ISETP.GE.AND P0, PT, R200, c[0x0][0x1d4], PT ;  /* 0x00007500c8007a0c */ /* 0x000fe20003f06270 */
[----:B------:R-:W-:Y:S01]  /*19740*/  BSSY B0, `(.L_x_3951) ;  /* 0x0000102000007945 */ /* 0x000fe20003800000 */
[----:B------:R-:W-:Y:S02]  /*19750*/  ISETP.GE.AND P4, PT, R199, c[0x0][0x1d4], PT ;  /* 0x00007500c7007a0c */ /* 0x000fe40003f86270 */
[----:B------:R-:W-:Y:S01]  /*19760*/  SHFL.IDX PT, R3, R7, 0x1, 0x181f ;  /* 0x00381f0007037f89 */ /* 0x000fe200000e0000 */
[----:B------:R-:W-:Y:S02]  /*19770*/  SEL R195, RZ, 0x10, P0 ;  /* 0x00000010ffc37807 */ /* 0x000fe40000000000 */
[----:B------:R-:W-:Y:S02]  /*19780*/  SEL R21, RZ, 0x10, P4 ;  /* 0x00000010ff157807 */ /* 0x000fe40002000000 */
[----:B------:R4:W3:Y:S01]  /*19790*/  SHFL.IDX PT, R2, R5, 0x1, 0x181f ;  /* 0x00381f0005027f89 */ /* 0x0008e200000e0000 */
[----:B------:R-:W-:Y:S04]  /*197a0*/  ISETP.GE.AND P3, PT, R202, c[0x0][0x1d4], PT ;  /* 0x00007500ca007a0c */ /* 0x000fe80003f66270 */
[----:B------:R-:W-:Y:S02]  /*197b0*/  SEL R20, RZ, 0x10, P3 ;  /* 0x00000010ff147807 */ /* 0x000fe40001800000 */
[----:B----4-:R-:W-:Y:S02]  /*197c0*/  IADD3 R5, -R195, 0x10, RZ ;  /* 0x00000010c3057810 */ /* 0x010fe40007ffe1ff */
[----:B-----5:R-:W-:Y:S02]  /*197d0*/  IADD3 R6, P1, R4, R12, RZ ;  /* 0x0000000c04067210 */ /* 0x020fe40007f3e0ff */
[----:B------:R-:W-:Y:S03]  /*197e0*/  LOP3.LUT R5, R5, 0xf, RZ, 0xc0, !PT ;  /* 0x0000000f05057812 */ /* 0x000fe600078ec0ff */
[--C-:B---3--:R-:W-:Y:S05]  /*197f0*/  IMAD.X R7, R0, 0x1, R13.reuse, P1 ;  /* 0x0000000100077824 */ /* 0x108fea00008e060d */
[----:B------:R3:W-:Y:S01]  /*19800*/  LDGSTS.E.BYPASS.LTC128B.128 [R194+0x100], [R6.64], !P0 ;  /* 0x0010000006c27fae */ /* 0x0007e2000c101d48 */
[-C--:B------:R-:W-:Y:S02]  /*19810*/  IADD3 R12, P1, P0, R5, R2.reuse, R12 ;  /* 0x00000002050c7210 */ /* 0x080fe4000783e00c */
[----:B------:R-:W-:Y:S02]  /*19820*/  IADD3 R5, -R20, 0x10, RZ ;  /* 0x0000001014057810 */ /* 0x000fe40007ffe1ff */
[-C--:B------:R-:W-:Y:S02]  /*19830*/  IADD3.X R13, RZ, R3.reuse, R13, P1, P0 ;  /* 0x00000003ff0d7210 */ /* 0x080fe40000fe040d */
[----:B------:R-:W-:Y:S02]  /*19840*/  LOP3.LUT R28, R5, 0xf, RZ, 0xc0, !PT ;  /* 0x0000000f051c7812 */ /* 0x000fe400078ec0ff */
[----:B---3--:R-:W-:Y:S04]  /*19850*/  IADD3 R6, -R21, 0x10, RZ ;  /* 0x0000001015067810 */ /* 0x008fe80007ffe1ff */
[----:B------:R-:W-:Y:S04]  /*19860*/  LOP3.LUT R6, R6, 0xf, RZ, 0xc0, !PT ;  /* 0x0000000f06067812 */ /* 0x000fe800078ec0ff */
[----:B------:R-:W-:Y:S04]  /*19870*/  IADD3 R6, P1, P0, R6, R2, R14 ;  /* 0x0000000206067210 */ /* 0x000fe8000783e00e */
[-CC-:B------:R-:W-:Y:S02]  /*19880*/  IADD3.X R7, RZ, R3.reuse, R15.reuse, P1, P0 ;  /* 0x00000003ff077210 */ /* 0x180fe40000fe040f */
[----:B------:R-:W-:Y:S05]  /*19890*/  IADD3 R14, P0, R4, R14, RZ ;  /* 0x0000000e040e7210 */ /* 0x000fea0007f1e0ff */
[----:B------:R-:W-:Y:S01]  /*198a0*/  IMAD.X R15, R0, 0x1, R15, P0 ;  /* 0x00000001000f7824 */ /* 0x000fe200000e060f */
[----:B------:R-:W-:Y:S04]  /*198b0*/  IADD3 R4, P0, R4, R22, RZ ;  /* 0x0000001604047210 */ /* 0x000fe80007f1e0ff */
[----:B------:R3:W-:Y:S01]  /*198c0*/  LDGSTS.E.BYPASS.LTC128B.128 [R194+0x2100], [R14.64], !P4 ;  /* 0x021000000ec27fae */ /* 0x0007e2000e101d48 */
[--C-:B------:R-:W-:Y:S01]  /*198d0*/  IMAD.X R5, R0, 0x1, R23.reuse, P0 ;  /* 0x0000000100057824 */ /* 0x100fe200000e0617 */
        /* <DEDUP_REMOVED lines=12> */
[----:B------:R-:W-:Y:S04]  /*199a0*/  ISETP.GT.AND P0, PT, R196, R216, PT ;  /* 0x000000d8c400720c */ /* 0x000fe80003f04270 */
        /* <DEDUP_REMOVED lines=185> */
.L_x_4062:
        /* <DEDUP_REMOVED lines=19> */
.L_x_4063:
        /* <DEDUP_REMOVED lines=15> */
.L_x_3952:
[----:B------:R-:W-:Y:S05]  /*1a760*/  BSYNC B0 ;  /* 0x0000000000007941 */ /* 0x000fea0003800000 */
.L_x_3951:
[----:B------:R-:W-:Y:S01]  /*1a770*/  LOP3.LUT R150, RZ, c[0x0][0x324], RZ, 0x33, !PT ;  /* 0x0000c900ff967a12 */ /* 0x000fe200078e33ff */
[----:B------:R-:W-:Y:S01]  /*1a780*/  IMAD.MOV.U32 R0, RZ, RZ, c[0x0][0x2c4] ;  /* 0x0000b100ff007624 */ /* 0x000fe200078e00ff */
[----:B------:R-:W0:Y:S01]  /*1a790*/  LDGDEPBAR ;  /* 0x00000000000079af */ /* 0x000e220000000000 */
[----:B------:R-:W-:Y:S02]  /*1a7a0*/  IMAD.IADD R100, R248, 0x1, R234 ;  /* 0x00000001f8647824 */ /* 0x000fe400078e02ea */
[----:B-1----:R-:W-:Y:S01]  /*1a7b0*/  IMAD.SHL.U32 R101, R196, 0x40, RZ ;  /* 0x00000040c4657824 */ /* 0x002fe200078e00ff */
[----:B------:R-:W-:Y:S11]  /*1a7c0*/  ISETP.NE.AND P0, PT, R0, 0x1, PT ;  /* 0x000000010000780c */ /* 0x000ff60003f05270 */
[----:B------:R-:W-:Y:S02]  /*1a7d0*/  @!UPT UIADD3 URZ, URZ, URZ, URZ ;  /* 0x0000003f3f3ff290 */ /* 0x000fe4000fffe03f */
[----:B------:R-:W-:Y:S05]  /*1a7e0*/  @P0 IMAD.HI.U32 R0, R100, c[0x0][0x2c8], RZ ;  /* 0x0000b20064000a27 */ /* 0x000fea00078e00ff */
[----:B------:R-:W-:Y:S02]  /*1a7f0*/  @P0 SHF.R.U32.HI R100, RZ, c[0x0][0x2cc], R0 ;  /* 0x0000b300ff640a19 */ /* 0x000fe40000011600 */
[----:B------:R-:W-:Y:S04]  /*1a800*/  IADD3 R0, -R221, 0x1, -R101 ;  /* 0x00000001dd007810 */ /* 0x000fe80007ffe965 */
[----:B---3--:R-:W-:Y:S04]  /*1a810*/  IADD3 R148, -R218, R0, R217 ;  /* 0x00000000da947210 */ /* 0x008fe80007ffe1d9 */
[----:B------:R-:W-:Y:S01]  /*1a820*/  IADD3 R149, R148, c[0x0][0x328], RZ ;  /* 0x0000ca0094957a10 */ /* 0x000fe20007ffe0ff */
[----:B------:R-:W-:-:S05]  /*1a830*/  BRA.DIV ~URZ, `(.L_x_3955) ;  /* 0x000091927f007947 */ /* 0x000fca000b800000 */
[----:B------:R1:W2:Y:S02]  /*1a840*/  SHFL.IDX PT, R3, R100, RZ, 0x1c1f ;  /* 0x001c1fff64037589 */ /* 0x0002a400000e0000 */
.L_x_4064:
[-C--:B--2---:R-:W-:Y:S01]  /*1a850*/  IADD3 R2, R149, R3.reuse, RZ ;  /* 0x0000000395027210 */ /* 0x084fe20007ffe0ff */
        /* <DEDUP_REMOVED lines=18> */
.L_x_3958:
[----:B------:R-:W-:Y:S04]  /*1a980*/  MOV R150, 0x1 ;  /* 0x0000000100967802 */ /* 0x000fe80000000f00 */
[----:B------:R-:W-:Y:S11]  /*1a990*/  ISETP.NE.AND P0, PT, R150, c[0x0][0x32c], PT ;  /* 0x0000cb0096007a0c */ /* 0x000ff60003f05270 */
[----:B------:R-:W-:Y:S02]  /*1a9a0*/  @!UPT UIADD3 URZ, URZ, URZ, URZ ;  /* 0x0000003f3f3ff290 */ /* 0x000fe4000fffe03f */
[----:B------:R-:W-:Y:S05]  /*1a9b0*/  @P0 IMAD.HI.U32 R150, R3, c[0x0][0x330], RZ ;  /* 0x0000cc0003960a27 */ /* 0x000fea00078e00ff */
[----:B------:R-:W-:Y:S02]  /*1a9c0*/  @P0 SHF.R.U32.HI R3, RZ, c[0x0][0x334], R150 ;  /* 0x0000cd00ff030a19 */ /* 0x000fe40000011696 */
.L_x_3959:
[----:B------:R-:W-:Y:S05]  /*1a9d0*/  BSYNC B0 ;  /* 0x0000000000007941 */ /* 0x000fea0003800000 */
.L_x_3957:
[----:B------:R-:W-:Y:S04]  /*1a9e0*/  IMAD R3, R3, c[0x0][0x32c], -R101 ;  /* 0x0000cb0003037a24 */ /* 0x000fe800078e0a65 */
[----:B------:R-:W-:Y:S05]  /*1a9f0*/  IMAD.IADD R3, R3, 0x1, -R221 ;  /* 0x0000000103037824 */ /* 0x000fea00078e0add */
[----:B------:R-:W-:Y:S02]  /*1aa00*/  IMNMX R0, R0, R3, !PT ;  /* 0x0000000300007217 */ /* 0x000fe40007800200 */
[----:B------:R-:W-:Y:S04]  /*1aa10*/  IADD3 R3, R3, c[0x0][0x32c], RZ ;  /* 0x0000cb0003037a10 */ /* 0x000fe80007ffe0ff */
[----:B------:R-:W-:Y:S02]  /*1aa20*/  IMNMX R2, R2, R3, PT ;  /* 0x0000000302027217 */ /* 0x000fe40003800200 */
.L_x_3956:
        /* <DEDUP_REMOVED lines=51> */
.L_x_4065:
        /* <DEDUP_REMOVED lines=19> */
.L_x_3963:
[----:B------:R-:W-:Y:S04]  /*1ae90*/  MOV R4, 0x1 ;  /* 0x0000000100047802 */ /* 0x000fe80000000f00 */
[----:B------:R-:W-:Y:S11]  /*1aea0*/  ISETP.NE.AND P0, PT, R4, c[0x0][0x32c], PT ;  /* 0x0000cb0004007a0c */ /* 0x000ff60003f05270 */
[----:B------:R-:W-:Y:S02]  /*1aeb0*/  @!UPT UIADD3 URZ, URZ, URZ, URZ ;  /* 0x0000003f3f3ff290 */ /* 0x000fe4000fffe03f */
[----:B------:R-:W-:Y:S05]  /*1aec0*/  @P0 IMAD.HI.U32 R4, R3, c[0x0][0x330], RZ ;  /* 0x0000cc0003040a27 */ /* 0x000fea00078e00ff */
[----:B------:R-:W-:Y:S02]  /*1aed0*/  @P0 SHF.R.U32.HI R3, RZ, c[0x0][0x334], R4 ;  /* 0x0000cd00ff030a19 */ /* 0x000fe40000011604 */
.L_x_3964:
[----:B------:R-:W-:Y:S05]  /*1aee0*/  BSYNC B0 ;  /* 0x0000000000007941 */ /* 0x000fea0003800000 */
.L_x_3962:
[----:B------:R-:W-:Y:S04]  /*1aef0*/  IMAD R101, R3, c[0x0][0x32c], -R101 ;  /* 0x0000cb0003657a24 */ /* 0x000fe800078e0a65 */
[----:B------:R-:W-:Y:S05]  /*1af00*/  IMAD.IADD R3, R101, 0x1, -R221 ;  /* 0x0000000165037824 */ /* 0x000fea00078e0add */
[----:B------:R-:W-:Y:S02]  /*1af10*/  IMNMX R0, R0, R3, !PT ;  /* 0x0000000300007217 */ /* 0x000fe40007800200 */
[----:B------:R-:W-:Y:S04]  /*1af20*/  IADD3 R3, R3, c[0x0][0x32c], RZ ;  /* 0x0000cb0003037a10 */ /* 0x000fe80007ffe0ff */
[----:B------:R-:W-:Y:S02]  /*1af30*/  IMNMX R2, R2, R3, PT ;  /* 0x0000000302027217 */ /* 0x000fe40003800200 */
.L_x_3961:
        /* <DEDUP_REMOVED lines=82> */
.L_x_4066:
[----:B-12---:R-:W-:Y:S01]  /*1b460*/  FMNMX.FTZ R100, R100, R0, !PT ;  /* 0x0000000064647209 */ /* 0x006fe20007810000 */
[----:B------:R-:W-:-:S05]  /*1b470*/  BRA.DIV ~URZ, `(.L_x_3966) ;  /* 0x000086727f007947 */ /* 0x000fca000b800000 */
[----:B------:R-:W1:Y:S02]  /*1b480*/  SHFL.BFLY PT, R0, R100, 0x1, 0x1f ;  /* 0x0c201f0064007f89 */ /* 0x000e6400000e0000 */
[----:B-1----:R-:W-:Y:S02]  /*1b490*/  FMNMX.FTZ R101, R100, R0, !PT ;  /* 0x0000000064657209 */ /* 0x002fe40007810000 */
[----:B------:R-:W1:Y:S02]  /*1b4a0*/  SHFL.BFLY PT, R0, R4, 0x2, 0x1f ;  /* 0x0c401f0004007f89 */ /* 0x000e6400000e0000 */
[----:B-1----:R-:W-:Y:S05]  /*1b4b0*/  FMNMX.FTZ R4, R4, R0, !PT ;  /* 0x0000000004047209 */ /* 0x002fea0007810000 */
[----:B------:R1:W2:Y:S02]  /*1b4c0*/  SHFL.BFLY PT, R0, R4, 0x1, 0x1f ;  /* 0x0c201f0004007f89 */ /* 0x0002a400000e0000 */
.L_x_4067:
        /* <DEDUP_REMOVED lines=47> */
[--C-:B------:R-:W-:Y:S01]  /*1b7c0*/  FFMA.FTZ R100, R21, c[0x0][0x2d0], -R4.reuse ;  /* 0x0000b40015647a23 */ /* 0x100fe20000010804 */
        /* <DEDUP_REMOVED lines=245> */
[----:B------:R-:W1:Y:S01]  /*1c720*/  LDSM.16.MT88.4 R120, [R173+0x3000] ;  /* 0x00300000ad78783b */ /* 0x000e620000004200 */
[----:B------:R-:W-:Y:S02]  /*1c730*/  MUFU.EX2 R102, R203 ;  /* 0x000000cb00667308 */ /* 0x000fe40000000800 */
[----:B------:R-:W-:Y:S02]  /*1c740*/  FADD.FTZ R209, R100, R0 ;  /* 0x0000000064d17221 */ /* 0x000fe40000010000 */
[----:B------:R-:W-:Y:S02]  /*1c750*/  FADD.FTZ R0, R125, R2 ;  /* 0x000000027d007221 */ /* 0x000fe40000010000 */
[C---:B----4-:R-:W-:Y:S01]  /*1c760*/  HMMA.16816.F32 R28, R108.reuse, R112, R28 ;  /* 0x000000706c1c723c */ /* 0x050fe2000000181c */
[----:B------:R-:W-:Y:S03]  /*1c770*/  LDSM.16.MT88.4 R124, [R173+0x1800] ;  /* 0x00180000ad7c783b */ /* 0x000fe60000004200 */
[----:B------:R-:W3:Y:S01]  /*1c780*/  MUFU.EX2 R100, R206 ;  /* 0x000000ce00647308 */ /* 0x000ee20000000800 */
[----:B------:R-:W-:Y:S03]  /*1c790*/  FADD.FTZ R0, R208, R0 ;  /* 0x00000000d0007221 */ /* 0x000fe60000010000 */
[C---:B------:R-:W-:Y:S01]  /*1c7a0*/  HMMA.16816.F32 R32, R108.reuse, R114, R32 ;  /* 0x000000726c20723c */ /* 0x040fe20000001820 */
[----:B------:R-:W4:Y:S03]  /*1c7b0*/  LDSM.16.MT88.4 R112, [R176+0x3000] ;  /* 0x00300000b070783b */ /* 0x000f260000004200 */
[----:B------:R-:W-:Y:S04]  /*1c7c0*/  FADD.FTZ R0, R160, R0 ;  /* 0x00000000a0007221 */ /* 0x000fe80000010000 */
[C---:B--2---:R-:W-:Y:S04]  /*1c7d0*/  HMMA.16816.F32 R36, R108.reuse, R116, R36 ;  /* 0x000000746c24723c */ /* 0x044fe80000001824 */
[----:B------:R-:W-:Y:S04]  /*1c7e0*/  FADD.FTZ R0, R159, R0 ;  /* 0x000000009f007221 */ /* 0x000fe80000010000 */
        /* <DEDUP_REMOVED lines=9> */
[----:B------:R-:W-:Y:S01]  /*1c880*/  FADD.FTZ R0, R155, R0 ;  /* 0x000000009b007221 */ /* 0x000fe20000010000 */
[C---:B----4-:R-:W-:Y:S03]  /*1c890*/  HMMA.16816.F32 R52, R108.reuse, R112, R52 ;  /* 0x000000706c34723c */ /* 0x050fe60000001834 */
[----:B------:R-:W-:Y:S04]  /*1c8a0*/  FADD.FTZ R0, R154, R0 ;  /* 0x000000009a007221 */ /* 0x000fe80000010000 */
[----:B------:R-:W-:Y:S01]  /*1c8b0*/  FADD.FTZ R0, R153, R0 ;  /* 0x0000000099007221 */ /* 0x000fe20000010000 */
[C---:B------:R-:W-:Y:S01]  /*1c8c0*/  HMMA.16816.F32 R56, R108.reuse, R114, R56 ;  /* 0x000000726c38723c */ /* 0x040fe20000001838 */
[----:B------:R-:W3:Y:S03]  /*1c8d0*/  LDSM.16.MT88.4 R112, [R173+0x5000] ;  /* 0x00500000ad70783b */ /* 0x000ee60000004200 */
[----:B------:R-:W-:Y:S04]  /*1c8e0*/  FADD.FTZ R0, R152, R0 ;  /* 0x0000000098007221 */ /* 0x000fe80000010000 */
[C---:B--2---:R-:W-:Y:S04]  /*1c8f0*/  HMMA.16816.F32 R60, R108.reuse, R116, R60 ;  /* 0x000000746c3c723c */ /* 0x044fe8000000183c */
[----:B------:R-:W-:Y:S01]  /*1c900*/  FADD.FTZ R2, R102, R0 ;  /* 0x0000000066027221 */ /* 0x000fe20000010000 */
[----:B------:R-:W-:Y:S02]  /*1c910*/  IADD3 R0, R196, -0x1, RZ ;  /* 0xffffffffc4007810 */ /* 0x000fe40007ffe0ff */
[----:B------:R-:W-:Y:S01]  /*1c920*/  MOV R102, R101 ;  /* 0x0000006500667202 */ /* 0x000fe20000000f00 */
[C---:B------:R-:W-:Y:S01]  /*1c930*/  HMMA.16816.F32 R64, R108.reuse, R118, R64 ;  /* 0x000000766c40723c */ /* 0x040fe20000001840 */
[----:B------:R-:W2:Y:S03]  /*1c940*/  LDSM.16.MT88.4 R116, [R176+0x5000] ;  /* 0x00500000b074783b */ /* 0x000ea60000004200 */
[----:B------:R-:W-:Y:S01]  /*1c950*/  FADD.FTZ R207, R100, R2 ;  /* 0x0000000264cf7221 */ /* 0x000fe20000010000 */
[----:B------:R-:W-:Y:S03]  /*1c960*/  MOV R196, R0 ;  /* 0x0000000000c47202 */ /* 0x000fe60000000f00 */
        /* <DEDUP_REMOVED lines=46> */
.L_x_3949:
[----:B------:R-:W-:Y:S05]  /*1cc50*/  BRA.DIV ~URZ, `(.L_x_3968) ;  /* 0x00006f727f007947 */ /* 0x000fea000b800000 */
[----:B------:R1:W2:Y:S02]  /*1cc60*/  SHFL.BFLY PT, R0, R209, 0x2, 0x1f ;  /* 0x0c401f00d1007f89 */ /* 0x0002a400000e0000 */
.L_x_4068:
[----:B--2---:R-:W-:Y:S01]  /*1cc70*/  FADD.FTZ R4, R0, R209 ;  /* 0x000000d100047221 */ /* 0x004fe20000010000 */
[----:B------:R-:W-:Y:S05]  /*1cc80*/  BRA.DIV ~URZ, `(.L_x_3969) ;  /* 0x00006f927f007947 */ /* 0x000fea000b800000 */
[----:B------:R-:W2:Y:S02]  /*1cc90*/  SHFL.BFLY PT, R0, R207, 0x2, 0x1f ;  /* 0x0c401f00cf007f89 */ /* 0x000ea400000e0000 */
[----:B--2---:R-:W-:-:S02]  /*1cca0*/  FADD.FTZ R5, R0, R207 ;  /* 0x000000cf00057221 */ /* 0x004fc40000010000 */
[----:B------:R-:W2:Y:S04]  /*1ccb0*/  SHFL.BFLY PT, R0, R4, 0x1, 0x1f ;  /* 0x0c201f0004007f89 */ /* 0x000ea800000e0000 */
[----:B------:R3:W4:Y:S01]  /*1ccc0*/  SHFL.BFLY PT, R3, R5, 0x1, 0x1f ;  /* 0x0c201f0005037f89 */ /* 0x00072200000e0000 */
[----:B--2---:R-:W-:-:S05]  /*1ccd0*/  FADD.FTZ R4, R4, R0 ;  /* 0x0000000004047221 */ /* 0x004fca0000010000 */
.L_x_4069:
[----:B------:R-:W-:Y:S01]  /*1cce0*/  FSETP.NE.FTZ.AND P1, PT, R4, RZ, PT ;  /* 0x000000ff0400720b */ /* 0x000fe20003f35000 */
[----:B----4-:R-:W-:Y:S01]  /*1ccf0*/  FADD.FTZ R3, R3, R5 ;  /* 0x0000000503037221 */ /* 0x010fe20000010000 */
[----:B------:R-:W-:Y:S02]  /*1cd00*/  MOV R15, 0xff800000 ;  /* 0xff800000000f7802 */ /* 0x000fe40000000f00 */
[----:B------:R-:W-:Y:S02]  /*1cd10*/  MOV R18, 0xff800000 ;  /* 0xff80000000127802 */ /* 0x000fe40000000f00 */
[----:B------:R-:W-:-:S07]  /*1cd20*/  FSETP.NE.FTZ.AND P0, PT, R3, RZ, PT ;  /* 0x000000ff0300720b */ /* 0x000fce0003f15000 */
[----:B------:R-:W2:Y:S01]  /*1cd30*/  @P1 MUFU.LG2 R0, R4 ;  /* 0x0000000400001308 */ /* 0x000ea20000000c00 */
[----:B------:R-:W-:-:S05]  /*1cd40*/  @P1 MOV R2, 0x3f317218 ;  /* 0x3f31721800021802 */ /* 0x000fca0000000f00 */
[----:B------:R-:W-:Y:S02]  /*1cd50*/  @P1 FMUL.FTZ R2, R2, c[0x0][0x2d0] ;  /* 0x0000b40002021a20 */ /* 0x000fe40000410000 */
[----:B--2---:R-:W-:-:S04]  /*1cd60*/  @P1 FMUL.FTZ R0, R0, 0.69314718246459960938 ;  /* 0x3f31721800001820 */ /* 0x004fc80000410000 */
[----:B------:R-:W-:Y:S01]  /*1cd70*/  @P1 FFMA.FTZ R15, R2, R101, R0 ;  /* 0x00000065020f1223 */ /* 0x000fe20000010000 */
[----:B------:R-:W-:Y:S01]  /*1cd80*/  MOV R2, RZ ;  /* 0x000000ff00027202 */ /* 0x000fe20000000f00 */
[----:B------:R-:W2:Y:S08]  /*1cd90*/  @P0 MUFU.LG2 R0, R3 ;  /* 0x0000000300000308 */ /* 0x000eb00000000c00 */
[----:B------:R4:W5:Y:S01]  /*1cda0*/  @P1 MUFU.RCP R2, R4 ;  /* 0x0000000400021308 */ /* 0x0009620000001000 */
[----:B--2---:R-:W-:Y:S01]  /*1cdb0*/  @P0 FMUL.FTZ R0, R0, 0.69314718246459960938 ;  /* 0x3f31721800000820 */ /* 0x004fe20000410000 */
[----:B----4-:R-:W-:Y:S01]  /*1cdc0*/  @P0 MOV R4, 0x3f317218 ;  /* 0x3f31721800040802 */ /* 0x010fe20000000f00 */
[----:B-----5:R-:W-:-:S02]  /*1cdd0*/  FMUL.FTZ R102, R2, R112 ;  /* 0x0000007002667220 */ /* 0x020fc40000410000 */
        /* <DEDUP_REMOVED lines=8> */
[----:B------:R-:W2:Y:S01]  /*1ce60*/  @P0 MUFU.RCP R0, R3 ;  /* 0x0000000300000308 */ /* 0x000ea20000001000 */
        /* <DEDUP_REMOVED lines=10> */
[----:B--2---:R-:W-:-:S02]  /*1cf10*/  FMUL.FTZ R96, R0, R114 ;  /* 0x0000007200607220 */ /* 0x004fc40000410000 */
[----:B------:R-:W-:Y:S02]  /*1cf20*/  FMUL.FTZ R97, R0, R115 ;  /* 0x0000007300617220 */ /* 0x000fe40000410000 */
[C---:B------:R-:W-:Y:S02]  /*1cf30*/  FMUL.FTZ R116, R2.reuse, R88 ;  /* 0x0000005802747220 */ /* 0x040fe40000410000 */
[----:B------:R-:W-:Y:S02]  /*1cf40*/  FMUL.FTZ R117, R2, R89 ;  /* 0x0000005902757220 */ /* 0x000fe40000410000 */
        /* <DEDUP_REMOVED lines=20> */
[----:B------:R-:W-:-:S02]  /*1d090*/  FMUL.FTZ R32, R2, R120 ;  /* 0x0000007802207220 */ /* 0x000fc40000410000 */
[C---:B------:R-:W-:Y:S02]  /*1d0a0*/  FMUL.FTZ R33, R2.reuse, R121 ;  /* 0x0000007902217220 */ /* 0x040fe40000410000 */
        /* <DEDUP_REMOVED lines=29> */
[----:B------:R-:W-:Y:S01]  /*1d280*/  FMUL.FTZ R51, R0, R99 ;  /* 0x0000006300337220 */ /* 0x000fe20000410000 */
[----:B------:R-:W-:Y:S01]  /*1d290*/  MOV R0, 0x1 ;  /* 0x0000000100007802 */ /* 0x000fe20000000f00 */
        /* <DEDUP_REMOVED lines=24> */
.L_x_3834:
        /* <DEDUP_REMOVED lines=8> */
[----:B---3--:R-:W-:Y:S01]  /*1d4a0*/  IMAD.MOV.U32 R5, RZ, RZ, c[0x0][0x564] ;  /* 0x00015900ff057624 */ /* 0x008fe200078e00ff */
        /* <DEDUP_REMOVED lines=8> */
.L_x_3971:
[----:B------:R-:W-:Y:S05]  /*1d530*/  BSYNC B0 ;  /* 0x0000000000007941 */ /* 0x000fea0003800000 */
.L_x_3970:
[----:B------:R-:W-:Y:S01]  /*1d540*/  PRMT R0, R0, 0x9910, RZ ;  /* 0x0000991000007816 */ /* 0x000fe200000000ff */
[----:B------:R-:W-:Y:S01]  /*1d550*/  BSSY B1, `(.L_x_3972) ;  /* 0x0000387000017945 */ /* 0x000fe20003800000 */
[----:B------:R-:W-:Y:S02]  /*1d560*/  IMAD.MOV.U32 R86, RZ, RZ, R244 ;  /* 0x000000ffff567224 */ /* 0x000fe400078e00f4 */
[----:B------:R-:W-:-:S13]  /*1d570*/  ISETP.NE.AND P0, PT, R0, RZ, PT ;  /* 0x000000ff0000720c */ /* 0x000fda0003f05270 */
[----:B------:R-:W-:Y:S05]  /*1d580*/  @!P0 BRA `(.L_x_3973) ;  /* 0x00002c5000008947 */ /* 0x000fea0003800000 */
[----:B------:R-:W2:Y:S04]  /*1d590*/  LDL R9, [R1] ;  /* 0x0000000001097983 */ /* 0x000ea80000100800 */
[----:B------:R-:W4:Y:S04]  /*1d5a0*/  LDL R8, [R1+0x8] ;  /* 0x0000080001087983 */ /* 0x000f280000100800 */
[----:B---3--:R-:W3:Y:S04]  /*1d5b0*/  LDL R7, [R1+0x4] ;  /* 0x0000040001077983 */ /* 0x008ee80000100800 */
        /* <DEDUP_REMOVED lines=17> */
[----:B--2---:R1:W-:Y:S04]  /*1d6d0*/  STS [R9], R2 ;  /* 0x0000000209007388 */ /* 0x0043e80000000800 */
[----:B------:R2:W-:Y:S01]  /*1d6e0*/  STS [R9+0x400], R0 ;  /* 0x0004000009007388 */ /* 0x0005e20000000800 */
[----:B-1----:R-:W-:Y:S02]  /*1d6f0*/  F2FP.PACK_AB R2, R27, R26 ;  /* 0x0000001a1b02723e */ /* 0x002fe400000000ff */
[----:B--2---:R-:W-:-:S03]  /*1d700*/  F2FP.PACK_AB R0, R121, R120 ;  /* 0x000000787900723e */ /* 0x004fc600000000ff */
[----:B----4-:R1:W-:Y:S04]  /*1d710*/  STS [R8], R2 ;  /* 0x0000000208007388 */ /* 0x0103e80000000800 */
[----:B------:R2:W-:Y:S01]  /*1d720*/  STS [R8+0x400], R0 ;  /* 0x0004000008007388 */ /* 0x0005e20000000800 */
[----:B-1----:R-:W-:Y:S02]  /*1d730*/  F2FP.PACK_AB R2, R29, R28 ;  /* 0x0000001c1d02723e */ /* 0x002fe400000000ff */
[----:B--2---:R-:W-:-:S03]  /*1d740*/  F2FP.PACK_AB R0, R93, R92 ;  /* 0x0000005c5d00723e */ /* 0x004fc600000000ff */
[----:B---3--:R1:W-:Y:S04]  /*1d750*/  STS [R7], R2 ;  /* 0x0000000207007388 */ /* 0x0083e80000000800 */
        /* <DEDUP_REMOVED lines=95> */
.L_x_3974:
        /* <DEDUP_REMOVED lines=116> */
.L_x_4070:
[----:B------:R-:W-:Y:S05]  /*1e490*/  BRA.DIV ~URZ, `(.L_x_3977) ;  /* 0x000058f27f007947 */ /* 0x000fea000b800000 */
[----:B------:R4:W2:Y:S02]  /*1e4a0*/  SHFL.IDX PT, R0, R7, RZ, 0x181f ;  /* 0x00181fff07007589 */ /* 0x0008a400000e0000 */
.L_x_4071:
        /* <DEDUP_REMOVED lines=15> */
.L_x_3979:
[----:B------:R-:W-:Y:S05]  /*1e5a0*/  BSYNC B0 ;  /* 0x0000000000007941 */ /* 0x000fea0003800000 */
.L_x_3978:
[----:B------:R-:W-:Y:S05]  /*1e5b0*/  BRA.DIV ~URZ, `(.L_x_3980) ;  /* 0x000058327f007947 */ /* 0x000fea000b800000 */
[----:B---3--:R3:W4:Y:S04]  /*1e5c0*/  SHFL.IDX PT, R8, R6, 0x1, 0x181f ;  /* 0x00381f0006087f89 */ /* 0x00872800000e0000 */
[----:B--2---:R3:W2:Y:S02]  /*1e5d0*/  SHFL.IDX PT, R0, R7, 0x1, 0x181f ;  /* 0x00381f0007007f89 */ /* 0x0046a400000e0000 */
.L_x_4072:
        /* <DEDUP_REMOVED lines=16> */
.L_x_3982:
[----:B------:R-:W-:Y:S05]  /*1e6e0*/  BSYNC B0 ;  /* 0x0000000000007941 */ /* 0x000fea0003800000 */
.L_x_3981:
[----:B------:R-:W-:Y:S05]  /*1e6f0*/  BRA.DIV ~URZ, `(.L_x_3983) ;  /* 0x000057b27f007947 */ /* 0x000fea000b800000 */
[----:B----4-:R4:W3:Y:S02]  /*1e700*/  SHFL.IDX PT, R8, R6, 0x2, 0x181f ;  /* 0x00581f0006087f89 */ /* 0x0108e400000e0000 */
.L_x_4073:
[----:B------:R-:W-:Y:S05]  /*1e710*/  BRA.DIV ~URZ, `(.L_x_3984) ;  /* 0x000058027f007947 */ /* 0x000fea000b800000 */
[----:B--2---:R2:W4:Y:S02]  /*1e720*/  SHFL.IDX PT, R0, R7, 0x2, 0x181f ;  /* 0x00581f0007007f89 */ /* 0x00452400000e0000 */
.L_x_4074:
        /* <DEDUP_REMOVED lines=16> */
.L_x_3986:
[----:B------:R-:W-:Y:S05]  /*1e830*/  BSYNC B0 ;  /* 0x0000000000007941 */ /* 0x000fea0003800000 */
.L_x_3985:
[----:B------:R-:W-:Y:S05]  /*1e840*/  BRA.DIV ~URZ, `(.L_x_3987) ;  /* 0x000057327f007947 */ /* 0x000fea000b800000 */
[----:B---34-:R-:W3:Y:S04]  /*1e850*/  SHFL.IDX PT, R6, R6, 0x3, 0x181f ;  /* 0x00781f0006067f89 */ /* 0x018ee800000e0000 */
[----:B------:R4:W2:Y:S02]  /*1e860*/  SHFL.IDX PT, R0, R7, 0x3, 0x181f ;  /* 0x00781f0007007f89 */ /* 0x0008a400000e0000 */
.L_x_4075:
        /* <DEDUP_REMOVED lines=17> */
.L_x_3975:
        /* <DEDUP_REMOVED lines=34> */
.L_x_4076:
[----:B------:R-:W-:Y:S05]  /*1eba0*/  BRA.DIV ~URZ, `(.L_x_3990) ;  /* 0x000055027f007947 */ /* 0x000fea000b800000 */
[----:B------:R4:W1:Y:S02]  /*1ebb0*/  SHFL.IDX PT, R0, R12, RZ, 0x1c1f ;  /* 0x001c1fff0c007589 */ /* 0x00086400000e0000 */
.L_x_4077:
[----:B------:R-:W-:Y:S01]  /*1ebc0*/  BSSY B0, `(.L_x_3991) ;  /* 0x00000a8000007945 */ /* 0x000fe20003800000 */
[----:B------:R-:W-:Y:S05]  /*1ebd0*/  @P0 BRA `(.L_x_3992) ;  /* 0x00000a6000000947 */ /* 0x000fea0003800000 */
[C---:B------:R-:W-:Y:S02]  /*1ebe0*/  ISETP.GE.AND P0, PT, R221.reuse, c[0x0][0x3c8], PT ;  /* 0x0000f200dd007a0c */ /* 0x040fe40003f06270 */
[C---:B------:R-:W-:Y:S02]  /*1ebf0*/  IADD3 R6, R221.reuse, 0x8, RZ ;  /* 0x00000008dd067810 */ /* 0x040fe40007ffe0ff */
        /* <DEDUP_REMOVED lines=24> */
[----:B------:R-:W-:Y:S02]  /*1ed80*/  IADD3 R9, R221, 0x10, RZ ;  /* 0x00000010dd097810 */ /* 0x000fe40007ffe0ff */
        /* <DEDUP_REMOVED lines=25> */
[C---:B------:R-:W-:Y:S02]  /*1ef20*/  IADD3 R9, R221.reuse, 0x48, RZ ;  /* 0x00000048dd097810 */ /* 0x040fe40007ffe0ff */
[----:B------:R-:W-:Y:S01]  /*1ef30*/  ISETP.GE.AND P3, PT, R14, c[0x0][0x3c8], PT ;  /* 0x0000f2000e007a0c */ /* 0x000fe20003f66270 */
[----:B------:R2:W-:Y:S01]  /*1ef40*/  @!P4 ST.E.64 [R6.64], R100 ;  /* 0x000000640600c985 */ /* 0x0005e2000c101b08 */
[----:B------:R-:W-:Y:S02]  /*1ef50*/  IADD3 R11, R221, 0x38, RZ ;  /* 0x00000038dd0b7810 */ /* 0x000fe40007ffe0ff */
[----:B------:R-:W-:Y:S02]  /*1ef60*/  ISETP.GE.AND P4, PT, R9, c[0x0][0x3c8], PT ;  /* 0x0000f20009007a0c */ /* 0x000fe40003f86270 */
[----:B------:R-:W-:-:S02]  /*1ef70*/  SHF.R.S32.HI R11, RZ, 0x1f, R11 ;  /* 0x0000001fff0b7819 */ /* 0x000fc4000001140b */
[----:B-1----:R-:W-:-:S04]  /*1ef80*/  @!P2 LEA R2, P5, R10, R0, 0x2 ;  /* 0x000000000a02a211 */ /* 0x002fc800078a10ff */
[----:B------:R-:W-:Y:S02]  /*1ef90*/  @!P2 LEA.HI.X R3, R10, R4, R15, 0x2, P5 ;  /* 0x000000040a03a211 */ /* 0x000fe400028f140f */
[C---:B--2---:R-:W-:Y:S02]  /*1efa0*/  @!P1 LEA R6, P0, R8.reuse, R0, 0x2 ;  /* 0x0000000008069211 */ /* 0x044fe400078010ff */
[C---:B------:R-:W-:Y:S01]  /*1efb0*/  IADD3 R10, R221.reuse, 0x50, RZ ;  /* 0x00000050dd0a7810 */ /* 0x040fe20007ffe0ff */
        /* <DEDUP_REMOVED lines=12> */
[----:B--2---:R-:W-:Y:S02]  /*1f080*/  @!P4 LEA R6, P0, R9, R0, 0x2 ;  /* 0x000000000906c211 */ /* 0x004fe400078010ff */
[----:B------:R-:W-:Y:S01]  /*1f090*/  IADD3 R14, R221, 0x50, RZ ;  /* 0x00000050dd0e7810 */ /* 0x000fe20007ffe0ff */
[----:B------:R1:W-:Y:S01]  /*1f0a0*/  @!P3 ST.E.64 [R2.64], R36 ;  /* 0x000000240200b985 */ /* 0x0003e2000c101b08 */
[----:B------:R-:W-:Y:S02]  /*1f0b0*/  @!P4 LEA.HI.X R7, R9, R4, R11, 0x2, P0 ;  /* 0x000000040907c211 */ /* 0x000fe400000f140b */
[C---:B------:R-:W-:Y:S02]  /*1f0c0*/  IADD3 R11, R221.reuse, 0x68, RZ ;  /* 0x00000068dd0b7810 */ /* 0x040fe40007ffe0ff */
        /* <DEDUP_REMOVED lines=48> */
[----:B------:R-:W-:Y:S02]  /*1f3d0*/  ISETP.GE.AND P5, PT, R10, c[0x0][0x3c8], PT ;  /* 0x0000f2000a007a0c */ /* 0x000fe40003fa6270 */
[----:B------:R-:W-:Y:S01]  /*1f3e0*/  IADD3 R15, R221, 0xa0, RZ ;  /* 0x000000a0dd0f7810 */ /* 0x000fe20007ffe0ff */
        /* <DEDUP_REMOVED lines=37> */
.L_x_3992:
[----:B------:R-:W-:Y:S05]  /*1f640*/  BSYNC B0 ;  /* 0x0000000000007941 */ /* 0x000fea0003800000 */
.L_x_3991:
[----:B------:R-:W-:Y:S05]  /*1f650*/  BRA.DIV ~URZ, `(.L_x_3993) ;  /* 0x00004ab27f007947 */ /* 0x000fea000b800000 */
[----:B---3--:R3:W2:Y:S04]  /*1f660*/  SHFL.IDX PT, R4, R5, 0x1, 0x1c1f ;  /* 0x003c1f0005047f89 */ /* 0x0086a800000e0000 */
[----:B-1----:R3:W1:Y:S02]  /*1f670*/  SHFL.IDX PT, R0, R12, 0x1, 0x1c1f ;  /* 0x003c1f000c007f89 */ /* 0x00266400000e0000 */
.L_x_4078:
        /* <DEDUP_REMOVED lines=16> */
[C---:B------:R-:W-:Y:S02]  /*1f780*/  IADD3 R10, R221.reuse, 0x20, RZ ;  /* 0x00000020dd0a7810 */ /* 0x040fe40007ffe0ff */
[----:B------:R-:W-:Y:S02]  /*1f790*/  @!P3 LEA.HI.X R3, R8, R4, R9, 0x2, P5 ;  /* 0x000000040803b211 */ /* 0x000fe400028f1409 */
[----:B----4-:R-:W-:Y:S02]  /*1f7a0*/  IADD3 R12, R221, 0x10, RZ ;  /* 0x00000010dd0c7810 */ /* 0x010fe40007ffe0ff */
[----:B------:R-:W-:Y:S01]  /*1f7b0*/  ISETP.GE.AND P0, PT, R10, c[0x0][0x3c8], PT ;  /* 0x0000f2000a007a0c */ /* 0x000fe20003f06270 */
[----:B------:R2:W-:Y:S01]  /*1f7c0*/  @!P3 ST.E.64 [R2.64], R30 ;  /* 0x0000001e0200b985 */ /* 0x0005e2000c101b08 */
[----:B------:R-:W-:Y:S02]  /*1f7d0*/  @!P2 LEA R8, P3, R5, R0, 0x2 ;  /* 0x000000000508a211 */ /* 0x000fe400078610ff */
[----:B------:R-:W-:-:S02]  /*1f7e0*/  SHF.R.S32.HI R12, RZ, 0x1f, R12 ;  /* 0x0000001fff0c7819 */ /* 0x000fc4000001140c */
[----:B------:R-:W-:Y:S02]  /*1f7f0*/  IADD3 R16, R221, 0x18, RZ ;  /* 0x00000018dd107810 */ /* 0x000fe40007ffe0ff */
        /* <DEDUP_REMOVED lines=158> */
.L_x_3973:
        /* <DEDUP_REMOVED lines=8> */
[----:B---3--:R-:W-:Y:S02]  /*20260*/  @P0 IMAD.WIDE R4, R247, R4, c[0x0][0x508] ;  /* 0x00014200f7040625 */ /* 0x008fe400078e0204 */
        /* <DEDUP_REMOVED lines=9> */
.L_x_3994:
        /* <DEDUP_REMOVED lines=56> */
.L_x_3996:
[----:B------:R-:W-:Y:S05]  /*20680*/  BSYNC B0 ;  /* 0x0000000000007941 */ /* 0x000fea0003800000 */
.L_x_3995:
        /* <DEDUP_REMOVED lines=37> */
.L_x_4079:
[----:B------:R-:W-:Y:S05]  /*208e0*/  BRA.DIV ~URZ, `(.L_x_3998) ;  /* 0x000039527f007947 */ /* 0x000fea000b800000 */
[----:B------:R3:W4:Y:S02]  /*208f0*/  SHFL.IDX PT, R0, R7, RZ, 0x181f ;  /* 0x00181fff07007589 */ /* 0x00072400000e0000 */
.L_x_4080:
        /* <DEDUP_REMOVED lines=16> */
.L_x_4000:
[----:B------:R-:W-:Y:S05]  /*20a00*/  BSYNC B0 ;  /* 0x0000000000007941 */ /* 0x000fea0003800000 */
.L_x_3999:
[----:B------:R-:W-:Y:S05]  /*20a10*/  BRA.DIV ~URZ, `(.L_x_4001) ;  /* 0x000038827f007947 */ /* 0x000fea000b800000 */
[----:B--2---:R2:W1:Y:S04]  /*20a20*/  SHFL.IDX PT, R8, R6, 0x1, 0x181f ;  /* 0x00381f0006087f89 */ /* 0x00446800000e0000 */
[----:B----4-:R2:W4:Y:S02]  /*20a30*/  SHFL.IDX PT, R0, R7, 0x1, 0x181f ;  /* 0x00381f0007007f89 */ /* 0x01052400000e0000 */
.L_x_4081:
        /* <DEDUP_REMOVED lines=16> */
.L_x_4003:
[----:B------:R-:W-:Y:S05]  /*20b40*/  BSYNC B0 ;  /* 0x0000000000007941 */ /* 0x000fea0003800000 */
.L_x_4002:
[----:B------:R-:W-:Y:S05]  /*20b50*/  BRA.DIV ~URZ, `(.L_x_4004) ;  /* 0x000038027f007947 */ /* 0x000fea000b800000 */
[----:B-1----:R1:W2:Y:S02]  /*20b60*/  SHFL.IDX PT, R8, R6, 0x2, 0x181f ;  /* 0x00581f0006087f89 */ /* 0x0022a400000e0000 */
.L_x_4082:
[----:B------:R-:W-:Y:S05]  /*20b70*/  BRA.DIV ~URZ, `(.L_x_4005) ;  /* 0x000038527f007947 */ /* 0x000fea000b800000 */
[----:B----4-:R4:W1:Y:S02]  /*20b80*/  SHFL.IDX PT, R0, R7, 0x2, 0x181f ;  /* 0x00581f0007007f89 */ /* 0x01086400000e0000 */
.L_x_4083:
        /* <DEDUP_REMOVED lines=16> */
.L_x_4007:
[----:B------:R-:W-:Y:S05]  /*20c90*/  BSYNC B0 ;  /* 0x0000000000007941 */ /* 0x000fea0003800000 */
.L_x_4006:
[----:B------:R-:W-:Y:S05]  /*20ca0*/  BRA.DIV ~URZ, `(.L_x_4008) ;  /* 0x000037827f007947 */ /* 0x000fea000b800000 */
[----:B-12---:R-:W1:Y:S04]  /*20cb0*/  SHFL.IDX PT, R6, R6, 0x3, 0x181f ;  /* 0x00781f0006067f89 */ /* 0x006e6800000e0000 */
[----:B---34-:R-:W2:Y:S02]  /*20cc0*/  SHFL.IDX PT, R7, R7, 0x3, 0x181f ;  /* 0x00781f0007077f89 */ /* 0x018ea400000e0000 */
.L_x_4084:
        /* <DEDUP_REMOVED lines=15> */
.L_x_3988:
[----:B------:R-:W-:Y:S05]  /*20dc0*/  BSYNC B1 ;  /* 0x0000000000017941 */ /* 0x000fea0003800000 */
.L_x_3972:
        /* <DEDUP_REMOVED lines=13> */
.L_x_4085:
[----:B------:R-:W-:Y:S05]  /*20ea0*/  BRA.DIV ~URZ, `(.L_x_4011) ;  /* 0x000036c27f007947 */ /* 0x000fea000b800000 */
[----:B---3--:R3:W2:Y:S02]  /*20eb0*/  SHFL.IDX PT, R6, R86, 0x1, 0x1f ;  /* 0x00201f0056067f89 */ /* 0x0086a400000e0000 */
.L_x_4086:
        /* <DEDUP_REMOVED lines=18> */
.L_x_4087:
        /* <DEDUP_REMOVED lines=16> */
.L_x_4088:
[----:B----4-:R-:W-:Y:S01]  /*210e0*/  IMAD R0, R0, c[0x0][0x538], RZ ;  /* 0x00014e0000007a24 */ /* 0x010fe200078e02ff */
[----:B------:R-:W-:Y:S04]  /*210f0*/  BSSY B1, `(.L_x_4014) ;  /* 0x00000c5000017945 */ /* 0x000fe80003800000 */
[----:B--2---:R-:W-:-:S04]  /*21100*/  IADD3 R6, R0, R6, RZ ;  /* 0x0000000600067210 */ /* 0x004fc80007ffe0ff */
[----:B------:R-:W-:-:S13]  /*21110*/  ISETP.GT.AND P0, PT, R6, R9, PT ;  /* 0x000000090600720c */ /* 0x000fda0003f04270 */
[----:B------:R-:W-:Y:S05]  /*21120*/  @P0 BRA `(.L_x_4015) ;  /* 0x0000025000000947 */ /* 0x000fea0003800000 */
.L_x_4019:
        /* <DEDUP_REMOVED lines=17> */
.L_x_4089:
        /* <DEDUP_REMOVED lines=16> */
.L_x_4090:
[----:B--2---:R-:W-:-:S05]  /*21340*/  IMAD R0, R0, c[0x0][0x538], RZ ;  /* 0x00014e0000007a24 */ /* 0x004fca00078e02ff */
[----:B------:R-:W-:-:S04]  /*21350*/  IADD3 R6, R0, R6, RZ ;  /* 0x0000000600067210 */ /* 0x000fc80007ffe0ff */
[----:B------:R-:W-:-:S13]  /*21360*/  ISETP.GT.AND P0, PT, R6, R9, PT ;  /* 0x000000090600720c */ /* 0x000fda0003f04270 */
[----:B-1-3--:R-:W-:Y:S05]  /*21370*/  @!P0 BRA `(.L_x_4019) ;  /* 0xfffffdb000008947 */ /* 0x00afea000383ffff */
.L_x_4015:
[----:B------:R-:W-:-:S05]  /*21380*/  IADD3 R11, -R0, R6, RZ ;  /* 0x00000006000b7210 */ /* 0x000fca0007ffe1ff */
[----:B------:R-:W-:-:S05]  /*21390*/  IMAD R0, R4, c[0x0][0x538], R11 ;  /* 0x00014e0004007a24 */ /* 0x000fca00078e020b */
[----:B------:R-:W-:Y:S01]  /*213a0*/  ISETP.GT.AND P0, PT, R0, R9, PT ;  /* 0x000000090000720c */ /* 0x000fe20003f04270 */
[----:B------:R-:W-:-:S12]  /*213b0*/  BRA.DIV ~URZ, `(.L_x_4020) ;  /* 0x000035f27f007947 */ /* 0x000fd8000b800000 */
[----:B------:R-:W-:-:S04]  /*213c0*/  VOTE.ANY R10, PT, !P0 ;  /* 0x00000000000a7806 */ /* 0x000fc800040e0100 */
.L_x_4091:
[----:B------:R-:W2:Y:S02]  /*213d0*/  POPC R6, R10 ;  /* 0x0000000a00067309 */ /* 0x000ea40000000000 */
[----:B--2---:R-:W-:Y:S01]  /*213e0*/  IADD3 R247, R6, R247, RZ ;  /* 0x000000f706f77210 */ /* 0x004fe20007ffe0ff */
[----:B------:R-:W-:Y:S05]  /*213f0*/  BRA.DIV ~URZ, `(.L_x_4021) ;  /* 0x000036027f007947 */ /* 0x000fea000b800000 */
[----:B------:R2:W4:Y:S04]  /*21400*/  SHFL.IDX PT, R7, R7, R6, 0x1f ;  /* 0x00001f0607077589 */ /* 0x00052800000e0000 */
[----:B------:R2:W1:Y:S02]  /*21410*/  SHFL.IDX PT, R5, R8, R6, 0x1f ;  /* 0x00001f0608057589 */ /* 0x00046400000e0000 */
.L_x_4092:
[----:B------:R-:W-:Y:S01]  /*21420*/  ISETP.NE.AND P0, PT, R10, RZ, PT ;  /* 0x000000ff0a00720c */ /* 0x000fe20003f05270 */
[----:B------:R-:W-:-:S12]  /*21430*/  BSSY B0, `(.L_x_4022) ;  /* 0x0000005000007945 */ /* 0x000fd80003800000 */
[----:B------:R-:W-:Y:S05]  /*21440*/  @!P0 BRA `(.L_x_4023) ;  /* 0x0000003000008947 */ /* 0x000fea0003800000 */
[----:B--2---:R-:W-:Y:S01]  /*21450*/  IADD3 R6, R6, -0x1, RZ ;  /* 0xffffffff06067810 */ /* 0x004fe20007ffe0ff */
[----:B------:R-:W-:Y:S05]  /*21460*/  BRA.DIV ~URZ, `(.L_x_4024) ;  /* 0x000036627f007947 */ /* 0x000fea000b800000 */
[----:B------:R2:W3:Y:S02]  /*21470*/  SHFL.IDX PT, R12, R4, R6, 0x1f ;  /* 0x00001f06040c7589 */ /* 0x0004e400000e0000 */
.L_x_4023:
[----:B------:R-:W-:Y:S05]  /*21480*/  BSYNC B0 ;  /* 0x0000000000007941 */ /* 0x000fea0003800000 */
.L_x_4022:
        /* <DEDUP_REMOVED lines=67> */
.L_x_4026:
        /* <DEDUP_REMOVED lines=64> */
.L_x_4027:
[----:B------:R-:W-:Y:S05]  /*21cc0*/  BSYNC B0 ;  /* 0x0000000000007941 */ /* 0x000fea0003800000 */
.L_x_4025:
[----:B------:R-:W-:-:S04]  /*21cd0*/  LOP3.LUT R2, RZ, R2, RZ, 0x33, !PT ;  /* 0x00000002ff027212 */ /* 0x000fc800078e33ff */
[----:B------:R-:W-:Y:S01]  /*21ce0*/  IADD3 R245, R2, R7, RZ ;  /* 0x0000000702f57210 */ /* 0x000fe20007ffe0ff */
[----:B------:R-:W-:Y:S05]  /*21cf0*/  BRA `(.L_x_4028) ;  /* 0x0000004000007947 */ /* 0x000fea0003800000 */
.L_x_4016:
[----:B------:R-:W-:Y:S01]  /*21d00*/  IMAD.MOV.U32 R244, RZ, RZ, R9 ;  /* 0x000000fffff47224 */ /* 0x000fe200078e0009 */
[----:B------:R-:W-:Y:S01]  /*21d10*/  MOV R246, RZ ;  /* 0x000000ff00f67202 */ /* 0x000fe20000000f00 */
[----:B------:R-:W-:Y:S01]  /*21d20*/  IMAD.MOV.U32 R245, RZ, RZ, RZ ;  /* 0x000000fffff57224 */ /* 0x000fe200078e00ff */
[----:B------:R-:W-:Y:S02]  /*21d30*/  MOV R247, c[0x0][0x53c] ;  /* 0x00014f0000f77a02 */ /* 0x000fe40000000f00 */
.L_x_4028:
[----:B------:R-:W-:Y:S05]  /*21d40*/  BSYNC B1 ;  /* 0x0000000000017941 */ /* 0x000fea0003800000 */
.L_x_4014:
[----:B------:R-:W-:Y:S01]  /*21d50*/  WARPSYNC 0xffffffff ;  /* 0xffffffff00007948 */ /* 0x000fe20003800000 */
[----:B------:R-:W-:Y:S01]  /*21d60*/  BAR.SYNC.DEFER_BLOCKING 0x4, 0x100 ;  /* 0x0104000000007b1d */ /* 0x000fe20000010000 */
[----:B------:R-:W-:-:S13]  /*21d70*/  ISETP.NE.AND P0, PT, R13, RZ, PT ;  /* 0x000000ff0d00720c */ /* 0x000fda0003f05270 */
[----:B------:R2:W-:Y:S04]  /*21d80*/  @!P0 STS.128 [0x18100], R244 ;  /* 0x018100f4ff008388 */ /* 0x0005e80000000c00 */
[----:B------:R-:W-:Y:S06]  /*21d90*/  BAR.ARV 0x5, 0x100 ;  /* 0x0144000000007b1d */ /* 0x000fec0000002000 */
.L_x_4009:
[----:B-1----:R-:W-:-:S13]  /*21da0*/  ISETP.GE.AND P0, PT, R247, c[0x0][0x53c], PT ;  /* 0x00014f00f7007a0c */ /* 0x002fda0003f06270 */
[----:B--234-:R-:W-:Y:S01]  /*21db0*/  @P0 CALL.REL.NOINC `(.L_x_4029) ;  /* 0x0000001000000944 */ /* 0x01cfe20003c00000 */
[----:B------:R-:W-:Y:S05]  /*21dc0*/  BRA `(.L_x_4030) ;  /* 0xfffe02f000007947 */ /* 0x000fea000383ffff */
.L_x_4029:
[----:B------:R-:W-:Y:S05]  /*21dd0*/  EXIT ;  /* 0x000000000000794d */ /* 0x000fea0003800000 */
.L_x_3773:
[----:B------:R-:W-:Y:S01]  /*21de0*/  IMAD.MOV.U32 R0, RZ, RZ, R5 ;  /* 0x000000ffff007224 */ /* 0x000fe200078e0005 */
[----:B------:R-:W-:Y:S02]  /*21df0*/  MOV R3, 0x1 ;  /* 0x0000000100037802 */ /* 0x000fe40000000f00 */
[----:B------:R-:W-:Y:S02]  /*21e00*/  MOV R2, 0x21e20 ;  /* 0x00021e2000027802 */ /* 0x000fe40000000f00 */
[----:B--2---:R-:W-:Y:S05]  /*21e10*/  CALL.REL.NOINC `($__internal_66_$__cuda_sm70_shflsync_up_p) ;  /* 0x00002dd000007944 */ /* 0x004fea0003c00000 */
[----:B------:R-:W-:Y:S01]  /*21e20*/  MOV R0, R4 ;  /* 0x0000000400007202 */ /* 0x000fe20000000f00 */
[----:B------:R-:W-:Y:S05]  /*21e30*/  BRA `(.L_x_4031) ;  /* 0xfffde60000007947 */ /* 0x000fea000383ffff */
.L_x_3774:
[----:B------:R-:W-:Y:S01]  /*21e40*/  IMAD.MOV.U32 R0, RZ, RZ, R5 ;  /* 0x000000ffff007224 */ /* 0x000fe200078e0005 */
[----:B------:R-:W-:Y:S02]  /*21e50*/  MOV R3, 0x2 ;  /* 0x0000000200037802 */ /* 0x000fe40000000f00 */
[----:B------:R-:W-:Y:S02]  /*21e60*/  MOV R2, 0x21e80 ;  /* 0x00021e8000027802 */ /* 0x000fe40000000f00 */
[----:B--2---:R-:W-:Y:S05]  /*21e70*/  CALL.REL.NOINC `($__internal_66_$__cuda_sm70_shflsync_up_p) ;  /* 0x00002d7000007944 */ /* 0x004fea0003c00000 */
[----:B------:R-:W-:Y:S01]  /*21e80*/  SEL R4, R4, RZ, P4 ;  /* 0x000000ff04047207 */ /* 0x000fe20002000000 */
[----:B------:R-:W-:Y:S01]  /*21e90*/  IMAD.MOV.U32 R3, RZ, RZ, 0x4 ;  /* 0x00000004ff037424 */ /* 0x000fe200078e00ff */
[----:B------:R-:W-:-:S03]  /*21ea0*/  MOV R2, 0x21ed0 ;  /* 0x00021ed000027802 */ /* 0x000fc60000000f00 */
[----:B------:R-:W-:Y:S02]  /*21eb0*/  IMAD.IADD R0, R5, 0x1, R4 ;  /* 0x0000000105007824 */ /* 0x000fe400078e0204 */
[----:B------:R-:W-:Y:S05]  /*21ec0*/  CALL.REL.NOINC `($__internal_66_$__cuda_sm70_shflsync_up_p) ;  /* 0x00002d2000007944 */ /* 0x000fea0003c00000 */
        /* <DEDUP_REMOVED lines=10> */
[----:B------:R-:W-:Y:S02]  /*21f70*/  SEL R4, R4, RZ, P1 ;  /* 0x000000ff04047207 */ /* 0x000fe40000800000 */
[----:B------:R-:W-:Y:S02]  /*21f80*/  MOV R3, 0x1f ;  /* 0x0000001f00037802 */ /* 0x000fe40000000f00 */
[----:B------:R-:W-:Y:S01]  /*21f90*/  MOV R2, 0x21fe0 ;  /* 0x00021fe000027802 */ /* 0x000fe20000000f00 */
[----:B------:R-:W-:Y:S02]  /*21fa0*/  IMAD.IADD R4, R0, 0x1, R4 ;  /* 0x0000000100047824 */ /* 0x000fe400078e0204 */
[----:B------:R-:W-:Y:S02]  /*21fb0*/  IMAD.MOV.U32 R0, RZ, RZ, 0x1f ;  /* 0x0000001fff007424 */ /* 0x000fe400078e00ff */
[----:B------:R-:W-:Y:S02]  /*21fc0*/  IMAD.MOV.U32 R203, RZ, RZ, R4 ;  /* 0x000000ffffcb7224 */ /* 0x000fe400078e0004 */
[----:B------:R-:W-:Y:S05]  /*21fd0*/  CALL.REL.NOINC `($__internal_65_$__cuda_sm70_shflsync_idx_p) ;  /* 0x00002bc000007944 */ /* 0x000fea0003c00000 */
[----:B------:R-:W-:Y:S05]  /*21fe0*/  BRA `(.L_x_4032) ;  /* 0xfffde55000007947 */ /* 0x000fea000383ffff */
.L_x_3776:
[----:B------:R-:W-:Y:S02]  /*21ff0*/  SEL R0, RZ, 0x1, P0 ;  /* 0x00000001ff007807 */ /* 0x000fe40000000000 */
[----:B------:R-:W-:-:S02]  /*22000*/  MOV R2, 0x22020 ;  /* 0x0002202000027802 */ /* 0x000fc40000000f00 */
[----:B--2---:R-:W-:Y:S05]  /*22010*/  CALL.REL.NOINC `($__internal_67_$__cuda_sm70_votesync_ballot) ;  /* 0x00002c3000007944 */ /* 0x004fea0003c00000 */
[----:B------:R-:W-:Y:S01]  /*22020*/  MOV R10, R0 ;  /* 0x00000000000a7202 */ /* 0x000fe20000000f00 */
[----:B------:R-:W-:Y:S05]  /*22030*/  BRA `(.L_x_4033) ;  /* 0xfffde59000007947 */ /* 0x000fea000383ffff */
.L_x_3777:
[----:B------:R-:W-:Y:S01]  /*22040*/  IMAD.MOV.U32 R203, RZ, RZ, R9 ;  /* 0x000000ffffcb7224 */ /* 0x000fe200078e0009 */
[----:B------:R-:W-:Y:S01]  /*22050*/  MOV R0, R5 ;  /* 0x0000000500007202 */ /* 0x000fe20000000f00 */
[----:B------:R-:W-:Y:S01]  /*22060*/  IMAD.MOV.U32 R3, RZ, RZ, 0x1f ;  /* 0x0000001fff037424 */ /* 0x000fe200078e00ff */
[----:B------:R-:W-:-:S02]  /*22070*/  MOV R2, 0x22090 ;  /* 0x0002209000027802 */ /* 0x000fc40000000f00 */
[----:B------:R-:W-:Y:S05]  /*22080*/  CALL.REL.NOINC `($__internal_65_$__cuda_sm70_shflsync_idx_p) ;  /* 0x00002b1000007944 */ /* 0x000fea0003c00000 */
[----:B------:R-:W-:Y:S01]  /*22090*/  IMAD.MOV.U32 R12, RZ, RZ, R0 ;  /* 0x000000ffff0c7224 */ /* 0x000fe200078e0000 */
[----:B------:R-:W-:Y:S01]  /*220a0*/  MOV R203, R8 ;  /* 0x0000000800cb7202 */ /* 0x000fe20000000f00 */
[----:B------:R-:W-:Y:S01]  /*220b0*/  IMAD.MOV.U32 R6, RZ, RZ, RZ ;  /* 0x000000ffff067224 */ /* 0x000fe200078e00ff */
[----:B------:R-:W-:Y:S01]  /*220c0*/  MOV R0, R5 ;  /* 0x0000000500007202 */ /* 0x000fe20000000f00 */
[----:B------:R-:W-:Y:S01]  /*220d0*/  IMAD.MOV.U32 R3, RZ, RZ, 0x1f ;  /* 0x0000001fff037424 */ /* 0x000fe200078e00ff */
[----:B------:R-:W-:-:S02]  /*220e0*/  MOV R2, 0x22100 ;  /* 0x0002210000027802 */ /* 0x000fc40000000f00 */
[----:B------:R-:W-:Y:S05]  /*220f0*/  CALL.REL.NOINC `($__internal_65_$__cuda_sm70_shflsync_idx_p) ;  /* 0x00002aa000007944 */ /* 0x000fea0003c00000 */
[----:B------:R-:W-:Y:S01]  /*22100*/  MOV R9, R0 ;  /* 0x0000000000097202 */ /* 0x000fe20000000f00 */
[----:B------:R-:W-:Y:S05]  /*22110*/  BRA `(.L_x_4034) ;  /* 0xfffde51000007947 */ /* 0x000fea000383ffff */
.L_x_3780:
[----:B------:R-:W-:Y:S01]  /*22120*/  IMAD.MOV.U32 R203, RZ, RZ, R4 ;  /* 0x000000ffffcb7224 */ /* 0x000fe200078e0004 */
[----:B------:R-:W-:-:S02]  /*22130*/  MOV R3, 0x1f ;  /* 0x0000001f00037802 */ /* 0x000fc40000000f00 */
[----:B------:R-:W-:Y:S02]  /*22140*/  MOV R2, 0x22160 ;  /* 0x0002216000027802 */ /* 0x000fe40000000f00 */
[----:B-123--:R-:W-:Y:S05]  /*22150*/  CALL.REL.NOINC `($__internal_65_$__cuda_sm70_shflsync_idx_p) ;  /* 0x00002a4000007944 */ /* 0x00efea0003c00000 */
[----:B------:R-:W-:Y:S01]  /*22160*/  MOV R6, R0 ;  /* 0x0000000000067202 */ /* 0x000fe20000000f00 */
[----:B------:R-:W-:Y:S05]  /*22170*/  BRA `(.L_x_3779) ;  /* 0xfffde51000007947 */ /* 0x000fea000383ffff */
.L_x_3835:
[----:B------:R-:W-:Y:S01]  /*22180*/  IMAD.MOV.U32 R203, RZ, RZ, R5 ;  /* 0x000000ffffcb7224 */ /* 0x000fe200078e0005 */
[----:B------:R-:W-:Y:S01]  /*22190*/  MOV R0, RZ ;  /* 0x000000ff00007202 */ /* 0x000fe20000000f00 */
[----:B------:R-:W-:Y:S01]  /*221a0*/  IMAD.MOV.U32 R3, RZ, RZ, 0x181f ;  /* 0x0000181fff037424 */ /* 0x000fe200078e00ff */
[----:B------:R-:W-:Y:S02]  /*221b0*/  MOV R2, 0x221d0 ;  /* 0x000221d000027802 */ /* 0x000fe40000000f00 */
[----:B-----5:R-:W-:Y:S05]  /*221c0*/  CALL.REL.NOINC `($__internal_65_$__cuda_sm70_shflsync_idx_p) ;  /* 0x000029d000007944 */ /* 0x020fea0003c00000 */
[----:B------:R-:W-:Y:S01]  /*221d0*/  MOV R7, R0 ;  /* 0x0000000000077202 */ /* 0x000fe20000000f00 */
[----:B------:R-:W-:Y:S05]  /*221e0*/  BRA `(.L_x_4035) ;  /* 0xfffe66c000007947 */ /* 0x000fea000383ffff */
.L_x_3836:
[----:B------:R-:W-:Y:S01]  /*221f0*/  IMAD.MOV.U32 R203, RZ, RZ, R6 ;  /* 0x000000ffffcb7224 */ /* 0x000fe200078e0006 */
[----:B------:R-:W-:Y:S01]  /*22200*/  MOV R0, RZ ;  /* 0x000000ff00007202 */ /* 0x000fe20000000f00 */
[----:B------:R-:W-:Y:S01]  /*22210*/  IMAD.MOV.U32 R3, RZ, RZ, 0x181f ;  /* 0x0000181fff037424 */ /* 0x000fe200078e00ff */
[----:B------:R-:W-:Y:S02]  /*22220*/  MOV R2, 0x22240 ;  /* 0x0002224000027802 */ /* 0x000fe40000000f00 */
[----:B-12--5:R-:W-:Y:S05]  /*22230*/  CALL.REL.NOINC `($__internal_65_$__cuda_sm70_shflsync_idx_p) ;  /* 0x0000296000007944 */ /* 0x026fea0003c00000 */
[----:B------:R-:W-:Y:S05]  /*22240*/  BRA `(.L_x_4036) ;  /* 0xfffe668000007947 */ /* 0x000fea000383ffff */
.L_x_3839:
[----:B------:R-:W-:Y:S01]  /*22250*/  IMAD.MOV.U32 R203, RZ, RZ, R5 ;  /* 0x000000ffffcb7224 */ /* 0x000fe200078e0005 */
[----:B----4-:R-:W-:Y:S01]  /*22260*/  MOV R0, 0x1 ;  /* 0x0000000100007802 */ /* 0x010fe20000000f00 */
[----:B--2---:R-:W-:Y:S01]  /*22270*/  IMAD.MOV.U32 R3, RZ, RZ, 0x181f ;  /* 0x0000181fff037424 */ /* 0x004fe200078e00ff */
[----:B------:R-:W-:-:S02]  /*22280*/  MOV R2, 0x222a0 ;  /* 0x000222a000027802 */ /* 0x000fc40000000f00 */
[----:B-1-3-5:R-:W-:Y:S05]  /*22290*/  CALL.REL.NOINC `($__internal_65_$__cuda_sm70_shflsync_idx_p) ;  /* 0x0000290000007944 */ /* 0x02afea0003c00000 */
[----:B------:R-:W-:Y:S01]  /*222a0*/  IMAD.MOV.U32 R7, RZ, RZ, R0 ;  /* 0x000000ffff077224 */ /* 0x000fe200078e0000 */
[----:B------:R-:W-:Y:S01]  /*222b0*/  MOV R0, 0x1 ;  /* 0x0000000100007802 */ /* 0x000fe20000000f00 */
[----:B------:R-:W-:Y:S01]  /*222c0*/  IMAD.MOV.U32 R203, RZ, RZ, R6 ;  /* 0x000000ffffcb7224 */ /* 0x000fe200078e0006 */
[----:B------:R-:W-:-:S02]  /*222d0*/  MOV R3, 0x181f ;  /* 0x0000181f00037802 */ /* 0x000fc40000000f00 */
[----:B------:R-:W-:Y:S02]  /*222e0*/  MOV R2, 0x22300 ;  /* 0x0002230000027802 */ /* 0x000fe40000000f00 */
[----:B------:R-:W-:Y:S05]  /*222f0*/  CALL.REL.NOINC `($__internal_65_$__cuda_sm70_shflsync_idx_p) ;  /* 0x000028a000007944 */ /* 0x000fea0003c00000 */
[----:B------:R-:W-:Y:S05]  /*22300*/  BRA `(.L_x_4037) ;  /* 0xfffe670000007947 */ /* 0x000fea000383ffff */
.L_x_3842:
[----:B------:R-:W-:Y:S01]  /*22310*/  IMAD.MOV.U32 R203, RZ, RZ, R5 ;  /* 0x000000ffffcb7224 */ /* 0x000fe200078e0005 */
[----:B----4-:R-:W-:Y:S01]  /*22320*/  MOV R0, 0x2 ;  /* 0x0000000200007802 */ /* 0x010fe20000000f00 */
[----:B-1----:R-:W-:Y:S01]  /*22330*/  IMAD.MOV.U32 R3, RZ, RZ, 0x181f ;  /* 0x0000181fff037424 */ /* 0x002fe200078e00ff */
[----:B------:R-:W-:Y:S02]  /*22340*/  MOV R2, 0x22360 ;  /* 0x0002236000027802 */ /* 0x000fe40000000f00 */
[----:B--23-5:R-:W-:Y:S05]  /*22350*/  CALL.REL.NOINC `($__internal_65_$__cuda_sm70_shflsync_idx_p) ;  /* 0x0000284000007944 */ /* 0x02cfea0003c00000 */
[----:B------:R-:W-:Y:S01]  /*22360*/  MOV R7, R0 ;  /* 0x0000000000077202 */ /* 0x000fe20000000f00 */
[----:B------:R-:W-:Y:S05]  /*22370*/  BRA `(.L_x_4038) ;  /* 0xfffe67c000007947 */ /* 0x000fea000383ffff */
.L_x_3843:
[----:B------:R-:W-:Y:S01]  /*22380*/  IMAD.MOV.U32 R203, RZ, RZ, R6 ;  /* 0x000000ffffcb7224 */ /* 0x000fe200078e0006 */
[----:B----4-:R-:W-:Y:S01]  /*22390*/  MOV R0, 0x2 ;  /* 0x0000000200007802 */ /* 0x010fe20000000f00 */
[----:B------:R-:W-:Y:S01]  /*223a0*/  IMAD.MOV.U32 R3, RZ, RZ, 0x181f ;  /* 0x0000181fff037424 */ /* 0x000fe200078e00ff */
[----:B------:R-:W-:Y:S02]  /*223b0*/  MOV R2, 0x223d0 ;  /* 0x000223d000027802 */ /* 0x000fe40000000f00 */
[----:B-123-5:R-:W-:Y:S05]  /*223c0*/  CALL.REL.NOINC `($__internal_65_$__cuda_sm70_shflsync_idx_p) ;  /* 0x000027d000007944 */ /* 0x02efea0003c00000 */
[----:B------:R-:W-:Y:S05]  /*223d0*/  BRA `(.L_x_4039) ;  /* 0xfffe678000007947 */ /* 0x000fea000383ffff */
.L_x_3846:
[----:B------:R-:W-:Y:S01]  /*223e0*/  IMAD.MOV.U32 R203, RZ, RZ, R5 ;  /* 0x000000ffffcb7224 */ /* 0x000fe200078e0005 */
[----:B-1----:R-:W-:Y:S01]  /*223f0*/  MOV R0, 0x3 ;  /* 0x0000000300007802 */ /* 0x002fe20000000f00 */
[----:B------:R-:W-:Y:S01]  /*22400*/  IMAD.MOV.U32 R3, RZ, RZ, 0x181f ;  /* 0x0000181fff037424 */ /* 0x000fe200078e00ff */
[----:B------:R-:W-:-:S02]  /*22410*/  MOV R2, 0x22430 ;  /* 0x0002243000027802 */ /* 0x000fc40000000f00 */
[----:B--2345:R-:W-:Y:S05]  /*22420*/  CALL.REL.NOINC `($__internal_65_$__cuda_sm70_shflsync_idx_p) ;  /* 0x0000277000007944 */ /* 0x03cfea0003c00000 */
[----:B------:R-:W-:Y:S01]  /*22430*/  IMAD.MOV.U32 R5, RZ, RZ, R0 ;  /* 0x000000ffff057224 */ /* 0x000fe200078e0000 */
[----:B------:R-:W-:Y:S01]  /*22440*/  MOV R0, 0x3 ;  /* 0x0000000300007802 */ /* 0x000fe20000000f00 */
[----:B------:R-:W-:Y:S01]  /*22450*/  IMAD.MOV.U32 R203, RZ, RZ, R6 ;  /* 0x000000ffffcb7224 */ /* 0x000fe200078e0006 */
[----:B------:R-:W-:-:S02]  /*22460*/  MOV R3, 0x181f ;  /* 0x0000181f00037802 */ /* 0x000fc40000000f00 */
[----:B------:R-:W-:Y:S02]  /*22470*/  MOV R2, 0x22490 ;  /* 0x0002249000027802 */ /* 0x000fe40000000f00 */
[----:B------:R-:W-:Y:S05]  /*22480*/  CALL.REL.NOINC `($__internal_65_$__cuda_sm70_shflsync_idx_p) ;  /* 0x0000271000007944 */ /* 0x000fea0003c00000 */
[----:B------:R-:W-:Y:S05]  /*22490*/  BRA `(.L_x_4040) ;  /* 0xfffe680000007947 */ /* 0x000fea000383ffff */
.L_x_3893:
[----:B------:R-:W-:Y:S01]  /*224a0*/  IMAD.MOV.U32 R203, RZ, RZ, R5 ;  /* 0x000000ffffcb7224 */ /* 0x000fe200078e0005 */
[----:B------:R-:W-:Y:S01]  /*224b0*/  MOV R0, RZ ;  /* 0x000000ff00007202 */ /* 0x000fe20000000f00 */
[----:B------:R-:W-:Y:S01]  /*224c0*/  IMAD.MOV.U32 R3, RZ, RZ, 0x181f ;  /* 0x0000181fff037424 */ /* 0x000fe200078e00ff */
[----:B------:R-:W-:Y:S02]  /*224d0*/  MOV R2, 0x224f0 ;  /* 0x000224f000027802 */ /* 0x000fe40000000f00 */
[----:B------:R-:W-:Y:S05]  /*224e0*/  CALL.REL.NOINC `($__internal_65_$__cuda_sm70_shflsync_idx_p) ;  /* 0x000026b000007944 */ /* 0x000fea0003c00000 */
[----:B------:R-:W-:Y:S01]  /*224f0*/  MOV R4, R0 ;  /* 0x0000000000047202 */ /* 0x000fe20000000f00 */
[----:B------:R-:W-:Y:S05]  /*22500*/  BRA `(.L_x_4041) ;  /* 0xfffee50000007947 */ /* 0x000fea000383ffff */
.L_x_3894:
[----:B------:R-:W-:Y:S01]  /*22510*/  IMAD.MOV.U32 R203, RZ, RZ, R12 ;  /* 0x000000ffffcb7224 */ /* 0x000fe200078e000c */
[----:B------:R-:W-:Y:S01]  /*22520*/  MOV R0, RZ ;  /* 0x000000ff00007202 */ /* 0x000fe20000000f00 */
[----:B------:R-:W-:Y:S01]  /*22530*/  IMAD.MOV.U32 R3, RZ, RZ, 0x181f ;  /* 0x0000181fff037424 */ /* 0x000fe200078e00ff */
[----:B------:R-:W-:Y:S02]  /*22540*/  MOV R2, 0x22560 ;  /* 0x0002256000027802 */ /* 0x000fe40000000f00 */
[----:B-12---:R-:W-:Y:S05]  /*22550*/  CALL.REL.NOINC `($__internal_65_$__cuda_sm70_shflsync_idx_p) ;  /* 0x0000264000007944 */ /* 0x006fea0003c00000 */
[C---:B------:R-:W-:Y:S01]  /*22560*/  IADD3 R6, P1, R0.reuse, R94, RZ ;  /* 0x0000005e00067210 */ /* 0x040fe20007f3e0ff */
[----:B------:R-:W-:Y:S01]  /*22570*/  IMAD.MOV.U32 R203, RZ, RZ, R5 ;  /* 0x000000ffffcb7224 */ /* 0x000fe200078e0005 */
[----:B------:R-:W-:Y:S02]  /*22580*/  IADD3 R8, P0, R0, R92, RZ ;  /* 0x0000005c00087210 */ /* 0x000fe40007f1e0ff */
[----:B------:R-:W-:Y:S01]  /*22590*/  ISETP.GE.AND P2, PT, R200, c[0x0][0x1d4], PT ;  /* 0x00007500c8007a0c */ /* 0x000fe20003f46270 */
[C---:B------:R-:W-:Y:S01]  /*225a0*/  IMAD.X R7, R4.reuse, 0x1, R95, P1 ;  /* 0x0000000104077824 */ /* 0x040fe200008e065f */
        /* <DEDUP_REMOVED lines=17> */
[----:B-1----:R-:W-:Y:S05]  /*226c0*/  CALL.REL.NOINC `($__internal_65_$__cuda_sm70_shflsync_idx_p) ;  /* 0x000024d000007944 */ /* 0x002fea0003c00000 */
[----:B------:R-:W-:Y:S01]  /*226d0*/  IMAD.MOV.U32 R4, RZ, RZ, R0 ;  /* 0x000000ffff047224 */ /* 0x000fe200078e0000 */
[----:B------:R-:W-:Y:S01]  /*226e0*/  MOV R0, 0x1 ;  /* 0x0000000100007802 */ /* 0x000fe20000000f00 */
[----:B------:R-:W-:Y:S01]  /*226f0*/  IMAD.MOV.U32 R203, RZ, RZ, R12 ;  /* 0x000000ffffcb7224 */ /* 0x000fe200078e000c */
[----:B------:R-:W-:-:S02]  /*22700*/  MOV R3, 0x181f ;  /* 0x0000181f00037802 */ /* 0x000fc40000000f00 */
[----:B------:R-:W-:Y:S02]  /*22710*/  MOV R2, 0x22730 ;  /* 0x0002273000027802 */ /* 0x000fe40000000f00 */
[----:B------:R-:W-:Y:S05]  /*22720*/  CALL.REL.NOINC `($__internal_65_$__cuda_sm70_shflsync_idx_p) ;  /* 0x0000247000007944 */ /* 0x000fea0003c00000 */
[----:B------:R-:W-:Y:S05]  /*22730*/  BRA `(.L_x_4042) ;  /* 0xfffee41000007947 */ /* 0x000fea000383ffff */
.L_x_3895:
[----:B------:R-:W-:Y:S01]  /*22740*/  IMAD.MOV.U32 R203, RZ, RZ, R4 ;  /* 0x000000ffffcb7224 */ /* 0x000fe200078e0004 */
[----:B------:R-:W-:Y:S01]  /*22750*/  MOV R0, RZ ;  /* 0x000000ff00007202 */ /* 0x000fe20000000f00 */
[----:B------:R-:W-:Y:S01]  /*22760*/  IMAD.MOV.U32 R3, RZ, RZ, 0x1c1f ;  /* 0x00001c1fff037424 */ /* 0x000fe200078e00ff */
[----:B------:R-:W-:Y:S02]  /*22770*/  MOV R2, 0x22790 ;  /* 0x0002279000027802 */ /* 0x000fe40000000f00 */
[----:B------:R-:W-:Y:S05]  /*22780*/  CALL.REL.NOINC `($__internal_65_$__cuda_sm70_shflsync_idx_p) ;  /* 0x0000241000007944 */ /* 0x000fea0003c00000 */
[----:B------:R-:W-:Y:S01]  /*22790*/  MOV R3, R0 ;  /* 0x0000000000037202 */ /* 0x000fe20000000f00 */
[----:B------:R-:W-:Y:S05]  /*227a0*/  BRA `(.L_x_4043) ;  /* 0xfffee60000007947 */ /* 0x000fea000383ffff */
.L_x_3900:
[----:B------:R-:W-:Y:S01]  /*227b0*/  IMAD.MOV.U32 R203, RZ, RZ, R4 ;  /* 0x000000ffffcb7224 */ /* 0x000fe200078e0004 */
[----:B------:R-:W-:Y:S01]  /*227c0*/  MOV R0, 0x1 ;  /* 0x0000000100007802 */ /* 0x000fe20000000f00 */
[----:B------:R-:W-:Y:S01]  /*227d0*/  IMAD.MOV.U32 R3, RZ, RZ, 0x1c1f ;  /* 0x00001c1fff037424 */ /* 0x000fe200078e00ff */
[----:B------:R-:W-:Y:S02]  /*227e0*/  MOV R2, 0x22800 ;  /* 0x0002280000027802 */ /* 0x000fe40000000f00 */
[----:B-1----:R-:W-:Y:S05]  /*227f0*/  CALL.REL.NOINC `($__internal_65_$__cuda_sm70_shflsync_idx_p) ;  /* 0x000023a000007944 */ /* 0x002fea0003c00000 */
[----:B------:R-:W-:Y:S01]  /*22800*/  MOV R3, R0 ;  /* 0x0000000000037202 */ /* 0x000fe20000000f00 */
[----:B------:R-:W-:Y:S05]  /*22810*/  BRA `(.L_x_4044) ;  /* 0xfffeea7000007947 */ /* 0x000fea000383ffff */
.L_x_3905:
[----:B------:R-:W-:Y:S01]  /*22820*/  IMAD.MOV.U32 R100, RZ, RZ, R4 ;  /* 0x000000ffff647224 */ /* 0x000fe200078e0004 */
[----:B------:R-:W-:Y:S02]  /*22830*/  MOV R0, 0x2 ;  /* 0x0000000200007802 */ /* 0x000fe40000000f00 */
[----:B------:R-:W-:-:S02]  /*22840*/  MOV R2, 0x22860 ;  /* 0x0002286000027802 */ /* 0x000fc40000000f00 */
[----:B------:R-:W-:Y:S05]  /*22850*/  CALL.REL.NOINC `($__internal_64_$__cuda_sm70_shflsync_bfly_p) ;  /* 0x000022e000007944 */ /* 0x000fea0003c00000 */
[----:B------:R-:W-:Y:S05]  /*22860*/  BRA `(.L_x_4045) ;  /* 0xfffef0d000007947 */ /* 0x000fea000383ffff */
.L_x_3906:
[----:B------:R-:W-:Y:S01]  /*22870*/  IMAD.MOV.U32 R100, RZ, RZ, R4 ;  /* 0x000000ffff647224 */ /* 0x000fe200078e0004 */
[----:B------:R-:W-:-:S02]  /*22880*/  MOV R0, 0x1 ;  /* 0x0000000100007802 */ /* 0x000fc40000000f00 */
[----:B------:R-:W-:Y:S02]  /*22890*/  MOV R2, 0x228b0 ;  /* 0x000228b000027802 */ /* 0x000fe40000000f00 */
[----:B------:R-:W-:Y:S05]  /*228a0*/  CALL.REL.NOINC `($__internal_64_$__cuda_sm70_shflsync_bfly_p) ;  /* 0x0000229000007944 */ /* 0x000fea0003c00000 */
[----:B------:R-:W-:Y:S01]  /*228b0*/  FMNMX.FTZ R101, R4, R0, !PT ;  /* 0x0000000004657209 */ /* 0x000fe20007810000 */
[----:B------:R-:W-:Y:S01]  /*228c0*/  IMAD.MOV.U32 R100, RZ, RZ, R5 ;  /* 0x000000ffff647224 */ /* 0x000fe200078e0005 */
[----:B------:R-:W-:Y:S01]  /*228d0*/  MOV R2, 0x22900 ;  /* 0x0002290000027802 */ /* 0x000fe20000000f00 */
[----:B------:R-:W-:Y:S02]  /*228e0*/  IMAD.MOV.U32 R0, RZ, RZ, 0x2 ;  /* 0x00000002ff007424 */ /* 0x000fe400078e00ff */
[----:B------:R-:W-:Y:S05]  /*228f0*/  CALL.REL.NOINC `($__internal_64_$__cuda_sm70_shflsync_bfly_p) ;  /* 0x0000224000007944 */ /* 0x000fea0003c00000 */
[----:B------:R-:W-:Y:S01]  /*22900*/  FMNMX.FTZ R5, R5, R0, !PT ;  /* 0x0000000005057209 */ /* 0x000fe20007810000 */
[----:B------:R-:W-:Y:S01]  /*22910*/  IMAD.MOV.U32 R0, RZ, RZ, 0x1 ;  /* 0x00000001ff007424 */ /* 0x000fe200078e00ff */
[----:B------:R-:W-:-:S03]  /*22920*/  MOV R2, 0x22950 ;  /* 0x0002295000027802 */ /* 0x000fc60000000f00 */
[----:B------:R-:W-:Y:S02]  /*22930*/  IMAD.MOV.U32 R100, RZ, RZ, R5 ;  /* 0x000000ffff647224 */ /* 0x000fe400078e0005 */
[----:B------:R-:W-:Y:S05]  /*22940*/  CALL.REL.NOINC `($__internal_64_$__cuda_sm70_shflsync_bfly_p) ;  /* 0x000021f000007944 */ /* 0x000fea0003c00000 */
[----:B------:R-:W-:Y:S01]  /*22950*/  MOV R3, R0 ;  /* 0x0000000000037202 */ /* 0x000fe20000000f00 */
[----:B------:R-:W-:Y:S05]  /*22960*/  BRA `(.L_x_4046) ;  /* 0xfffef04000007947 */ /* 0x000fea000383ffff */
.L_x_3914:
[----:B------:R-:W-:Y:S01]  /*22970*/  MOV R0, RZ ;  /* 0x000000ff00007202 */ /* 0x000fe20000000f00 */
[----:B------:R-:W-:Y:S01]  /*22980*/  IMAD.MOV.U32 R203, RZ, RZ, R5 ;  /* 0x000000ffffcb7224 */ /* 0x000fe200078e0005 */
[----:B------:R-:W-:Y:S01]  /*22990*/  MOV R2, 0x229c0 ;  /* 0x000229c000027802 */ /* 0x000fe20000000f00 */
[----:B------:R-:W-:Y:S02]  /*229a0*/  IMAD.MOV.U32 R3, RZ, RZ, 0x181f ;  /* 0x0000181fff037424 */ /* 0x000fe400078e00ff */
[----:B-1234-:R-:W-:Y:S05]  /*229b0*/  CALL.REL.NOINC `($__internal_65_$__cuda_sm70_shflsync_idx_p) ;  /* 0x000021e000007944 */ /* 0x01efea0003c00000 */
[----:B------:R-:W-:Y:S01]  /*229c0*/  MOV R4, R0 ;  /* 0x0000000000047202 */ /* 0x000fe20000000f00 */
[----:B------:R-:W-:-:S05]  /*229d0*/  BRA `(.L_x_4047) ;  /* 0xffff054000007947 */ /* 0x000fca000383ffff */
.L_x_3915:
[----:B------:R-:W-:Y:S01]  /*229e0*/  MOV R0, RZ ;  /* 0x000000ff00007202 */ /* 0x000fe20000000f00 */
[----:B------:R-:W-:Y:S01]  /*229f0*/  IMAD.MOV.U32 R203, RZ, RZ, R13 ;  /* 0x000000ffffcb7224 */ /* 0x000fe200078e000d */
[----:B------:R-:W-:Y:S01]  /*22a00*/  MOV R2, 0x22a30 ;  /* 0x00022a3000027802 */ /* 0x000fe20000000f00 */
[----:B------:R-:W-:Y:S02]  /*22a10*/  IMAD.MOV.U32 R3, RZ, RZ, 0x181f ;  /* 0x0000181fff037424 */ /* 0x000fe400078e00ff */
[----:B-1234-:R-:W-:Y:S05]  /*22a20*/  CALL.REL.NOINC `($__internal_65_$__cuda_sm70_shflsync_idx_p) ;  /* 0x0000217000007944 */ /* 0x01efea0003c00000 */
        /* <DEDUP_REMOVED lines=22> */
[----:B------:R-:W-:Y:S05]  /*22b90*/  CALL.REL.NOINC `($__internal_65_$__cuda_sm70_shflsync_idx_p) ;  /* 0x0000200000007944 */ /* 0x000fea0003c00000 */
[----:B------:R-:W-:Y:S01]  /*22ba0*/  MOV R3, 0x181f ;  /* 0x0000181f00037802 */ /* 0x000fe20000000f00 */
[----:B------:R-:W-:Y:S01]  /*22bb0*/  IMAD.MOV.U32 R4, RZ, RZ, R0 ;  /* 0x000000ffff047224 */ /* 0x000fe200078e0000 */
[----:B------:R-:W-:Y:S01]  /*22bc0*/  MOV R0, 0x1 ;  /* 0x0000000100007802 */ /* 0x000fe20000000f00 */
[----:B------:R-:W-:Y:S01]  /*22bd0*/  IMAD.MOV.U32 R203, RZ, RZ, R13 ;  /* 0x000000ffffcb7224 */ /* 0x000fe200078e000d */
[----:B------:R-:W-:Y:S02]  /*22be0*/  MOV R2, 0x22c00 ;  /* 0x00022c0000027802 */ /* 0x000fe40000000f00 */
[----:B------:R-:W-:Y:S05]  /*22bf0*/  CALL.REL.NOINC `($__internal_65_$__cuda_sm70_shflsync_idx_p) ;  /* 0x00001fa000007944 */ /* 0x000fea0003c00000 */
[----:B------:R-:W-:-:S05]  /*22c00*/  BRA `(.L_x_4048) ;  /* 0xffff046000007947 */ /* 0x000fca000383ffff */
.L_x_3918:
[----:B------:R-:W-:Y:S01]  /*22c10*/  MOV R0, RZ ;  /* 0x000000ff00007202 */ /* 0x000fe20000000f00 */
[----:B------:R-:W-:Y:S01]  /*22c20*/  IMAD.MOV.U32 R203, RZ, RZ, R101 ;  /* 0x000000ffffcb7224 */ /* 0x000fe200078e0065 */
[----:B------:R-:W-:Y:S01]  /*22c30*/  MOV R2, 0x22c60 ;  /* 0x00022c6000027802 */ /* 0x000fe20000000f00 */
[----:B------:R-:W-:Y:S02]  /*22c40*/  IMAD.MOV.U32 R3, RZ, RZ, 0x181f ;  /* 0x0000181fff037424 */ /* 0x000fe400078e00ff */
[----:B------:R-:W-:Y:S05]  /*22c50*/  CALL.REL.NOINC `($__internal_65_$__cuda_sm70_shflsync_idx_p) ;  /* 0x00001f4000007944 */ /* 0x000fea0003c00000 */
[----:B------:R-:W-:Y:S01]  /*22c60*/  MOV R100, R0 ;  /* 0x0000000000647202 */ /* 0x000fe20000000f00 */
[----:B------:R-:W-:-:S05]  /*22c70*/  BRA `(.L_x_4049) ;  /* 0xffff112000007947 */ /* 0x000fca000383ffff */
.L_x_3919:
[----:B------:R-:W-:Y:S01]  /*22c80*/  MOV R0, RZ ;  /* 0x000000ff00007202 */ /* 0x000fe20000000f00 */
[----:B------:R-:W-:Y:S01]  /*22c90*/  IMAD.MOV.U32 R203, RZ, RZ, R151 ;  /* 0x000000ffffcb7224 */ /* 0x000fe200078e0097 */
[----:B------:R-:W-:Y:S01]  /*22ca0*/  MOV R2, 0x22cd0 ;  /* 0x00022cd000027802 */ /* 0x000fe20000000f00 */
[----:B------:R-:W-:Y:S02]  /*22cb0*/  IMAD.MOV.U32 R3, RZ, RZ, 0x181f ;  /* 0x0000181fff037424 */ /* 0x000fe400078e00ff */
[----:B-12---:R-:W-:Y:S05]  /*22cc0*/  CALL.REL.NOINC `($__internal_65_$__cuda_sm70_shflsync_idx_p) ;  /* 0x00001ed000007944 */ /* 0x006fea0003c00000 */
        /* <DEDUP_REMOVED lines=30> */
.L_x_3920:
[----:B------:R-:W-:Y:S01]  /*22eb0*/  MOV R0, RZ ;  /* 0x000000ff00007202 */ /* 0x000fe20000000f00 */
[----:B------:R-:W-:Y:S01]  /*22ec0*/  IMAD.MOV.U32 R203, RZ, RZ, R100 ;  /* 0x000000ffffcb7224 */ /* 0x000fe200078e0064 */
[----:B------:R-:W-:Y:S01]  /*22ed0*/  MOV R2, 0x22f00 ;  /* 0x00022f0000027802 */ /* 0x000fe20000000f00 */
[----:B------:R-:W-:Y:S02]  /*22ee0*/  IMAD.MOV.U32 R3, RZ, RZ, 0x1c1f ;  /* 0x00001c1fff037424 */ /* 0x000fe400078e00ff */
[----:B------:R-:W-:Y:S05]  /*22ef0*/  CALL.REL.NOINC `($__internal_65_$__cuda_sm70_shflsync_idx_p) ;  /* 0x00001ca000007944 */ /* 0x000fea0003c00000 */
[----:B------:R-:W-:Y:S01]  /*22f00*/  MOV R3, R0 ;  /* 0x0000000000037202 */ /* 0x000fe20000000f00 */
[----:B------:R-:W-:-:S05]  /*22f10*/  BRA `(.L_x_4051) ;  /* 0xffff124000007947 */ /* 0x000fca000383ffff */
.L_x_3925:
[----:B------:R-:W-:Y:S01]  /*22f20*/  MOV R0, 0x1 ;  /* 0x0000000100007802 */ /* 0x000fe20000000f00 */
[----:B------:R-:W-:Y:S01]  /*22f30*/  IMAD.MOV.U32 R203, RZ, RZ, R100 ;  /* 0x000000ffffcb7224 */ /* 0x000fe200078e0064 */
[----:B------:R-:W-:Y:S01]  /*22f40*/  MOV R2, 0x22f70 ;  /* 0x00022f7000027802 */ /* 0x000fe20000000f00 */
[----:B------:R-:W-:Y:S02]  /*22f50*/  IMAD.MOV.U32 R3, RZ, RZ, 0x1c1f ;  /* 0x00001c1fff037424 */ /* 0x000fe400078e00ff */
[----:B-1----:R-:W-:Y:S05]  /*22f60*/  CALL.REL.NOINC `($__internal_65_$__cuda_sm70_shflsync_idx_p) ;  /* 0x00001c3000007944 */ /* 0x002fea0003c00000 */
[----:B------:R-:W-:Y:S01]  /*22f70*/  MOV R3, R0 ;  /* 0x0000000000037202 */ /* 0x000fe20000000f00 */
[----:B------:R-:W-:-:S05]  /*22f80*/  BRA `(.L_x_4052) ;  /* 0xffff16e000007947 */ /* 0x000fca000383ffff */
.L_x_3930:
[----:B------:R-:W-:Y:S02]  /*22f90*/  MOV R0, 0x2 ;  /* 0x0000000200007802 */ /* 0x000fe40000000f00 */
[----:B------:R-:W-:Y:S02]  /*22fa0*/  MOV R2, 0x22fc0 ;  /* 0x00022fc000027802 */ /* 0x000fe40000000f00 */
[----:B------:R-:W-:Y:S05]  /*22fb0*/  CALL.REL.NOINC `($__internal_64_$__cuda_sm70_shflsync_bfly_p) ;  /* 0x00001b8000007944 */ /* 0x000fea0003c00000 */
[----:B------:R-:W-:-:S05]  /*22fc0*/  BRA `(.L_x_4053) ;  /* 0xffff1da000007947 */ /* 0x000fca000383ffff */
.L_x_3931:
[----:B------:R-:W-:Y:S02]  /*22fd0*/  MOV R0, 0x1 ;  /* 0x0000000100007802 */ /* 0x000fe40000000f00 */
        /* <DEDUP_REMOVED lines=9> */
[----:B------:R-:W-:Y:S02]  /*23070*/  MOV R2, 0x23090 ;  /* 0x0002309000027802 */ /* 0x000fe40000000f00 */
[----:B------:R-:W-:Y:S05]  /*23080*/  CALL.REL.NOINC `($__internal_64_$__cuda_sm70_shflsync_bfly_p) ;  /* 0x00001ab000007944 */ /* 0x000fea0003c00000 */
[----:B------:R-:W-:-:S05]  /*23090*/  BRA `(.L_x_4054) ;  /* 0xffff1d4000007947 */ /* 0x000fca000383ffff */
.L_x_3940:
[----:B------:R-:W-:Y:S01]  /*230a0*/  MOV R0, RZ ;  /* 0x000000ff00007202 */ /* 0x000fe20000000f00 */
[----:B------:R-:W-:Y:S01]  /*230b0*/  IMAD.MOV.U32 R203, RZ, RZ, R5 ;  /* 0x000000ffffcb7224 */ /* 0x000fe200078e0005 */
[----:B------:R-:W-:Y:S01]  /*230c0*/  MOV R2, 0x230f0 ;  /* 0x000230f000027802 */ /* 0x000fe20000000f00 */
[----:B------:R-:W-:Y:S02]  /*230d0*/  IMAD.MOV.U32 R3, RZ, RZ, 0x181f ;  /* 0x0000181fff037424 */ /* 0x000fe400078e00ff */
[----:B-1234-:R-:W-:Y:S05]  /*230e0*/  CALL.REL.NOINC `($__internal_65_$__cuda_sm70_shflsync_idx_p) ;  /* 0x00001ab000007944 */ /* 0x01efea0003c00000 */
[----:B------:R-:W-:Y:S01]  /*230f0*/  MOV R4, R0 ;  /* 0x0000000000047202 */ /* 0x000fe20000000f00 */
[----:B------:R-:W-:-:S05]  /*23100*/  BRA `(.L_x_4055) ;  /* 0xffff38d000007947 */ /* 0x000fca000383ffff */
.L_x_3941:
        /* <DEDUP_REMOVED lines=35> */
.L_x_3944:
[----:B------:R-:W-:Y:S01]  /*23340*/  MOV R0, RZ ;  /* 0x000000ff00007202 */ /* 0x000fe20000000f00 */
[----:B------:R-:W-:Y:S01]  /*23350*/  IMAD.MOV.U32 R203, RZ, RZ, R101 ;  /* 0x000000ffffcb7224 */ /* 0x000fe200078e0065 */
[----:B------:R-:W-:Y:S01]  /*23360*/  MOV R2, 0x23390 ;  /* 0x0002339000027802 */ /* 0x000fe20000000f00 */
[----:B------:R-:W-:Y:S02]  /*23370*/  IMAD.MOV.U32 R3, RZ, RZ, 0x181f ;  /* 0x0000181fff037424 */ /* 0x000fe400078e00ff */
[----:B------:R-:W-:Y:S05]  /*23380*/  CALL.REL.NOINC `($__internal_65_$__cuda_sm70_shflsync_idx_p) ;  /* 0x0000181000007944 */ /* 0x000fea0003c00000 */
[----:B------:R-:W-:Y:S01]  /*23390*/  MOV R100, R0 ;  /* 0x0000000000647202 */ /* 0x000fe20000000f00 */
[----:B------:R-:W-:-:S05]  /*233a0*/  BRA `(.L_x_4057) ;  /* 0xffff44b000007947 */ /* 0x000fca000383ffff */
.L_x_3945:
        /* <DEDUP_REMOVED lines=35> */
.L_x_3946:
[----:B------:R-:W-:Y:S02]  /*235e0*/  MOV R0, 0x2 ;  /* 0x0000000200007802 */ /* 0x000fe40000000f00 */
[----:B------:R-:W-:Y:S02]  /*235f0*/  MOV R2, 0x23610 ;  /* 0x0002361000027802 */ /* 0x000fe40000000f00 */
[----:B------:R-:W-:Y:S05]  /*23600*/  CALL.REL.NOINC `($__internal_64_$__cuda_sm70_shflsync_bfly_p) ;  /* 0x0000153000007944 */ /* 0x000fea0003c00000 */
[----:B------:R-:W-:-:S05]  /*23610*/  BRA `(.L_x_4059) ;  /* 0xffff473000007947 */ /* 0x000fca000383ffff */
.L_x_3947:
        /* <DEDUP_REMOVED lines=13> */
.L_x_3950:
[----:B------:R-:W-:Y:S01]  /*236f0*/  MOV R0, RZ ;  /* 0x000000ff00007202 */ /* 0x000fe20000000f00 */
[----:B------:R-:W-:Y:S01]  /*23700*/  IMAD.MOV.U32 R203, RZ, RZ, R7 ;  /* 0x000000ffffcb7224 */ /* 0x000fe200078e0007 */
[----:B------:R-:W-:Y:S01]  /*23710*/  MOV R2, 0x23740 ;  /* 0x0002374000027802 */ /* 0x000fe20000000f00 */
[----:B------:R-:W-:Y:S02]  /*23720*/  IMAD.MOV.U32 R3, RZ, RZ, 0x181f ;  /* 0x0000181fff037424 */ /* 0x000fe400078e00ff */
[----:B-1234-:R-:W-:Y:S05]  /*23730*/  CALL.REL.NOINC `($__internal_65_$__cuda_sm70_shflsync_idx_p) ;  /* 0x0000146000007944 */ /* 0x01efea0003c00000 */
[----:B------:R-:W-:-:S05]  /*23740*/  BRA `(.L_x_4061) ;  /* 0xffff5fd000007947 */ /* 0x000fca000383ffff */
.L_x_3953:
[----:B------:R-:W-:Y:S01]  /*23750*/  MOV R0, RZ ;  /* 0x000000ff00007202 */ /* 0x000fe20000000f00 */
[----:B------:R-:W-:Y:S01]  /*23760*/  IMAD.MOV.U32 R203, RZ, RZ, R101 ;  /* 0x000000ffffcb7224 */ /* 0x000fe200078e0065 */
[----:B------:R-:W-:Y:S01]  /*23770*/  MOV R2, 0x237a0 ;  /* 0x000237a000027802 */ /* 0x000fe20000000f00 */
[----:B------:R-:W-:Y:S02]  /*23780*/  IMAD.MOV.U32 R3, RZ, RZ, 0x181f ;  /* 0x0000181fff037424 */ /* 0x000fe400078e00ff */
[----:B------:R-:W-:Y:S05]  /*23790*/  CALL.REL.NOINC `($__internal_65_$__cuda_sm70_shflsync_idx_p) ;  /* 0x0000140000007944 */ /* 0x000fea0003c00000 */
[----:B------:R-:W-:Y:S01]  /*237a0*/  MOV R100, R0 ;  /* 0x0000000000647202 */ /* 0x000fe20000000f00 */
[----:B------:R-:W-:-:S05]  /*237b0*/  BRA `(.L_x_4062) ;  /* 0xffff6d8000007947 */ /* 0x000fca000383ffff */
.L_x_3954:
[----:B------:R-:W-:Y:S01]  /*237c0*/  MOV R0, RZ ;  /* 0x000000ff00007202 */ /* 0x000fe20000000f00 */
[----:B------:R-:W-:Y:S01]  /*237d0*/  IMAD.MOV.U32 R203, RZ, RZ, R150 ;  /* 0x000000ffffcb7224 */ /* 0x000fe200078e0096 */
[----:B------:R-:W-:Y:S01]  /*237e0*/  MOV R2, 0x23810 ;  /* 0x0002381000027802 */ /* 0x000fe20000000f00 */
[----:B------:R-:W-:Y:S02]  /*237f0*/  IMAD.MOV.U32 R3, RZ, RZ, 0x181f ;  /* 0x0000181fff037424 */ /* 0x000fe400078e00ff */
[----:B-12---:R-:W-:Y:S05]  /*23800*/  CALL.REL.NOINC `($__internal_65_$__cuda_sm70_shflsync_idx_p) ;  /* 0x0000139000007944 */ /* 0x006fea0003c00000 */
        /* <DEDUP_REMOVED lines=20> */
[----:B--2---:R-:W-:Y:S05]  /*23950*/  CALL.REL.NOINC `($__internal_65_$__cuda_sm70_shflsync_idx_p) ;  /* 0x0000124000007944 */ /* 0x004fea0003c00000 */
[----:B------:R-:W-:Y:S01]  /*23960*/  MOV R3, 0x181f ;  /* 0x0000181f00037802 */ /* 0x000fe20000000f00 */
[----:B------:R-:W-:Y:S01]  /*23970*/  IMAD.MOV.U32 R100, RZ, RZ, R0 ;  /* 0x000000ffff647224 */ /* 0x000fe200078e0000 */
[----:B------:R-:W-:Y:S01]  /*23980*/  MOV R0, 0x1 ;  /* 0x0000000100007802 */ /* 0x000fe20000000f00 */
[----:B------:R-:W-:Y:S01]  /*23990*/  IMAD.MOV.U32 R203, RZ, RZ, R150 ;  /* 0x000000ffffcb7224 */ /* 0x000fe200078e0096 */
[----:B------:R-:W-:Y:S02]  /*239a0*/  MOV R2, 0x239c0 ;  /* 0x000239c000027802 */ /* 0x000fe40000000f00 */
[----:B------:R-:W-:Y:S05]  /*239b0*/  CALL.REL.NOINC `($__internal_65_$__cuda_sm70_shflsync_idx_p) ;  /* 0x000011e000007944 */ /* 0x000fea0003c00000 */
[----:B------:R-:W-:-:S05]  /*239c0*/  BRA `(.L_x_4063) ;  /* 0xffff6ca000007947 */ /* 0x000fca000383ffff */
.L_x_3955:
[----:B------:R-:W-:Y:S01]  /*239d0*/  MOV R0, RZ ;  /* 0x000000ff00007202 */ /* 0x000fe20000000f00 */
[----:B------:R-:W-:Y:S01]  /*239e0*/  IMAD.MOV.U32 R203, RZ, RZ, R100 ;  /* 0x000000ffffcb7224 */ /* 0x000fe200078e0064 */
[----:B------:R-:W-:Y:S01]  /*239f0*/  MOV R2, 0x23a20 ;  /* 0x00023a2000027802 */ /* 0x000fe20000000f00 */
[----:B------:R-:W-:Y:S02]  /*23a00*/  IMAD.MOV.U32 R3, RZ, RZ, 0x1c1f ;  /* 0x00001c1fff037424 */ /* 0x000fe400078e00ff */
[----:B------:R-:W-:Y:S05]  /*23a10*/  CALL.REL.NOINC `($__internal_65_$__cuda_sm70_shflsync_idx_p) ;  /* 0x0000118000007944 */ /* 0x000fea0003c00000 */
[----:B------:R-:W-:Y:S01]  /*23a20*/  MOV R3, R0 ;  /* 0x0000000000037202 */ /* 0x000fe20000000f00 */
[----:B------:R-:W-:-:S05]  /*23a30*/  BRA `(.L_x_4064) ;  /* 0xffff6e1000007947 */ /* 0x000fca000383ffff */
.L_x_3960:
[----:B------:R-:W-:Y:S01]  /*23a40*/  MOV R0, 0x1 ;  /* 0x0000000100007802 */ /* 0x000fe20000000f00 */
[----:B------:R-:W-:Y:S01]  /*23a50*/  IMAD.MOV.U32 R203, RZ, RZ, R100 ;  /* 0x000000ffffcb7224 */ /* 0x000fe200078e0064 */
[----:B------:R-:W-:Y:S01]  /*23a60*/  MOV R2, 0x23a90 ;  /* 0x00023a9000027802 */ /* 0x000fe20000000f00 */
[----:B------:R-:W-:Y:S02]  /*23a70*/  IMAD.MOV.U32 R3, RZ, RZ, 0x1c1f ;  /* 0x00001c1fff037424 */ /* 0x000fe400078e00ff */
[----:B-1----:R-:W-:Y:S05]  /*23a80*/  CALL.REL.NOINC `($__internal_65_$__cuda_sm70_shflsync_idx_p) ;  /* 0x0000111000007944 */ /* 0x002fea0003c00000 */
[----:B------:R-:W-:Y:S01]  /*23a90*/  MOV R3, R0 ;  /* 0x0000000000037202 */ /* 0x000fe20000000f00 */
[----:B------:R-:W-:-:S05]  /*23aa0*/  BRA `(.L_x_4065) ;  /* 0xffff72b000007947 */ /* 0x000fca000383ffff */
.L_x_3965:
[----:B------:R-:W-:Y:S02]  /*23ab0*/  MOV R0, 0x2 ;  /* 0x0000000200007802 */ /* 0x000fe40000000f00 */
[----:B------:R-:W-:Y:S02]  /*23ac0*/  MOV R2, 0x23ae0 ;  /* 0x00023ae000027802 */ /* 0x000fe40000000f00 */
[----:B------:R-:W-:Y:S05]  /*23ad0*/  CALL.REL.NOINC `($__internal_64_$__cuda_sm70_shflsync_bfly_p) ;  /* 0x0000106000007944 */ /* 0x000fea0003c00000 */
[----:B------:R-:W-:-:S05]  /*23ae0*/  BRA `(.L_x_4066) ;  /* 0xffff797000007947 */ /* 0x000fca000383ffff */
.L_x_3966:
        /* <DEDUP_REMOVED lines=10> */
[----:B------:R-:W-:Y:S03]  /*23b90*/  MOV R2, 0x23bc0 ;  /* 0x00023bc000027802 */ /* 0x000fe60000000f00 */
[----:B------:R-:W-:Y:S02]  /*23ba0*/  IMAD.MOV.U32 R100, RZ, RZ, R4 ;  /* 0x000000ffff647224 */ /* 0x000fe400078e0004 */
[----:B------:R-:W-:Y:S05]  /*23bb0*/  CALL.REL.NOINC `($__internal_64_$__cuda_sm70_shflsync_bfly_p) ;  /* 0x00000f8000007944 */ /* 0x000fea0003c00000 */
[----:B------:R-:W-:-:S05]  /*23bc0*/  BRA `(.L_x_4067) ;  /* 0xffff790000007947 */ /* 0x000fca000383ffff */
.L_x_3968:
[----:B------:R-:W-:Y:S01]  /*23bd0*/  IMAD.MOV.U32 R100, RZ, RZ, R209 ;  /* 0x000000ffff647224 */ /* 0x000fe200078e00d1 */
[----:B------:R-:W-:-:S02]  /*23be0*/  MOV R0, 0x2 ;  /* 0x0000000200007802 */ /* 0x000fc40000000f00 */
[----:B------:R-:W-:Y:S02]  /*23bf0*/  MOV R2, 0x23c10 ;  /* 0x00023c1000027802 */ /* 0x000fe40000000f00 */
[----:B------:R-:W-:Y:S05]  /*23c00*/  CALL.REL.NOINC `($__internal_64_$__cuda_sm70_shflsync_bfly_p) ;  /* 0x00000f3000007944 */ /* 0x000fea0003c00000 */
[----:B------:R-:W-:Y:S05]  /*23c10*/  BRA `(.L_x_4068) ;  /* 0xffff905000007947 */ /* 0x000fea000383ffff */
.L_x_3969:
[----:B------:R-:W-:Y:S01]  /*23c20*/  IMAD.MOV.U32 R100, RZ, RZ, R4 ;  /* 0x000000ffff647224 */ /* 0x000fe200078e0004 */
[----:B------:R-:W-:Y:S02]  /*23c30*/  MOV R0, 0x1 ;  /* 0x0000000100007802 */ /* 0x000fe40000000f00 */
[----:B------:R-:W-:Y:S02]  /*23c40*/  MOV R2, 0x23c60 ;  /* 0x00023c6000027802 */ /* 0x000fe40000000f00 */
[----:B-1----:R-:W-:Y:S05]  /*23c50*/  CALL.REL.NOINC `($__internal_64_$__cuda_sm70_shflsync_bfly_p) ;  /* 0x00000ee000007944 */ /* 0x002fea0003c00000 */
[----:B------:R-:W-:Y:S01]  /*23c60*/  FADD.FTZ R4, R4, R0 ;  /* 0x0000000004047221 */ /* 0x000fe20000010000 */
[----:B------:R-:W-:Y:S02]  /*23c70*/  MOV R100, R207 ;  /* 0x000000cf00647202 */ /* 0x000fe40000000f00 */
[----:B------:R-:W-:Y:S02]  /*23c80*/  MOV R0, 0x2 ;  /* 0x0000000200007802 */ /* 0x000fe40000000f00 */
[----:B------:R-:W-:Y:S02]  /*23c90*/  MOV R2, 0x23cb0 ;  /* 0x00023cb000027802 */ /* 0x000fe40000000f00 */
[----:B------:R-:W-:Y:S05]  /*23ca0*/  CALL.REL.NOINC `($__internal_64_$__cuda_sm70_shflsync_bfly_p) ;  /* 0x00000e9000007944 */ /* 0x000fea0003c00000 */
[----:B------:R-:W-:Y:S01]  /*23cb0*/  FADD.FTZ R5, R207, R0 ;  /* 0x00000000cf057221 */ /* 0x000fe20000010000 */
[----:B------:R-:W-:Y:S02]  /*23cc0*/  MOV R0, 0x1 ;  /* 0x0000000100007802 */ /* 0x000fe40000000f00 */
[----:B------:R-:W-:-:S02]  /*23cd0*/  MOV R2, 0x23d00 ;  /* 0x00023d0000027802 */ /* 0x000fc40000000f00 */
[----:B------:R-:W-:Y:S02]  /*23ce0*/  MOV R100, R5 ;  /* 0x0000000500647202 */ /* 0x000fe40000000f00 */
[----:B------:R-:W-:Y:S05]  /*23cf0*/  CALL.REL.NOINC `($__internal_64_$__cuda_sm70_shflsync_bfly_p) ;  /* 0x00000e4000007944 */ /* 0x000fea0003c00000 */
[----:B------:R-:W-:Y:S01]  /*23d00*/  MOV R3, R0 ;  /* 0x0000000000037202 */ /* 0x000fe20000000f00 */
[----:B------:R-:W-:Y:S05]  /*23d10*/  BRA `(.L_x_4069) ;  /* 0xffff8fc000007947 */ /* 0x000fea000383ffff */
.L_x_3976:
[----:B--234-:R-:W-:Y:S01]  /*23d20*/  IMAD.MOV.U32 R203, RZ, RZ, R6 ;  /* 0x000000ffffcb7224 */ /* 0x01cfe200078e0006 */
[----:B------:R-:W-:Y:S01]  /*23d30*/  MOV R0, RZ ;  /* 0x000000ff00007202 */ /* 0x000fe20000000f00 */
[----:B------:R-:W-:Y:S01]  /*23d40*/  IMAD.MOV.U32 R3, RZ, RZ, 0x181f ;  /* 0x0000181fff037424 */ /* 0x000fe200078e00ff */
[----:B------:R-:W-:Y:S02]  /*23d50*/  MOV R2, 0x23d70 ;  /* 0x00023d7000027802 */ /* 0x000fe40000000f00 */
[----:B-1----:R-:W-:Y:S05]  /*23d60*/  CALL.REL.NOINC `($__internal_65_$__cuda_sm70_shflsync_idx_p) ;  /* 0x00000e3000007944 */ /* 0x002fea0003c00000 */
[----:B------:R-:W-:Y:S01]  /*23d70*/  MOV R8, R0 ;  /* 0x0000000000087202 */ /* 0x000fe20000000f00 */
[----:B------:R-:W-:Y:S05]  /*23d80*/  BRA `(.L_x_4070) ;  /* 0xffffa70000007947 */ /* 0x000fea000383ffff */
.L_x_3977:
[----:B------:R-:W-:Y:S01]  /*23d90*/  IMAD.MOV.U32 R203, RZ, RZ, R7 ;  /* 0x000000ffffcb7224 */ /* 0x000fe200078e0007 */
[----:B------:R-:W-:Y:S01]  /*23da0*/  MOV R0, RZ ;  /* 0x000000ff00007202 */ /* 0x000fe20000000f00 */
[----:B------:R-:W-:Y:S01]  /*23db0*/  IMAD.MOV.U32 R3, RZ, RZ, 0x181f ;  /* 0x0000181fff037424 */ /* 0x000fe200078e00ff */
[----:B------:R-:W-:Y:S02]  /*23dc0*/  MOV R2, 0x23de0 ;  /* 0x00023de000027802 */ /* 0x000fe40000000f00 */
[----:B-123--:R-:W-:Y:S05]  /*23dd0*/  CALL.REL.NOINC `($__internal_65_$__cuda_sm70_shflsync_idx_p) ;  /* 0x00000dc000007944 */ /* 0x00efea0003c00000 */
[----:B------:R-:W-:Y:S05]  /*23de0*/  BRA `(.L_x_4071) ;  /* 0xffffa6c000007947 */ /* 0x000fea000383ffff */
.L_x_3980:
[----:B------:R-:W-:Y:S01]  /*23df0*/  IMAD.MOV.U32 R203, RZ, RZ, R6 ;  /* 0x000000ffffcb7224 */ /* 0x000fe200078e0006 */
[----:B--2---:R-:W-:Y:S01]  /*23e00*/  MOV R0, 0x1 ;  /* 0x0000000100007802 */ /* 0x004fe20000000f00 */
[----:B------:R-:W-:Y:S01]  /*23e10*/  IMAD.MOV.U32 R3, RZ, RZ, 0x181f ;  /* 0x0000181fff037424 */ /* 0x000fe200078e00ff */
[----:B------:R-:W-:-:S02]  /*23e20*/  MOV R2, 0x23e40 ;  /* 0x00023e4000027802 */ /* 0x000fc40000000f00 */
[----:B-1-34-:R-:W-:Y:S05]  /*23e30*/  CALL.REL.NOINC `($__internal_65_$__cuda_sm70_shflsync_idx_p) ;  /* 0x00000d6000007944 */ /* 0x01afea0003c00000 */
[----:B------:R-:W-:Y:S01]  /*23e40*/  IMAD.MOV.U32 R8, RZ, RZ, R0 ;  /* 0x000000ffff087224 */ /* 0x000fe200078e0000 */
[----:B------:R-:W-:Y:S01]  /*23e50*/  MOV R0, 0x1 ;  /* 0x0000000100007802 */ /* 0x000fe20000000f00 */
[----:B------:R-:W-:Y:S01]  /*23e60*/  IMAD.MOV.U32 R203, RZ, RZ, R7 ;  /* 0x000000ffffcb7224 */ /* 0x000fe200078e0007 */
[----:B------:R-:W-:-:S02]  /*23e70*/  MOV R3, 0x181f ;  /* 0x0000181f00037802 */ /* 0x000fc40000000f00 */
[----:B------:R-:W-:Y:S02]  /*23e80*/  MOV R2, 0x23ea0 ;  /* 0x00023ea000027802 */ /* 0x000fe40000000f00 */
[----:B------:R-:W-:Y:S05]  /*23e90*/  CALL.REL.NOINC `($__internal_65_$__cuda_sm70_shflsync_idx_p) ;  /* 0x00000d0000007944 */ /* 0x000fea0003c00000 */
[----:B------:R-:W-:Y:S05]  /*23ea0*/  BRA `(.L_x_4072) ;  /* 0xffffa73000007947 */ /* 0x000fea000383ffff */
.L_x_3983:
[----:B------:R-:W-:Y:S01]  /*23eb0*/  IMAD.MOV.U32 R203, RZ, RZ, R6 ;  /* 0x000000ffffcb7224 */ /* 0x000fe200078e0006 */
[----:B--2---:R-:W-:Y:S01]  /*23ec0*/  MOV R0, 0x2 ;  /* 0x0000000200007802 */ /* 0x004fe20000000f00 */
[----:B------:R-:W-:Y:S01]  /*23ed0*/  IMAD.MOV.U32 R3, RZ, RZ, 0x181f ;  /* 0x0000181fff037424 */ /* 0x000fe200078e00ff */
[----:B------:R-:W-:Y:S02]  /*23ee0*/  MOV R2, 0x23f00 ;  /* 0x00023f0000027802 */ /* 0x000fe40000000f00 */
[----:B-1-34-:R-:W-:Y:S05]  /*23ef0*/  CALL.REL.NOINC `($__internal_65_$__cuda_sm70_shflsync_idx_p) ;  /* 0x00000ca000007944 */ /* 0x01afea0003c00000 */
[----:B------:R-:W-:Y:S01]  /*23f00*/  MOV R8, R0 ;  /* 0x0000000000087202 */ /* 0x000fe20000000f00 */
[----:B------:R-:W-:Y:S05]  /*23f10*/  BRA `(.L_x_4073) ;  /* 0xffffa7f000007947 */ /* 0x000fea000383ffff */
.L_x_3984:
[----:B------:R-:W-:Y:S01]  /*23f20*/  IMAD.MOV.U32 R203, RZ, RZ, R7 ;  /* 0x000000ffffcb7224 */ /* 0x000fe200078e0007 */
[----:B--2---:R-:W-:Y:S01]  /*23f30*/  MOV R0, 0x2 ;  /* 0x0000000200007802 */ /* 0x004fe20000000f00 */
[----:B------:R-:W-:Y:S01]  /*23f40*/  IMAD.MOV.U32 R3, RZ, RZ, 0x181f ;  /* 0x0000181fff037424 */ /* 0x000fe200078e00ff */
[----:B------:R-:W-:Y:S02]  /*23f50*/  MOV R2, 0x23f70 ;  /* 0x00023f7000027802 */ /* 0x000fe40000000f00 */
[----:B-1-34-:R-:W-:Y:S05]  /*23f60*/  CALL.REL.NOINC `($__internal_65_$__cuda_sm70_shflsync_idx_p) ;  /* 0x00000c3000007944 */ /* 0x01afea0003c00000 */
[----:B------:R-:W-:Y:S05]  /*23f70*/  BRA `(.L_x_4074) ;  /* 0xffffa7b000007947 */ /* 0x000fea000383ffff */
.L_x_3987:
[----:B------:R-:W-:Y:S01]  /*23f80*/  IMAD.MOV.U32 R203, RZ, RZ, R6 ;  /* 0x000000ffffcb7224 */ /* 0x000fe200078e0006 */
[----:B----4-:R-:W-:Y:S01]  /*23f90*/  MOV R0, 0x3 ;  /* 0x0000000300007802 */ /* 0x010fe20000000f00 */
[----:B---3--:R-:W-:Y:S01]  /*23fa0*/  IMAD.MOV.U32 R3, RZ, RZ, 0x181f ;  /* 0x0000181fff037424 */ /* 0x008fe200078e00ff */
[----:B------:R-:W-:-:S02]  /*23fb0*/  MOV R2, 0x23fd0 ;  /* 0x00023fd000027802 */ /* 0x000fc40000000f00 */
[----:B-12---:R-:W-:Y:S05]  /*23fc0*/  CALL.REL.NOINC `($__internal_65_$__cuda_sm70_shflsync_idx_p) ;  /* 0x00000bd000007944 */ /* 0x006fea0003c00000 */
[----:B------:R-:W-:Y:S01]  /*23fd0*/  IMAD.MOV.U32 R6, RZ, RZ, R0 ;  /* 0x000000ffff067224 */ /* 0x000fe200078e0000 */
[----:B------:R-:W-:Y:S01]  /*23fe0*/  MOV R0, 0x3 ;  /* 0x0000000300007802 */ /* 0x000fe20000000f00 */
[----:B------:R-:W-:Y:S01]  /*23ff0*/  IMAD.MOV.U32 R203, RZ, RZ, R7 ;  /* 0x000000ffffcb7224 */ /* 0x000fe200078e0007 */
[----:B------:R-:W-:-:S02]  /*24000*/  MOV R3, 0x181f ;  /* 0x0000181f00037802 */ /* 0x000fc40000000f00 */
[----:B------:R-:W-:Y:S02]  /*24010*/  MOV R2, 0x24030 ;  /* 0x0002403000027802 */ /* 0x000fe40000000f00 */
[----:B------:R-:W-:Y:S05]  /*24020*/  CALL.REL.NOINC `($__internal_65_$__cuda_sm70_shflsync_idx_p) ;  /* 0x00000b7000007944 */ /* 0x000fea0003c00000 */
[----:B------:R-:W-:Y:S05]  /*24030*/  BRA `(.L_x_4075) ;  /* 0xffffa83000007947 */ /* 0x000fea000383ffff */
.L_x_3989:
[----:B------:R-:W-:Y:S01]  /*24040*/  IMAD.MOV.U32 R203, RZ, RZ, R5 ;  /* 0x000000ffffcb7224 */ /* 0x000fe200078e0005 */
[----:B------:R-:W-:Y:S01]  /*24050*/  MOV R0, RZ ;  /* 0x000000ff00007202 */ /* 0x000fe20000000f00 */
[----:B------:R-:W-:Y:S01]  /*24060*/  IMAD.MOV.U32 R3, RZ, RZ, 0x1c1f ;  /* 0x00001c1fff037424 */ /* 0x000fe200078e00ff */
[----:B------:R-:W-:Y:S02]  /*24070*/  MOV R2, 0x24090 ;  /* 0x0002409000027802 */ /* 0x000fe40000000f00 */
[----:B--2---:R-:W-:Y:S05]  /*24080*/  CALL.REL.NOINC `($__internal_65_$__cuda_sm70_shflsync_idx_p) ;  /* 0x00000b1000007944 */ /* 0x004fea0003c00000 */
[----:B------:R-:W-:Y:S01]  /*24090*/  MOV R4, R0 ;  /* 0x0000000000047202 */ /* 0x000fe20000000f00 */
[----:B------:R-:W-:Y:S05]  /*240a0*/  BRA `(.L_x_4076) ;  /* 0xffffaaf000007947 */ /* 0x000fea000383ffff */
.L_x_3990:
[----:B------:R-:W-:Y:S01]  /*240b0*/  IMAD.MOV.U32 R203, RZ, RZ, R12 ;  /* 0x000000ffffcb7224 */ /* 0x000fe200078e000c */
[----:B------:R-:W-:Y:S01]  /*240c0*/  MOV R0, RZ ;  /* 0x000000ff00007202 */ /* 0x000fe20000000f00 */
[----:B------:R-:W-:Y:S01]  /*240d0*/  IMAD.MOV.U32 R3, RZ, RZ, 0x1c1f ;  /* 0x00001c1fff037424 */ /* 0x000fe200078e00ff */
[----:B------:R-:W-:Y:S02]  /*240e0*/  MOV R2, 0x24100 ;  /* 0x0002410000027802 */ /* 0x000fe40000000f00 */
[----:B-123--:R-:W-:Y:S05]  /*240f0*/  CALL.REL.NOINC `($__internal_65_$__cuda_sm70_shflsync_idx_p) ;  /* 0x00000aa000007944 */ /* 0x00efea0003c00000 */
[----:B------:R-:W-:Y:S05]  /*24100*/  BRA `(.L_x_4077) ;  /* 0xffffaab000007947 */ /* 0x000fea000383ffff */
.L_x_3993:
[----:B------:R-:W-:Y:S01]  /*24110*/  IMAD.MOV.U32 R203, RZ, RZ, R5 ;  /* 0x000000ffffcb7224 */ /* 0x000fe200078e0005 */
[----:B-1----:R-:W-:Y:S01]  /*24120*/  MOV R0, 0x1 ;  /* 0x0000000100007802 */ /* 0x002fe20000000f00 */
[----:B---3--:R-:W-:Y:S01]  /*24130*/  IMAD.MOV.U32 R3, RZ, RZ, 0x1c1f ;  /* 0x00001c1fff037424 */ /* 0x008fe200078e00ff */
[----:B------:R-:W-:-:S02]  /*24140*/  MOV R2, 0x24160 ;  /* 0x0002416000027802 */ /* 0x000fc40000000f00 */
[----:B--2-4-:R-:W-:Y:S05]  /*24150*/  CALL.REL.NOINC `($__internal_65_$__cuda_sm70_shflsync_idx_p) ;  /* 0x00000a4000007944 */ /* 0x014fea0003c00000 */
[----:B------:R-:W-:Y:S01]  /*24160*/  IMAD.MOV.U32 R4, RZ, RZ, R0 ;  /* 0x000000ffff047224 */ /* 0x000fe200078e0000 */
[----:B------:R-:W-:Y:S01]  /*24170*/  MOV R0, 0x1 ;  /* 0x0000000100007802 */ /* 0x000fe20000000f00 */
[----:B------:R-:W-:Y:S01]  /*24180*/  IMAD.MOV.U32 R203, RZ, RZ, R12 ;  /* 0x000000ffffcb7224 */ /* 0x000fe200078e000c */
[----:B------:R-:W-:-:S02]  /*24190*/  MOV R3, 0x1c1f ;  /* 0x00001c1f00037802 */ /* 0x000fc40000000f00 */
[----:B------:R-:W-:Y:S02]  /*241a0*/  MOV R2, 0x241c0 ;  /* 0x000241c000027802 */ /* 0x000fe40000000f00 */
[----:B------:R-:W-:Y:S05]  /*241b0*/  CALL.REL.NOINC `($__internal_65_$__cuda_sm70_shflsync_idx_p) ;  /* 0x000009e000007944 */ /* 0x000fea0003c00000 */
[----:B------:R-:W-:Y:S05]  /*241c0*/  BRA `(.L_x_4078) ;  /* 0xffffb4b000007947 */ /* 0x000fea000383ffff */
.L_x_3997:
[----:B------:R-:W-:Y:S01]  /*241d0*/  IMAD.MOV.U32 R203, RZ, RZ, R6 ;  /* 0x000000ffffcb7224 */ /* 0x000fe200078e0006 */
[----:B------:R-:W-:Y:S01]  /*241e0*/  MOV R0, RZ ;  /* 0x000000ff00007202 */ /* 0x000fe20000000f00 */
[----:B------:R-:W-:Y:S01]  /*241f0*/  IMAD.MOV.U32 R3, RZ, RZ, 0x181f ;  /* 0x0000181fff037424 */ /* 0x000fe200078e00ff */
[----:B------:R-:W-:Y:S02]  /*24200*/  MOV R2, 0x24220 ;  /* 0x0002422000027802 */ /* 0x000fe40000000f00 */
[----:B------:R-:W-:Y:S05]  /*24210*/  CALL.REL.NOINC `($__internal_65_$__cuda_sm70_shflsync_idx_p) ;  /* 0x0000098000007944 */ /* 0x000fea0003c00000 */
[----:B------:R-:W-:Y:S01]  /*24220*/  MOV R8, R0 ;  /* 0x0000000000087202 */ /* 0x000fe20000000f00 */
[----:B------:R-:W-:Y:S05]  /*24230*/  BRA `(.L_x_4079) ;  /* 0xffffc6a000007947 */ /* 0x000fea000383ffff */
.L_x_3998:
[----:B------:R-:W-:Y:S01]  /*24240*/  IMAD.MOV.U32 R203, RZ, RZ, R7 ;  /* 0x000000ffffcb7224 */ /* 0x000fe200078e0007 */
[----:B------:R-:W-:Y:S01]  /*24250*/  MOV R0, RZ ;  /* 0x000000ff00007202 */ /* 0x000fe20000000f00 */
[----:B------:R-:W-:Y:S01]  /*24260*/  IMAD.MOV.U32 R3, RZ, RZ, 0x181f ;  /* 0x0000181fff037424 */ /* 0x000fe200078e00ff */
[----:B------:R-:W-:Y:S02]  /*24270*/  MOV R2, 0x24290 ;  /* 0x0002429000027802 */ /* 0x000fe40000000f00 */
[----:B-12---:R-:W-:Y:S05]  /*24280*/  CALL.REL.NOINC `($__internal_65_$__cuda_sm70_shflsync_idx_p) ;  /* 0x0000091000007944 */ /* 0x006fea0003c00000 */
[----:B------:R-:W-:Y:S05]  /*24290*/  BRA `(.L_x_4080) ;  /* 0xffffc66000007947 */ /* 0x000fea000383ffff */
.L_x_4001:
[----:B------:R-:W-:Y:S01]  /*242a0*/  IMAD.MOV.U32 R203, RZ, RZ, R6 ;  /* 0x000000ffffcb7224 */ /* 0x000fe200078e0006 */
[----:B----4-:R-:W-:Y:S01]  /*242b0*/  MOV R0, 0x1 ;  /* 0x0000000100007802 */ /* 0x010fe20000000f00 */
[----:B--2---:R-:W-:Y:S01]  /*242c0*/  IMAD.MOV.U32 R3, RZ, RZ, 0x181f ;  /* 0x0000181fff037424 */ /* 0x004fe200078e00ff */
[----:B------:R-:W-:-:S02]  /*242d0*/  MOV R2, 0x242f0 ;  /* 0x000242f000027802 */ /* 0x000fc40000000f00 */
[----:B-1-3--:R-:W-:Y:S05]  /*242e0*/  CALL.REL.NOINC `($__internal_65_$__cuda_sm70_shflsync_idx_p) ;  /* 0x000008b000007944 */ /* 0x00afea0003c00000 */
[----:B------:R-:W-:Y:S01]  /*242f0*/  IMAD.MOV.U32 R8, RZ, RZ, R0 ;  /* 0x000000ffff087224 */ /* 0x000fe200078e0000 */
[----:B------:R-:W-:Y:S01]  /*24300*/  MOV R0, 0x1 ;  /* 0x0000000100007802 */ /* 0x000fe20000000f00 */
[----:B------:R-:W-:Y:S01]  /*24310*/  IMAD.MOV.U32 R203, RZ, RZ, R7 ;  /* 0x000000ffffcb7224 */ /* 0x000fe200078e0007 */
[----:B------:R-:W-:-:S02]  /*24320*/  MOV R3, 0x181f ;  /* 0x0000181f00037802 */ /* 0x000fc40000000f00 */
[----:B------:R-:W-:Y:S02]  /*24330*/  MOV R2, 0x24350 ;  /* 0x0002435000027802 */ /* 0x000fe40000000f00 */
[----:B------:R-:W-:Y:S05]  /*24340*/  CALL.REL.NOINC `($__internal_65_$__cuda_sm70_shflsync_idx_p) ;  /* 0x0000085000007944 */ /* 0x000fea0003c00000 */
[----:B------:R-:W-:Y:S05]  /*24350*/  BRA `(.L_x_4081) ;  /* 0xffffc6e000007947 */ /* 0x000fea000383ffff */
.L_x_4004:
[----:B------:R-:W-:Y:S01]  /*24360*/  IMAD.MOV.U32 R203, RZ, RZ, R6 ;  /* 0x000000ffffcb7224 */ /* 0x000fe200078e0006 */
[----:B----4-:R-:W-:Y:S01]  /*24370*/  MOV R0, 0x2 ;  /* 0x0000000200007802 */ /* 0x010fe20000000f00 */
[----:B-1----:R-:W-:Y:S01]  /*24380*/  IMAD.MOV.U32 R3, RZ, RZ, 0x181f ;  /* 0x0000181fff037424 */ /* 0x002fe200078e00ff */
[----:B------:R-:W-:Y:S02]  /*24390*/  MOV R2, 0x243b0 ;  /* 0x000243b000027802 */ /* 0x000fe40000000f00 */
[----:B--23--:R-:W-:Y:S05]  /*243a0*/  CALL.REL.NOINC `($__internal_65_$__cuda_sm70_shflsync_idx_p) ;  /* 0x000007f000007944 */ /* 0x00cfea0003c00000 */
[----:B------:R-:W-:Y:S01]  /*243b0*/  MOV R8, R0 ;  /* 0x0000000000087202 */ /* 0x000fe20000000f00 */
[----:B------:R-:W-:Y:S05]  /*243c0*/  BRA `(.L_x_4082) ;  /* 0xffffc7a000007947 */ /* 0x000fea000383ffff */
.L_x_4005:
[----:B------:R-:W-:Y:S01]  /*243d0*/  IMAD.MOV.U32 R203, RZ, RZ, R7 ;  /* 0x000000ffffcb7224 */ /* 0x000fe200078e0007 */
[----:B----4-:R-:W-:Y:S01]  /*243e0*/  MOV R0, 0x2 ;  /* 0x0000000200007802 */ /* 0x010fe20000000f00 */
[----:B------:R-:W-:Y:S01]  /*243f0*/  IMAD.MOV.U32 R3, RZ, RZ, 0x181f ;  /* 0x0000181fff037424 */ /* 0x000fe200078e00ff */
[----:B------:R-:W-:Y:S02]  /*24400*/  MOV R2, 0x24420 ;  /* 0x0002442000027802 */ /* 0x000fe40000000f00 */
[----:B-123--:R-:W-:Y:S05]  /*24410*/  CALL.REL.NOINC `($__internal_65_$__cuda_sm70_shflsync_idx_p) ;  /* 0x0000078000007944 */ /* 0x00efea0003c00000 */
[----:B------:R-:W-:Y:S05]  /*24420*/  BRA `(.L_x_4083) ;  /* 0xffffc76000007947 */ /* 0x000fea000383ffff */
.L_x_4008:
[----:B------:R-:W-:Y:S01]  /*24430*/  IMAD.MOV.U32 R203, RZ, RZ, R6 ;  /* 0x000000ffffcb7224 */ /* 0x000fe200078e0006 */
[----:B-1----:R-:W-:Y:S01]  /*24440*/  MOV R0, 0x3 ;  /* 0x0000000300007802 */ /* 0x002fe20000000f00 */
[----:B------:R-:W-:Y:S01]  /*24450*/  IMAD.MOV.U32 R3, RZ, RZ, 0x181f ;  /* 0x0000181fff037424 */ /* 0x000fe200078e00ff */
[----:B------:R-:W-:-:S02]  /*24460*/  MOV R2, 0x24480 ;  /* 0x0002448000027802 */ /* 0x000fc40000000f00 */
[----:B--234-:R-:W-:Y:S05]  /*24470*/  CALL.REL.NOINC `($__internal_65_$__cuda_sm70_shflsync_idx_p) ;  /* 0x0000072000007944 */ /* 0x01cfea0003c00000 */
[----:B------:R-:W-:Y:S01]  /*24480*/  IMAD.MOV.U32 R6, RZ, RZ, R0 ;  /* 0x000000ffff067224 */ /* 0x000fe200078e0000 */
[----:B------:R-:W-:Y:S01]  /*24490*/  MOV R0, 0x3 ;  /* 0x0000000300007802 */ /* 0x000fe20000000f00 */
[----:B------:R-:W-:Y:S01]  /*244a0*/  IMAD.MOV.U32 R203, RZ, RZ, R7 ;  /* 0x000000ffffcb7224 */ /* 0x000fe200078e0007 */
[----:B------:R-:W-:-:S02]  /*244b0*/  MOV R3, 0x181f ;  /* 0x0000181f00037802 */ /* 0x000fc40000000f00 */
[----:B------:R-:W-:Y:S02]  /*244c0*/  MOV R2, 0x244e0 ;  /* 0x000244e000027802 */ /* 0x000fe40000000f00 */
[----:B------:R-:W-:Y:S05]  /*244d0*/  CALL.REL.NOINC `($__internal_65_$__cuda_sm70_shflsync_idx_p) ;  /* 0x000006c000007944 */ /* 0x000fea0003c00000 */
[----:B------:R-:W-:Y:S01]  /*244e0*/  MOV R7, R0 ;  /* 0x0000000000077202 */ /* 0x000fe20000000f00 */
[----:B------:R-:W-:Y:S05]  /*244f0*/  BRA `(.L_x_4084) ;  /* 0xffffc7d000007947 */ /* 0x000fea000383ffff */
.L_x_4010:
[----:B------:R-:W-:Y:S01]  /*24500*/  IMAD.MOV.U32 R203, RZ, RZ, R86 ;  /* 0x000000ffffcb7224 */ /* 0x000fe200078e0056 */
[----:B------:R-:W-:Y:S01]  /*24510*/  MOV R0, RZ ;  /* 0x000000ff00007202 */ /* 0x000fe20000000f00 */
[----:B------:R-:W-:Y:S01]  /*24520*/  IMAD.MOV.U32 R3, RZ, RZ, 0x1f ;  /* 0x0000001fff037424 */ /* 0x000fe200078e00ff */
[----:B------:R-:W-:Y:S02]  /*24530*/  MOV R2, 0x24550 ;  /* 0x0002455000027802 */ /* 0x000fe40000000f00 */
[----:B-1-34-:R-:W-:Y:S05]  /*24540*/  CALL.REL.NOINC `($__internal_65_$__cuda_sm70_shflsync_idx_p) ;  /* 0x0000065000007944 */ /* 0x01afea0003c00000 */
[----:B------:R-:W-:Y:S01]  /*24550*/  MOV R9, R0 ;  /* 0x0000000000097202 */ /* 0x000fe20000000f00 */
[----:B------:R-:W-:Y:S05]  /*24560*/  BRA `(.L_x_4085) ;  /* 0xffffc93000007947 */ /* 0x000fea000383ffff */
.L_x_4011:
[----:B------:R-:W-:Y:S01]  /*24570*/  IMAD.MOV.U32 R203, RZ, RZ, R86 ;  /* 0x000000ffffcb7224 */ /* 0x000fe200078e0056 */
[----:B------:R-:W-:Y:S01]  /*24580*/  MOV R0, 0x1 ;  /* 0x0000000100007802 */ /* 0x000fe20000000f00 */
[----:B------:R-:W-:Y:S01]  /*24590*/  IMAD.MOV.U32 R3, RZ, RZ, 0x1f ;  /* 0x0000001fff037424 */ /* 0x000fe200078e00ff */
[----:B------:R-:W-:Y:S02]  /*245a0*/  MOV R2, 0x245c0 ;  /* 0x000245c000027802 */ /* 0x000fe40000000f00 */
[----:B-1234-:R-:W-:Y:S05]  /*245b0*/  CALL.REL.NOINC `($__internal_65_$__cuda_sm70_shflsync_idx_p) ;  /* 0x000005e000007944 */ /* 0x01efea0003c00000 */
[----:B------:R-:W-:Y:S01]  /*245c0*/  MOV R6, R0 ;  /* 0x0000000000067202 */ /* 0x000fe20000000f00 */
[----:B------:R-:W-:Y:S05]  /*245d0*/  BRA `(.L_x_4086) ;  /* 0xffffc8e000007947 */ /* 0x000fea000383ffff */
.L_x_4012:
[----:B------:R-:W-:Y:S02]  /*245e0*/  MOV R3, 0x1 ;  /* 0x0000000100037802 */ /* 0x000fe40000000f00 */
[----:B------:R-:W-:-:S02]  /*245f0*/  MOV R2, 0x24610 ;  /* 0x0002461000027802 */ /* 0x000fc40000000f00 */
[----:B--23--:R-:W-:Y:S05]  /*24600*/  CALL.REL.NOINC `($__internal_66_$__cuda_sm70_shflsync_up_p) ;  /* 0x000005e000007944 */ /* 0x00cfea0003c00000 */
[----:B------:R-:W-:Y:S05]  /*24610*/  BRA `(.L_x_4087) ;  /* 0xffffc9c000007947 */ /* 0x000fea000383ffff */
.L_x_4013:
[----:B------:R-:W-:Y:S02]  /*24620*/  MOV R3, 0x2 ;  /* 0x0000000200037802 */ /* 0x000fe40000000f00 */
[----:B------:R-:W-:-:S02]  /*24630*/  MOV R2, 0x24650 ;  /* 0x0002465000027802 */ /* 0x000fc40000000f00 */
[----:B--23--:R-:W-:Y:S05]  /*24640*/  CALL.REL.NOINC `($__internal_66_$__cuda_sm70_shflsync_up_p) ;  /* 0x000005a000007944 */ /* 0x00cfea0003c00000 */
[----:B------:R-:W-:Y:S02]  /*24650*/  SEL R3, R4, RZ, P1 ;  /* 0x000000ff04037207 */ /* 0x000fe40000800000 */
[----:B------:R-:W-:-:S03]  /*24660*/  MOV R2, 0x246a0 ;  /* 0x000246a000027802 */ /* 0x000fc60000000f00 */
[----:B------:R-:W-:Y:S02]  /*24670*/  IMAD.IADD R0, R0, 0x1, R3 ;  /* 0x0000000100007824 */ /* 0x000fe400078e0203 */
[----:B------:R-:W-:Y:S02]  /*24680*/  IMAD.MOV.U32 R3, RZ, RZ, 0x4 ;  /* 0x00000004ff037424 */ /* 0x000fe400078e00ff */
        /* <DEDUP_REMOVED lines=19> */
.L_x_4017:
[----:B------:R-:W-:Y:S02]  /*247c0*/  MOV R3, 0x1 ;  /* 0x0000000100037802 */ /* 0x000fe40000000f00 */
[----:B------:R-:W-:-:S02]  /*247d0*/  MOV R2, 0x247f0 ;  /* 0x000247f000027802 */ /* 0x000fc40000000f00 */
[----:B---3--:R-:W-:Y:S05]  /*247e0*/  CALL.REL.NOINC `($__internal_66_$__cuda_sm70_shflsync_up_p) ;  /* 0x0000040000007944 */ /* 0x008fea0003c00000 */
[----:B------:R-:W-:Y:S01]  /*247f0*/  MOV R2, R4 ;  /* 0x0000000400027202 */ /* 0x000fe20000000f00 */
[----:B------:R-:W-:Y:S05]  /*24800*/  BRA `(.L_x_4089) ;  /* 0xffffca3000007947 */ /* 0x000fea000383ffff */
.L_x_4018:
[----:B------:R-:W-:Y:S02]  /*24810*/  MOV R3, 0x2 ;  /* 0x0000000200037802 */ /* 0x000fe40000000f00 */
[----:B------:R-:W-:-:S02]  /*24820*/  MOV R2, 0x24840 ;  /* 0x0002484000027802 */ /* 0x000fc40000000f00 */
[----:B---3--:R-:W-:Y:S05]  /*24830*/  CALL.REL.NOINC `($__internal_66_$__cuda_sm70_shflsync_up_p) ;  /* 0x000003b000007944 */ /* 0x008fea0003c00000 */
        /* <DEDUP_REMOVED lines=23> */
.L_x_4020:
[----:B------:R-:W-:Y:S02]  /*249b0*/  SEL R0, RZ, 0x1, P0 ;  /* 0x00000001ff007807 */ /* 0x000fe40000000000 */
[----:B------:R-:W-:-:S02]  /*249c0*/  MOV R2, 0x249e0 ;  /* 0x000249e000027802 */ /* 0x000fc40000000f00 */
[----:B-1-3--:R-:W-:Y:S05]  /*249d0*/  CALL.REL.NOINC `($__internal_67_$__cuda_sm70_votesync_ballot) ;  /* 0x0000027000007944 */ /* 0x00afea0003c00000 */
[----:B------:R-:W-:Y:S01]  /*249e0*/  MOV R10, R0 ;  /* 0x00000000000a7202 */ /* 0x000fe20000000f00 */
[----:B------:R-:W-:Y:S05]  /*249f0*/  BRA `(.L_x_4091) ;  /* 0xffffc9d000007947 */ /* 0x000fea000383ffff */
.L_x_4021:
[----:B------:R-:W-:Y:S01]  /*24a00*/  IMAD.MOV.U32 R203, RZ, RZ, R7 ;  /* 0x000000ffffcb7224 */ /* 0x000fe200078e0007 */
[----:B------:R-:W-:Y:S01]  /*24a10*/  MOV R0, R6 ;  /* 0x0000000600007202 */ /* 0x000fe20000000f00 */
[----:B------:R-:W-:Y:S01]  /*24a20*/  IMAD.MOV.U32 R3, RZ, RZ, 0x1f ;  /* 0x0000001fff037424 */ /* 0x000fe200078e00ff */
[----:B------:R-:W-:-:S02]  /*24a30*/  MOV R2, 0x24a50 ;  /* 0x00024a5000027802 */ /* 0x000fc40000000f00 */
[----:B-1-3--:R-:W-:Y:S05]  /*24a40*/  CALL.REL.NOINC `($__internal_65_$__cuda_sm70_shflsync_idx_p) ;  /* 0x0000015000007944 */ /* 0x00afea0003c00000 */
[----:B------:R-:W-:Y:S01]  /*24a50*/  IMAD.MOV.U32 R7, RZ, RZ, R0 ;  /* 0x000000ffff077224 */ /* 0x000fe200078e0000 */
[----:B------:R-:W-:Y:S01]  /*24a60*/  MOV R0, R6 ;  /* 0x0000000600007202 */ /* 0x000fe20000000f00 */
[----:B------:R-:W-:Y:S01]  /*24a70*/  IMAD.MOV.U32 R203, RZ, RZ, R8 ;  /* 0x000000ffffcb7224 */ /* 0x000fe200078e0008 */
[----:B------:R-:W-:-:S02]  /*24a80*/  MOV R3, 0x1f ;  /* 0x0000001f00037802 */ /* 0x000fc40000000f00 */
[----:B------:R-:W-:Y:S02]  /*24a90*/  MOV R2, 0x24ab0 ;  /* 0x00024ab000027802 */ /* 0x000fe40000000f00 */
[----:B------:R-:W-:Y:S05]  /*24aa0*/  CALL.REL.NOINC `($__internal_65_$__cuda_sm70_shflsync_idx_p) ;  /* 0x000000f000007944 */ /* 0x000fea0003c00000 */
[----:B------:R-:W-:Y:S01]  /*24ab0*/  MOV R5, R0 ;  /* 0x0000000000057202 */ /* 0x000fe20000000f00 */
[----:B------:R-:W-:Y:S05]  /*24ac0*/  BRA `(.L_x_4092) ;  /* 0xffffc95000007947 */ /* 0x000fea000383ffff */
.L_x_4024:
[----:B------:R-:W-:Y:S01]  /*24ad0*/  IMAD.MOV.U32 R203, RZ, RZ, R4 ;  /* 0x000000ffffcb7224 */ /* 0x000fe200078e0004 */
[----:B------:R-:W-:Y:S01]  /*24ae0*/  MOV R0, R6 ;  /* 0x0000000600007202 */ /* 0x000fe20000000f00 */
[----:B------:R-:W-:Y:S01]  /*24af0*/  IMAD.MOV.U32 R3, RZ, RZ, 0x1f ;  /* 0x0000001fff037424 */ /* 0x000fe200078e00ff */
[----:B------:R-:W-:Y:S02]  /*24b00*/  MOV R2, 0x24b20 ;  /* 0x00024b2000027802 */ /* 0x000fe40000000f00 */
[----:B-1-34-:R-:W-:Y:S05]  /*24b10*/  CALL.REL.NOINC `($__internal_65_$__cuda_sm70_shflsync_idx_p) ;  /* 0x0000008000007944 */ /* 0x01afea0003c00000 */
[----:B------:R-:W-:Y:S01]  /*24b20*/  MOV R12, R0 ;  /* 0x00000000000c7202 */ /* 0x000fe20000000f00 */
[----:B------:R-:W-:Y:S05]  /*24b30*/  BRA `(.L_x_4023) ;  /* 0xffffc94000007947 */ /* 0x000fea000383ffff */
        .weak           $__internal_64_$__cuda_sm70_shflsync_bfly_p
        .type           $__internal_64_$__cuda_sm70_shflsync_bfly_p,@function
        .size           $__internal_64_$__cuda_sm70_shflsync_bfly_p,($__internal_65_$__cuda_sm70_shflsync_idx_p - $__internal_64_$__cuda_sm70_shflsync_bfly_p)
$__internal_64_$__cuda_sm70_shflsync_bfly_p:
[----:B------:R-:W-:Y:S02]  /*24b40*/  MOV R149, 0xffffffff ;  /* 0xffffffff00957802 */ /* 0x000fe40000000f00 */
[----:B------:R-:W-:Y:S02]  /*24b50*/  MOV R3, 0x1f ;  /* 0x0000001f00037802 */ /* 0x000fe40000000f00 */
[----:B------:R-:W-:Y:S04]  /*24b60*/  WARPSYNC R149 ;  /* 0x0000009500007348 */ /* 0x000fe80003800000 */
[----:B------:R1:W2:Y:S02]  /*24b70*/  SHFL.BFLY PT, R0, R100, R0, R3 ;  /* 0x0c00000064007389 */ /* 0x0002a400000e0003 */
[----:B-1----:R-:W-:-:S04]  /*24b80*/  MOV R3, 0x0 ;  /* 0x0000000000037802 */ /* 0x002fc80000000f00 */
[----:B--2---:R-:W-:Y:S05]  /*24b90*/  RET.REL.NODEC R2 `(_ZN7cutlass13device_kernelIN5flash19enable_sm80_to_sm89INS1_16FlashAttnFwdSm80INS1_25CollectiveMainloopFwdSm80ILi8ELi1ELb0EN4cute5tupleIJNS5_1CILi128EEENS7_ILi64EEENS7_ILi192EEEEEELi192ENS_6half_tEfNS_4arch4Sm80ELb0ELb1ELb0ELb1ELb1ELb1ELb1ELb1EEENS1_21CollectiveEpilogueFwdINS6_IJS8_SA_S9_EEENS6_IJNS7_ILi1EEESI_SI_EEESC_SE_Li256ELb1ELb1ELb1ELb0EEENS1_36VarlenDynamicPersistentTileSchedulerILi128ELi64ELi256ELi256ELb1ELb1ELb0ELb1ELb0ELb1EEEEEEEEEvNT_6ParamsE) ;  /* 0xfffdb46002007950 */ /* 0x004fea0003c3ffff */
        .weak           $__internal_65_$__cuda_sm70_shflsync_idx_p
        .type           $__internal_65_$__cuda_sm70_shflsync_idx_p,@function
        .size           $__internal_65_$__cuda_sm70_shflsync_idx_p,($__internal_66_$__cuda_sm70_shflsync_up_p - $__internal_65_$__cuda_sm70_shflsync_idx_p)
$__internal_65_$__cuda_sm70_shflsync_idx_p:
[----:B------:R-:W-:-:S04]  /*24ba0*/  MOV R204, 0xffffffff ;  /* 0xffffffff00cc7802 */ /* 0x000fc80000000f00 */
[----:B------:R-:W-:Y:S04]  /*24bb0*/  WARPSYNC R204 ;  /* 0x000000cc00007348 */ /* 0x000fe80003800000 */
[----:B------:R1:W2:Y:S02]  /*24bc0*/  SHFL.IDX PT, R0, R203, R0, R3 ;  /* 0x00000000cb007389 */ /* 0x0002a400000e0003 */
[----:B-1----:R-:W-:-:S04]  /*24bd0*/  MOV R3, 0x0 ;  /* 0x0000000000037802 */ /* 0x002fc80000000f00 */
[----:B--2---:R-:W-:Y:S05]  /*24be0*/  RET.REL.NODEC R2 `(_ZN7cutlass13device_kernelIN5flash19enable_sm80_to_sm89INS1_16FlashAttnFwdSm80INS1_25CollectiveMainloopFwdSm80ILi8ELi1ELb0EN4cute5tupleIJNS5_1CILi128EEENS7_ILi64EEENS7_ILi192EEEEEELi192ENS_6half_tEfNS_4arch4Sm80ELb0ELb1ELb0ELb1ELb1ELb1ELb1ELb1EEENS1_21CollectiveEpilogueFwdINS6_IJS8_SA_S9_EEENS6_IJNS7_ILi1EEESI_SI_EEESC_SE_Li256ELb1ELb1ELb1ELb0EEENS1_36VarlenDynamicPersistentTileSchedulerILi128ELi64ELi256ELi256ELb1ELb1ELb0ELb1ELb0ELb1EEEEEEEEEvNT_6ParamsE) ;  /* 0xfffdb41002007950 */ /* 0x004fea0003c3ffff */
        .weak           $__internal_66_$__cuda_sm70_shflsync_up_p
        .type           $__internal_66_$__cuda_sm70_shflsync_up_p,@function
        .size           $__internal_66_$__cuda_sm70_shflsync_up_p,($__internal_67_$__cuda_sm70_votesync_ballot - $__internal_66_$__cuda_sm70_shflsync_up_p)
$__internal_66_$__cuda_sm70_shflsync_up_p:
[----:B------:R-:W-:Y:S02]  /*24bf0*/  MOV R4, RZ ;  /* 0x000000ff00047202 */ /* 0x000fe40000000f00 */
[----:B------:R-:W-:-:S04]  /*24c00*/  MOV R10, 0xffffffff ;  /* 0xffffffff000a7802 */ /* 0x000fc80000000f00 */
[----:B------:R-:W-:Y:S04]  /*24c10*/  WARPSYNC R10 ;  /* 0x0000000a00007348 */ /* 0x000fe80003800000 */
[----:B------:R1:W2:Y:S02]  /*24c20*/  SHFL.UP PT, R4, R0, R3, R4 ;  /* 0x0400000300047389 */ /* 0x0002a400000e0004 */
[----:B-1----:R-:W-:-:S04]  /*24c30*/  MOV R3, 0x0 ;  /* 0x0000000000037802 */ /* 0x002fc80000000f00 */
[----:B--2---:R-:W-:Y:S05]  /*24c40*/  RET.REL.NODEC R2 `(_ZN7cutlass13device_kernelIN5flash19enable_sm80_to_sm89INS1_16FlashAttnFwdSm80INS1_25CollectiveMainloopFwdSm80ILi8ELi1ELb0EN4cute5tupleIJNS5_1CILi128EEENS7_ILi64EEENS7_ILi192EEEEEELi192ENS_6half_tEfNS_4arch4Sm80ELb0ELb1ELb0ELb1ELb1ELb1ELb1ELb1EEENS1_21CollectiveEpilogueFwdINS6_IJS8_SA_S9_EEENS6_IJNS7_ILi1EEESI_SI_EEESC_SE_Li256ELb1ELb1ELb1ELb0EEENS1_36VarlenDynamicPersistentTileSchedulerILi128ELi64ELi256ELi256ELb1ELb1ELb0ELb1ELb0ELb1EEEEEEEEEvNT_6ParamsE) ;  /* 0xfffdb3b002007950 */ /* 0x004fea0003c3ffff */
        .weak           $__internal_67_$__cuda_sm70_votesync_ballot
        .type           $__internal_67_$__cuda_sm70_votesync_ballot,@function
        .size           $__internal_67_$__cuda_sm70_votesync_ballot,(.L_x_6257 - $__internal_67_$__cuda_sm70_votesync_ballot)
$__internal_67_$__cuda_sm70_votesync_ballot:
[----:B------:R-:W-:Y:S01]  /*24c50*/  ISETP.NE.U32.AND P0, PT, R0, 0x1, PT ;  /* 0x000000010000780c */ /* 0x000fe20003f05070 */
[----:B------:R-:W-:-:S04]  /*24c60*/  IMAD.MOV.U32 R3, RZ, RZ, -0x1 ;  /* 0xffffffffff037424 */ /* 0x000fc800078e00ff */
[----:B------:R-:W-:Y:S08]  /*24c70*/  WARPSYNC R3 ;  /* 0x0000000300007348 */ /* 0x000ff00003800000 */
[----:B------:R-:W-:-:S04]  /*24c80*/  VOTE.ANY R0, PT, !P0 ;  /* 0x0000000000007806 */ /* 0x000fc800040e0100 */
[----:B------:R-:W-:Y:S01]  /*24c90*/  LOP3.LUT R0, R0, R3, RZ, 0xc0, !PT ;  /* 0x0000000300007212 */ /* 0x000fe200078ec0ff */
[----:B------:R-:W-:-:S04]  /*24ca0*/  IMAD.MOV.U32 R3, RZ, RZ, 0x0 ;  /* 0x00000000ff037424 */ /* 0x000fc800078e00ff */
[----:B------:R-:W-:Y:S05]  /*24cb0*/  RET.REL.NODEC R2 `(_ZN7cutlass13device_kernelIN5flash19enable_sm80_to_sm89INS1_16FlashAttnFwdSm80INS1_25CollectiveMainloopFwdSm80ILi8ELi1ELb0EN4cute5tupleIJNS5_1CILi128EEENS7_ILi64EEENS7_ILi192EEEEEELi192ENS_6half_tEfNS_4arch4Sm80ELb0ELb1ELb0ELb1ELb1ELb1ELb1ELb1EEENS1_21CollectiveEpilogueFwdINS6_IJS8_SA_S9_EEENS6_IJNS7_ILi1EEESI_SI_EEESC_SE_Li256ELb1ELb1ELb1ELb0EEENS1_36VarlenDynamicPersistentTileSchedulerILi128ELi64ELi256ELi256ELb1ELb1ELb0ELb1ELb0ELb1EEEEEEEEEvNT_6ParamsE) ;  /* 0xfffdb34002007950 */ /* 0x000fea0003c3ffff */
.L_x_4093:
        /* <DEDUP_REMOVED lines=12> */
.L_x_6257:


//--------------------- .text._ZN7cutlass13device_kernelIN5flash19enable_sm80_to_sm89INS1_16FlashAttnFwdSm80INS1_25CollectiveMainloopFwdSm80ILi8ELi1ELb0EN4cute5tupleIJNS5_1CILi128EEENS7_ILi64EEENS7_ILi192EEEEEELi192ENS_6half_tEfNS_4arch4Sm80ELb1ELb0ELb0ELb0ELb1ELb0ELb1ELb1EEENS1_21CollectiveEpilogueFwdINS6_IJS8_SA_S9_EEENS6_IJNS7_ILi1EEESI_SI_EEESC_SE_Li256ELb0ELb1ELb1ELb0EEENS1_30DynamicPersistentTileSchedulerILi256ELi256ELb1ELb1ELb0EEEEEEEEEvNT_6ParamsE --------------------------
	.section	.text._ZN7cutlass13device_kernelIN5flash19enable_sm80_to_sm89INS1_16FlashAttnFwdSm80INS1_25CollectiveMainloopFwdSm80ILi8ELi1ELb0EN4cute5tupleIJNS5_1CILi128EEENS7_ILi64EEENS7_ILi192EEEEEELi192ENS_6half_tEfNS_4arch4Sm80ELb1ELb0ELb0ELb0ELb1ELb0ELb1ELb1EEENS1_21CollectiveEpilogueFwdINS6_IJS8_SA_S9_EEENS6_IJNS7_ILi1EEESI_SI_EEESC_SE_Li256ELb0ELb1ELb1ELb0EEENS1_30DynamicPersistentTileSchedulerILi256ELi256ELb1ELb1ELb0EEEEEEEEEvNT_6ParamsE,"ax",@progbits
	.sectioninfo	@"SHI_REGISTERS=255"
	.align	128
.text._ZN7cutlass13device_kernelIN5flash19enable_sm80_to_sm89INS1_16FlashAttnFwdSm80INS1_25CollectiveMainloopFwdSm80ILi8ELi1ELb0EN4cute5tupleIJNS5_1CILi128EEENS7_ILi64EEENS7_ILi192EEEEEELi192ENS_6half_tEfNS_4arch4Sm80ELb1ELb0ELb0ELb0ELb1ELb0ELb1ELb1EEENS1_21CollectiveEpilogueFwdINS6_IJS8_SA_S9_EEENS6_IJNS7_ILi1EEESI_SI_EEESC_SE_Li256ELb0ELb1ELb1ELb0EEENS1_30DynamicPersistentTileSchedulerILi256ELi256ELb1ELb1ELb0EEEEEEEEEvNT_6ParamsE:
        .type           _ZN7cutlass13device_kernelIN5flash19enable_sm80_to_sm89INS1_16FlashAttnFwdSm80INS1_25CollectiveMainloopFwdSm80ILi8ELi1ELb0EN4cute5tupleIJNS5_1CILi128EEENS7_ILi64EEENS7_ILi192EEEEEELi192ENS_6half_tEfNS_4arch4Sm80ELb1ELb0ELb0ELb0ELb1ELb0ELb1ELb1EEENS1_21CollectiveEpilogueFwdINS6_IJS8_SA_S9_EEENS6_IJNS7_ILi1EEESI_SI_EEESC_SE_Li256ELb0ELb1ELb1ELb0EEENS1_30DynamicPersistentTileSchedulerILi256ELi256ELb1ELb1ELb0EEEEEEEEEvNT_6ParamsE,@function
        .size           _ZN7cutlass13device_kernelIN5flash19enable_sm80_to_sm89INS1_16FlashAttnFwdSm80INS1_25CollectiveMainloopFwdSm80ILi8ELi1ELb0EN4cute5tupleIJNS5_1CILi128EEENS7_ILi64EEENS7_ILi192EEEEEELi192ENS_6half_tEfNS_4arch4Sm80ELb1ELb0ELb0ELb0ELb1ELb0ELb1ELb1EEENS1_21CollectiveEpilogueFwdINS6_IJS8_SA_S9_EEENS6_IJNS7_ILi1EEESI_SI_EEESC_SE_Li256ELb0ELb1ELb1ELb0EEENS1_30DynamicPersistentTileSchedulerILi256ELi256ELb1ELb1ELb0EEEEEEEEEvNT_6ParamsE,(.L_x_6262 - _ZN7cutlass13device_kernelIN5flash19enable_sm80_to_sm89INS1_16FlashAttnFwdSm80INS1_25CollectiveMainloopFwdSm80ILi8ELi1ELb0EN4cute5tupleIJNS5_1CILi128EEENS7_ILi64EEENS7_ILi192EEEEEELi192ENS_6half_tEfNS_4arch4Sm80ELb1ELb0ELb0ELb0ELb1ELb0ELb1ELb1EEENS1_21CollectiveEpilogueFwdINS6_IJS8_SA_S9_EEENS6_IJNS7_ILi1EEESI_SI_EEESC_SE_Li256ELb0ELb1ELb1ELb0EEENS1_30DynamicPersistentTileSchedulerILi256ELi256ELb1ELb1ELb0EEEEEEEEEvNT_6ParamsE)
        .other          _ZN7cutlass13device_kernelIN5flash19enable_sm80_to_sm89INS1_16FlashAttnFwdSm80INS1_25CollectiveMainloopFwdSm80ILi8ELi1ELb0EN4cute5tupleIJNS5_1CILi128EEENS7_ILi64EEENS7_ILi192EEEEEELi192ENS_6half_tEfNS_4arch4Sm80ELb1ELb0ELb0ELb0ELb1ELb0ELb1ELb1EEENS1_21CollectiveEpilogueFwdINS6_IJS8_SA_S9_EEENS6_IJNS7_ILi1EEESI_SI_EEESC_SE_Li256ELb0ELb1ELb1ELb0EEENS1_30DynamicPersistentTileSchedulerILi256ELi256ELb1ELb1ELb0EEEEEEEEEvNT_6ParamsE,@"STO_CUDA_ENTRY STV_DEFAULT"
_ZN7cutlass13device_kernelIN5flash19enable_sm80_to_sm89INS1_16FlashAttnFwdSm80INS1_25CollectiveMainloopFwdSm80ILi8ELi1ELb0EN4cute5tupleIJNS5_1CILi128EEENS7_ILi64EEENS7_ILi192EEEEEELi192ENS_6half_tEfNS_4arch4Sm80ELb1ELb0ELb0ELb0ELb1ELb0ELb1ELb1EEENS1_21CollectiveEpilogueFwdINS6_IJS8_SA_S9_EEENS6_IJNS7_ILi1EEESI_SI_EEESC_SE_Li256ELb0ELb1ELb1ELb0EEENS1_30DynamicPersistentTileSchedulerILi256ELi256ELb1ELb1ELb0EEEEEEEEEvNT_6ParamsE:
        /* <DEDUP_REMOVED lines=79> */
[C---:B------:R-:W-:Y:S02]  /*04f0*/  IADD3 R208, R196.reuse, 0x40, RZ ;  /* 0x00000040c4d07810 */ /* 0x040fe40007ffe0ff */
        /* <DEDUP_REMOVED lines=15> */
[----:B------:R-:W-:Y:S02]  /*05f0*/  IADD3 R2, R225, 0x30, RZ ;  /* 0x00000030e1027810 */ /* 0x000fe40007ffe0ff */
[----:B------:R-:W-:Y:S02]  /*0600*/  LEA R167, R167, 0xc100, 0x1 ;  /* 0x0000c100a7a77811 */ /* 0x000fe400078e08ff */
[C---:B------:R-:W-:Y:S02]  /*0610*/  IADD3 R252, R225.reuse, 0x40, RZ ;  /* 0x00000040e1fc7810 */ /* 0x040fe40007ffe0ff */
[----:B------:R-:W-:Y:S01]  /*0620*/  IADD3 R251, R225, 0x48, RZ ;  /* 0x00000048e1fb7810 */ /* 0x000fe20007ffe0ff */
[----:B------:R-:W-:Y:S01]  /*0630*/  IMAD.IADD R168, R167, 0x1, R164 ;  /* 0x00000001a7a87824 */ /* 0x000fe200078e02a4 */
[----:B------:R-:W-:Y:S02]  /*0640*/  SHF.R.S32.HI R9, RZ, 0x1f, R7 ;  /* 0x0000001fff097819 */ /* 0x000fe40000011407 */
[----:B------:R-:W-:-:S02]  /*0650*/  LEA R163, R163, 0x100, 0x1 ;  /* 0x00000100a3a37811 */ /* 0x000fc400078e08ff */
[C---:B------:R-:W-:Y:S02]  /*0660*/  IADD3 R249, R225.reuse, 0x58, RZ ;  /* 0x00000058e1f97810 */ /* 0x040fe40007ffe0ff */
[C---:B------:R-:W-:Y:S01]  /*0670*/  IADD3 R248, R225.reuse, 0x60, RZ ;  /* 0x00000060e1f87810 */ /* 0x040fe20007ffe0ff */
[----:B------:R-:W-:Y:S01]  /*0680*/  IMAD.IADD R164, R164, 0x1, R163 ;  /* 0x00000001a4a47824 */ /* 0x000fe200078e02a3 */
[C---:B-1----:R-:W-:Y:S02]  /*0690*/  IADD3 R0, R225.reuse, 0x38, RZ ;  /* 0x00000038e1007810 */ /* 0x042fe40007ffe0ff */
[----:B------:R-:W-:Y:S02]  /*06a0*/  SHF.R.S32.HI R8, RZ, 0x1f, R6 ;  /* 0x0000001fff087819 */ /* 0x000fe40000011406 */
[----:B------:R-:W-:Y:S02]  /*06b0*/  SHF.R.S32.HI R7, RZ, 0x1f, R5 ;  /* 0x0000001fff077819 */ /* 0x000fe40000011405 */
[----:B------:R-:W-:-:S02]  /*06c0*/  IADD3 R250, R225, 0x50, RZ ;  /* 0x00000050e1fa7810 */ /* 0x000fc40007ffe0ff */
[C---:B------:R-:W-:Y:S02]  /*06d0*/  IADD3 R246, R225.reuse, 0x70, RZ ;  /* 0x00000070e1f67810 */ /* 0x040fe40007ffe0ff */
[----:B------:R-:W-:Y:S02]  /*06e0*/  IADD3 R245, R225, 0x78, RZ ;  /* 0x00000078e1f57810 */ /* 0x000fe40007ffe0ff */
[----:B------:R-:W-:Y:S02]  /*06f0*/  SHF.R.S32.HI R6, RZ, 0x1f, R4 ;  /* 0x0000001fff067819 */ /* 0x000fe40000011404 */
[----:B------:R-:W-:Y:S02]  /*0700*/  SHF.R.S32.HI R5, RZ, 0x1f, R3 ;  /* 0x0000001fff057819 */ /* 0x000fe40000011403 */
[----:B------:R-:W-:Y:S02]  /*0710*/  SEL R165, R165, 0xffffffc0, !P2 ;  /* 0xffffffc0a5a57807 */ /* 0x000fe40005000000 */
[----:B------:R-:W-:-:S02]  /*0720*/  IADD3 R247, R225, 0x68, RZ ;  /* 0x00000068e1f77810 */ /* 0x000fc40007ffe0ff */
[----:B------:R-:W-:Y:S01]  /*0730*/  IADD3 R243, R225, 0x88, RZ ;  /* 0x00000088e1f37810 */ /* 0x000fe20007ffe0ff */
        /* <DEDUP_REMOVED lines=30> */
.L_x_4151:
        /* <DEDUP_REMOVED lines=18> */
.L_x_4095:
[----:B------:R-:W-:-:S04]  /*0a40*/  MOV R2, c[0x0][0x554] ;  /* 0x0001550000027a02 */ /* 0x000fc80000000f00 */
[----:B------:R-:W-:Y:S02]  /*0a50*/  ISETP.NE.AND P0, PT, R2, 0x1, PT ;  /* 0x000000010200780c */ /* 0x000fe40003f05270 */
[----:B------:R-:W-:-:S11]  /*0a60*/  MOV R2, R0 ;  /* 0x0000000000027202 */ /* 0x000fd60000000f00 */
[----:B------:R-:W-:-:S05]  /*0a70*/  @P0 IMAD.HI.U32 R4, R0, c[0x0][0x558], RZ ;  /* 0x0001560000040a27 */ /* 0x000fca00078e00ff */
[----:B------:R-:W-:-:S05]  /*0a80*/  @P0 SHF.R.U32.HI R2, RZ, c[0x0][0x55c], R4 ;  /* 0x00015700ff020a19 */ /* 0x000fca0000011604 */
[----:B------:R-:W-:Y:S02]  /*0a90*/  IMAD R4, R2, c[0x0][0x554], RZ ;  /* 0x0001550002047a24 */ /* 0x000fe400078e02ff */
.L_x_4096:
[----:B------:R-:W-:Y:S05]  /*0aa0*/  BSYNC B0 ;  /* 0x0000000000007941 */ /* 0x000fea0003800000 */
.L_x_4094:
        /* <DEDUP_REMOVED lines=10> */
[----:B------:R-:W-:Y:S01]  /*0b50*/  @P1 SHF.R.U32.HI R226, RZ, c[0x0][0x550], R0 ;  /* 0x00015400ffe21a19 */ /* 0x000fe20000011600 */
[----:B------:R-:W-:-:S04]  /*0b60*/  IMAD.MOV.U32 R0, RZ, RZ, c[0x0][0x53c] ;  /* 0x00014f00ff007624 */ /* 0x000fc800078e00ff */
[----:B------:R-:W-:-:S05]  /*0b70*/  @P0 IMAD.WIDE R4, R226, R4, c[0x0][0x370] ;  /* 0x0000dc00e2040625 */ /* 0x000fca00078e0204 */
[----:B------:R1:W5:Y:S01]  /*0b80*/  @P0 LDG.E R215, [R4.64] ;  /* 0x0000000604d70981 */ /* 0x000362000c1e1900 */
[----:B------:R-:W-:Y:S01]  /*0b90*/  ISETP.NE.AND P0, PT, R0, 0x1, PT ;  /* 0x000000010000780c */ /* 0x000fe20003f05270 */
[----:B------:R-:W-:Y:S01]  /*0ba0*/  IMAD.MOV.U32 R228, RZ, RZ, R2 ;  /* 0x000000ffffe47224 */ /* 0x000fe200078e0002 */
[----:B------:R-:W-:Y:S01]  /*0bb0*/  LOP3.LUT R0, R2, 0x1ffffff, RZ, 0x3c, !PT ;  /* 0x01ffffff02007812 */ /* 0x000fe200078e3cff */
[----:B------:R-:W-:Y:S03]  /*0bc0*/  BSSY B0, `(.L_x_4097) ;  /* 0x000003d000007945 */ /* 0x000fe60003800000 */
[----:B------:R-:W-:-:S07]  /*0bd0*/  IADD3 R0, R0, c[0x0][0x53c], RZ ;  /* 0x00014f0000007a10 */ /* 0x000fce0007ffe0ff */
[----:B------:R-:W-:Y:S01]  /*0be0*/  @P0 IMAD.HI.U32 R3, R2, c[0x0][0x540], RZ ;  /* 0x0001500002030a27 */ /* 0x000fe200078e00ff */
[----:B------:R-:W-:-:S04]  /*0bf0*/  MOV R2, c[0x0][0x2c4] ;  /* 0x0000b10000027a02 */ /* 0x000fc80000000f00 */
[----:B------:R-:W-:Y:S02]  /*0c00*/  @P0 SHF.R.U32.HI R228, RZ, c[0x0][0x544], R3 ;  /* 0x00015100ffe40a19 */ /* 0x000fe40000011603 */
[----:B------:R-:W-:Y:S01]  /*0c10*/  ISETP.NE.AND P4, PT, R2, 0x1, PT ;  /* 0x000000010200780c */ /* 0x000fe20003f85270 */
[----:B------:R-:W-:Y:S02]  /*0c20*/  IMAD.MOV.U32 R2, RZ, RZ, c[0x0][0x2ac] ;  /* 0x0000ab00ff027624 */ /* 0x000fe400078e00ff */
[----:B------:R-:W-:Y:S02]  /*0c30*/  IMAD R0, R228, c[0x0][0x53c], R0 ;  /* 0x00014f00e4007a24 */ /* 0x000fe400078e0200 */
[----:B-1----:R-:W-:Y:S02]  /*0c40*/  IMAD.MOV.U32 R4, RZ, RZ, 0x40 ;  /* 0x00000040ff047424 */ /* 0x002fe400078e00ff */
[----:B------:R-:W-:Y:S02]  /*0c50*/  IMAD.SHL.U32 R229, R0, 0x80, RZ ;  /* 0x0000008000e57824 */ /* 0x000fe400078e00ff */
[----:B------:R-:W-:Y:S01]  /*0c60*/  IMAD R7, R2, c[0x0][0x1d0], RZ ;  /* 0x0000740002077a24 */ /* 0x000fe200078e02ff */
[----:B------:R-:W-:-:S02]  /*0c70*/  IADD3 R4, R4, -c[0x0][0x168], RZ ;  /* 0x80005a0004047a10 */ /* 0x000fc40007ffe0ff */
[----:B------:R-:W-:-:S03]  /*0c80*/  IADD3 R0, R229, 0x7f, RZ ;  /* 0x0000007fe5007810 */ /* 0x000fc60007ffe0ff */
[----:B------:R-:W-:Y:S01]  /*0c90*/  IMAD R2, R2, c[0x0][0x1d0], R4 ;  /* 0x0000740002027a24 */ /* 0x000fe200078e0204 */
[----:B------:R-:W-:Y:S01]  /*0ca0*/  IADD3 R4, R7, 0x3f, RZ ;  /* 0x0000003f07047810 */ /* 0x000fe20007ffe0ff */
        /* <DEDUP_REMOVED lines=8> */
[----:B------:R-:W-:Y:S01]  /*0d30*/  SHF.R.S32.HI R2, RZ, 0x6, R3 ;  /* 0x00000006ff027819 */ /* 0x000fe20000011403 */
[----:B------:R-:W-:-:S03]  /*0d40*/  IMAD.MOV.U32 R3, RZ, RZ, RZ ;  /* 0x000000ffff037224 */ /* 0x000fc600078e00ff */
[----:B------:R-:W-:Y:S01]  /*0d50*/  IMNMX R7, R0, R2, PT ;  /* 0x0000000200077217 */ /* 0x000fe20003800200 */
[----:B------:R-:W-:-:S03]  /*0d60*/  IMAD.MOV R0, RZ, RZ, -R226 ;  /* 0x000000ffff007224 */ /* 0x000fc600078e0ae2 */
        /* <DEDUP_REMOVED lines=34> */
.L_x_4098:
[----:B------:R-:W-:Y:S05]  /*0f90*/  BSYNC B0 ;  /* 0x0000000000007941 */ /* 0x000fea0003800000 */
.L_x_4097:
        /* <DEDUP_REMOVED lines=98> */
.L_x_4152:
[----:B------:R-:W-:Y:S05]  /*15c0*/  BRA.DIV ~URZ, `(.L_x_4101) ;  /* 0x0000b8427f007947 */ /* 0x000fea000b800000 */
[----:B------:R3:W4:Y:S02]  /*15d0*/  SHFL.IDX PT, R0, R11, RZ, 0x181f ;  /* 0x00181fff0b007589 */ /* 0x00072400000e0000 */
.L_x_4153:
        /* <DEDUP_REMOVED lines=21> */
.L_x_4103:
[----:B------:R-:W-:Y:S05]  /*1730*/  BSYNC B0 ;  /* 0x0000000000007941 */ /* 0x000fea0003800000 */
.L_x_4102:
[----:B------:R-:W-:Y:S05]  /*1740*/  BRA.DIV ~URZ, `(.L_x_4104) ;  /* 0x0000b7227f007947 */ /* 0x000fea000b800000 */
[----:B--2---:R2:W1:Y:S04]  /*1750*/  SHFL.IDX PT, R8, R9, 0x1, 0x181f ;  /* 0x00381f0009087f89 */ /* 0x00446800000e0000 */
[----:B----4-:R2:W4:Y:S02]  /*1760*/  SHFL.IDX PT, R0, R11, 0x1, 0x181f ;  /* 0x00381f000b007f89 */ /* 0x01052400000e0000 */
.L_x_4154:
        /* <DEDUP_REMOVED lines=19> */
.L_x_4106:
[----:B------:R-:W-:Y:S05]  /*18a0*/  BSYNC B0 ;  /* 0x0000000000007941 */ /* 0x000fea0003800000 */
.L_x_4105:
[----:B------:R-:W-:Y:S05]  /*18b0*/  BRA.DIV ~URZ, `(.L_x_4107) ;  /* 0x0000b6727f007947 */ /* 0x000fea000b800000 */
[----:B-1----:R1:W2:Y:S02]  /*18c0*/  SHFL.IDX PT, R8, R9, 0x2, 0x181f ;  /* 0x00581f0009087f89 */ /* 0x0022a400000e0000 */
.L_x_4155:
[----:B------:R-:W-:Y:S05]  /*18d0*/  BRA.DIV ~URZ, `(.L_x_4108) ;  /* 0x0000b6c27f007947 */ /* 0x000fea000b800000 */
[----:B----4-:R4:W1:Y:S02]  /*18e0*/  SHFL.IDX PT, R0, R11, 0x2, 0x181f ;  /* 0x00581f000b007f89 */ /* 0x01086400000e0000 */
.L_x_4156:
        /* <DEDUP_REMOVED lines=19> */
.L_x_4110:
[----:B------:R-:W-:Y:S05]  /*1a20*/  BSYNC B0 ;  /* 0x0000000000007941 */ /* 0x000fea0003800000 */
.L_x_4109:
[----:B------:R-:W-:Y:S05]  /*1a30*/  BRA.DIV ~URZ, `(.L_x_4111) ;  /* 0x0000b5c27f007947 */ /* 0x000fea000b800000 */
[----:B--2---:R2:W3:Y:S04]  /*1a40*/  SHFL.IDX PT, R8, R9, 0x3, 0x181f ;  /* 0x00781f0009087f89 */ /* 0x0044e800000e0000 */
[----:B-1----:R2:W1:Y:S02]  /*1a50*/  SHFL.IDX PT, R0, R11, 0x3, 0x181f ;  /* 0x00781f000b007f89 */ /* 0x00246400000e0000 */
.L_x_4157:
        /* <DEDUP_REMOVED lines=44> */
[----:B------:R-:W-:Y:S01]  /*1d20*/  SHF.L.U64.HI R101, R196, 0x1, R22 ;  /* 0x00000001c4657819 */ /* 0x000fe20000010216 */
[----:B------:R-:W-:Y:S01]  /*1d30*/  IMAD.WIDE.U32 R216, R227, c[0x0][0x1e8], RZ ;  /* 0x00007a00e3d87a25 */ /* 0x000fe200078e00ff */
[----:B------:R-:W-:Y:S01]  /*1d40*/  IADD3 R171, R160, 0x20, RZ ;  /* 0x00000020a0ab7810 */ /* 0x000fe20007ffe0ff */
[----:B------:R-:W-:Y:S01]  /*1d50*/  BSSY B0, `(.L_x_4112) ;  /* 0x0000166000007945 */ /* 0x000fe20003800000 */
[----:B------:R-:W-:Y:S01]  /*1d60*/  SHF.L.U64.HI R103, R208, 0x1, R21 ;  /* 0x00000001d0677819 */ /* 0x000fe20000010215 */
[----:B------:R-:W-:Y:S01]  /*1d70*/  IMAD R186, R0, c[0x0][0x2b8], R2 ;  /* 0x0000ae0000ba7a24 */ /* 0x000fe200078e0202 */
[----:B------:R-:W-:Y:S01]  /*1d80*/  SHF.L.U64.HI R102, R207, 0x1, R20 ;  /* 0x00000001cf667819 */ /* 0x000fe20000010214 */
[----:B------:R-:W-:Y:S02]  /*1d90*/  IMAD R105, R100, -0x40, R9 ;  /* 0xffffffc064697824 */ /* 0x000fe400078e0209 */
[----:B------:R-:W-:Y:S01]  /*1da0*/  IMAD.WIDE.U32 R2, R186, c[0x0][0x1e0], RZ ;  /* 0x00007800ba027a25 */ /* 0x000fe200078e00ff */
[----:B------:R-:W-:-:S03]  /*1db0*/  SHF.R.S32.HI R10, RZ, 0x1f, R186 ;  /* 0x0000001fff0a7819 */ /* 0x000fc600000114ba */
[----:B------:R-:W-:Y:S02]  /*1dc0*/  IMAD.IADD R9, R105, 0x1, -R214 ;  /* 0x0000000169097824 */ /* 0x000fe400078e0ad6 */
[----:B------:R-:W-:Y:S02]  /*1dd0*/  IMAD R0, R10, c[0x0][0x1e0], RZ ;  /* 0x000078000a007a24 */ /* 0x000fe400078e02ff */
[----:B------:R-:W-:Y:S01]  /*1de0*/  IMAD.WIDE.U32 R220, R227, c[0x0][0x210], RZ ;  /* 0x00008400e3dc7a25 */ /* 0x000fe200078e00ff */
[C---:B------:R-:W-:Y:S02]  /*1df0*/  ISETP.GE.AND P2, PT, R9.reuse, 0x1, PT ;  /* 0x000000010900780c */ /* 0x040fe40003f46270 */
[----:B------:R-:W-:Y:S01]  /*1e00*/  ISETP.GE.AND P6, PT, R9, 0x21, PT ;  /* 0x000000210900780c */ /* 0x000fe20003fc6270 */
[----:B------:R-:W-:Y:S02]  /*1e10*/  IMAD R0, R186, c[0x0][0x1e4], R0 ;  /* 0x00007900ba007a24 */ /* 0x000fe400078e0200 */
[----:B------:R-:W-:-:S02]  /*1e20*/  IMAD.SHL.U32 R106, R196, 0x2, RZ ;  /* 0x00000002c46a7824 */ /* 0x000fc400078e00ff */
[----:B------:R-:W-:Y:S02]  /*1e30*/  IMAD.IADD R3, R3, 0x1, R0 ;  /* 0x0000000103037824 */ /* 0x000fe400078e0200 */
[----:B------:R-:W-:Y:S02]  /*1e40*/  IMAD R0, R16, c[0x0][0x1e8], RZ ;  /* 0x00007a0010007a24 */ /* 0x000fe400078e02ff */
[----:B------:R-:W-:Y:S02]  /*1e50*/  IMAD.SHL.U32 R107, R208, 0x2, RZ ;  /* 0x00000002d06b7824 */ /* 0x000fe400078e00ff */
[----:B------:R-:W-:Y:S01]  /*1e60*/  IMAD R0, R227, c[0x0][0x1ec], R0 ;  /* 0x00007b00e3007a24 */ /* 0x000fe200078e0200 */
[----:B------:R-:W-:Y:S01]  /*1e70*/  @P2 ISETP.GE.AND P1, PT, R196, c[0x0][0x1d4], PT ;  /* 0x00007500c4002a0c */ /* 0x000fe20003f26270 */
[----:B------:R-:W-:Y:S01]  /*1e80*/  IMAD.SHL.U32 R108, R207, 0x2, RZ ;  /* 0x00000002cf6c7824 */ /* 0x000fe200078e00ff */
[----:B------:R-:W-:Y:S01]  /*1e90*/  @P2 ISETP.GE.AND P5, PT, R208, c[0x0][0x1d4], PT ;  /* 0x00007500d0002a0c */ /* 0x000fe20003fa6270 */
[----:B------:R-:W-:Y:S01]  /*1ea0*/  IMAD.IADD R222, R217, 0x1, R0 ;  /* 0x00000001d9de7824 */ /* 0x000fe200078e0200 */
[----:B--2-4-:R-:W-:Y:S01]  /*1eb0*/  SHF.R.S32.HI R11, RZ, 0x1f, R185 ;  /* 0x0000001fff0b7819 */ /* 0x014fe200000114b9 */
        /* <DEDUP_REMOVED lines=24> */
[----:B------:R-:W-:Y:S02]  /*2040*/  @P6 ISETP.GE.AND P2, PT, R196, c[0x0][0x1d4], PT ;  /* 0x00007500c4006a0c */ /* 0x000fe40003f46270 */
[----:B------:R-:W-:Y:S02]  /*2050*/  @P6 ISETP.GE.AND P1, PT, R208, c[0x0][0x1d4], PT ;  /* 0x00007500d0006a0c */ /* 0x000fe40003f26270 */
[----:B----4-:R-:W-:Y:S02]  /*2060*/  @P6 LEA.HI.X R7, R196, R8, R22, 0x1, P0 ;  /* 0x00000008c4076211 */ /* 0x010fe400000f0c16 */
[----:B------:R-:W-:-:S07]  /*2070*/  @P6 ISETP.GE.AND P0, PT, R207, c[0x0][0x1d4], PT ;  /* 0x00007500cf006a0c */ /* 0x000fce0003f06270 */
[----:B------:R2:W-:Y:S01]  /*2080*/  @P6 LDGSTS.E.BYPASS.LTC128B.128 [R184+0x7100], [R6.64], !P2 ;  /* 0x0710000006b86fae */ /* 0x0005e2000d101d46 */
[----:B-1----:R-:W-:-:S04]  /*2090*/  @P6 LEA R4, P5, R208, R3, 0x1 ;  /* 0x00000003d0046211 */ /* 0x002fc800078a08ff */
[----:B------:R-:W-:Y:S02]  /*20a0*/  @P6 LEA.HI.X R5, R208, R8, R21, 0x1, P5 ;  /* 0x00000008d0056211 */ /* 0x000fe400028f0c15 */
[----:B------:R-:W-:-:S03]  /*20b0*/  @P6 LEA R2, P5, R207, R3, 0x1 ;  /* 0x00000003cf026211 */ /* 0x000fc600078a08ff */
[----:B------:R2:W-:Y:S01]  /*20c0*/  @P6 LDGSTS.E.BYPASS.LTC128B.128 [R184+0x9100], [R4.64], !P1 ;  /* 0x0910000004b86fae */ /* 0x0005e2000c901d46 */
[----:B------:R-:W-:Y:S01]  /*20d0*/  @P6 LEA.HI.X R3, R207, R8, R20, 0x1, P5 ;  /* 0x00000008cf036211 */ /* 0x000fe200028f0c14 */
[----:B------:R-:W-:-:S04]  /*20e0*/  IMAD R8, R11, c[0x0][0x218], RZ ;  /* 0x000086000b087a24 */ /* 0x000fc800078e02ff */
[----:B------:R1:W-:Y:S01]  /*20f0*/  @P6 LDGSTS.E.BYPASS.LTC128B.128 [R184+0xb100], [R2.64], !P0 ;  /* 0x0b10000002b86fae */ /* 0x0003e2000c101d46 */
[----:B------:R-:W-:-:S03]  /*2100*/  IMAD R8, R185, c[0x0][0x21c], R8 ;  /* 0x00008700b9087a24 */ /* 0x000fc600078e0208 */
        /* <DEDUP_REMOVED lines=8> */
[----:B------:R-:W-:-:S04]  /*2190*/  IMAD R0, R227, c[0x0][0x214], R0 ;  /* 0x00008500e3007a24 */ /* 0x000fc800078e0200 */
[----:B------:R-:W-:Y:S01]  /*21a0*/  IMAD.IADD R224, R221, 0x1, R0 ;  /* 0x00000001dde07824 */ /* 0x000fe200078e0200 */
[----:B------:R-:W-:-:S04]  /*21b0*/  IADD3 R0, P0, R2, R220, RZ ;  /* 0x000000dc02007210 */ /* 0x000fc80007f1e0ff */
[----:B------:R-:W-:Y:S02]  /*21c0*/  IADD3.X R2, R224, R3, R8, P0, !PT ;  /* 0x00000003e0027210 */ /* 0x000fe400007fe408 */
[C---:B------:R-:W-:Y:S01]  /*21d0*/  LEA R8, P0, R0.reuse, c[0x0][0x1f8], 0x1 ;  /* 0x00007e0000087a11 */ /* 0x040fe200078008ff */
[----:B--2---:R-:W-:Y:S03]  /*21e0*/  LDSM.16.M88.4 R4, [R167] ;  /* 0x00000000a704783b */ /* 0x004fe60000000200 */
[----:B------:R-:W-:Y:S02]  /*21f0*/  LEA.HI.X R10, R0, c[0x0][0x1fc], R2, 0x1, P0 ;  /* 0x00007f00000a7a11 */ /* 0x000fe400000f0c02 */
[----:B------:R-:W-:Y:S01]  /*2200*/  R2P PR, R210, 0x6 ;  /* 0x00000006d2007804 */ /* 0x000fe20000000000 */
[----:B------:R-:W1:Y:S01]  /*2210*/  LDSM.16.M88.4 R16, [R160+0x800] ;  /* 0x00080000a010783b */ /* 0x000e620000000200 */
[----:B------:R-:W-:-:S03]  /*2220*/  ISETP.GE.AND P0, PT, R196, c[0x0][0x1d4], PT ;  /* 0x00007500c4007a0c */ /* 0x000fc60003f06270 */
[----:B------:R-:W2:Y:S04]  /*2230*/  SHFL.IDX PT, R2, R8, RZ, 0x181f ;  /* 0x00181fff08027589 */ /* 0x000ea800000e0000 */
[----:B------:R-:W3:Y:S04]  /*2240*/  SHFL.IDX PT, R3, R10, RZ, 0x181f ;  /* 0x00181fff0a037589 */ /* 0x000ee800000e0000 */
[----:B------:R-:W4:Y:S01]  /*2250*/  SHFL.IDX PT, R0, R8, 0x1, 0x181f ;  /* 0x00381f0008007f89 */ /* 0x000f2200000e0000 */
[----:B------:R-:W-:-:S03]  /*2260*/  @P1 IADD3 R171, R160, -0x20, RZ ;  /* 0xffffffe0a0ab1810 */ /* 0x000fc60007ffe0ff */
[----:B------:R-:W-:Y:S01]  /*2270*/  LDSM.16.M88.4 R12, [R160] ;  /* 0x00000000a00c783b */ /* 0x000fe20000000200 */
[C---:B------:R-:W-:Y:S02]  /*2280*/  IADD3 R172, R171.reuse, 0x4000, RZ ;  /* 0x00004000abac7810 */ /* 0x040fe40007ffe0ff */
[C---:B------:R-:W-:Y:S01]  /*2290*/  IADD3 R176, R171.reuse, 0x2000, RZ ;  /* 0x00002000abb07810 */ /* 0x040fe20007ffe0ff */
[----:B------:R-:W-:Y:S01]  /*22a0*/  LDSM.16.M88.4 R40, [R160+0x1000] ;  /* 0x00100000a028783b */ /* 0x000fe20000000200 */
[C---:B------:R-:W-:Y:S02]  /*22b0*/  IADD3 R173, R171.reuse, 0x2800, RZ ;  /* 0x00002800abad7810 */ /* 0x040fe40007ffe0ff */
[C---:B------:R-:W-:Y:S01]  /*22c0*/  IADD3 R174, R171.reuse, 0x3000, RZ ;  /* 0x00003000abae7810 */ /* 0x040fe20007ffe0ff */
[----:B------:R5:W3:Y:S01]  /*22d0*/  SHFL.IDX PT, R8, R10, 0x1, 0x181f ;  /* 0x00381f000a087f89 */ /* 0x000ae200000e0000 */
[C---:B------:R-:W-:Y:S02]  /*22e0*/  IADD3 R175, R171.reuse, 0x3800, RZ ;  /* 0x00003800abaf7810 */ /* 0x040fe40007ffe0ff */
[C---:B------:R-:W-:Y:S01]  /*22f0*/  IADD3 R177, R171.reuse, 0x4800, RZ ;  /* 0x00004800abb17810 */ /* 0x040fe20007ffe0ff */
[----:B------:R-:W4:Y:S01]  /*2300*/  LDSM.16.M88.4 R32, [R160+0x1800] ;  /* 0x00180000a020783b */ /* 0x000f220000000200 */
[----:B------:R-:W-:-:S02]  /*2310*/  IADD3 R178, R171, 0x5000, RZ ;  /* 0x00005000abb27810 */ /* 0x000fc40007ffe0ff */
[C---:B------:R-:W-:Y:S01]  /*2320*/  IADD3 R179, R171.reuse, 0x5800, RZ ;  /* 0x00005800abb37810 */ /* 0x040fe20007ffe0ff */
[----:B------:R-:W-:Y:S01]  /*2330*/  LDSM.16.M88.4 R24, [R171] ;  /* 0x00000000ab18783b */ /* 0x000fe20000000200 */
[C---:B------:R-:W-:Y:S02]  /*2340*/  IADD3 R182, R171.reuse, 0x1800, RZ ;  /* 0x00001800abb67810 */ /* 0x040fe40007ffe0ff */
[C---:B------:R-:W-:Y:S01]  /*2350*/  IADD3 R181, R171.reuse, 0x1000, RZ ;  /* 0x00001000abb57810 */ /* 0x040fe20007ffe0ff */
[----:B------:R-:W-:Y:S01]  /*2360*/  LDSM.16.M88.4 R44, [R171+0x800] ;  /* 0x00080000ab2c783b */ /* 0x000fe20000000200 */
[----:B------:R-:W-:Y:S01]  /*2370*/  IADD3 R180, R171, 0x800, RZ ;  /* 0x00000800abb47810 */ /* 0x000fe20007ffe0ff */
[C---:B-1----:R-:W-:Y:S02]  /*2380*/  HMMA.16816.F32 R48, R4.reuse, R16, RZ ;  /* 0x000000100430723c */ /* 0x042fe400000018ff */
[----:B------:R-:W-:Y:S05]  /*2390*/  LDSM.16.M88.4 R68, [R171+0x1800] ;  /* 0x00180000ab44783b */ /* 0x000fea0000000200 */
[C---:B--2---:R-:W-:Y:S01]  /*23a0*/  IADD3 R16, P5, R2.reuse, R106, RZ ;  /* 0x0000006a02107210 */ /* 0x044fe20007fbe0ff */
[----:B------:R-:W-:Y:S01]  /*23b0*/  HMMA.16816.F32 R52, R4, R18, RZ ;  /* 0x000000120434723c */ /* 0x000fe200000018ff */
[----:B-----5:R-:W-:-:S02]  /*23c0*/  IADD3 R10, P6, R2, R107, RZ ;  /* 0x0000006b020a7210 */ /* 0x020fc40007fde0ff */
[----:B------:R-:W-:Y:S01]  /*23d0*/  IADD3 R2, P1, R2, R108, RZ ;  /* 0x0000006c02027210 */ /* 0x000fe20007f3e0ff */
[C---:B---3--:R-:W-:Y:S01]  /*23e0*/  IMAD.X R17, R3.reuse, 0x1, R101, P5 ;  /* 0x0000000103117824 */ /* 0x048fe200028e0665 */
[----:B----4-:R-:W-:Y:S01]  /*23f0*/  IADD3 R20, P5, R0, R106, RZ ;  /* 0x0000006a00147210 */ /* 0x010fe20007fbe0ff */
[C---:B------:R-:W-:Y:S01]  /*2400*/  IMAD.X R11, R3.reuse, 0x1, R103, P6 ;  /* 0x00000001030b7824 */ /* 0x040fe200030e0667 */
[----:B------:R-:W-:Y:S01]  /*2410*/  ISETP.GE.AND P6, PT, R208, c[0x0][0x1d4], PT ;  /* 0x00007500d0007a0c */ /* 0x000fe20003fc6270 */
[----:B------:R-:W-:Y:S01]  /*2420*/  IMAD.X R3, R3, 0x1, R102, P1 ;  /* 0x0000000103037824 */ /* 0x000fe200008e0666 */
[----:B------:R-:W-:Y:S01]  /*2430*/  IADD3 R18, P1, R0, R107, RZ ;  /* 0x0000006b00127210 */ /* 0x000fe20007f3e0ff */
[C---:B------:R-:W-:Y:S01]  /*2440*/  IMAD.X R21, R8.reuse, 0x1, R101, P5 ;  /* 0x0000000108157824 */ /* 0x040fe200028e0665 */
[C---:B------:R-:W-:Y:S01]  /*2450*/  ISETP.LT.OR P5, PT, R9.reuse, 0x1, P0 ;  /* 0x000000010900780c */ /* 0x040fe200007a1670 */
[----:B------:R-:W-:Y:S01]  /*2460*/  HMMA.16816.F32 R36, R4, R12, RZ ;  /* 0x0000000c0424723c */ /* 0x000fe200000018ff */
[C---:B------:R-:W-:Y:S01]  /*2470*/  ISETP.LT.OR P0, PT, R9.reuse, 0x21, P0 ;  /* 0x000000210900780c */ /* 0x040fe20000701670 */
[----:B------:R-:W-:Y:S01]  /*2480*/  IMAD.X R19, R8, 0x1, R103, P1 ;  /* 0x0000000108137824 */ /* 0x000fe200008e0667 */
[----:B------:R-:W-:-:S02]  /*2490*/  ISETP.LT.OR P1, PT, R9, 0x1, P6 ;  /* 0x000000010900780c */ /* 0x000fc40003721670 */
[----:B------:R-:W-:-:S03]  /*24a0*/  ISETP.LT.OR P6, PT, R9, 0x21, P6 ;  /* 0x000000210900780c */ /* 0x000fc600037c1670 */
[C---:B------:R-:W-:Y:S01]  /*24b0*/  HMMA.16816.F32 R28, R4.reuse, R14, RZ ;  /* 0x0000000e041c723c */ /* 0x040fe200000018ff */
[----:B------:R-:W1:Y:S07]  /*24c0*/  LDSM.16.M88.4 R12, [R168] ;  /* 0x00000000a80c783b */ /* 0x000e6e0000000200 */
[C---:B------:R-:W-:Y:S08]  /*24d0*/  HMMA.16816.F32 R56, R4.reuse, R40, RZ ;  /* 0x000000280438723c */ /* 0x040ff000000018ff */
[----:B------:R-:W-:Y:S01]  /*24e0*/  HMMA.16816.F32 R64, R4, R42, RZ ;  /* 0x0000002a0440723c */ /* 0x000fe200000018ff */
[----:B------:R-:W2:Y:S04]  /*24f0*/  LDSM.16.M88.4 R40, [R171+0x1000] ;  /* 0x00100000ab28783b */ /* 0x000ea80000000200 */
[----:B------:R-:W-:Y:S01]  /*2500*/  @!PT LDS RZ, [RZ] ;  /* 0x00000000fffff984 */ /* 0x000fe20000000800 */
[----:B------:R-:W-:Y:S01]  /*2510*/  @!PT LDS RZ, [RZ] ;  /* 0x00000000fffff984 */ /* 0x000fe20000000800 */
[----:B------:R-:W-:Y:S01]  /*2520*/  @!PT LDS RZ, [RZ] ;  /* 0x00000000fffff984 */ /* 0x000fe20000000800 */
[----:B------:R2:W-:Y:S01]  /*2530*/  LDGSTS.E.BYPASS.LTC128B.128 [R184+0x100], [R16.64], !P5 ;  /* 0x0010000010b87fae */ /* 0x0005e2000e901d46 */
[----:B------:R-:W-:-:S02]  /*2540*/  ISETP.GE.AND P5, PT, R207, c[0x0][0x1d4], PT ;  /* 0x00007500cf007a0c */ /* 0x000fc40003fa6270 */
[----:B------:R-:W-:Y:S01]  /*2550*/  HMMA.16816.F32 R60, R4, R32, RZ ;  /* 0x00000020043c723c */ /* 0x000fe200000018ff */
[----:B------:R3:W-:Y:S01]  /*2560*/  LDGSTS.E.BYPASS.LTC128B.128 [R184+0x2100], [R10.64], !P1 ;  /* 0x021000000ab87fae */ /* 0x0007e2000c901d46 */
[C---:B------:R-:W-:Y:S02]  /*2570*/  ISETP.LT.OR P1, PT, R9.reuse, 0x1, P5 ;  /* 0x000000010900780c */ /* 0x040fe40002f21670 */
[----:B------:R-:W-:-:S04]  /*2580*/  ISETP.LT.OR P5, PT, R9, 0x21, P5 ;  /* 0x000000210900780c */ /* 0x000fc80002fa1670 */
[----:B------:R-:W-:Y:S07]  /*2590*/  HMMA.16816.F32 R4, R4, R34, RZ ;  /* 0x000000220404723c */ /* 0x000fee00000018ff */
[----:B------:R4:W-:Y:S01]  /*25a0*/  LDGSTS.E.BYPASS.LTC128B.128 [R184+0x4100], [R2.64], !P1 ;  /* 0x0410000002b87fae */ /* 0x0009e2000c901d46 */
[----:B-1----:R-:W-:Y:S03]  /*25b0*/  HMMA.16816.F32 R72, R12, R26, R28 ;  /* 0x0000001a0c48723c */ /* 0x002fe6000000181c */
[----:B------:R1:W-:Y:S01]  /*25c0*/  LDGSTS.E.BYPASS.LTC128B.128 [R184+0x1100], [R20.64], !P0 ;  /* 0x0110000014b87fae */ /* 0x0003e2000c101d46 */
[----:B------:R-:W-:-:S03]  /*25d0*/  ISETP.GT.AND P0, PT, R100, R212, PT ;  /* 0x000000d46400720c */ /* 0x000fc60003f04270 */
[----:B------:R2:W-:Y:S01]  /*25e0*/  LDGSTS.E.BYPASS.LTC128B.128 [R184+0x3100], [R18.64], !P6 ;  /* 0x0310000012b87fae */ /* 0x0005e2000f101d46 */
[C---:B------:R-:W-:Y:S08]  /*25f0*/  HMMA.16816.F32 R76, R12.reuse, R24, R36 ;  /* 0x000000180c4c723c */ /* 0x040ff00000001824 */
[C---:B------:R-:W-:Y:S08]  /*2600*/  HMMA.16816.F32 R24, R12.reuse, R44, R48 ;  /* 0x0000002c0c18723c */ /* 0x040ff00000001830 */
[----:B------:R-:W-:Y:S01]  /*2610*/  HMMA.16816.F32 R48, R12, R70, R4 ;  /* 0x000000460c30723c */ /* 0x000fe20000001804 */
[----:B----4-:R-:W-:Y:S01]  /*2620*/  IMAD.MOV.U32 R3, RZ, RZ, 0x40 ;  /* 0x00000040ff037424 */ /* 0x010fe200078e00ff */
[----:B------:R-:W-:-:S04]  /*2630*/  IADD3 R2, P1, R0, R108, RZ ;  /* 0x0000006c00027210 */ /* 0x000fc80007f3e0ff */
[----:B------:R-:W-:Y:S01]  /*2640*/  SEL R0, R3, 0xffffffc0, !P2 ;  /* 0xffffffc003007807 */ /* 0x000fe20005000000 */
[----:B------:R-:W-:Y:S01]  /*2650*/  IMAD.X R3, R8, 0x1, R102, P1 ;  /* 0x0000000108037824 */ /* 0x000fe200008e0666 */
[----:B-1----:R-:W-:Y:S01]  /*2660*/  HMMA.16816.F32 R20, R12, R46, R52 ;  /* 0x0000002e0c14723c */ /* 0x002fe20000001834 */
[----:B------:R-:W-:Y:S02]  /*2670*/  ISETP.GT.AND P1, PT, R104, 0x3f, PT ;  /* 0x0000003f6800780c */ /* 0x000fe40003f24270 */
[--C-:B------:R-:W-:Y:S01]  /*2680*/  IMAD.IADD R162, R160, 0x1, R0.reuse ;  /* 0x00000001a0a27824 */ /* 0x100fe200078e0200 */
[----:B------:R1:W-:Y:S01]  /*2690*/  LDGSTS.E.BYPASS.LTC128B.128 [R184+0x5100], [R2.64], !P5 ;  /* 0x0510000002b87fae */ /* 0x0003e2000e901d46 */
[----:B------:R-:W-:-:S03]  /*26a0*/  IMAD.IADD R161, R172, 0x1, R0 ;  /* 0x00000001aca17824 */ /* 0x000fc600078e0200 */
[----:B---3--:R-:W-:Y:S01]  /*26b0*/  LDSM.16.M88.4 R8, [R170] ;  /* 0x00000000aa08783b */ /* 0x008fe20000000200 */
[C---:B--2---:R-:W-:Y:S03]  /*26c0*/  HMMA.16816.F32 R16, R12.reuse, R40, R56 ;  /* 0x000000280c10723c */ /* 0x044fe60000001838 */
[----:B------:R-:W2:Y:S04]  /*26d0*/  LDSM.16.M88.4 R32, [R162] ;  /* 0x00000000a220783b */ /* 0x000ea80000000200 */
[----:B------:R-:W3:Y:S01]  /*26e0*/  LDSM.16.M88.4 R28, [R162+0x800] ;  /* 0x00080000a21c783b */ /* 0x000ee20000000200 */
[C---:B------:R-:W-:Y:S03]  /*26f0*/  HMMA.16816.F32 R40, R12.reuse, R42, R64 ;  /* 0x0000002a0c28723c */ /* 0x040fe60000001840 */
[----:B------:R-:W4:Y:S04]  /*2700*/  LDSM.16.M88.4 R36, [R162+0x1000] ;  /* 0x00100000a224783b */ /* 0x000f280000000200 */
[----:B------:R-:W5:Y:S01]  /*2710*/  LDSM.16.M88.4 R44, [R162+0x1800] ;  /* 0x00180000a22c783b */ /* 0x000f620000000200 */
[----:B------:R-:W-:Y:S03]  /*2720*/  HMMA.16816.F32 R52, R12, R68, R60 ;  /* 0x000000440c34723c */ /* 0x000fe6000000183c */
[----:B------:R-:W-:Y:S04]  /*2730*/  LDSM.16.M88.4 R4, [R169] ;  /* 0x00000000a904783b */ /* 0x000fe80000000200 */
[----:B------:R-:W1:Y:S04]  /*2740*/  LDSM.16.M88.4 R68, [R161+-0x4000] ;  /* 0xffc00000a144783b */ /* 0x000e680000000200 */
[----:B------:R-:W-:Y:S04]  /*2750*/  LDSM.16.M88.4 R80, [R161+-0x3000] ;  /* 0xffd00000a150783b */ /* 0x000fe80000000200 */
[----:B------:R-:W-:Y:S04]  /*2760*/  LDSM.16.M88.4 R12, [R167+0x4000] ;  /* 0x00400000a70c783b */ /* 0x000fe80000000200 */
[----:B------:R-:W-:Y:S04]  /*2770*/  LDSM.16.M88.4 R88, [R160+0x2000] ;  /* 0x00200000a058783b */ /* 0x000fe80000000200 */
[----:B------:R-:W-:Y:S01]  /*2780*/  LDSM.16.M88.4 R84, [R160+0x2800] ;  /* 0x00280000a054783b */ /* 0x000fe20000000200 */
[C---:B--2---:R-:W-:Y:S03]  /*2790*/  HMMA.16816.F32 R64, R8.reuse, R34, R72 ;  /* 0x000000220840723c */ /* 0x044fe60000001848 */
[----:B------:R-:W2:Y:S04]  /*27a0*/  LDSM.16.M88.4 R72, [R161+-0x3800] ;  /* 0xffc80000a148783b */ /* 0x000ea80000000200 */
[----:B------:R-:W-:Y:S01]  /*27b0*/  LDSM.16.M88.4 R96, [R179] ;  /* 0x00000000b360783b */ /* 0x000fe20000000200 */
[C---:B------:R-:W-:Y:S03]  /*27c0*/  HMMA.16816.F32 R60, R8.reuse, R32, R76 ;  /* 0x00000020083c723c */ /* 0x040fe6000000184c */
[----:B------:R-:W1:Y:S04]  /*27d0*/  LDSM.16.M88.4 R76, [R161+-0x2800] ;  /* 0xffd80000a14c783b */ /* 0x000e680000000200 */
[----:B------:R-:W-:Y:S01]  /*27e0*/  LDSM.16.M88.4 R92, [R162+0x5800] ;  /* 0x00580000a25c783b */ /* 0x000fe20000000200 */
[C---:B---3--:R-:W-:Y:S03]  /*27f0*/  HMMA.16816.F32 R56, R8.reuse, R28, R24 ;  /* 0x0000001c0838723c */ /* 0x048fe60000001818 */
[----:B------:R-:W0:Y:S05]  /*2800*/  LDGDEPBAR ;  /* 0x00000000000079af */ /* 0x000e2a0000000000 */
[C---:B------:R-:W-:Y:S08]  /*2810*/  HMMA.16816.F32 R32, R8.reuse, R30, R20 ;  /* 0x0000001e0820723c */ /* 0x040ff00000001814 */
[C---:B----4-:R-:W-:Y:S08]  /*2820*/  HMMA.16816.F32 R28, R8.reuse, R36, R16 ;  /* 0x00000024081c723c */ /* 0x050ff00000001810 */
[C---:B------:R-:W-:Y:S08]  /*2830*/  HMMA.16816.F32 R24, R8.reuse, R38, R40 ;  /* 0x000000260818723c */ /* 0x040ff00000001828 */
[C---:B-----5:R-:W-:Y:S08]  /*2840*/  HMMA.16816.F32 R20, R8.reuse, R44, R52 ;  /* 0x0000002c0814723c */ /* 0x060ff00000001834 */
[----:B------:R-:W-:Y:S01]  /*2850*/  HMMA.16816.F32 R8, R8, R46, R48 ;  /* 0x0000002e0808723c */ /* 0x000fe20000001830 */
[----:B------:R-:W3:Y:S07]  /*2860*/  LDSM.16.M88.4 R48, [R160+0x3000] ;  /* 0x00300000a030783b */ /* 0x000eee0000000200 */
[C---:B-1----:R-:W-:Y:S08]  /*2870*/  HMMA.16816.F32 R16, R4.reuse, R68, R60 ;  /* 0x000000440410723c */ /* 0x042ff0000000183c */
[C---:B--2---:R-:W-:Y:S08]  /*2880*/  HMMA.16816.F32 R56, R4.reuse, R72, R56 ;  /* 0x000000480438723c */ /* 0x044ff00000001838 */
[C---:B------:R-:W-:Y:S01]  /*2890*/  HMMA.16816.F32 R40, R4.reuse, R70, R64 ;  /* 0x000000460428723c */ /* 0x040fe20000001840 */
[----:B------:R-:W-:Y:S04]  /*28a0*/  LDSM.16.M88.4 R64, [R173] ;  /* 0x00000000ad40783b */ /* 0x000fe80000000200 */
[----:B------:R-:W-:Y:S03]  /*28b0*/  LDSM.16.M88.4 R68, [R174] ;  /* 0x00000000ae44783b */ /* 0x000fe60000000200 */
[C---:B------:R-:W-:Y:S01]  /*28c0*/  HMMA.16816.F32 R44, R4.reuse, R74, R32 ;  /* 0x0000004a042c723c */ /* 0x040fe20000001820 */
[----:B------:R-:W-:Y:S07]  /*28d0*/  LDSM.16.M88.4 R72, [R161+-0x2000] ;  /* 0xffe00000a148783b */ /* 0x000fee0000000200 */
[C---:B------:R-:W-:Y:S01]  /*28e0*/  HMMA.16816.F32 R52, R4.reuse, R80, R28 ;  /* 0x000000500434723c */ /* 0x040fe2000000181c */
[----:B------:R-:W1:Y:S07]  /*28f0*/  LDSM.16.M88.4 R28, [R160+0x3800] ;  /* 0x00380000a01c783b */ /* 0x000e6e0000000200 */
[C---:B------:R-:W-:Y:S01]  /*2900*/  HMMA.16816.F32 R60, R4.reuse, R82, R24 ;  /* 0x00000052043c723c */ /* 0x040fe20000001818 */
[----:B------:R-:W-:Y:S04]  /*2910*/  LDSM.16.M88.4 R24, [R176] ;  /* 0x00000000b018783b */ /* 0x000fe80000000200 */
[----:B------:R-:W-:Y:S03]  /*2920*/  LDSM.16.M88.4 R80, [R160+0x5800] ;  /* 0x00580000a050783b */ /* 0x000fe60000000200 */
[C---:B------:R-:W-:Y:S01]  /*2930*/  HMMA.16816.F32 R32, R4.reuse, R78, R8 ;  /* 0x0000004e0420723c */ /* 0x040fe20000001808 */
[----:B------:R-:W2:Y:S07]  /*2940*/  LDSM.16.M88.4 R8, [R168+0x4000] ;  /* 0x00400000a808783b */ /* 0x000eae0000000200 */
[----:B------:R-:W-:Y:S01]  /*2950*/  HMMA.16816.F32 R36, R4, R76, R20 ;  /* 0x0000004c0424723c */ /* 0x000fe20000001814 */
[----:B------:R-:W4:Y:S07]  /*2960*/  LDSM.16.M88.4 R76, [R175] ;  /* 0x00000000af4c783b */ /* 0x000f2e0000000200 */
[C---:B------:R-:W-:Y:S08]  /*2970*/  HMMA.16816.F32 R20, R12.reuse, R88, R16 ;  /* 0x000000580c14723c */ /* 0x040ff00000001810 */
[C---:B------:R-:W-:Y:S08]  /*2980*/  HMMA.16816.F32 R4, R12.reuse, R84, R56 ;  /* 0x000000540c04723c */ /* 0x040ff00000001838 */
[C---:B------:R-:W-:Y:S01]  /*2990*/  HMMA.16816.F32 R16, R12.reuse, R90, R40 ;  /* 0x0000005a0c10723c */ /* 0x040fe20000001828 */
[----:B------:R-:W-:Y:S07]  /*29a0*/  LDSM.16.M88.4 R88, [R162+0x5000] ;  /* 0x00500000a258783b */ /* 0x000fee0000000200 */
[C---:B------:R-:W-:Y:S01]  /*29b0*/  HMMA.16816.F32 R44, R12.reuse, R86, R44 ;  /* 0x000000560c2c723c */ /* 0x040fe2000000182c */
[----:B------:R-:W-:Y:S07]  /*29c0*/  LDSM.16.M88.4 R84, [R161+-0x800] ;  /* 0xfff80000a154783b */ /* 0x000fee0000000200 */
[C---:B---3--:R-:W-:Y:S08]  /*29d0*/  HMMA.16816.F32 R52, R12.reuse, R48, R52 ;  /* 0x000000300c34723c */ /* 0x048ff00000001834 */
[C---:B------:R-:W-:Y:S08]  /*29e0*/  HMMA.16816.F32 R48, R12.reuse, R50, R60 ;  /* 0x000000320c30723c */ /* 0x040ff0000000183c */
[C---:B-1----:R-:W-:Y:S08]  /*29f0*/  HMMA.16816.F32 R60, R12.reuse, R28, R36 ;  /* 0x0000001c0c3c723c */ /* 0x042ff00000001824 */
[----:B------:R-:W-:Y:S01]  /*2a00*/  HMMA.16816.F32 R56, R12, R30, R32 ;  /* 0x0000001e0c38723c */ /* 0x000fe20000001820 */
[----:B------:R-:W-:Y:S04]  /*2a10*/  LDSM.16.M88.4 R28, [R162+0x2000] ;  /* 0x00200000a21c783b */ /* 0x000fe80000000200 */
[----:B------:R-:W-:Y:S03]  /*2a20*/  LDSM.16.M88.4 R12, [R169+0x4000] ;  /* 0x00400000a90c783b */ /* 0x000fe60000000200 */
[C---:B--2---:R-:W-:Y:S08]  /*2a30*/  HMMA.16816.F32 R40, R8.reuse, R24, R20 ;  /* 0x000000180828723c */ /* 0x044ff00000001814 */
[C---:B------:R-:W-:Y:S01]  /*2a40*/  HMMA.16816.F32 R20, R8.reuse, R64, R4 ;  /* 0x000000400814723c */ /* 0x040fe20000001804 */
[----:B------:R-:W1:Y:S07]  /*2a50*/  LDSM.16.M88.4 R4, [R170+0x4000] ;  /* 0x00400000aa04783b */ /* 0x000e6e0000000200 */
[C---:B------:R-:W-:Y:S01]  /*2a60*/  HMMA.16816.F32 R36, R8.reuse, R26, R16 ;  /* 0x0000001a0824723c */ /* 0x040fe20000001810 */
[----:B------:R-:W2:Y:S07]  /*2a70*/  LDSM.16.M88.4 R24, [R162+0x2800] ;  /* 0x00280000a218783b */ /* 0x000eae0000000200 */
[C---:B------:R-:W-:Y:S01]  /*2a80*/  HMMA.16816.F32 R16, R8.reuse, R66, R44 ;  /* 0x000000420810723c */ /* 0x040fe2000000182c */
[----:B------:R-:W3:Y:S04]  /*2a90*/  LDSM.16.M88.4 R44, [R162+0x3000] ;  /* 0x00300000a22c783b */ /* 0x000ee80000000200 */
[----:B------:R-:W5:Y:S03]  /*2aa0*/  LDSM.16.M88.4 R64, [R162+0x3800] ;  /* 0x00380000a240783b */ /* 0x000f660000000200 */
[C---:B------:R-:W-:Y:S08]  /*2ab0*/  HMMA.16816.F32 R32, R8.reuse, R68, R52 ;  /* 0x000000440820723c */ /* 0x040ff00000001834 */
[C---:B------:R-:W-:Y:S01]  /*2ac0*/  HMMA.16816.F32 R48, R8.reuse, R70, R48 ;  /* 0x000000460830723c */ /* 0x040fe20000001830 */
[----:B------:R-:W-:Y:S07]  /*2ad0*/  LDSM.16.M88.4 R68, [R161+-0x1800] ;  /* 0xffe80000a144783b */ /* 0x000fee0000000200 */
[C---:B----4-:R-:W-:Y:S08]  /*2ae0*/  HMMA.16816.F32 R60, R8.reuse, R76, R60 ;  /* 0x0000004c083c723c */ /* 0x050ff0000000183c */
[----:B------:R-:W-:Y:S01]  /*2af0*/  HMMA.16816.F32 R8, R8, R78, R56 ;  /* 0x0000004e0808723c */ /* 0x000fe20000001838 */
[----:B------:R-:W4:Y:S04]  /*2b00*/  LDSM.16.M88.4 R76, [R161+-0x1000] ;  /* 0xfff00000a14c783b */ /* 0x000f280000000200 */
[----:B------:R-:W-:Y:S03]  /*2b10*/  LDSM.16.M88.4 R56, [R160+0x4000] ;  /* 0x00400000a038783b */ /* 0x000fe60000000200 */
[C---:B-1----:R-:W-:Y:S08]  /*2b20*/  HMMA.16816.F32 R52, R4.reuse, R28, R40 ;  /* 0x0000001c0434723c */ /* 0x042ff00000001828 */
[C---:B------:R-:W-:Y:S08]  /*2b30*/  HMMA.16816.F32 R40, R4.reuse, R30, R36 ;  /* 0x0000001e0428723c */ /* 0x040ff00000001824 */
[C---:B--2---:R-:W-:Y:S08]  /*2b40*/  HMMA.16816.F32 R36, R4.reuse, R24, R20 ;  /* 0x000000180424723c */ /* 0x044ff00000001814 */
[C---:B------:R-:W-:Y:S08]  /*2b50*/  HMMA.16816.F32 R24, R4.reuse, R26, R16 ;  /* 0x0000001a0418723c */ /* 0x040ff00000001810 */
[C---:B---3--:R-:W-:Y:S08]  /*2b60*/  HMMA.16816.F32 R20, R4.reuse, R44, R32 ;  /* 0x0000002c0414723c */ /* 0x048ff00000001820 */
[C---:B------:R-:W-:Y:S01]  /*2b70*/  HMMA.16816.F32 R16, R4.reuse, R46, R48 ;  /* 0x0000002e0410723c */ /* 0x040fe20000001830 */
[----:B------:R-:W-:Y:S07]  /*2b80*/  LDSM.16.M88.4 R48, [R172] ;  /* 0x00000000ac30783b */ /* 0x000fee0000000200 */
[C---:B-----5:R-:W-:Y:S01]  /*2b90*/  HMMA.16816.F32 R28, R4.reuse, R64, R60 ;  /* 0x00000040041c723c */ /* 0x060fe2000000183c */
[----:B------:R-:W-:Y:S07]  /*2ba0*/  LDSM.16.M88.4 R60, [R160+0x4800] ;  /* 0x00480000a03c783b */ /* 0x000fee0000000200 */
[----:B------:R-:W-:Y:S01]  /*2bb0*/  HMMA.16816.F32 R8, R4, R66, R8 ;  /* 0x000000420408723c */ /* 0x000fe20000001808 */
[----:B------:R-:W-:Y:S04]  /*2bc0*/  LDSM.16.M88.4 R4, [R167+0x8000] ;  /* 0x00800000a704783b */ /* 0x000fe80000000200 */
[----:B------:R-:W1:Y:S03]  /*2bd0*/  LDSM.16.M88.4 R64, [R160+0x5000] ;  /* 0x00500000a040783b */ /* 0x000e660000000200 */
[C---:B----4-:R-:W-:Y:S08]  /*2be0*/  HMMA.16816.F32 R20, R12.reuse, R76, R20 ;  /* 0x0000004c0c14723c */ /* 0x050ff00000001814 */
[C---:B------:R-:W-:Y:S08]  /*2bf0*/  HMMA.16816.F32 R32, R12.reuse, R70, R24 ;  /* 0x000000460c20723c */ /* 0x040ff00000001818 */
[C---:B------:R-:W-:Y:S01]  /*2c00*/  HMMA.16816.F32 R16, R12.reuse, R78, R16 ;  /* 0x0000004e0c10723c */ /* 0x040fe20000001810 */
[----:B------:R-:W-:Y:S07]  /*2c10*/  LDSM.16.M88.4 R76, [R162+0x4000] ;  /* 0x00400000a24c783b */ /* 0x000fee0000000200 */
[C---:B------:R-:W-:Y:S01]  /*2c20*/  HMMA.16816.F32 R44, R12.reuse, R72, R52 ;  /* 0x000000480c2c723c */ /* 0x040fe20000001834 */
[----:B------:R-:W-:Y:S07]  /*2c30*/  LDSM.16.M88.4 R52, [R177] ;  /* 0x00000000b134783b */ /* 0x000fee0000000200 */
[C---:B------:R-:W-:Y:S08]  /*2c40*/  HMMA.16816.F32 R40, R12.reuse, R74, R40 ;  /* 0x0000004a0c28723c */ /* 0x040ff00000001828 */
[C---:B------:R-:W-:Y:S08]  /*2c50*/  HMMA.16816.F32 R36, R12.reuse, R68, R36 ;  /* 0x000000440c24723c */ /* 0x040ff00000001824 */
[C---:B------:R-:W-:Y:S08]  /*2c60*/  HMMA.16816.F32 R24, R12.reuse, R84, R28 ;  /* 0x000000540c18723c */ /* 0x040ff0000000181c */
[----:B------:R-:W-:Y:S01]  /*2c70*/  HMMA.16816.F32 R8, R12, R86, R8 ;  /* 0x000000560c08723c */ /* 0x000fe20000001808 */
[----:B------:R-:W2:Y:S04]  /*2c80*/  LDSM.16.M88.4 R12, [R168+0x8000] ;  /* 0x00800000a80c783b */ /* 0x000ea80000000200 */
[----:B------:R-:W3:Y:S03]  /*2c90*/  LDSM.16.M88.4 R84, [R178] ;  /* 0x00000000b254783b */ /* 0x000ee60000000200 */
[C---:B-1----:R-:W-:Y:S08]  /*2ca0*/  HMMA.16816.F32 R28, R4.reuse, R64, R20 ;  /* 0x00000040041c723c */ /* 0x042ff00000001814 */
[C---:B------:R-:W-:Y:S08]  /*2cb0*/  HMMA.16816.F32 R20, R4.reuse, R66, R16 ;  /* 0x000000420414723c */ /* 0x040ff00000001810 */
[C---:B------:R-:W-:Y:S08]  /*2cc0*/  HMMA.16816.F32 R44, R4.reuse, R56, R44 ;  /* 0x00000038042c723c */ /* 0x040ff0000000182c */
[C---:B------:R-:W-:Y:S01]  /*2cd0*/  HMMA.16816.F32 R40, R4.reuse, R58, R40 ;  /* 0x0000003a0428723c */ /* 0x040fe20000001828 */
[----:B------:R-:W-:Y:S07]  /*2ce0*/  LDSM.16.M88.4 R56, [R161] ;  /* 0x00000000a138783b */ /* 0x000fee0000000200 */
[C---:B------:R-:W-:Y:S08]  /*2cf0*/  HMMA.16816.F32 R36, R4.reuse, R60, R36 ;  /* 0x0000003c0424723c */ /* 0x040ff00000001824 */
[C---:B------:R-:W-:Y:S08]  /*2d00*/  HMMA.16816.F32 R32, R4.reuse, R62, R32 ;  /* 0x0000003e0420723c */ /* 0x040ff00000001820 */
[C---:B------:R-:W-:Y:S08]  /*2d10*/  HMMA.16816.F32 R16, R4.reuse, R80, R24 ;  /* 0x000000500410723c */ /* 0x040ff00000001818 */
[----:B------:R-:W-:Y:S01]  /*2d20*/  HMMA.16816.F32 R4, R4, R82, R8 ;  /* 0x000000520404723c */ /* 0x000fe20000001808 */
[----:B------:R-:W1:Y:S04]  /*2d30*/  LDSM.16.M88.4 R8, [R170+0x8000] ;  /* 0x00800000aa08783b */ /* 0x000e680000000200 */
[----:B------:R-:W4:Y:S03]  /*2d40*/  LDSM.16.M88.4 R80, [R162+0x4800] ;  /* 0x00480000a250783b */ /* 0x000f260000000200 */
[C---:B--2---:R-:W-:Y:S01]  /*2d50*/  HMMA.16816.F32 R72, R12.reuse, R48, R44 ;  /* 0x000000300c48723c */ /* 0x044fe2000000182c */
[----:B------:R-:W-:Y:S07]  /*2d60*/  LDSM.16.M88.4 R44, [R161+0x1800] ;  /* 0x00180000a12c783b */ /* 0x000fee0000000200 */
[C---:B------:R-:W-:Y:S01]  /*2d70*/  HMMA.16816.F32 R68, R12.reuse, R50, R40 ;  /* 0x000000320c44723c */ /* 0x040fe20000001828 */
[----:B------:R-:W-:Y:S07]  /*2d80*/  LDSM.16.M88.4 R48, [R161+0x1000] ;  /* 0x00100000a130783b */ /* 0x000fee0000000200 */
[C---:B------:R-:W-:Y:S08]  /*2d90*/  HMMA.16816.F32 R64, R12.reuse, R52, R36 ;  /* 0x000000340c40723c */ /* 0x040ff00000001824 */
[C---:B------:R-:W-:Y:S01]  /*2da0*/  HMMA.16816.F32 R60, R12.reuse, R54, R32 ;  /* 0x000000360c3c723c */ /* 0x040fe20000001820 */
[----:B------:R-:W-:Y:S07]  /*2db0*/  LDSM.16.M88.4 R52, [R161+0x800] ;  /* 0x00080000a134783b */ /* 0x000fee0000000200 */
[C---:B---3--:R-:W-:Y:S08]  /*2dc0*/  HMMA.16816.F32 R24, R12.reuse, R84, R28 ;  /* 0x000000540c18723c */ /* 0x048ff0000000181c */
[C---:B------:R-:W-:Y:S08]  /*2dd0*/  HMMA.16816.F32 R20, R12.reuse, R86, R20 ;  /* 0x000000560c14723c */ /* 0x040ff00000001814 */
[C---:B------:R-:W-:Y:S08]  /*2de0*/  HMMA.16816.F32 R16, R12.reuse, R96, R16 ;  /* 0x000000600c10723c */ /* 0x040ff00000001810 */
[----:B------:R-:W-:Y:S01]  /*2df0*/  HMMA.16816.F32 R12, R12, R98, R4 ;  /* 0x000000620c0c723c */ /* 0x000fe20000001804 */
[----:B------:R-:W2:Y:S01]  /*2e00*/  LDSM.16.M88.4 R4, [R169+0x8000] ;  /* 0x00800000a904783b */ /* 0x000ea20000000200 */
[----:B------:R-:W-:-:S06]  /*2e10*/  DEPBAR.LE SB0, 0x0 ;  /* 0x000080000000791a */ /* 0x000fcc0000000000 */
[C---:B-1----:R-:W-:Y:S08]  /*2e20*/  HMMA.16816.F32 R40, R8.reuse, R76, R72 ;  /* 0x0000004c0828723c */ /* 0x042ff00000001848 */
        /* <DEDUP_REMOVED lines=18> */
[----:B------:R-:W-:Y:S01]  /*2f50*/  IMAD R2, R100, 0x40, R215 ;  /* 0x0000004064027824 */ /* 0x000fe200078e02d7 */
        /* <DEDUP_REMOVED lines=27> */
.L_x_4158:
        /* <DEDUP_REMOVED lines=21> */
.L_x_4159:
        /* <DEDUP_REMOVED lines=21> */
.L_x_4113:
[----:B------:R-:W-:Y:S05]  /*33b0*/  BSYNC B0 ;  /* 0x0000000000007941 */ /* 0x000fea0003800000 */
.L_x_4112:
        /* <DEDUP_REMOVED lines=14> */
.L_x_4160:
        /* <DEDUP_REMOVED lines=49> */
[----:B-1----:R-:W-:Y:S02]  /*37b0*/  FSEL R4, R42, -INF , P5 ;  /* 0xff8000002a047808 */ /* 0x002fe40002800000 */
[----:B------:R-:W-:Y:S02]  /*37c0*/  FSEL R5, R43, -INF , P2 ;  /* 0xff8000002b057808 */ /* 0x000fe40001000000 */
[----:B------:R-:W-:Y:S02]  /*37d0*/  ISETP.GT.AND P2, PT, R0, 0x9, PT ;  /* 0x000000090000780c */ /* 0x000fe40003f44270 */
[----:B------:R-:W-:Y:S02]  /*37e0*/  FSEL R6, R38, -INF , P0 ;  /* 0xff80000026067808 */ /* 0x000fe40000000000 */
[----:B------:R-:W-:Y:S02]  /*37f0*/  FMNMX.FTZ R3, R4, R5, !PT ;  /* 0x0000000504037209 */ /* 0x000fe40007810000 */
[----:B------:R-:W-:-:S02]  /*3800*/  FSEL R9, R39, -INF , P2 ;  /* 0xff80000027097808 */ /* 0x000fc40001000000 */
[----:B------:R-:W-:Y:S02]  /*3810*/  ISETP.GT.AND P2, PT, R0, 0x10, PT ;  /* 0x000000100000780c */ /* 0x000fe40003f44270 */
[----:B------:R-:W-:Y:S02]  /*3820*/  FMNMX.FTZ R3, R6, R3, !PT ;  /* 0x0000000306037209 */ /* 0x000fe40007810000 */
[----:B------:R-:W-:Y:S02]  /*3830*/  ISETP.GT.AND P0, PT, R0, 0x11, PT ;  /* 0x000000110000780c */ /* 0x000fe40003f04270 */
[----:B------:R-:W-:Y:S02]  /*3840*/  FSEL R13, R34, -INF , P2 ;  /* 0xff800000220d7808 */ /* 0x000fe40001000000 */
[----:B------:R-:W-:Y:S02]  /*3850*/  FMNMX.FTZ R3, R9, R3, !PT ;  /* 0x0000000309037209 */ /* 0x000fe40007810000 */
[----:B------:R-:W-:-:S02]  /*3860*/  FSEL R20, R35, -INF , P0 ;  /* 0xff80000023147808 */ /* 0x000fc40000000000 */
[C---:B------:R-:W-:Y:S02]  /*3870*/  ISETP.GT.AND P2, PT, R0.reuse, 0x18, PT ;  /* 0x000000180000780c */ /* 0x040fe40003f44270 */
[----:B------:R-:W-:Y:S02]  /*3880*/  FMNMX.FTZ R3, R13, R3, !PT ;  /* 0x000000030d037209 */ /* 0x000fe40007810000 */
        /* <DEDUP_REMOVED lines=9> */
[----:B------:R-:W-:-:S02]  /*3920*/  FMNMX.FTZ R2, R98, R2, !PT ;  /* 0x0000000262027209 */ /* 0x000fc40007810000 */
[----:B------:R-:W-:Y:S02]  /*3930*/  FSEL R81, R27, -INF , P0 ;  /* 0xff8000001b517808 */ /* 0x000fe40000000000 */
[C---:B------:R-:W-:Y:S02]  /*3940*/  ISETP.GT.AND P2, PT, R0.reuse, 0x28, PT ;  /* 0x000000280000780c */ /* 0x040fe40003f44270 */
        /* <DEDUP_REMOVED lines=24> */
[----:B------:R-:W1:Y:S02]  /*3ad0*/  SHFL.BFLY PT, R3, R0, 0x2, 0x1f ;  /* 0x0c401f0000037f89 */ /* 0x000e6400000e0000 */
[----:B------:R-:W-:-:S05]  /*3ae0*/  FMNMX.FTZ R2, R127, R2, !PT ;  /* 0x000000027f027209 */ /* 0x000fca0007810000 */
[----:B------:R-:W2:Y:S01]  /*3af0*/  SHFL.BFLY PT, R12, R2, 0x2, 0x1f ;  /* 0x0c401f00020c7f89 */ /* 0x000ea200000e0000 */
[----:B-1----:R-:W-:-:S05]  /*3b00*/  FMNMX.FTZ R0, R3, R0, !PT ;  /* 0x0000000003007209 */ /* 0x002fca0007810000 */
[----:B------:R-:W1:Y:S01]  /*3b10*/  SHFL.BFLY PT, R125, R0, 0x1, 0x1f ;  /* 0x0c201f00007d7f89 */ /* 0x000e6200000e0000 */
[----:B--2---:R-:W-:-:S05]  /*3b20*/  FMNMX.FTZ R12, R2, R12, !PT ;  /* 0x0000000c020c7209 */ /* 0x004fca0007810000 */
[----:B------:R2:W3:Y:S01]  /*3b30*/  SHFL.BFLY PT, R3, R12, 0x1, 0x1f ;  /* 0x0c201f000c037f89 */ /* 0x0004e200000e0000 */
[----:B-1----:R-:W-:-:S05]  /*3b40*/  FMNMX.FTZ R125, R0, R125, !PT ;  /* 0x0000007d007d7209 */ /* 0x002fca0007810000 */
.L_x_4161:
[C---:B------:R-:W-:Y:S01]  /*3b50*/  FMUL.FTZ R2, R125.reuse, c[0x0][0x2d0] ;  /* 0x0000b4007d027a20 */ /* 0x040fe20000410000 */
[----:B------:R-:W-:Y:S01]  /*3b60*/  FSETP.NEU.FTZ.AND P0, PT, R125, -INF , PT ;  /* 0xff8000007d00780b */ /* 0x000fe20003f1d000 */
[----:B------:R-:W-:Y:S01]  /*3b70*/  WARPSYNC 0xffffffff ;  /* 0xffffffff00007948 */ /* 0x000fe20003800000 */
[----:B--23--:R-:W-:Y:S01]  /*3b80*/  FMNMX.FTZ R12, R3, R12, !PT ;  /* 0x0000000c030c7209 */ /* 0x00cfe20007810000 */
        /* <DEDUP_REMOVED lines=14> */
[----:B------:R-:W-:Y:S01]  /*3c70*/  LDSM.16.MT88.4 R68, [R163+0x4000] ;  /* 0x00400000a344783b */ /* 0x000fe20000004200 */
[----:B------:R1:W3:Y:S01]  /*3c80*/  MUFU.EX2 R198, R0 ;  /* 0x0000000000c67308 */ /* 0x0002e20000000800 */
[----:B--2---:R-:W-:-:S07]  /*3c90*/  FFMA.FTZ R3, R11, c[0x0][0x2d0], -R2 ;  /* 0x0000b4000b037a23 */ /* 0x004fce0000010802 */
[----:B------:R-:W2:Y:S01]  /*3ca0*/  MUFU.EX2 R206, R3 ;  /* 0x0000000300ce7308 */ /* 0x000ea20000000800 */
[----:B-1----:R-:W-:Y:S01]  /*3cb0*/  FMUL.FTZ R0, R12, c[0x0][0x2d0] ;  /* 0x0000b4000c007a20 */ /* 0x002fe20000410000 */
[----:B---3--:R-:W-:-:S04]  /*3cc0*/  F2FP.PACK_AB R8, R198, R204 ;  /* 0x000000ccc608723e */ /* 0x008fc800000000ff */
[----:B------:R-:W-:Y:S02]  /*3cd0*/  FSEL R0, R0, RZ, P0 ;  /* 0x000000ff00007208 */ /* 0x000fe40000000000 */
[----:B--2---:R-:W-:-:S03]  /*3ce0*/  F2FP.PACK_AB R10, R206, R199 ;  /* 0x000000c7ce0a723e */ /* 0x004fc600000000ff */
[----:B------:R-:W-:-:S04]  /*3cf0*/  FFMA.FTZ R3, R4, c[0x0][0x2d0], -R0 ;  /* 0x0000b40004037a23 */ /* 0x000fc80000010800 */
[----:B------:R1:W-:Y:S02]  /*3d00*/  MUFU.EX2 R205, R3 ;  /* 0x0000000300cd7308 */ /* 0x0003e40000000800 */
[----:B-1----:R-:W-:-:S06]  /*3d10*/  FFMA.FTZ R3, R5, c[0x0][0x2d0], -R0 ;  /* 0x0000b40005037a23 */ /* 0x002fcc0000010800 */
[----:B------:R1:W2:Y:S02]  /*3d20*/  MUFU.EX2 R200, R3 ;  /* 0x0000000300c87308 */ /* 0x0002a40000000800 */
[--C-:B-1----:R-:W-:Y:S02]  /*3d30*/  FFMA.FTZ R3, R6, c[0x0][0x2d0], -R0.reuse ;  /* 0x0000b40006037a23 */ /* 0x102fe40000010800 */
[----:B------:R-:W1:Y:S04]  /*3d40*/  LDSM.16.MT88.4 R4, [R164] ;  /* 0x00000000a404783b */ /* 0x000e680000004200 */
[----:B------:R3:W-:Y:S02]  /*3d50*/  MUFU.EX2 R203, R3 ;  /* 0x0000000300cb7308 */ /* 0x0007e40000000800 */
[----:B---3--:R-:W-:Y:S01]  /*3d60*/  FFMA.FTZ R3, R9, c[0x0][0x2d0], -R0 ;  /* 0x0000b40009037a23 */ /* 0x008fe20000010800 */
[----:B--2---:R-:W-:-:S05]  /*3d70*/  F2FP.PACK_AB R9, R200, R205 ;  /* 0x000000cdc809723e */ /* 0x004fca00000000ff */
        /* <DEDUP_REMOVED lines=19> */
[----:B-1----:R-:W-:-:S06]  /*3eb0*/  FFMA.FTZ R3, R20, c[0x0][0x2d0], -R0 ;  /* 0x0000b40014037a23 */ /* 0x002fcc0000010800 */
[----:B------:R1:W2:Y:S02]  /*3ec0*/  MUFU.EX2 R231, R3 ;  /* 0x0000000300e77308 */ /* 0x0002a40000000800 */
[--C-:B-1----:R-:W-:Y:S01]  /*3ed0*/  FFMA.FTZ R3, R24, c[0x0][0x2d0], -R0.reuse ;  /* 0x0000b40018037a23 */ /* 0x102fe20000010800 */
[----:B--2---:R-:W-:Y:S01]  /*3ee0*/  F2FP.PACK_AB R5, R231, R213 ;  /* 0x000000d5e705723e */ /* 0x004fe200000000ff */
[----:B------:R-:W1:Y:S04]  /*3ef0*/  LDSM.16.MT88.4 R24, [R165] ;  /* 0x00000000a518783b */ /* 0x000e680000004200 */
[----:B------:R2:W-:Y:S02]  /*3f00*/  MUFU.EX2 R209, R3 ;  /* 0x0000000300d17308 */ /* 0x0005e40000000800 */
[----:B--2---:R-:W-:-:S02]  /*3f10*/  FFMA.FTZ R3, R23, c[0x0][0x2d0], -R0 ;  /* 0x0000b40017037a23 */ /* 0x004fc40000010800 */
[C---:B------:R-:W-:Y:S04]  /*3f20*/  HMMA.16816.F32 R20, R8.reuse, R32, RZ ;  /* 0x000000200814723c */ /* 0x040fe800000018ff */
[----:B------:R-:W2:Y:S02]  /*3f30*/  MUFU.EX2 R230, R3 ;  /* 0x0000000300e67308 */ /* 0x000ea40000000800 */
[----:B--2---:R-:W-:Y:S01]  /*3f40*/  F2FP.PACK_AB R7, R230, R209 ;  /* 0x000000d1e607723e */ /* 0x004fe200000000ff */
[--C-:B------:R-:W-:Y:S01]  /*3f50*/  FFMA.FTZ R3, R99, c[0x0][0x2d0], -R2.reuse ;  /* 0x0000b40063037a23 */ /* 0x100fe20000010802 */
[----:B-1----:R-:W-:Y:S04]  /*3f60*/  HMMA.16816.F32 R32, R8, R26, RZ ;  /* 0x0000001a0820723c */ /* 0x002fe800000018ff */
[----:B------:R1:W-:Y:S04]  /*3f70*/  MUFU.EX2 R191, R3 ;  /* 0x0000000300bf7308 */ /* 0x0003e80000000800 */
[C---:B------:R-:W-:Y:S01]  /*3f80*/  HMMA.16816.F32 R140, R4.reuse, R44, R36 ;  /* 0x0000002c048c723c */ /* 0x040fe20000001824 */
[----:B------:R-:W2:Y:S07]  /*3f90*/  LDSM.16.MT88.4 R36, [R164+0x2800] ;  /* 0x00280000a424783b */ /* 0x000eae0000004200 */
[----:B------:R-:W-:Y:S01]  /*3fa0*/  HMMA.16816.F32 R128, R4, R48, R56 ;  /* 0x000000300480723c */ /* 0x000fe20000001838 */
[----:B------:R-:W3:Y:S01]  /*3fb0*/  LDSM.16.MT88.4 R56, [R165+0x2000] ;  /* 0x00200000a538783b */ /* 0x000ee20000004200 */
[----:B-1----:R-:W-:-:S04]  /*3fc0*/  FFMA.FTZ R3, R98, c[0x0][0x2d0], -R2 ;  /* 0x0000b40062037a23 */ /* 0x002fc80000010802 */
[----:B------:R1:W-:Y:S02]  /*3fd0*/  MUFU.EX2 R193, R3 ;  /* 0x0000000300c17308 */ /* 0x0003e40000000800 */
[C---:B------:R-:W-:Y:S01]  /*3fe0*/  HMMA.16816.F32 R100, R4.reuse, R50, R52 ;  /* 0x000000320464723c */ /* 0x040fe20000001834 */
[----:B------:R-:W4:Y:S04]  /*3ff0*/  LDSM.16.MT88.4 R52, [R165+0x800] ;  /* 0x00080000a534783b */ /* 0x000f280000004200 */
[----:B------:R-:W-:Y:S03]  /*4000*/  LDSM.16.MT88.4 R48, [R166+0x2000] ;  /* 0x00200000a630783b */ /* 0x000fe60000004200 */
[----:B------:R-:W-:Y:S01]  /*4010*/  HMMA.16816.F32 R132, R4, R42, R16 ;  /* 0x0000002a0484723c */ /* 0x000fe20000001810 */
[----:B-1----:R-:W-:-:S07]  /*4020*/  FFMA.FTZ R3, R97, c[0x0][0x2d0], -R2 ;  /* 0x0000b40061037a23 */ /* 0x002fce0000010802 */
[----:B------:R-:W-:Y:S01]  /*4030*/  HMMA.16816.F32 R16, R8, R66, RZ ;  /* 0x000000420810723c */ /* 0x000fe200000018ff */
[----:B------:R1:W-:Y:S07]  /*4040*/  MUFU.EX2 R194, R3 ;  /* 0x0000000300c27308 */ /* 0x0003ee0000000800 */
[C---:B------:R-:W-:Y:S01]  /*4050*/  HMMA.16816.F32 R136, R4.reuse, R40, R20 ;  /* 0x000000280488723c */ /* 0x040fe20000001814 */
[----:B------:R-:W-:Y:S07]  /*4060*/  LDSM.16.MT88.4 R40, [R163+0x2800] ;  /* 0x00280000a328783b */ /* 0x000fee0000004200 */
[----:B------:R-:W-:Y:S01]  /*4070*/  HMMA.16816.F32 R108, R4, R46, R28 ;  /* 0x0000002e046c723c */ /* 0x000fe2000000181c */
[----:B-1----:R-:W-:-:S04]  /*4080*/  FFMA.FTZ R3, R96, c[0x0][0x2d0], -R2 ;  /* 0x0000b40060037a23 */ /* 0x002fc80000010802 */
[----:B------:R1:W-:Y:S03]  /*4090*/  MUFU.EX2 R195, R3 ;  /* 0x0000000300c37308 */ /* 0x0003e60000000800 */
[C---:B------:R-:W-:Y:S01]  /*40a0*/  HMMA.16816.F32 R20, R8.reuse, R64, RZ ;  /* 0x000000400814723c */ /* 0x040fe200000018ff */
[----:B------:R-:W5:Y:S07]  /*40b0*/  LDSM.16.MT88.4 R64, [R165+0x2800] ;  /* 0x00280000a540783b */ /* 0x000f6e0000004200 */
[----:B------:R-:W-:Y:S01]  /*40c0*/  HMMA.16816.F32 R44, R8, R24, RZ ;  /* 0x00000018082c723c */ /* 0x000fe200000018ff */
[----:B-1----:R-:W-:-:S07]  /*40d0*/  FFMA.FTZ R3, R83, c[0x0][0x2d0], -R0 ;  /* 0x0000b40053037a23 */ /* 0x002fce0000010800 */
[----:B--2---:R-:W-:Y:S01]  /*40e0*/  HMMA.16816.F32 R104, R4, R38, R16 ;  /* 0x000000260468723c */ /* 0x004fe20000001810 */
[----:B------:R1:W-:Y:S07]  /*40f0*/  MUFU.EX2 R188, R3 ;  /* 0x0000000300bc7308 */ /* 0x0003ee0000000800 */
[----:B---3--:R-:W-:Y:S08]  /*4100*/  HMMA.16816.F32 R16, R8, R56, RZ ;  /* 0x000000380810723c */ /* 0x008ff000000018ff */
[----:B----4-:R-:W-:Y:S01]  /*4110*/  HMMA.16816.F32 R116, R4, R52, R44 ;  /* 0x000000340474723c */ /* 0x010fe2000000182c */
[----:B-1----:R-:W-:-:S04]  /*4120*/  FFMA.FTZ R3, R81, c[0x0][0x2d0], -R0 ;  /* 0x0000b40051037a23 */ /* 0x002fc80000010800 */
[----:B------:R1:W-:Y:S03]  /*4130*/  MUFU.EX2 R189, R3 ;  /* 0x0000000300bd7308 */ /* 0x0003e60000000800 */
[----:B------:R-:W-:Y:S01]  /*4140*/  HMMA.16816.F32 R148, R4, R36, R20 ;  /* 0x000000240494723c */ /* 0x000fe20000001814 */
[----:B------:R-:W2:Y:S07]  /*4150*/  LDSM.16.MT88.4 R36, [R163+0x4800] ;  /* 0x00480000a324783b */ /* 0x000eae0000004200 */
[----:B------:R-:W-:Y:S01]  /*4160*/  HMMA.16816.F32 R28, R8, R60, RZ ;  /* 0x0000003c081c723c */ /* 0x000fe200000018ff */
[----:B-1----:R-:W-:-:S07]  /*4170*/  FFMA.FTZ R3, R82, c[0x0][0x2d0], -R0 ;  /* 0x0000b40052037a23 */ /* 0x002fce0000010800 */
[C---:B------:R-:W-:Y:S01]  /*4180*/  HMMA.16816.F32 R52, R4.reuse, R54, R32 ;  /* 0x000000360434723c */ /* 0x040fe20000001820 */
[----:B------:R-:W1:Y:S01]  /*4190*/  LDSM.16.MT88.4 R32, [R164+0x4000] ;  /* 0x00400000a420783b */ /* 0x000e620000004200 */
[----:B------:R3:W-:Y:S06]  /*41a0*/  MUFU.EX2 R190, R3 ;  /* 0x0000000300be7308 */ /* 0x0007ec0000000800 */
[----:B-----5:R-:W-:Y:S08]  /*41b0*/  HMMA.16816.F32 R84, R4, R64, R16 ;  /* 0x000000400454723c */ /* 0x020ff00000001810 */
[----:B------:R-:W-:Y:S01]  /*41c0*/  HMMA.16816.F32 R16, R8, R68, RZ ;  /* 0x000000440810723c */ /* 0x000fe200000018ff */
[----:B---3--:R-:W-:-:S04]  /*41d0*/  FFMA.FTZ R3, R80, c[0x0][0x2d0], -R0 ;  /* 0x0000b40050037a23 */ /* 0x008fc80000010800 */
[----:B------:R3:W-:Y:S03]  /*41e0*/  MUFU.EX2 R192, R3 ;  /* 0x0000000300c07308 */ /* 0x0007e60000000800 */
[----:B------:R-:W-:Y:S01]  /*41f0*/  HMMA.16816.F32 R24, R8, R62, RZ ;  /* 0x0000003e0818723c */ /* 0x000fe200000018ff */
[----:B------:R-:W4:Y:S07]  /*4200*/  LDSM.16.MT88.4 R60, [R166+0x2800] ;  /* 0x00280000a63c783b */ /* 0x000f2e0000004200 */
[----:B------:R-:W-:Y:S01]  /*4210*/  HMMA.16816.F32 R120, R4, R40, R28 ;  /* 0x000000280478723c */ /* 0x000fe2000000181c */
[----:B------:R-:W5:Y:S01]  /*4220*/  LDSM.16.MT88.4 R28, [R164+0x4800] ;  /* 0x00480000a41c783b */ /* 0x000f620000004200 */
[----:B---3--:R-:W-:-:S06]  /*4230*/  FFMA.FTZ R3, R187, c[0x0][0x2d0], -R2 ;  /* 0x0000b400bb037a23 */ /* 0x008fcc0000010802 */
[C---:B------:R-:W-:Y:S01]  /*4240*/  HMMA.16816.F32 R20, R8.reuse, R50, RZ ;  /* 0x000000320814723c */ /* 0x040fe200000018ff */
[----:B------:R-:W-:Y:S01]  /*4250*/  IADD3 R187, R197, -0x2, RZ ;  /* 0xfffffffec5bb7810 */ /* 0x000fe20007ffe0ff */
[----:B------:R3:W-:Y:S06]  /*4260*/  MUFU.EX2 R14, R3 ;  /* 0x00000003000e7308 */ /* 0x0007ec0000000800 */
[----:B------:R-:W-:Y:S08]  /*4270*/  HMMA.16816.F32 R44, R8, R48, RZ ;  /* 0x00000030082c723c */ /* 0x000ff000000018ff */
[----:B--2---:R-:W-:Y:S01]  /*4280*/  HMMA.16816.F32 R72, R4, R36, R16 ;  /* 0x000000240448723c */ /* 0x004fe20000001810 */
[----:B---3--:R-:W-:-:S04]  /*4290*/  FFMA.FTZ R3, R183, c[0x0][0x2d0], -R2 ;  /* 0x0000b400b7037a23 */ /* 0x008fc80000010802 */
[----:B------:R2:W3:Y:S03]  /*42a0*/  MUFU.EX2 R202, R3 ;  /* 0x0000000300ca7308 */ /* 0x0004e60000000800 */
[----:B-1----:R-:W-:Y:S08]  /*42b0*/  HMMA.16816.F32 R16, R8, R34, RZ ;  /* 0x000000220810723c */ /* 0x002ff000000018ff */
[----:B------:R-:W-:Y:S01]  /*42c0*/  HMMA.16816.F32 R112, R4, R42, R24 ;  /* 0x0000002a0470723c */ /* 0x000fe20000001818 */
[----:B--2---:R-:W-:-:S07]  /*42d0*/  FFMA.FTZ R3, R159, c[0x0][0x2d0], -R2 ;  /* 0x0000b4009f037a23 */ /* 0x004fce0000010802 */
[----:B------:R-:W-:Y:S01]  /*42e0*/  HMMA.16816.F32 R24, R8, R58, RZ ;  /* 0x0000003a0818723c */ /* 0x000fe200000018ff */
[----:B------:R-:W-:Y:S01]  /*42f0*/  FFMA.FTZ R2, R158, c[0x0][0x2d0], -R2 ;  /* 0x0000b4009e027a23 */ /* 0x000fe20000010802 */
[----:B---3--:R-:W-:Y:S01]  /*4300*/  F2FP.PACK_AB R96, R202, R14 ;  /* 0x0000000eca60723e */ /* 0x008fe200000000ff */
[----:B------:R1:W-:Y:S05]  /*4310*/  MUFU.EX2 R124, R3 ;  /* 0x00000003007c7308 */ /* 0x0003ea0000000800 */
[C---:B----4-:R-:W-:Y:S03]  /*4320*/  HMMA.16816.F32 R88, R4.reuse, R62, R20 ;  /* 0x0000003e0458723c */ /* 0x050fe60000001814 */
[----:B------:R2:W3:Y:S05]  /*4330*/  MUFU.EX2 R15, R2 ;  /* 0x00000002000f7308 */ /* 0x0004ea0000000800 */
[----:B------:R-:W-:Y:S01]  /*4340*/  HMMA.16816.F32 R92, R4, R60, R44 ;  /* 0x0000003c045c723c */ /* 0x000fe2000000182c */
[----:B-1----:R-:W-:-:S07]  /*4350*/  FADD.FTZ R3, R204, R198 ;  /* 0x000000c6cc037221 */ /* 0x002fce0000010000 */
[----:B------:R-:W-:Y:S01]  /*4360*/  HMMA.16816.F32 R20, R8, R32, RZ ;  /* 0x000000200814723c */ /* 0x000fe200000018ff */
[----:B------:R-:W1:Y:S01]  /*4370*/  LDSM.16.MT88.4 R32, [R166+0x4000] ;  /* 0x00400000a620783b */ /* 0x000e620000004200 */
[----:B--2---:R-:W-:Y:S01]  /*4380*/  FFMA.FTZ R2, R157, c[0x0][0x2d0], -R0 ;  /* 0x0000b4009d027a23 */ /* 0x004fe20000010800 */
[----:B---3--:R-:W-:-:S05]  /*4390*/  F2FP.PACK_AB R98, R15, R124 ;  /* 0x0000007c0f62723e */ /* 0x008fca00000000ff */
[C---:B-----5:R-:W-:Y:S01]  /*43a0*/  HMMA.16816.F32 R44, R4.reuse, R30, R16 ;  /* 0x0000001e042c723c */ /* 0x060fe20000001810 */
        /* <DEDUP_REMOVED lines=17> */
[----:B------:R-:W-:Y:S02]  /*44c0*/  F2FP.PACK_AB R6, R195, R194 ;  /* 0x000000c2c306723e */ /* 0x000fe400000000ff */
        /* <DEDUP_REMOVED lines=122> */
[----:B------:R-:W-:Y:S03]  /*4c70*/  @!UPT UIADD3 URZ, URZ, URZ, URZ ;  /* 0x0000003f3f3ff290 */ /* 0x000fe6000fffe03f */
[----:B------:R-:W-:Y:S11]  /*4c80*/  @!P0 BRA `(.L_x_4118) ;  /* 0x000032d000008947 */ /* 0x000ff60003800000 */
[----:B------:R-:W-:Y:S02]  /*4c90*/  MOV R127, R12 ;  /* 0x0000000c007f7202 */ /* 0x000fe40000000f00 */
[----:B------:R-:W-:-:S07]  /*4ca0*/  MOV R126, R125 ;  /* 0x0000007d007e7202 */ /* 0x000fce0000000f00 */
.L_x_4129:
        /* <DEDUP_REMOVED lines=40> */
.L_x_4162:
        /* <DEDUP_REMOVED lines=21> */
.L_x_4163:
        /* <DEDUP_REMOVED lines=21> */
.L_x_4120:
[----:B------:R-:W-:Y:S05]  /*51d0*/  BSYNC B0 ;  /* 0x0000000000007941 */ /* 0x000fea0003800000 */
.L_x_4119:
        /* <DEDUP_REMOVED lines=156> */
[----:B------:R-:W-:Y:S01]  /*5ba0*/  IMAD R0, R187, 0x40, R215 ;  /* 0x00000040bb007824 */ /* 0x000fe200078e02d7 */
[----:B------:R-:W-:Y:S01]  /*5bb0*/  SHF.R.S32.HI R188, RZ, 0x1f, R208 ;  /* 0x0000001fffbc7819 */ /* 0x000fe200000114d0 */
[----:B------:R-:W-:Y:S01]  /*5bc0*/  IMAD.MOV.U32 R185, RZ, RZ, RZ ;  /* 0x000000ffffb97224 */ /* 0x000fe200078e00ff */
[C---:B------:R-:W-:Y:S01]  /*5bd0*/  SHF.L.U64.HI R141, R207.reuse, 0x1, R183 ;  /* 0x00000001cf8d7819 */ /* 0x040fe200000102b7 */
[----:B------:R-:W-:Y:S01]  /*5be0*/  IMAD.SHL.U32 R144, R207, 0x2, RZ ;  /* 0x00000002cf907824 */ /* 0x000fe200078e00ff */
[----:B------:R-:W-:Y:S01]  /*5bf0*/  IADD3 R0, R0, -0x40, R2 ;  /* 0xffffffc000007810 */ /* 0x000fe20007ffe002 */
[----:B------:R-:W-:Y:S01]  /*5c00*/  IMAD.SHL.U32 R143, R208, 0x2, RZ ;  /* 0x00000002d08f7824 */ /* 0x000fe200078e00ff */
[----:B------:R-:W-:Y:S01]  /*5c10*/  SHF.R.S32.HI R183, RZ, 0x1f, R196 ;  /* 0x0000001fffb77819 */ /* 0x000fe200000114c4 */
[----:B------:R-:W-:Y:S01]  /*5c20*/  IMAD.SHL.U32 R142, R196, 0x2, RZ ;  /* 0x00000002c48e7824 */ /* 0x000fe200078e00ff */
        /* <DEDUP_REMOVED lines=27> */
.L_x_4164:
        /* <DEDUP_REMOVED lines=21> */
.L_x_4165:
        /* <DEDUP_REMOVED lines=21> */
.L_x_4124:
[----:B------:R-:W-:Y:S05]  /*6080*/  BSYNC B0 ;  /* 0x0000000000007941 */ /* 0x000fea0003800000 */
.L_x_4123:
        /* <DEDUP_REMOVED lines=12> */
.L_x_4166:
[----:B--2---:R-:W-:Y:S05]  /*6150*/  IMAD.IADD R0, R125, 0x1, R0 ;  /* 0x000000017d007824 */ /* 0x004fea00078e0200 */
[C---:B------:R-:W-:Y:S02]  /*6160*/  ISETP.GT.AND P6, PT, R0.reuse, RZ, PT ;  /* 0x000000ff0000720c */ /* 0x040fe40003fc4270 */
[C---:B------:R-:W-:Y:S02]  /*6170*/  ISETP.GT.AND P5, PT, R0.reuse, 0x1, PT ;  /* 0x000000010000780c */ /* 0x040fe40003fa4270 */
[C---:B------:R-:W-:Y:S02]  /*6180*/  ISETP.GT.AND P2, PT, R0.reuse, 0x8, PT ;  /* 0x000000080000780c */ /* 0x040fe40003f44270 */
        /* <DEDUP_REMOVED lines=41> */
[----:B------:R-:W-:Y:S02]  /*6420*/  ISETP.GT.AND P0, PT, R0, 0x1, PT ;  /* 0x000000010000780c */ /* 0x000fe40003f04270 */
[----:B------:R-:W-:Y:S02]  /*6430*/  FSEL R6, R6, -INF , P2 ;  /* 0xff80000006067808 */ /* 0x000fe40001000000 */
[----:B------:R-:W-:Y:S02]  /*6440*/  FSEL R7, R7, -INF , P0 ;  /* 0xff80000007077808 */ /* 0x000fe40000000000 */
[----:B------:R-:W-:Y:S02]  /*6450*/  ISETP.GT.AND P2, PT, R0, 0x8, PT ;  /* 0x000000080000780c */ /* 0x000fe40003f44270 */
[----:B-1----:R-:W-:Y:S02]  /*6460*/  FMNMX.FTZ R124, R6, R127, !PT ;  /* 0x0000007f067c7209 */ /* 0x002fe40007810000 */
[----:B------:R-:W-:Y:S02]  /*6470*/  ISETP.GT.AND P0, PT, R0, 0x9, PT ;  /* 0x000000090000780c */ /* 0x000fe40003f04270 */
[----:B------:R-:W-:Y:S02]  /*6480*/  FSEL R10, R10, -INF , P2 ;  /* 0xff8000000a0a7808 */ /* 0x000fe40001000000 */
[----:B------:R-:W-:Y:S02]  /*6490*/  FMNMX.FTZ R124, R7, R124, !PT ;  /* 0x0000007c077c7209 */ /* 0x000fe40007810000 */
[----:B------:R-:W-:Y:S02]  /*64a0*/  FSEL R11, R11, -INF , P0 ;  /* 0xff8000000b0b7808 */ /* 0x000fe40000000000 */
[----:B------:R-:W-:Y:S02]  /*64b0*/  ISETP.GT.AND P2, PT, R0, 0x10, PT ;  /* 0x000000100000780c */ /* 0x000fe40003f44270 */
[----:B------:R-:W-:Y:S02]  /*64c0*/  FMNMX.FTZ R124, R10, R124, !PT ;  /* 0x0000007c0a7c7209 */ /* 0x000fe40007810000 */
        /* <DEDUP_REMOVED lines=10> */
[C---:B------:R-:W-:Y:S02]  /*6570*/  ISETP.GT.AND P2, PT, R0.reuse, 0x20, PT ;  /* 0x000000200000780c */ /* 0x040fe40003f44270 */
[----:B------:R-:W-:Y:S02]  /*6580*/  FMNMX.FTZ R124, R147, R124, !PT ;  /* 0x0000007c937c7209 */ /* 0x000fe40007810000 */
[----:B------:R-:W-:Y:S02]  /*6590*/  FMNMX.FTZ R2, R183, R2, !PT ;  /* 0x00000002b7027209 */ /* 0x000fe40007810000 */
[----:B------:R-:W-:Y:S02]  /*65a0*/  ISETP.GT.AND P0, PT, R0, 0x21, PT ;  /* 0x000000210000780c */ /* 0x000fe40003f04270 */
[----:B------:R-:W-:Y:S02]  /*65b0*/  FSEL R153, R22, -INF , P2 ;  /* 0xff80000016997808 */ /* 0x000fe40001000000 */
[----:B------:R-:W-:Y:S02]  /*65c0*/  FMNMX.FTZ R124, R148, R124, !PT ;  /* 0x0000007c947c7209 */ /* 0x000fe40007810000 */
[----:B------:R-:W-:Y:S02]  /*65d0*/  FMNMX.FTZ R2, R159, R2, !PT ;  /* 0x000000029f027209 */ /* 0x000fe40007810000 */
[----:B------:R-:W-:Y:S02]  /*65e0*/  FSEL R154, R23, -INF , P0 ;  /* 0xff800000179a7808 */ /* 0x000fe40000000000 */
[----:B------:R-:W-:Y:S02]  /*65f0*/  ISETP.GT.AND P2, PT, R0, 0x28, PT ;  /* 0x000000280000780c */ /* 0x000fe40003f44270 */
[----:B------:R-:W-:Y:S02]  /*6600*/  FMNMX.FTZ R124, R153, R124, !PT ;  /* 0x0000007c997c7209 */ /* 0x000fe40007810000 */
[----:B------:R-:W-:Y:S02]  /*6610*/  FMNMX.FTZ R2, R158, R2, !PT ;  /* 0x000000029e027209 */ /* 0x000fe40007810000 */
[----:B------:R-:W-:Y:S02]  /*6620*/  ISETP.GT.AND P0, PT, R0, 0x29, PT ;  /* 0x000000290000780c */ /* 0x000fe40003f04270 */
[----:B------:R-:W-:Y:S02]  /*6630*/  FSEL R155, R26, -INF , P2 ;  /* 0xff8000001a9b7808 */ /* 0x000fe40001000000 */
[----:B------:R-:W-:Y:S02]  /*6640*/  FMNMX.FTZ R124, R154, R124, !PT ;  /* 0x0000007c9a7c7209 */ /* 0x000fe40007810000 */
        /* <DEDUP_REMOVED lines=27> */
.L_x_4167:
[C---:B------:R-:W-:Y:S01]  /*6800*/  FSETP.NEU.FTZ.AND P0, PT, R125.reuse, -INF , PT ;  /* 0xff8000007d00780b */ /* 0x040fe20003f1d000 */
[C---:B------:R-:W-:Y:S01]  /*6810*/  FMUL.FTZ R144, R125.reuse, c[0x0][0x2d0] ;  /* 0x0000b4007d907a20 */ /* 0x040fe20000410000 */
[----:B---3--:R-:W-:Y:S01]  /*6820*/  FMNMX.FTZ R3, R0, R124, !PT ;  /* 0x0000007c00037209 */ /* 0x008fe20007810000 */
[----:B------:R-:W-:Y:S01]  /*6830*/  WARPSYNC 0xffffffff ;  /* 0xffffffff00007948 */ /* 0x000fe20003800000 */
[----:B------:R-:W-:Y:S01]  /*6840*/  FSEL R2, R125, RZ, P0 ;  /* 0x000000ff7d027208 */ /* 0x000fe20000000000 */
[----:B------:R-:W1:Y:S01]  /*6850*/  LDSM.16.MT88.4 R140, [R163] ;  /* 0x00000000a38c783b */ /* 0x000e620000004200 */
[----:B------:R-:W-:Y:S01]  /*6860*/  FSEL R144, R144, RZ, P0 ;  /* 0x000000ff90907208 */ /* 0x000fe20000000000 */
[C---:B--2---:R-:W-:Y:S01]  /*6870*/  FMUL.FTZ R124, R3.reuse, c[0x0][0x2d0] ;  /* 0x0000b400037c7a20 */ /* 0x044fe20000410000 */
[----:B------:R-:W-:Y:S01]  /*6880*/  FSETP.NEU.FTZ.AND P0, PT, R3, -INF , PT ;  /* 0xff8000000300780b */ /* 0x000fe20003f1d000 */
[----:B------:R-:W-:Y:S02]  /*6890*/  FADD.FTZ R0, -R2, R126 ;  /* 0x0000007e02007221 */ /* 0x000fe40000010100 */
[--C-:B------:R-:W-:Y:S01]  /*68a0*/  FFMA.FTZ R4, R4, c[0x0][0x2d0], -R144.reuse ;  /* 0x0000b40004047a23 */ /* 0x100fe20000010890 */
[----:B------:R-:W-:Y:S01]  /*68b0*/  FSEL R124, R124, RZ, P0 ;  /* 0x000000ff7c7c7208 */ /* 0x000fe20000000000 */
[----:B------:R-:W-:Y:S02]  /*68c0*/  FMUL.FTZ R0, R0, c[0x0][0x2d0] ;  /* 0x0000b40000007a20 */ /* 0x000fe40000410000 */
[----:B------:R-:W-:Y:S01]  /*68d0*/  FFMA.FTZ R5, R5, c[0x0][0x2d0], -R144 ;  /* 0x0000b40005057a23 */ /* 0x000fe20000010890 */
[----:B------:R-:W-:Y:S01]  /*68e0*/  MUFU.EX2 R136, R4 ;  /* 0x0000000400887308 */ /* 0x000fe20000000800 */
[--C-:B------:R-:W-:Y:S02]  /*68f0*/  FFMA.FTZ R6, R6, c[0x0][0x2d0], -R124.reuse ;  /* 0x0000b40006067a23 */ /* 0x100fe4000001087c */
[----:B------:R-:W-:Y:S02]  /*6900*/  FFMA.FTZ R7, R7, c[0x0][0x2d0], -R124 ;  /* 0x0000b40007077a23 */ /* 0x000fe4000001087c */
[--C-:B------:R-:W-:Y:S02]  /*6910*/  FFMA.FTZ R8, R8, c[0x0][0x2d0], -R144.reuse ;  /* 0x0000b40008087a23 */ /* 0x100fe40000010890 */
[----:B------:R-:W-:Y:S02]  /*6920*/  FFMA.FTZ R9, R9, c[0x0][0x2d0], -R144 ;  /* 0x0000b40009097a23 */ /* 0x000fe40000010890 */
[--C-:B------:R-:W-:Y:S01]  /*6930*/  FFMA.FTZ R10, R10, c[0x0][0x2d0], -R124.reuse ;  /* 0x0000b4000a0a7a23 */ /* 0x100fe2000001087c */
[----:B------:R2:W-:Y:S01]  /*6940*/  MUFU.EX2 R2, R0 ;  /* 0x0000000000027308 */ /* 0x0005e20000000800 */
[----:B------:R-:W-:Y:S09]  /*6950*/  FFMA.FTZ R11, R11, c[0x0][0x2d0], -R124 ;  /* 0x0000b4000b0b7a23 */ /* 0x000ff2000001087c */
[----:B------:R-:W-:Y:S10]  /*6960*/  MUFU.EX2 R198, R5 ;  /* 0x0000000500c67308 */ /* 0x000ff40000000800 */
[----:B------:R-:W-:Y:S01]  /*6970*/  MUFU.EX2 R126, R6 ;  /* 0x00000006007e7308 */ /* 0x000fe20000000800 */
[----:B--2---:R-:W-:Y:S02]  /*6980*/  FSEL R0, R3, RZ, P0 ;  /* 0x000000ff03007208 */ /* 0x004fe40000000000 */
[C---:B------:R-:W-:Y:S02]  /*6990*/  ISETP.GT.AND P0, PT, R187.reuse, R213, PT ;  /* 0x000000d5bb00720c */ /* 0x040fe40003f04270 */
[----:B------:R-:W-:Y:S01]  /*69a0*/  IADD3 R187, R187, -0x1, RZ ;  /* 0xffffffffbbbb7810 */ /* 0x000fe20007ffe0ff */
[----:B------:R-:W-:Y:S04]  /*69b0*/  FADD.FTZ R0, -R0, R127 ;  /* 0x0000007f00007221 */ /* 0x000fe80000010100 */
[----:B------:R-:W-:Y:S01]  /*69c0*/  MUFU.EX2 R197, R7 ;  /* 0x0000000700c57308 */ /* 0x000fe20000000800 */
[----:B------:R-:W-:Y:S09]  /*69d0*/  FMUL.FTZ R0, R0, c[0x0][0x2d0] ;  /* 0x0000b40000007a20 */ /* 0x000ff20000410000 */
[----:B------:R-:W-:Y:S10]  /*69e0*/  MUFU.EX2 R0, R0 ;  /* 0x0000000000007308 */ /* 0x000ff40000000800 */
[----:B------:R-:W-:Y:S10]  /*69f0*/  MUFU.EX2 R200, R8 ;  /* 0x0000000800c87308 */ /* 0x000ff40000000800 */
[----:B------:R-:W-:Y:S10]  /*6a00*/  MUFU.EX2 R201, R9 ;  /* 0x0000000900c97308 */ /* 0x000ff40000000800 */
[----:B------:R-:W-:Y:S10]  /*6a10*/  MUFU.EX2 R199, R10 ;  /* 0x0000000a00c77308 */ /* 0x000ff40000000800 */
[----:B------:R-:W2:Y:S02]  /*6a20*/  MUFU.EX2 R209, R11 ;  /* 0x0000000b00d17308 */ /* 0x000ea40000000800 */
[----:B--2---:R-:W-:Y:S01]  /*6a30*/  F2FP.PACK_AB R139, R209, R199 ;  /* 0x000000c7d18b723e */ /* 0x004fe200000000ff */
[C---:B------:R-:W-:Y:S01]  /*6a40*/  FMUL.FTZ R4, R2.reuse, R128 ;  /* 0x0000008002047220 */ /* 0x040fe20000410000 */
[----:B------:R-:W-:Y:S01]  /*6a50*/  F2FP.PACK_AB R138, R201, R200 ;  /* 0x000000c8c98a723e */ /* 0x000fe200000000ff */
[----:B------:R-:W-:Y:S01]  /*6a60*/  FMUL.FTZ R5, R2, R129 ;  /* 0x0000008102057220 */ /* 0x000fe20000410000 */
[----:B------:R-:W-:Y:S01]  /*6a70*/  F2FP.PACK_AB R137, R197, R126 ;  /* 0x0000007ec589723e */ /* 0x000fe200000000ff */
[C---:B------:R-:W-:Y:S02]  /*6a80*/  FMUL.FTZ R6, R0.reuse, R130 ;  /* 0x0000008200067220 */ /* 0x040fe40000410000 */
[----:B------:R-:W-:Y:S02]  /*6a90*/  FMUL.FTZ R7, R0, R131 ;  /* 0x0000008300077220 */ /* 0x000fe40000410000 */
[----:B------:R-:W2:Y:S01]  /*6aa0*/  LDSM.16.MT88.4 R128, [R164] ;  /* 0x00000000a480783b */ /* 0x000ea20000004200 */
[C---:B------:R-:W-:Y:S02]  /*6ab0*/  FMUL.FTZ R12, R2.reuse, R100 ;  /* 0x00000064020c7220 */ /* 0x040fe40000410000 */
[----:B------:R-:W-:Y:S02]  /*6ac0*/  FMUL.FTZ R13, R2, R101 ;  /* 0x00000065020d7220 */ /* 0x000fe40000410000 */
[C---:B------:R-:W-:Y:S02]  /*6ad0*/  FMUL.FTZ R14, R0.reuse, R102 ;  /* 0x00000066000e7220 */ /* 0x040fe40000410000 */
[----:B------:R-:W-:Y:S02]  /*6ae0*/  FMUL.FTZ R15, R0, R103 ;  /* 0x00000067000f7220 */ /* 0x000fe40000410000 */
[----:B------:R-:W3:Y:S01]  /*6af0*/  LDSM.16.MT88.4 R100, [R166] ;  /* 0x00000000a664783b */ /* 0x000ee20000004200 */
[C---:B------:R-:W-:Y:S02]  /*6b00*/  FMUL.FTZ R25, R2.reuse, R113 ;  /* 0x0000007102197220 */ /* 0x040fe40000410000 */
[----:B------:R-:W-:Y:S01]  /*6b10*/  FFMA.FTZ R113, R2, R202, R136 ;  /* 0x000000ca02717223 */ /* 0x000fe20000010088 */
[----:B------:R-:W-:Y:S01]  /*6b20*/  F2FP.PACK_AB R136, R198, R136 ;  /* 0x00000088c688723e */ /* 0x000fe200000000ff */
[C---:B------:R-:W-:Y:S02]  /*6b30*/  FMUL.FTZ R8, R2.reuse, R132 ;  /* 0x0000008402087220 */ /* 0x040fe40000410000 */
[----:B------:R-:W-:Y:S02]  /*6b40*/  FMUL.FTZ R9, R2, R133 ;  /* 0x0000008502097220 */ /* 0x000fe40000410000 */
[C---:B------:R-:W-:Y:S02]  /*6b50*/  FMUL.FTZ R10, R0.reuse, R134 ;  /* 0x00000086000a7220 */ /* 0x040fe40000410000 */
[C---:B-1----:R-:W-:Y:S05]  /*6b60*/  HMMA.16816.F32 R4, R136.reuse, R140, R4 ;  /* 0x0000008c8804723c */ /* 0x042fea0000001804 */
[----:B------:R-:W-:Y:S02]  /*6b70*/  FMUL.FTZ R11, R0, R135 ;  /* 0x00000087000b7220 */ /* 0x000fe40000410000 */
[----:B------:R-:W-:Y:S01]  /*6b80*/  LDSM.16.MT88.4 R132, [R163+0x1800] ;  /* 0x00180000a384783b */ /* 0x000fe20000004200 */
[C---:B------:R-:W-:Y:S04]  /*6b90*/  FMUL.FTZ R16, R2.reuse, R104 ;  /* 0x0000006802107220 */ /* 0x040fe80000410000 */
[C---:B------:R-:W-:Y:S03]  /*6ba0*/  HMMA.16816.F32 R8, R136.reuse, R142, R8 ;  /* 0x0000008e8808723c */ /* 0x040fe60000001808 */
[----:B------:R-:W-:Y:S02]  /*6bb0*/  FMUL.FTZ R17, R2, R105 ;  /* 0x0000006902117220 */ /* 0x000fe40000410000 */
[C---:B------:R-:W-:Y:S02]  /*6bc0*/  FMUL.FTZ R18, R0.reuse, R106 ;  /* 0x0000006a00127220 */ /* 0x040fe40000410000 */
[----:B------:R-:W-:Y:S01]  /*6bd0*/  FMUL.FTZ R19, R0, R107 ;  /* 0x0000006b00137220 */ /* 0x000fe20000410000 */
[C---:B--2---:R-:W-:Y:S01]  /*6be0*/  HMMA.16816.F32 R12, R136.reuse, R128, R12 ;  /* 0x00000080880c723c */ /* 0x044fe2000000180c */
[----:B------:R-:W-:Y:S03]  /*6bf0*/  LDSM.16.MT88.4 R104, [R163+0x800] ;  /* 0x00080000a368783b */ /* 0x000fe60000004200 */
[C---:B------:R-:W-:Y:S02]  /*6c00*/  FMUL.FTZ R20, R2.reuse, R108 ;  /* 0x0000006c02147220 */ /* 0x040fe40000410000 */
[----:B------:R-:W-:Y:S02]  /*6c10*/  FMUL.FTZ R21, R2, R109 ;  /* 0x0000006d02157220 */ /* 0x000fe40000410000 */
[C---:B------:R-:W-:Y:S04]  /*6c20*/  HMMA.16816.F32 R16, R136.reuse, R130, R16 ;  /* 0x000000828810723c */ /* 0x040fe80000001810 */
[C---:B------:R-:W-:Y:S02]  /*6c30*/  FMUL.FTZ R22, R0.reuse, R110 ;  /* 0x0000006e00167220 */ /* 0x040fe40000410000 */
[C---:B------:R-:W-:Y:S02]  /*6c40*/  FMUL.FTZ R23, R0.reuse, R111 ;  /* 0x0000006f00177220 */ /* 0x040fe40000410000 */
[----:B------:R-:W-:Y:S01]  /*6c50*/  LDSM.16.MT88.4 R108, [R164+0x800] ;  /* 0x00080000a46c783b */ /* 0x000fe20000004200 */
[C---:B------:R-:W-:Y:S03]  /*6c60*/  FMUL.FTZ R26, R0.reuse, R114 ;  /* 0x00000072001a7220 */ /* 0x040fe60000410000 */
[----:B------:R-:W-:Y:S01]  /*6c70*/  FMUL.FTZ R27, R0, R115 ;  /* 0x00000073001b7220 */ /* 0x000fe20000410000 */
[C---:B---3--:R-:W-:Y:S03]  /*6c80*/  HMMA.16816.F32 R20, R136.reuse, R100, R20 ;  /* 0x000000648814723c */ /* 0x048fe60000001814 */
[----:B------:R-:W-:Y:S02]  /*6c90*/  FMUL.FTZ R24, R2, R112 ;  /* 0x0000007002187220 */ /* 0x000fe40000410000 */
[C---:B------:R-:W-:Y:S02]  /*6ca0*/  FMUL.FTZ R34, R0.reuse, R122 ;  /* 0x0000007a00227220 */ /* 0x040fe40000410000 */
[----:B------:R-:W-:Y:S02]  /*6cb0*/  FMUL.FTZ R35, R0, R123 ;  /* 0x0000007b00237220 */ /* 0x000fe40000410000 */
[----:B------:R-:W-:Y:S01]  /*6cc0*/  FFMA.FTZ R112, R145, c[0x0][0x2d0], -R124 ;  /* 0x0000b40091707a23 */ /* 0x000fe2000001087c */
[C---:B------:R-:W-:Y:S01]  /*6cd0*/  HMMA.16816.F32 R24, R136.reuse, R102, R24 ;  /* 0x000000668818723c */ /* 0x040fe20000001818 */
[----:B------:R-:W1:Y:S02]  /*6ce0*/  LDSM.16.MT88.4 R100, [R165] ;  /* 0x00000000a564783b */ /* 0x000e640000004200 */
[C---:B------:R-:W-:Y:S01]  /*6cf0*/  FMUL.FTZ R28, R2.reuse, R116 ;  /* 0x00000074021c7220 */ /* 0x040fe20000410000 */
[----:B------:R-:W-:Y:S01]  /*6d00*/  MUFU.EX2 R128, R112 ;  /* 0x0000007000807308 */ /* 0x000fe20000000800 */
[----:B------:R-:W-:Y:S02]  /*6d10*/  FMUL.FTZ R29, R2, R117 ;  /* 0x00000075021d7220 */ /* 0x000fe40000410000 */
[C---:B------:R-:W-:Y:S02]  /*6d20*/  FMUL.FTZ R30, R0.reuse, R118 ;  /* 0x00000076001e7220 */ /* 0x040fe40000410000 */
[----:B------:R-:W-:Y:S03]  /*6d30*/  FMUL.FTZ R31, R0, R119 ;  /* 0x00000077001f7220 */ /* 0x000fe60000410000 */
[--C-:B------:R-:W-:Y:S02]  /*6d40*/  FFMA.FTZ R117, R191, c[0x0][0x2d0], -R144.reuse ;  /* 0x0000b400bf757a23 */ /* 0x100fe40000010890 */
[--C-:B------:R-:W-:Y:S02]  /*6d50*/  FFMA.FTZ R116, R190, c[0x0][0x2d0], -R144.reuse ;  /* 0x0000b400be747a23 */ /* 0x100fe40000010890 */
[----:B------:R-:W-:Y:S01]  /*6d60*/  MUFU.EX2 R141, R117 ;  /* 0x00000075008d7308 */ /* 0x000fe20000000800 */
[C---:B------:R-:W-:Y:S02]  /*6d70*/  FMUL.FTZ R32, R2.reuse, R120 ;  /* 0x0000007802207220 */ /* 0x040fe40000410000 */
[C---:B------:R-:W-:Y:S02]  /*6d80*/  FMUL.FTZ R33, R2.reuse, R121 ;  /* 0x0000007902217220 */ /* 0x040fe40000410000 */
        /* <DEDUP_REMOVED lines=65> */
[----:B------:R-:W-:Y:S02]  /*71a0*/  FMUL.FTZ R91, R0, R91 ;  /* 0x0000005b005b7220 */ /* 0x000fe40000410000 */
[C---:B------:R-:W-:Y:S02]  /*71b0*/  FMUL.FTZ R92, R2.reuse, R92 ;  /* 0x0000005c025c7220 */ /* 0x040fe40000410000 */
[C---:B------:R-:W-:Y:S04]  /*71c0*/  FMUL.FTZ R93, R2.reuse, R93 ;  /* 0x0000005d025d7220 */ /* 0x040fe80000410000 */
[C---:B------:R-:W-:Y:S02]  /*71d0*/  FMUL.FTZ R96, R2.reuse, R96 ;  /* 0x0000006002607220 */ /* 0x040fe40000410000 */
[----:B------:R-:W-:Y:S02]  /*71e0*/  FMUL.FTZ R97, R2, R97 ;  /* 0x0000006102617220 */ /* 0x000fe40000410000 */
[----:B------:R-:W-:Y:S02]  /*71f0*/  FFMA.FTZ R2, R152, c[0x0][0x2d0], -R144 ;  /* 0x0000b40098027a23 */ /* 0x000fe40000010890 */
[C---:B------:R-:W-:Y:S02]  /*7200*/  FMUL.FTZ R94, R0.reuse, R94 ;  /* 0x0000005e005e7220 */ /* 0x040fe40000410000 */
[----:B------:R2:W-:Y:S01]  /*7210*/  MUFU.EX2 R121, R2 ;  /* 0x0000000200797308 */ /* 0x0005e20000000800 */
[C---:B------:R-:W-:Y:S02]  /*7220*/  FMUL.FTZ R95, R0.reuse, R95 ;  /* 0x0000005f005f7220 */ /* 0x040fe40000410000 */
[C---:B------:R-:W-:Y:S02]  /*7230*/  FMUL.FTZ R98, R0.reuse, R98 ;  /* 0x0000006200627220 */ /* 0x040fe40000410000 */
[C---:B------:R-:W-:Y:S02]  /*7240*/  FMUL.FTZ R99, R0.reuse, R99 ;  /* 0x0000006300637220 */ /* 0x040fe40000410000 */
[----:B------:R-:W-:Y:S04]  /*7250*/  FFMA.FTZ R0, R0, R206, R126 ;  /* 0x000000ce00007223 */ /* 0x000fe8000001007e */
[----:B------:R-:W-:Y:S02]  /*7260*/  FADD.FTZ R119, R197, R0 ;  /* 0x00000000c5777221 */ /* 0x000fe40000010000 */
[--C-:B------:R-:W-:Y:S02]  /*7270*/  FFMA.FTZ R0, R183, c[0x0][0x2d0], -R144.reuse ;  /* 0x0000b400b7007a23 */ /* 0x100fe40000010890 */
[----:B------:R-:W-:Y:S01]  /*7280*/  FADD.FTZ R119, R199, R119 ;  /* 0x00000077c7777221 */ /* 0x000fe20000010000 */
[C---:B-1----:R-:W-:Y:S03]  /*7290*/  HMMA.16816.F32 R52, R136.reuse, R100, R52 ;  /* 0x000000648834723c */ /* 0x042fe60000001834 */
[--C-:B--2---:R-:W-:Y:S04]  /*72a0*/  FFMA.FTZ R2, R151, c[0x0][0x2d0], -R144.reuse ;  /* 0x0000b40097027a23 */ /* 0x104fe80000010890 */
[----:B------:R1:W2:Y:S01]  /*72b0*/  MUFU.EX2 R129, R2 ;  /* 0x0000000200817308 */ /* 0x0002a20000000800 */
[C---:B------:R-:W-:Y:S01]  /*72c0*/  HMMA.16816.F32 R56, R136.reuse, R102, R56 ;  /* 0x000000668838723c */ /* 0x040fe20000001838 */
[----:B------:R-:W3:Y:S03]  /*72d0*/  LDSM.16.MT88.4 R100, [R165+0x2000] ;  /* 0x00200000a564783b */ /* 0x000ee60000004200 */
[--C-:B-1----:R-:W-:Y:S05]  /*72e0*/  FFMA.FTZ R2, R150, c[0x0][0x2d0], -R144.reuse ;  /* 0x0000b40096027a23 */ /* 0x102fea0000010890 */
[----:B------:R1:W-:Y:S01]  /*72f0*/  MUFU.EX2 R204, R2 ;  /* 0x0000000200cc7308 */ /* 0x0003e20000000800 */
[C---:B---3--:R-:W-:Y:S08]  /*7300*/  HMMA.16816.F32 R60, R136.reuse, R100, R60 ;  /* 0x00000064883c723c */ /* 0x048ff0000000183c */
[C---:B------:R-:W-:Y:S01]  /*7310*/  HMMA.16816.F32 R64, R136.reuse, R102, R64 ;  /* 0x000000668840723c */ /* 0x040fe20000001840 */
[----:B------:R-:W3:Y:S03]  /*7320*/  LDSM.16.MT88.4 R100, [R163+0x4000] ;  /* 0x00400000a364783b */ /* 0x000ee60000004200 */
[--C-:B-1----:R-:W-:Y:S02]  /*7330*/  FFMA.FTZ R2, R149, c[0x0][0x2d0], -R144.reuse ;  /* 0x0000b40095027a23 */ /* 0x102fe40000010890 */
[----:B------:R1:W-:Y:S10]  /*7340*/  MUFU.EX2 R149, R0 ;  /* 0x0000000000957308 */ /* 0x0003f40000000800 */
[----:B------:R4:W-:Y:S01]  /*7350*/  MUFU.EX2 R205, R2 ;  /* 0x0000000200cd7308 */ /* 0x0009e20000000800 */
[----:B-1----:R-:W-:Y:S09]  /*7360*/  FFMA.FTZ R0, R159, c[0x0][0x2d0], -R144 ;  /* 0x0000b4009f007a23 */ /* 0x002ff20000010890 */
[----:B------:R1:W-:Y:S01]  /*7370*/  MUFU.EX2 R151, R0 ;  /* 0x0000000000977308 */ /* 0x0003e20000000800 */
[----:B----4-:R-:W-:Y:S01]  /*7380*/  FFMA.FTZ R2, R146, c[0x0][0x2d0], -R124 ;  /* 0x0000b40092027a23 */ /* 0x010fe2000001087c */
[C---:B---3--:R-:W-:Y:S08]  /*7390*/  HMMA.16816.F32 R68, R136.reuse, R100, R68 ;  /* 0x000000648844723c */ /* 0x048ff00000001844 */
[----:B------:R3:W4:Y:S01]  /*73a0*/  MUFU.EX2 R120, R2 ;  /* 0x0000000200787308 */ /* 0x0007220000000800 */
[C---:B------:R-:W-:Y:S01]  /*73b0*/  HMMA.16816.F32 R72, R136.reuse, R102, R72 ;  /* 0x000000668848723c */ /* 0x040fe20000001848 */
[----:B------:R-:W5:Y:S02]  /*73c0*/  LDSM.16.MT88.4 R100, [R164+0x4000] ;  /* 0x00400000a464783b */ /* 0x000f640000004200 */
[----:B-1----:R-:W-:Y:S06]  /*73d0*/  FFMA.FTZ R0, R158, c[0x0][0x2d0], -R144 ;  /* 0x0000b4009e007a23 */ /* 0x002fec0000010890 */
[----:B------:R1:W-:Y:S03]  /*73e0*/  MUFU.EX2 R150, R0 ;  /* 0x0000000000967308 */ /* 0x0003e60000000800 */
[----:B---3--:R-:W-:Y:S07]  /*73f0*/  FFMA.FTZ R2, R147, c[0x0][0x2d0], -R124 ;  /* 0x0000b40093027a23 */ /* 0x008fee000001087c */
[----:B------:R3:W-:Y:S01]  /*7400*/  MUFU.EX2 R203, R2 ;  /* 0x0000000200cb7308 */ /* 0x0007e20000000800 */
[----:B-1----:R-:W-:Y:S01]  /*7410*/  FFMA.FTZ R0, R157, c[0x0][0x2d0], -R144 ;  /* 0x0000b4009d007a23 */ /* 0x002fe20000010890 */
[C---:B-----5:R-:W-:Y:S08]  /*7420*/  HMMA.16816.F32 R76, R136.reuse, R100, R76 ;  /* 0x00000064884c723c */ /* 0x060ff0000000184c */
[----:B------:R1:W-:Y:S01]  /*7430*/  MUFU.EX2 R152, R0 ;  /* 0x0000000000987308 */ /* 0x0003e20000000800 */
[--C-:B---3--:R-:W-:Y:S01]  /*7440*/  FFMA.FTZ R2, R148, c[0x0][0x2d0], -R124.reuse ;  /* 0x0000b40094027a23 */ /* 0x108fe2000001087c */
[C---:B------:R-:W-:Y:S01]  /*7450*/  HMMA.16816.F32 R80, R136.reuse, R102, R80 ;  /* 0x000000668850723c */ /* 0x040fe20000001850 */
[----:B------:R-:W3:Y:S07]  /*7460*/  LDSM.16.MT88.4 R100, [R166+0x4000] ;  /* 0x00400000a664783b */ /* 0x000eee0000004200 */
[----:B------:R5:W2:Y:S01]  /*7470*/  MUFU.EX2 R202, R2 ;  /* 0x0000000200ca7308 */ /* 0x000aa20000000800 */
[--C-:B-1----:R-:W-:Y:S09]  /*7480*/  FFMA.FTZ R0, R153, c[0x0][0x2d0], -R124.reuse ;  /* 0x0000b40099007a23 */ /* 0x102ff2000001087c */
[----:B------:R1:W-:Y:S01]  /*7490*/  MUFU.EX2 R148, R0 ;  /* 0x0000000000947308 */ /* 0x0003e20000000800 */
[----:B-----5:R-:W-:Y:S02]  /*74a0*/  FADD.FTZ R2, R198, R113 ;  /* 0x00000071c6027221 */ /* 0x020fe40000010000 */
[----:B------:R-:W-:Y:S01]  /*74b0*/  LDSM.16.MT88.4 R112, [R166+0x1000] ;  /* 0x00100000a670783b */ /* 0x000fe20000004200 */
[C---:B---3--:R-:W-:Y:S03]  /*74c0*/  HMMA.16816.F32 R84, R136.reuse, R100, R84 ;  /* 0x000000648854723c */ /* 0x048fe60000001854 */
[--C-:B-1----:R-:W-:Y:S05]  /*74d0*/  FFMA.FTZ R0, R154, c[0x0][0x2d0], -R124.reuse ;  /* 0x0000b4009a007a23 */ /* 0x102fea000001087c */
[C---:B------:R-:W-:Y:S01]  /*74e0*/  HMMA.16816.F32 R88, R136.reuse, R102, R88 ;  /* 0x000000668858723c */ /* 0x040fe20000001858 */
[----:B------:R-:W1:Y:S01]  /*74f0*/  LDSM.16.MT88.4 R100, [R165+0x4000] ;  /* 0x00400000a564783b */ /* 0x000e620000004200 */
[----:B------:R3:W-:Y:S02]  /*7500*/  MUFU.EX2 R147, R0 ;  /* 0x0000000000937308 */ /* 0x0007e40000000800 */
[--C-:B---3--:R-:W-:Y:S08]  /*7510*/  FFMA.FTZ R0, R155, c[0x0][0x2d0], -R124.reuse ;  /* 0x0000b4009b007a23 */ /* 0x108ff0000001087c */
[----:B------:R3:W-:Y:S01]  /*7520*/  MUFU.EX2 R146, R0 ;  /* 0x0000000000927308 */ /* 0x0007e20000000800 */
[C---:B-1----:R-:W-:Y:S07]  /*7530*/  HMMA.16816.F32 R92, R136.reuse, R100, R92 ;  /* 0x00000064885c723c */ /* 0x042fee000000185c */
[----:B--2---:R-:W-:Y:S01]  /*7540*/  F2FP.PACK_AB R100, R129, R121 ;  /* 0x000000798164723e */ /* 0x004fe200000000ff */
[----:B------:R-:W-:Y:S04]  /*7550*/  HMMA.16816.F32 R96, R136, R102, R96 ;  /* 0x000000668860723c */ /* 0x000fe80000001860 */
[----:B----4-:R-:W-:Y:S01]  /*7560*/  F2FP.PACK_AB R101, R128, R120 ;  /* 0x000000788065723e */ /* 0x010fe200000000ff */
[----:B---3--:R-:W-:Y:S02]  /*7570*/  FFMA.FTZ R0, R156, c[0x0][0x2d0], -R124 ;  /* 0x0000b4009c007a23 */ /* 0x008fe4000001087c */
[----:B------:R-:W-:Y:S02]  /*7580*/  F2FP.PACK_AB R102, R205, R204 ;  /* 0x000000cccd66723e */ /* 0x000fe400000000ff */
[----:B------:R-:W-:Y:S01]  /*7590*/  F2FP.PACK_AB R103, R202, R203 ;  /* 0x000000cbca67723e */ /* 0x000fe200000000ff */
[----:B------:R1:W-:Y:S02]  /*75a0*/  MUFU.EX2 R145, R0 ;  /* 0x0000000000917308 */ /* 0x0003e40000000800 */
[----:B------:R-:W-:Y:S04]  /*75b0*/  F2FP.PACK_AB R136, R142, R141 ;  /* 0x0000008d8e88723e */ /* 0x000fe800000000ff */
[C---:B------:R-:W-:Y:S08]  /*75c0*/  HMMA.16816.F32 R4, R100.reuse, R104, R4 ;  /* 0x000000686404723c */ /* 0x040ff00000001804 */
[C---:B------:R-:W-:Y:S01]  /*75d0*/  HMMA.16816.F32 R8, R100.reuse, R106, R8 ;  /* 0x0000006a6408723c */ /* 0x040fe20000001808 */
[----:B------:R-:W2:Y:S07]  /*75e0*/  LDSM.16.MT88.4 R104, [R166+0x800] ;  /* 0x00080000a668783b */ /* 0x000eae0000004200 */
[C---:B------:R-:W-:Y:S04]  /*75f0*/  HMMA.16816.F32 R12, R100.reuse, R108, R12 ;  /* 0x0000006c640c723c */ /* 0x040fe8000000180c */
[----:B-1----:R-:W-:Y:S02]  /*7600*/  FADD.FTZ R0, R200, R2 ;  /* 0x00000002c8007221 */ /* 0x002fe40000010000 */
[----:B------:R-:W-:Y:S02]  /*7610*/  FFMA.FTZ R2, R189, c[0x0][0x2d0], -R144 ;  /* 0x0000b400bd027a23 */ /* 0x000fe40000010890 */
[C---:B------:R-:W-:Y:S01]  /*7620*/  HMMA.16816.F32 R16, R100.reuse, R110, R16 ;  /* 0x0000006e6410723c */ /* 0x040fe20000001810 */
[----:B------:R-:W1:Y:S01]  /*7630*/  LDSM.16.MT88.4 R108, [R165+0x800] ;  /* 0x00080000a56c783b */ /* 0x000e620000004200 */
[----:B------:R3:W-:Y:S02]  /*7640*/  MUFU.EX2 R143, R2 ;  /* 0x00000002008f7308 */ /* 0x0007e40000000800 */
[----:B------:R-:W-:Y:S02]  /*7650*/  FADD.FTZ R118, R201, R0 ;  /* 0x00000000c9767221 */ /* 0x000fe40000010000 */
[----:B------:R-:W-:Y:S02]  /*7660*/  FFMA.FTZ R0, R192, c[0x0][0x2d0], -R124 ;  /* 0x0000b400c0007a23 */ /* 0x000fe4000001087c */
[----:B------:R-:W-:Y:S04]  /*7670*/  FFMA.FTZ R144, R188, c[0x0][0x2d0], -R144 ;  /* 0x0000b400bc907a23 */ /* 0x000fe80000010890 */
[----:B------:R4:W-:Y:S10]  /*7680*/  MUFU.EX2 R140, R0 ;  /* 0x00000000008c7308 */ /* 0x0009f40000000800 */
[----:B------:R-:W5:Y:S01]  /*7690*/  MUFU.EX2 R144, R144 ;  /* 0x0000009000907308 */ /* 0x000f620000000800 */
[C---:B--2---:R-:W-:Y:S03]  /*76a0*/  HMMA.16816.F32 R20, R100.reuse, R104, R20 ;  /* 0x000000686414723c */ /* 0x044fe60000001814 */
[----:B---3--:R-:W-:Y:S04]  /*76b0*/  FADD.FTZ R2, R209, R119 ;  /* 0x00000077d1027221 */ /* 0x008fe80000010000 */
[----:B------:R-:W-:Y:S01]  /*76c0*/  FADD.FTZ R2, R120, R2 ;  /* 0x0000000278027221 */ /* 0x000fe20000010000 */
[C---:B------:R-:W-:Y:S01]  /*76d0*/  HMMA.16816.F32 R24, R100.reuse, R106, R24 ;  /* 0x0000006a6418723c */ /* 0x040fe20000001818 */
[----:B------:R-:W2:Y:S03]  /*76e0*/  LDSM.16.MT88.4 R104, [R163+0x2800] ;  /* 0x00280000a368783b */ /* 0x000ea60000004200 */
[----:B------:R-:W-:Y:S02]  /*76f0*/  FADD.FTZ R2, R128, R2 ;  /* 0x0000000280027221 */ /* 0x000fe40000010000 */
[----:B----4-:R-:W-:Y:S02]  /*7700*/  FFMA.FTZ R0, R194, c[0x0][0x2d0], -R124 ;  /* 0x0000b400c2007a23 */ /* 0x010fe4000001087c */
[C---:B-1----:R-:W-:Y:S02]  /*7710*/  HMMA.16816.F32 R28, R100.reuse, R108, R28 ;  /* 0x0000006c641c723c */ /* 0x042fe4000000181c */
[----:B------:R-:W1:Y:S02]  /*7720*/  MUFU.EX2 R127, R0 ;  /* 0x00000000007f7308 */ /* 0x000e640000000800 */
[----:B------:R-:W-:Y:S01]  /*7730*/  FADD.FTZ R2, R203, R2 ;  /* 0x00000002cb027221 */ /* 0x000fe20000010000 */
[----:B-----5:R-:W-:Y:S03]  /*7740*/  F2FP.PACK_AB R138, R144, R143 ;  /* 0x0000008f908a723e */ /* 0x020fe600000000ff */
[C---:B------:R-:W-:Y:S01]  /*7750*/  HMMA.16816.F32 R32, R100.reuse, R110, R32 ;  /* 0x0000006e6420723c */ /* 0x040fe20000001820 */
[----:B------:R-:W3:Y:S03]  /*7760*/  LDSM.16.MT88.4 R108, [R164+0x2800] ;  /* 0x00280000a46c783b */ /* 0x000ee60000004200 */
[----:B------:R-:W-:Y:S04]  /*7770*/  FADD.FTZ R2, R202, R2 ;  /* 0x00000002ca027221 */ /* 0x000fe80000010000 */
[----:B------:R-:W-:Y:S04]  /*7780*/  FADD.FTZ R2, R148, R2 ;  /* 0x0000000294027221 */ /* 0x000fe80000010000 */
[----:B------:R-:W-:Y:S04]  /*7790*/  FADD.FTZ R2, R147, R2 ;  /* 0x0000000293027221 */ /* 0x000fe80000010000 */
[----:B------:R-:W-:Y:S01]  /*77a0*/  FADD.FTZ R2, R146, R2 ;  /* 0x0000000292027221 */ /* 0x000fe20000010000 */
[----:B-1----:R-:W-:Y:S01]  /*77b0*/  F2FP.PACK_AB R137, R127, R140 ;  /* 0x0000008c7f89723e */ /* 0x002fe200000000ff */
[--C-:B------:R-:W-:Y:S04]  /*77c0*/  FFMA.FTZ R0, R195, c[0x0][0x2d0], -R124.reuse ;  /* 0x0000b400c3007a23 */ /* 0x100fe8000001087c */
[----:B------:R1:W-:Y:S01]  /*77d0*/  MUFU.EX2 R126, R0 ;  /* 0x00000000007e7308 */ /* 0x0003e20000000800 */
        /* <DEDUP_REMOVED lines=23> */
[----:B------:R-:W3:Y:S06]  /*7950*/  LDSM.16.MT88.4 R108, [R164+0x1000] ;  /* 0x00100000a46c783b */ /* 0x000eec0000004200 */
[----:B------:R-:W-:Y:S02]  /*7960*/  F2FP.PACK_AB R100, R151, R149 ;  /* 0x000000959764723e */ /* 0x000fe400000000ff */
[----:B------:R-:W-:Y:S03]  /*7970*/  F2FP.PACK_AB R102, R152, R150 ;  /* 0x000000969866723e */ /* 0x000fe600000000ff */
[----:B------:R-:W-:Y:S02]  /*7980*/  F2FP.PACK_AB R101, R147, R148 ;  /* 0x000000949365723e */ /* 0x000fe400000000ff */
[----:B------:R-:W-:Y:S07]  /*7990*/  F2FP.PACK_AB R103, R145, R146 ;  /* 0x000000929167723e */ /* 0x000fee00000000ff */
[C---:B--2---:R-:W-:Y:S08]  /*79a0*/  HMMA.16816.F32 R4, R100.reuse, R104, R4 ;  /* 0x000000686404723c */ /* 0x044ff00000001804 */
[C---:B------:R-:W-:Y:S01]  /*79b0*/  HMMA.16816.F32 R8, R100.reuse, R106, R8 ;  /* 0x0000006a6408723c */ /* 0x040fe20000001808 */
[----:B------:R-:W2:Y:S07]  /*79c0*/  LDSM.16.MT88.4 R104, [R165+0x1000] ;  /* 0x00100000a568783b */ /* 0x000eae0000004200 */
[C---:B---3--:R-:W-:Y:S08]  /*79d0*/  HMMA.16816.F32 R12, R100.reuse, R108, R12 ;  /* 0x0000006c640c723c */ /* 0x048ff0000000180c */
        /* <DEDUP_REMOVED lines=26> */
[C---:B---3--:R-:W-:Y:S07]  /*7b80*/  HMMA.16816.F32 R84, R100.reuse, R108, R84 ;  /* 0x0000006c6454723c */ /* 0x048fee0000001854 */
[----:B------:R-:W-:Y:S01]  /*7b90*/  FFMA.FTZ R108, R193, c[0x0][0x2d0], -R124 ;  /* 0x0000b400c16c7a23 */ /* 0x000fe2000001087c */
[C---:B------:R-:W-:Y:S03]  /*7ba0*/  HMMA.16816.F32 R88, R100.reuse, R110, R88 ;  /* 0x0000006e6458723c */ /* 0x040fe60000001858 */
[----:B------:R-:W3:Y:S01]  /*7bb0*/  MUFU.EX2 R124, R108 ;  /* 0x0000006c007c7308 */ /* 0x000ee20000000800 */
[----:B------:R-:W-:Y:S02]  /*7bc0*/  FADD.FTZ R109, R121, R118 ;  /* 0x00000076796d7221 */ /* 0x000fe40000010000 */
[----:B------:R-:W5:Y:S02]  /*7bd0*/  LDSM.16.MT88.4 R116, [R166+0x1800] ;  /* 0x00180000a674783b */ /* 0x000f640000004200 */
[C---:B----4-:R-:W-:Y:S04]  /*7be0*/  HMMA.16816.F32 R92, R100.reuse, R112, R92 ;  /* 0x00000070645c723c */ /* 0x050fe8000000185c */
[----:B-1----:R-:W-:Y:S02]  /*7bf0*/  FADD.FTZ R0, R129, R109 ;  /* 0x0000006d81007221 */ /* 0x002fe40000010000 */
[----:B------:R-:W1:Y:S02]  /*7c00*/  LDSM.16.MT88.4 R120, [R165+0x1800] ;  /* 0x00180000a578783b */ /* 0x000e640000004200 */
[----:B------:R-:W-:Y:S04]  /*7c10*/  HMMA.16816.F32 R96, R100, R114, R96 ;  /* 0x000000726460723c */ /* 0x000fe80000001860 */
[----:B------:R-:W-:Y:S04]  /*7c20*/  FADD.FTZ R0, R204, R0 ;  /* 0x00000000cc007221 */ /* 0x000fe80000010000 */
[----:B------:R-:W-:Y:S01]  /*7c30*/  FADD.FTZ R0, R205, R0 ;  /* 0x00000000cd007221 */ /* 0x000fe20000010000 */
[----:B---3--:R-:W-:Y:S03]  /*7c40*/  F2FP.PACK_AB R139, R124, R126 ;  /* 0x0000007e7c8b723e */ /* 0x008fe600000000ff */
[----:B------:R-:W-:Y:S04]  /*7c50*/  FADD.FTZ R0, R149, R0 ;  /* 0x0000000095007221 */ /* 0x000fe80000010000 */
[----:B------:R-:W-:Y:S01]  /*7c60*/  FADD.FTZ R0, R151, R0 ;  /* 0x0000000097007221 */ /* 0x000fe20000010000 */
[C---:B------:R-:W-:Y:S01]  /*7c70*/  HMMA.16816.F32 R128, R136.reuse, R132, R4 ;  /* 0x000000848880723c */ /* 0x040fe20000001804 */
[----:B------:R-:W3:Y:S04]  /*7c80*/  LDSM.16.MT88.4 R4, [R163+0x3800] ;  /* 0x00380000a304783b */ /* 0x000ee80000004200 */
[----:B------:R-:W-:Y:S03]  /*7c90*/  FADD.FTZ R0, R150, R0 ;  /* 0x0000000096007221 */ /* 0x000fe60000010000 */
[C---:B------:R-:W-:Y:S01]  /*7ca0*/  HMMA.16816.F32 R132, R136.reuse, R134, R8 ;  /* 0x000000868884723c */ /* 0x040fe20000001808 */
[----:B------:R-:W4:Y:S03]  /*7cb0*/  LDSM.16.MT88.4 R8, [R164+0x3800] ;  /* 0x00380000a408783b */ /* 0x000f260000004200 */
[----:B------:R-:W-:Y:S04]  /*7cc0*/  FADD.FTZ R0, R152, R0 ;  /* 0x0000000098007221 */ /* 0x000fe80000010000 */
[C---:B--2---:R-:W-:Y:S01]  /*7cd0*/  HMMA.16816.F32 R100, R136.reuse, R104, R12 ;  /* 0x000000688864723c */ /* 0x044fe2000000180c */
[----:B------:R-:W2:Y:S07]  /*7ce0*/  LDSM.16.MT88.4 R12, [R166+0x3800] ;  /* 0x00380000a60c783b */ /* 0x000eae0000004200 */
[C---:B------:R-:W-:Y:S01]  /*7cf0*/  HMMA.16816.F32 R104, R136.reuse, R106, R16 ;  /* 0x0000006a8868723c */ /* 0x040fe20000001810 */
[----:B------:R-:W2:Y:S07]  /*7d00*/  LDSM.16.MT88.4 R16, [R165+0x3800] ;  /* 0x00380000a510783b */ /* 0x000eae0000004200 */
[C---:B-----5:R-:W-:Y:S08]  /*7d10*/  HMMA.16816.F32 R108, R136.reuse, R116, R20 ;  /* 0x00000074886c723c */ /* 0x060ff00000001814 */
        /* <DEDUP_REMOVED lines=8> */
[----:B------:R-:W3:Y:S07]  /*7da0*/  LDSM.16.MT88.4 R8, [R164+0x5800] ;  /* 0x00580000a408783b */ /* 0x000eee0000004200 */
[C---:B--2---:R-:W-:Y:S08]  /*7db0*/  HMMA.16816.F32 R52, R136.reuse, R12, R52 ;  /* 0x0000000c8834723c */ /* 0x044ff00000001834 */
[C---:B------:R-:W-:Y:S01]  /*7dc0*/  HMMA.16816.F32 R56, R136.reuse, R14, R56 ;  /* 0x0000000e8838723c */ /* 0x040fe20000001838 */
[----:B------:R-:W2:Y:S07]  /*7dd0*/  LDSM.16.MT88.4 R12, [R166+0x5800] ;  /* 0x00580000a60c783b */ /* 0x000eae0000004200 */
        /* <DEDUP_REMOVED lines=13> */
[----:B------:R-:W-:Y:S02]  /*7eb0*/  FADD.FTZ R2, R143, R2 ;  /* 0x000000028f027221 */ /* 0x000fe40000010000 */
[----:B------:R-:W-:Y:S01]  /*7ec0*/  FADD.FTZ R0, R126, R0 ;  /* 0x000000007e007221 */ /* 0x000fe20000010000 */
[----:B------:R-:W-:Y:S01]  /*7ed0*/  MOV R126, R125 ;  /* 0x0000007d007e7202 */ /* 0x000fe20000000f00 */
[C---:B--2---:R-:W-:Y:S04]  /*7ee0*/  HMMA.16816.F32 R84, R136.reuse, R12, R84 ;  /* 0x0000000c8854723c */ /* 0x044fe80000001854 */
[----:B------:R-:W-:Y:S02]  /*7ef0*/  FADD.FTZ R202, R144, R2 ;  /* 0x0000000290ca7221 */ /* 0x000fe40000010000 */
[----:B------:R-:W-:Y:S01]  /*7f00*/  FADD.FTZ R206, R124, R0 ;  /* 0x000000007cce7221 */ /* 0x000fe20000010000 */
[----:B------:R-:W-:Y:S01]  /*7f10*/  MOV R12, R3 ;  /* 0x00000003000c7202 */ /* 0x000fe20000000f00 */
[C---:B------:R-:W-:Y:S08]  /*7f20*/  HMMA.16816.F32 R88, R136.reuse, R14, R88 ;  /* 0x0000000e8858723c */ /* 0x040ff00000001858 */
[C---:B----4-:R-:W-:Y:S08]  /*7f30*/  HMMA.16816.F32 R92, R136.reuse, R16, R92 ;  /* 0x00000010885c723c */ /* 0x050ff0000000185c */
[----:B------:R-:W-:Y:S01]  /*7f40*/  HMMA.16816.F32 R96, R136, R18, R96 ;  /* 0x000000128860723c */ /* 0x000fe20000001860 */
[----:B------:R-:W-:-:S07]  /*7f50*/  @P0 BRA `(.L_x_4129) ;  /* 0xffffcd5000000947 */ /* 0x000fce000383ffff */
.L_x_4118:
[----:B------:R-:W-:-:S13]  /*7f60*/  ISETP.GE.AND P0, PT, R187, R212, PT ;  /* 0x000000d4bb00720c */ /* 0x000fda0003f06270 */
[----:B------:R-:W-:Y:S05]  /*7f70*/  @!P0 BRA `(.L_x_4130) ;  /* 0x00002c6000008947 */ /* 0x000fea0003800000 */
[----:B------:R-:W-:Y:S02]  /*7f80*/  MOV R127, R12 ;  /* 0x0000000c007f7202 */ /* 0x000fe40000000f00 */
[----:B------:R-:W-:Y:S02]  /*7f90*/  MOV R126, R125 ;  /* 0x0000007d007e7202 */ /* 0x000fe40000000f00 */
.L_x_4137:
        /* <DEDUP_REMOVED lines=14> */
[----:B------:R-:W-:Y:S01]  /*8080*/  SHF.L.U64.HI R14, R208, 0x1, R5 ;  /* 0x00000001d00e7819 */ /* 0x000fe20000010205 */
        /* <DEDUP_REMOVED lines=22> */
.L_x_4168:
[----:B------:R-:W5:Y:S01]  /*81f0*/  SHFL.IDX PT, R2, R6, RZ, 0x181f ;  /* 0x00181fff06027589 */ /* 0x000f6200000e0000 */
[----:B------:R-:W-:Y:S01]  /*8200*/  ISETP.GE.AND P0, PT, R196, c[0x0][0x1d4], PT ;  /* 0x00007500c4007a0c */ /* 0x000fe20003f06270 */
[----:B------:R-:W-:Y:S01]  /*8210*/  BSSY B0, `(.L_x_4132) ;  /* 0x0000102000007945 */ /* 0x000fe20003800000 */
[----:B------:R-:W-:Y:S02]  /*8220*/  ISETP.GE.AND P4, PT, R208, c[0x0][0x1d4], PT ;  /* 0x00007500d0007a0c */ /* 0x000fe40003f86270 */
[----:B------:R-:W4:Y:S01]  /*8230*/  SHFL.IDX PT, R3, R6, 0x1, 0x181f ;  /* 0x00381f0006037f89 */ /* 0x000f2200000e0000 */
[----:B------:R-:W-:Y:S04]  /*8240*/  SEL R183, RZ, 0x10, P0 ;  /* 0x00000010ffb77807 */ /* 0x000fe80000000000 */
[----:B----4-:R-:W4:Y:S01]  /*8250*/  SHFL.IDX PT, R20, R20, 0x1, 0x181f ;  /* 0x00381f0014147f89 */ /* 0x010f2200000e0000 */
[----:B------:R-:W-:Y:S04]  /*8260*/  IADD3 R12, -R183, 0x10, RZ ;  /* 0x00000010b70c7810 */ /* 0x000fe80007ffe1ff */
[----:B------:R-:W-:Y:S02]  /*8270*/  LOP3.LUT R12, R12, 0xf, RZ, 0xc0, !PT ;  /* 0x0000000f0c0c7812 */ /* 0x000fe400078ec0ff */
[----:B-----5:R-:W-:Y:S05]  /*8280*/  IADD3 R4, P2, R2, R13, RZ ;  /* 0x0000000d02047210 */ /* 0x020fea0007f5e0ff */
[----:B---3--:R-:W-:Y:S05]  /*8290*/  IMAD.X R5, R0, 0x1, R7, P2 ;  /* 0x0000000100057824 */ /* 0x008fea00010e0607 */
[----:B------:R3:W-:Y:S01]  /*82a0*/  LDGSTS.E.BYPASS.LTC128B.128 [R184+0x100], [R4.64], !P0 ;  /* 0x0010000004b87fae */ /* 0x0007e2000c101d46 */
[----:B------:R-:W-:Y:S04]  /*82b0*/  IADD3 R12, P6, P0, R12, R3, R13 ;  /* 0x000000030c0c7210 */ /* 0x000fe800078de00d */
[----:B----4-:R-:W-:Y:S02]  /*82c0*/  IADD3.X R13, RZ, R20, R7, P6, P0 ;  /* 0x00000014ff0d7210 */ /* 0x010fe400037e0407 */
[----:B---3--:R-:W-:Y:S05]  /*82d0*/  IADD3 R4, P2, R2, R15, RZ ;  /* 0x0000000f02047210 */ /* 0x008fea0007f5e0ff */
[--C-:B------:R-:W-:Y:S01]  /*82e0*/  IMAD.X R5, R0, 0x1, R14.reuse, P2 ;  /* 0x0000000100057824 */ /* 0x100fe200010e060e */
[----:B------:R-:W-:Y:S04]  /*82f0*/  ISETP.GE.AND P2, PT, R207, c[0x0][0x1d4], PT ;  /* 0x00007500cf007a0c */ /* 0x000fe80003f46270 */
[----:B------:R3:W-:Y:S02]  /*8300*/  LDGSTS.E.BYPASS.LTC128B.128 [R184+0x2100], [R4.64], !P4 ;  /* 0x0210000004b87fae */ /* 0x0007e4000e101d46 */
[----:B---3--:R-:W-:Y:S05]  /*8310*/  IADD3 R4, P5, R2, R22, RZ ;  /* 0x0000001602047210 */ /* 0x008fea0007fbe0ff */
[----:B------:R-:W-:Y:S01]  /*8320*/  IMAD.X R5, R0, 0x1, R21, P5 ;  /* 0x0000000100057824 */ /* 0x000fe200028e0615 */
[----:B------:R-:W-:Y:S02]  /*8330*/  ISETP.NE.U32.AND P5, PT, R183, RZ, PT ;  /* 0x000000ffb700720c */ /* 0x000fe40003fa5070 */
[----:B------:R-:W-:Y:S02]  /*8340*/  SEL R0, RZ, 0x10, P4 ;  /* 0x00000010ff007807 */ /* 0x000fe40002000000 */
[----:B------:R3:W-:Y:S02]  /*8350*/  LDGSTS.E.BYPASS.LTC128B.128 [R184+0x4100], [R4.64], !P2 ;  /* 0x0410000004b87fae */ /* 0x0007e4000d101d46 */
        /* <DEDUP_REMOVED lines=9> */
[C---:B------:R-:W-:Y:S02]  /*83f0*/  IADD3 R2, -R0.reuse, 0x10, RZ ;  /* 0x0000001000027810 */ /* 0x040fe40007ffe1ff */
[----:B------:R-:W-:Y:S01]  /*8400*/  ISETP.NE.U32.AND P6, PT, R0, RZ, PT ;  /* 0x000000ff0000720c */ /* 0x000fe20003fc5070 */
[----:B------:R2:W-:Y:S01]  /*8410*/  LDGSTS.E.BYPASS.LTC128B.128.ZFILL [R184+0x3100], [R12.64], P0 ;  /* 0x031000000cb87fae */ /* 0x0005e20008141d46 */
[----:B------:R-:W-:Y:S04]  /*8420*/  LOP3.LUT R2, R2, 0xf, RZ, 0xc0, !PT ;  /* 0x0000000f02027812 */ /* 0x000fe800078ec0ff */
[----:B------:R-:W-:Y:S04]  /*8430*/  IADD3 R2, P5, P0, R2, R3, R22 ;  /* 0x0000000302027210 */ /* 0x000fe800078be016 */
[----:B------:R-:W-:Y:S02]  /*8440*/  IADD3.X R3, RZ, R20, R21, P5, P0 ;  /* 0x00000014ff037210 */ /* 0x000fe40002fe0415 */
[----:B------:R-:W-:Y:S03]  /*8450*/  ISETP.GT.AND P0, PT, R187, R212, PT ;  /* 0x000000d4bb00720c */ /* 0x000fe60003f04270 */
[----:B------:R3:W-:Y:S05]  /*8460*/  LDGSTS.E.BYPASS.LTC128B.128.ZFILL [R184+0x5100], [R2.64], P6 ;  /* 0x0510000002b87fae */ /* 0x0007ea000b141d46 */
        /* <DEDUP_REMOVED lines=31> */
[----:B------:R-:W2:Y:S05]  /*8660*/  LDSM.16.M88.4 R136, [R161+-0x3000] ;  /* 0xffd00000a188783b */ /* 0x000eaa0000000200 */
[----:B------:R-:W4:Y:S02]  /*8670*/  LDSM.16.M88.4 R152, [R161+-0x2800] ;  /* 0xffd80000a198783b */ /* 0x000f240000000200 */
        /* <DEDUP_REMOVED lines=11> */
[----:B------:R-:W2:Y:S05]  /*8730*/  LDSM.16.M88.4 R140, [R160+0x3000] ;  /* 0x00300000a08c783b */ /* 0x000eaa0000000200 */
[----:B------:R-:W4:Y:S02]  /*8740*/  LDSM.16.M88.4 R152, [R160+0x3800] ;  /* 0x00380000a098783b */ /* 0x000f240000000200 */
        /* <DEDUP_REMOVED lines=11> */
[----:B------:R-:W2:Y:S05]  /*8800*/  LDSM.16.M88.4 R136, [R174] ;  /* 0x00000000ae88783b */ /* 0x000eaa0000000200 */
[----:B------:R-:W4:Y:S02]  /*8810*/  LDSM.16.M88.4 R152, [R175] ;  /* 0x00000000af98783b */ /* 0x000f240000000200 */
        /* <DEDUP_REMOVED lines=86> */
[C---:B----4-:R-:W-:Y:S08]  /*8d80*/  HMMA.16816.F32 R28, R140.reuse, R152, R28 ;  /* 0x000000988c1c723c */ /* 0x050ff0000000181c */
[----:B------:R-:W-:Y:S01]  /*8d90*/  HMMA.16816.F32 R32, R140, R154, R32 ;  /* 0x0000009a8c20723c */ /* 0x000fe20000001820 */
[----:B------:R-:W-:Y:S07]  /*8da0*/  @!UPT UIADD3 URZ, URZ, URZ, URZ ;  /* 0x0000003f3f3ff290 */ /* 0x000fee000fffe03f */
[----:B------:R-:W-:-:S11]  /*8db0*/  @!P0 BRA `(.L_x_4133) ;  /* 0x0000047000008947 */ /* 0x000fd60003800000 */
[----:B---3--:R-:W-:Y:S01]  /*8dc0*/  IMAD R2, R210, 0x20, R214 ;  /* 0x00000020d2027824 */ /* 0x008fe200078e02d6 */
        /* <DEDUP_REMOVED lines=37> */
.L_x_4169:
        /* <DEDUP_REMOVED lines=18> */
.L_x_4170:
[C---:B---3--:R-:W-:Y:S02]  /*9140*/  IADD3 R2, -R183.reuse, 0x10, RZ ;  /* 0x00000010b7027810 */ /* 0x048fe40007ffe1ff */
[C---:B--2---:R-:W-:Y:S02]  /*9150*/  IADD3 R138, P6, R0.reuse, R142, RZ ;  /* 0x0000008e008a7210 */ /* 0x044fe40007fde0ff */
[----:B------:R-:W-:Y:S02]  /*9160*/  IADD3 R136, P5, R0, R143, RZ ;  /* 0x0000008f00887210 */ /* 0x000fe40007fbe0ff */
[----:B------:R-:W-:Y:S01]  /*9170*/  ISETP.NE.U32.AND P0, PT, R183, RZ, PT ;  /* 0x000000ffb700720c */ /* 0x000fe20003f05070 */
[----:B----4-:R-:W-:Y:S01]  /*9180*/  IMAD.X R139, R124, 0x1, R139, P6 ;  /* 0x000000017c8b7824 */ /* 0x010fe200030e068b */
        /* <DEDUP_REMOVED lines=10> */
.L_x_4133:
[----:B---3--:R-:W-:Y:S05]  /*9230*/  BSYNC B0 ;  /* 0x0000000000007941 */ /* 0x008fea0003800000 */
.L_x_4132:
        /* <DEDUP_REMOVED lines=34> */
[----:B-1----:R-:W1:Y:S04]  /*9460*/  SHFL.BFLY PT, R125, R124, 0x2, 0x1f ;  /* 0x0c401f007c7d7f89 */ /* 0x002e6800000e0000 */
[----:B------:R-:W2:Y:S01]  /*9470*/  SHFL.BFLY PT, R0, R136, 0x2, 0x1f ;  /* 0x0c401f0088007f89 */ /* 0x000ea200000e0000 */
[----:B-1----:R-:W-:Y:S02]  /*9480*/  FMNMX.FTZ R125, R124, R125, !PT ;  /* 0x0000007d7c7d7209 */ /* 0x002fe40007810000 */
[----:B--2---:R-:W-:Y:S03]  /*9490*/  FMNMX.FTZ R124, R136, R0, !PT ;  /* 0x00000000887c7209 */ /* 0x004fe60007810000 */
[----:B------:R-:W1:Y:S04]  /*94a0*/  SHFL.BFLY PT, R2, R125, 0x1, 0x1f ;  /* 0x0c201f007d027f89 */ /* 0x000e6800000e0000 */
[----:B------:R2:W3:Y:S01]  /*94b0*/  SHFL.BFLY PT, R0, R124, 0x1, 0x1f ;  /* 0x0c201f007c007f89 */ /* 0x0004e200000e0000 */
[----:B-1----:R-:W-:Y:S04]  /*94c0*/  FMNMX.FTZ R125, R125, R2, !PT ;  /* 0x000000027d7d7209 */ /* 0x002fe80007810000 */
.L_x_4171:
[----:B---3--:R-:W-:Y:S01]  /*94d0*/  FMNMX.FTZ R3, R0, R124, !PT ;  /* 0x0000007c00037209 */ /* 0x008fe20007810000 */
[C---:B------:R-:W-:Y:S01]  /*94e0*/  FADD.FTZ R2, -R125.reuse, R126 ;  /* 0x0000007e7d027221 */ /* 0x040fe20000010100 */
[----:B------:R-:W-:Y:S01]  /*94f0*/  WARPSYNC 0xffffffff ;  /* 0xffffffff00007948 */ /* 0x000fe20003800000 */
[----:B------:R-:W-:Y:S01]  /*9500*/  FMUL.FTZ R126, R125, c[0x0][0x2d0] ;  /* 0x0000b4007d7e7a20 */ /* 0x000fe20000410000 */
[----:B------:R-:W1:Y:S01]  /*9510*/  LDSM.16.MT88.4 R140, [R163] ;  /* 0x00000000a38c783b */ /* 0x000e620000004200 */
[----:B------:R-:W-:Y:S01]  /*9520*/  FADD.FTZ R0, -R3, R127 ;  /* 0x0000007f03007221 */ /* 0x000fe20000010100 */
[----:B------:R-:W-:Y:S01]  /*9530*/  ISETP.GT.AND P0, PT, R187, R212, PT ;  /* 0x000000d4bb00720c */ /* 0x000fe20003f04270 */
[----:B------:R-:W-:Y:S02]  /*9540*/  FMUL.FTZ R127, R3, c[0x0][0x2d0] ;  /* 0x0000b400037f7a20 */ /* 0x000fe40000410000 */
[----:B------:R-:W-:Y:S02]  /*9550*/  FMUL.FTZ R2, R2, c[0x0][0x2d0] ;  /* 0x0000b40002027a20 */ /* 0x000fe40000410000 */
[----:B------:R-:W-:Y:S02]  /*9560*/  FMUL.FTZ R0, R0, c[0x0][0x2d0] ;  /* 0x0000b40000007a20 */ /* 0x000fe40000410000 */
        /* <DEDUP_REMOVED lines=26> */
[----:B--2---:R-:W-:Y:S01]  /*9710*/  MUFU.EX2 R124, R6 ;  /* 0x00000006007c7308 */ /* 0x004fe20000000800 */
        /* <DEDUP_REMOVED lines=9> */
[----:B------:R-:W-:Y:S01]  /*97b0*/  FFMA.FTZ R35, R35, c[0x0][0x2d0], -R127 ;  /* 0x0000b40023237a23 */ /* 0x000fe2000001087f */
[----:B------:R-:W-:Y:S01]  /*97c0*/  MOV R127, R3 ;  /* 0x00000003007f7202 */ /* 0x000fe20000000f00 */
[----:B------:R-:W-:Y:S01]  /*97d0*/  FFMA.FTZ R28, R28, c[0x0][0x2d0], -R126 ;  /* 0x0000b4001c1c7a23 */ /* 0x000fe2000001087e */
[----:B------:R-:W-:Y:S10]  /*97e0*/  MUFU.EX2 R149, R8 ;  /* 0x0000000800957308 */ /* 0x000ff40000000800 */
[----:B------:R-:W2:Y:S10]  /*97f0*/  MUFU.EX2 R157, R9 ;  /* 0x00000009009d7308 */ /* 0x000eb40000000800 */
[----:B------:R-:W-:Y:S10]  /*9800*/  MUFU.EX2 R155, R10 ;  /* 0x0000000a009b7308 */ /* 0x000ff40000000800 */
[----:B------:R-:W5:Y:S10]  /*9810*/  MUFU.EX2 R156, R11 ;  /* 0x0000000b009c7308 */ /* 0x000f740000000800 */
[----:B------:R-:W-:Y:S10]  /*9820*/  MUFU.EX2 R152, R16 ;  /* 0x0000001000987308 */ /* 0x000ff40000000800 */
[----:B------:R-:W-:Y:S10]  /*9830*/  MUFU.EX2 R154, R17 ;  /* 0x00000011009a7308 */ /* 0x000ff40000000800 */
[----:B------:R-:W-:Y:S10]  /*9840*/  MUFU.EX2 R150, R18 ;  /* 0x0000001200967308 */ /* 0x000ff40000000800 */
[----:B------:R-:W-:Y:S10]  /*9850*/  MUFU.EX2 R146, R12 ;  /* 0x0000000c00927308 */ /* 0x000ff40000000800 */
[----:B------:R-:W1:Y:S10]  /*9860*/  MUFU.EX2 R153, R13 ;  /* 0x0000000d00997308 */ /* 0x000e740000000800 */
[----:B------:R1:W-:Y:S10]  /*9870*/  MUFU.EX2 R145, R14 ;  /* 0x0000000e00917308 */ /* 0x0003f40000000800 */
[----:B------:R-:W1:Y:S10]  /*9880*/  MUFU.EX2 R151, R15 ;  /* 0x0000000f00977308 */ /* 0x000e740000000800 */
[----:B------:R1:W-:Y:S10]  /*9890*/  MUFU.EX2 R126, R28 ;  /* 0x0000001c007e7308 */ /* 0x0003f40000000800 */
[----:B------:R-:W-:Y:S10]  /*98a0*/  MUFU.EX2 R29, R29 ;  /* 0x0000001d001d7308 */ /* 0x000ff40000000800 */
[----:B------:R-:W-:Y:S10]  /*98b0*/  MUFU.EX2 R32, R32 ;  /* 0x0000002000207308 */ /* 0x000ff40000000800 */
[----:B------:R-:W-:Y:S10]  /*98c0*/  MUFU.EX2 R33, R33 ;  /* 0x0000002100217308 */ /* 0x000ff40000000800 */
[----:B------:R-:W-:Y:S10]  /*98d0*/  MUFU.EX2 R30, R30 ;  /* 0x0000001e001e7308 */ /* 0x000ff40000000800 */
[----:B------:R-:W-:Y:S10]  /*98e0*/  MUFU.EX2 R31, R31 ;  /* 0x0000001f001f7308 */ /* 0x000ff40000000800 */
[----:B------:R-:W-:Y:S10]  /*98f0*/  MUFU.EX2 R34, R34 ;  /* 0x0000002200227308 */ /* 0x000ff40000000800 */
[----:B------:R-:W-:Y:S01]  /*9900*/  MUFU.EX2 R35, R35 ;  /* 0x0000002300237308 */ /* 0x000fe20000000800 */
[----:B---3--:R-:W-:Y:S01]  /*9910*/  FMUL.FTZ R4, R2, R128 ;  /* 0x0000008002047220 */ /* 0x008fe20000410000 */
[----:B----4-:R-:W-:Y:S01]  /*9920*/  F2FP.PACK_AB R136, R148, R144 ;  /* 0x000000909488723e */ /* 0x010fe200000000ff */
[----:B------:R-:W-:Y:S01]  /*9930*/  FMUL.FTZ R5, R2, R129 ;  /* 0x0000008102057220 */ /* 0x000fe20000410000 */
[----:B--2---:R-:W-:Y:S01]  /*9940*/  F2FP.PACK_AB R138, R157, R149 ;  /* 0x000000959d8a723e */ /* 0x004fe200000000ff */
[C---:B------:R-:W-:Y:S01]  /*9950*/  FMUL.FTZ R6, R0.reuse, R130 ;  /* 0x0000008200067220 */ /* 0x040fe20000410000 */
[----:B------:R-:W-:Y:S01]  /*9960*/  F2FP.PACK_AB R137, R147, R124 ;  /* 0x0000007c9389723e */ /* 0x000fe200000000ff */
[----:B------:R-:W-:Y:S01]  /*9970*/  FMUL.FTZ R7, R0, R131 ;  /* 0x0000008300077220 */ /* 0x000fe20000410000 */
[----:B-----5:R-:W-:Y:S01]  /*9980*/  F2FP.PACK_AB R139, R156, R155 ;  /* 0x0000009b9c8b723e */ /* 0x020fe200000000ff */
[----:B------:R-:W2:Y:S01]  /*9990*/  LDSM.16.MT88.4 R128, [R164] ;  /* 0x00000000a480783b */ /* 0x000ea20000004200 */
[C---:B------:R-:W-:Y:S01]  /*99a0*/  FMUL.FTZ R8, R2.reuse, R132 ;  /* 0x0000008402087220 */ /* 0x040fe20000410000 */
[----:B-1----:R-:W-:Y:S01]  /*99b0*/  F2FP.PACK_AB R12, R153, R146 ;  /* 0x00000092990c723e */ /* 0x002fe200000000ff */
[----:B------:R-:W-:Y:S01]  /*99c0*/  FMUL.FTZ R9, R2, R133 ;  /* 0x0000008502097220 */ /* 0x000fe20000410000 */
[----:B------:R-:W-:Y:S01]  /*99d0*/  F2FP.PACK_AB R14, R154, R152 ;  /* 0x000000989a0e723e */ /* 0x000fe200000000ff */
[C---:B------:R-:W-:Y:S01]  /*99e0*/  FMUL.FTZ R10, R0.reuse, R134 ;  /* 0x00000086000a7220 */ /* 0x040fe20000410000 */
[C---:B------:R-:W-:Y:S01]  /*99f0*/  HMMA.16816.F32 R4, R136.reuse, R140, R4 ;  /* 0x0000008c8804723c */ /* 0x040fe20000001804 */
[----:B------:R-:W-:Y:S04]  /*9a00*/  MUFU.EX2 R140, R20 ;  /* 0x00000014008c7308 */ /* 0x000fe80000000800 */
[----:B------:R-:W-:Y:S01]  /*9a10*/  FMUL.FTZ R11, R0, R135 ;  /* 0x00000087000b7220 */ /* 0x000fe20000410000 */
[----:B------:R-:W-:Y:S01]  /*9a20*/  F2FP.PACK_AB R13, R151, R145 ;  /* 0x00000091970d723e */ /* 0x000fe200000000ff */
[----:B------:R-:W-:Y:S01]  /*9a30*/  LDSM.16.MT88.4 R132, [R164+0x800] ;  /* 0x00080000a484783b */ /* 0x000fe20000004200 */
[C---:B------:R-:W-:Y:S03]  /*9a40*/  FMUL.FTZ R100, R2.reuse, R100 ;  /* 0x0000006402647220 */ /* 0x040fe60000410000 */
[----:B------:R-:W-:Y:S01]  /*9a50*/  MUFU.EX2 R141, R24 ;  /* 0x00000018008d7308 */ /* 0x000fe20000000800 */
[C---:B------:R-:W-:Y:S03]  /*9a60*/  HMMA.16816.F32 R8, R136.reuse, R142, R8 ;  /* 0x0000008e8808723c */ /* 0x040fe60000001808 */
[----:B------:R-:W-:Y:S02]  /*9a70*/  FMUL.FTZ R101, R2, R101 ;  /* 0x0000006502657220 */ /* 0x000fe40000410000 */
[C---:B------:R-:W-:Y:S02]  /*9a80*/  FMUL.FTZ R102, R0.reuse, R102 ;  /* 0x0000006600667220 */ /* 0x040fe40000410000 */
[----:B------:R-:W-:Y:S02]  /*9a90*/  FMUL.FTZ R103, R0, R103 ;  /* 0x0000006700677220 */ /* 0x000fe40000410000 */
[----:B------:R-:W-:Y:S03]  /*9aa0*/  MUFU.EX2 R142, R21 ;  /* 0x00000015008e7308 */ /* 0x000fe60000000800 */
[C---:B------:R-:W-:Y:S02]  /*9ab0*/  FMUL.FTZ R104, R2.reuse, R104 ;  /* 0x0000006802687220 */ /* 0x040fe40000410000 */
[----:B------:R-:W-:Y:S02]  /*9ac0*/  FMUL.FTZ R105, R2, R105 ;  /* 0x0000006902697220 */ /* 0x000fe40000410000 */
[C---:B------:R-:W-:Y:S02]  /*9ad0*/  FMUL.FTZ R106, R0.reuse, R106 ;  /* 0x0000006a006a7220 */ /* 0x040fe40000410000 */
[----:B------:R-:W-:Y:S01]  /*9ae0*/  FMUL.FTZ R107, R0, R107 ;  /* 0x0000006b006b7220 */ /* 0x000fe20000410000 */
[----:B------:R-:W-:Y:S01]  /*9af0*/  MUFU.EX2 R143, R25 ;  /* 0x00000019008f7308 */ /* 0x000fe20000000800 */
[C---:B------:R-:W-:Y:S01]  /*9b00*/  FMUL.FTZ R108, R2.reuse, R108 ;  /* 0x0000006c026c7220 */ /* 0x040fe20000410000 */
[C---:B--2---:R-:W-:Y:S03]  /*9b10*/  HMMA.16816.F32 R100, R136.reuse, R128, R100 ;  /* 0x000000808864723c */ /* 0x044fe60000001864 */
        /* <DEDUP_REMOVED lines=90> */
[----:B------:R-:W-:Y:S02]  /*a0c0*/  FFMA.FTZ R2, R2, R202, R144 ;  /* 0x000000ca02027223 */ /* 0x000fe40000010090 */
[----:B------:R2:W3:Y:S01]  /*a0d0*/  MUFU.EX2 R144, R19 ;  /* 0x0000001300907308 */ /* 0x0004e20000000800 */
[----:B------:R-:W-:Y:S02]  /*a0e0*/  FFMA.FTZ R124, R0, R206, R124 ;  /* 0x000000ce007c7223 */ /* 0x000fe4000001007c */
[----:B------:R-:W-:Y:S02]  /*a0f0*/  FADD.FTZ R0, R148, R2 ;  /* 0x0000000294007221 */ /* 0x000fe40000010000 */
[----:B------:R-:W-:Y:S01]  /*a100*/  FADD.FTZ R124, R147, R124 ;  /* 0x0000007c937c7221 */ /* 0x000fe20000010000 */
[C---:B-1----:R-:W-:Y:S03]  /*a110*/  HMMA.16816.F32 R44, R136.reuse, R128, R44 ;  /* 0x00000080882c723c */ /* 0x042fe6000000182c */
[----:B------:R-:W-:Y:S02]  /*a120*/  FADD.FTZ R2, R149, R0 ;  /* 0x0000000095027221 */ /* 0x000fe40000010000 */
[----:B------:R-:W-:Y:S02]  /*a130*/  FADD.FTZ R0, R155, R124 ;  /* 0x0000007c9b007221 */ /* 0x000fe40000010000 */
[----:B------:R-:W-:Y:S01]  /*a140*/  FADD.FTZ R2, R157, R2 ;  /* 0x000000029d027221 */ /* 0x000fe20000010000 */
[C---:B------:R-:W-:Y:S01]  /*a150*/  HMMA.16816.F32 R48, R136.reuse, R130, R48 ;  /* 0x000000828830723c */ /* 0x040fe20000001830 */
[----:B------:R-:W1:Y:S03]  /*a160*/  LDSM.16.MT88.4 R128, [R166+0x2000] ;  /* 0x00200000a680783b */ /* 0x000e660000004200 */
[----:B------:R-:W-:Y:S02]  /*a170*/  FADD.FTZ R0, R156, R0 ;  /* 0x000000009c007221 */ /* 0x000fe40000010000 */
[----:B------:R-:W-:Y:S02]  /*a180*/  FADD.FTZ R28, R146, R2 ;  /* 0x00000002921c7221 */ /* 0x000fe40000010000 */
[----:B------:R-:W-:Y:S01]  /*a190*/  FADD.FTZ R2, R145, R0 ;  /* 0x0000000091027221 */ /* 0x000fe20000010000 */
[----:B--2---:R-:W-:Y:S03]  /*a1a0*/  LDSM.16.MT88.4 R16, [R166+0x800] ;  /* 0x00080000a610783b */ /* 0x004fe60000004200 */
[----:B---3--:R-:W-:Y:S01]  /*a1b0*/  F2FP.PACK_AB R15, R144, R150 ;  /* 0x00000096900f723e */ /* 0x008fe200000000ff */
[----:B------:R-:W-:Y:S02]  /*a1c0*/  FADD.FTZ R0, R153, R28 ;  /* 0x0000001c99007221 */ /* 0x000fe40000010000 */
[----:B------:R-:W-:Y:S02]  /*a1d0*/  FADD.FTZ R2, R151, R2 ;  /* 0x0000000297027221 */ /* 0x000fe40000010000 */
[----:B------:R-:W-:Y:S02]  /*a1e0*/  FADD.FTZ R0, R152, R0 ;  /* 0x0000000098007221 */ /* 0x000fe40000010000 */
[----:B------:R-:W-:Y:S02]  /*a1f0*/  FADD.FTZ R2, R150, R2 ;  /* 0x0000000296027221 */ /* 0x000fe40000010000 */
[----:B------:R-:W-:Y:S02]  /*a200*/  FADD.FTZ R0, R154, R0 ;  /* 0x000000009a007221 */ /* 0x000fe40000010000 */
[----:B------:R-:W-:Y:S02]  /*a210*/  FADD.FTZ R2, R144, R2 ;  /* 0x0000000290027221 */ /* 0x000fe40000010000 */
[----:B------:R-:W-:Y:S04]  /*a220*/  FADD.FTZ R0, R140, R0 ;  /* 0x000000008c007221 */ /* 0x000fe80000010000 */
[----:B------:R-:W-:Y:S04]  /*a230*/  FADD.FTZ R0, R142, R0 ;  /* 0x000000008e007221 */ /* 0x000fe80000010000 */
[----:B------:R-:W-:Y:S04]  /*a240*/  FADD.FTZ R0, R141, R0 ;  /* 0x000000008d007221 */ /* 0x000fe80000010000 */
        /* <DEDUP_REMOVED lines=19> */
[----:B------:R-:W2:Y:S10]  /*a380*/  MUFU.EX2 R139, R22 ;  /* 0x00000016008b7308 */ /* 0x000eb40000000800 */
[----:B------:R3:W4:Y:S10]  /*a390*/  MUFU.EX2 R138, R23 ;  /* 0x00000017008a7308 */ /* 0x0007340000000800 */
[----:B------:R-:W5:Y:S01]  /*a3a0*/  MUFU.EX2 R137, R26 ;  /* 0x0000001a00897308 */ /* 0x000f620000000800 */
[----:B--2---:R-:W-:Y:S09]  /*a3b0*/  FADD.FTZ R2, R139, R2 ;  /* 0x000000028b027221 */ /* 0x004ff20000010000 */
[----:B------:R2:W2:Y:S01]  /*a3c0*/  MUFU.EX2 R136, R27 ;  /* 0x0000001b00887308 */ /* 0x0004a20000000800 */
[----:B---3--:R-:W-:Y:S01]  /*a3d0*/  LDSM.16.MT88.4 R20, [R164+0x1000] ;  /* 0x00100000a414783b */ /* 0x008fe20000004200 */
[----:B----4-:R-:W-:Y:S01]  /*a3e0*/  FADD.FTZ R2, R138, R2 ;  /* 0x000000028a027221 */ /* 0x010fe20000010000 */
[C---:B-1----:R-:W-:Y:S05]  /*a3f0*/  HMMA.16816.F32 R4, R12.reuse, R128, R4 ;  /* 0x000000800c04723c */ /* 0x042fea0000001804 */
[----:B-----5:R-:W-:Y:S03]  /*a400*/  FADD.FTZ R2, R137, R2 ;  /* 0x0000000289027221 */ /* 0x020fe60000010000 */
[C---:B------:R-:W-:Y:S01]  /*a410*/  HMMA.16816.F32 R8, R12.reuse, R130, R8 ;  /* 0x000000820c08723c */ /* 0x040fe20000001808 */
[----:B------:R-:W1:Y:S07]  /*a420*/  LDSM.16.MT88.4 R128, [R165+0x800] ;  /* 0x00080000a580783b */ /* 0x000e6e0000004200 */
[C---:B------:R-:W-:Y:S01]  /*a430*/  HMMA.16816.F32 R100, R12.reuse, R132, R100 ;  /* 0x000000840c64723c */ /* 0x040fe20000001864 */
[----:B--2---:R-:W-:Y:S07]  /*a440*/  LDSM.16.MT88.4 R24, [R166+0x1000] ;  /* 0x00100000a618783b */ /* 0x004fee0000004200 */
[C---:B------:R-:W-:Y:S01]  /*a450*/  HMMA.16816.F32 R104, R12.reuse, R134, R104 ;  /* 0x000000860c68723c */ /* 0x040fe20000001868 */
[----:B------:R-:W-:Y:S07]  /*a460*/  LDSM.16.MT88.4 R132, [R163+0x1800] ;  /* 0x00180000a384783b */ /* 0x000fee0000004200 */
        /* <DEDUP_REMOVED lines=28> */
[----:B------:R-:W-:Y:S07]  /*a630*/  HMMA.16816.F32 R96, R12, R130, R96 ;  /* 0x000000820c60723c */ /* 0x000fee0000001860 */
[----:B------:R-:W-:Y:S02]  /*a640*/  F2FP.PACK_AB R12, R142, R140 ;  /* 0x0000008c8e0c723e */ /* 0x000fe400000000ff */
[----:B------:R-:W-:Y:S03]  /*a650*/  F2FP.PACK_AB R14, R143, R141 ;  /* 0x0000008d8f0e723e */ /* 0x000fe600000000ff */
[----:B------:R-:W-:Y:S02]  /*a660*/  F2FP.PACK_AB R13, R138, R139 ;  /* 0x0000008b8a0d723e */ /* 0x000fe400000000ff */
[C---:B------:R-:W-:Y:S07]  /*a670*/  F2FP.PACK_AB R15, R136.reuse, R137 ;  /* 0x00000089880f723e */ /* 0x040fee00000000ff */
[C---:B--2---:R-:W-:Y:S08]  /*a680*/  HMMA.16816.F32 R4, R12.reuse, R16, R4 ;  /* 0x000000100c04723c */ /* 0x044ff00000001804 */
        /* <DEDUP_REMOVED lines=39> */
[C---:B------:R-:W-:Y:S01]  /*a900*/  HMMA.16816.F32 R128, R12.reuse, R132, R4 ;  /* 0x000000840c80723c */ /* 0x040fe20000001804 */
[----:B------:R-:W4:Y:S07]  /*a910*/  LDSM.16.MT88.4 R4, [R163+0x3800] ;  /* 0x00380000a304783b */ /* 0x000f2e0000004200 */
        /* <DEDUP_REMOVED lines=44> */
.L_x_4130:
[----:B------:R-:W-:Y:S05]  /*abe0*/  BRA.DIV ~URZ, `(.L_x_4138) ;  /* 0x00003c627f007947 */ /* 0x000fea000b800000 */
[----:B------:R1:W2:Y:S02]  /*abf0*/  SHFL.BFLY PT, R4, R202, 0x2, 0x1f ;  /* 0x0c401f00ca047f89 */ /* 0x0002a400000e0000 */
.L_x_4172:
[----:B--2---:R-:W-:Y:S01]  /*ac00*/  FADD.FTZ R4, R4, R202 ;  /* 0x000000ca04047221 */ /* 0x004fe20000010000 */
[----:B------:R-:W-:Y:S05]  /*ac10*/  BRA.DIV ~URZ, `(.L_x_4139) ;  /* 0x00003c927f007947 */ /* 0x000fea000b800000 */
[----:B------:R-:W2:Y:S04]  /*ac20*/  SHFL.BFLY PT, R0, R206, 0x2, 0x1f ;  /* 0x0c401f00ce007f89 */ /* 0x000ea800000e0000 */
[----:B------:R-:W3:Y:S01]  /*ac30*/  SHFL.BFLY PT, R2, R4, 0x1, 0x1f ;  /* 0x0c201f0004027f89 */ /* 0x000ee200000e0000 */
[----:B--2---:R-:W-:-:S02]  /*ac40*/  FADD.FTZ R206, R0, R206 ;  /* 0x000000ce00ce7221 */ /* 0x004fc40000010000 */
[----:B---3--:R-:W-:-:S03]  /*ac50*/  FADD.FTZ R4, R4, R2 ;  /* 0x0000000204047221 */ /* 0x008fc60000010000 */
[----:B------:R2:W3:Y:S04]  /*ac60*/  SHFL.BFLY PT, R3, R206, 0x1, 0x1f ;  /* 0x0c201f00ce037f89 */ /* 0x0004e800000e0000 */
.L_x_4173:
        /* <DEDUP_REMOVED lines=60> */
[----:B-----5:R-:W-:-:S02]  /*b030*/  @P1 FMUL.FTZ R5, R5, 0.69314718246459960938 ;  /* 0x3f31721805051820 */ /* 0x020fc40000410000 */
        /* <DEDUP_REMOVED lines=8> */
[----:B----4-:R-:W-:Y:S01]  /*b0c0*/  @P0 MOV R3, 0x3f317218 ;  /* 0x3f31721800030802 */ /* 0x010fe20000000f00 */
        /* <DEDUP_REMOVED lines=47> */
.L_x_4099:
        /* <DEDUP_REMOVED lines=17> */
.L_x_4141:
[----:B------:R-:W-:Y:S05]  /*b4d0*/  BSYNC B0 ;  /* 0x0000000000007941 */ /* 0x000fea0003800000 */
.L_x_4140:
        /* <DEDUP_REMOVED lines=15> */
[----:B--2--5:R-:W-:Y:S05]  /*b5d0*/  CALL.REL.NOINC `($__internal_69_$__cuda_sm70_shflsync_idx_p) ;  /* 0x0000349000007944 */ /* 0x024fea0003c00000 */
.L_x_4144:
        /* <DEDUP_REMOVED lines=220> */
.L_x_4146:
[----:B------:R-:W-:Y:S05]  /*c3a0*/  BSYNC B0 ;  /* 0x0000000000007941 */ /* 0x000fea0003800000 */
.L_x_4145:
        /* <DEDUP_REMOVED lines=100> */
.L_x_4143:
        /* <DEDUP_REMOVED lines=40> */
.L_x_4147:
[----:B------:R-:W-:Y:S05]  /*cc70*/  BSYNC B1 ;  /* 0x0000000000017941 */ /* 0x000fea0003800000 */
.L_x_4142:
        /* <DEDUP_REMOVED lines=9> */
.L_x_4174:
[----:B------:R-:W-:Y:S01]  /*cd10*/  WARPSYNC 0xffffffff ;  /* 0xffffffff00007948 */ /* 0x000fe20003800000 */
[----:B------:R-:W-:Y:S01]  /*cd20*/  BAR.SYNC.DEFER_BLOCKING 0x4, 0x100 ;  /* 0x0104000000007b1d */ /* 0x000fe20000010000 */
[----:B-1--4-:R-:W-:-:S05]  /*cd30*/  MOV R236, R0 ;  /* 0x0000000000ec7202 */ /* 0x012fca0000000f00 */
[----:B------:R1:W-:Y:S04]  /*cd40*/  @!P6 STS [0x18100], R17 ;  /* 0x01810011ff00e388 */ /* 0x0003e80000000800 */
[----:B------:R-:W-:Y:S06]  /*cd50*/  BAR.ARV 0x5, 0x100 ;  /* 0x0144000000007b1d */ /* 0x000fec0000002000 */
.L_x_4148:
[----:B-1----:R-:W-:-:S13]  /*cd60*/  ISETP.GE.AND P0, PT, R236, c[0x0][0x538], PT ;  /* 0x00014e00ec007a0c */ /* 0x002fda0003f06270 */
[----:B--2345:R-:W-:Y:S01]  /*cd70*/  @P0 CALL.REL.NOINC `(.L_x_4150) ;  /* 0x0000001000000944 */ /* 0x03cfe20003c00000 */
[----:B------:R-:W-:Y:S05]  /*cd80*/  BRA `(.L_x_4151) ;  /* 0xffff3b9000007947 */ /* 0x000fea000383ffff */
.L_x_4150:
[----:B------:R-:W-:Y:S05]  /*cd90*/  EXIT ;  /* 0x000000000000794d */ /* 0x000fea0003800000 */
.L_x_4100:
[----:B------:R-:W-:Y:S01]  /*cda0*/  IMAD.MOV.U32 R0, RZ, RZ, R9 ;  /* 0x000000ffff007224 */ /* 0x000fe200078e0009 */
[----:B------:R-:W-:Y:S01]  /*cdb0*/  MOV R192, RZ ;  /* 0x000000ff00c07202 */ /* 0x000fe20000000f00 */
[----:B------:R-:W-:Y:S01]  /*cdc0*/  IMAD.MOV.U32 R3, RZ, RZ, 0x181f ;  /* 0x0000181fff037424 */ /* 0x000fe200078e00ff */
[----:B------:R-:W-:Y:S02]  /*cdd0*/  MOV R2, 0xcdf0 ;  /* 0x0000cdf000027802 */ /* 0x000fe40000000f00 */
[----:B-----5:R-:W-:Y:S05]  /*cde0*/  CALL.REL.NOINC `($__internal_69_$__cuda_sm70_shflsync_idx_p) ;  /* 0x00001c8000007944 */ /* 0x020fea0003c00000 */
[----:B------:R-:W-:Y:S01]  /*cdf0*/  MOV R8, R0 ;  /* 0x0000000000087202 */ /* 0x000fe20000000f00 */
[----:B------:R-:W-:Y:S05]  /*ce00*/  BRA `(.L_x_4152) ;  /* 0xffff47b000007947 */ /* 0x000fea000383ffff */
.L_x_4101:
[----:B------:R-:W-:Y:S01]  /*ce10*/  IMAD.MOV.U32 R0, RZ, RZ, R11 ;  /* 0x000000ffff007224 */ /* 0x000fe200078e000b */
[----:B------:R-:W-:Y:S01]  /*ce20*/  MOV R192, RZ ;  /* 0x000000ff00c07202 */ /* 0x000fe20000000f00 */
[----:B------:R-:W-:Y:S01]  /*ce30*/  IMAD.MOV.U32 R3, RZ, RZ, 0x181f ;  /* 0x0000181fff037424 */ /* 0x000fe200078e00ff */
[----:B------:R-:W-:Y:S02]  /*ce40*/  MOV R2, 0xce60 ;  /* 0x0000ce6000027802 */ /* 0x000fe40000000f00 */
[----:B-12--5:R-:W-:Y:S05]  /*ce50*/  CALL.REL.NOINC `($__internal_69_$__cuda_sm70_shflsync_idx_p) ;  /* 0x00001c1000007944 */ /* 0x026fea0003c00000 */
[----:B------:R-:W-:Y:S05]  /*ce60*/  BRA `(.L_x_4153) ;  /* 0xffff477000007947 */ /* 0x000fea000383ffff */
.L_x_4104:
[----:B----4-:R-:W-:Y:S01]  /*ce70*/  IMAD.MOV.U32 R0, RZ, RZ, R9 ;  /* 0x000000ffff007224 */ /* 0x010fe200078e0009 */
[----:B------:R-:W-:Y:S01]  /*ce80*/  MOV R192, 0x1 ;  /* 0x0000000100c07802 */ /* 0x000fe20000000f00 */
[----:B--2---:R-:W-:Y:S01]  /*ce90*/  IMAD.MOV.U32 R3, RZ, RZ, 0x181f ;  /* 0x0000181fff037424 */ /* 0x004fe200078e00ff */
[----:B------:R-:W-:-:S02]  /*cea0*/  MOV R2, 0xcec0 ;  /* 0x0000cec000027802 */ /* 0x000fc40000000f00 */
[----:B-1-3-5:R-:W-:Y:S05]  /*ceb0*/  CALL.REL.NOINC `($__internal_69_$__cuda_sm70_shflsync_idx_p) ;  /* 0x00001bb000007944 */ /* 0x02afea0003c00000 */
[----:B------:R-:W-:Y:S01]  /*cec0*/  IMAD.MOV.U32 R8, RZ, RZ, R0 ;  /* 0x000000ffff087224 */ /* 0x000fe200078e0000 */
[----:B------:R-:W-:Y:S01]  /*ced0*/  MOV R192, 0x1 ;  /* 0x0000000100c07802 */ /* 0x000fe20000000f00 */
[----:B------:R-:W-:Y:S01]  /*cee0*/  IMAD.MOV.U32 R0, RZ, RZ, R11 ;  /* 0x000000ffff007224 */ /* 0x000fe200078e000b */
[----:B------:R-:W-:-:S02]  /*cef0*/  MOV R3, 0x181f ;  /* 0x0000181f00037802 */ /* 0x000fc40000000f00 */
[----:B------:R-:W-:Y:S02]  /*cf00*/  MOV R2, 0xcf20 ;  /* 0x0000cf2000027802 */ /* 0x000fe40000000f00 */
[----:B------:R-:W-:Y:S05]  /*cf10*/  CALL.REL.NOINC `($__internal_69_$__cuda_sm70_shflsync_idx_p) ;  /* 0x00001b5000007944 */ /* 0x000fea0003c00000 */
[----:B------:R-:W-:Y:S05]  /*cf20*/  BRA `(.L_x_4154) ;  /* 0xffff484000007947 */ /* 0x000fea000383ffff */
.L_x_4107:
[----:B----4-:R-:W-:Y:S01]  /*cf30*/  IMAD.MOV.U32 R0, RZ, RZ, R9 ;  /* 0x000000ffff007224 */ /* 0x010fe200078e0009 */
[----:B------:R-:W-:Y:S01]  /*cf40*/  MOV R192, 0x2 ;  /* 0x0000000200c07802 */ /* 0x000fe20000000f00 */
[----:B-1----:R-:W-:Y:S01]  /*cf50*/  IMAD.MOV.U32 R3, RZ, RZ, 0x181f ;  /* 0x0000181fff037424 */ /* 0x002fe200078e00ff */
[----:B------:R-:W-:Y:S02]  /*cf60*/  MOV R2, 0xcf80 ;  /* 0x0000cf8000027802 */ /* 0x000fe40000000f00 */
[----:B--23-5:R-:W-:Y:S05]  /*cf70*/  CALL.REL.NOINC `($__internal_69_$__cuda_sm70_shflsync_idx_p) ;  /* 0x00001af000007944 */ /* 0x02cfea0003c00000 */
[----:B------:R-:W-:Y:S01]  /*cf80*/  MOV R8, R0 ;  /* 0x0000000000087202 */ /* 0x000fe20000000f00 */
[----:B------:R-:W-:Y:S05]  /*cf90*/  BRA `(.L_x_4155) ;  /* 0xffff493000007947 */ /* 0x000fea000383ffff */
.L_x_4108:
[----:B----4-:R-:W-:Y:S01]  /*cfa0*/  IMAD.MOV.U32 R0, RZ, RZ, R11 ;  /* 0x000000ffff007224 */ /* 0x010fe200078e000b */
[----:B------:R-:W-:Y:S01]  /*cfb0*/  MOV R192, 0x2 ;  /* 0x0000000200c07802 */ /* 0x000fe20000000f00 */
[----:B------:R-:W-:Y:S01]  /*cfc0*/  IMAD.MOV.U32 R3, RZ, RZ, 0x181f ;  /* 0x0000181fff037424 */ /* 0x000fe200078e00ff */
[----:B------:R-:W-:Y:S02]  /*cfd0*/  MOV R2, 0xcff0 ;  /* 0x0000cff000027802 */ /* 0x000fe40000000f00 */
[----:B-123-5:R-:W-:Y:S05]  /*cfe0*/  CALL.REL.NOINC `($__internal_69_$__cuda_sm70_shflsync_idx_p) ;  /* 0x00001a8000007944 */ /* 0x02efea0003c00000 */
[----:B------:R-:W-:Y:S05]  /*cff0*/  BRA `(.L_x_4156) ;  /* 0xffff48f000007947 */ /* 0x000fea000383ffff */
.L_x_4111:
[----:B-1----:R-:W-:Y:S01]  /*d000*/  IMAD.MOV.U32 R0, RZ, RZ, R9 ;  /* 0x000000ffff007224 */ /* 0x002fe200078e0009 */
[----:B------:R-:W-:Y:S01]  /*d010*/  MOV R192, 0x3 ;  /* 0x0000000300c07802 */ /* 0x000fe20000000f00 */
[----:B------:R-:W-:Y:S01]  /*d020*/  IMAD.MOV.U32 R3, RZ, RZ, 0x181f ;  /* 0x0000181fff037424 */ /* 0x000fe200078e00ff */
[----:B------:R-:W-:-:S02]  /*d030*/  MOV R2, 0xd050 ;  /* 0x0000d05000027802 */ /* 0x000fc40000000f00 */
[----:B--2345:R-:W-:Y:S05]  /*d040*/  CALL.REL.NOINC `($__internal_69_$__cuda_sm70_shflsync_idx_p) ;  /* 0x00001a2000007944 */ /* 0x03cfea0003c00000 */
[----:B------:R-:W-:Y:S01]  /*d050*/  IMAD.MOV.U32 R8, RZ, RZ, R0 ;  /* 0x000000ffff087224 */ /* 0x000fe200078e0000 */
[----:B------:R-:W-:Y:S01]  /*d060*/  MOV R192, 0x3 ;  /* 0x0000000300c07802 */ /* 0x000fe20000000f00 */
[----:B------:R-:W-:Y:S01]  /*d070*/  IMAD.MOV.U32 R0, RZ, RZ, R11 ;  /* 0x000000ffff007224 */ /* 0x000fe200078e000b */
[----:B------:R-:W-:-:S02]  /*d080*/  MOV R3, 0x181f ;  /* 0x0000181f00037802 */ /* 0x000fc40000000f00 */
[----:B------:R-:W-:Y:S02]  /*d090*/  MOV R2, 0xd0b0 ;  /* 0x0000d0b000027802 */ /* 0x000fe40000000f00 */
[----:B------:R-:W-:Y:S05]  /*d0a0*/  CALL.REL.NOINC `($__internal_69_$__cuda_sm70_shflsync_idx_p) ;  /* 0x000019c000007944 */ /* 0x000fea0003c00000 */
[----:B------:R-:W-:Y:S05]  /*d0b0*/  BRA `(.L_x_4157) ;  /* 0xffff49a000007947 */ /* 0x000fea000383ffff */
.L_x_4114:
[----:B------:R-:W-:Y:S01]  /*d0c0*/  IMAD.MOV.U32 R0, RZ, RZ, R5 ;  /* 0x000000ffff007224 */ /* 0x000fe200078e0005 */
[----:B------:R-:W-:Y:S01]  /*d0d0*/  MOV R192, RZ ;  /* 0x000000ff00c07202 */ /* 0x000fe20000000f00 */
[----:B------:R-:W-:Y:S01]  /*d0e0*/  IMAD.MOV.U32 R3, RZ, RZ, 0x181f ;  /* 0x0000181fff037424 */ /* 0x000fe200078e00ff */
[----:B------:R-:W-:Y:S02]  /*d0f0*/  MOV R2, 0xd110 ;  /* 0x0000d11000027802 */ /* 0x000fe40000000f00 */
[----:B------:R-:W-:Y:S05]  /*d100*/  CALL.REL.NOINC `($__internal_69_$__cuda_sm70_shflsync_idx_p) ;  /* 0x0000196000007944 */ /* 0x000fea0003c00000 */
[----:B------:R-:W-:Y:S01]  /*d110*/  MOV R4, R0 ;  /* 0x0000000000047202 */ /* 0x000fe20000000f00 */
[----:B------:R-:W-:Y:S05]  /*d120*/  BRA `(.L_x_4158) ;  /* 0xffff5fe000007947 */ /* 0x000fea000383ffff */
.L_x_4115:
[----:B------:R-:W-:Y:S01]  /*d130*/  IMAD.MOV.U32 R0, RZ, RZ, R12 ;  /* 0x000000ffff007224 */ /* 0x000fe200078e000c */
[----:B------:R-:W-:Y:S01]  /*d140*/  MOV R192, RZ ;  /* 0x000000ff00c07202 */ /* 0x000fe20000000f00 */
[----:B------:R-:W-:Y:S01]  /*d150*/  IMAD.MOV.U32 R3, RZ, RZ, 0x181f ;  /* 0x0000181fff037424 */ /* 0x000fe200078e00ff */
[----:B------:R-:W-:Y:S02]  /*d160*/  MOV R2, 0xd180 ;  /* 0x0000d18000027802 */ /* 0x000fe40000000f00 */
[----:B-12---:R-:W-:Y:S05]  /*d170*/  CALL.REL.NOINC `($__internal_69_$__cuda_sm70_shflsync_idx_p) ;  /* 0x000018f000007944 */ /* 0x006fea0003c00000 */
[C---:B------:R-:W-:Y:S01]  /*d180*/  IADD3 R8, P0, R0.reuse, R106, RZ ;  /* 0x0000006a00087210 */ /* 0x040fe20007f1e0ff */
[----:B------:R-:W-:Y:S01]  /*d190*/  IMAD.MOV.U32 R192, RZ, RZ, 0x1 ;  /* 0x00000001ffc07424 */ /* 0x000fe200078e00ff */
[----:B------:R-:W-:Y:S02]  /*d1a0*/  IADD3 R6, P6, R0, R107, RZ ;  /* 0x0000006b00067210 */ /* 0x000fe40007fde0ff */
[----:B------:R-:W-:Y:S01]  /*d1b0*/  ISETP.GE.AND P5, PT, R196, c[0x0][0x1d4], PT ;  /* 0x00007500c4007a0c */ /* 0x000fe20003fa6270 */
[----:B------:R-:W-:Y:S01]  /*d1c0*/  IMAD.X R9, R4, 0x1, R101, P0 ;  /* 0x0000000104097824 */ /* 0x000fe200000e0665 */
[----:B------:R-:W-:Y:S01]  /*d1d0*/  ISETP.GE.AND P2, PT, R208, c[0x0][0x1d4], PT ;  /* 0x00007500d0007a0c */ /* 0x000fe20003f46270 */
[----:B------:R-:W-:Y:S01]  /*d1e0*/  IMAD.X R7, R4, 0x1, R103, P6 ;  /* 0x0000000104077824 */ /* 0x000fe200030e0667 */
[----:B------:R-:W-:-:S02]  /*d1f0*/  ISETP.GE.AND P0, PT, R207, c[0x0][0x1d4], PT ;  /* 0x00007500cf007a0c */ /* 0x000fc40003f06270 */
        /* <DEDUP_REMOVED lines=14> */
[----:B-1----:R-:W-:Y:S05]  /*d2e0*/  CALL.REL.NOINC `($__internal_69_$__cuda_sm70_shflsync_idx_p) ;  /* 0x0000178000007944 */ /* 0x002fea0003c00000 */
[----:B------:R-:W-:Y:S01]  /*d2f0*/  IMAD.MOV.U32 R4, RZ, RZ, R0 ;  /* 0x000000ffff047224 */ /* 0x000fe200078e0000 */
[----:B------:R-:W-:Y:S01]  /*d300*/  MOV R192, 0x1 ;  /* 0x0000000100c07802 */ /* 0x000fe20000000f00 */
[----:B------:R-:W-:Y:S01]  /*d310*/  IMAD.MOV.U32 R0, RZ, RZ, R12 ;  /* 0x000000ffff007224 */ /* 0x000fe200078e000c */
[----:B------:R-:W-:-:S02]  /*d320*/  MOV R3, 0x181f ;  /* 0x0000181f00037802 */ /* 0x000fc40000000f00 */
[----:B------:R-:W-:Y:S02]  /*d330*/  MOV R2, 0xd350 ;  /* 0x0000d35000027802 */ /* 0x000fe40000000f00 */
[----:B------:R-:W-:Y:S05]  /*d340*/  CALL.REL.NOINC `($__internal_69_$__cuda_sm70_shflsync_idx_p) ;  /* 0x0000172000007944 */ /* 0x000fea0003c00000 */
[----:B------:R-:W-:Y:S05]  /*d350*/  BRA `(.L_x_4159) ;  /* 0xffff5f0000007947 */ /* 0x000fea000383ffff */
.L_x_4116:
[----:B------:R-:W-:Y:S01]  /*d360*/  IMAD.MOV.U32 R0, RZ, RZ, R4 ;  /* 0x000000ffff007224 */ /* 0x000fe200078e0004 */
[----:B------:R-:W-:Y:S01]  /*d370*/  MOV R192, RZ ;  /* 0x000000ff00c07202 */ /* 0x000fe20000000f00 */
[----:B------:R-:W-:Y:S01]  /*d380*/  IMAD.MOV.U32 R3, RZ, RZ, 0x1c1f ;  /* 0x00001c1fff037424 */ /* 0x000fe200078e00ff */
[----:B------:R-:W-:Y:S02]  /*d390*/  MOV R2, 0xd3b0 ;  /* 0x0000d3b000027802 */ /* 0x000fe40000000f00 */
[----:B------:R-:W-:Y:S05]  /*d3a0*/  CALL.REL.NOINC `($__internal_69_$__cuda_sm70_shflsync_idx_p) ;  /* 0x000016c000007944 */ /* 0x000fea0003c00000 */
[----:B------:R-:W-:Y:S05]  /*d3b0*/  BRA `(.L_x_4160) ;  /* 0xffff60e000007947 */ /* 0x000fea000383ffff */
.L_x_4117:
[----:B------:R-:W-:Y:S01]  /*d3c0*/  IMAD.MOV.U32 R0, RZ, RZ, R4 ;  /* 0x000000ffff007224 */ /* 0x000fe200078e0004 */
[----:B------:R-:W-:Y:S01]  /*d3d0*/  MOV R192, 0x1 ;  /* 0x0000000100c07802 */ /* 0x000fe20000000f00 */
[----:B------:R-:W-:Y:S01]  /*d3e0*/  IMAD.MOV.U32 R3, RZ, RZ, 0x1c1f ;  /* 0x00001c1fff037424 */ /* 0x000fe200078e00ff */
[----:B------:R-:W-:Y:S02]  /*d3f0*/  MOV R2, 0xd410 ;  /* 0x0000d41000027802 */ /* 0x000fe40000000f00 */
[----:B-1----:R-:W-:Y:S05]  /*d400*/  CALL.REL.NOINC `($__internal_69_$__cuda_sm70_shflsync_idx_p) ;  /* 0x0000166000007944 */ /* 0x002fea0003c00000 */
[----:B------:R-:W-:Y:S01]  /*d410*/  IMAD.IADD R0, R5, 0x1, R0 ;  /* 0x0000000105007824 */ /* 0x000fe200078e0200 */
[----:B------:R-:W-:Y:S02]  /*d420*/  FMNMX.FTZ R125, R7, R8, !PT ;  /* 0x00000008077d7209 */ /* 0x000fe40007810000 */
[----:B------:R-:W-:Y:S02]  /*d430*/  MOV R2, 0xd850 ;  /* 0x0000d85000027802 */ /* 0x000fe40000000f00 */
[----:B------:R-:W-:-:S02]  /*d440*/  IMNMX R0, R6, R0, PT ;  /* 0x0000000006007217 */ /* 0x000fc40003800200 */
[----:B------:R-:W-:Y:S02]  /*d450*/  FMNMX.FTZ R125, R10, R125, !PT ;  /* 0x0000007d0a7d7209 */ /* 0x000fe40007810000 */
[C---:B------:R-:W-:Y:S02]  /*d460*/  ISETP.GT.AND P5, PT, R0.reuse, RZ, PT ;  /* 0x000000ff0000720c */ /* 0x040fe40003fa4270 */
[C---:B------:R-:W-:Y:S02]  /*d470*/  ISETP.GT.AND P2, PT, R0.reuse, 0x1, PT ;  /* 0x000000010000780c */ /* 0x040fe40003f44270 */
[----:B------:R-:W-:Y:S02]  /*d480*/  ISETP.GT.AND P0, PT, R0, 0x8, PT ;  /* 0x000000080000780c */ /* 0x000fe40003f04270 */
[----:B------:R-:W-:Y:S02]  /*d490*/  FSEL R4, R42, -INF , P5 ;  /* 0xff8000002a047808 */ /* 0x000fe40002800000 */
[----:B------:R-:W-:-:S02]  /*d4a0*/  FSEL R5, R43, -INF , P2 ;  /* 0xff8000002b057808 */ /* 0x000fc40001000000 */
[----:B------:R-:W-:Y:S02]  /*d4b0*/  ISETP.GT.AND P2, PT, R0, 0x9, PT ;  /* 0x000000090000780c */ /* 0x000fe40003f44270 */
[----:B------:R-:W-:Y:S02]  /*d4c0*/  FSEL R6, R38, -INF , P0 ;  /* 0xff80000026067808 */ /* 0x000fe40000000000 */
[----:B------:R-:W-:Y:S02]  /*d4d0*/  FMNMX.FTZ R3, R4, R5, !PT ;  /* 0x0000000504037209 */ /* 0x000fe40007810000 */
[----:B------:R-:W-:Y:S02]  /*d4e0*/  FSEL R9, R39, -INF , P2 ;  /* 0xff80000027097808 */ /* 0x000fe40001000000 */
[----:B------:R-:W-:Y:S02]  /*d4f0*/  FMNMX.FTZ R125, R11, R125, !PT ;  /* 0x0000007d0b7d7209 */ /* 0x000fe40007810000 */
        /* <DEDUP_REMOVED lines=32> */
[----:B------:R-:W-:Y:S02]  /*d700*/  ISETP.GT.AND P2, PT, R0, 0x30, PT ;  /* 0x000000300000780c */ /* 0x000fe40003f44270 */
        /* <DEDUP_REMOVED lines=10> */
[----:B------:R-:W-:Y:S01]  /*d7b0*/  ISETP.GT.AND P0, PT, R0, 0x39, PT ;  /* 0x000000390000780c */ /* 0x000fe20003f04270 */
[----:B------:R-:W-:Y:S01]  /*d7c0*/  IMAD.MOV.U32 R0, RZ, RZ, 0x2 ;  /* 0x00000002ff007424 */ /* 0x000fe200078e00ff */
[----:B------:R-:W-:Y:S02]  /*d7d0*/  FSEL R126, R46, -INF , P2 ;  /* 0xff8000002e7e7808 */ /* 0x000fe40001000000 */
[----:B------:R-:W-:Y:S02]  /*d7e0*/  FMNMX.FTZ R12, R156, R12, !PT ;  /* 0x0000000c9c0c7209 */ /* 0x000fe40007810000 */
[----:B------:R-:W-:Y:S02]  /*d7f0*/  FMNMX.FTZ R125, R158, R125, !PT ;  /* 0x0000007d9e7d7209 */ /* 0x000fe40007810000 */
[----:B------:R-:W-:Y:S02]  /*d800*/  FSEL R127, R47, -INF , P0 ;  /* 0xff8000002f7f7808 */ /* 0x000fe40000000000 */
[----:B------:R-:W-:Y:S01]  /*d810*/  FMNMX.FTZ R12, R126, R12, !PT ;  /* 0x0000000c7e0c7209 */ /* 0x000fe20007810000 */
[----:B------:R-:W-:-:S03]  /*d820*/  IMAD.MOV.U32 R124, RZ, RZ, R125 ;  /* 0x000000ffff7c7224 */ /* 0x000fc600078e007d */
[----:B------:R-:W-:Y:S02]  /*d830*/  FMNMX.FTZ R12, R127, R12, !PT ;  /* 0x0000000c7f0c7209 */ /* 0x000fe40007810000 */
[----:B------:R-:W-:Y:S05]  /*d840*/  CALL.REL.NOINC `($__internal_68_$__cuda_sm70_shflsync_bfly_p) ;  /* 0x000011c000007944 */ /* 0x000fea0003c00000 */
[----:B------:R-:W-:Y:S01]  /*d850*/  FMNMX.FTZ R125, R125, R0, !PT ;  /* 0x000000007d7d7209 */ /* 0x000fe20007810000 */
[----:B------:R-:W-:Y:S01]  /*d860*/  IMAD.MOV.U32 R0, RZ, RZ, 0x1 ;  /* 0x00000001ff007424 */ /* 0x000fe200078e00ff */
[----:B------:R-:W-:-:S03]  /*d870*/  MOV R2, 0xd8a0 ;  /* 0x0000d8a000027802 */ /* 0x000fc60000000f00 */
[----:B------:R-:W-:Y:S02]  /*d880*/  IMAD.MOV.U32 R124, RZ, RZ, R125 ;  /* 0x000000ffff7c7224 */ /* 0x000fe400078e007d */
[----:B------:R-:W-:Y:S05]  /*d890*/  CALL.REL.NOINC `($__internal_68_$__cuda_sm70_shflsync_bfly_p) ;  /* 0x0000117000007944 */ /* 0x000fea0003c00000 */
[----:B------:R-:W-:Y:S01]  /*d8a0*/  FMNMX.FTZ R125, R125, R0, !PT ;  /* 0x000000007d7d7209 */ /* 0x000fe20007810000 */
[----:B------:R-:W-:Y:S01]  /*d8b0*/  IMAD.MOV.U32 R124, RZ, RZ, R12 ;  /* 0x000000ffff7c7224 */ /* 0x000fe200078e000c */
[----:B------:R-:W-:Y:S01]  /*d8c0*/  MOV R2, 0xd8f0 ;  /* 0x0000d8f000027802 */ /* 0x000fe20000000f00 */
[----:B------:R-:W-:Y:S02]  /*d8d0*/  IMAD.MOV.U32 R0, RZ, RZ, 0x2 ;  /* 0x00000002ff007424 */ /* 0x000fe400078e00ff */
[----:B------:R-:W-:Y:S05]  /*d8e0*/  CALL.REL.NOINC `($__internal_68_$__cuda_sm70_shflsync_bfly_p) ;  /* 0x0000112000007944 */ /* 0x000fea0003c00000 */
[----:B------:R-:W-:Y:S01]  /*d8f0*/  FMNMX.FTZ R12, R12, R0, !PT ;  /* 0x000000000c0c7209 */ /* 0x000fe20007810000 */
[----:B------:R-:W-:Y:S01]  /*d900*/  IMAD.MOV.U32 R0, RZ, RZ, 0x1 ;  /* 0x00000001ff007424 */ /* 0x000fe200078e00ff */
[----:B------:R-:W-:-:S03]  /*d910*/  MOV R2, 0xd940 ;  /* 0x0000d94000027802 */ /* 0x000fc60000000f00 */
[----:B------:R-:W-:Y:S02]  /*d920*/  IMAD.MOV.U32 R124, RZ, RZ, R12 ;  /* 0x000000ffff7c7224 */ /* 0x000fe400078e000c */
[----:B------:R-:W-:Y:S05]  /*d930*/  CALL.REL.NOINC `($__internal_68_$__cuda_sm70_shflsync_bfly_p) ;  /* 0x000010d000007944 */ /* 0x000fea0003c00000 */
[----:B------:R-:W-:Y:S01]  /*d940*/  MOV R3, R0 ;  /* 0x0000000000037202 */ /* 0x000fe20000000f00 */
[----:B------:R-:W-:Y:S05]  /*d950*/  BRA `(.L_x_4161) ;  /* 0xffff61f000007947 */ /* 0x000fea000383ffff */
.L_x_4121:
[----:B------:R-:W-:Y:S01]  /*d960*/  MOV R192, RZ ;  /* 0x000000ff00c07202 */ /* 0x000fe20000000f00 */
[----:B------:R-:W-:Y:S01]  /*d970*/  IMAD.MOV.U32 R0, RZ, RZ, R5 ;  /* 0x000000ffff007224 */ /* 0x000fe200078e0005 */
[----:B------:R-:W-:Y:S01]  /*d980*/  MOV R2, 0xd9b0 ;  /* 0x0000d9b000027802 */ /* 0x000fe20000000f00 */
[----:B------:R-:W-:Y:S02]  /*d990*/  IMAD.MOV.U32 R3, RZ, RZ, 0x181f ;  /* 0x0000181fff037424 */ /* 0x000fe400078e00ff */
[----:B-1234-:R-:W-:Y:S05]  /*d9a0*/  CALL.REL.NOINC `($__internal_69_$__cuda_sm70_shflsync_idx_p) ;  /* 0x000010c000007944 */ /* 0x01efea0003c00000 */
[----:B------:R-:W-:Y:S01]  /*d9b0*/  MOV R4, R0 ;  /* 0x0000000000047202 */ /* 0x000fe20000000f00 */
[----:B------:R-:W-:-:S05]  /*d9c0*/  BRA `(.L_x_4162) ;  /* 0xffff756000007947 */ /* 0x000fca000383ffff */
.L_x_4122:
[----:B------:R-:W-:Y:S01]  /*d9d0*/  MOV R192, RZ ;  /* 0x000000ff00c07202 */ /* 0x000fe20000000f00 */
[----:B------:R-:W-:Y:S01]  /*d9e0*/  IMAD.MOV.U32 R0, RZ, RZ, R12 ;  /* 0x000000ffff007224 */ /* 0x000fe200078e000c */
[----:B------:R-:W-:Y:S01]  /*d9f0*/  MOV R2, 0xda20 ;  /* 0x0000da2000027802 */ /* 0x000fe20000000f00 */
[----:B------:R-:W-:Y:S02]  /*da00*/  IMAD.MOV.U32 R3, RZ, RZ, 0x181f ;  /* 0x0000181fff037424 */ /* 0x000fe400078e00ff */
[----:B-1234-:R-:W-:Y:S05]  /*da10*/  CALL.REL.NOINC `($__internal_69_$__cuda_sm70_shflsync_idx_p) ;  /* 0x0000105000007944 */ /* 0x01efea0003c00000 */
[----:B------:R-:W-:Y:S01]  /*da20*/  ISETP.GE.AND P6, PT, R196, c[0x0][0x1d4], PT ;  /* 0x00007500c4007a0c */ /* 0x000fe20003fc6270 */
[----:B------:R-:W-:Y:S01]  /*da30*/  IMAD.MOV.U32 R192, RZ, RZ, 0x1 ;  /* 0x00000001ffc07424 */ /* 0x000fe200078e00ff */
[----:B------:R-:W-:Y:S02]  /*da40*/  IADD3 R2, P0, R0, R20, RZ ;  /* 0x0000001400027210 */ /* 0x000fe40007f1e0ff */
[----:B------:R-:W-:Y:S02]  /*da50*/  ISETP.GE.AND P5, PT, R208, c[0x0][0x1d4], PT ;  /* 0x00007500d0007a0c */ /* 0x000fe40003fa6270 */
[----:B------:R-:W-:Y:S01]  /*da60*/  IADD3 R6, P2, R0, R21, RZ ;  /* 0x0000001500067210 */ /* 0x000fe20007f5e0ff */
[C---:B------:R-:W-:Y:S01]  /*da70*/  IMAD.X R3, R4.reuse, 0x1, R13, P0 ;  /* 0x0000000104037824 */ /* 0x040fe200000e060d */
[----:B------:R-:W-:Y:S03]  /*da80*/  ISETP.GE.AND P0, PT, R207, c[0x0][0x1d4], PT ;  /* 0x00007500cf007a0c */ /* 0x000fe60003f06270 */
[----:B------:R-:W-:Y:S02]  /*da90*/  IMAD.X R7, R4, 0x1, R14, P2 ;  /* 0x0000000104077824 */ /* 0x000fe400010e060e */
        /* <DEDUP_REMOVED lines=14> */
[----:B------:R-:W-:Y:S05]  /*db80*/  CALL.REL.NOINC `($__internal_69_$__cuda_sm70_shflsync_idx_p) ;  /* 0x00000ee000007944 */ /* 0x000fea0003c00000 */
[----:B------:R-:W-:Y:S01]  /*db90*/  MOV R192, 0x1 ;  /* 0x0000000100c07802 */ /* 0x000fe20000000f00 */
[----:B------:R-:W-:Y:S01]  /*dba0*/  IMAD.MOV.U32 R4, RZ, RZ, R0 ;  /* 0x000000ffff047224 */ /* 0x000fe200078e0000 */
[----:B------:R-:W-:Y:S01]  /*dbb0*/  MOV R3, 0x181f ;  /* 0x0000181f00037802 */ /* 0x000fe20000000f00 */
[----:B------:R-:W-:Y:S01]  /*dbc0*/  IMAD.MOV.U32 R0, RZ, RZ, R12 ;  /* 0x000000ffff007224 */ /* 0x000fe200078e000c */
[----:B------:R-:W-:Y:S02]  /*dbd0*/  MOV R2, 0xdbf0 ;  /* 0x0000dbf000027802 */ /* 0x000fe40000000f00 */
[----:B------:R-:W-:Y:S05]  /*dbe0*/  CALL.REL.NOINC `($__internal_69_$__cuda_sm70_shflsync_idx_p) ;  /* 0x00000e8000007944 */ /* 0x000fea0003c00000 */
[----:B------:R-:W-:-:S05]  /*dbf0*/  BRA `(.L_x_4163) ;  /* 0xffff748000007947 */ /* 0x000fca000383ffff */
.L_x_4125:
[----:B------:R-:W-:Y:S01]  /*dc00*/  MOV R192, RZ ;  /* 0x000000ff00c07202 */ /* 0x000fe20000000f00 */
[----:B------:R-:W-:Y:S01]  /*dc10*/  IMAD.MOV.U32 R0, RZ, RZ, R125 ;  /* 0x000000ffff007224 */ /* 0x000fe200078e007d */
[----:B------:R-:W-:Y:S01]  /*dc20*/  MOV R2, 0xdc50 ;  /* 0x0000dc5000027802 */ /* 0x000fe20000000f00 */
[----:B------:R-:W-:Y:S02]  /*dc30*/  IMAD.MOV.U32 R3, RZ, RZ, 0x181f ;  /* 0x0000181fff037424 */ /* 0x000fe400078e00ff */
[----:B------:R-:W-:Y:S05]  /*dc40*/  CALL.REL.NOINC `($__internal_69_$__cuda_sm70_shflsync_idx_p) ;  /* 0x00000e2000007944 */ /* 0x000fea0003c00000 */
[----:B------:R-:W-:Y:S01]  /*dc50*/  MOV R124, R0 ;  /* 0x00000000007c7202 */ /* 0x000fe20000000f00 */
[----:B------:R-:W-:-:S05]  /*dc60*/  BRA `(.L_x_4164) ;  /* 0xffff817000007947 */ /* 0x000fca000383ffff */
.L_x_4126:
[----:B------:R-:W-:Y:S01]  /*dc70*/  MOV R192, RZ ;  /* 0x000000ff00c07202 */ /* 0x000fe20000000f00 */
[----:B------:R-:W-:Y:S01]  /*dc80*/  IMAD.MOV.U32 R0, RZ, RZ, R138 ;  /* 0x000000ffff007224 */ /* 0x000fe200078e008a */
[----:B------:R-:W-:Y:S01]  /*dc90*/  MOV R2, 0xdcc0 ;  /* 0x0000dcc000027802 */ /* 0x000fe20000000f00 */
[----:B------:R-:W-:Y:S02]  /*dca0*/  IMAD.MOV.U32 R3, RZ, RZ, 0x181f ;  /* 0x0000181fff037424 */ /* 0x000fe400078e00ff */
[----:B-12---:R-:W-:Y:S05]  /*dcb0*/  CALL.REL.NOINC `($__internal_69_$__cuda_sm70_shflsync_idx_p) ;  /* 0x00000db000007944 */ /* 0x006fea0003c00000 */
        /* <DEDUP_REMOVED lines=30> */
.L_x_4127:
[----:B------:R-:W-:Y:S01]  /*dea0*/  MOV R192, RZ ;  /* 0x000000ff00c07202 */ /* 0x000fe20000000f00 */
[----:B------:R-:W-:Y:S01]  /*deb0*/  IMAD.MOV.U32 R0, RZ, RZ, R124 ;  /* 0x000000ffff007224 */ /* 0x000fe200078e007c */
[----:B------:R-:W-:Y:S01]  /*dec0*/  MOV R2, 0xdef0 ;  /* 0x0000def000027802 */ /* 0x000fe20000000f00 */
[----:B------:R-:W-:Y:S02]  /*ded0*/  IMAD.MOV.U32 R3, RZ, RZ, 0x1c1f ;  /* 0x00001c1fff037424 */ /* 0x000fe400078e00ff */
[----:B------:R-:W-:Y:S05]  /*dee0*/  CALL.REL.NOINC `($__internal_69_$__cuda_sm70_shflsync_idx_p) ;  /* 0x00000b8000007944 */ /* 0x000fea0003c00000 */
[----:B------:R-:W-:-:S05]  /*def0*/  BRA `(.L_x_4166) ;  /* 0xffff825000007947 */ /* 0x000fca000383ffff */
.L_x_4128:
[----:B------:R-:W-:Y:S01]  /*df00*/  MOV R192, 0x1 ;  /* 0x0000000100c07802 */ /* 0x000fe20000000f00 */
[----:B------:R-:W-:Y:S01]  /*df10*/  IMAD.MOV.U32 R0, RZ, RZ, R124 ;  /* 0x000000ffff007224 */ /* 0x000fe200078e007c */
[----:B------:R-:W-:Y:S01]  /*df20*/  MOV R2, 0xdf50 ;  /* 0x0000df5000027802 */ /* 0x000fe20000000f00 */
[----:B------:R-:W-:Y:S02]  /*df30*/  IMAD.MOV.U32 R3, RZ, RZ, 0x1c1f ;  /* 0x00001c1fff037424 */ /* 0x000fe400078e00ff */
[----:B-1----:R-:W-:Y:S05]  /*df40*/  CALL.REL.NOINC `($__internal_69_$__cuda_sm70_shflsync_idx_p) ;  /* 0x00000b2000007944 */ /* 0x002fea0003c00000 */
[----:B------:R-:W-:Y:S05]  /*df50*/  IMAD.IADD R0, R125, 0x1, R0 ;  /* 0x000000017d007824 */ /* 0x000fea00078e0200 */
[C---:B------:R-:W-:Y:S02]  /*df60*/  ISETP.GT.AND P6, PT, R0.reuse, RZ, PT ;  /* 0x000000ff0000720c */ /* 0x040fe40003fc4270 */
[C---:B------:R-:W-:Y:S02]  /*df70*/  ISETP.GT.AND P5, PT, R0.reuse, 0x1, PT ;  /* 0x000000010000780c */ /* 0x040fe40003fa4270 */
[C---:B------:R-:W-:Y:S02]  /*df80*/  ISETP.GT.AND P2, PT, R0.reuse, 0x8, PT ;  /* 0x000000080000780c */ /* 0x040fe40003f44270 */
[----:B------:R-:W-:Y:S02]  /*df90*/  ISETP.GT.AND P0, PT, R0, 0x9, PT ;  /* 0x000000090000780c */ /* 0x000fe40003f04270 */
[----:B------:R-:W-:Y:S02]  /*dfa0*/  FSEL R6, R6, -INF , P6 ;  /* 0xff80000006067808 */ /* 0x000fe40003000000 */
[----:B------:R-:W-:Y:S02]  /*dfb0*/  FSEL R7, R7, -INF , P5 ;  /* 0xff80000007077808 */ /* 0x000fe40002800000 */
[----:B------:R-:W-:Y:S02]  /*dfc0*/  FSEL R10, R10, -INF , P2 ;  /* 0xff8000000a0a7808 */ /* 0x000fe40001000000 */
[----:B------:R-:W-:Y:S02]  /*dfd0*/  FSEL R11, R11, -INF , P0 ;  /* 0xff8000000b0b7808 */ /* 0x000fe40000000000 */
[C---:B------:R-:W-:Y:S02]  /*dfe0*/  ISETP.GT.AND P6, PT, R0.reuse, 0x10, PT ;  /* 0x000000100000780c */ /* 0x040fe40003fc4270 */
        /* <DEDUP_REMOVED lines=57> */
[----:B------:R-:W-:Y:S05]  /*e380*/  CALL.REL.NOINC `($__internal_68_$__cuda_sm70_shflsync_bfly_p) ;  /* 0x0000068000007944 */ /* 0x000fea0003c00000 */
[----:B------:R-:W-:Y:S01]  /*e390*/  FMNMX.FTZ R124, R124, R0, !PT ;  /* 0x000000007c7c7209 */ /* 0x000fe20007810000 */
[----:B------:R-:W-:Y:S01]  /*e3a0*/  IMAD.MOV.U32 R0, RZ, RZ, 0x1 ;  /* 0x00000001ff007424 */ /* 0x000fe200078e00ff */
[----:B------:R-:W-:Y:S02]  /*e3b0*/  MOV R2, 0xe3d0 ;  /* 0x0000e3d000027802 */ /* 0x000fe40000000f00 */
        /* <DEDUP_REMOVED lines=8> */
[----:B------:R-:W-:Y:S02]  /*e440*/  MOV R2, 0xe460 ;  /* 0x0000e46000027802 */ /* 0x000fe40000000f00 */
[----:B------:R-:W-:Y:S05]  /*e450*/  CALL.REL.NOINC `($__internal_68_$__cuda_sm70_shflsync_bfly_p) ;  /* 0x000005b000007944 */ /* 0x000fea0003c00000 */
[----:B------:R-:W-:-:S05]  /*e460*/  BRA `(.L_x_4167) ;  /* 0xffff839000007947 */ /* 0x000fca000383ffff */
.L_x_4131:
[----:B------:R-:W-:Y:S01]  /*e470*/  MOV R192, RZ ;  /* 0x000000ff00c07202 */ /* 0x000fe20000000f00 */
[----:B------:R-:W-:Y:S01]  /*e480*/  IMAD.MOV.U32 R0, RZ, RZ, R20 ;  /* 0x000000ffff007224 */ /* 0x000fe200078e0014 */
[----:B------:R-:W-:Y:S01]  /*e490*/  MOV R2, 0xe4c0 ;  /* 0x0000e4c000027802 */ /* 0x000fe20000000f00 */
[----:B------:R-:W-:Y:S02]  /*e4a0*/  IMAD.MOV.U32 R3, RZ, RZ, 0x181f ;  /* 0x0000181fff037424 */ /* 0x000fe400078e00ff */
[----:B-1234-:R-:W-:Y:S05]  /*e4b0*/  CALL.REL.NOINC `($__internal_69_$__cuda_sm70_shflsync_idx_p) ;  /* 0x000005b000007944 */ /* 0x01efea0003c00000 */
[----:B------:R-:W-:-:S05]  /*e4c0*/  BRA `(.L_x_4168) ;  /* 0xffff9d2000007947 */ /* 0x000fca000383ffff */
.L_x_4134:
[----:B------:R-:W-:Y:S01]  /*e4d0*/  MOV R192, RZ ;  /* 0x000000ff00c07202 */ /* 0x000fe20000000f00 */
[----:B------:R-:W-:Y:S01]  /*e4e0*/  IMAD.MOV.U32 R0, RZ, RZ, R125 ;  /* 0x000000ffff007224 */ /* 0x000fe200078e007d */
[----:B------:R-:W-:Y:S01]  /*e4f0*/  MOV R2, 0xe520 ;  /* 0x0000e52000027802 */ /* 0x000fe20000000f00 */
[----:B------:R-:W-:Y:S02]  /*e500*/  IMAD.MOV.U32 R3, RZ, RZ, 0x181f ;  /* 0x0000181fff037424 */ /* 0x000fe400078e00ff */
[----:B------:R-:W-:Y:S05]  /*e510*/  CALL.REL.NOINC `($__internal_69_$__cuda_sm70_shflsync_idx_p) ;  /* 0x0000055000007944 */ /* 0x000fea0003c00000 */
[----:B------:R-:W-:Y:S01]  /*e520*/  MOV R124, R0 ;  /* 0x00000000007c7202 */ /* 0x000fe20000000f00 */
[----:B------:R-:W-:-:S05]  /*e530*/  BRA `(.L_x_4169) ;  /* 0xffffaae000007947 */ /* 0x000fca000383ffff */
.L_x_4135:
[----:B------:R-:W-:Y:S01]  /*e540*/  MOV R192, RZ ;  /* 0x000000ff00c07202 */ /* 0x000fe20000000f00 */
[----:B------:R-:W-:Y:S01]  /*e550*/  IMAD.MOV.U32 R0, RZ, RZ, R138 ;  /* 0x000000ffff007224 */ /* 0x000fe200078e008a */
[----:B------:R-:W-:Y:S01]  /*e560*/  MOV R2, 0xe590 ;  /* 0x0000e59000027802 */ /* 0x000fe20000000f00 */
[----:B------:R-:W-:Y:S02]  /*e570*/  IMAD.MOV.U32 R3, RZ, RZ, 0x181f ;  /* 0x0000181fff037424 */ /* 0x000fe400078e00ff */
[----:B-12---:R-:W-:Y:S05]  /*e580*/  CALL.REL.NOINC `($__internal_69_$__cuda_sm70_shflsync_idx_p) ;  /* 0x000004e000007944 */ /* 0x006fea0003c00000 */
        /* <DEDUP_REMOVED lines=19> */
[----:B--2---:R-:W-:Y:S05]  /*e6c0*/  CALL.REL.NOINC `($__internal_69_$__cuda_sm70_shflsync_idx_p) ;  /* 0x000003a000007944 */ /* 0x004fea0003c00000 */
[----:B------:R-:W-:Y:S01]  /*e6d0*/  MOV R192, 0x1 ;  /* 0x0000000100c07802 */ /* 0x000fe20000000f00 */
[----:B------:R-:W-:Y:S01]  /*e6e0*/  IMAD.MOV.U32 R124, RZ, RZ, R0 ;  /* 0x000000ffff7c7224 */ /* 0x000fe200078e0000 */
[----:B------:R-:W-:Y:S01]  /*e6f0*/  MOV R3, 0x181f ;  /* 0x0000181f00037802 */ /* 0x000fe20000000f00 */
[----:B------:R-:W-:Y:S01]  /*e700*/  IMAD.MOV.U32 R0, RZ, RZ, R138 ;  /* 0x000000ffff007224 */ /* 0x000fe200078e008a */
[----:B------:R-:W-:Y:S02]  /*e710*/  MOV R2, 0xe730 ;  /* 0x0000e73000027802 */ /* 0x000fe40000000f00 */
[----:B------:R-:W-:Y:S05]  /*e720*/  CALL.REL.NOINC `($__internal_69_$__cuda_sm70_shflsync_idx_p) ;  /* 0x0000034000007944 */ /* 0x000fea0003c00000 */
[----:B------:R-:W-:-:S05]  /*e730*/  BRA `(.L_x_4170) ;  /* 0xffffaa0000007947 */ /* 0x000fca000383ffff */
.L_x_4136:
[----:B------:R-:W-:Y:S02]  /*e740*/  MOV R0, 0x2 ;  /* 0x0000000200007802 */ /* 0x000fe40000000f00 */
[----:B------:R-:W-:Y:S02]  /*e750*/  MOV R2, 0xe770 ;  /* 0x0000e77000027802 */ /* 0x000fe40000000f00 */
[----:B-1----:R-:W-:Y:S05]  /*e760*/  CALL.REL.NOINC `($__internal_68_$__cuda_sm70_shflsync_bfly_p) ;  /* 0x000002a000007944 */ /* 0x002fea0003c00000 */
        /* <DEDUP_REMOVED lines=14> */
.L_x_4138:
[----:B------:R-:W-:Y:S01]  /*e850*/  IMAD.MOV.U32 R124, RZ, RZ, R202 ;  /* 0x000000ffff7c7224 */ /* 0x000fe200078e00ca */
[----:B------:R-:W-:-:S02]  /*e860*/  MOV R0, 0x2 ;  /* 0x0000000200007802 */ /* 0x000fc40000000f00 */
[----:B------:R-:W-:Y:S02]  /*e870*/  MOV R2, 0xe890 ;  /* 0x0000e89000027802 */ /* 0x000fe40000000f00 */
[----:B------:R-:W-:Y:S05]  /*e880*/  CALL.REL.NOINC `($__internal_68_$__cuda_sm70_shflsync_bfly_p) ;  /* 0x0000018000007944 */ /* 0x000fea0003c00000 */
[----:B------:R-:W-:Y:S01]  /*e890*/  MOV R4, R0 ;  /* 0x0000000000047202 */ /* 0x000fe20000000f00 */
[----:B------:R-:W-:Y:S05]  /*e8a0*/  BRA `(.L_x_4172) ;  /* 0xffffc35000007947 */ /* 0x000fea000383ffff */
.L_x_4139:
[----:B------:R-:W-:Y:S01]  /*e8b0*/  IMAD.MOV.U32 R124, RZ, RZ, R4 ;  /* 0x000000ffff7c7224 */ /* 0x000fe200078e0004 */
[----:B------:R-:W-:Y:S02]  /*e8c0*/  MOV R0, 0x1 ;  /* 0x0000000100007802 */ /* 0x000fe40000000f00 */
[----:B------:R-:W-:Y:S02]  /*e8d0*/  MOV R2, 0xe8f0 ;  /* 0x0000e8f000027802 */ /* 0x000fe40000000f00 */
[----:B-1----:R-:W-:Y:S05]  /*e8e0*/  CALL.REL.NOINC `($__internal_68_$__cuda_sm70_shflsync_bfly_p) ;  /* 0x0000012000007944 */ /* 0x002fea0003c00000 */
[----:B------:R-:W-:Y:S01]  /*e8f0*/  FADD.FTZ R4, R4, R0 ;  /* 0x0000000004047221 */ /* 0x000fe20000010000 */
[----:B------:R-:W-:Y:S02]  /*e900*/  MOV R124, R206 ;  /* 0x000000ce007c7202 */ /* 0x000fe40000000f00 */
[----:B------:R-:W-:Y:S02]  /*e910*/  MOV R0, 0x2 ;  /* 0x0000000200007802 */ /* 0x000fe40000000f00 */
[----:B------:R-:W-:Y:S02]  /*e920*/  MOV R2, 0xe940 ;  /* 0x0000e94000027802 */ /* 0x000fe40000000f00 */
[----:B------:R-:W-:Y:S05]  /*e930*/  CALL.REL.NOINC `($__internal_68_$__cuda_sm70_shflsync_bfly_p) ;  /* 0x000000d000007944 */ /* 0x000fea0003c00000 */
[----:B------:R-:W-:Y:S01]  /*e940*/  FADD.FTZ R206, R206, R0 ;  /* 0x00000000cece7221 */ /* 0x000fe20000010000 */
[----:B------:R-:W-:-:S02]  /*e950*/  MOV R0, 0x1 ;  /* 0x0000000100007802 */ /* 0x000fc40000000f00 */
[----:B------:R-:W-:Y:S02]  /*e960*/  MOV R2, 0xe990 ;  /* 0x0000e99000027802 */ /* 0x000fe40000000f00 */
[----:B------:R-:W-:Y:S02]  /*e970*/  MOV R124, R206 ;  /* 0x000000ce007c7202 */ /* 0x000fe40000000f00 */
[----:B------:R-:W-:Y:S05]  /*e980*/  CALL.REL.NOINC `($__internal_68_$__cuda_sm70_shflsync_bfly_p) ;  /* 0x0000008000007944 */ /* 0x000fea0003c00000 */
[----:B------:R-:W-:Y:S01]  /*e990*/  MOV R3, R0 ;  /* 0x0000000000037202 */ /* 0x000fe20000000f00 */
[----:B------:R-:W-:Y:S05]  /*e9a0*/  BRA `(.L_x_4173) ;  /* 0xffffc2c000007947 */ /* 0x000fea000383ffff */
.L_x_4149:
[----:B------:R-:W-:Y:S01]  /*e9b0*/  IMAD.MOV.U32 R0, RZ, RZ, R17 ;  /* 0x000000ffff007224 */ /* 0x000fe200078e0011 */
[----:B------:R-:W-:Y:S01]  /*e9c0*/  MOV R192, RZ ;  /* 0x000000ff00c07202 */ /* 0x000fe20000000f00 */
[----:B------:R-:W-:Y:S01]  /*e9d0*/  IMAD.MOV.U32 R3, RZ, RZ, 0x1f ;  /* 0x0000001fff037424 */ /* 0x000fe200078e00ff */
[----:B---3--:R-:W-:Y:S02]  /*e9e0*/  MOV R2, 0xea00 ;  /* 0x0000ea0000027802 */ /* 0x008fe40000000f00 */
[----:B-1--45:R-:W-:Y:S05]  /*e9f0*/  CALL.REL.NOINC `($__internal_69_$__cuda_sm70_shflsync_idx_p) ;  /* 0x0000007000007944 */ /* 0x032fea0003c00000 */
[----:B------:R-:W-:Y:S05]  /*ea00*/  BRA `(.L_x_4174) ;  /* 0xffffe30000007947 */ /* 0x000fea000383ffff */
        .weak           $__internal_68_$__cuda_sm70_shflsync_bfly_p
        .type           $__internal_68_$__cuda_sm70_shflsync_bfly_p,@function
        .size           $__internal_68_$__cuda_sm70_shflsync_bfly_p,($__internal_69_$__cuda_sm70_shflsync_idx_p - $__internal_68_$__cuda_sm70_shflsync_bfly_p)
$__internal_68_$__cuda_sm70_shflsync_bfly_p:
[----:B------:R-:W-:Y:S02]  /*ea10*/  MOV R137, 0xffffffff ;  /* 0xffffffff00897802 */ /* 0x000fe40000000f00 */
[----:B------:R-:W-:Y:S02]  /*ea20*/  MOV R3, 0x1f ;  /* 0x0000001f00037802 */ /* 0x000fe40000000f00 */
[----:B------:R-:W-:Y:S04]  /*ea30*/  WARPSYNC R137 ;  /* 0x0000008900007348 */ /* 0x000fe80003800000 */
[----:B------:R1:W2:Y:S02]  /*ea40*/  SHFL.BFLY PT, R0, R124, R0, R3 ;  /* 0x0c0000007c007389 */ /* 0x0002a400000e0003 */
[----:B-1----:R-:W-:-:S04]  /*ea50*/  MOV R3, 0x0 ;  /* 0x0000000000037802 */ /* 0x002fc80000000f00 */
[----:B--2---:R-:W-:Y:S05]  /*ea60*/  RET.REL.NODEC R2 `(_ZN7cutlass13device_kernelIN5flash19enable_sm80_to_sm89INS1_16FlashAttnFwdSm80INS1_25CollectiveMainloopFwdSm80ILi8ELi1ELb0EN4cute5tupleIJNS5_1CILi128EEENS7_ILi64EEENS7_ILi192EEEEEELi192ENS_6half_tEfNS_4arch4Sm80ELb1ELb0ELb0ELb0ELb1ELb0ELb1ELb1EEENS1_21CollectiveEpilogueFwdINS6_IJS8_SA_S9_EEENS6_IJNS7_ILi1EEESI_SI_EEESC_SE_Li256ELb0ELb1ELb1ELb0EEENS1_30DynamicPersistentTileSchedulerILi256ELi256ELb1ELb1ELb0EEEEEEEEEvNT_6ParamsE) ;  /* 0xffff159002007950 */ /* 0x004fea0003c3ffff */
        .weak           $__internal_69_$__cuda_sm70_shflsync_idx_p
        .type           $__internal_69_$__cuda_sm70_shflsync_idx_p,@function
        .size           $__internal_69_$__cuda_sm70_shflsync_idx_p,(.L_x_6262 - $__internal_69_$__cuda_sm70_shflsync_idx_p)
$__internal_69_$__cuda_sm70_shflsync_idx_p:
[----:B------:R-:W-:-:S04]  /*ea70*/  MOV R193, 0xffffffff ;  /* 0xffffffff00c17802 */ /* 0x000fc80000000f00 */
[----:B------:R-:W-:Y:S04]  /*ea80*/  WARPSYNC R193 ;  /* 0x000000c100007348 */ /* 0x000fe80003800000 */
[----:B------:R1:W2:Y:S02]  /*ea90*/  SHFL.IDX PT, R0, R0, R192, R3 ;  /* 0x000000c000007389 */ /* 0x0002a400000e0003 */
[----:B-1----:R-:W-:-:S04]  /*eaa0*/  MOV R3, 0x0 ;  /* 0x0000000000037802 */ /* 0x002fc80000000f00 */
[----:B--2---:R-:W-:Y:S05]  /*eab0*/  RET.REL.NODEC R2 `(_ZN7cutlass13device_kernelIN5flash19enable_sm80_to_sm89INS1_16FlashAttnFwdSm80INS1_25CollectiveMainloopFwdSm80ILi8ELi1ELb0EN4cute5tupleIJNS5_1CILi128EEENS7_ILi64EEENS7_ILi192EEEEEELi192ENS_6half_tEfNS_4arch4Sm80ELb1ELb0ELb0ELb0ELb1ELb0ELb1ELb1EEENS1_21CollectiveEpilogueFwdINS6_IJS8_SA_S9_EEENS6_IJNS7_ILi1EEESI_SI_EEESC_SE_Li256ELb0ELb1ELb1ELb0EEENS1_30DynamicPersistentTileSchedulerILi256ELi256ELb1ELb1ELb0EEEEEEEEEvNT_6ParamsE) ;  /* 0xffff154002007950 */ /* 0x004fea0003c3ffff */
.L_x_4175:
        /* <DEDUP_REMOVED lines=12> */
.L_x_6262:


//--------------------- .text._ZN7cutlass13device_kernelIN5flash19enable_sm80_to_sm89INS1_16FlashAttnFwdSm80INS1_25CollectiveMainloopFwdSm80ILi8ELi1ELb0EN4cute5tupleIJNS5_1CILi128EEENS7_ILi64EEENS7_ILi192EEEEEELi192ENS_6half_tEfNS_4arch4Sm80ELb1ELb0ELb0ELb1ELb1ELb0ELb1ELb1EEENS1_21CollectiveEpilogueFwdINS6_IJS8_SA_S9_EEENS6_IJNS7_ILi1EEESI_SI_EEESC_SE_Li256ELb1ELb1ELb1ELb0EEENS1_36VarlenDynamicPersistentTileSchedulerILi128ELi64ELi256ELi256ELb1ELb1ELb0ELb1ELb1ELb1EEEEEEEEEvNT_6ParamsE --------------------------
	.section	.text._ZN7cutlass13device_kernelIN5flash19enable_sm80_to_sm89INS1_16FlashAttnFwdSm80INS1_25CollectiveMainloopFwdSm80ILi8ELi1ELb0EN4cute5tupleIJNS5_1CILi128EEENS7_ILi64EEENS7_ILi192EEEEEELi192ENS_6half_tEfNS_4arch4Sm80ELb1ELb0ELb0ELb1ELb1ELb0ELb1ELb1EEENS1_21CollectiveEpilogueFwdINS6_IJS8_SA_S9_EEENS6_IJNS7_ILi1EEESI_SI_EEESC_SE_Li256ELb1ELb1ELb1ELb0EEENS1_36VarlenDynamicPersistentTileSchedulerILi128ELi64ELi256ELi256ELb1ELb1ELb0ELb1ELb1ELb1EEEEEEEEEvNT_6ParamsE,"ax",@progbits
	.sectioninfo	@"SHI_REGISTERS=255"
	.align	128
.text._ZN7cutlass13device_kernelIN5flash19enable_sm80_to_sm89INS1_16FlashAttnFwdSm80INS1_25CollectiveMainloopFwdSm80ILi8ELi1ELb0EN4cute5tupleIJNS5_1CILi128EEENS7_ILi64EEENS7_ILi192EEEEEELi192ENS_6half_tEfNS_4arch4Sm80ELb1ELb0ELb0ELb1ELb1ELb0ELb1ELb1EEENS1_21CollectiveEpilogueFwdINS6_IJS8_SA_S9_EEENS6_IJNS7_ILi1EEESI_SI_EEESC_SE_Li256ELb1ELb1ELb1ELb0EEENS1_36VarlenDynamicPersistentTileSchedulerILi128ELi64ELi256ELi256ELb1ELb1ELb0ELb1ELb1ELb1EEEEEEEEEvNT_6ParamsE:
        .type           _ZN7cutlass13device_kernelIN5flash19enable_sm80_to_sm89INS1_16FlashAttnFwdSm80INS1_25CollectiveMainloopFwdSm80ILi8ELi1ELb0EN4cute5tupleIJNS5_1CILi128EEENS7_ILi64EEENS7_ILi192EEEEEELi192ENS_6half_tEfNS_4arch4Sm80ELb1ELb0ELb0ELb1ELb1ELb0ELb1ELb1EEENS1_21CollectiveEpilogueFwdINS6_IJS8_SA_S9_EEENS6_IJNS7_ILi1EEESI_SI_EEESC_SE_Li256ELb1ELb1ELb1ELb0EEENS1_36VarlenDynamicPersistentTileSchedulerILi128ELi64ELi256ELi256ELb1ELb1ELb0ELb1ELb1ELb1EEEEEEEEEvNT_6ParamsE,@function
        .size           _ZN7cutlass13device_kernelIN5flash19enable_sm80_to_sm89INS1_16FlashAttnFwdSm80INS1_25CollectiveMainloopFwdSm80ILi8ELi1ELb0EN4cute5tupleIJNS5_1CILi128EEENS7_ILi64EEENS7_ILi192EEEEEELi192ENS_6half_tEfNS_4arch4Sm80ELb1ELb0ELb0ELb1ELb1ELb0ELb1ELb1EEENS1_21CollectiveEpilogueFwdINS6_IJS8_SA_S9_EEENS6_IJNS7_ILi1EEESI_SI_EEESC_SE_Li256ELb1ELb1ELb1ELb0EEENS1_36VarlenDynamicPersistentTileSchedulerILi128ELi64ELi256ELi256ELb1ELb1ELb0ELb1ELb1ELb1EEEEEEEEEvNT_6ParamsE,(.L_x_6265 - _ZN7cutlass13device_kernelIN5flash19enable_sm80_to_sm89INS1_16FlashAttnFwdSm80INS1_25CollectiveMainloopFwdSm80ILi8ELi1ELb0EN4cute5tupleIJNS5_1CILi128EEENS7_ILi64EEENS7_ILi192EEEEEELi192ENS_6half_tEfNS_4arch4Sm80ELb1ELb0ELb0ELb1ELb1ELb0ELb1ELb1EEENS1_21CollectiveEpilogueFwdINS6_IJS8_SA_S9_EEENS6_IJNS7_ILi1EEESI_SI_EEESC_SE_Li256ELb1ELb1ELb1ELb0EEENS1_36VarlenDynamicPersistentTileSchedulerILi128ELi64ELi256ELi256ELb1ELb1ELb0ELb1ELb1ELb1EEEEEEEEEvNT_6ParamsE)
        .other          _ZN7cutlass13device_kernelIN5flash19enable_sm80_to_sm89INS1_16FlashAttnFwdSm80INS1_25CollectiveMainloopFwdSm80ILi8ELi1ELb0EN4cute5tupleIJNS5_1CILi128EEENS7_ILi64EEENS7_ILi192EEEEEELi192ENS_6half_tEfNS_4arch4Sm80ELb1ELb0ELb0ELb1ELb1ELb0ELb1ELb1EEENS1_21CollectiveEpilogueFwdINS6_IJS8_SA_S9_EEENS6_IJNS7_ILi1EEESI_SI_EEESC_SE_Li256ELb1ELb1ELb1ELb0EEENS1_36VarlenDynamicPersistentTileSchedulerILi128ELi64ELi256ELi256ELb1ELb1ELb0ELb1ELb1ELb1EEEEEEEEEvNT_6ParamsE,@"STO_CUDA_ENTRY STV_DEFAULT"
_ZN7cutlass13device_kernelIN5flash19enable_sm80_to_sm89INS1_16FlashAttnFwdSm80INS1_25CollectiveMainloopFwdSm80ILi8ELi1ELb0EN4cute5tupleIJNS5_1CILi128EEENS7_ILi64EEENS7_ILi192EEEEEELi192ENS_6half_tEfNS_4arch4Sm80ELb1ELb0ELb0ELb1ELb1ELb0ELb1ELb1EEENS1_21CollectiveEpilogueFwdINS6_IJS8_SA_S9_EEENS6_IJNS7_ILi1EEESI_SI_EEESC_SE_Li256ELb1ELb1ELb1ELb0EEENS1_36VarlenDynamicPersistentTileSchedulerILi128ELi64ELi256ELi256ELb1ELb1ELb0ELb1ELb1ELb1EEEEEEEEEvNT_6ParamsE:
        /* <DEDUP_REMOVED lines=52> */
.L_x_4181:
        /* <DEDUP_REMOVED lines=16> */
.L_x_4298:
        /* <DEDUP_REMOVED lines=16> */
.L_x_4299:
[----:B---3--:R-:W-:-:S05]  /*0540*/  IMAD R0, R0, c[0x0][0x538], RZ ;  /* 0x00014e0000007a24 */ /* 0x008fca00078e02ff */
[----:B------:R-:W-:-:S04]  /*0550*/  IADD3 R6, R0, R6, RZ ;  /* 0x0000000600067210 */ /* 0x000fc80007ffe0ff */
[----:B------:R-:W-:-:S13]  /*0560*/  ISETP.GT.AND P0, PT, R6, UR4, PT ;  /* 0x0000000406007c0c */ /* 0x000fda000bf04270 */
[----:B-12---:R-:W-:Y:S05]  /*0570*/  @!P0 BRA `(.L_x_4181) ;  /* 0xfffffdc000008947 */ /* 0x006fea000383ffff */
.L_x_4177:
[----:B------:R-:W-:-:S05]  /*0580*/  IADD3 R10, -R0, R6, RZ ;  /* 0x00000006000a7210 */ /* 0x000fca0007ffe1ff */
[----:B------:R-:W-:-:S05]  /*0590*/  IMAD R0, R4, c[0x0][0x538], R10 ;  /* 0x00014e0004007a24 */ /* 0x000fca00078e020a */
[----:B------:R-:W-:Y:S01]  /*05a0*/  ISETP.GT.AND P0, PT, R0, UR4, PT ;  /* 0x0000000400007c0c */ /* 0x000fe2000bf04270 */
[----:B------:R-:W-:-:S12]  /*05b0*/  BRA.DIV ~URZ, `(.L_x_4182) ;  /* 0x000104827f007947 */ /* 0x000fd8000b800000 */
[----:B------:R-:W-:-:S04]  /*05c0*/  VOTE.ANY R6, PT, !P0 ;  /* 0x0000000000067806 */ /* 0x000fc800040e0100 */
.L_x_4300:
[----:B------:R-:W1:Y:S02]  /*05d0*/  POPC R0, R6 ;  /* 0x0000000600007309 */ /* 0x000e640000000000 */
[----:B-12---:R-:W-:Y:S01]  /*05e0*/  IADD3 R211, R0, R7, RZ ;  /* 0x0000000700d37210 */ /* 0x006fe20007ffe0ff */
[----:B------:R-:W-:Y:S05]  /*05f0*/  BRA.DIV ~URZ, `(.L_x_4183) ;  /* 0x000104927f007947 */ /* 0x000fea000b800000 */
[----:B------:R1:W2:Y:S01]  /*0600*/  SHFL.IDX PT, R209, R9, R0, 0x1f ;  /* 0x00001f0009d17589 */ /* 0x0002a200000e0000 */
[----:B------:R-:W-:-:S03]  /*0610*/  MOV R5, RZ ;  /* 0x000000ff00057202 */ /* 0x000fc60000000f00 */
[----:B------:R1:W3:Y:S04]  /*0620*/  SHFL.IDX PT, R9, R8, R0, 0x1f ;  /* 0x00001f0008097589 */ /* 0x0002e800000e0000 */
.L_x_4301:
[----:B------:R-:W-:Y:S01]  /*0630*/  ISETP.NE.AND P0, PT, R6, RZ, PT ;  /* 0x000000ff0600720c */ /* 0x000fe20003f05270 */
[----:B------:R-:W-:-:S12]  /*0640*/  BSSY B0, `(.L_x_4184) ;  /* 0x0000005000007945 */ /* 0x000fd80003800000 */
[----:B------:R-:W-:Y:S05]  /*0650*/  @!P0 BRA `(.L_x_4185) ;  /* 0x0000003000008947 */ /* 0x000fea0003800000 */
[----:B-1----:R-:W-:Y:S01]  /*0660*/  IADD3 R0, R0, -0x1, RZ ;  /* 0xffffffff00007810 */ /* 0x002fe20007ffe0ff */
[----:B------:R-:W-:Y:S05]  /*0670*/  BRA.DIV ~URZ, `(.L_x_4186) ;  /* 0x000104f27f007947 */ /* 0x000fea000b800000 */
[----:B------:R1:W4:Y:S02]  /*0680*/  SHFL.IDX PT, R5, R4, R0, 0x1f ;  /* 0x00001f0004057589 */ /* 0x00032400000e0000 */
.L_x_4185:
[----:B------:R-:W-:Y:S05]  /*0690*/  BSYNC B0 ;  /* 0x0000000000007941 */ /* 0x000fea0003800000 */
.L_x_4184:
        /* <DEDUP_REMOVED lines=67> */
.L_x_4188:
        /* <DEDUP_REMOVED lines=68> */
.L_x_4189:
[----:B------:R-:W-:Y:S05]  /*0f10*/  BSYNC B0 ;  /* 0x0000000000007941 */ /* 0x000fea0003800000 */
.L_x_4187:
[----:B------:R-:W-:-:S04]  /*0f20*/  LOP3.LUT R0, RZ, R0, RZ, 0x33, !PT ;  /* 0x00000000ff007212 */ /* 0x000fc800078e33ff */
[----:B------:R-:W-:Y:S01]  /*0f30*/  IADD3 R209, R0, R209, RZ ;  /* 0x000000d100d17210 */ /* 0x000fe20007ffe0ff */
[----:B------:R-:W-:Y:S05]  /*0f40*/  BRA `(.L_x_4190) ;  /* 0x0000004000007947 */ /* 0x000fea0003800000 */
.L_x_4178:
[----:B--2---:R-:W-:Y:S01]  /*0f50*/  IMAD.MOV.U32 R209, RZ, RZ, RZ ;  /* 0x000000ffffd17224 */ /* 0x004fe200078e00ff */
[----:B------:R-:W-:Y:S01]  /*0f60*/  MOV R210, RZ ;  /* 0x000000ff00d27202 */ /* 0x000fe20000000f00 */
[----:B------:R-:W-:Y:S01]  /*0f70*/  IMAD.U32 R208, RZ, RZ, UR4 ;  /* 0x00000004ffd07e24 */ /* 0x000fe2000f8e00ff */
[----:B------:R-:W-:Y:S02]  /*0f80*/  MOV R211, c[0x0][0x53c] ;  /* 0x00014f0000d37a02 */ /* 0x000fe40000000f00 */
.L_x_4190:
[----:B------:R-:W-:Y:S01]  /*0f90*/  ISETP.NE.AND P0, PT, R12, RZ, PT ;  /* 0x000000ff0c00720c */ /* 0x000fe20003f05270 */
[----:B------:R-:W-:-:S12]  /*0fa0*/  WARPSYNC 0xffffffff ;  /* 0xffffffff00007948 */ /* 0x000fd80003800000 */
[----:B------:R1:W-:Y:S04]  /*0fb0*/  @!P0 STS.128 [0x18100], R208 ;  /* 0x018100d0ff008388 */ /* 0x0003e80000000c00 */
[----:B------:R-:W-:Y:S06]  /*0fc0*/  BAR.ARV 0x5, 0x100 ;  /* 0x0144000000007b1d */ /* 0x000fec0000002000 */
.L_x_4176:
        /* <DEDUP_REMOVED lines=166> */
.L_x_4297:
        /* <DEDUP_REMOVED lines=30> */
.L_x_4191:
[----:B------:R-:W-:-:S04]  /*1c10*/  ISETP.NE.U32.AND P1, PT, RZ, c[0x0][0x368], PT ;  /* 0x0000da00ff007a0c */ /* 0x000fc80003f25070 */
[----:B------:R-:W-:-:S13]  /*1c20*/  ISETP.NE.AND.EX P1, PT, RZ, c[0x0][0x36c], PT, P1 ;  /* 0x0000db00ff007a0c */ /* 0x000fda0003f25310 */
[----:B------:R-:W-:Y:S05]  /*1c30*/  @!P1 BRA `(.L_x_4192) ;  /* 0x0000004000009947 */ /* 0x000fea0003800000 */
[----:B-1----:R-:W-:-:S04]  /*1c40*/  IADD3 R2, P1, R217, c[0x0][0x368], RZ ;  /* 0x0000da00d9027a10 */ /* 0x002fc80007f3e0ff */
[----:B------:R-:W-:-:S05]  /*1c50*/  IADD3.X R3, R218, c[0x0][0x36c], RZ, P1, !PT ;  /* 0x0000db00da037a10 */ /* 0x000fca0000ffe4ff */
[----:B------:R1:W5:Y:S01]  /*1c60*/  LDG.E R0, [R2.64] ;  /* 0x0000000602007981 */ /* 0x000362000c1e1900 */
[----:B------:R-:W-:Y:S05]  /*1c70*/  BRA `(.L_x_4193) ;  /* 0x0000008000007947 */ /* 0x000fea0003800000 */
.L_x_4192:
        /* <DEDUP_REMOVED lines=8> */
.L_x_4193:
        /* <DEDUP_REMOVED lines=58> */
.L_x_4195:
[----:B------:R-:W-:Y:S05]  /*20a0*/  BSYNC B0 ;  /* 0x0000000000007941 */ /* 0x000fea0003800000 */
.L_x_4194:
        /* <DEDUP_REMOVED lines=99> */
.L_x_4302:
[----:B------:R-:W-:Y:S05]  /*26e0*/  BRA.DIV ~URZ, `(.L_x_4198) ;  /* 0x0000e5627f007947 */ /* 0x000fea000b800000 */
[----:B------:R3:W4:Y:S02]  /*26f0*/  SHFL.IDX PT, R0, R12, RZ, 0x181f ;  /* 0x00181fff0c007589 */ /* 0x00072400000e0000 */
.L_x_4303:
        /* <DEDUP_REMOVED lines=20> */
.L_x_4200:
[----:B------:R-:W-:Y:S05]  /*2840*/  BSYNC B0 ;  /* 0x0000000000007941 */ /* 0x000fea0003800000 */
.L_x_4199:
[----:B------:R-:W-:Y:S05]  /*2850*/  BRA.DIV ~URZ, `(.L_x_4201) ;  /* 0x0000e4627f007947 */ /* 0x000fea000b800000 */
[----:B--2---:R2:W1:Y:S04]  /*2860*/  SHFL.IDX PT, R8, R9, 0x1, 0x181f ;  /* 0x00381f0009087f89 */ /* 0x00446800000e0000 */
[----:B----4-:R2:W4:Y:S02]  /*2870*/  SHFL.IDX PT, R0, R12, 0x1, 0x181f ;  /* 0x00381f000c007f89 */ /* 0x01052400000e0000 */
.L_x_4304:
        /* <DEDUP_REMOVED lines=19> */
.L_x_4203:
[----:B------:R-:W-:Y:S05]  /*29b0*/  BSYNC B0 ;  /* 0x0000000000007941 */ /* 0x000fea0003800000 */
.L_x_4202:
[----:B------:R-:W-:Y:S05]  /*29c0*/  BRA.DIV ~URZ, `(.L_x_4204) ;  /* 0x0000e3c27f007947 */ /* 0x000fea000b800000 */
[----:B-1----:R1:W2:Y:S02]  /*29d0*/  SHFL.IDX PT, R8, R9, 0x2, 0x181f ;  /* 0x00581f0009087f89 */ /* 0x0022a400000e0000 */
.L_x_4305:
[----:B------:R-:W-:Y:S05]  /*29e0*/  BRA.DIV ~URZ, `(.L_x_4205) ;  /* 0x0000e4127f007947 */ /* 0x000fea000b800000 */
[----:B----4-:R4:W1:Y:S02]  /*29f0*/  SHFL.IDX PT, R0, R12, 0x2, 0x181f ;  /* 0x00581f000c007f89 */ /* 0x01086400000e0000 */
.L_x_4306:
        /* <DEDUP_REMOVED lines=19> */
.L_x_4207:
[----:B------:R-:W-:Y:S05]  /*2b30*/  BSYNC B0 ;  /* 0x0000000000007941 */ /* 0x000fea0003800000 */
.L_x_4206:
[----:B------:R-:W-:Y:S05]  /*2b40*/  BRA.DIV ~URZ, `(.L_x_4208) ;  /* 0x0000e3227f007947 */ /* 0x000fea000b800000 */
[----:B--2---:R2:W3:Y:S04]  /*2b50*/  SHFL.IDX PT, R8, R9, 0x3, 0x181f ;  /* 0x00781f0009087f89 */ /* 0x0044e800000e0000 */
[----:B-1----:R2:W1:Y:S02]  /*2b60*/  SHFL.IDX PT, R0, R12, 0x3, 0x181f ;  /* 0x00781f000c007f89 */ /* 0x00246400000e0000 */
.L_x_4307:
        /* <DEDUP_REMOVED lines=41> */
[----:B------:R-:W-:Y:S01]  /*2e00*/  IADD3 R164, R165, 0x20, RZ ;  /* 0x00000020a5a47810 */ /* 0x000fe20007ffe0ff */
[----:B------:R-:W-:Y:S01]  /*2e10*/  IMAD.WIDE.U32 R194, R14, c[0x0][0x1e8], RZ ;  /* 0x00007a000ec27a25 */ /* 0x000fe200078e00ff */
[----:B------:R-:W-:Y:S01]  /*2e20*/  SHF.L.U64.HI R93, R182, 0x1, R25 ;  /* 0x00000001b65d7819 */ /* 0x000fe20000010219 */
[----:B------:R-:W-:Y:S01]  /*2e30*/  BSSY B0, `(.L_x_4209) ;  /* 0x0000158000007945 */ /* 0x000fe20003800000 */
[----:B------:R-:W-:Y:S01]  /*2e40*/  SHF.L.U64.HI R95, R187, 0x1, R24 ;  /* 0x00000001bb5f7819 */ /* 0x000fe20000010218 */
[----:B------:R-:W-:Y:S01]  /*2e50*/  IMAD R181, R0, c[0x0][0x2b8], R2 ;  /* 0x0000ae0000b57a24 */ /* 0x000fe200078e0202 */
[----:B------:R-:W-:Y:S01]  /*2e60*/  SHF.L.U64.HI R94, R188, 0x1, R15 ;  /* 0x00000001bc5e7819 */ /* 0x000fe2000001020f */
[----:B------:R-:W-:Y:S02]  /*2e70*/  IMAD R200, R14, c[0x0][0x1ec], R195 ;  /* 0x00007b000ec87a24 */ /* 0x000fe400078e02c3 */
[----:B------:R-:W-:Y:S01]  /*2e80*/  IMAD.WIDE.U32 R2, R181, c[0x0][0x1e0], RZ ;  /* 0x00007800b5027a25 */ /* 0x000fe200078e00ff */
[----:B--2---:R-:W-:-:S03]  /*2e90*/  SHF.R.S32.HI R9, RZ, 0x1f, R181 ;  /* 0x0000001fff097819 */ /* 0x004fc600000114b5 */
[----:B------:R-:W-:Y:S02]  /*2ea0*/  IMAD R96, R92, -0x40, R203 ;  /* 0xffffffc05c607824 */ /* 0x000fe400078e02cb */
[----:B------:R-:W-:Y:S02]  /*2eb0*/  IMAD R0, R9, c[0x0][0x1e0], RZ ;  /* 0x0000780009007a24 */ /* 0x000fe400078e02ff */
[----:B------:R-:W-:Y:S02]  /*2ec0*/  IMAD.IADD R13, R96, 0x1, -R207 ;  /* 0x00000001600d7824 */ /* 0x000fe400078e0acf */
[----:B------:R-:W-:Y:S02]  /*2ed0*/  IMAD R0, R181, c[0x0][0x1e4], R0 ;  /* 0x00007900b5007a24 */ /* 0x000fe400078e0200 */
[----:B------:R-:W-:Y:S01]  /*2ee0*/  IMAD.WIDE.U32 R198, R14, c[0x0][0x210], RZ ;  /* 0x000084000ec67a25 */ /* 0x000fe200078e00ff */
[C---:B------:R-:W-:Y:S02]  /*2ef0*/  ISETP.GE.AND P2, PT, R13.reuse, 0x1, PT ;  /* 0x000000010d00780c */ /* 0x040fe40003f46270 */
[----:B------:R-:W-:Y:S01]  /*2f00*/  ISETP.GE.AND P6, PT, R13, 0x21, PT ;  /* 0x000000210d00780c */ /* 0x000fe20003fc6270 */
[----:B------:R-:W-:-:S02]  /*2f10*/  IMAD.IADD R3, R3, 0x1, R0 ;  /* 0x0000000103037824 */ /* 0x000fc400078e0200 */
[----:B------:R-:W-:Y:S02]  /*2f20*/  IMAD R202, R14, c[0x0][0x214], R199 ;  /* 0x000085000eca7a24 */ /* 0x000fe400078e02c7 */
[----:B------:R-:W-:Y:S02]  /*2f30*/  IMAD.SHL.U32 R97, R182, 0x2, RZ ;  /* 0x00000002b6617824 */ /* 0x000fe400078e00ff */
[C---:B------:R-:W-:Y:S02]  /*2f40*/  IMAD.SHL.U32 R98, R187.reuse, 0x2, RZ ;  /* 0x00000002bb627824 */ /* 0x040fe400078e00ff */
[----:B------:R-:W-:Y:S02]  /*2f50*/  IMAD.SHL.U32 R99, R188, 0x2, RZ ;  /* 0x00000002bc637824 */ /* 0x000fe400078e00ff */
[----:B------:R-:W-:Y:S02]  /*2f60*/  @P2 ISETP.GE.AND P1, PT, R182, c[0x0][0x1d4], PT ;  /* 0x00007500b6002a0c */ /* 0x000fe40003f26270 */
[----:B------:R-:W-:-:S02]  /*2f70*/  @P2 ISETP.GE.AND P5, PT, R187, c[0x0][0x1d4], PT ;  /* 0x00007500bb002a0c */ /* 0x000fc40003fa6270 */
        /* <DEDUP_REMOVED lines=37> */
[----:B------:R-:W-:Y:S02]  /*31d0*/  R2P PR, R191, 0x6 ;  /* 0x00000006bf007804 */ /* 0x000fe40000000000 */
[----:B------:R-:W-:-:S11]  /*31e0*/  ISETP.GE.AND P6, PT, R182, c[0x0][0x1d4], PT ;  /* 0x00007500b6007a0c */ /* 0x000fd60003fc6270 */
[----:B------:R-:W-:Y:S01]  /*31f0*/  @P1 IADD3 R164, R165, -0x20, RZ ;  /* 0xffffffe0a5a41810 */ /* 0x000fe20007ffe0ff */
        /* <DEDUP_REMOVED lines=11> */
[----:B----4-:R-:W-:Y:S02]  /*32b0*/  LEA.HI.X R12, R0, c[0x0][0x1fc], R2, 0x1, P0 ;  /* 0x00007f00000c7a11 */ /* 0x010fe400000f0c02 */
[----:B------:R-:W1:Y:S04]  /*32c0*/  SHFL.IDX PT, R2, R8, RZ, 0x181f ;  /* 0x00181fff08027589 */ /* 0x000e6800000e0000 */
[----:B--2---:R-:W-:Y:S04]  /*32d0*/  LDSM.16.M88.4 R4, [R173] ;  /* 0x00000000ad04783b */ /* 0x004fe80000000200 */
[----:B------:R-:W-:Y:S04]  /*32e0*/  LDSM.16.M88.4 R16, [R165] ;  /* 0x00000000a510783b */ /* 0x000fe80000000200 */
[----:B------:R-:W-:Y:S04]  /*32f0*/  LDSM.16.M88.4 R20, [R165+0x1000] ;  /* 0x00100000a514783b */ /* 0x000fe80000000200 */
[----:B------:R-:W2:Y:S04]  /*3300*/  SHFL.IDX PT, R3, R12, RZ, 0x181f ;  /* 0x00181fff0c037589 */ /* 0x000ea800000e0000 */
[----:B------:R-:W3:Y:S04]  /*3310*/  SHFL.IDX PT, R0, R8, 0x1, 0x181f ;  /* 0x00381f0008007f89 */ /* 0x000ee800000e0000 */
[----:B------:R-:W-:Y:S01]  /*3320*/  LDSM.16.M88.4 R8, [R174] ;  /* 0x00000000ae08783b */ /* 0x000fe20000000200 */
[----:B-1----:R-:W-:-:S03]  /*3330*/  IADD3 R14, P5, R2, R98, RZ ;  /* 0x00000062020e7210 */ /* 0x002fc60007fbe0ff */
[----:B------:R-:W-:Y:S04]  /*3340*/  LDSM.16.M88.4 R36, [R164] ;  /* 0x00000000a424783b */ /* 0x000fe80000000200 */
[----:B------:R-:W1:Y:S04]  /*3350*/  SHFL.IDX PT, R12, R12, 0x1, 0x181f ;  /* 0x00381f000c0c7f89 */ /* 0x000e6800000e0000 */
[----:B------:R-:W4:Y:S01]  /*3360*/  LDSM.16.M88.4 R28, [R165+0x800] ;  /* 0x00080000a51c783b */ /* 0x000f220000000200 */
[----:B--2---:R-:W-:Y:S01]  /*3370*/  IMAD.X R15, R3, 0x1, R95, P5 ;  /* 0x00000001030f7824 */ /* 0x004fe200028e065f */
[----:B------:R-:W-:-:S02]  /*3380*/  ISETP.GE.AND P5, PT, R187, c[0x0][0x1d4], PT ;  /* 0x00007500bb007a0c */ /* 0x000fc40003fa6270 */
[----:B------:R-:W2:Y:S04]  /*3390*/  LDSM.16.M88.4 R52, [R165+0x1800] ;  /* 0x00180000a534783b */ /* 0x000ea80000000200 */
[----:B------:R-:W5:Y:S01]  /*33a0*/  LDSM.16.M88.4 R24, [R164+0x800] ;  /* 0x00080000a418783b */ /* 0x000f620000000200 */
[C---:B------:R-:W-:Y:S03]  /*33b0*/  HMMA.16816.F32 R56, R4.reuse, R16, RZ ;  /* 0x000000100438723c */ /* 0x040fe600000018ff */
[----:B------:R-:W2:Y:S04]  /*33c0*/  LDSM.16.M88.4 R48, [R164+0x1000] ;  /* 0x00100000a430783b */ /* 0x000ea80000000200 */
[C---:B------:R-:W-:Y:S01]  /*33d0*/  IADD3 R16, P1, R2.reuse, R97, RZ ;  /* 0x0000006102107210 */ /* 0x040fe20007f3e0ff */
[----:B------:R-:W-:Y:S01]  /*33e0*/  HMMA.16816.F32 R32, R4, R20, RZ ;  /* 0x000000140420723c */ /* 0x000fe200000018ff */
[----:B------:R-:W-:-:S03]  /*33f0*/  IADD3 R2, P0, R2, R99, RZ ;  /* 0x0000006302027210 */ /* 0x000fc60007f1e0ff */
[C-C-:B------:R-:W-:Y:S02]  /*3400*/  IMAD.X R17, R3.reuse, 0x1, R93.reuse, P1 ;  /* 0x0000000103117824 */ /* 0x140fe400008e065d */
[----:B------:R-:W-:Y:S01]  /*3410*/  IMAD.X R3, R3, 0x1, R94, P0 ;  /* 0x0000000103037824 */ /* 0x000fe200000e065e */
[----:B---3--:R-:W-:Y:S01]  /*3420*/  IADD3 R20, P1, R0, R97, RZ ;  /* 0x0000006100147210 */ /* 0x008fe20007f3e0ff */
[----:B------:R-:W-:Y:S04]  /*3430*/  HMMA.16816.F32 R44, R4, R18, RZ ;  /* 0x00000012042c723c */ /* 0x000fe800000018ff */
[----:B-1----:R-:W-:Y:S01]  /*3440*/  IMAD.X R21, R12, 0x1, R93, P1 ;  /* 0x000000010c157824 */ /* 0x002fe200008e065d */
[C---:B------:R-:W-:Y:S02]  /*3450*/  ISETP.LT.OR P1, PT, R13.reuse, 0x1, P6 ;  /* 0x000000010d00780c */ /* 0x040fe40003721670 */
[----:B------:R-:W-:Y:S01]  /*3460*/  IADD3 R18, P0, R0, R98, RZ ;  /* 0x0000006200127210 */ /* 0x000fe20007f1e0ff */
[----:B------:R-:W-:Y:S01]  /*3470*/  HMMA.16816.F32 R80, R8, R36, R56 ;  /* 0x000000240850723c */ /* 0x000fe20000001838 */
[----:B------:R-:W1:Y:S01]  /*3480*/  LDSM.16.M88.4 R56, [R164+0x1800] ;  /* 0x00180000a438783b */ /* 0x000e620000000200 */
[----:B------:R-:W-:-:S02]  /*3490*/  ISETP.LT.OR P6, PT, R13, 0x21, P6 ;  /* 0x000000210d00780c */ /* 0x000fc400037c1670 */
[----:B------:R-:W-:Y:S01]  /*34a0*/  IMAD.X R19, R12, 0x1, R95, P0 ;  /* 0x000000010c137824 */ /* 0x000fe200000e065f */
[C---:B------:R-:W-:Y:S02]  /*34b0*/  ISETP.LT.OR P0, PT, R13.reuse, 0x1, P5 ;  /* 0x000000010d00780c */ /* 0x040fe40002f01670 */
[----:B------:R-:W-:Y:S01]  /*34c0*/  ISETP.LT.OR P5, PT, R13, 0x21, P5 ;  /* 0x000000210d00780c */ /* 0x000fe20002fa1670 */
[----:B----4-:R-:W-:Y:S02]  /*34d0*/  HMMA.16816.F32 R40, R4, R28, RZ ;  /* 0x0000001c0428723c */ /* 0x010fe400000018ff */
[----:B------:R-:W-:Y:S01]  /*34e0*/  @!PT LDS RZ, [RZ] ;  /* 0x00000000fffff984 */ /* 0x000fe20000000800 */
[----:B------:R-:W-:Y:S01]  /*34f0*/  @!PT LDS RZ, [RZ] ;  /* 0x00000000fffff984 */ /* 0x000fe20000000800 */
[----:B------:R-:W-:Y:S01]  /*3500*/  @!PT LDS RZ, [RZ] ;  /* 0x00000000fffff984 */ /* 0x000fe20000000800 */
[----:B------:R3:W-:Y:S01]  /*3510*/  LDGSTS.E.BYPASS.LTC128B.128 [R179+0x100], [R16.64], !P1 ;  /* 0x0010000010b37fae */ /* 0x0007e2000c901d46 */
[----:B------:R-:W-:-:S05]  /*3520*/  ISETP.GE.AND P1, PT, R188, c[0x0][0x1d4], PT ;  /* 0x00007500bc007a0c */ /* 0x000fca0003f26270 */
[----:B------:R-:W-:Y:S02]  /*3530*/  HMMA.16816.F32 R28, R4, R30, RZ ;  /* 0x0000001e041c723c */ /* 0x000fe400000018ff */
[----:B------:R4:W-:Y:S01]  /*3540*/  LDGSTS.E.BYPASS.LTC128B.128 [R179+0x2100], [R14.64], !P0 ;  /* 0x021000000eb37fae */ /* 0x0009e2000c101d46 */
[C---:B------:R-:W-:Y:S02]  /*3550*/  ISETP.LT.OR P0, PT, R13.reuse, 0x1, P1 ;  /* 0x000000010d00780c */ /* 0x040fe40000f01670 */
[----:B------:R-:W-:-:S03]  /*3560*/  ISETP.LT.OR P1, PT, R13, 0x21, P1 ;  /* 0x000000210d00780c */ /* 0x000fc60000f21670 */
[C---:B------:R-:W-:Y:S08]  /*3570*/  HMMA.16816.F32 R60, R4.reuse, R22, RZ ;  /* 0x00000016043c723c */ /* 0x040ff000000018ff */
[----:B------:R1:W-:Y:S01]  /*3580*/  LDGSTS.E.BYPASS.LTC128B.128 [R179+0x4100], [R2.64], !P0 ;  /* 0x0410000002b37fae */ /* 0x0003e2000c101d46 */
[C---:B--2---:R-:W-:Y:S03]  /*3590*/  HMMA.16816.F32 R68, R4.reuse, R52, RZ ;  /* 0x000000340444723c */ /* 0x044fe600000018ff */
[----:B------:R2:W-:Y:S04]  /*35a0*/  LDGSTS.E.BYPASS.LTC128B.128 [R179+0x1100], [R20.64], !P6 ;  /* 0x0110000014b37fae */ /* 0x0005e8000f101d46 */
[----:B------:R3:W-:Y:S01]  /*35b0*/  LDGSTS.E.BYPASS.LTC128B.128 [R179+0x3100], [R18.64], !P5 ;  /* 0x0310000012b37fae */ /* 0x0007e2000e901d46 */
[----:B------:R-:W-:Y:S08]  /*35c0*/  HMMA.16816.F32 R64, R4, R54, RZ ;  /* 0x000000360440723c */ /* 0x000ff000000018ff */
[C---:B-----5:R-:W-:Y:S08]  /*35d0*/  HMMA.16816.F32 R72, R8.reuse, R24, R40 ;  /* 0x000000180848723c */ /* 0x060ff00000001828 */
[----:B------:R-:W-:Y:S01]  /*35e0*/  HMMA.16816.F32 R52, R8, R26, R28 ;  /* 0x0000001a0834723c */ /* 0x000fe2000000181c */
[----:B-1----:R-:W-:Y:S01]  /*35f0*/  IMAD.MOV.U32 R3, RZ, RZ, 0x40 ;  /* 0x00000040ff037424 */ /* 0x002fe200078e00ff */
[----:B------:R-:W-:-:S04]  /*3600*/  IADD3 R2, P0, R0, R99, RZ ;  /* 0x0000006300027210 */ /* 0x000fc80007f1e0ff */
[----:B------:R-:W-:Y:S01]  /*3610*/  SEL R0, R3, 0xffffffc0, !P2 ;  /* 0xffffffc003007807 */ /* 0x000fe20005000000 */
[----:B------:R-:W-:Y:S01]  /*3620*/  IMAD.X R3, R12, 0x1, R94, P0 ;  /* 0x000000010c037824 */ /* 0x000fe200000e065e */
[----:B------:R-:W-:Y:S01]  /*3630*/  HMMA.16816.F32 R76, R8, R38, R44 ;  /* 0x00000026084c723c */ /* 0x000fe2000000182c */
[----:B------:R-:W-:Y:S02]  /*3640*/  ISETP.GT.AND P0, PT, R92, R189, PT ;  /* 0x000000bd5c00720c */ /* 0x000fe40003f04270 */
[----:B------:R-:W-:Y:S01]  /*3650*/  IMAD.IADD R167, R165, 0x1, R0 ;  /* 0x00000001a5a77824 */ /* 0x000fe200078e0200 */
[----:B------:R1:W-:Y:S01]  /*3660*/  LDGSTS.E.BYPASS.LTC128B.128 [R179+0x5100], [R2.64], !P1 ;  /* 0x0510000002b37fae */ /* 0x0003e2000c901d46 */
[----:B------:R-:W-:-:S03]  /*3670*/  ISETP.GT.AND P1, PT, R190, 0x3f, PT ;  /* 0x0000003fbe00780c */ /* 0x000fc60003f24270 */
[----:B------:R-:W-:Y:S01]  /*3680*/  LDSM.16.M88.4 R4, [R176] ;  /* 0x00000000b004783b */ /* 0x000fe20000000200 */
[C---:B------:R-:W-:Y:S03]  /*3690*/  HMMA.16816.F32 R40, R8.reuse, R48, R32 ;  /* 0x000000300828723c */ /* 0x040fe60000001820 */
[----:B------:R-:W5:Y:S04]  /*36a0*/  LDSM.16.M88.4 R24, [R167] ;  /* 0x00000000a718783b */ /* 0x000f680000000200 */
[----:B--2---:R-:W2:Y:S01]  /*36b0*/  LDSM.16.M88.4 R20, [R167+0x800] ;  /* 0x00080000a714783b */ /* 0x004ea20000000200 */
[C---:B----4-:R-:W-:Y:S03]  /*36c0*/  HMMA.16816.F32 R12, R8.reuse, R50, R60 ;  /* 0x00000032080c723c */ /* 0x050fe6000000183c */
[----:B---3--:R-:W3:Y:S04]  /*36d0*/  LDSM.16.M88.4 R16, [R167+0x1000] ;  /* 0x00100000a710783b */ /* 0x008ee80000000200 */
[----:B------:R-:W4:Y:S01]  /*36e0*/  LDSM.16.M88.4 R36, [R167+0x1800] ;  /* 0x00180000a724783b */ /* 0x000f220000000200 */
[----:B------:R-:W-:Y:S03]  /*36f0*/  HMMA.16816.F32 R32, R8, R56, R68 ;  /* 0x000000380820723c */ /* 0x000fe60000001844 */
[----:B------:R-:W0:Y:S01]  /*3700*/  LDGDEPBAR ;  /* 0x00000000000079af */ /* 0x000e220000000000 */
[----:B-1----:R-:W-:-:S04]  /*3710*/  IADD3 R2, R164, 0x4000, RZ ;  /* 0x00004000a4027810 */ /* 0x002fc80007ffe0ff */
[----:B------:R-:W-:Y:S01]  /*3720*/  HMMA.16816.F32 R28, R8, R58, R64 ;  /* 0x0000003a081c723c */ /* 0x000fe20000001840 */
[----:B------:R-:W-:Y:S01]  /*3730*/  LDSM.16.M88.4 R8, [R175] ;  /* 0x00000000af08783b */ /* 0x000fe20000000200 */
[----:B------:R-:W-:-:S05]  /*3740*/  IMAD.IADD R166, R2, 0x1, R0 ;  /* 0x0000000102a67824 */ /* 0x000fca00078e0200 */
[----:B------:R-:W1:Y:S04]  /*3750*/  LDSM.16.M88.4 R64, [R166+-0x4000] ;  /* 0xffc00000a640783b */ /* 0x000e680000000200 */
[----:B------:R-:W1:Y:S04]  /*3760*/  LDSM.16.M88.4 R68, [R166+-0x3800] ;  /* 0xffc80000a644783b */ /* 0x000e680000000200 */
[----:B------:R-:W1:Y:S01]  /*3770*/  LDSM.16.M88.4 R84, [R166+-0x3000] ;  /* 0xffd00000a654783b */ /* 0x000e620000000200 */
[C---:B-----5:R-:W-:Y:S03]  /*3780*/  HMMA.16816.F32 R44, R4.reuse, R24, R80 ;  /* 0x00000018042c723c */ /* 0x060fe60000001850 */
[----:B------:R-:W5:Y:S04]  /*3790*/  LDSM.16.M88.4 R88, [R166+-0x2800] ;  /* 0xffd80000a658783b */ /* 0x000f680000000200 */
[----:B------:R-:W-:Y:S01]  /*37a0*/  LDSM.16.M88.4 R80, [R165+0x3800] ;  /* 0x00380000a550783b */ /* 0x000fe20000000200 */
[C---:B------:R-:W-:Y:S03]  /*37b0*/  HMMA.16816.F32 R56, R4.reuse, R26, R76 ;  /* 0x0000001a0438723c */ /* 0x040fe6000000184c */
[----:B------:R-:W-:Y:S05]  /*37c0*/  LDSM.16.M88.4 R76, [R164+0x3000] ;  /* 0x00300000a44c783b */ /* 0x000fea0000000200 */
[C---:B--2---:R-:W-:Y:S01]  /*37d0*/  HMMA.16816.F32 R60, R4.reuse, R20, R72 ;  /* 0x00000014043c723c */ /* 0x044fe20000001848 */
[----:B------:R-:W-:Y:S07]  /*37e0*/  LDSM.16.M88.4 R72, [R165+0x3000] ;  /* 0x00300000a548783b */ /* 0x000fee0000000200 */
[C---:B------:R-:W-:Y:S01]  /*37f0*/  HMMA.16816.F32 R48, R4.reuse, R22, R52 ;  /* 0x000000160430723c */ /* 0x040fe20000001834 */
[----:B------:R-:W-:Y:S07]  /*3800*/  LDSM.16.M88.4 R52, [R165+0x2800] ;  /* 0x00280000a534783b */ /* 0x000fee0000000200 */
[C---:B---3--:R-:W-:Y:S08]  /*3810*/  HMMA.16816.F32 R40, R4.reuse, R16, R40 ;  /* 0x000000100428723c */ /* 0x048ff00000001828 */
[C---:B------:R-:W-:Y:S08]  /*3820*/  HMMA.16816.F32 R20, R4.reuse, R18, R12 ;  /* 0x000000120414723c */ /* 0x040ff0000000180c */
[C---:B----4-:R-:W-:Y:S08]  /*3830*/  HMMA.16816.F32 R16, R4.reuse, R36, R32 ;  /* 0x000000240410723c */ /* 0x050ff00000001820 */
[----:B------:R-:W-:Y:S01]  /*3840*/  HMMA.16816.F32 R12, R4, R38, R28 ;  /* 0x00000026040c723c */ /* 0x000fe2000000181c */
[----:B------:R-:W-:Y:S04]  /*3850*/  LDSM.16.M88.4 R4, [R173+0x4000] ;  /* 0x00400000ad04783b */ /* 0x000fe80000000200 */
[----:B------:R-:W2:Y:S03]  /*3860*/  LDSM.16.M88.4 R28, [R165+0x2000] ;  /* 0x00200000a51c783b */ /* 0x000ea60000000200 */
[C---:B-1----:R-:W-:Y:S08]  /*3870*/  HMMA.16816.F32 R24, R8.reuse, R64, R44 ;  /* 0x000000400818723c */ /* 0x042ff0000000182c */
[C---:B------:R-:W-:Y:S01]  /*3880*/  HMMA.16816.F32 R32, R8.reuse, R66, R56 ;  /* 0x000000420820723c */ /* 0x040fe20000001838 */
[----:B------:R-:W-:Y:S04]  /*3890*/  LDSM.16.M88.4 R56, [R164+0x2000] ;  /* 0x00200000a438783b */ /* 0x000fe80000000200 */
[----:B------:R-:W-:Y:S03]  /*38a0*/  LDSM.16.M88.4 R64, [R167+0x2800] ;  /* 0x00280000a740783b */ /* 0x000fe60000000200 */
[C---:B------:R-:W-:Y:S01]  /*38b0*/  HMMA.16816.F32 R44, R8.reuse, R68, R60 ;  /* 0x00000044082c723c */ /* 0x040fe2000000183c */
[----:B------:R-:W-:Y:S07]  /*38c0*/  LDSM.16.M88.4 R60, [R164+0x2800] ;  /* 0x00280000a43c783b */ /* 0x000fee0000000200 */
[C---:B------:R-:W-:Y:S01]  /*38d0*/  HMMA.16816.F32 R48, R8.reuse, R70, R48 ;  /* 0x000000460830723c */ /* 0x040fe20000001830 */
[----:B------:R-:W-:Y:S07]  /*38e0*/  LDSM.16.M88.4 R68, [R167+0x3000] ;  /* 0x00300000a744783b */ /* 0x000fee0000000200 */
[C---:B------:R-:W-:Y:S08]  /*38f0*/  HMMA.16816.F32 R40, R8.reuse, R84, R40 ;  /* 0x000000540828723c */ /* 0x040ff00000001828 */
[C---:B------:R-:W-:Y:S01]  /*3900*/  HMMA.16816.F32 R36, R8.reuse, R86, R20 ;  /* 0x000000560824723c */ /* 0x040fe20000001814 */
[----:B------:R-:W-:Y:S07]  /*3910*/  LDSM.16.M88.4 R84, [R164+0x3800] ;  /* 0x00380000a454783b */ /* 0x000fee0000000200 */
[C---:B-----5:R-:W-:Y:S08]  /*3920*/  HMMA.16816.F32 R16, R8.reuse, R88, R16 ;  /* 0x000000580810723c */ /* 0x060ff00000001810 */
[----:B------:R-:W-:Y:S01]  /*3930*/  HMMA.16816.F32 R12, R8, R90, R12 ;  /* 0x0000005a080c723c */ /* 0x000fe2000000180c */
[----:B------:R-:W1:Y:S07]  /*3940*/  LDSM.16.M88.4 R8, [R174+0x4000] ;  /* 0x00400000ae08783b */ /* 0x000e6e0000000200 */
[C---:B--2---:R-:W-:Y:S08]  /*3950*/  HMMA.16816.F32 R20, R4.reuse, R28, R24 ;  /* 0x0000001c0414723c */ /* 0x044ff00000001818 */
[C---:B------:R-:W-:Y:S08]  /*3960*/  HMMA.16816.F32 R28, R4.reuse, R30, R32 ;  /* 0x0000001e041c723c */ /* 0x040ff00000001820 */
[C---:B------:R-:W-:Y:S08]  /*3970*/  HMMA.16816.F32 R32, R4.reuse, R52, R44 ;  /* 0x000000340420723c */ /* 0x040ff0000000182c */
[C---:B------:R-:W-:Y:S01]  /*3980*/  HMMA.16816.F32 R44, R4.reuse, R54, R48 ;  /* 0x00000036042c723c */ /* 0x040fe20000001830 */
[----:B------:R-:W-:Y:S07]  /*3990*/  LDSM.16.M88.4 R48, [R166+-0x2000] ;  /* 0xffe00000a630783b */ /* 0x000fee0000000200 */
[C---:B------:R-:W-:Y:S01]  /*39a0*/  HMMA.16816.F32 R52, R4.reuse, R72, R40 ;  /* 0x000000480434723c */ /* 0x040fe20000001828 */
[----:B------:R-:W-:Y:S07]  /*39b0*/  LDSM.16.M88.4 R40, [R167+0x2000] ;  /* 0x00200000a728783b */ /* 0x000fee0000000200 */
[C---:B------:R-:W-:Y:S01]  /*39c0*/  HMMA.16816.F32 R36, R4.reuse, R74, R36 ;  /* 0x0000004a0424723c */ /* 0x040fe20000001824 */
[----:B------:R-:W-:Y:S07]  /*39d0*/  LDSM.16.M88.4 R72, [R166+-0x1000] ;  /* 0xfff00000a648783b */ /* 0x000fee0000000200 */
[C---:B------:R-:W-:Y:S08]  /*39e0*/  HMMA.16816.F32 R24, R4.reuse, R80, R16 ;  /* 0x000000500418723c */ /* 0x040ff00000001810 */
[----:B------:R-:W-:Y:S01]  /*39f0*/  HMMA.16816.F32 R12, R4, R82, R12 ;  /* 0x00000052040c723c */ /* 0x000fe2000000180c */
[----:B------:R-:W2:Y:S04]  /*3a00*/  LDSM.16.M88.4 R4, [R176+0x4000] ;  /* 0x00400000b004783b */ /* 0x000ea80000000200 */
[----:B------:R-:W3:Y:S03]  /*3a10*/  LDSM.16.M88.4 R80, [R167+0x3800] ;  /* 0x00380000a750783b */ /* 0x000ee60000000200 */
[C---:B-1----:R-:W-:Y:S08]  /*3a20*/  HMMA.16816.F32 R20, R8.reuse, R56, R20 ;  /* 0x000000380814723c */ /* 0x042ff00000001814 */
[C---:B------:R-:W-:Y:S01]  /*3a30*/  HMMA.16816.F32 R16, R8.reuse, R58, R28 ;  /* 0x0000003a0810723c */ /* 0x040fe2000000181c */
[----:B------:R-:W-:Y:S07]  /*3a40*/  LDSM.16.M88.4 R56, [R166+-0x1800] ;  /* 0xffe80000a638783b */ /* 0x000fee0000000200 */
        /* <DEDUP_REMOVED lines=9> */
[----:B------:R-:W4:Y:S03]  /*3ae0*/  LDSM.16.M88.4 R84, [R166+-0x800] ;  /* 0xfff80000a654783b */ /* 0x000f260000000200 */
        /* <DEDUP_REMOVED lines=8> */
[C---:B---3--:R-:W-:Y:S08]  /*3b70*/  HMMA.16816.F32 R36, R4.reuse, R80, R24 ;  /* 0x000000500424723c */ /* 0x048ff00000001818 */
[----:B------:R-:W-:Y:S01]  /*3b80*/  HMMA.16816.F32 R12, R4, R82, R12 ;  /* 0x00000052040c723c */ /* 0x000fe2000000180c */
[----:B------:R-:W2:Y:S04]  /*3b90*/  LDSM.16.M88.4 R4, [R173+0x8000] ;  /* 0x00800000ad04783b */ /* 0x000ea80000000200 */
[----:B------:R-:W3:Y:S03]  /*3ba0*/  LDSM.16.M88.4 R80, [R165+0x5800] ;  /* 0x00580000a550783b */ /* 0x000ee60000000200 */
        /* <DEDUP_REMOVED lines=11> */
[----:B------:R-:W4:Y:S03]  /*3c60*/  LDSM.16.M88.4 R84, [R164+0x5800] ;  /* 0x00580000a454783b */ /* 0x000f260000000200 */
[C---:B--2---:R-:W-:Y:S08]  /*3c70*/  HMMA.16816.F32 R40, R4.reuse, R60, R28 ;  /* 0x0000003c0428723c */ /* 0x044ff0000000181c */
[C---:B------:R-:W-:Y:S08]  /*3c80*/  HMMA.16816.F32 R32, R4.reuse, R68, R20 ;  /* 0x000000440420723c */ /* 0x040ff00000001814 */
[C---:B------:R-:W-:Y:S01]  /*3c90*/  HMMA.16816.F32 R36, R4.reuse, R62, R24 ;  /* 0x0000003e0424723c */ /* 0x040fe20000001818 */
[----:B------:R-:W-:Y:S07]  /*3ca0*/  LDSM.16.M88.4 R60, [R167+0x4000] ;  /* 0x00400000a73c783b */ /* 0x000fee0000000200 */
[C---:B------:R-:W-:Y:S01]  /*3cb0*/  HMMA.16816.F32 R28, R4.reuse, R70, R16 ;  /* 0x00000046041c723c */ /* 0x040fe20000001810 */
[----:B------:R-:W-:Y:S07]  /*3cc0*/  LDSM.16.M88.4 R68, [R167+0x4800] ;  /* 0x00480000a744783b */ /* 0x000fee0000000200 */
[C---:B------:R-:W-:Y:S01]  /*3cd0*/  HMMA.16816.F32 R24, R4.reuse, R76, R52 ;  /* 0x0000004c0418723c */ /* 0x040fe20000001834 */
[----:B------:R-:W-:Y:S07]  /*3ce0*/  LDSM.16.M88.4 R52, [R166+0x800] ;  /* 0x00080000a634783b */ /* 0x000fee0000000200 */
[C---:B------:R-:W-:Y:S01]  /*3cf0*/  HMMA.16816.F32 R20, R4.reuse, R78, R48 ;  /* 0x0000004e0414723c */ /* 0x040fe20000001830 */
[----:B------:R-:W-:Y:S04]  /*3d00*/  LDSM.16.M88.4 R76, [R167+0x5000] ;  /* 0x00500000a74c783b */ /* 0x000fe80000000200 */
[----:B------:R-:W-:Y:S03]  /*3d10*/  LDSM.16.M88.4 R48, [R166+0x1000] ;  /* 0x00100000a630783b */ /* 0x000fe60000000200 */
[C---:B---3--:R-:W-:Y:S01]  /*3d20*/  HMMA.16816.F32 R16, R4.reuse, R80, R44 ;  /* 0x000000500410723c */ /* 0x048fe2000000182c */
[----:B------:R-:W-:Y:S07]  /*3d30*/  LDSM.16.M88.4 R44, [R166+0x1800] ;  /* 0x00180000a62c783b */ /* 0x000fee0000000200 */
[----:B------:R-:W-:Y:S01]  /*3d40*/  HMMA.16816.F32 R4, R4, R82, R8 ;  /* 0x000000520404723c */ /* 0x000fe20000001808 */
[----:B------:R-:W2:Y:S04]  /*3d50*/  LDSM.16.M88.4 R8, [R176+0x8000] ;  /* 0x00800000b008783b */ /* 0x000ea80000000200 */
[----:B------:R-:W3:Y:S03]  /*3d60*/  LDSM.16.M88.4 R80, [R167+0x5800] ;  /* 0x00580000a750783b */ /* 0x000ee60000000200 */
[C---:B-1----:R-:W-:Y:S08]  /*3d70*/  HMMA.16816.F32 R32, R12.reuse, R64, R32 ;  /* 0x000000400c20723c */ /* 0x042ff00000001820 */
[C---:B------:R-:W-:Y:S08]  /*3d80*/  HMMA.16816.F32 R28, R12.reuse, R66, R28 ;  /* 0x000000420c1c723c */ /* 0x040ff0000000181c */
[C---:B------:R-:W-:Y:S08]  /*3d90*/  HMMA.16816.F32 R40, R12.reuse, R56, R40 ;  /* 0x000000380c28723c */ /* 0x040ff00000001828 */
[C---:B------:R-:W-:Y:S01]  /*3da0*/  HMMA.16816.F32 R36, R12.reuse, R58, R36 ;  /* 0x0000003a0c24723c */ /* 0x040fe20000001824 */
[----:B------:R-:W-:Y:S07]  /*3db0*/  LDSM.16.M88.4 R56, [R166] ;  /* 0x00000000a638783b */ /* 0x000fee0000000200 */
[C---:B------:R-:W-:Y:S08]  /*3dc0*/  HMMA.16816.F32 R24, R12.reuse, R72, R24 ;  /* 0x000000480c18723c */ /* 0x040ff00000001818 */
[C---:B------:R-:W-:Y:S08]  /*3dd0*/  HMMA.16816.F32 R20, R12.reuse, R74, R20 ;  /* 0x0000004a0c14723c */ /* 0x040ff00000001814 */
[C---:B----4-:R-:W-:Y:S08]  /*3de0*/  HMMA.16816.F32 R16, R12.reuse, R84, R16 ;  /* 0x000000540c10723c */ /* 0x050ff00000001810 */
[----:B------:R-:W-:Y:S01]  /*3df0*/  HMMA.16816.F32 R12, R12, R86, R4 ;  /* 0x000000560c0c723c */ /* 0x000fe20000001804 */
[----:B------:R-:W1:Y:S01]  /*3e00*/  LDSM.16.M88.4 R4, [R175+0x8000] ;  /* 0x00800000af04783b */ /* 0x000e620000000200 */
[----:B------:R-:W-:-:S06]  /*3e10*/  DEPBAR.LE SB0, 0x0 ;  /* 0x000080000000791a */ /* 0x000fcc0000000000 */
[C---:B--2---:R-:W-:Y:S08]  /*3e20*/  HMMA.16816.F32 R32, R8.reuse, R68, R32 ;  /* 0x000000440820723c */ /* 0x044ff00000001820 */
[C---:B------:R-:W-:Y:S08]  /*3e30*/  HMMA.16816.F32 R28, R8.reuse, R70, R28 ;  /* 0x00000046081c723c */ /* 0x040ff0000000181c */
        /* <DEDUP_REMOVED lines=45> */
.L_x_4308:
        /* <DEDUP_REMOVED lines=21> */
.L_x_4309:
        /* <DEDUP_REMOVED lines=21> */
.L_x_4210:
[----:B------:R-:W-:Y:S05]  /*43b0*/  BSYNC B0 ;  /* 0x0000000000007941 */ /* 0x000fea0003800000 */
.L_x_4209:
        /* <DEDUP_REMOVED lines=12> */
.L_x_4310:
        /* <DEDUP_REMOVED lines=45> */
[----:B------:R-:W-:Y:S02]  /*4750*/  FMNMX.FTZ R0, R13, R0, !PT ;  /* 0x000000000d007209 */ /* 0x000fe40007810000 */
[----:B------:R-:W-:Y:S02]  /*4760*/  FSEL R8, R38, -INF , P0 ;  /* 0xff80000026087808 */ /* 0x000fe40000000000 */
[----:B------:R-:W-:Y:S02]  /*4770*/  FMNMX.FTZ R2, R6, R7, !PT ;  /* 0x0000000706027209 */ /* 0x000fe40007810000 */
[----:B------:R-:W-:-:S02]  /*4780*/  FSEL R11, R39, -INF , P2 ;  /* 0xff800000270b7808 */ /* 0x000fc40001000000 */
[----:B------:R-:W-:Y:S02]  /*4790*/  FMNMX.FTZ R0, R14, R0, !PT ;  /* 0x000000000e007209 */ /* 0x000fe40007810000 */
        /* <DEDUP_REMOVED lines=57> */
.L_x_4311:
        /* <DEDUP_REMOVED lines=280> */
.L_x_4226:
        /* <DEDUP_REMOVED lines=40> */
.L_x_4312:
        /* <DEDUP_REMOVED lines=21> */
.L_x_4313:
        /* <DEDUP_REMOVED lines=21> */
.L_x_4217:
[----:B------:R-:W-:Y:S05]  /*61d0*/  BSYNC B0 ;  /* 0x0000000000007941 */ /* 0x000fea0003800000 */
.L_x_4216:
        /* <DEDUP_REMOVED lines=191> */
.L_x_4314:
[----:B------:R-:W-:-:S05]  /*6dd0*/  BRA.DIV ~URZ, `(.L_x_4223) ;  /* 0x0000ad427f007947 */ /* 0x000fca000b800000 */
[----:B------:R-:W3:Y:S01]  /*6de0*/  SHFL.IDX PT, R0, R138, RZ, 0x181f ;  /* 0x00181fff8a007589 */ /* 0x000ee200000e0000 */
[----:B------:R-:W-:Y:S02]  /*6df0*/  ISETP.GE.AND P5, PT, R182, c[0x0][0x1d4], PT ;  /* 0x00007500b6007a0c */ /* 0x000fe40003fa6270 */
[----:B------:R-:W-:Y:S02]  /*6e00*/  ISETP.GE.AND P2, PT, R187, c[0x0][0x1d4], PT ;  /* 0x00007500bb007a0c */ /* 0x000fe40003f46270 */
[C---:B---3--:R-:W-:Y:S02]  /*6e10*/  IADD3 R2, P0, R0.reuse, R142, RZ ;  /* 0x0000008e00027210 */ /* 0x048fe40007f1e0ff */
[----:B------:R-:W-:Y:S03]  /*6e20*/  IADD3 R136, P6, R0, R143, RZ ;  /* 0x0000008f00887210 */ /* 0x000fe60007fde0ff */
[----:B--2---:R-:W-:Y:S01]  /*6e30*/  IMAD.X R3, R128, 0x1, R139, P0 ;  /* 0x0000000180037824 */ /* 0x004fe200000e068b */
        /* <DEDUP_REMOVED lines=14> */
.L_x_4315:
[C---:B--2---:R-:W-:Y:S02]  /*6f20*/  IADD3 R2, -R129.reuse, 0x10, RZ ;  /* 0x0000001081027810 */ /* 0x044fe40007ffe1ff */
[----:B------:R-:W-:Y:S02]  /*6f30*/  ISETP.NE.U32.AND P5, PT, R129, RZ, PT ;  /* 0x000000ff8100720c */ /* 0x000fe40003fa5070 */
[----:B------:R-:W-:Y:S02]  /*6f40*/  LOP3.LUT R2, R2, 0xf, RZ, 0xc0, !PT ;  /* 0x0000000f02027812 */ /* 0x000fe400078ec0ff */
[----:B------:R-:W-:Y:S02]  /*6f50*/  ISETP.NE.U32.AND P6, PT, R136, RZ, PT ;  /* 0x000000ff8800720c */ /* 0x000fe40003fc5070 */
[----:B------:R-:W-:Y:S04]  /*6f60*/  IADD3 R2, P2, P0, R2, R0, R142 ;  /* 0x0000000002027210 */ /* 0x000fe8000785e08e */
[----:B----4-:R-:W-:Y:S05]  /*6f70*/  IADD3.X R3, RZ, R128, R139, P2, P0 ;  /* 0x00000080ff037210 */ /* 0x010fea00017e048b */
        /* <DEDUP_REMOVED lines=15> */
.L_x_4221:
[----:B------:R-:W-:Y:S05]  /*7070*/  BSYNC B0 ;  /* 0x0000000000007941 */ /* 0x000fea0003800000 */
.L_x_4220:
[----:B------:R-:W-:Y:S01]  /*7080*/  IADD3 R128, R212, R205, RZ ;  /* 0x000000cdd4807210 */ /* 0x000fe20007ffe0ff */
[----:B------:R-:W0:Y:S04]  /*7090*/  LDGDEPBAR ;  /* 0x00000000000079af */ /* 0x000e280000000000 */
        /* <DEDUP_REMOVED lines=8> */
.L_x_4316:
[----:B---3--:R-:W-:Y:S05]  /*7120*/  IMAD.IADD R0, R129, 0x1, R0 ;  /* 0x0000000181007824 */ /* 0x008fea00078e0200 */
        /* <DEDUP_REMOVED lines=43> */
[----:B------:R-:W-:Y:S02]  /*73e0*/  ISETP.GT.AND P6, PT, R0, RZ, PT ;  /* 0x000000ff0000720c */ /* 0x000fe40003fc4270 */
[----:B------:R-:W-:Y:S02]  /*73f0*/  FMNMX.FTZ R2, R140, R2, !PT ;  /* 0x000000028c027209 */ /* 0x000fe40007810000 */
[C---:B------:R-:W-:Y:S02]  /*7400*/  ISETP.GT.AND P5, PT, R0.reuse, 0x1, PT ;  /* 0x000000010000780c */ /* 0x040fe40003fa4270 */
[----:B------:R-:W-:Y:S02]  /*7410*/  FMNMX.FTZ R2, R139, R2, !PT ;  /* 0x000000028b027209 */ /* 0x000fe40007810000 */
[----:B------:R-:W-:Y:S02]  /*7420*/  ISETP.GT.AND P2, PT, R0, 0x8, PT ;  /* 0x000000080000780c */ /* 0x000fe40003f44270 */
[----:B------:R-:W-:Y:S02]  /*7430*/  FMNMX.FTZ R2, R138, R2, !PT ;  /* 0x000000028a027209 */ /* 0x000fe40007810000 */
[----:B------:R-:W-:Y:S02]  /*7440*/  ISETP.GT.AND P0, PT, R0, 0x9, PT ;  /* 0x000000090000780c */ /* 0x000fe40003f04270 */
[----:B------:R-:W-:Y:S02]  /*7450*/  FMNMX.FTZ R2, R137, R2, !PT ;  /* 0x0000000289027209 */ /* 0x000fe40007810000 */
[----:B------:R-:W-:Y:S02]  /*7460*/  FSEL R17, R6, -INF , P6 ;  /* 0xff80000006117808 */ /* 0x000fe40003000000 */
[----:B------:R-:W-:Y:S02]  /*7470*/  FMNMX.FTZ R2, R136, R2, !PT ;  /* 0x0000000288027209 */ /* 0x000fe40007810000 */
[----:B------:R-:W-:Y:S02]  /*7480*/  FSEL R24, R7, -INF , P5 ;  /* 0xff80000007187808 */ /* 0x000fe40002800000 */
[----:B------:R-:W-:Y:S02]  /*7490*/  FMNMX.FTZ R2, R29, R2, !PT ;  /* 0x000000021d027209 */ /* 0x000fe40007810000 */
[----:B------:R-:W-:Y:S02]  /*74a0*/  FSEL R21, R10, -INF , P2 ;  /* 0xff8000000a157808 */ /* 0x000fe40001000000 */
[----:B------:R-:W-:Y:S02]  /*74b0*/  FSEL R20, R11, -INF , P0 ;  /* 0xff8000000b147808 */ /* 0x000fe40000000000 */
[C---:B------:R-:W-:Y:S02]  /*74c0*/  ISETP.GT.AND P6, PT, R0.reuse, 0x10, PT ;  /* 0x000000100000780c */ /* 0x040fe40003fc4270 */
[C---:B------:R-:W-:Y:S02]  /*74d0*/  ISETP.GT.AND P5, PT, R0.reuse, 0x11, PT ;  /* 0x000000110000780c */ /* 0x040fe40003fa4270 */
[C---:B------:R-:W-:Y:S02]  /*74e0*/  ISETP.GT.AND P2, PT, R0.reuse, 0x18, PT ;  /* 0x000000180000780c */ /* 0x040fe40003f44270 */
[----:B------:R-:W-:Y:S02]  /*74f0*/  ISETP.GT.AND P0, PT, R0, 0x19, PT ;  /* 0x000000190000780c */ /* 0x000fe40003f04270 */
[----:B------:R-:W-:Y:S02]  /*7500*/  FMNMX.FTZ R2, R28, R2, !PT ;  /* 0x000000021c027209 */ /* 0x000fe40007810000 */
        /* <DEDUP_REMOVED lines=43> */
[----:B------:R1:W3:Y:S02]  /*77c0*/  SHFL.BFLY PT, R0, R4, 0x1, 0x1f ;  /* 0x0c201f0004007f89 */ /* 0x0002e400000e0000 */
.L_x_4317:
[C---:B------:R-:W-:Y:S01]  /*77d0*/  FMUL.FTZ R2, R129.reuse, c[0x0][0x2d0] ;  /* 0x0000b40081027a20 */ /* 0x040fe20000410000 */
[C---:B------:R-:W-:Y:S01]  /*77e0*/  FSETP.NEU.FTZ.AND P0, PT, R129.reuse, -INF , PT ;  /* 0xff8000008100780b */ /* 0x040fe20003f1d000 */
[----:B------:R-:W-:Y:S01]  /*77f0*/  WARPSYNC 0xffffffff ;  /* 0xffffffff00007948 */ /* 0x000fe20003800000 */
[----:B---3--:R-:W-:Y:S02]  /*7800*/  FMNMX.FTZ R3, R0, R4, !PT ;  /* 0x0000000400037209 */ /* 0x008fe40007810000 */
[----:B------:R-:W-:Y:S02]  /*7810*/  FSEL R2, R2, RZ, P0 ;  /* 0x000000ff02027208 */ /* 0x000fe40000000000 */
[----:B------:R-:W-:Y:S02]  /*7820*/  FSEL R0, R129, RZ, P0 ;  /* 0x000000ff81007208 */ /* 0x000fe40000000000 */
[----:B------:R-:W-:Y:S01]  /*7830*/  FSETP.NEU.FTZ.AND P0, PT, R3, -INF , PT ;  /* 0xff8000000300780b */ /* 0x000fe20003f1d000 */
[----:B-1----:R-:W-:Y:S02]  /*7840*/  FFMA.FTZ R4, R148, c[0x0][0x2d0], -R2 ;  /* 0x0000b40094047a23 */ /* 0x002fe40000010802 */
[----:B------:R-:W-:Y:S02]  /*7850*/  FADD.FTZ R0, -R0, R130 ;  /* 0x0000008200007221 */ /* 0x000fe40000010100 */
[----:B------:R1:W-:Y:S01]  /*7860*/  MUFU.EX2 R23, R4 ;  /* 0x0000000400177308 */ /* 0x0003e20000000800 */
[--C-:B------:R-:W-:Y:S02]  /*7870*/  FFMA.FTZ R18, R141, c[0x0][0x2d0], -R2.reuse ;  /* 0x0000b4008d127a23 */ /* 0x100fe40000010802 */
[----:B------:R-:W-:Y:S02]  /*7880*/  FMUL.FTZ R0, R0, c[0x0][0x2d0] ;  /* 0x0000b40000007a20 */ /* 0x000fe40000410000 */
        /* <DEDUP_REMOVED lines=21> */
[----:B------:R-:W1:Y:S01]  /*79e0*/  MUFU.EX2 R157, R19 ;  /* 0x00000013009d7308 */ /* 0x000e620000000800 */
[----:B------:R-:W-:Y:S01]  /*79f0*/  FMUL.FTZ R2, R2, c[0x0][0x2d0] ;  /* 0x0000b40002027a20 */ /* 0x000fe20000410000 */
[C---:B------:R-:W-:Y:S01]  /*7a00*/  ISETP.GT.AND P0, PT, R180.reuse, R192, PT ;  /* 0x000000c0b400720c */ /* 0x040fe20003f04270 */
[--C-:B------:R-:W-:Y:S01]  /*7a10*/  FFMA.FTZ R17, R17, c[0x0][0x2d0], -R4.reuse ;  /* 0x0000b40011117a23 */ /* 0x100fe20000010804 */
[----:B------:R-:W-:Y:S01]  /*7a20*/  IADD3 R180, R180, -0x1, RZ ;  /* 0xffffffffb4b47810 */ /* 0x000fe20007ffe0ff */
[--C-:B---3--:R-:W-:Y:S02]  /*7a30*/  FFMA.FTZ R18, R24, c[0x0][0x2d0], -R4.reuse ;  /* 0x0000b40018127a23 */ /* 0x108fe40000010804 */
[--C-:B------:R-:W-:Y:S02]  /*7a40*/  FFMA.FTZ R159, R8, c[0x0][0x2d0], -R4.reuse ;  /* 0x0000b400089f7a23 */ /* 0x100fe40000010804 */
[--C-:B--2---:R-:W-:Y:S01]  /*7a50*/  FFMA.FTZ R128, R21, c[0x0][0x2d0], -R4.reuse ;  /* 0x0000b40015807a23 */ /* 0x104fe20000010804 */
        /* <DEDUP_REMOVED lines=14> */
[----:B------:R-:W-:Y:S07]  /*7b40*/  FFMA.FTZ R183, R5, c[0x0][0x2d0], -R4 ;  /* 0x0000b40005b77a23 */ /* 0x000fee0000010804 */
[----:B------:R-:W-:Y:S10]  /*7b50*/  MUFU.EX2 R153, R153 ;  /* 0x0000009900997308 */ /* 0x000ff40000000800 */
[----:B------:R-:W-:Y:S01]  /*7b60*/  MUFU.EX2 R149, R149 ;  /* 0x0000009500957308 */ /* 0x000fe20000000800 */
[C---:B----4-:R-:W-:Y:S01]  /*7b70*/  FMUL.FTZ R8, R0.reuse, R100 ;  /* 0x0000006400087220 */ /* 0x050fe20000410000 */
[C---:B------:R-:W-:Y:S01]  /*7b80*/  F2FP.PACK_AB R136, R23.reuse, R25 ;  /* 0x000000191788723e */ /* 0x040fe200000000ff */
[----:B------:R-:W-:Y:S01]  /*7b90*/  FFMA.FTZ R4, R0, R185, R25 ;  /* 0x000000b900047223 */ /* 0x000fe20000010019 */
[----:B-1----:R-:W-:Y:S01]  /*7ba0*/  F2FP.PACK_AB R138, R158, R157 ;  /* 0x0000009d9e8a723e */ /* 0x002fe200000000ff */
[C---:B------:R-:W-:Y:S02]  /*7bb0*/  FMUL.FTZ R9, R0.reuse, R101 ;  /* 0x0000006500097220 */ /* 0x040fe40000410000 */
[C---:B------:R-:W-:Y:S02]  /*7bc0*/  FMUL.FTZ R12, R0.reuse, R104 ;  /* 0x00000068000c7220 */ /* 0x040fe40000410000 */
[C---:B------:R-:W-:Y:S01]  /*7bd0*/  FMUL.FTZ R13, R0.reuse, R105 ;  /* 0x00000069000d7220 */ /* 0x040fe20000410000 */
[----:B------:R-:W1:Y:S01]  /*7be0*/  MUFU.EX2 R100, R18 ;  /* 0x0000001200647308 */ /* 0x000e620000000800 */
[C---:B--2---:R-:W-:Y:S02]  /*7bf0*/  FMUL.FTZ R17, R0.reuse, R109 ;  /* 0x0000006d00117220 */ /* 0x044fe40000410000 */
        /* <DEDUP_REMOVED lines=12> */
[----:B------:R-:W-:Y:S01]  /*7cc0*/  FMUL.FTZ R36, R0, R36 ;  /* 0x0000002400247220 */ /* 0x000fe20000410000 */
[----:B-1----:R-:W-:Y:S01]  /*7cd0*/  F2FP.PACK_AB R137, R100, R131 ;  /* 0x000000836489723e */ /* 0x002fe200000000ff */
        /* <DEDUP_REMOVED lines=32> */
[----:B------:R-:W-:Y:S02]  /*7ee0*/  FADD.FTZ R140, R23, R4 ;  /* 0x00000004178c7221 */ /* 0x000fe40000010000 */
[C---:B------:R-:W-:Y:S01]  /*7ef0*/  FMUL.FTZ R4, R0.reuse, R132 ;  /* 0x0000008400047220 */ /* 0x040fe20000410000 */
[----:B------:R-:W-:Y:S01]  /*7f00*/  MUFU.EX2 R148, R155 ;  /* 0x0000009b00947308 */ /* 0x000fe20000000800 */
[C---:B------:R-:W-:Y:S02]  /*7f10*/  FMUL.FTZ R92, R0.reuse, R92 ;  /* 0x0000005c005c7220 */ /* 0x040fe40000410000 */
[C---:B------:R-:W-:Y:S02]  /*7f20*/  FMUL.FTZ R93, R0.reuse, R93 ;  /* 0x0000005d005d7220 */ /* 0x040fe40000410000 */
[C---:B------:R-:W-:Y:S02]  /*7f30*/  FMUL.FTZ R96, R0.reuse, R96 ;  /* 0x0000006000607220 */ /* 0x040fe40000410000 */
[----:B------:R-:W-:Y:S02]  /*7f40*/  FMUL.FTZ R97, R0, R97 ;  /* 0x0000006100617220 */ /* 0x000fe40000410000 */
[C---:B------:R-:W-:Y:S01]  /*7f50*/  FFMA.FTZ R0, R2.reuse, R186, R131 ;  /* 0x000000ba02007223 */ /* 0x040fe20000010083 */
[----:B------:R-:W-:Y:S01]  /*7f60*/  MUFU.EX2 R121, R150 ;  /* 0x0000009600797308 */ /* 0x000fe20000000800 */
[C---:B------:R-:W-:Y:S02]  /*7f70*/  FMUL.FTZ R10, R2.reuse, R102 ;  /* 0x00000066020a7220 */ /* 0x040fe40000410000 */
[----:B------:R-:W-:Y:S02]  /*7f80*/  FMUL.FTZ R11, R2, R103 ;  /* 0x00000067020b7220 */ /* 0x000fe40000410000 */
[----:B------:R-:W-:Y:S02]  /*7f90*/  FADD.FTZ R0, R100, R0 ;  /* 0x0000000064007221 */ /* 0x000fe40000010000 */
[----:B------:R-:W1:Y:S01]  /*7fa0*/  LDSM.16.MT88.4 R100, [R168] ;  /* 0x00000000a864783b */ /* 0x000e620000004200 */
[C---:B------:R-:W-:Y:S02]  /*7fb0*/  FMUL.FTZ R22, R2.reuse, R114 ;  /* 0x0000007202167220 */ /* 0x040fe40000410000 */
[----:B------:R-:W2:Y:S01]  /*7fc0*/  MUFU.EX2 R114, R130 ;  /* 0x0000008200727308 */ /* 0x000ea20000000800 */
[C---:B------:R-:W-:Y:S02]  /*7fd0*/  FMUL.FTZ R6, R2.reuse, R134 ;  /* 0x0000008602067220 */ /* 0x040fe40000410000 */
[C---:B------:R-:W-:Y:S02]  /*7fe0*/  FMUL.FTZ R7, R2.reuse, R135 ;  /* 0x0000008702077220 */ /* 0x040fe40000410000 */
[C---:B------:R-:W-:Y:S02]  /*7ff0*/  FMUL.FTZ R14, R2.reuse, R106 ;  /* 0x0000006a020e7220 */ /* 0x040fe40000410000 */
[C---:B------:R-:W-:Y:S02]  /*8000*/  FMUL.FTZ R15, R2.reuse, R107 ;  /* 0x0000006b020f7220 */ /* 0x040fe40000410000 */
        /* <DEDUP_REMOVED lines=10> */
[----:B------:R-:W-:Y:S01]  /*80b0*/  FMUL.FTZ R34, R2, R126 ;  /* 0x0000007e02227220 */ /* 0x000fe20000410000 */
[----:B--2---:R-:W-:Y:S01]  /*80c0*/  F2FP.PACK_AB R139, R114, R108 ;  /* 0x0000006c728b723e */ /* 0x004fe200000000ff */
[----:B------:R-:W-:Y:S02]  /*80d0*/  FMUL.FTZ R35, R2, R127 ;  /* 0x0000007f02237220 */ /* 0x000fe40000410000 */
[----:B------:R-:W-:Y:S01]  /*80e0*/  LDSM.16.MT88.4 R124, [R170+0x1800] ;  /* 0x00180000aa7c783b */ /* 0x000fe20000004200 */
[----:B------:R-:W-:Y:S02]  /*80f0*/  FADD.FTZ R0, R108, R0 ;  /* 0x000000006c007221 */ /* 0x000fe40000010000 */
[----:B------:R-:W-:Y:S02]  /*8100*/  FMUL.FTZ R38, R2, R38 ;  /* 0x0000002602267220 */ /* 0x000fe40000410000 */
[----:B------:R-:W-:Y:S01]  /*8110*/  FADD.FTZ R0, R114, R0 ;  /* 0x0000000072007221 */ /* 0x000fe20000010000 */
[----:B------:R-:W2:Y:S01]  /*8120*/  MUFU.EX2 R122, R143 ;  /* 0x0000008f007a7308 */ /* 0x000ea20000000800 */
[----:B------:R-:W-:Y:S01]  /*8130*/  FMUL.FTZ R39, R2, R39 ;  /* 0x0000002702277220 */ /* 0x000fe20000410000 */
[----:B------:R-:W-:Y:S01]  /*8140*/  LDSM.16.MT88.4 R108, [R169+0x800] ;  /* 0x00080000a96c783b */ /* 0x000fe20000004200 */
[----:B------:R-:W-:Y:S01]  /*8150*/  FADD.FTZ R0, R112, R0 ;  /* 0x0000000070007221 */ /* 0x000fe20000010000 */
[C---:B-1----:R-:W-:Y:S05]  /*8160*/  HMMA.16816.F32 R4, R136.reuse, R100, R4 ;  /* 0x000000648804723c */ /* 0x042fea0000001804 */
[C---:B------:R-:W-:Y:S01]  /*8170*/  FMUL.FTZ R42, R2.reuse, R42 ;  /* 0x0000002a022a7220 */ /* 0x040fe20000410000 */
[----:B------:R-:W1:Y:S01]  /*8180*/  MUFU.EX2 R123, R144 ;  /* 0x00000090007b7308 */ /* 0x000e620000000800 */
[C---:B------:R-:W-:Y:S01]  /*8190*/  FMUL.FTZ R43, R2.reuse, R43 ;  /* 0x0000002b022b7220 */ /* 0x040fe20000410000 */
[C---:B------:R-:W-:Y:S01]  /*81a0*/  HMMA.16816.F32 R8, R136.reuse, R102, R8 ;  /* 0x000000668808723c */ /* 0x040fe20000001808 */
[----:B------:R-:W4:Y:S03]  /*81b0*/  LDSM.16.MT88.4 R100, [R169] ;  /* 0x00000000a964783b */ /* 0x000f260000004200 */
[----:B---3--:R-:W-:Y:S02]  /*81c0*/  FADD.FTZ R0, R115, R0 ;  /* 0x0000000073007221 */ /* 0x008fe40000010000 */
[C---:B------:R-:W-:Y:S02]  /*81d0*/  FMUL.FTZ R46, R2.reuse, R46 ;  /* 0x0000002e022e7220 */ /* 0x040fe40000410000 */
[C---:B------:R-:W-:Y:S01]  /*81e0*/  FMUL.FTZ R47, R2.reuse, R47 ;  /* 0x0000002f022f7220 */ /* 0x040fe20000410000 */
        /* <DEDUP_REMOVED lines=18> */
[C---:B------:R-:W-:Y:S01]  /*8310*/  FMUL.FTZ R78, R2.reuse, R78 ;  /* 0x0000004e024e7220 */ /* 0x040fe20000410000 */
[C---:B----4-:R-:W-:Y:S03]  /*8320*/  HMMA.16816.F32 R12, R136.reuse, R100, R12 ;  /* 0x00000064880c723c */ /* 0x050fe6000000180c */
[C---:B------:R-:W-:Y:S02]  /*8330*/  FMUL.FTZ R79, R2.reuse, R79 ;  /* 0x0000004f024f7220 */ /* 0x040fe40000410000 */
[C---:B------:R-:W-:Y:S02]  /*8340*/  FMUL.FTZ R82, R2.reuse, R82 ;  /* 0x0000005202527220 */ /* 0x040fe40000410000 */
[C---:B------:R-:W-:Y:S01]  /*8350*/  FMUL.FTZ R83, R2.reuse, R83 ;  /* 0x0000005302537220 */ /* 0x040fe20000410000 */
[C---:B------:R-:W-:Y:S01]  /*8360*/  HMMA.16816.F32 R16, R136.reuse, R102, R16 ;  /* 0x000000668810723c */ /* 0x040fe20000001810 */
[----:B------:R-:W4:Y:S01]  /*8370*/  LDSM.16.MT88.4 R100, [R171] ;  /* 0x00000000ab64783b */ /* 0x000f220000004200 */
[----:B------:R-:W5:Y:S02]  /*8380*/  MUFU.EX2 R145, R162 ;  /* 0x000000a200917308 */ /* 0x000f640000000800 */
[C---:B------:R-:W-:Y:S02]  /*8390*/  FMUL.FTZ R86, R2.reuse, R86 ;  /* 0x0000005602567220 */ /* 0x040fe40000410000 */
[C---:B------:R-:W-:Y:S02]  /*83a0*/  FMUL.FTZ R87, R2.reuse, R87 ;  /* 0x0000005702577220 */ /* 0x040fe40000410000 */
[C---:B------:R-:W-:Y:S04]  /*83b0*/  FMUL.FTZ R90, R2.reuse, R90 ;  /* 0x0000005a025a7220 */ /* 0x040fe80000410000 */
[C---:B------:R-:W-:Y:S01]  /*83c0*/  FMUL.FTZ R91, R2.reuse, R91 ;  /* 0x0000005b025b7220 */ /* 0x040fe20000410000 */
[----:B------:R-:W-:Y:S01]  /*83d0*/  MUFU.EX2 R142, R159 ;  /* 0x0000009f008e7308 */ /* 0x000fe20000000800 */
[C---:B------:R-:W-:Y:S02]  /*83e0*/  FMUL.FTZ R94, R2.reuse, R94 ;  /* 0x0000005e025e7220 */ /* 0x040fe40000410000 */
[C---:B------:R-:W-:Y:S02]  /*83f0*/  FMUL.FTZ R95, R2.reuse, R95 ;  /* 0x0000005f025f7220 */ /* 0x040fe40000410000 */
[C---:B------:R-:W-:Y:S02]  /*8400*/  FMUL.FTZ R98, R2.reuse, R98 ;  /* 0x0000006202627220 */ /* 0x040fe40000410000 */
[----:B------:R-:W-:Y:S02]  /*8410*/  FMUL.FTZ R99, R2, R99 ;  /* 0x0000006302637220 */ /* 0x000fe40000410000 */
[----:B------:R-:W-:Y:S01]  /*8420*/  FADD.FTZ R2, R157, R140 ;  /* 0x0000008c9d027221 */ /* 0x000fe20000010000 */
[----:B------:R-:W-:Y:S01]  /*8430*/  MUFU.EX2 R131, R161 ;  /* 0x000000a100837308 */ /* 0x000fe20000000800 */
[----:B--2---:R-:W-:Y:S02]  /*8440*/  FADD.FTZ R0, R122, R0 ;  /* 0x000000007a007221 */ /* 0x004fe40000010000 */
[----:B------:R-:W-:Y:S02]  /*8450*/  FADD.FTZ R2, R158, R2 ;  /* 0x000000029e027221 */ /* 0x000fe40000010000 */
[----:B-1----:R-:W-:Y:S02]  /*8460*/  FADD.FTZ R0, R123, R0 ;  /* 0x000000007b007221 */ /* 0x002fe40000010000 */
[----:B------:R-:W-:Y:S03]  /*8470*/  FADD.FTZ R2, R113, R2 ;  /* 0x0000000271027221 */ /* 0x000fe60000010000 */
[----:B------:R-:W1:Y:S01]  /*8480*/  MUFU.EX2 R140, R160 ;  /* 0x000000a0008c7308 */ /* 0x000e620000000800 */
[----:B------:R-:W-:Y:S04]  /*8490*/  FADD.FTZ R2, R116, R2 ;  /* 0x0000000274027221 */ /* 0x000fe80000010000 */
[----:B------:R-:W-:Y:S01]  /*84a0*/  FADD.FTZ R2, R117, R2 ;  /* 0x0000000275027221 */ /* 0x000fe20000010000 */
[C---:B----4-:R-:W-:Y:S04]  /*84b0*/  HMMA.16816.F32 R20, R136.reuse, R100, R20 ;  /* 0x000000648814723c */ /* 0x050fe80000001814 */
[----:B------:R-:W2:Y:S01]  /*84c0*/  MUFU.EX2 R130, R183 ;  /* 0x000000b700827308 */ /* 0x000ea20000000800 */
[----:B------:R-:W-:Y:S03]  /*84d0*/  FADD.FTZ R2, R128, R2 ;  /* 0x0000000280027221 */ /* 0x000fe60000010000 */
[C---:B------:R-:W-:Y:S01]  /*84e0*/  HMMA.16816.F32 R24, R136.reuse, R102, R24 ;  /* 0x000000668818723c */ /* 0x040fe20000001818 */
[----:B------:R-:W4:Y:S07]  /*84f0*/  LDSM.16.MT88.4 R100, [R170] ;  /* 0x00000000aa64783b */ /* 0x000f2e0000004200 */
[C---:B----4-:R-:W-:Y:S08]  /*8500*/  HMMA.16816.F32 R28, R136.reuse, R100, R28 ;  /* 0x00000064881c723c */ /* 0x050ff0000000181c */
[C---:B------:R-:W-:Y:S01]  /*8510*/  HMMA.16816.F32 R32, R136.reuse, R102, R32 ;  /* 0x000000668820723c */ /* 0x040fe20000001820 */
[----:B------:R-:W4:Y:S07]  /*8520*/  LDSM.16.MT88.4 R100, [R168+0x2000] ;  /* 0x00200000a864783b */ /* 0x000f2e0000004200 */
        /* <DEDUP_REMOVED lines=21> */
[C---:B----4-:R-:W-:Y:S07]  /*8680*/  HMMA.16816.F32 R92, R136.reuse, R100, R92 ;  /* 0x00000064885c723c */ /* 0x050fee000000185c */
[----:B------:R-:W-:Y:S01]  /*8690*/  F2FP.PACK_AB R100, R116, R113 ;  /* 0x000000717464723e */ /* 0x000fe200000000ff */
[----:B------:R-:W-:Y:S04]  /*86a0*/  HMMA.16816.F32 R96, R136, R102, R96 ;  /* 0x000000668860723c */ /* 0x000fe80000001860 */
[----:B------:R-:W-:Y:S02]  /*86b0*/  F2FP.PACK_AB R101, R115, R112 ;  /* 0x000000707365723e */ /* 0x000fe400000000ff */
[----:B------:R-:W-:Y:S01]  /*86c0*/  LDSM.16.MT88.4 R112, [R169+0x1000] ;  /* 0x00100000a970783b */ /* 0x000fe20000004200 */
[----:B------:R-:W-:Y:S01]  /*86d0*/  F2FP.PACK_AB R102, R128, R117 ;  /* 0x000000758066723e */ /* 0x000fe200000000ff */
[----:B------:R-:W-:Y:S01]  /*86e0*/  FADD.FTZ R128, R120, R2 ;  /* 0x0000000278807221 */ /* 0x000fe20000010000 */
[----:B------:R-:W-:Y:S03]  /*86f0*/  F2FP.PACK_AB R103, R123, R122 ;  /* 0x0000007a7b67723e */ /* 0x000fe600000000ff */
[----:B---3--:R-:W-:Y:S01]  /*8700*/  F2FP.PACK_AB R136, R143, R141 ;  /* 0x0000008d8f88723e */ /* 0x008fe200000000ff */
[----:B------:R-:W-:Y:S01]  /*8710*/  FADD.FTZ R2, R121, R0 ;  /* 0x0000000079027221 */ /* 0x000fe20000010000 */
[----:B------:R-:W-:Y:S01]  /*8720*/  LDSM.16.MT88.4 R116, [R171+0x1800] ;  /* 0x00180000ab74783b */ /* 0x000fe20000004200 */
[----:B-----5:R-:W-:Y:S01]  /*8730*/  F2FP.PACK_AB R138, R145, R144 ;  /* 0x00000090918a723e */ /* 0x020fe200000000ff */
[C---:B------:R-:W-:Y:S05]  /*8740*/  HMMA.16816.F32 R4, R100.reuse, R104, R4 ;  /* 0x000000686404723c */ /* 0x040fea0000001804 */
[----:B-1----:R-:W-:Y:S01]  /*8750*/  F2FP.PACK_AB R137, R140, R142 ;  /* 0x0000008e8c89723e */ /* 0x002fe200000000ff */
[----:B------:R-:W-:Y:S01]  /*8760*/  FADD.FTZ R0, R148, R128 ;  /* 0x0000008094007221 */ /* 0x000fe20000010000 */
[----:B--2---:R-:W-:Y:S01]  /*8770*/  F2FP.PACK_AB R139, R130, R131 ;  /* 0x00000083828b723e */ /* 0x004fe200000000ff */
[C---:B------:R-:W-:Y:S01]  /*8780*/  HMMA.16816.F32 R8, R100.reuse, R106, R8 ;  /* 0x0000006a6408723c */ /* 0x040fe20000001808 */
[----:B------:R-:W1:Y:S03]  /*8790*/  LDSM.16.MT88.4 R104, [R171+0x800] ;  /* 0x00080000ab68783b */ /* 0x000e660000004200 */
[----:B------:R-:W-:Y:S02]  /*87a0*/  FADD.FTZ R2, R149, R2 ;  /* 0x0000000295027221 */ /* 0x000fe40000010000 */
[----:B------:R-:W-:Y:S02]  /*87b0*/  FADD.FTZ R0, R154, R0 ;  /* 0x000000009a007221 */ /* 0x000fe40000010000 */
[C---:B------:R-:W-:Y:S04]  /*87c0*/  HMMA.16816.F32 R12, R100.reuse, R108, R12 ;  /* 0x0000006c640c723c */ /* 0x040fe8000000180c */
[----:B------:R-:W-:Y:S02]  /*87d0*/  FADD.FTZ R2, R147, R2 ;  /* 0x0000000293027221 */ /* 0x000fe40000010000 */
[C---:B------:R-:W-:Y:S02]  /*87e0*/  FADD.FTZ R0, R153.reuse, R0 ;  /* 0x0000000099007221 */ /* 0x040fe40000010000 */
        /* <DEDUP_REMOVED lines=116> */
.L_x_4215:
[----:B------:R-:W-:-:S13]  /*8f30*/  ISETP.GE.AND P0, PT, R180, R189, PT ;  /* 0x000000bdb400720c */ /* 0x000fda0003f06270 */
[----:B------:R-:W-:Y:S05]  /*8f40*/  @!P0 BRA `(.L_x_4227) ;  /* 0x00002ce000008947 */ /* 0x000fea0003800000 */
[----:B------:R-:W-:Y:S02]  /*8f50*/  MOV R131, R12 ;  /* 0x0000000c00837202 */ /* 0x000fe40000000f00 */
[----:B------:R-:W-:Y:S02]  /*8f60*/  MOV R130, R129 ;  /* 0x0000008100827202 */ /* 0x000fe40000000f00 */
.L_x_4234:
        /* <DEDUP_REMOVED lines=22> */
[C---:B------:R-:W-:Y:S01]  /*90d0*/  IMAD.SHL.U32 R15, R187.reuse, 0x2, RZ ;  /* 0x00000002bb0f7824 */ /* 0x040fe200078e00ff */
[----:B------:R-:W-:Y:S01]  /*90e0*/  IADD3 R0, P0, R198, R2, RZ ;  /* 0x00000002c6007210 */ /* 0x000fe20007f1e0ff */
[----:B------:R1:W2:Y:S01]  /*90f0*/  LDSM.16.M88.4 R32, [R173] ;  /* 0x00000000ad20783b */ /* 0x0002a20000000200 */
[----:B------:R-:W-:Y:S02]  /*9100*/  IADD3 R129, R164, 0x3000, RZ ;  /* 0x00003000a4817810 */ /* 0x000fe40007ffe0ff */
        /* <DEDUP_REMOVED lines=19> */
.L_x_4318:
[----:B------:R-:W5:Y:S01]  /*9240*/  SHFL.IDX PT, R3, R6, RZ, 0x181f ;  /* 0x00181fff06037589 */ /* 0x000f6200000e0000 */
[----:B------:R-:W-:Y:S01]  /*9250*/  ISETP.GE.AND P0, PT, R182, c[0x0][0x1d4], PT ;  /* 0x00007500b6007a0c */ /* 0x000fe20003f06270 */
[----:B------:R-:W-:Y:S01]  /*9260*/  BSSY B0, `(.L_x_4229) ;  /* 0x0000101000007945 */ /* 0x000fe20003800000 */
[----:B------:R-:W-:Y:S02]  /*9270*/  ISETP.GE.AND P4, PT, R187, c[0x0][0x1d4], PT ;  /* 0x00007500bb007a0c */ /* 0x000fe40003f86270 */
[----:B------:R-:W4:Y:S01]  /*9280*/  SHFL.IDX PT, R20, R6, 0x1, 0x181f ;  /* 0x00381f0006147f89 */ /* 0x000f2200000e0000 */
[----:B------:R-:W-:Y:S04]  /*9290*/  SEL R177, RZ, 0x10, P0 ;  /* 0x00000010ffb17807 */ /* 0x000fe80000000000 */
[----:B------:R-:W3:Y:S01]  /*92a0*/  SHFL.IDX PT, R21, R7, 0x1, 0x181f ;  /* 0x00381f0007157f89 */ /* 0x000ee200000e0000 */
[C---:B-----5:R-:W-:Y:S05]  /*92b0*/  IADD3 R4, P2, R3.reuse, R12, RZ ;  /* 0x0000000c03047210 */ /* 0x060fea0007f5e0ff */
[C-C-:B---3--:R-:W-:Y:S05]  /*92c0*/  IMAD.X R5, R2.reuse, 0x1, R13.reuse, P2 ;  /* 0x0000000102057824 */ /* 0x148fea00010e060d */
[----:B------:R3:W-:Y:S02]  /*92d0*/  LDGSTS.E.BYPASS.LTC128B.128 [R179+0x100], [R4.64], !P0 ;  /* 0x0010000004b37fae */ /* 0x0007e4000c101d46 */
[----:B---3--:R-:W-:Y:S05]  /*92e0*/  IADD3 R4, P2, R3, R15, RZ ;  /* 0x0000000f03047210 */ /* 0x008fea0007f5e0ff */
[----:B------:R-:W-:Y:S01]  /*92f0*/  IMAD.X R5, R2, 0x1, R14, P2 ;  /* 0x0000000102057824 */ /* 0x000fe200010e060e */
[----:B------:R-:W-:Y:S04]  /*9300*/  ISETP.GE.AND P2, PT, R188, c[0x0][0x1d4], PT ;  /* 0x00007500bc007a0c */ /* 0x000fe80003f46270 */
[----:B------:R3:W-:Y:S02]  /*9310*/  LDGSTS.E.BYPASS.LTC128B.128 [R179+0x2100], [R4.64], !P4 ;  /* 0x0210000004b37fae */ /* 0x0007e4000e101d46 */
[----:B---3--:R-:W-:Y:S02]  /*9320*/  IADD3 R5, -R177, 0x10, RZ ;  /* 0x00000010b1057810 */ /* 0x008fe40007ffe1ff */
[----:B------:R-:W-:Y:S02]  /*9330*/  IADD3 R4, P5, R3, R28, RZ ;  /* 0x0000001c03047210 */ /* 0x000fe40007fbe0ff */
[----:B------:R-:W-:Y:S04]  /*9340*/  LOP3.LUT R5, R5, 0xf, RZ, 0xc0, !PT ;  /* 0x0000000f05057812 */ /* 0x000fe800078ec0ff */
[-C--:B----4-:R-:W-:Y:S01]  /*9350*/  IADD3 R12, P6, P0, R5, R20.reuse, R12 ;  /* 0x00000014050c7210 */ /* 0x090fe200078de00c */
[----:B------:R-:W-:Y:S01]  /*9360*/  IMAD.X R5, R2, 0x1, R22, P5 ;  /* 0x0000000102057824 */ /* 0x000fe200028e0616 */
[----:B------:R-:W-:Y:S02]  /*9370*/  ISETP.NE.U32.AND P5, PT, R177, RZ, PT ;  /* 0x000000ffb100720c */ /* 0x000fe40003fa5070 */
[----:B------:R-:W-:Y:S02]  /*9380*/  SEL R2, RZ, 0x10, P4 ;  /* 0x00000010ff027807 */ /* 0x000fe40002000000 */
        /* <DEDUP_REMOVED lines=38> */
[----:B------:R-:W4:Y:S05]  /*95f0*/  LDSM.16.M88.4 R140, [R167+0x1000] ;  /* 0x00100000a78c783b */ /* 0x000f2a0000000200 */
[----:B------:R-:W-:Y:S02]  /*9600*/  LDSM.16.M88.4 R156, [R129] ;  /* 0x00000000819c783b */ /* 0x000fe40000000200 */
[C---:B--2---:R-:W-:Y:S08]  /*9610*/  HMMA.16816.F32 R4, R136.reuse, R144, R4 ;  /* 0x000000908804723c */ /* 0x044ff00000001804 */
        /* <DEDUP_REMOVED lines=10> */
[----:B------:R-:W3:Y:S05]  /*96c0*/  LDSM.16.M88.4 R136, [R166+-0x3000] ;  /* 0xffd00000a688783b */ /* 0x000eea0000000200 */
[----:B------:R-:W4:Y:S02]  /*96d0*/  LDSM.16.M88.4 R152, [R166+-0x2800] ;  /* 0xffd80000a698783b */ /* 0x000f240000000200 */
        /* <DEDUP_REMOVED lines=11> */
[----:B------:R-:W3:Y:S05]  /*9790*/  LDSM.16.M88.4 R140, [R165+0x3000] ;  /* 0x00300000a58c783b */ /* 0x000eea0000000200 */
[----:B------:R-:W4:Y:S02]  /*97a0*/  LDSM.16.M88.4 R152, [R165+0x3800] ;  /* 0x00380000a598783b */ /* 0x000f240000000200 */
        /* <DEDUP_REMOVED lines=11> */
[----:B------:R-:W3:Y:S05]  /*9860*/  LDSM.16.M88.4 R136, [R160] ;  /* 0x00000000a088783b */ /* 0x000eea0000000200 */
[----:B------:R-:W-:Y:S02]  /*9870*/  LDSM.16.M88.4 R152, [R167+0x2800] ;  /* 0x00280000a798783b */ /* 0x000fe40000000200 */
        /* <DEDUP_REMOVED lines=11> */
[----:B------:R-:W3:Y:S05]  /*9930*/  LDSM.16.M88.4 R136, [R167+0x3800] ;  /* 0x00380000a788783b */ /* 0x000eea0000000200 */
[----:B------:R-:W-:Y:S02]  /*9940*/  LDSM.16.M88.4 R140, [R175+0x4000] ;  /* 0x00400000af8c783b */ /* 0x000fe40000000200 */
[C---:B--2---:R-:W-:Y:S08]  /*9950*/  HMMA.16816.F32 R4, R144.reuse, R148, R4 ;  /* 0x000000949004723c */ /* 0x044ff00000001804 */
        /* <DEDUP_REMOVED lines=10> */
[----:B------:R-:W3:Y:S05]  /*9a00*/  LDSM.16.M88.4 R136, [R166+-0x800] ;  /* 0xfff80000a688783b */ /* 0x000eea0000000200 */
[----:B------:R-:W-:Y:S02]  /*9a10*/  LDSM.16.M88.4 R144, [R173+0x8000] ;  /* 0x00800000ad90783b */ /* 0x000fe40000000200 */
[C---:B--2---:R-:W-:Y:S08]  /*9a20*/  HMMA.16816.F32 R4, R140.reuse, R148, R4 ;  /* 0x000000948c04723c */ /* 0x044ff00000001804 */
        /* <DEDUP_REMOVED lines=14> */
[----:B------:R-:W2:Y:S07]  /*9b10*/  LDSM.16.M88.4 R148, [R161] ;  /* 0x00000000a194783b */ /* 0x000eae0000000200 */
[C---:B-----5:R-:W-:Y:S08]  /*9b20*/  HMMA.16816.F32 R12, R144.reuse, R152, R12 ;  /* 0x00000098900c723c */ /* 0x060ff0000000180c */
[C---:B------:R-:W-:Y:S01]  /*9b30*/  HMMA.16816.F32 R16, R144.reuse, R154, R16 ;  /* 0x0000009a9010723c */ /* 0x040fe20000001810 */
[----:B------:R-:W5:Y:S05]  /*9b40*/  LDSM.16.M88.4 R152, [R162] ;  /* 0x00000000a298783b */ /* 0x000f6a0000000200 */
[----:B------:R-:W1:Y:S02]  /*9b50*/  LDSM.16.M88.4 R160, [R163] ;  /* 0x00000000a3a0783b */ /* 0x000e640000000200 */
[C---:B----4-:R-:W-:Y:S08]  /*9b60*/  HMMA.16816.F32 R20, R144.reuse, R156, R20 ;  /* 0x0000009c9014723c */ /* 0x050ff00000001814 */
[C---:B------:R-:W-:Y:S01]  /*9b70*/  HMMA.16816.F32 R24, R144.reuse, R158, R24 ;  /* 0x0000009e9018723c */ /* 0x040fe20000001818 */
[----:B------:R-:W4:Y:S07]  /*9b80*/  LDSM.16.M88.4 R156, [R172] ;  /* 0x00000000ac9c783b */ /* 0x000f2e0000000200 */
[C---:B---3--:R-:W-:Y:S08]  /*9b90*/  HMMA.16816.F32 R28, R144.reuse, R136, R28 ;  /* 0x00000088901c723c */ /* 0x048ff0000000181c */
[----:B------:R-:W-:Y:S01]  /*9ba0*/  HMMA.16816.F32 R32, R144, R138, R32 ;  /* 0x0000008a9020723c */ /* 0x000fe20000001820 */
[----:B------:R-:W-:Y:S05]  /*9bb0*/  LDSM.16.M88.4 R136, [R176+0x8000] ;  /* 0x00800000b088783b */ /* 0x000fea0000000200 */
[----:B------:R-:W3:Y:S02]  /*9bc0*/  LDSM.16.M88.4 R144, [R167+0x4000] ;  /* 0x00400000a790783b */ /* 0x000ee40000000200 */
[C---:B--2---:R-:W-:Y:S08]  /*9bd0*/  HMMA.16816.F32 R4, R140.reuse, R148, R4 ;  /* 0x000000948c04723c */ /* 0x044ff00000001804 */
[C---:B------:R-:W-:Y:S01]  /*9be0*/  HMMA.16816.F32 R8, R140.reuse, R150, R8 ;  /* 0x000000968c08723c */ /* 0x040fe20000001808 */
[----:B------:R-:W2:Y:S07]  /*9bf0*/  LDSM.16.M88.4 R148, [R167+0x4800] ;  /* 0x00480000a794783b */ /* 0x000eae0000000200 */
[C---:B-----5:R-:W-:Y:S08]  /*9c00*/  HMMA.16816.F32 R12, R140.reuse, R152, R12 ;  /* 0x000000988c0c723c */ /* 0x060ff0000000180c */
[C---:B------:R-:W-:Y:S01]  /*9c10*/  HMMA.16816.F32 R16, R140.reuse, R154, R16 ;  /* 0x0000009a8c10723c */ /* 0x040fe20000001810 */
[----:B------:R-:W5:Y:S07]  /*9c20*/  LDSM.16.M88.4 R152, [R167+0x5000] ;  /* 0x00500000a798783b */ /* 0x000f6e0000000200 */
[C---:B-1----:R-:W-:Y:S08]  /*9c30*/  HMMA.16816.F32 R20, R140.reuse, R160, R20 ;  /* 0x000000a08c14723c */ /* 0x042ff00000001814 */
[C---:B------:R-:W-:Y:S01]  /*9c40*/  HMMA.16816.F32 R24, R140.reuse, R162, R24 ;  /* 0x000000a28c18723c */ /* 0x040fe20000001818 */
[----:B------:R-:W1:Y:S07]  /*9c50*/  LDSM.16.M88.4 R160, [R167+0x5800] ;  /* 0x00580000a7a0783b */ /* 0x000e6e0000000200 */
[C---:B----4-:R-:W-:Y:S08]  /*9c60*/  HMMA.16816.F32 R28, R140.reuse, R156, R28 ;  /* 0x0000009c8c1c723c */ /* 0x050ff0000000181c */
[----:B------:R-:W-:Y:S01]  /*9c70*/  HMMA.16816.F32 R32, R140, R158, R32 ;  /* 0x0000009e8c20723c */ /* 0x000fe20000001820 */
[----:B------:R-:W-:Y:S05]  /*9c80*/  LDSM.16.M88.4 R140, [R175+0x8000] ;  /* 0x00800000af8c783b */ /* 0x000fea0000000200 */
[----:B------:R-:W-:Y:S02]  /*9c90*/  LDSM.16.M88.4 R156, [R166+0x1800] ;  /* 0x00180000a69c783b */ /* 0x000fe40000000200 */
[C---:B---3--:R-:W-:Y:S08]  /*9ca0*/  HMMA.16816.F32 R4, R136.reuse, R144, R4 ;  /* 0x000000908804723c */ /* 0x048ff00000001804 */
[C---:B------:R-:W-:Y:S01]  /*9cb0*/  HMMA.16816.F32 R8, R136.reuse, R146, R8 ;  /* 0x000000928808723c */ /* 0x040fe20000001808 */
[----:B------:R-:W3:Y:S07]  /*9cc0*/  LDSM.16.M88.4 R144, [R166] ;  /* 0x00000000a690783b */ /* 0x000eee0000000200 */
[C---:B--2---:R-:W-:Y:S08]  /*9cd0*/  HMMA.16816.F32 R12, R136.reuse, R148, R12 ;  /* 0x00000094880c723c */ /* 0x044ff0000000180c */
[C---:B------:R-:W-:Y:S01]  /*9ce0*/  HMMA.16816.F32 R16, R136.reuse, R150, R16 ;  /* 0x000000968810723c */ /* 0x040fe20000001810 */
[----:B------:R-:W2:Y:S07]  /*9cf0*/  LDSM.16.M88.4 R148, [R166+0x800] ;  /* 0x00080000a694783b */ /* 0x000eae0000000200 */
[C---:B-----5:R-:W-:Y:S08]  /*9d00*/  HMMA.16816.F32 R20, R136.reuse, R152, R20 ;  /* 0x000000988814723c */ /* 0x060ff00000001814 */
[C---:B------:R-:W-:Y:S01]  /*9d10*/  HMMA.16816.F32 R24, R136.reuse, R154, R24 ;  /* 0x0000009a8818723c */ /* 0x040fe20000001818 */
[----:B------:R-:W4:Y:S01]  /*9d20*/  LDSM.16.M88.4 R152, [R166+0x1000] ;  /* 0x00100000a698783b */ /* 0x000f220000000200 */
[----:B------:R-:W-:Y:S04]  /*9d30*/  DEPBAR.LE SB0, 0x0 ;  /* 0x000080000000791a */ /* 0x000fe80000000000 */
[----:B------:R-:W-:Y:S02]  /*9d40*/  BAR.SYNC.DEFER_BLOCKING 0x0 ;  /* 0x0000000000007b1d */ /* 0x000fe40000010000 */
[C---:B-1----:R-:W-:Y:S08]  /*9d50*/  HMMA.16816.F32 R28, R136.reuse, R160, R28 ;  /* 0x000000a0881c723c */ /* 0x042ff0000000181c */
[----:B------:R-:W-:Y:S08]  /*9d60*/  HMMA.16816.F32 R32, R136, R162, R32 ;  /* 0x000000a28820723c */ /* 0x000ff00000001820 */
[C---:B---3--:R-:W-:Y:S08]  /*9d70*/  HMMA.16816.F32 R4, R140.reuse, R144, R4 ;  /* 0x000000908c04723c */ /* 0x048ff00000001804 */
[C---:B------:R-:W-:Y:S08]  /*9d80*/  HMMA.16816.F32 R8, R140.reuse, R146, R8 ;  /* 0x000000928c08723c */ /* 0x040ff00000001808 */
[C---:B--2---:R-:W-:Y:S08]  /*9d90*/  HMMA.16816.F32 R12, R140.reuse, R148, R12 ;  /* 0x000000948c0c723c */ /* 0x044ff0000000180c */
[C---:B------:R-:W-:Y:S08]  /*9da0*/  HMMA.16816.F32 R16, R140.reuse, R150, R16 ;  /* 0x000000968c10723c */ /* 0x040ff00000001810 */
[C---:B----4-:R-:W-:Y:S08]  /*9db0*/  HMMA.16816.F32 R20, R140.reuse, R152, R20 ;  /* 0x000000988c14723c */ /* 0x050ff00000001814 */
        /* <DEDUP_REMOVED lines=42> */
.L_x_4319:
        /* <DEDUP_REMOVED lines=18> */
.L_x_4320:
        /* <DEDUP_REMOVED lines=15> */
.L_x_4230:
[----:B------:R-:W-:Y:S05]  /*a270*/  BSYNC B0 ;  /* 0x0000000000007941 */ /* 0x000fea0003800000 */
.L_x_4229:
        /* <DEDUP_REMOVED lines=41> */
.L_x_4321:
[C---:B------:R-:W-:Y:S01]  /*a510*/  FADD.FTZ R2, -R129.reuse, R130 ;  /* 0x0000008281027221 */ /* 0x040fe20000010100 */
[----:B------:R-:W-:Y:S01]  /*a520*/  WARPSYNC 0xffffffff ;  /* 0xffffffff00007948 */ /* 0x000fe20003800000 */
[----:B------:R-:W-:Y:S01]  /*a530*/  FMUL.FTZ R130, R129, c[0x0][0x2d0] ;  /* 0x0000b40081827a20 */ /* 0x000fe20000410000 */
[----:B------:R-:W-:Y:S01]  /*a540*/  ISETP.GT.AND P0, PT, R180, R189, PT ;  /* 0x000000bdb400720c */ /* 0x000fe20003f04270 */
[----:B------:R-:W-:Y:S02]  /*a550*/  FMUL.FTZ R2, R2, c[0x0][0x2d0] ;  /* 0x0000b40002027a20 */ /* 0x000fe40000410000 */
        /* <DEDUP_REMOVED lines=8> */
[----:B------:R-:W2:Y:S01]  /*a5e0*/  MUFU.EX2 R2, R2 ;  /* 0x0000000200027308 */ /* 0x000ea20000000800 */
[--C-:B------:R-:W-:Y:S02]  /*a5f0*/  FFMA.FTZ R139, R24, c[0x0][0x2d0], -R130.reuse ;  /* 0x0000b400188b7a23 */ /* 0x100fe40000010882 */
[--C-:B------:R-:W-:Y:S07]  /*a600*/  FFMA.FTZ R143, R32, c[0x0][0x2d0], -R130.reuse ;  /* 0x0000b400208f7a23 */ /* 0x100fee0000010882 */
[----:B------:R-:W-:Y:S01]  /*a610*/  MUFU.EX2 R32, R136 ;  /* 0x0000008800207308 */ /* 0x000fe20000000800 */
[--C-:B-1----:R-:W-:Y:S09]  /*a620*/  FFMA.FTZ R3, R5, c[0x0][0x2d0], -R130.reuse ;  /* 0x0000b40005037a23 */ /* 0x102ff20000010882 */
[----:B------:R1:W5:Y:S10]  /*a630*/  MUFU.EX2 R142, R3 ;  /* 0x00000003008e7308 */ /* 0x0003740000000800 */
[----:B------:R-:W-:Y:S10]  /*a640*/  MUFU.EX2 R136, R141 ;  /* 0x0000008d00887308 */ /* 0x000ff40000000800 */
[----:B------:R-:W-:Y:S01]  /*a650*/  MUFU.EX2 R141, R138 ;  /* 0x0000008a008d7308 */ /* 0x000fe20000000800 */
[--C-:B-1----:R-:W-:Y:S09]  /*a660*/  FFMA.FTZ R3, R8, c[0x0][0x2d0], -R130.reuse ;  /* 0x0000b40008037a23 */ /* 0x102ff20000010882 */
[----:B------:R1:W-:Y:S10]  /*a670*/  MUFU.EX2 R146, R3 ;  /* 0x0000000300927308 */ /* 0x0003f40000000800 */
[----:B------:R-:W-:Y:S10]  /*a680*/  MUFU.EX2 R140, R140 ;  /* 0x0000008c008c7308 */ /* 0x000ff40000000800 */
[----:B------:R-:W-:Y:S01]  /*a690*/  MUFU.EX2 R139, R139 ;  /* 0x0000008b008b7308 */ /* 0x000fe20000000800 */
[----:B-1--4-:R-:W-:Y:S01]  /*a6a0*/  FMNMX.FTZ R3, R0, R128, !PT ;  /* 0x0000008000037209 */ /* 0x012fe20007810000 */
[--C-:B------:R-:W-:Y:S02]  /*a6b0*/  FFMA.FTZ R0, R9, c[0x0][0x2d0], -R130.reuse ;  /* 0x0000b40009007a23 */ /* 0x100fe40000010882 */
[----:B---3--:R-:W-:Y:S02]  /*a6c0*/  FFMA.FTZ R128, R16, c[0x0][0x2d0], -R130 ;  /* 0x0000b40010807a23 */ /* 0x008fe40000010882 */
[----:B------:R-:W-:Y:S04]  /*a6d0*/  FMUL.FTZ R12, R3, c[0x0][0x2d0] ;  /* 0x0000b400030c7a20 */ /* 0x000fe80000410000 */
[----:B------:R1:W-:Y:S01]  /*a6e0*/  MUFU.EX2 R153, R0 ;  /* 0x0000000000997308 */ /* 0x0003e20000000800 */
[--C-:B------:R-:W-:Y:S02]  /*a6f0*/  FFMA.FTZ R6, R6, c[0x0][0x2d0], -R12.reuse ;  /* 0x0000b40006067a23 */ /* 0x100fe4000001080c */
[--C-:B------:R-:W-:Y:S02]  /*a700*/  FFMA.FTZ R7, R7, c[0x0][0x2d0], -R12.reuse ;  /* 0x0000b40007077a23 */ /* 0x100fe4000001080c */
[--C-:B------:R-:W-:Y:S02]  /*a710*/  FFMA.FTZ R20, R19, c[0x0][0x2d0], -R12.reuse ;  /* 0x0000b40013147a23 */ /* 0x100fe4000001080c */
[--C-:B------:R-:W-:Y:S03]  /*a720*/  FFMA.FTZ R22, R22, c[0x0][0x2d0], -R12.reuse ;  /* 0x0000b40016167a23 */ /* 0x100fe6000001080c */
        /* <DEDUP_REMOVED lines=8> */
[----:B------:R-:W-:Y:S02]  /*a7b0*/  FFMA.FTZ R29, R35, c[0x0][0x2d0], -R12 ;  /* 0x0000b400231d7a23 */ /* 0x000fe4000001080c */
[----:B-1----:R-:W-:Y:S02]  /*a7c0*/  FADD.FTZ R0, -R3, R131 ;  /* 0x0000008303007221 */ /* 0x002fe40000010100 */
[--C-:B------:R-:W-:Y:S02]  /*a7d0*/  FFMA.FTZ R131, R13, c[0x0][0x2d0], -R130.reuse ;  /* 0x0000b4000d837a23 */ /* 0x100fe40000010882 */
[----:B------:R-:W-:Y:S01]  /*a7e0*/  FMUL.FTZ R0, R0, c[0x0][0x2d0] ;  /* 0x0000b40000007a20 */ /* 0x000fe20000410000 */
[----:B------:R-:W-:Y:S01]  /*a7f0*/  MUFU.EX2 R138, R23 ;  /* 0x00000017008a7308 */ /* 0x000fe20000000800 */
[--C-:B------:R-:W-:Y:S02]  /*a800*/  FFMA.FTZ R13, R17, c[0x0][0x2d0], -R130.reuse ;  /* 0x0000b400110d7a23 */ /* 0x100fe40000010882 */
[----:B------:R-:W-:Y:S07]  /*a810*/  FFMA.FTZ R130, R33, c[0x0][0x2d0], -R130 ;  /* 0x0000b40021827a23 */ /* 0x000fee0000010882 */
[----:B------:R-:W1:Y:S10]  /*a820*/  MUFU.EX2 R0, R0 ;  /* 0x0000000000007308 */ /* 0x000e740000000800 */
[----:B------:R-:W3:Y:S10]  /*a830*/  MUFU.EX2 R33, R7 ;  /* 0x0000000700217308 */ /* 0x000ef40000000800 */
[----:B------:R-:W-:Y:S10]  /*a840*/  MUFU.EX2 R152, R13 ;  /* 0x0000000d00987308 */ /* 0x000ff40000000800 */
[----:B------:R-:W-:Y:S10]  /*a850*/  MUFU.EX2 R150, R131 ;  /* 0x0000008300967308 */ /* 0x000ff40000000800 */
[----:B------:R-:W-:Y:S10]  /*a860*/  MUFU.EX2 R131, R21 ;  /* 0x0000001500837308 */ /* 0x000ff40000000800 */
[----:B------:R-:W-:Y:S10]  /*a870*/  MUFU.EX2 R128, R27 ;  /* 0x0000001b00807308 */ /* 0x000ff40000000800 */
[----:B------:R-:W-:Y:S10]  /*a880*/  MUFU.EX2 R30, R26 ;  /* 0x0000001a001e7308 */ /* 0x000ff40000000800 */
[----:B------:R-:W-:Y:S10]  /*a890*/  MUFU.EX2 R31, R145 ;  /* 0x00000091001f7308 */ /* 0x000ff40000000800 */
[----:B------:R-:W-:Y:S10]  /*a8a0*/  MUFU.EX2 R34, R143 ;  /* 0x0000008f00227308 */ /* 0x000ff40000000800 */
[----:B------:R4:W-:Y:S10]  /*a8b0*/  MUFU.EX2 R35, R130 ;  /* 0x0000008200237308 */ /* 0x0009f40000000800 */
[----:B------:R-:W-:Y:S10]  /*a8c0*/  MUFU.EX2 R28, R28 ;  /* 0x0000001c001c7308 */ /* 0x000ff40000000800 */
[----:B------:R-:W-:Y:S01]  /*a8d0*/  MUFU.EX2 R29, R29 ;  /* 0x0000001d001d7308 */ /* 0x000fe20000000800 */
[----:B----4-:R-:W-:Y:S01]  /*a8e0*/  MOV R130, R129 ;  /* 0x0000008100827202 */ /* 0x010fe20000000f00 */
[----:B--2---:R-:W-:Y:S01]  /*a8f0*/  FMUL.FTZ R4, R2, R132 ;  /* 0x0000008402047220 */ /* 0x004fe20000410000 */
[----:B-----5:R-:W-:Y:S01]  /*a900*/  F2FP.PACK_AB R8, R142, R137 ;  /* 0x000000898e08723e */ /* 0x020fe200000000ff */
[----:B------:R-:W-:Y:S02]  /*a910*/  FMUL.FTZ R5, R2, R133 ;  /* 0x0000008502057220 */ /* 0x000fe40000410000 */
[C---:B-1----:R-:W-:Y:S02]  /*a920*/  FMUL.FTZ R6, R0.reuse, R134 ;  /* 0x0000008600067220 */ /* 0x042fe40000410000 */
[----:B------:R-:W-:Y:S02]  /*a930*/  FMUL.FTZ R7, R0, R135 ;  /* 0x0000008700077220 */ /* 0x000fe40000410000 */
[----:B------:R-:W1:Y:S01]  /*a940*/  LDSM.16.MT88.4 R132, [R168] ;  /* 0x00000000a884783b */ /* 0x000e620000004200 */
[C---:B------:R-:W-:Y:S02]  /*a950*/  FFMA.FTZ R16, R2.reuse, R185, R137 ;  /* 0x000000b902107223 */ /* 0x040fe40000010089 */
        /* <DEDUP_REMOVED lines=47> */
[--C-:B------:R-:W-:Y:S01]  /*ac50*/  FFMA.FTZ R2, R10, c[0x0][0x2d0], -R12.reuse ;  /* 0x0000b4000a027a23 */ /* 0x100fe2000001080c */
[----:B------:R-:W-:Y:S01]  /*ac60*/  F2FP.PACK_AB R10, R153, R146 ;  /* 0x00000092990a723e */ /* 0x000fe200000000ff */
        /* <DEDUP_REMOVED lines=47> */
[----:B------:R-:W-:Y:S01]  /*af60*/  FFMA.FTZ R24, R0, R186, R9 ;  /* 0x000000ba00187223 */ /* 0x000fe20000010009 */
[----:B---3--:R-:W-:Y:S01]  /*af70*/  F2FP.PACK_AB R9, R33, R9 ;  /* 0x000000092109723e */ /* 0x008fe200000000ff */
[--C-:B------:R-:W-:Y:S02]  /*af80*/  FFMA.FTZ R0, R11, c[0x0][0x2d0], -R12.reuse ;  /* 0x0000b4000b007a23 */ /* 0x100fe4000001080c */
[--C-:B--2---:R-:W-:Y:S02]  /*af90*/  FFMA.FTZ R2, R18, c[0x0][0x2d0], -R12.reuse ;  /* 0x0000b40012027a23 */ /* 0x104fe4000001080c */
[----:B------:R-:W2:Y:S02]  /*afa0*/  MUFU.EX2 R148, R0 ;  /* 0x0000000000947308 */ /* 0x000ea40000000800 */
[----:B--2---:R-:W-:Y:S01]  /*afb0*/  F2FP.PACK_AB R11, R148, R147 ;  /* 0x00000093940b723e */ /* 0x004fe200000000ff */
[--C-:B------:R-:W-:Y:S07]  /*afc0*/  FFMA.FTZ R0, R14, c[0x0][0x2d0], -R12.reuse ;  /* 0x0000b4000e007a23 */ /* 0x100fee000001080c */
[----:B------:R2:W-:Y:S01]  /*afd0*/  MUFU.EX2 R149, R0 ;  /* 0x0000000000957308 */ /* 0x0005e20000000800 */
[C---:B-1----:R-:W-:Y:S08]  /*afe0*/  HMMA.16816.F32 R4, R8.reuse, R132, R4 ;  /* 0x000000840804723c */ /* 0x042ff00000001804 */
[C---:B------:R-:W-:Y:S01]  /*aff0*/  HMMA.16816.F32 R100, R8.reuse, R134, R100 ;  /* 0x000000860864723c */ /* 0x040fe20000001864 */
[----:B------:R-:W1:Y:S03]  /*b000*/  LDSM.16.MT88.4 R132, [R169] ;  /* 0x00000000a984783b */ /* 0x000e660000004200 */
[----:B--2---:R-:W-:Y:S05]  /*b010*/  FFMA.FTZ R0, R15, c[0x0][0x2d0], -R12 ;  /* 0x0000b4000f007a23 */ /* 0x004fea000001080c */
[----:B------:R-:W-:Y:S01]  /*b020*/  LDSM.16.MT88.4 R12, [R168+0x800] ;  /* 0x00080000a80c783b */ /* 0x000fe20000004200 */
        /* <DEDUP_REMOVED lines=31> */
[----:B------:R1:W2:Y:S07]  /*b220*/  MUFU.EX2 R133, R0 ;  /* 0x0000000000857308 */ /* 0x0002ae0000000800 */
[----:B------:R-:W-:Y:S03]  /*b230*/  HMMA.16816.F32 R96, R8, R134, R96 ;  /* 0x000000860860723c */ /* 0x000fe60000001860 */
[----:B------:R3:W-:Y:S04]  /*b240*/  MUFU.EX2 R132, R2 ;  /* 0x0000000200847308 */ /* 0x0007e80000000800 */
[----:B------:R-:W-:Y:S02]  /*b250*/  F2FP.PACK_AB R8, R150, R32 ;  /* 0x000000209608723e */ /* 0x000fe400000000ff */
[----:B------:R-:W-:Y:S03]  /*b260*/  F2FP.PACK_AB R10, R152, R151 ;  /* 0x00000097980a723e */ /* 0x000fe600000000ff */
[----:B-1----:R-:W-:Y:S01]  /*b270*/  FADD.FTZ R0, R142, R16 ;  /* 0x000000108e007221 */ /* 0x002fe20000010000 */
[----:B--2---:R-:W-:Y:S01]  /*b280*/  F2FP.PACK_AB R9, R133, R149 ;  /* 0x000000958509723e */ /* 0x004fe200000000ff */
[----:B------:R-:W1:Y:S01]  /*b290*/  MUFU.EX2 R142, R20 ;  /* 0x00000014008e7308 */ /* 0x000e620000000800 */
[----:B------:R-:W2:Y:S01]  /*b2a0*/  LDSM.16.MT88.4 R16, [R169+0x800] ;  /* 0x00080000a910783b */ /* 0x000ea20000004200 */
[----:B------:R-:W-:Y:S04]  /*b2b0*/  FADD.FTZ R0, R146, R0 ;  /* 0x0000000092007221 */ /* 0x000fe80000010000 */
[----:B------:R-:W-:Y:S02]  /*b2c0*/  FADD.FTZ R0, R153, R0 ;  /* 0x0000000099007221 */ /* 0x000fe40000010000 */
[----:B---3--:R-:W-:Y:S02]  /*b2d0*/  FADD.FTZ R2, R33, R24 ;  /* 0x0000001821027221 */ /* 0x008fe40000010000 */
[----:B------:R-:W-:Y:S02]  /*b2e0*/  MUFU.EX2 R33, R144 ;  /* 0x0000009000217308 */ /* 0x000fe40000000800 */
[----:B------:R-:W-:Y:S04]  /*b2f0*/  FADD.FTZ R2, R147, R2 ;  /* 0x0000000293027221 */ /* 0x000fe80000010000 */
[----:B------:R-:W-:Y:S02]  /*b300*/  FADD.FTZ R24, R148, R2 ;  /* 0x0000000294187221 */ /* 0x000fe40000010000 */
[----:B------:R-:W-:Y:S02]  /*b310*/  FADD.FTZ R2, R32, R0 ;  /* 0x0000000020027221 */ /* 0x000fe40000010000 */
[----:B------:R3:W4:Y:S01]  /*b320*/  MUFU.EX2 R32, R25 ;  /* 0x0000001900207308 */ /* 0x0007220000000800 */
[----:B------:R-:W-:Y:S01]  /*b330*/  FADD.FTZ R0, R149, R24 ;  /* 0x0000001895007221 */ /* 0x000fe20000010000 */
[----:B-1----:R-:W-:Y:S01]  /*b340*/  F2FP.PACK_AB R11, R142, R132 ;  /* 0x000000848e0b723e */ /* 0x002fe200000000ff */
[----:B------:R-:W-:Y:S06]  /*b350*/  LDSM.16.MT88.4 R20, [R169+0x1000] ;  /* 0x00100000a914783b */ /* 0x000fec0000004200 */
[C---:B------:R-:W-:Y:S08]  /*b360*/  HMMA.16816.F32 R4, R8.reuse, R12, R4 ;  /* 0x0000000c0804723c */ /* 0x040ff00000001804 */
[C---:B------:R-:W-:Y:S01]  /*b370*/  HMMA.16816.F32 R100, R8.reuse, R14, R100 ;  /* 0x0000000e0864723c */ /* 0x040fe20000001864 */
[----:B------:R-:W1:Y:S07]  /*b380*/  LDSM.16.MT88.4 R12, [R171+0x800] ;  /* 0x00080000ab0c783b */ /* 0x000e6e0000004200 */
[C---:B--2---:R-:W-:Y:S01]  /*b390*/  HMMA.16816.F32 R104, R8.reuse, R16, R104 ;  /* 0x000000100868723c */ /* 0x044fe20000001868 */
[----:B---3--:R-:W-:Y:S07]  /*b3a0*/  LDSM.16.MT88.4 R24, [R170+0x1800] ;  /* 0x00180000aa18783b */ /* 0x008fee0000004200 */
        /* <DEDUP_REMOVED lines=70> */
[----:B------:R-:W-:Y:S01]  /*b810*/  HMMA.16816.F32 R96, R8, R18, R96 ;  /* 0x000000120860723c */ /* 0x000fe20000001860 */
[----:B------:R-:W2:Y:S06]  /*b820*/  LDSM.16.MT88.4 R16, [R171+0x1800] ;  /* 0x00180000ab10783b */ /* 0x000eac0000004200 */
[----:B------:R-:W-:Y:S01]  /*b830*/  FADD.FTZ R8, R150, R2 ;  /* 0x0000000296087221 */ /* 0x000fe20000010000 */
[----:B------:R-:W-:Y:S01]  /*b840*/  F2FP.PACK_AB R10, R35, R34 ;  /* 0x00000022230a723e */ /* 0x000fe200000000ff */
[----:B------:R-:W-:Y:S03]  /*b850*/  FADD.FTZ R2, R133, R0 ;  /* 0x0000000085027221 */ /* 0x000fe60000010000 */
[----:B----4-:R-:W-:Y:S01]  /*b860*/  F2FP.PACK_AB R9, R30, R32 ;  /* 0x000000201e09723e */ /* 0x010fe200000000ff */
[----:B------:R-:W-:Y:S01]  /*b870*/  FADD.FTZ R0, R151, R8 ;  /* 0x0000000897007221 */ /* 0x000fe20000010000 */
[----:B------:R-:W-:Y:S01]  /*b880*/  F2FP.PACK_AB R8, R33, R31 ;  /* 0x0000001f2108723e */ /* 0x000fe200000000ff */
[----:B------:R-:W-:Y:S01]  /*b890*/  FADD.FTZ R2, R132, R2 ;  /* 0x0000000284027221 */ /* 0x000fe20000010000 */
[----:B------:R-:W-:Y:S01]  /*b8a0*/  F2FP.PACK_AB R11, R29, R28 ;  /* 0x0000001c1d0b723e */ /* 0x000fe200000000ff */
[----:B------:R-:W-:Y:S02]  /*b8b0*/  FADD.FTZ R0, R152, R0 ;  /* 0x0000000098007221 */ /* 0x000fe40000010000 */
[----:B------:R-:W-:Y:S02]  /*b8c0*/  FADD.FTZ R2, R142, R2 ;  /* 0x000000028e027221 */ /* 0x000fe40000010000 */
[----:B------:R-:W-:Y:S02]  /*b8d0*/  FADD.FTZ R0, R136, R0 ;  /* 0x0000000088007221 */ /* 0x000fe40000010000 */
[----:B------:R-:W-:Y:S01]  /*b8e0*/  FADD.FTZ R2, R137, R2 ;  /* 0x0000000289027221 */ /* 0x000fe20000010000 */
[C---:B-1----:R-:W-:Y:S01]  /*b8f0*/  HMMA.16816.F32 R132, R8.reuse, R12, R4 ;  /* 0x0000000c0884723c */ /* 0x042fe20000001804 */
[----:B------:R-:W1:Y:S02]  /*b900*/  LDSM.16.MT88.4 R4, [R168+0x3800] ;  /* 0x00380000a804783b */ /* 0x000e640000004200 */
[----:B------:R-:W-:Y:S02]  /*b910*/  FADD.FTZ R0, R140, R0 ;  /* 0x000000008c007221 */ /* 0x000fe40000010000 */
[----:B------:R-:W-:Y:S02]  /*b920*/  FADD.FTZ R2, R138, R2 ;  /* 0x000000028a027221 */ /* 0x000fe40000010000 */
[----:B------:R-:W-:Y:S01]  /*b930*/  FADD.FTZ R0, R139, R0 ;  /* 0x000000008b007221 */ /* 0x000fe20000010000 */
[C---:B------:R-:W-:Y:S01]  /*b940*/  HMMA.16816.F32 R100, R8.reuse, R14, R100 ;  /* 0x0000000e0864723c */ /* 0x040fe20000001864 */
[----:B------:R-:W3:Y:S03]  /*b950*/  LDSM.16.MT88.4 R12, [R169+0x3800] ;  /* 0x00380000a90c783b */ /* 0x000ee60000004200 */
[----:B------:R-:W-:Y:S01]  /*b960*/  FADD.FTZ R2, R131, R2 ;  /* 0x0000000283027221 */ /* 0x000fe20000010000 */
[-C--:B------:R-:W-:Y:S01]  /*b970*/  MOV R131, R3.reuse ;  /* 0x0000000300837202 */ /* 0x080fe20000000f00 */
[----:B------:R-:W-:Y:S02]  /*b980*/  FADD.FTZ R0, R141, R0 ;  /* 0x000000008d007221 */ /* 0x000fe40000010000 */
[C---:B------:R-:W-:Y:S08]  /*b990*/  HMMA.16816.F32 R104, R8.reuse, R20, R104 ;  /* 0x000000140868723c */ /* 0x040ff00000001868 */
[C---:B------:R-:W-:Y:S01]  /*b9a0*/  HMMA.16816.F32 R108, R8.reuse, R22, R108 ;  /* 0x00000016086c723c */ /* 0x040fe2000000186c */
[----:B------:R-:W-:Y:S07]  /*b9b0*/  LDSM.16.MT88.4 R20, [R170+0x3800] ;  /* 0x00380000aa14783b */ /* 0x000fee0000004200 */
[C---:B--2---:R-:W-:Y:S08]  /*b9c0*/  HMMA.16816.F32 R112, R8.reuse, R16, R112 ;  /* 0x000000100870723c */ /* 0x044ff00000001870 */
[C---:B------:R-:W-:Y:S01]  /*b9d0*/  HMMA.16816.F32 R116, R8.reuse, R18, R116 ;  /* 0x000000120874723c */ /* 0x040fe20000001874 */
[----:B------:R-:W2:Y:S07]  /*b9e0*/  LDSM.16.MT88.4 R16, [R171+0x3800] ;  /* 0x00380000ab10783b */ /* 0x000eae0000004200 */
[C---:B------:R-:W-:Y:S08]  /*b9f0*/  HMMA.16816.F32 R120, R8.reuse, R24, R120 ;  /* 0x000000180878723c */ /* 0x040ff00000001878 */
        /* <DEDUP_REMOVED lines=25> */
[----:B------:R-:W-:Y:S01]  /*bb90*/  IADD3 R0, R180, -0x1, RZ ;  /* 0xffffffffb4007810 */ /* 0x000fe20007ffe0ff */
[C---:B--2---:R-:W-:Y:S04]  /*bba0*/  HMMA.16816.F32 R84, R8.reuse, R16, R84 ;  /* 0x000000100854723c */ /* 0x044fe80000001854 */
[----:B------:R-:W-:Y:S01]  /*bbb0*/  FADD.FTZ R185, R35, R4 ;  /* 0x0000000423b97221 */ /* 0x000fe20000010000 */
[----:B------:R-:W-:Y:S01]  /*bbc0*/  MOV R180, R0 ;  /* 0x0000000000b47202 */ /* 0x000fe20000000f00 */
[----:B------:R-:W-:Y:S02]  /*bbd0*/  FADD.FTZ R186, R29, R2 ;  /* 0x000000021dba7221 */ /* 0x000fe40000010000 */
[C---:B------:R-:W-:Y:S08]  /*bbe0*/  HMMA.16816.F32 R88, R8.reuse, R18, R88 ;  /* 0x000000120858723c */ /* 0x040ff00000001858 */
[C---:B----4-:R-:W-:Y:S08]  /*bbf0*/  HMMA.16816.F32 R92, R8.reuse, R20, R92 ;  /* 0x00000014085c723c */ /* 0x050ff0000000185c */
[----:B------:R-:W-:Y:S01]  /*bc00*/  HMMA.16816.F32 R96, R8, R22, R96 ;  /* 0x000000160860723c */ /* 0x000fe20000001860 */
[----:B------:R-:W-:Y:S07]  /*bc10*/  @!UPT UIADD3 URZ, URZ, URZ, URZ ;  /* 0x0000003f3f3ff290 */ /* 0x000fee000fffe03f */
[----:B------:R-:W-:-:S11]  /*bc20*/  @P0 BRA `(.L_x_4234) ;  /* 0xffffd34000000947 */ /* 0x000fd6000383ffff */
.L_x_4227:
[----:B------:R-:W-:Y:S05]  /*bc30*/  BRA.DIV ~URZ, `(.L_x_4235) ;  /* 0x00006b127f007947 */ /* 0x000fea000b800000 */
[----:B------:R1:W2:Y:S02]  /*bc40*/  SHFL.BFLY PT, R0, R185, 0x2, 0x1f ;  /* 0x0c401f00b9007f89 */ /* 0x0002a400000e0000 */
.L_x_4322:
[----:B--2---:R-:W-:Y:S01]  /*bc50*/  FADD.FTZ R4, R0, R185 ;  /* 0x000000b900047221 */ /* 0x004fe20000010000 */
[----:B------:R-:W-:Y:S05]  /*bc60*/  BRA.DIV ~URZ, `(.L_x_4236) ;  /* 0x00006b327f007947 */ /* 0x000fea000b800000 */
[----:B------:R-:W2:Y:S04]  /*bc70*/  SHFL.BFLY PT, R0, R186, 0x2, 0x1f ;  /* 0x0c401f00ba007f89 */ /* 0x000ea800000e0000 */
[----:B------:R-:W3:Y:S01]  /*bc80*/  SHFL.BFLY PT, R2, R4, 0x1, 0x1f ;  /* 0x0c201f0004027f89 */ /* 0x000ee200000e0000 */
[----:B--2---:R-:W-:-:S02]  /*bc90*/  FADD.FTZ R5, R0, R186 ;  /* 0x000000ba00057221 */ /* 0x004fc40000010000 */
[----:B---3--:R-:W-:-:S03]  /*bca0*/  FADD.FTZ R4, R4, R2 ;  /* 0x0000000204047221 */ /* 0x008fc60000010000 */
[----:B------:R2:W3:Y:S04]  /*bcb0*/  SHFL.BFLY PT, R3, R5, 0x1, 0x1f ;  /* 0x0c201f0005037f89 */ /* 0x0004e800000e0000 */
.L_x_4323:
[----:B------:R-:W-:Y:S01]  /*bcc0*/  FSETP.NE.FTZ.AND P1, PT, R4, RZ, PT ;  /* 0x000000ff0400720b */ /* 0x000fe20003f35000 */
[----:B---3--:R-:W-:Y:S01]  /*bcd0*/  FADD.FTZ R3, R3, R5 ;  /* 0x0000000503037221 */ /* 0x008fe20000010000 */
[----:B------:R-:W-:Y:S02]  /*bce0*/  MOV R2, RZ ;  /* 0x000000ff00027202 */ /* 0x000fe40000000f00 */
[----:B------:R-:W-:Y:S02]  /*bcf0*/  MOV R0, RZ ;  /* 0x000000ff00007202 */ /* 0x000fe40000000f00 */
[----:B------:R-:W-:Y:S02]  /*bd00*/  FSETP.NE.FTZ.AND P0, PT, R3, RZ, PT ;  /* 0x000000ff0300720b */ /* 0x000fe40003f15000 */
[----:B------:R-:W-:Y:S02]  /*bd10*/  MOV R23, 0xff800000 ;  /* 0xff80000000177802 */ /* 0x000fe40000000f00 */
[----:B------:R-:W-:-:S03]  /*bd20*/  MOV R22, 0xff800000 ;  /* 0xff80000000167802 */ /* 0x000fc60000000f00 */
[----:B------:R-:W3:Y:S08]  /*bd30*/  @P1 MUFU.LG2 R6, R4 ;  /* 0x0000000400061308 */ /* 0x000ef00000000c00 */
[----:B------:R4:W5:Y:S01]  /*bd40*/  @P1 MUFU.RCP R2, R4 ;  /* 0x0000000400021308 */ /* 0x0009620000001000 */
[----:B---3--:R-:W-:-:S07]  /*bd50*/  @P1 FMUL.FTZ R6, R6, 0.69314718246459960938 ;  /* 0x3f31721806061820 */ /* 0x008fce0000410000 */
[----:B------:R-:W3:Y:S01]  /*bd60*/  @P0 MUFU.RCP R0, R3 ;  /* 0x0000000300000308 */ /* 0x000ee20000001000 */
[----:B----4-:R-:W-:Y:S01]  /*bd70*/  @P1 MOV R4, 0x3f317218 ;  /* 0x3f31721800041802 */ /* 0x010fe20000000f00 */
[C---:B-----5:R-:W-:Y:S02]  /*bd80*/  FMUL.FTZ R34, R2.reuse, R112 ;  /* 0x0000007002227220 */ /* 0x060fe40000410000 */
[----:B------:R-:W-:Y:S02]  /*bd90*/  FMUL.FTZ R35, R2, R113 ;  /* 0x0000007102237220 */ /* 0x000fe40000410000 */
        /* <DEDUP_REMOVED lines=11> */
[----:B------:R-:W-:Y:S01]  /*be50*/  @P1 FFMA.FTZ R23, R4, R129, R6 ;  /* 0x0000008104171223 */ /* 0x000fe20000010006 */
[----:B------:R-:W-:Y:S01]  /*be60*/  MOV R4, 0x1 ;  /* 0x0000000100047802 */ /* 0x000fe20000000f00 */
        /* <DEDUP_REMOVED lines=36> */
[----:B------:R4:W5:Y:S01]  /*c0b0*/  @P0 MUFU.LG2 R2, R3 ;  /* 0x0000000300020308 */ /* 0x0009620000000c00 */
[C---:B---3--:R-:W-:Y:S02]  /*c0c0*/  FMUL.FTZ R124, R0.reuse, R106 ;  /* 0x0000006a007c7220 */ /* 0x048fe40000410000 */
[C---:B------:R-:W-:Y:S02]  /*c0d0*/  FMUL.FTZ R125, R0.reuse, R107 ;  /* 0x0000006b007d7220 */ /* 0x040fe40000410000 */
[----:B------:R-:W-:-:S02]  /*c0e0*/  FMUL.FTZ R84, R0, R102 ;  /* 0x0000006600547220 */ /* 0x000fc40000410000 */
[C---:B------:R-:W-:Y:S02]  /*c0f0*/  FMUL.FTZ R85, R0.reuse, R103 ;  /* 0x0000006700557220 */ /* 0x040fe40000410000 */
[C---:B------:R-:W-:Y:S02]  /*c100*/  FMUL.FTZ R88, R0.reuse, R114 ;  /* 0x0000007200587220 */ /* 0x040fe40000410000 */
[C---:B------:R-:W-:Y:S02]  /*c110*/  FMUL.FTZ R89, R0.reuse, R115 ;  /* 0x0000007300597220 */ /* 0x040fe40000410000 */
[C---:B------:R-:W-:Y:S02]  /*c120*/  FMUL.FTZ R106, R0.reuse, R122 ;  /* 0x0000007a006a7220 */ /* 0x040fe40000410000 */
[C---:B------:R-:W-:Y:S01]  /*c130*/  FMUL.FTZ R107, R0.reuse, R123 ;  /* 0x0000007b006b7220 */ /* 0x040fe20000410000 */
[----:B----4-:R-:W-:Y:S01]  /*c140*/  @P0 MOV R3, 0x3f317218 ;  /* 0x3f31721800030802 */ /* 0x010fe20000000f00 */
        /* <DEDUP_REMOVED lines=44> */
.L_x_4196:
        /* <DEDUP_REMOVED lines=17> */
.L_x_4238:
[----:B------:R-:W-:Y:S05]  /*c520*/  BSYNC B0 ;  /* 0x0000000000007941 */ /* 0x000fea0003800000 */
.L_x_4237:
[----:B------:R-:W-:Y:S01]  /*c530*/  PRMT R0, R0, 0x9910, RZ ;  /* 0x0000991000007816 */ /* 0x000fe200000000ff */
[----:B------:R-:W-:Y:S01]  /*c540*/  BSSY B1, `(.L_x_4239) ;  /* 0x000032c000017945 */ /* 0x000fe20003800000 */
[----:B------:R-:W-:Y:S02]  /*c550*/  IMAD.MOV.U32 R78, RZ, RZ, R208 ;  /* 0x000000ffff4e7224 */ /* 0x000fe400078e00d0 */
[----:B------:R-:W-:-:S13]  /*c560*/  ISETP.NE.AND P0, PT, R0, RZ, PT ;  /* 0x000000ff0000720c */ /* 0x000fda0003f05270 */
[----:B------:R-:W-:Y:S05]  /*c570*/  @!P0 BRA `(.L_x_4240) ;  /* 0x0000260000008947 */ /* 0x000fea0003800000 */
[----:B------:R-:W3:Y:S04]  /*c580*/  LDL R7, [R1+0x8] ;  /* 0x0000080001077983 */ /* 0x000ee80000100800 */
[----:B--2---:R-:W2:Y:S04]  /*c590*/  LDL R5, [R1] ;  /* 0x0000000001057983 */ /* 0x004ea80000100800 */
        /* <DEDUP_REMOVED lines=30> */
[----:B--2---:R2:W-:Y:S01]  /*c780*/  STS [R5], R2 ;  /* 0x0000000205007388 */ /* 0x0045e20000000800 */
[----:B-1----:R-:W-:-:S02]  /*c790*/  F2FP.PACK_AB R3, R119, R118 ;  /* 0x000000767703723e */ /* 0x002fc400000000ff */
[----:B---3--:R-:W-:-:S03]  /*c7a0*/  F2FP.PACK_AB R0, R105, R104 ;  /* 0x000000686900723e */ /* 0x008fc600000000ff */
[----:B------:R1:W-:Y:S01]  /*c7b0*/  STS [R5+0x400], R3 ;  /* 0x0004000305007388 */ /* 0x0003e20000000800 */
[----:B--2---:R-:W-:-:S03]  /*c7c0*/  F2FP.PACK_AB R2, R107, R106 ;  /* 0x0000006a6b02723e */ /* 0x004fc600000000ff */
        /* <DEDUP_REMOVED lines=84> */
.L_x_4241:
        /* <DEDUP_REMOVED lines=112> */
.L_x_4324:
[----:B------:R-:W-:Y:S05]  /*d410*/  BRA.DIV ~URZ, `(.L_x_4244) ;  /* 0x000054f27f007947 */ /* 0x000fea000b800000 */
[----:B------:R4:W2:Y:S02]  /*d420*/  SHFL.IDX PT, R0, R11, RZ, 0x181f ;  /* 0x00181fff0b007589 */ /* 0x0008a400000e0000 */
.L_x_4325:
        /* <DEDUP_REMOVED lines=19> */
.L_x_4246:
[----:B------:R-:W-:Y:S05]  /*d560*/  BSYNC B0 ;  /* 0x0000000000007941 */ /* 0x000fea0003800000 */
.L_x_4245:
[----:B------:R-:W-:Y:S05]  /*d570*/  BRA.DIV ~URZ, `(.L_x_4247) ;  /* 0x000054027f007947 */ /* 0x000fea000b800000 */
[----:B---3--:R3:W4:Y:S04]  /*d580*/  SHFL.IDX PT, R8, R9, 0x1, 0x181f ;  /* 0x00381f0009087f89 */ /* 0x00872800000e0000 */
[----:B--2---:R3:W2:Y:S02]  /*d590*/  SHFL.IDX PT, R0, R11, 0x1, 0x181f ;  /* 0x00381f000b007f89 */ /* 0x0046a400000e0000 */
.L_x_4326:
        /* <DEDUP_REMOVED lines=19> */
.L_x_4249:
[----:B------:R-:W-:Y:S05]  /*d6d0*/  BSYNC B0 ;  /* 0x0000000000007941 */ /* 0x000fea0003800000 */
.L_x_4248:
[----:B------:R-:W-:Y:S05]  /*d6e0*/  BRA.DIV ~URZ, `(.L_x_4250) ;  /* 0x000053627f007947 */ /* 0x000fea000b800000 */
[----:B----4-:R4:W3:Y:S02]  /*d6f0*/  SHFL.IDX PT, R8, R9, 0x2, 0x181f ;  /* 0x00581f0009087f89 */ /* 0x0108e400000e0000 */
.L_x_4327:
[----:B------:R-:W-:Y:S05]  /*d700*/  BRA.DIV ~URZ, `(.L_x_4251) ;  /* 0x000053b27f007947 */ /* 0x000fea000b800000 */
[----:B--2---:R2:W4:Y:S02]  /*d710*/  SHFL.IDX PT, R0, R11, 0x2, 0x181f ;  /* 0x00581f000b007f89 */ /* 0x00452400000e0000 */
.L_x_4328:
        /* <DEDUP_REMOVED lines=19> */
.L_x_4253:
[----:B------:R-:W-:Y:S05]  /*d850*/  BSYNC B0 ;  /* 0x0000000000007941 */ /* 0x000fea0003800000 */
.L_x_4252:
[----:B------:R-:W-:Y:S05]  /*d860*/  BRA.DIV ~URZ, `(.L_x_4254) ;  /* 0x000052c27f007947 */ /* 0x000fea000b800000 */
[----:B---3--:R3:W2:Y:S04]  /*d870*/  SHFL.IDX PT, R6, R9, 0x3, 0x181f ;  /* 0x00781f0009067f89 */ /* 0x0086a800000e0000 */
[----:B----4-:R3:W4:Y:S02]  /*d880*/  SHFL.IDX PT, R0, R11, 0x3, 0x181f ;  /* 0x00781f000b007f89 */ /* 0x01072400000e0000 */
.L_x_4329:
        /* <DEDUP_REMOVED lines=20> */
.L_x_4242:
        /* <DEDUP_REMOVED lines=32> */
.L_x_4330:
[----:B------:R-:W-:Y:S05]  /*dbd0*/  BRA.DIV ~URZ, `(.L_x_4257) ;  /* 0x000050927f007947 */ /* 0x000fea000b800000 */
[----:B------:R3:W4:Y:S02]  /*dbe0*/  SHFL.IDX PT, R0, R12, RZ, 0x1c1f ;  /* 0x001c1fff0c007589 */ /* 0x00072400000e0000 */
.L_x_4331:
        /* <DEDUP_REMOVED lines=122> */
.L_x_4259:
[----:B------:R-:W-:Y:S05]  /*e390*/  BSYNC B0 ;  /* 0x0000000000007941 */ /* 0x000fea0003800000 */
.L_x_4258:
[----:B------:R-:W-:Y:S05]  /*e3a0*/  BRA.DIV ~URZ, `(.L_x_4260) ;  /* 0x000049327f007947 */ /* 0x000fea000b800000 */
[----:B--2---:R2:W1:Y:S04]  /*e3b0*/  SHFL.IDX PT, R4, R5, 0x1, 0x1c1f ;  /* 0x003c1f0005047f89 */ /* 0x00446800000e0000 */
[----:B----4-:R2:W4:Y:S02]  /*e3c0*/  SHFL.IDX PT, R0, R12, 0x1, 0x1c1f ;  /* 0x003c1f000c007f89 */ /* 0x01052400000e0000 */
.L_x_4332:
        /* <DEDUP_REMOVED lines=123> */
.L_x_4240:
        /* <DEDUP_REMOVED lines=19> */
.L_x_4261:
        /* <DEDUP_REMOVED lines=55> */
.L_x_4263:
[----:B------:R-:W-:Y:S05]  /*f020*/  BSYNC B0 ;  /* 0x0000000000007941 */ /* 0x000fea0003800000 */
.L_x_4262:
        /* <DEDUP_REMOVED lines=34> */
.L_x_4333:
[----:B------:R-:W-:Y:S05]  /*f250*/  BRA.DIV ~URZ, `(.L_x_4265) ;  /* 0x00003bc27f007947 */ /* 0x000fea000b800000 */
[----:B------:R3:W4:Y:S02]  /*f260*/  SHFL.IDX PT, R0, R12, RZ, 0x181f ;  /* 0x00181fff0c007589 */ /* 0x00072400000e0000 */
.L_x_4334:
        /* <DEDUP_REMOVED lines=20> */
.L_x_4267:
[----:B------:R-:W-:Y:S05]  /*f3b0*/  BSYNC B0 ;  /* 0x0000000000007941 */ /* 0x000fea0003800000 */
.L_x_4266:
[----:B------:R-:W-:Y:S05]  /*f3c0*/  BRA.DIV ~URZ, `(.L_x_4268) ;  /* 0x00003ac27f007947 */ /* 0x000fea000b800000 */
[----:B--2---:R2:W1:Y:S04]  /*f3d0*/  SHFL.IDX PT, R8, R9, 0x1, 0x181f ;  /* 0x00381f0009087f89 */ /* 0x00446800000e0000 */
[----:B----4-:R2:W4:Y:S02]  /*f3e0*/  SHFL.IDX PT, R0, R12, 0x1, 0x181f ;  /* 0x00381f000c007f89 */ /* 0x01052400000e0000 */
.L_x_4335:
        /* <DEDUP_REMOVED lines=19> */
.L_x_4270:
[----:B------:R-:W-:Y:S05]  /*f520*/  BSYNC B0 ;  /* 0x0000000000007941 */ /* 0x000fea0003800000 */
.L_x_4269:
[----:B------:R-:W-:Y:S05]  /*f530*/  BRA.DIV ~URZ, `(.L_x_4271) ;  /* 0x00003a227f007947 */ /* 0x000fea000b800000 */
[----:B-1----:R1:W2:Y:S02]  /*f540*/  SHFL.IDX PT, R8, R9, 0x2, 0x181f ;  /* 0x00581f0009087f89 */ /* 0x0022a400000e0000 */
.L_x_4336:
[----:B------:R-:W-:Y:S05]  /*f550*/  BRA.DIV ~URZ, `(.L_x_4272) ;  /* 0x00003a727f007947 */ /* 0x000fea000b800000 */
[----:B----4-:R4:W1:Y:S02]  /*f560*/  SHFL.IDX PT, R0, R12, 0x2, 0x181f ;  /* 0x00581f000c007f89 */ /* 0x01086400000e0000 */
.L_x_4337:
        /* <DEDUP_REMOVED lines=19> */
.L_x_4274:
[----:B------:R-:W-:Y:S05]  /*f6a0*/  BSYNC B0 ;  /* 0x0000000000007941 */ /* 0x000fea0003800000 */
.L_x_4273:
[----:B------:R-:W-:Y:S05]  /*f6b0*/  BRA.DIV ~URZ, `(.L_x_4275) ;  /* 0x000039827f007947 */ /* 0x000fea000b800000 */
[----:B--2---:R2:W3:Y:S04]  /*f6c0*/  SHFL.IDX PT, R8, R9, 0x3, 0x181f ;  /* 0x00781f0009087f89 */ /* 0x0044e800000e0000 */
[----:B-1----:R2:W1:Y:S02]  /*f6d0*/  SHFL.IDX PT, R0, R12, 0x3, 0x181f ;  /* 0x00781f000c007f89 */ /* 0x00246400000e0000 */
.L_x_4338:
        /* <DEDUP_REMOVED lines=18> */
.L_x_4255:
[----:B------:R-:W-:Y:S05]  /*f800*/  BSYNC B1 ;  /* 0x0000000000017941 */ /* 0x000fea0003800000 */
.L_x_4239:
        /* <DEDUP_REMOVED lines=13> */
.L_x_4339:
[----:B------:R-:W-:Y:S05]  /*f8e0*/  BRA.DIV ~URZ, `(.L_x_4278) ;  /* 0x000038927f007947 */ /* 0x000fea000b800000 */
[----:B------:R4:W2:Y:S02]  /*f8f0*/  SHFL.IDX PT, R8, R78, 0x1, 0x1f ;  /* 0x00201f004e087f89 */ /* 0x0008a400000e0000 */
.L_x_4340:
        /* <DEDUP_REMOVED lines=18> */
.L_x_4341:
        /* <DEDUP_REMOVED lines=16> */
.L_x_4342:
[----:B----4-:R-:W-:Y:S01]  /*fb20*/  IMAD R0, R0, c[0x0][0x538], RZ ;  /* 0x00014e0000007a24 */ /* 0x010fe200078e02ff */
[----:B------:R-:W-:Y:S04]  /*fb30*/  BSSY B1, `(.L_x_4281) ;  /* 0x00000c5000017945 */ /* 0x000fe80003800000 */
[----:B--2---:R-:W-:-:S04]  /*fb40*/  IADD3 R8, R0, R8, RZ ;  /* 0x0000000800087210 */ /* 0x004fc80007ffe0ff */
[----:B---3--:R-:W-:-:S13]  /*fb50*/  ISETP.GT.AND P6, PT, R8, R9, PT ;  /* 0x000000090800720c */ /* 0x008fda0003fc4270 */
[----:B------:R-:W-:Y:S05]  /*fb60*/  @P6 BRA `(.L_x_4282) ;  /* 0x0000024000006947 */ /* 0x000fea0003800000 */
.L_x_4286:
        /* <DEDUP_REMOVED lines=16> */
.L_x_4343:
        /* <DEDUP_REMOVED lines=16> */
.L_x_4344:
[----:B--2---:R-:W-:-:S05]  /*fd70*/  IMAD R0, R0, c[0x0][0x538], RZ ;  /* 0x00014e0000007a24 */ /* 0x004fca00078e02ff */
[----:B------:R-:W-:-:S04]  /*fd80*/  IADD3 R8, R0, R8, RZ ;  /* 0x0000000800087210 */ /* 0x000fc80007ffe0ff */
[----:B------:R-:W-:-:S13]  /*fd90*/  ISETP.GT.AND P6, PT, R8, R9, PT ;  /* 0x000000090800720c */ /* 0x000fda0003fc4270 */
[----:B-1----:R-:W-:Y:S05]  /*fda0*/  @!P6 BRA `(.L_x_4286) ;  /* 0xfffffdc00000e947 */ /* 0x002fea000383ffff */
.L_x_4282:
[----:B------:R-:W-:-:S05]  /*fdb0*/  IADD3 R8, -R0, R8, RZ ;  /* 0x0000000800087210 */ /* 0x000fca0007ffe1ff */
[----:B------:R-:W-:-:S05]  /*fdc0*/  IMAD R0, R4, c[0x0][0x538], R8 ;  /* 0x00014e0004007a24 */ /* 0x000fca00078e0208 */
[----:B------:R-:W-:Y:S01]  /*fdd0*/  ISETP.GT.AND P0, PT, R0, R9, PT ;  /* 0x000000090000720c */ /* 0x000fe20003f04270 */
[----:B------:R-:W-:-:S12]  /*fde0*/  BRA.DIV ~URZ, `(.L_x_4287) ;  /* 0x000037f27f007947 */ /* 0x000fd8000b800000 */
[----:B------:R-:W-:-:S04]  /*fdf0*/  VOTE.ANY R5, PT, !P0 ;  /* 0x0000000000057806 */ /* 0x000fc800040e0100 */
.L_x_4345:
[----:B------:R-:W2:Y:S02]  /*fe00*/  POPC R0, R5 ;  /* 0x0000000500007309 */ /* 0x000ea40000000000 */
[----:B--2---:R-:W-:Y:S01]  /*fe10*/  IADD3 R211, R0, R211, RZ ;  /* 0x000000d300d37210 */ /* 0x004fe20007ffe0ff */
[----:B------:R-:W-:Y:S05]  /*fe20*/  BRA.DIV ~URZ, `(.L_x_4288) ;  /* 0x000038027f007947 */ /* 0x000fea000b800000 */
[----:B------:R2:W3:Y:S04]  /*fe30*/  SHFL.IDX PT, R10, R6, R0, 0x1f ;  /* 0x00001f00060a7589 */ /* 0x0004e800000e0000 */
[----:B------:R2:W4:Y:S02]  /*fe40*/  SHFL.IDX PT, R7, R7, R0, 0x1f ;  /* 0x00001f0007077589 */ /* 0x00052400000e0000 */
.L_x_4346:
[----:B------:R-:W-:Y:S01]  /*fe50*/  ISETP.NE.AND P0, PT, R5, RZ, PT ;  /* 0x000000ff0500720c */ /* 0x000fe20003f05270 */
[----:B------:R-:W-:-:S12]  /*fe60*/  BSSY B0, `(.L_x_4289) ;  /* 0x0000005000007945 */ /* 0x000fd80003800000 */
[----:B------:R-:W-:Y:S05]  /*fe70*/  @!P0 BRA `(.L_x_4290) ;  /* 0x0000003000008947 */ /* 0x000fea0003800000 */
[----:B--2---:R-:W-:Y:S01]  /*fe80*/  IADD3 R0, R0, -0x1, RZ ;  /* 0xffffffff00007810 */ /* 0x004fe20007ffe0ff */
[----:B------:R-:W-:Y:S05]  /*fe90*/  BRA.DIV ~URZ, `(.L_x_4291) ;  /* 0x000038627f007947 */ /* 0x000fea000b800000 */
[----:B------:R2:W1:Y:S02]  /*fea0*/  SHFL.IDX PT, R11, R4, R0, 0x1f ;  /* 0x00001f00040b7589 */ /* 0x00046400000e0000 */
.L_x_4290:
[----:B------:R-:W-:Y:S05]  /*feb0*/  BSYNC B0 ;  /* 0x0000000000007941 */ /* 0x000fea0003800000 */
.L_x_4289:
        /* <DEDUP_REMOVED lines=66> */
.L_x_4293:
        /* <DEDUP_REMOVED lines=66> */
.L_x_4294:
[----:B------:R-:W-:Y:S05]  /*10700*/  BSYNC B0 ;  /* 0x0000000000007941 */ /* 0x000fea0003800000 */
.L_x_4292:
[----:B------:R-:W-:-:S04]  /*10710*/  LOP3.LUT R0, RZ, R0, RZ, 0x33, !PT ;  /* 0x00000000ff007212 */ /* 0x000fc800078e33ff */
[----:B------:R-:W-:Y:S01]  /*10720*/  IADD3 R209, R0, R10, RZ ;  /* 0x0000000a00d17210 */ /* 0x000fe20007ffe0ff */
[----:B------:R-:W-:Y:S05]  /*10730*/  BRA `(.L_x_4295) ;  /* 0x0000004000007947 */ /* 0x000fea0003800000 */
.L_x_4283:
[----:B------:R-:W-:Y:S01]  /*10740*/  IMAD.MOV.U32 R208, RZ, RZ, R9 ;  /* 0x000000ffffd07224 */ /* 0x000fe200078e0009 */
[----:B------:R-:W-:Y:S01]  /*10750*/  MOV R210, RZ ;  /* 0x000000ff00d27202 */ /* 0x000fe20000000f00 */
[----:B------:R-:W-:Y:S01]  /*10760*/  IMAD.MOV.U32 R209, RZ, RZ, RZ ;  /* 0x000000ffffd17224 */ /* 0x000fe200078e00ff */
[----:B------:R-:W-:Y:S02]  /*10770*/  MOV R211, c[0x0][0x53c] ;  /* 0x00014f0000d37a02 */ /* 0x000fe40000000f00 */
.L_x_4295:
[----:B------:R-:W-:Y:S05]  /*10780*/  BSYNC B1 ;  /* 0x0000000000017941 */ /* 0x000fea0003800000 */
.L_x_4281:
[----:B------:R-:W-:Y:S01]  /*10790*/  WARPSYNC 0xffffffff ;  /* 0xffffffff00007948 */ /* 0x000fe20003800000 */
[----:B------:R-:W-:Y:S01]  /*107a0*/  BAR.SYNC.DEFER_BLOCKING 0x4, 0x100 ;  /* 0x0104000000007b1d */ /* 0x000fe20000010000 */
[----:B------:R-:W-:-:S13]  /*107b0*/  ISETP.NE.AND P0, PT, R12, RZ, PT ;  /* 0x000000ff0c00720c */ /* 0x000fda0003f05270 */
[----:B------:R2:W-:Y:S04]  /*107c0*/  @!P0 STS.128 [0x18100], R208 ;  /* 0x018100d0ff008388 */ /* 0x0005e80000000c00 */
[----:B------:R-:W-:Y:S06]  /*107d0*/  BAR.ARV 0x5, 0x100 ;  /* 0x0144000000007b1d */ /* 0x000fec0000002000 */
.L_x_4276:
[----:B-1----:R-:W-:-:S13]  /*107e0*/  ISETP.GE.AND P0, PT, R211, c[0x0][0x53c], PT ;  /* 0x00014f00d3007a0c */ /* 0x002fda0003f06270 */
[----:B--23--:R-:W-:Y:S01]  /*107f0*/  @P0 CALL.REL.NOINC `(.L_x_4296) ;  /* 0x0000001000000944 */ /* 0x00cfe20003c00000 */
[----:B------:R-:W-:Y:S05]  /*10800*/  BRA `(.L_x_4297) ;  /* 0xffff122000007947 */ /* 0x000fea000383ffff */
.L_x_4296:
[----:B------:R-:W-:Y:S05]  /*10810*/  EXIT ;  /* 0x000000000000794d */ /* 0x000fea0003800000 */
.L_x_4179:
[----:B------:R-:W-:Y:S01]  /*10820*/  IMAD.MOV.U32 R0, RZ, RZ, R5 ;  /* 0x000000ffff007224 */ /* 0x000fe200078e0005 */
[----:B------:R-:W-:Y:S02]  /*10830*/  MOV R2, 0x1 ;  /* 0x0000000100027802 */ /* 0x000fe40000000f00 */
[----:B------:R-:W-:Y:S02]  /*10840*/  MOV R3, 0x10860 ;  /* 0x0001086000037802 */ /* 0x000fe40000000f00 */
[----:B--2---:R-:W-:Y:S05]  /*10850*/  CALL.REL.NOINC `($__internal_72_$__cuda_sm70_shflsync_up_p) ;  /* 0x00002fd000007944 */ /* 0x004fea0003c00000 */
[----:B------:R-:W-:Y:S01]  /*10860*/  MOV R0, R4 ;  /* 0x0000000400007202 */ /* 0x000fe20000000f00 */
[----:B------:R-:W-:Y:S05]  /*10870*/  BRA `(.L_x_4298) ;  /* 0xfffefbc000007947 */ /* 0x000fea000383ffff */
.L_x_4180:
[----:B------:R-:W-:Y:S01]  /*10880*/  IMAD.MOV.U32 R0, RZ, RZ, R5 ;  /* 0x000000ffff007224 */ /* 0x000fe200078e0005 */
[----:B------:R-:W-:Y:S02]  /*10890*/  MOV R2, 0x2 ;  /* 0x0000000200027802 */ /* 0x000fe40000000f00 */
[----:B------:R-:W-:Y:S02]  /*108a0*/  MOV R3, 0x108c0 ;  /* 0x000108c000037802 */ /* 0x000fe40000000f00 */
[----:B--2---:R-:W-:Y:S05]  /*108b0*/  CALL.REL.NOINC `($__internal_72_$__cuda_sm70_shflsync_up_p) ;  /* 0x00002f7000007944 */ /* 0x004fea0003c00000 */
[----:B------:R-:W-:Y:S01]  /*108c0*/  SEL R0, R4, RZ, P4 ;  /* 0x000000ff04007207 */ /* 0x000fe20002000000 */
[----:B------:R-:W-:Y:S01]  /*108d0*/  IMAD.MOV.U32 R2, RZ, RZ, 0x4 ;  /* 0x00000004ff027424 */ /* 0x000fe200078e00ff */
[----:B------:R-:W-:-:S03]  /*108e0*/  MOV R3, 0x10910 ;  /* 0x0001091000037802 */ /* 0x000fc60000000f00 */
[----:B------:R-:W-:Y:S02]  /*108f0*/  IMAD.IADD R0, R5, 0x1, R0 ;  /* 0x0000000105007824 */ /* 0x000fe400078e0200 */
[----:B------:R-:W-:Y:S05]  /*10900*/  CALL.REL.NOINC `($__internal_72_$__cuda_sm70_shflsync_up_p) ;  /* 0x00002f2000007944 */ /* 0x000fea0003c00000 */
        /* <DEDUP_REMOVED lines=12> */
[----:B------:R-:W-:Y:S02]  /*109d0*/  MOV R184, 0x1f ;  /* 0x0000001f00b87802 */ /* 0x000fe40000000f00 */
[----:B------:R-:W-:Y:S01]  /*109e0*/  MOV R3, 0x10a20 ;  /* 0x00010a2000037802 */ /* 0x000fe20000000f00 */
[----:B------:R-:W-:-:S04]  /*109f0*/  IMAD.IADD R4, R0, 0x1, R4 ;  /* 0x0000000100047824 */ /* 0x000fc800078e0204 */
[----:B------:R-:W-:Y:S02]  /*10a00*/  IMAD.MOV.U32 R183, RZ, RZ, R4 ;  /* 0x000000ffffb77224 */ /* 0x000fe400078e0004 */
[----:B------:R-:W-:Y:S05]  /*10a10*/  CALL.REL.NOINC `($__internal_71_$__cuda_sm70_shflsync_idx_p) ;  /* 0x00002db000007944 */ /* 0x000fea0003c00000 */
[----:B------:R-:W-:Y:S01]  /*10a20*/  MOV R0, R183 ;  /* 0x000000b700007202 */ /* 0x000fe20000000f00 */
[----:B------:R-:W-:Y:S05]  /*10a30*/  BRA `(.L_x_4299) ;  /* 0xfffefb0000007947 */ /* 0x000fea000383ffff */
.L_x_4182:
[----:B------:R-:W-:Y:S02]  /*10a40*/  SEL R0, RZ, 0x1, P0 ;  /* 0x00000001ff007807 */ /* 0x000fe40000000000 */
[----:B------:R-:W-:Y:S02]  /*10a50*/  MOV R2, 0x10a70 ;  /* 0x00010a7000027802 */ /* 0x000fe40000000f00 */
[----:B--2---:R-:W-:Y:S05]  /*10a60*/  CALL.REL.NOINC `($__internal_73_$__cuda_sm70_votesync_ballot) ;  /* 0x00002e3000007944 */ /* 0x004fea0003c00000 */
[----:B------:R-:W-:Y:S01]  /*10a70*/  MOV R6, R0 ;  /* 0x0000000000067202 */ /* 0x000fe20000000f00 */
[----:B------:R-:W-:Y:S05]  /*10a80*/  BRA `(.L_x_4300) ;  /* 0xfffefb4000007947 */ /* 0x000fea000383ffff */
.L_x_4183:
[----:B------:R-:W-:Y:S01]  /*10a90*/  IMAD.MOV.U32 R183, RZ, RZ, R9 ;  /* 0x000000ffffb77224 */ /* 0x000fe200078e0009 */
[----:B------:R-:W-:Y:S01]  /*10aa0*/  MOV R2, R0 ;  /* 0x0000000000027202 */ /* 0x000fe20000000f00 */
[----:B------:R-:W-:Y:S01]  /*10ab0*/  IMAD.MOV.U32 R184, RZ, RZ, 0x1f ;  /* 0x0000001fffb87424 */ /* 0x000fe200078e00ff */
[----:B------:R-:W-:Y:S02]  /*10ac0*/  MOV R3, 0x10ae0 ;  /* 0x00010ae000037802 */ /* 0x000fe40000000f00 */
[----:B------:R-:W-:Y:S05]  /*10ad0*/  CALL.REL.NOINC `($__internal_71_$__cuda_sm70_shflsync_idx_p) ;  /* 0x00002cf000007944 */ /* 0x000fea0003c00000 */
[----:B------:R-:W-:Y:S01]  /*10ae0*/  IMAD.MOV.U32 R209, RZ, RZ, R183 ;  /* 0x000000ffffd17224 */ /* 0x000fe200078e00b7 */
[----:B------:R-:W-:Y:S01]  /*10af0*/  MOV R183, R8 ;  /* 0x0000000800b77202 */ /* 0x000fe20000000f00 */
[----:B------:R-:W-:Y:S01]  /*10b00*/  IMAD.MOV.U32 R5, RZ, RZ, RZ ;  /* 0x000000ffff057224 */ /* 0x000fe200078e00ff */
[----:B------:R-:W-:Y:S01]  /*10b10*/  MOV R2, R0 ;  /* 0x0000000000027202 */ /* 0x000fe20000000f00 */
[----:B------:R-:W-:Y:S01]  /*10b20*/  IMAD.MOV.U32 R184, RZ, RZ, 0x1f ;  /* 0x0000001fffb87424 */ /* 0x000fe200078e00ff */
[----:B------:R-:W-:-:S02]  /*10b30*/  MOV R3, 0x10b50 ;  /* 0x00010b5000037802 */ /* 0x000fc40000000f00 */
[----:B------:R-:W-:Y:S05]  /*10b40*/  CALL.REL.NOINC `($__internal_71_$__cuda_sm70_shflsync_idx_p) ;  /* 0x00002c8000007944 */ /* 0x000fea0003c00000 */
[----:B------:R-:W-:Y:S01]  /*10b50*/  MOV R9, R183 ;  /* 0x000000b700097202 */ /* 0x000fe20000000f00 */
[----:B------:R-:W-:Y:S05]  /*10b60*/  BRA `(.L_x_4301) ;  /* 0xfffefac000007947 */ /* 0x000fea000383ffff */
.L_x_4186:
[----:B------:R-:W-:Y:S01]  /*10b70*/  IMAD.MOV.U32 R183, RZ, RZ, R4 ;  /* 0x000000ffffb77224 */ /* 0x000fe200078e0004 */
[----:B------:R-:W-:Y:S01]  /*10b80*/  MOV R2, R0 ;  /* 0x0000000000027202 */ /* 0x000fe20000000f00 */
[----:B------:R-:W-:Y:S01]  /*10b90*/  IMAD.MOV.U32 R184, RZ, RZ, 0x1f ;  /* 0x0000001fffb87424 */ /* 0x000fe200078e00ff */
[----:B------:R-:W-:-:S02]  /*10ba0*/  MOV R3, 0x10bc0 ;  /* 0x00010bc000037802 */ /* 0x000fc40000000f00 */
[----:B--23--:R-:W-:Y:S05]  /*10bb0*/  CALL.REL.NOINC `($__internal_71_$__cuda_sm70_shflsync_idx_p) ;  /* 0x00002c1000007944 */ /* 0x00cfea0003c00000 */
[----:B------:R-:W-:Y:S01]  /*10bc0*/  MOV R5, R183 ;  /* 0x000000b700057202 */ /* 0x000fe20000000f00 */
[----:B------:R-:W-:Y:S05]  /*10bd0*/  BRA `(.L_x_4185) ;  /* 0xfffefab000007947 */ /* 0x000fea000383ffff */
.L_x_4197:
[----:B------:R-:W-:Y:S01]  /*10be0*/  IMAD.MOV.U32 R183, RZ, RZ, R9 ;  /* 0x000000ffffb77224 */ /* 0x000fe200078e0009 */
[----:B------:R-:W-:Y:S01]  /*10bf0*/  MOV R2, RZ ;  /* 0x000000ff00027202 */ /* 0x000fe20000000f00 */
[----:B------:R-:W-:Y:S01]  /*10c00*/  IMAD.MOV.U32 R184, RZ, RZ, 0x181f ;  /* 0x0000181fffb87424 */ /* 0x000fe200078e00ff */
[----:B------:R-:W-:-:S02]  /*10c10*/  MOV R3, 0x10c30 ;  /* 0x00010c3000037802 */ /* 0x000fc40000000f00 */
[----:B-----5:R-:W-:Y:S05]  /*10c20*/  CALL.REL.NOINC `($__internal_71_$__cuda_sm70_shflsync_idx_p) ;  /* 0x00002ba000007944 */ /* 0x020fea0003c00000 */
[----:B------:R-:W-:Y:S01]  /*10c30*/  MOV R8, R183 ;  /* 0x000000b700087202 */ /* 0x000fe20000000f00 */
[----:B------:R-:W-:Y:S05]  /*10c40*/  BRA `(.L_x_4302) ;  /* 0xffff1a9000007947 */ /* 0x000fea000383ffff */
.L_x_4198:
[----:B------:R-:W-:Y:S01]  /*10c50*/  IMAD.MOV.U32 R183, RZ, RZ, R12 ;  /* 0x000000ffffb77224 */ /* 0x000fe200078e000c */
[----:B------:R-:W-:Y:S01]  /*10c60*/  MOV R2, RZ ;  /* 0x000000ff00027202 */ /* 0x000fe20000000f00 */
[----:B------:R-:W-:Y:S01]  /*10c70*/  IMAD.MOV.U32 R184, RZ, RZ, 0x181f ;  /* 0x0000181fffb87424 */ /* 0x000fe200078e00ff */
[----:B------:R-:W-:-:S02]  /*10c80*/  MOV R3, 0x10ca0 ;  /* 0x00010ca000037802 */ /* 0x000fc40000000f00 */
[----:B-12--5:R-:W-:Y:S05]  /*10c90*/  CALL.REL.NOINC `($__internal_71_$__cuda_sm70_shflsync_idx_p) ;  /* 0x00002b3000007944 */ /* 0x026fea0003c00000 */
[----:B------:R-:W-:Y:S01]  /*10ca0*/  MOV R0, R183 ;  /* 0x000000b700007202 */ /* 0x000fe20000000f00 */
[----:B------:R-:W-:Y:S05]  /*10cb0*/  BRA `(.L_x_4303) ;  /* 0xffff1a4000007947 */ /* 0x000fea000383ffff */
.L_x_4201:
[----:B------:R-:W-:Y:S01]  /*10cc0*/  IMAD.MOV.U32 R183, RZ, RZ, R9 ;  /* 0x000000ffffb77224 */ /* 0x000fe200078e0009 */
[----:B--2---:R-:W-:Y:S01]  /*10cd0*/  MOV R2, 0x1 ;  /* 0x0000000100027802 */ /* 0x004fe20000000f00 */
[----:B------:R-:W-:Y:S01]  /*10ce0*/  IMAD.MOV.U32 R184, RZ, RZ, 0x181f ;  /* 0x0000181fffb87424 */ /* 0x000fe200078e00ff */
[----:B------:R-:W-:-:S02]  /*10cf0*/  MOV R3, 0x10d10 ;  /* 0x00010d1000037802 */ /* 0x000fc40000000f00 */
[----:B-1-345:R-:W-:Y:S05]  /*10d00*/  CALL.REL.NOINC `($__internal_71_$__cuda_sm70_shflsync_idx_p) ;  /* 0x00002ac000007944 */ /* 0x03afea0003c00000 */
[----:B------:R-:W-:Y:S01]  /*10d10*/  IMAD.MOV.U32 R8, RZ, RZ, R183 ;  /* 0x000000ffff087224 */ /* 0x000fe200078e00b7 */
[----:B------:R-:W-:Y:S01]  /*10d20*/  MOV R2, 0x1 ;  /* 0x0000000100027802 */ /* 0x000fe20000000f00 */
[----:B------:R-:W-:Y:S01]  /*10d30*/  IMAD.MOV.U32 R183, RZ, RZ, R12 ;  /* 0x000000ffffb77224 */ /* 0x000fe200078e000c */
[----:B------:R-:W-:-:S02]  /*10d40*/  MOV R184, 0x181f ;  /* 0x0000181f00b87802 */ /* 0x000fc40000000f00 */
[----:B------:R-:W-:Y:S02]  /*10d50*/  MOV R3, 0x10d70 ;  /* 0x00010d7000037802 */ /* 0x000fe40000000f00 */
[----:B------:R-:W-:Y:S05]  /*10d60*/  CALL.REL.NOINC `($__internal_71_$__cuda_sm70_shflsync_idx_p) ;  /* 0x00002a6000007944 */ /* 0x000fea0003c00000 */
[----:B------:R-:W-:Y:S01]  /*10d70*/  MOV R0, R183 ;  /* 0x000000b700007202 */ /* 0x000fe20000000f00 */
[----:B------:R-:W-:Y:S05]  /*10d80*/  BRA `(.L_x_4304) ;  /* 0xffff1af000007947 */ /* 0x000fea000383ffff */
.L_x_4204:
[----:B------:R-:W-:Y:S01]  /*10d90*/  IMAD.MOV.U32 R183, RZ, RZ, R9 ;  /* 0x000000ffffb77224 */ /* 0x000fe200078e0009 */
[----:B-1----:R-:W-:Y:S01]  /*10da0*/  MOV R2, 0x2 ;  /* 0x0000000200027802 */ /* 0x002fe20000000f00 */
[----:B------:R-:W-:Y:S01]  /*10db0*/  IMAD.MOV.U32 R184, RZ, RZ, 0x181f ;  /* 0x0000181fffb87424 */ /* 0x000fe200078e00ff */
[----:B------:R-:W-:Y:S02]  /*10dc0*/  MOV R3, 0x10de0 ;  /* 0x00010de000037802 */ /* 0x000fe40000000f00 */
[----:B--2345:R-:W-:Y:S05]  /*10dd0*/  CALL.REL.NOINC `($__internal_71_$__cuda_sm70_shflsync_idx_p) ;  /* 0x000029f000007944 */ /* 0x03cfea0003c00000 */
[----:B------:R-:W-:Y:S01]  /*10de0*/  MOV R8, R183 ;  /* 0x000000b700087202 */ /* 0x000fe20000000f00 */
[----:B------:R-:W-:Y:S05]  /*10df0*/  BRA `(.L_x_4305) ;  /* 0xffff1be000007947 */ /* 0x000fea000383ffff */
.L_x_4205:
[----:B------:R-:W-:Y:S01]  /*10e00*/  IMAD.MOV.U32 R183, RZ, RZ, R12 ;  /* 0x000000ffffb77224 */ /* 0x000fe200078e000c */
[----:B------:R-:W-:Y:S01]  /*10e10*/  MOV R2, 0x2 ;  /* 0x0000000200027802 */ /* 0x000fe20000000f00 */
[----:B------:R-:W-:Y:S01]  /*10e20*/  IMAD.MOV.U32 R184, RZ, RZ, 0x181f ;  /* 0x0000181fffb87424 */ /* 0x000fe200078e00ff */
[----:B------:R-:W-:Y:S02]  /*10e30*/  MOV R3, 0x10e50 ;  /* 0x00010e5000037802 */ /* 0x000fe40000000f00 */
[----:B-12345:R-:W-:Y:S05]  /*10e40*/  CALL.REL.NOINC `($__internal_71_$__cuda_sm70_shflsync_idx_p) ;  /* 0x0000298000007944 */ /* 0x03efea0003c00000 */
[----:B------:R-:W-:Y:S01]  /*10e50*/  MOV R0, R183 ;  /* 0x000000b700007202 */ /* 0x000fe20000000f00 */
[----:B------:R-:W-:Y:S05]  /*10e60*/  BRA `(.L_x_4306) ;  /* 0xffff1b9000007947 */ /* 0x000fea000383ffff */
.L_x_4208:
[----:B------:R-:W-:Y:S01]  /*10e70*/  IMAD.MOV.U32 R183, RZ, RZ, R9 ;  /* 0x000000ffffb77224 */ /* 0x000fe200078e0009 */
[----:B-1----:R-:W-:Y:S01]  /*10e80*/  MOV R2, 0x3 ;  /* 0x0000000300027802 */ /* 0x002fe20000000f00 */
[----:B------:R-:W-:Y:S01]  /*10e90*/  IMAD.MOV.U32 R184, RZ, RZ, 0x181f ;  /* 0x0000181fffb87424 */ /* 0x000fe200078e00ff */
[----:B------:R-:W-:-:S02]  /*10ea0*/  MOV R3, 0x10ec0 ;  /* 0x00010ec000037802 */ /* 0x000fc40000000f00 */
[----:B--2345:R-:W-:Y:S05]  /*10eb0*/  CALL.REL.NOINC `($__internal_71_$__cuda_sm70_shflsync_idx_p) ;  /* 0x0000291000007944 */ /* 0x03cfea0003c00000 */
        /* <DEDUP_REMOVED lines=8> */
.L_x_4211:
[----:B------:R-:W-:Y:S01]  /*10f40*/  IMAD.MOV.U32 R183, RZ, RZ, R5 ;  /* 0x000000ffffb77224 */ /* 0x000fe200078e0005 */
[----:B------:R-:W-:Y:S01]  /*10f50*/  MOV R2, RZ ;  /* 0x000000ff00027202 */ /* 0x000fe20000000f00 */
[----:B------:R-:W-:Y:S01]  /*10f60*/  IMAD.MOV.U32 R184, RZ, RZ, 0x181f ;  /* 0x0000181fffb87424 */ /* 0x000fe200078e00ff */
[----:B------:R-:W-:Y:S02]  /*10f70*/  MOV R3, 0x10f90 ;  /* 0x00010f9000037802 */ /* 0x000fe40000000f00 */
[----:B------:R-:W-:Y:S05]  /*10f80*/  CALL.REL.NOINC `($__internal_71_$__cuda_sm70_shflsync_idx_p) ;  /* 0x0000284000007944 */ /* 0x000fea0003c00000 */
[----:B------:R-:W-:Y:S01]  /*10f90*/  MOV R4, R183 ;  /* 0x000000b700047202 */ /* 0x000fe20000000f00 */
[----:B------:R-:W-:Y:S05]  /*10fa0*/  BRA `(.L_x_4308) ;  /* 0xffff316000007947 */ /* 0x000fea000383ffff */
.L_x_4212:
[----:B------:R-:W-:Y:S01]  /*10fb0*/  IMAD.MOV.U32 R183, RZ, RZ, R12 ;  /* 0x000000ffffb77224 */ /* 0x000fe200078e000c */
[----:B------:R-:W-:Y:S01]  /*10fc0*/  MOV R2, RZ ;  /* 0x000000ff00027202 */ /* 0x000fe20000000f00 */
[----:B------:R-:W-:Y:S01]  /*10fd0*/  IMAD.MOV.U32 R184, RZ, RZ, 0x181f ;  /* 0x0000181fffb87424 */ /* 0x000fe200078e00ff */
[----:B------:R-:W-:Y:S02]  /*10fe0*/  MOV R3, 0x11000 ;  /* 0x0001100000037802 */ /* 0x000fe40000000f00 */
[----:B-12---:R-:W-:Y:S05]  /*10ff0*/  CALL.REL.NOINC `($__internal_71_$__cuda_sm70_shflsync_idx_p) ;  /* 0x000027d000007944 */ /* 0x006fea0003c00000 */
        /* <DEDUP_REMOVED lines=22> */
[----:B-1----:R-:W-:Y:S05]  /*11160*/  CALL.REL.NOINC `($__internal_71_$__cuda_sm70_shflsync_idx_p) ;  /* 0x0000266000007944 */ /* 0x002fea0003c00000 */
        /* <DEDUP_REMOVED lines=8> */
.L_x_4213:
[----:B------:R-:W-:Y:S01]  /*111f0*/  IMAD.MOV.U32 R183, RZ, RZ, R4 ;  /* 0x000000ffffb77224 */ /* 0x000fe200078e0004 */
[----:B------:R-:W-:Y:S01]  /*11200*/  MOV R2, RZ ;  /* 0x000000ff00027202 */ /* 0x000fe20000000f00 */
[----:B------:R-:W-:Y:S01]  /*11210*/  IMAD.MOV.U32 R184, RZ, RZ, 0x1c1f ;  /* 0x00001c1fffb87424 */ /* 0x000fe200078e00ff */
[----:B------:R-:W-:Y:S02]  /*11220*/  MOV R3, 0x11240 ;  /* 0x0001124000037802 */ /* 0x000fe40000000f00 */
[----:B------:R-:W-:Y:S05]  /*11230*/  CALL.REL.NOINC `($__internal_71_$__cuda_sm70_shflsync_idx_p) ;  /* 0x0000259000007944 */ /* 0x000fea0003c00000 */
[----:B------:R-:W-:Y:S01]  /*11240*/  MOV R0, R183 ;  /* 0x000000b700007202 */ /* 0x000fe20000000f00 */
[----:B------:R-:W-:Y:S05]  /*11250*/  BRA `(.L_x_4310) ;  /* 0xffff322000007947 */ /* 0x000fea000383ffff */
.L_x_4214:
[----:B------:R-:W-:Y:S01]  /*11260*/  IMAD.MOV.U32 R183, RZ, RZ, R4 ;  /* 0x000000ffffb77224 */ /* 0x000fe200078e0004 */
[----:B------:R-:W-:Y:S01]  /*11270*/  MOV R2, 0x1 ;  /* 0x0000000100027802 */ /* 0x000fe20000000f00 */
[----:B------:R-:W-:Y:S01]  /*11280*/  IMAD.MOV.U32 R184, RZ, RZ, 0x1c1f ;  /* 0x00001c1fffb87424 */ /* 0x000fe200078e00ff */
[----:B------:R-:W-:Y:S02]  /*11290*/  MOV R3, 0x112b0 ;  /* 0x000112b000037802 */ /* 0x000fe40000000f00 */
[----:B-1----:R-:W-:Y:S05]  /*112a0*/  CALL.REL.NOINC `($__internal_71_$__cuda_sm70_shflsync_idx_p) ;  /* 0x0000252000007944 */ /* 0x002fea0003c00000 */
[----:B------:R-:W-:Y:S01]  /*112b0*/  IMAD.IADD R0, R5, 0x1, R183 ;  /* 0x0000000105007824 */ /* 0x000fe200078e02b7 */
[----:B------:R-:W-:Y:S02]  /*112c0*/  FMNMX.FTZ R129, R9, R10, !PT ;  /* 0x0000000a09817209 */ /* 0x000fe40007810000 */
[----:B------:R-:W-:-:S02]  /*112d0*/  MOV R2, 0x116f0 ;  /* 0x000116f000027802 */ /* 0x000fc40000000f00 */
        /* <DEDUP_REMOVED lines=10> */
[----:B------:R-:W-:Y:S02]  /*11380*/  FSEL R11, R39, -INF , P2 ;  /* 0xff800000270b7808 */ /* 0x000fe40001000000 */
[----:B------:R-:W-:-:S02]  /*11390*/  FMNMX.FTZ R129, R14, R129, !PT ;  /* 0x000000810e817209 */ /* 0x000fc40007810000 */
[----:B------:R-:W-:Y:S02]  /*113a0*/  ISETP.GT.AND P2, PT, R0, 0x10, PT ;  /* 0x000000100000780c */ /* 0x000fe40003f44270 */
[----:B------:R-:W-:Y:S02]  /*113b0*/  FMNMX.FTZ R4, R8, R3, !PT ;  /* 0x0000000308047209 */ /* 0x000fe40007810000 */
[----:B------:R-:W-:Y:S02]  /*113c0*/  FMNMX.FTZ R129, R20, R129, !PT ;  /* 0x0000008114817209 */ /* 0x000fe40007810000 */
[----:B------:R-:W-:Y:S02]  /*113d0*/  ISETP.GT.AND P0, PT, R0, 0x11, PT ;  /* 0x000000110000780c */ /* 0x000fe40003f04270 */
[----:B------:R-:W-:Y:S02]  /*113e0*/  FSEL R15, R34, -INF , P2 ;  /* 0xff800000220f7808 */ /* 0x000fe40001000000 */
[----:B------:R-:W-:-:S02]  /*113f0*/  FMNMX.FTZ R4, R11, R4, !PT ;  /* 0x000000040b047209 */ /* 0x000fc40007810000 */
[----:B------:R-:W-:Y:S02]  /*11400*/  FMNMX.FTZ R129, R21, R129, !PT ;  /* 0x0000008115817209 */ /* 0x000fe40007810000 */
[----:B------:R-:W-:Y:S02]  /*11410*/  FSEL R22, R35, -INF , P0 ;  /* 0xff80000023167808 */ /* 0x000fe40000000000 */
[C---:B------:R-:W-:Y:S02]  /*11420*/  ISETP.GT.AND P2, PT, R0.reuse, 0x18, PT ;  /* 0x000000180000780c */ /* 0x040fe40003f44270 */
[----:B------:R-:W-:Y:S02]  /*11430*/  FMNMX.FTZ R4, R15, R4, !PT ;  /* 0x000000040f047209 */ /* 0x000fe40007810000 */
[----:B------:R-:W-:Y:S02]  /*11440*/  FMNMX.FTZ R129, R23, R129, !PT ;  /* 0x0000008117817209 */ /* 0x000fe40007810000 */
[----:B------:R-:W-:-:S02]  /*11450*/  ISETP.GT.AND P0, PT, R0, 0x19, PT ;  /* 0x000000190000780c */ /* 0x000fc40003f04270 */
[----:B------:R-:W-:Y:S02]  /*11460*/  FSEL R53, R54, -INF , P2 ;  /* 0xff80000036357808 */ /* 0x000fe40001000000 */
[----:B------:R-:W-:Y:S02]  /*11470*/  FMNMX.FTZ R4, R22, R4, !PT ;  /* 0x0000000416047209 */ /* 0x000fe40007810000 */
[----:B------:R-:W-:Y:S02]  /*11480*/  FMNMX.FTZ R129, R24, R129, !PT ;  /* 0x0000008118817209 */ /* 0x000fe40007810000 */
[----:B------:R-:W-:Y:S02]  /*11490*/  FSEL R52, R55, -INF , P0 ;  /* 0xff80000037347808 */ /* 0x000fe40000000000 */
[----:B------:R-:W-:Y:S02]  /*114a0*/  ISETP.GT.AND P2, PT, R0, 0x20, PT ;  /* 0x000000200000780c */ /* 0x000fe40003f44270 */
[----:B------:R-:W-:-:S02]  /*114b0*/  FMNMX.FTZ R4, R53, R4, !PT ;  /* 0x0000000435047209 */ /* 0x000fc40007810000 */
[----:B------:R-:W-:Y:S02]  /*114c0*/  FMNMX.FTZ R129, R75, R129, !PT ;  /* 0x000000814b817209 */ /* 0x000fe40007810000 */
[----:B------:R-:W-:Y:S02]  /*114d0*/  ISETP.GT.AND P0, PT, R0, 0x21, PT ;  /* 0x000000210000780c */ /* 0x000fe40003f04270 */
[----:B------:R-:W-:Y:S02]  /*114e0*/  FSEL R70, R30, -INF , P2 ;  /* 0xff8000001e467808 */ /* 0x000fe40001000000 */
[----:B------:R-:W-:Y:S02]  /*114f0*/  FMNMX.FTZ R4, R52, R4, !PT ;  /* 0x0000000434047209 */ /* 0x000fe40007810000 */
[----:B------:R-:W-:Y:S02]  /*11500*/  FMNMX.FTZ R129, R74, R129, !PT ;  /* 0x000000814a817209 */ /* 0x000fe40007810000 */
[----:B------:R-:W-:-:S02]  /*11510*/  FSEL R68, R31, -INF , P0 ;  /* 0xff8000001f447808 */ /* 0x000fc40000000000 */
        /* <DEDUP_REMOVED lines=26> */
[----:B------:R-:W-:-:S03]  /*116c0*/  IMAD.MOV.U32 R128, RZ, RZ, R129 ;  /* 0x000000ffff807224 */ /* 0x000fc600078e0081 */
[----:B------:R-:W-:Y:S02]  /*116d0*/  FMNMX.FTZ R4, R130, R4, !PT ;  /* 0x0000000482047209 */ /* 0x000fe40007810000 */
[----:B------:R-:W-:Y:S05]  /*116e0*/  CALL.REL.NOINC `($__internal_70_$__cuda_sm70_shflsync_bfly_p) ;  /* 0x0000208000007944 */ /* 0x000fea0003c00000 */
[----:B------:R-:W-:Y:S01]  /*116f0*/  FMNMX.FTZ R129, R129, R0, !PT ;  /* 0x0000000081817209 */ /* 0x000fe20007810000 */
[----:B------:R-:W-:Y:S01]  /*11700*/  IMAD.MOV.U32 R0, RZ, RZ, 0x1 ;  /* 0x00000001ff007424 */ /* 0x000fe200078e00ff */
[----:B------:R-:W-:-:S03]  /*11710*/  MOV R2, 0x11740 ;  /* 0x0001174000027802 */ /* 0x000fc60000000f00 */
[----:B------:R-:W-:Y:S02]  /*11720*/  IMAD.MOV.U32 R128, RZ, RZ, R129 ;  /* 0x000000ffff807224 */ /* 0x000fe400078e0081 */
[----:B------:R-:W-:Y:S05]  /*11730*/  CALL.REL.NOINC `($__internal_70_$__cuda_sm70_shflsync_bfly_p) ;  /* 0x0000203000007944 */ /* 0x000fea0003c00000 */
[----:B------:R-:W-:Y:S01]  /*11740*/  FMNMX.FTZ R129, R129, R0, !PT ;  /* 0x0000000081817209 */ /* 0x000fe20007810000 */
[----:B------:R-:W-:Y:S01]  /*11750*/  IMAD.MOV.U32 R128, RZ, RZ, R4 ;  /* 0x000000ffff807224 */ /* 0x000fe200078e0004 */
[----:B------:R-:W-:Y:S01]  /*11760*/  MOV R2, 0x11790 ;  /* 0x0001179000027802 */ /* 0x000fe20000000f00 */
[----:B------:R-:W-:Y:S02]  /*11770*/  IMAD.MOV.U32 R0, RZ, RZ, 0x2 ;  /* 0x00000002ff007424 */ /* 0x000fe400078e00ff */
[----:B------:R-:W-:Y:S05]  /*11780*/  CALL.REL.NOINC `($__internal_70_$__cuda_sm70_shflsync_bfly_p) ;  /* 0x00001fe000007944 */ /* 0x000fea0003c00000 */
[----:B------:R-:W-:Y:S01]  /*11790*/  FMNMX.FTZ R4, R4, R0, !PT ;  /* 0x0000000004047209 */ /* 0x000fe20007810000 */
[----:B------:R-:W-:Y:S01]  /*117a0*/  IMAD.MOV.U32 R0, RZ, RZ, 0x1 ;  /* 0x00000001ff007424 */ /* 0x000fe200078e00ff */
[----:B------:R-:W-:-:S03]  /*117b0*/  MOV R2, 0x117e0 ;  /* 0x000117e000027802 */ /* 0x000fc60000000f00 */
[----:B------:R-:W-:Y:S02]  /*117c0*/  IMAD.MOV.U32 R128, RZ, RZ, R4 ;  /* 0x000000ffff807224 */ /* 0x000fe400078e0004 */
[----:B------:R-:W-:Y:S05]  /*117d0*/  CALL.REL.NOINC `($__internal_70_$__cuda_sm70_shflsync_bfly_p) ;  /* 0x00001f9000007944 */ /* 0x000fea0003c00000 */
[----:B------:R-:W-:Y:S01]  /*117e0*/  MOV R5, R0 ;  /* 0x0000000000057202 */ /* 0x000fe20000000f00 */
[----:B------:R-:W-:Y:S05]  /*117f0*/  BRA `(.L_x_4311) ;  /* 0xffff333000007947 */ /* 0x000fea000383ffff */
.L_x_4218:
[----:B------:R-:W-:Y:S01]  /*11800*/  MOV R2, RZ ;  /* 0x000000ff00027202 */ /* 0x000fe20000000f00 */
[----:B------:R-:W-:Y:S01]  /*11810*/  IMAD.MOV.U32 R183, RZ, RZ, R5 ;  /* 0x000000ffffb77224 */ /* 0x000fe200078e0005 */
[----:B------:R-:W-:Y:S01]  /*11820*/  MOV R3, 0x11850 ;  /* 0x0001185000037802 */ /* 0x000fe20000000f00 */
[----:B------:R-:W-:Y:S02]  /*11830*/  IMAD.MOV.U32 R184, RZ, RZ, 0x181f ;  /* 0x0000181fffb87424 */ /* 0x000fe400078e00ff */
[----:B-1234-:R-:W-:Y:S05]  /*11840*/  CALL.REL.NOINC `($__internal_71_$__cuda_sm70_shflsync_idx_p) ;  /* 0x00001f8000007944 */ /* 0x01efea0003c00000 */
[----:B------:R-:W-:Y:S01]  /*11850*/  MOV R4, R183 ;  /* 0x000000b700047202 */ /* 0x000fe20000000f00 */
[----:B------:R-:W-:-:S05]  /*11860*/  BRA `(.L_x_4312) ;  /* 0xffff46c000007947 */ /* 0x000fca000383ffff */
.L_x_4219:
[----:B------:R-:W-:Y:S01]  /*11870*/  MOV R2, RZ ;  /* 0x000000ff00027202 */ /* 0x000fe20000000f00 */
[----:B------:R-:W-:Y:S01]  /*11880*/  IMAD.MOV.U32 R183, RZ, RZ, R12 ;  /* 0x000000ffffb77224 */ /* 0x000fe200078e000c */
[----:B------:R-:W-:Y:S01]  /*11890*/  MOV R3, 0x118c0 ;  /* 0x000118c000037802 */ /* 0x000fe20000000f00 */
[----:B------:R-:W-:Y:S02]  /*118a0*/  IMAD.MOV.U32 R184, RZ, RZ, 0x181f ;  /* 0x0000181fffb87424 */ /* 0x000fe400078e00ff */
[----:B-1234-:R-:W-:Y:S05]  /*118b0*/  CALL.REL.NOINC `($__internal_71_$__cuda_sm70_shflsync_idx_p) ;  /* 0x00001f1000007944 */ /* 0x01efea0003c00000 */
        /* <DEDUP_REMOVED lines=22> */
[----:B------:R-:W-:Y:S05]  /*11a20*/  CALL.REL.NOINC `($__internal_71_$__cuda_sm70_shflsync_idx_p) ;  /* 0x00001da000007944 */ /* 0x000fea0003c00000 */
[----:B------:R-:W-:Y:S01]  /*11a30*/  MOV R2, 0x1 ;  /* 0x0000000100027802 */ /* 0x000fe20000000f00 */
[----:B------:R-:W-:Y:S01]  /*11a40*/  IMAD.MOV.U32 R4, RZ, RZ, R183 ;  /* 0x000000ffff047224 */ /* 0x000fe200078e00b7 */
[----:B------:R-:W-:Y:S01]  /*11a50*/  MOV R184, 0x181f ;  /* 0x0000181f00b87802 */ /* 0x000fe20000000f00 */
[----:B------:R-:W-:Y:S01]  /*11a60*/  IMAD.MOV.U32 R183, RZ, RZ, R12 ;  /* 0x000000ffffb77224 */ /* 0x000fe200078e000c */
[----:B------:R-:W-:Y:S02]  /*11a70*/  MOV R3, 0x11a90 ;  /* 0x00011a9000037802 */ /* 0x000fe40000000f00 */
[----:B------:R-:W-:Y:S05]  /*11a80*/  CALL.REL.NOINC `($__internal_71_$__cuda_sm70_shflsync_idx_p) ;  /* 0x00001d4000007944 */ /* 0x000fea0003c00000 */
[----:B------:R-:W-:Y:S01]  /*11a90*/  MOV R0, R183 ;  /* 0x000000b700007202 */ /* 0x000fe20000000f00 */
[----:B------:R-:W-:-:S05]  /*11aa0*/  BRA `(.L_x_4313) ;  /* 0xffff45d000007947 */ /* 0x000fca000383ffff */
.L_x_4222:
[----:B------:R-:W-:Y:S01]  /*11ab0*/  MOV R2, RZ ;  /* 0x000000ff00027202 */ /* 0x000fe20000000f00 */
[----:B------:R-:W-:Y:S01]  /*11ac0*/  IMAD.MOV.U32 R183, RZ, RZ, R129 ;  /* 0x000000ffffb77224 */ /* 0x000fe200078e0081 */
[----:B------:R-:W-:Y:S01]  /*11ad0*/  MOV R3, 0x11b00 ;  /* 0x00011b0000037802 */ /* 0x000fe20000000f00 */
[----:B------:R-:W-:Y:S02]  /*11ae0*/  IMAD.MOV.U32 R184, RZ, RZ, 0x181f ;  /* 0x0000181fffb87424 */ /* 0x000fe400078e00ff */
[----:B------:R-:W-:Y:S05]  /*11af0*/  CALL.REL.NOINC `($__internal_71_$__cuda_sm70_shflsync_idx_p) ;  /* 0x00001cd000007944 */ /* 0x000fea0003c00000 */
[----:B------:R-:W-:Y:S01]  /*11b00*/  MOV R128, R183 ;  /* 0x000000b700807202 */ /* 0x000fe20000000f00 */
[----:B------:R-:W-:-:S05]  /*11b10*/  BRA `(.L_x_4314) ;  /* 0xffff52b000007947 */ /* 0x000fca000383ffff */
.L_x_4223:
[----:B------:R-:W-:Y:S01]  /*11b20*/  MOV R2, RZ ;  /* 0x000000ff00027202 */ /* 0x000fe20000000f00 */
[----:B------:R-:W-:Y:S01]  /*11b30*/  IMAD.MOV.U32 R183, RZ, RZ, R138 ;  /* 0x000000ffffb77224 */ /* 0x000fe200078e008a */
[----:B------:R-:W-:Y:S01]  /*11b40*/  MOV R3, 0x11b70 ;  /* 0x00011b7000037802 */ /* 0x000fe20000000f00 */
[----:B------:R-:W-:Y:S02]  /*11b50*/  IMAD.MOV.U32 R184, RZ, RZ, 0x181f ;  /* 0x0000181fffb87424 */ /* 0x000fe400078e00ff */
[----:B-12---:R-:W-:Y:S05]  /*11b60*/  CALL.REL.NOINC `($__internal_71_$__cuda_sm70_shflsync_idx_p) ;  /* 0x00001c6000007944 */ /* 0x006fea0003c00000 */
        /* <DEDUP_REMOVED lines=31> */
.L_x_4224:
[----:B-1----:R-:W-:Y:S01]  /*11d60*/  MOV R2, RZ ;  /* 0x000000ff00027202 */ /* 0x002fe20000000f00 */
[----:B------:R-:W-:Y:S01]  /*11d70*/  IMAD.MOV.U32 R183, RZ, RZ, R128 ;  /* 0x000000ffffb77224 */ /* 0x000fe200078e0080 */
[----:B------:R-:W-:Y:S01]  /*11d80*/  MOV R3, 0x11db0 ;  /* 0x00011db000037802 */ /* 0x000fe20000000f00 */
[----:B------:R-:W-:Y:S02]  /*11d90*/  IMAD.MOV.U32 R184, RZ, RZ, 0x1c1f ;  /* 0x00001c1fffb87424 */ /* 0x000fe400078e00ff */
[----:B------:R-:W-:Y:S05]  /*11da0*/  CALL.REL.NOINC `($__internal_71_$__cuda_sm70_shflsync_idx_p) ;  /* 0x00001a2000007944 */ /* 0x000fea0003c00000 */
[----:B------:R-:W-:Y:S01]  /*11db0*/  MOV R0, R183 ;  /* 0x000000b700007202 */ /* 0x000fe20000000f00 */
[----:B------:R-:W-:-:S05]  /*11dc0*/  BRA `(.L_x_4316) ;  /* 0xffff535000007947 */ /* 0x000fca000383ffff */
.L_x_4225:
[----:B------:R-:W-:Y:S01]  /*11dd0*/  MOV R2, 0x1 ;  /* 0x0000000100027802 */ /* 0x000fe20000000f00 */
[----:B------:R-:W-:Y:S01]  /*11de0*/  IMAD.MOV.U32 R183, RZ, RZ, R128 ;  /* 0x000000ffffb77224 */ /* 0x000fe200078e0080 */
[----:B------:R-:W-:Y:S01]  /*11df0*/  MOV R3, 0x11e20 ;  /* 0x00011e2000037802 */ /* 0x000fe20000000f00 */
[----:B------:R-:W-:Y:S02]  /*11e00*/  IMAD.MOV.U32 R184, RZ, RZ, 0x1c1f ;  /* 0x00001c1fffb87424 */ /* 0x000fe400078e00ff */
[----:B--2---:R-:W-:Y:S05]  /*11e10*/  CALL.REL.NOINC `($__internal_71_$__cuda_sm70_shflsync_idx_p) ;  /* 0x000019b000007944 */ /* 0x004fea0003c00000 */
[----:B------:R-:W-:Y:S01]  /*11e20*/  FMNMX.FTZ R0, R141, R130, !PT ;  /* 0x000000828d007209 */ /* 0x000fe20007810000 */
[----:B------:R-:W-:Y:S03]  /*11e30*/  IMAD.IADD R129, R129, 0x1, R183 ;  /* 0x0000000181817824 */ /* 0x000fe600078e02b7 */
        /* <DEDUP_REMOVED lines=10> */
[----:B------:R-:W-:Y:S02]  /*11ee0*/  FSEL R20, R11, -INF , P0 ;  /* 0xff8000000b147808 */ /* 0x000fe40000000000 */
[----:B------:R-:W-:Y:S02]  /*11ef0*/  ISETP.GT.AND P6, PT, R129, 0x10, PT ;  /* 0x000000108100780c */ /* 0x000fe40003fc4270 */
        /* <DEDUP_REMOVED lines=35> */
[----:B------:R-:W-:Y:S02]  /*12130*/  FMNMX.FTZ R0, R137, R0, !PT ;  /* 0x0000000089007209 */ /* 0x000fe40007810000 */
[----:B------:R-:W-:Y:S02]  /*12140*/  FSEL R8, R30, -INF , P6 ;  /* 0xff8000001e087808 */ /* 0x000fe40003000000 */
[----:B------:R-:W-:Y:S02]  /*12150*/  FMNMX.FTZ R4, R9, R2, !PT ;  /* 0x0000000209047209 */ /* 0x000fe40007810000 */
[----:B------:R-:W-:Y:S02]  /*12160*/  ISETP.GT.AND P2, PT, R129, 0x38, PT ;  /* 0x000000388100780c */ /* 0x000fe40003f44270 */
[----:B------:R-:W-:Y:S01]  /*12170*/  FMNMX.FTZ R128, R136, R0, !PT ;  /* 0x0000000088807209 */ /* 0x000fe20007810000 */
[----:B------:R-:W-:Y:S01]  /*12180*/  IMAD.MOV.U32 R0, RZ, RZ, 0x2 ;  /* 0x00000002ff007424 */ /* 0x000fe200078e00ff */
        /* <DEDUP_REMOVED lines=12> */
[----:B------:R-:W-:Y:S05]  /*12250*/  CALL.REL.NOINC `($__internal_70_$__cuda_sm70_shflsync_bfly_p) ;  /* 0x0000151000007944 */ /* 0x000fea0003c00000 */
[----:B------:R-:W-:Y:S01]  /*12260*/  FMNMX.FTZ R128, R128, R0, !PT ;  /* 0x0000000080807209 */ /* 0x000fe20007810000 */
[----:B------:R-:W-:Y:S01]  /*12270*/  IMAD.MOV.U32 R0, RZ, RZ, 0x1 ;  /* 0x00000001ff007424 */ /* 0x000fe200078e00ff */
[----:B------:R-:W-:Y:S02]  /*12280*/  MOV R2, 0x122a0 ;  /* 0x000122a000027802 */ /* 0x000fe40000000f00 */
        /* <DEDUP_REMOVED lines=8> */
[----:B------:R-:W-:Y:S03]  /*12310*/  MOV R2, 0x12340 ;  /* 0x0001234000027802 */ /* 0x000fe60000000f00 */
[----:B------:R-:W-:Y:S02]  /*12320*/  IMAD.MOV.U32 R128, RZ, RZ, R4 ;  /* 0x000000ffff807224 */ /* 0x000fe400078e0004 */
[----:B------:R-:W-:Y:S05]  /*12330*/  CALL.REL.NOINC `($__internal_70_$__cuda_sm70_shflsync_bfly_p) ;  /* 0x0000143000007944 */ /* 0x000fea0003c00000 */
[----:B------:R-:W-:-:S05]  /*12340*/  BRA `(.L_x_4317) ;  /* 0xffff548000007947 */ /* 0x000fca000383ffff */
.L_x_4228:
[----:B------:R-:W-:Y:S01]  /*12350*/  MOV R2, RZ ;  /* 0x000000ff00027202 */ /* 0x000fe20000000f00 */
[----:B------:R-:W-:Y:S01]  /*12360*/  IMAD.MOV.U32 R183, RZ, RZ, R7 ;  /* 0x000000ffffb77224 */ /* 0x000fe200078e0007 */
[----:B------:R-:W-:Y:S01]  /*12370*/  MOV R3, 0x123a0 ;  /* 0x000123a000037802 */ /* 0x000fe20000000f00 */
[----:B------:R-:W-:Y:S02]  /*12380*/  IMAD.MOV.U32 R184, RZ, RZ, 0x181f ;  /* 0x0000181fffb87424 */ /* 0x000fe400078e00ff */
[----:B-1234-:R-:W-:Y:S05]  /*12390*/  CALL.REL.NOINC `($__internal_71_$__cuda_sm70_shflsync_idx_p) ;  /* 0x0000143000007944 */ /* 0x01efea0003c00000 */
[----:B------:R-:W-:Y:S01]  /*123a0*/  MOV R2, R183 ;  /* 0x000000b700027202 */ /* 0x000fe20000000f00 */
[----:B------:R-:W-:-:S05]  /*123b0*/  BRA `(.L_x_4318) ;  /* 0xffff6e8000007947 */ /* 0x000fca000383ffff */
.L_x_4231:
[----:B------:R-:W-:Y:S01]  /*123c0*/  MOV R2, RZ ;  /* 0x000000ff00027202 */ /* 0x000fe20000000f00 */
[----:B------:R-:W-:Y:S01]  /*123d0*/  IMAD.MOV.U32 R183, RZ, RZ, R129 ;  /* 0x000000ffffb77224 */ /* 0x000fe200078e0081 */
[----:B------:R-:W-:Y:S01]  /*123e0*/  MOV R3, 0x12410 ;  /* 0x0001241000037802 */ /* 0x000fe20000000f00 */
[----:B------:R-:W-:Y:S02]  /*123f0*/  IMAD.MOV.U32 R184, RZ, RZ, 0x181f ;  /* 0x0000181fffb87424 */ /* 0x000fe400078e00ff */
[----:B------:R-:W-:Y:S05]  /*12400*/  CALL.REL.NOINC `($__internal_71_$__cuda_sm70_shflsync_idx_p) ;  /* 0x000013c000007944 */ /* 0x000fea0003c00000 */
[----:B------:R-:W-:Y:S01]  /*12410*/  MOV R128, R183 ;  /* 0x000000b700807202 */ /* 0x000fe20000000f00 */
[----:B------:R-:W-:-:S05]  /*12420*/  BRA `(.L_x_4319) ;  /* 0xffff7c3000007947 */ /* 0x000fca000383ffff */
.L_x_4232:
[----:B------:R-:W-:Y:S01]  /*12430*/  MOV R2, RZ ;  /* 0x000000ff00027202 */ /* 0x000fe20000000f00 */
[----:B------:R-:W-:Y:S01]  /*12440*/  IMAD.MOV.U32 R183, RZ, RZ, R138 ;  /* 0x000000ffffb77224 */ /* 0x000fe200078e008a */
[----:B------:R-:W-:Y:S01]  /*12450*/  MOV R3, 0x12480 ;  /* 0x0001248000037802 */ /* 0x000fe20000000f00 */
[----:B------:R-:W-:Y:S02]  /*12460*/  IMAD.MOV.U32 R184, RZ, RZ, 0x181f ;  /* 0x0000181fffb87424 */ /* 0x000fe400078e00ff */
[----:B-12---:R-:W-:Y:S05]  /*12470*/  CALL.REL.NOINC `($__internal_71_$__cuda_sm70_shflsync_idx_p) ;  /* 0x0000135000007944 */ /* 0x006fea0003c00000 */
        /* <DEDUP_REMOVED lines=19> */
[----:B--2---:R-:W-:Y:S05]  /*125b0*/  CALL.REL.NOINC `($__internal_71_$__cuda_sm70_shflsync_idx_p) ;  /* 0x0000121000007944 */ /* 0x004fea0003c00000 */
        /* <DEDUP_REMOVED lines=8> */
.L_x_4233:
[----:B------:R-:W-:Y:S02]  /*12640*/  MOV R0, 0x2 ;  /* 0x0000000200007802 */ /* 0x000fe40000000f00 */
[----:B------:R-:W-:Y:S02]  /*12650*/  MOV R2, 0x12670 ;  /* 0x0001267000027802 */ /* 0x000fe40000000f00 */
[----:B-1----:R-:W-:Y:S05]  /*12660*/  CALL.REL.NOINC `($__internal_70_$__cuda_sm70_shflsync_bfly_p) ;  /* 0x0000110000007944 */ /* 0x002fea0003c00000 */
        /* <DEDUP_REMOVED lines=11> */
[----:B------:R-:W-:Y:S02]  /*12720*/  MOV R2, 0x12740 ;  /* 0x0001274000027802 */ /* 0x000fe40000000f00 */
[----:B------:R-:W-:Y:S05]  /*12730*/  CALL.REL.NOINC `($__internal_70_$__cuda_sm70_shflsync_bfly_p) ;  /* 0x0000103000007944 */ /* 0x000fea0003c00000 */
[----:B------:R-:W-:-:S05]  /*12740*/  BRA `(.L_x_4321) ;  /* 0xffff7dc000007947 */ /* 0x000fca000383ffff */
.L_x_4235:
[----:B------:R-:W-:Y:S01]  /*12750*/  IMAD.MOV.U32 R128, RZ, RZ, R185 ;  /* 0x000000ffff807224 */ /* 0x000fe200078e00b9 */
[----:B------:R-:W-:-:S02]  /*12760*/  MOV R0, 0x2 ;  /* 0x0000000200007802 */ /* 0x000fc40000000f00 */
[----:B------:R-:W-:Y:S02]  /*12770*/  MOV R2, 0x12790 ;  /* 0x0001279000027802 */ /* 0x000fe40000000f00 */
[----:B------:R-:W-:Y:S05]  /*12780*/  CALL.REL.NOINC `($__internal_70_$__cuda_sm70_shflsync_bfly_p) ;  /* 0x00000fe000007944 */ /* 0x000fea0003c00000 */
[----:B------:R-:W-:Y:S05]  /*12790*/  BRA `(.L_x_4322) ;  /* 0xffff94b000007947 */ /* 0x000fea000383ffff */
.L_x_4236:
[----:B------:R-:W-:Y:S01]  /*127a0*/  IMAD.MOV.U32 R128, RZ, RZ, R4 ;  /* 0x000000ffff807224 */ /* 0x000fe200078e0004 */
[----:B------:R-:W-:Y:S02]  /*127b0*/  MOV R0, 0x1 ;  /* 0x0000000100007802 */ /* 0x000fe40000000f00 */
[----:B------:R-:W-:Y:S02]  /*127c0*/  MOV R2, 0x127e0 ;  /* 0x000127e000027802 */ /* 0x000fe40000000f00 */
[----:B-1----:R-:W-:Y:S05]  /*127d0*/  CALL.REL.NOINC `($__internal_70_$__cuda_sm70_shflsync_bfly_p) ;  /* 0x00000f9000007944 */ /* 0x002fea0003c00000 */
[----:B------:R-:W-:Y:S01]  /*127e0*/  FADD.FTZ R4, R4, R0 ;  /* 0x0000000004047221 */ /* 0x000fe20000010000 */
[----:B------:R-:W-:Y:S02]  /*127f0*/  MOV R128, R186 ;  /* 0x000000ba00807202 */ /* 0x000fe40000000f00 */
[----:B------:R-:W-:Y:S02]  /*12800*/  MOV R0, 0x2 ;  /* 0x0000000200007802 */ /* 0x000fe40000000f00 */
[----:B------:R-:W-:Y:S02]  /*12810*/  MOV R2, 0x12830 ;  /* 0x0001283000027802 */ /* 0x000fe40000000f00 */
[----:B------:R-:W-:Y:S05]  /*12820*/  CALL.REL.NOINC `($__internal_70_$__cuda_sm70_shflsync_bfly_p) ;  /* 0x00000f4000007944 */ /* 0x000fea0003c00000 */
[----:B------:R-:W-:Y:S01]  /*12830*/  FADD.FTZ R5, R186, R0 ;  /* 0x00000000ba057221 */ /* 0x000fe20000010000 */
[----:B------:R-:W-:Y:S02]  /*12840*/  MOV R0, 0x1 ;  /* 0x0000000100007802 */ /* 0x000fe40000000f00 */
[----:B------:R-:W-:-:S02]  /*12850*/  MOV R2, 0x12880 ;  /* 0x0001288000027802 */ /* 0x000fc40000000f00 */
[----:B------:R-:W-:Y:S02]  /*12860*/  MOV R128, R5 ;  /* 0x0000000500807202 */ /* 0x000fe40000000f00 */
[----:B------:R-:W-:Y:S05]  /*12870*/  CALL.REL.NOINC `($__internal_70_$__cuda_sm70_shflsync_bfly_p) ;  /* 0x00000ef000007944 */ /* 0x000fea0003c00000 */
[----:B------:R-:W-:Y:S01]  /*12880*/  MOV R3, R0 ;  /* 0x0000000000037202 */ /* 0x000fe20000000f00 */
[----:B------:R-:W-:Y:S05]  /*12890*/  BRA `(.L_x_4323) ;  /* 0xffff942000007947 */ /* 0x000fea000383ffff */
.L_x_4243:
[----:B--234-:R-:W-:Y:S01]  /*128a0*/  IMAD.MOV.U32 R183, RZ, RZ, R9 ;  /* 0x000000ffffb77224 */ /* 0x01cfe200078e0009 */
[----:B------:R-:W-:Y:S01]  /*128b0*/  MOV R2, RZ ;  /* 0x000000ff00027202 */ /* 0x000fe20000000f00 */
[----:B------:R-:W-:Y:S01]  /*128c0*/  IMAD.MOV.U32 R184, RZ, RZ, 0x181f ;  /* 0x0000181fffb87424 */ /* 0x000fe200078e00ff */
[----:B------:R-:W-:Y:S02]  /*128d0*/  MOV R3, 0x128f0 ;  /* 0x000128f000037802 */ /* 0x000fe40000000f00 */
[----:B-1----:R-:W-:Y:S05]  /*128e0*/  CALL.REL.NOINC `($__internal_71_$__cuda_sm70_shflsync_idx_p) ;  /* 0x00000ee000007944 */ /* 0x002fea0003c00000 */
[----:B------:R-:W-:Y:S01]  /*128f0*/  MOV R8, R183 ;  /* 0x000000b700087202 */ /* 0x000fe20000000f00 */
[----:B------:R-:W-:Y:S05]  /*12900*/  BRA `(.L_x_4324) ;  /* 0xffffab0000007947 */ /* 0x000fea000383ffff */
.L_x_4244:
[----:B------:R-:W-:Y:S01]  /*12910*/  IMAD.MOV.U32 R183, RZ, RZ, R11 ;  /* 0x000000ffffb77224 */ /* 0x000fe200078e000b */
[----:B------:R-:W-:Y:S01]  /*12920*/  MOV R2, RZ ;  /* 0x000000ff00027202 */ /* 0x000fe20000000f00 */
[----:B------:R-:W-:Y:S01]  /*12930*/  IMAD.MOV.U32 R184, RZ, RZ, 0x181f ;  /* 0x0000181fffb87424 */ /* 0x000fe200078e00ff */
[----:B------:R-:W-:Y:S02]  /*12940*/  MOV R3, 0x12960 ;  /* 0x0001296000037802 */ /* 0x000fe40000000f00 */
[----:B-123--:R-:W-:Y:S05]  /*12950*/  CALL.REL.NOINC `($__internal_71_$__cuda_sm70_shflsync_idx_p) ;  /* 0x00000e7000007944 */ /* 0x00efea0003c00000 */
[----:B------:R-:W-:Y:S01]  /*12960*/  MOV R0, R183 ;  /* 0x000000b700007202 */ /* 0x000fe20000000f00 */
[----:B------:R-:W-:Y:S05]  /*12970*/  BRA `(.L_x_4325) ;  /* 0xffffaab000007947 */ /* 0x000fea000383ffff */
.L_x_4247:
[----:B------:R-:W-:Y:S01]  /*12980*/  IMAD.MOV.U32 R183, RZ, RZ, R9 ;  /* 0x000000ffffb77224 */ /* 0x000fe200078e0009 */
[----:B--2---:R-:W-:Y:S01]  /*12990*/  MOV R2, 0x1 ;  /* 0x0000000100027802 */ /* 0x004fe20000000f00 */
[----:B------:R-:W-:Y:S01]  /*129a0*/  IMAD.MOV.U32 R184, RZ, RZ, 0x181f ;  /* 0x0000181fffb87424 */ /* 0x000fe200078e00ff */
[----:B------:R-:W-:-:S02]  /*129b0*/  MOV R3, 0x129d0 ;  /* 0x000129d000037802 */ /* 0x000fc40000000f00 */
[----:B-1-34-:R-:W-:Y:S05]  /*129c0*/  CALL.REL.NOINC `($__internal_71_$__cuda_sm70_shflsync_idx_p) ;  /* 0x00000e0000007944 */ /* 0x01afea0003c00000 */
        /* <DEDUP_REMOVED lines=8> */
.L_x_4250:
[----:B------:R-:W-:Y:S01]  /*12a50*/  IMAD.MOV.U32 R183, RZ, RZ, R9 ;  /* 0x000000ffffb77224 */ /* 0x000fe200078e0009 */
[----:B--2---:R-:W-:Y:S01]  /*12a60*/  MOV R2, 0x2 ;  /* 0x0000000200027802 */ /* 0x004fe20000000f00 */
[----:B------:R-:W-:Y:S01]  /*12a70*/  IMAD.MOV.U32 R184, RZ, RZ, 0x181f ;  /* 0x0000181fffb87424 */ /* 0x000fe200078e00ff */
[----:B------:R-:W-:Y:S02]  /*12a80*/  MOV R3, 0x12aa0 ;  /* 0x00012aa000037802 */ /* 0x000fe40000000f00 */
[----:B-1-34-:R-:W-:Y:S05]  /*12a90*/  CALL.REL.NOINC `($__internal_71_$__cuda_sm70_shflsync_idx_p) ;  /* 0x00000d3000007944 */ /* 0x01afea0003c00000 */
[----:B------:R-:W-:Y:S01]  /*12aa0*/  MOV R8, R183 ;  /* 0x000000b700087202 */ /* 0x000fe20000000f00 */
[----:B------:R-:W-:Y:S05]  /*12ab0*/  BRA `(.L_x_4327) ;  /* 0xffffac4000007947 */ /* 0x000fea000383ffff */
.L_x_4251:
[----:B------:R-:W-:Y:S01]  /*12ac0*/  IMAD.MOV.U32 R183, RZ, RZ, R11 ;  /* 0x000000ffffb77224 */ /* 0x000fe200078e000b */
[----:B--2---:R-:W-:Y:S01]  /*12ad0*/  MOV R2, 0x2 ;  /* 0x0000000200027802 */ /* 0x004fe20000000f00 */
[----:B------:R-:W-:Y:S01]  /*12ae0*/  IMAD.MOV.U32 R184, RZ, RZ, 0x181f ;  /* 0x0000181fffb87424 */ /* 0x000fe200078e00ff */
[----:B------:R-:W-:Y:S02]  /*12af0*/  MOV R3, 0x12b10 ;  /* 0x00012b1000037802 */ /* 0x000fe40000000f00 */
[----:B-1-34-:R-:W-:Y:S05]  /*12b00*/  CALL.REL.NOINC `($__internal_71_$__cuda_sm70_shflsync_idx_p) ;  /* 0x00000cc000007944 */ /* 0x01afea0003c00000 */
[----:B------:R-:W-:Y:S01]  /*12b10*/  MOV R0, R183 ;  /* 0x000000b700007202 */ /* 0x000fe20000000f00 */
[----:B------:R-:W-:Y:S05]  /*12b20*/  BRA `(.L_x_4328) ;  /* 0xffffabf000007947 */ /* 0x000fea000383ffff */
.L_x_4254:
[----:B------:R-:W-:Y:S01]  /*12b30*/  IMAD.MOV.U32 R183, RZ, RZ, R9 ;  /* 0x000000ffffb77224 */ /* 0x000fe200078e0009 */
[----:B---3--:R-:W-:Y:S01]  /*12b40*/  MOV R2, 0x3 ;  /* 0x0000000300027802 */ /* 0x008fe20000000f00 */
        /* <DEDUP_REMOVED lines=11> */
.L_x_4256:
[----:B------:R-:W-:Y:S01]  /*12c00*/  IMAD.MOV.U32 R183, RZ, RZ, R5 ;  /* 0x000000ffffb77224 */ /* 0x000fe200078e0005 */
[----:B------:R-:W-:Y:S01]  /*12c10*/  MOV R2, RZ ;  /* 0x000000ff00027202 */ /* 0x000fe20000000f00 */
[----:B------:R-:W-:Y:S01]  /*12c20*/  IMAD.MOV.U32 R184, RZ, RZ, 0x1c1f ;  /* 0x00001c1fffb87424 */ /* 0x000fe200078e00ff */
[----:B------:R-:W-:Y:S02]  /*12c30*/  MOV R3, 0x12c50 ;  /* 0x00012c5000037802 */ /* 0x000fe40000000f00 */
[----:B------:R-:W-:Y:S05]  /*12c40*/  CALL.REL.NOINC `($__internal_71_$__cuda_sm70_shflsync_idx_p) ;  /* 0x00000b8000007944 */ /* 0x000fea0003c00000 */
[----:B------:R-:W-:Y:S01]  /*12c50*/  MOV R4, R183 ;  /* 0x000000b700047202 */ /* 0x000fe20000000f00 */
[----:B------:R-:W-:Y:S05]  /*12c60*/  BRA `(.L_x_4330) ;  /* 0xffffaf6000007947 */ /* 0x000fea000383ffff */
.L_x_4257:
[----:B------:R-:W-:Y:S01]  /*12c70*/  IMAD.MOV.U32 R183, RZ, RZ, R12 ;  /* 0x000000ffffb77224 */ /* 0x000fe200078e000c */
[----:B------:R-:W-:Y:S01]  /*12c80*/  MOV R2, RZ ;  /* 0x000000ff00027202 */ /* 0x000fe20000000f00 */
[----:B------:R-:W-:Y:S01]  /*12c90*/  IMAD.MOV.U32 R184, RZ, RZ, 0x1c1f ;  /* 0x00001c1fffb87424 */ /* 0x000fe200078e00ff */
[----:B------:R-:W-:Y:S02]  /*12ca0*/  MOV R3, 0x12cc0 ;  /* 0x00012cc000037802 */ /* 0x000fe40000000f00 */
[----:B-12---:R-:W-:Y:S05]  /*12cb0*/  CALL.REL.NOINC `($__internal_71_$__cuda_sm70_shflsync_idx_p) ;  /* 0x00000b1000007944 */ /* 0x006fea0003c00000 */
[----:B------:R-:W-:Y:S01]  /*12cc0*/  MOV R0, R183 ;  /* 0x000000b700007202 */ /* 0x000fe20000000f00 */
[----:B------:R-:W-:Y:S05]  /*12cd0*/  BRA `(.L_x_4331) ;  /* 0xffffaf1000007947 */ /* 0x000fea000383ffff */
.L_x_4260:
[----:B------:R-:W-:Y:S01]  /*12ce0*/  IMAD.MOV.U32 R183, RZ, RZ, R5 ;  /* 0x000000ffffb77224 */ /* 0x000fe200078e0005 */
[----:B----4-:R-:W-:Y:S01]  /*12cf0*/  MOV R2, 0x1 ;  /* 0x0000000100027802 */ /* 0x010fe20000000f00 */
[----:B------:R-:W-:Y:S01]  /*12d00*/  IMAD.MOV.U32 R184, RZ, RZ, 0x1c1f ;  /* 0x00001c1fffb87424 */ /* 0x000fe200078e00ff */
[----:B------:R-:W-:-:S02]  /*12d10*/  MOV R3, 0x12d30 ;  /* 0x00012d3000037802 */ /* 0x000fc40000000f00 */
[----:B-123--:R-:W-:Y:S05]  /*12d20*/  CALL.REL.NOINC `($__internal_71_$__cuda_sm70_shflsync_idx_p) ;  /* 0x00000aa000007944 */ /* 0x00efea0003c00000 */
        /* <DEDUP_REMOVED lines=8> */
.L_x_4264:
[----:B------:R-:W-:Y:S01]  /*12db0*/  IMAD.MOV.U32 R183, RZ, RZ, R9 ;  /* 0x000000ffffb77224 */ /* 0x000fe200078e0009 */
[----:B------:R-:W-:Y:S01]  /*12dc0*/  MOV R2, RZ ;  /* 0x000000ff00027202 */ /* 0x000fe20000000f00 */
[----:B------:R-:W-:Y:S01]  /*12dd0*/  IMAD.MOV.U32 R184, RZ, RZ, 0x181f ;  /* 0x0000181fffb87424 */ /* 0x000fe200078e00ff */
[----:B------:R-:W-:Y:S02]  /*12de0*/  MOV R3, 0x12e00 ;  /* 0x00012e0000037802 */ /* 0x000fe40000000f00 */
[----:B------:R-:W-:Y:S05]  /*12df0*/  CALL.REL.NOINC `($__internal_71_$__cuda_sm70_shflsync_idx_p) ;  /* 0x000009d000007944 */ /* 0x000fea0003c00000 */
[----:B------:R-:W-:Y:S01]  /*12e00*/  MOV R8, R183 ;  /* 0x000000b700087202 */ /* 0x000fe20000000f00 */
[----:B------:R-:W-:Y:S05]  /*12e10*/  BRA `(.L_x_4333) ;  /* 0xffffc43000007947 */ /* 0x000fea000383ffff */
.L_x_4265:
[----:B------:R-:W-:Y:S01]  /*12e20*/  IMAD.MOV.U32 R183, RZ, RZ, R12 ;  /* 0x000000ffffb77224 */ /* 0x000fe200078e000c */
[----:B------:R-:W-:Y:S01]  /*12e30*/  MOV R2, RZ ;  /* 0x000000ff00027202 */ /* 0x000fe20000000f00 */
[----:B------:R-:W-:Y:S01]  /*12e40*/  IMAD.MOV.U32 R184, RZ, RZ, 0x181f ;  /* 0x0000181fffb87424 */ /* 0x000fe200078e00ff */
[----:B------:R-:W-:Y:S02]  /*12e50*/  MOV R3, 0x12e70 ;  /* 0x00012e7000037802 */ /* 0x000fe40000000f00 */
[----:B-12---:R-:W-:Y:S05]  /*12e60*/  CALL.REL.NOINC `($__internal_71_$__cuda_sm70_shflsync_idx_p) ;  /* 0x0000096000007944 */ /* 0x006fea0003c00000 */
[----:B------:R-:W-:Y:S01]  /*12e70*/  MOV R0, R183 ;  /* 0x000000b700007202 */ /* 0x000fe20000000f00 */
[----:B------:R-:W-:Y:S05]  /*12e80*/  BRA `(.L_x_4334) ;  /* 0xffffc3e000007947 */ /* 0x000fea000383ffff */
.L_x_4268:
        /* <DEDUP_REMOVED lines=13> */
.L_x_4271:
[----:B------:R-:W-:Y:S01]  /*12f60*/  IMAD.MOV.U32 R183, RZ, RZ, R9 ;  /* 0x000000ffffb77224 */ /* 0x000fe200078e0009 */
[----:B-1----:R-:W-:Y:S01]  /*12f70*/  MOV R2, 0x2 ;  /* 0x0000000200027802 */ /* 0x002fe20000000f00 */
[----:B------:R-:W-:Y:S01]  /*12f80*/  IMAD.MOV.U32 R184, RZ, RZ, 0x181f ;  /* 0x0000181fffb87424 */ /* 0x000fe200078e00ff */
[----:B------:R-:W-:Y:S02]  /*12f90*/  MOV R3, 0x12fb0 ;  /* 0x00012fb000037802 */ /* 0x000fe40000000f00 */
[----:B--234-:R-:W-:Y:S05]  /*12fa0*/  CALL.REL.NOINC `($__internal_71_$__cuda_sm70_shflsync_idx_p) ;  /* 0x0000082000007944 */ /* 0x01cfea0003c00000 */
[----:B------:R-:W-:Y:S01]  /*12fb0*/  MOV R8, R183 ;  /* 0x000000b700087202 */ /* 0x000fe20000000f00 */
[----:B------:R-:W-:Y:S05]  /*12fc0*/  BRA `(.L_x_4336) ;  /* 0xffffc58000007947 */ /* 0x000fea000383ffff */
.L_x_4272:
[----:B------:R-:W-:Y:S01]  /*12fd0*/  IMAD.MOV.U32 R183, RZ, RZ, R12 ;  /* 0x000000ffffb77224 */ /* 0x000fe200078e000c */
[----:B------:R-:W-:Y:S01]  /*12fe0*/  MOV R2, 0x2 ;  /* 0x0000000200027802 */ /* 0x000fe20000000f00 */
[----:B------:R-:W-:Y:S01]  /*12ff0*/  IMAD.MOV.U32 R184, RZ, RZ, 0x181f ;  /* 0x0000181fffb87424 */ /* 0x000fe200078e00ff */
[----:B------:R-:W-:Y:S02]  /*13000*/  MOV R3, 0x13020 ;  /* 0x0001302000037802 */ /* 0x000fe40000000f00 */
[----:B-1234-:R-:W-:Y:S05]  /*13010*/  CALL.REL.NOINC `($__internal_71_$__cuda_sm70_shflsync_idx_p) ;  /* 0x000007b000007944 */ /* 0x01efea0003c00000 */
[----:B------:R-:W-:Y:S01]  /*13020*/  MOV R0, R183 ;  /* 0x000000b700007202 */ /* 0x000fe20000000f00 */
[----:B------:R-:W-:Y:S05]  /*13030*/  BRA `(.L_x_4337) ;  /* 0xffffc53000007947 */ /* 0x000fea000383ffff */
.L_x_4275:
[----:B------:R-:W-:Y:S01]  /*13040*/  IMAD.MOV.U32 R183, RZ, RZ, R9 ;  /* 0x000000ffffb77224 */ /* 0x000fe200078e0009 */
[----:B-1----:R-:W-:Y:S01]  /*13050*/  MOV R2, 0x3 ;  /* 0x0000000300027802 */ /* 0x002fe20000000f00 */
[----:B------:R-:W-:Y:S01]  /*13060*/  IMAD.MOV.U32 R184, RZ, RZ, 0x181f ;  /* 0x0000181fffb87424 */ /* 0x000fe200078e00ff */
[----:B------:R-:W-:-:S02]  /*13070*/  MOV R3, 0x13090 ;  /* 0x0001309000037802 */ /* 0x000fc40000000f00 */
[----:B--234-:R-:W-:Y:S05]  /*13080*/  CALL.REL.NOINC `($__internal_71_$__cuda_sm70_shflsync_idx_p) ;  /* 0x0000074000007944 */ /* 0x01cfea0003c00000 */
        /* <DEDUP_REMOVED lines=8> */
.L_x_4277:
[----:B------:R-:W-:Y:S01]  /*13110*/  IMAD.MOV.U32 R183, RZ, RZ, R78 ;  /* 0x000000ffffb77224 */ /* 0x000fe200078e004e */
[----:B------:R-:W-:Y:S01]  /*13120*/  MOV R2, RZ ;  /* 0x000000ff00027202 */ /* 0x000fe20000000f00 */
[----:B------:R-:W-:Y:S01]  /*13130*/  IMAD.MOV.U32 R184, RZ, RZ, 0x1f ;  /* 0x0000001fffb87424 */ /* 0x000fe200078e00ff */
[----:B------:R-:W-:Y:S02]  /*13140*/  MOV R3, 0x13160 ;  /* 0x0001316000037802 */ /* 0x000fe40000000f00 */
[----:B-1----:R-:W-:Y:S05]  /*13150*/  CALL.REL.NOINC `($__internal_71_$__cuda_sm70_shflsync_idx_p) ;  /* 0x0000067000007944 */ /* 0x002fea0003c00000 */
[----:B------:R-:W-:Y:S01]  /*13160*/  MOV R9, R183 ;  /* 0x000000b700097202 */ /* 0x000fe20000000f00 */
[----:B------:R-:W-:Y:S05]  /*13170*/  BRA `(.L_x_4339) ;  /* 0xffffc76000007947 */ /* 0x000fea000383ffff */
.L_x_4278:
[----:B------:R-:W-:Y:S01]  /*13180*/  IMAD.MOV.U32 R183, RZ, RZ, R78 ;  /* 0x000000ffffb77224 */ /* 0x000fe200078e004e */
[----:B------:R-:W-:Y:S01]  /*13190*/  MOV R2, 0x1 ;  /* 0x0000000100027802 */ /* 0x000fe20000000f00 */
[----:B------:R-:W-:Y:S01]  /*131a0*/  IMAD.MOV.U32 R184, RZ, RZ, 0x1f ;  /* 0x0000001fffb87424 */ /* 0x000fe200078e00ff */
[----:B------:R-:W-:Y:S02]  /*131b0*/  MOV R3, 0x131d0 ;  /* 0x000131d000037802 */ /* 0x000fe40000000f00 */
[----:B-123--:R-:W-:Y:S05]  /*131c0*/  CALL.REL.NOINC `($__internal_71_$__cuda_sm70_shflsync_idx_p) ;  /* 0x0000060000007944 */ /* 0x00efea0003c00000 */
[----:B------:R-:W-:Y:S01]  /*131d0*/  MOV R8, R183 ;  /* 0x000000b700087202 */ /* 0x000fe20000000f00 */
[----:B------:R-:W-:Y:S05]  /*131e0*/  BRA `(.L_x_4340) ;  /* 0xffffc71000007947 */ /* 0x000fea000383ffff */
.L_x_4279:
[----:B------:R-:W-:Y:S02]  /*131f0*/  MOV R2, 0x1 ;  /* 0x0000000100027802 */ /* 0x000fe40000000f00 */
[----:B------:R-:W-:-:S02]  /*13200*/  MOV R3, 0x13220 ;  /* 0x0001322000037802 */ /* 0x000fc40000000f00 */
[----:B--234-:R-:W-:Y:S05]  /*13210*/  CALL.REL.NOINC `($__internal_72_$__cuda_sm70_shflsync_up_p) ;  /* 0x0000061000007944 */ /* 0x01cfea0003c00000 */
[----:B------:R-:W-:Y:S05]  /*13220*/  BRA `(.L_x_4341) ;  /* 0xffffc7f000007947 */ /* 0x000fea000383ffff */
.L_x_4280:
[----:B------:R-:W-:Y:S02]  /*13230*/  MOV R2, 0x2 ;  /* 0x0000000200027802 */ /* 0x000fe40000000f00 */
[----:B------:R-:W-:-:S02]  /*13240*/  MOV R3, 0x13260 ;  /* 0x0001326000037802 */ /* 0x000fc40000000f00 */
[----:B--23--:R-:W-:Y:S05]  /*13250*/  CALL.REL.NOINC `($__internal_72_$__cuda_sm70_shflsync_up_p) ;  /* 0x000005d000007944 */ /* 0x00cfea0003c00000 */
        /* <DEDUP_REMOVED lines=24> */
.L_x_4284:
[----:B------:R-:W-:Y:S02]  /*133e0*/  MOV R2, 0x1 ;  /* 0x0000000100027802 */ /* 0x000fe40000000f00 */
[----:B------:R-:W-:Y:S02]  /*133f0*/  MOV R3, 0x13410 ;  /* 0x0001341000037802 */ /* 0x000fe40000000f00 */
[----:B------:R-:W-:Y:S05]  /*13400*/  CALL.REL.NOINC `($__internal_72_$__cuda_sm70_shflsync_up_p) ;  /* 0x0000042000007944 */ /* 0x000fea0003c00000 */
[----:B------:R-:W-:Y:S01]  /*13410*/  MOV R2, R4 ;  /* 0x0000000400027202 */ /* 0x000fe20000000f00 */
[----:B------:R-:W-:Y:S05]  /*13420*/  BRA `(.L_x_4343) ;  /* 0xffffc84000007947 */ /* 0x000fea000383ffff */
.L_x_4285:
[----:B------:R-:W-:Y:S02]  /*13430*/  MOV R2, 0x2 ;  /* 0x0000000200027802 */ /* 0x000fe40000000f00 */
[----:B------:R-:W-:Y:S02]  /*13440*/  MOV R3, 0x13460 ;  /* 0x0001346000037802 */ /* 0x000fe40000000f00 */
        /* <DEDUP_REMOVED lines=25> */
.L_x_4287:
[----:B------:R-:W-:Y:S02]  /*135e0*/  SEL R0, RZ, 0x1, P0 ;  /* 0x00000001ff007807 */ /* 0x000fe40000000000 */
[----:B------:R-:W-:Y:S02]  /*135f0*/  MOV R2, 0x13610 ;  /* 0x0001361000027802 */ /* 0x000fe40000000f00 */
[----:B-1----:R-:W-:Y:S05]  /*13600*/  CALL.REL.NOINC `($__internal_73_$__cuda_sm70_votesync_ballot) ;  /* 0x0000029000007944 */ /* 0x002fea0003c00000 */
[----:B------:R-:W-:Y:S01]  /*13610*/  MOV R5, R0 ;  /* 0x0000000000057202 */ /* 0x000fe20000000f00 */
[----:B------:R-:W-:Y:S05]  /*13620*/  BRA `(.L_x_4345) ;  /* 0xffffc7d000007947 */ /* 0x000fea000383ffff */
.L_x_4288:
[----:B------:R-:W-:Y:S01]  /*13630*/  IMAD.MOV.U32 R183, RZ, RZ, R6 ;  /* 0x000000ffffb77224 */ /* 0x000fe200078e0006 */
[----:B------:R-:W-:Y:S01]  /*13640*/  MOV R2, R0 ;  /* 0x0000000000027202 */ /* 0x000fe20000000f00 */
[----:B------:R-:W-:Y:S01]  /*13650*/  IMAD.MOV.U32 R184, RZ, RZ, 0x1f ;  /* 0x0000001fffb87424 */ /* 0x000fe200078e00ff */
[----:B------:R-:W-:Y:S02]  /*13660*/  MOV R3, 0x13680 ;  /* 0x0001368000037802 */ /* 0x000fe40000000f00 */
[----:B-1----:R-:W-:Y:S05]  /*13670*/  CALL.REL.NOINC `($__internal_71_$__cuda_sm70_shflsync_idx_p) ;  /* 0x0000015000007944 */ /* 0x002fea0003c00000 */
[----:B------:R-:W-:Y:S01]  /*13680*/  IMAD.MOV.U32 R10, RZ, RZ, R183 ;  /* 0x000000ffff0a7224 */ /* 0x000fe200078e00b7 */
[----:B------:R-:W-:Y:S01]  /*13690*/  MOV R2, R0 ;  /* 0x0000000000027202 */ /* 0x000fe20000000f00 */
[----:B------:R-:W-:Y:S01]  /*136a0*/  IMAD.MOV.U32 R183, RZ, RZ, R7 ;  /* 0x000000ffffb77224 */ /* 0x000fe200078e0007 */
[----:B------:R-:W-:-:S02]  /*136b0*/  MOV R184, 0x1f ;  /* 0x0000001f00b87802 */ /* 0x000fc40000000f00 */
[----:B------:R-:W-:Y:S02]  /*136c0*/  MOV R3, 0x136e0 ;  /* 0x000136e000037802 */ /* 0x000fe40000000f00 */
[----:B------:R-:W-:Y:S05]  /*136d0*/  CALL.REL.NOINC `($__internal_71_$__cuda_sm70_shflsync_idx_p) ;  /* 0x000000f000007944 */ /* 0x000fea0003c00000 */
[----:B------:R-:W-:Y:S01]  /*136e0*/  MOV R7, R183 ;  /* 0x000000b700077202 */ /* 0x000fe20000000f00 */
[----:B------:R-:W-:Y:S05]  /*136f0*/  BRA `(.L_x_4346) ;  /* 0xffffc75000007947 */ /* 0x000fea000383ffff */
.L_x_4291:
[----:B------:R-:W-:Y:S01]  /*13700*/  IMAD.MOV.U32 R183, RZ, RZ, R4 ;  /* 0x000000ffffb77224 */ /* 0x000fe200078e0004 */
[----:B------:R-:W-:Y:S01]  /*13710*/  MOV R2, R0 ;  /* 0x0000000000027202 */ /* 0x000fe20000000f00 */
[----:B------:R-:W-:Y:S01]  /*13720*/  IMAD.MOV.U32 R184, RZ, RZ, 0x1f ;  /* 0x0000001fffb87424 */ /* 0x000fe200078e00ff */
[----:B------:R-:W-:Y:S02]  /*13730*/  MOV R3, 0x13750 ;  /* 0x0001375000037802 */ /* 0x000fe40000000f00 */
[----:B-1-34-:R-:W-:Y:S05]  /*13740*/  CALL.REL.NOINC `($__internal_71_$__cuda_sm70_shflsync_idx_p) ;  /* 0x0000008000007944 */ /* 0x01afea0003c00000 */
[----:B------:R-:W-:Y:S01]  /*13750*/  MOV R11, R183 ;  /* 0x000000b7000b7202 */ /* 0x000fe20000000f00 */
[----:B------:R-:W-:Y:S05]  /*13760*/  BRA `(.L_x_4290) ;  /* 0xffffc74000007947 */ /* 0x000fea000383ffff */
        .weak           $__internal_70_$__cuda_sm70_shflsync_bfly_p
        .type           $__internal_70_$__cuda_sm70_shflsync_bfly_p,@function
        .size           $__internal_70_$__cuda_sm70_shflsync_bfly_p,($__internal_71_$__cuda_sm70_shflsync_idx_p - $__internal_70_$__cuda_sm70_shflsync_bfly_p)
$__internal_70_$__cuda_sm70_shflsync_bfly_p:
[----:B------:R-:W-:Y:S02]  /*13770*/  MOV R149, 0xffffffff ;  /* 0xffffffff00957802 */ /* 0x000fe40000000f00 */
[----:B------:R-:W-:Y:S02]  /*13780*/  MOV R3, 0x1f ;  /* 0x0000001f00037802 */ /* 0x000fe40000000f00 */
[----:B------:R-:W-:Y:S04]  /*13790*/  WARPSYNC R149 ;  /* 0x0000009500007348 */ /* 0x000fe80003800000 */
[----:B------:R1:W2:Y:S02]  /*137a0*/  SHFL.BFLY PT, R0, R128, R0, R3 ;  /* 0x0c00000080007389 */ /* 0x0002a400000e0003 */
[----:B-1----:R-:W-:-:S04]  /*137b0*/  MOV R3, 0x0 ;  /* 0x0000000000037802 */ /* 0x002fc80000000f00 */
[----:B--2---:R-:W-:Y:S05]  /*137c0*/  RET.REL.NODEC R2 `(_ZN7cutlass13device_kernelIN5flash19enable_sm80_to_sm89INS1_16FlashAttnFwdSm80INS1_25CollectiveMainloopFwdSm80ILi8ELi1ELb0EN4cute5tupleIJNS5_1CILi128EEENS7_ILi64EEENS7_ILi192EEEEEELi192ENS_6half_tEfNS_4arch4Sm80ELb1ELb0ELb0ELb1ELb1ELb0ELb1ELb1EEENS1_21CollectiveEpilogueFwdINS6_IJS8_SA_S9_EEENS6_IJNS7_ILi1EEESI_SI_EEESC_SE_Li256ELb1ELb1ELb1ELb0EEENS1_36VarlenDynamicPersistentTileSchedulerILi128ELi64ELi256ELi256ELb1ELb1ELb0ELb1ELb1ELb1EEEEEEEEEvNT_6ParamsE) ;  /* 0xfffec83002007950 */ /* 0x004fea0003c3ffff */
        .weak           $__internal_71_$__cuda_sm70_shflsync_idx_p
        .type           $__internal_71_$__cuda_sm70_shflsync_idx_p,@function
        .size           $__internal_71_$__cuda_sm70_shflsync_idx_p,($__internal_72_$__cuda_sm70_shflsync_up_p - $__internal_71_$__cuda_sm70_shflsync_idx_p)
$__internal_71_$__cuda_sm70_shflsync_idx_p:
[----:B------:R-:W-:-:S04]  /*137d0*/  MOV R214, 0xffffffff ;  /* 0xffffffff00d67802 */ /* 0x000fc80000000f00 */
[----:B------:R-:W-:Y:S04]  /*137e0*/  WARPSYNC R214 ;  /* 0x000000d600007348 */ /* 0x000fe80003800000 */
[----:B------:R1:W2:Y:S02]  /*137f0*/  SHFL.IDX PT, R183, R183, R2, R184 ;  /* 0x00000002b7b77389 */ /* 0x0002a400000e00b8 */
[----:B-1----:R-:W-:Y:S02]  /*13800*/  MOV R2, R3 ;  /* 0x0000000300027202 */ /* 0x002fe40000000f00 */
[----:B------:R-:W-:-:S04]  /*13810*/  MOV R3, 0x0 ;  /* 0x0000000000037802 */ /* 0x000fc80000000f00 */
[----:B--2---:R-:W-:Y:S05]  /*13820*/  RET.REL.NODEC R2 `(_ZN7cutlass13device_kernelIN5flash19enable_sm80_to_sm89INS1_16FlashAttnFwdSm80INS1_25CollectiveMainloopFwdSm80ILi8ELi1ELb0EN4cute5tupleIJNS5_1CILi128EEENS7_ILi64EEENS7_ILi192EEEEEELi192ENS_6half_tEfNS_4arch4Sm80ELb1ELb0ELb0ELb1ELb1ELb0ELb1ELb1EEENS1_21CollectiveEpilogueFwdINS6_IJS8_SA_S9_EEENS6_IJNS7_ILi1EEESI_SI_EEESC_SE_Li256ELb1ELb1ELb1ELb0EEENS1_36VarlenDynamicPersistentTileSchedulerILi128ELi64ELi256ELi256ELb1ELb1ELb0ELb1ELb1ELb1EEEEEEEEEvNT_6ParamsE) ;  /* 0xfffec7d002007950 */ /* 0x004fea0003c3ffff */
        .weak           $__internal_72_$__cuda_sm70_shflsync_up_p
        .type           $__internal_72_$__cuda_sm70_shflsync_up_p,@function
        .size           $__internal_72_$__cuda_sm70_shflsync_up_p,($__internal_73_$__cuda_sm70_votesync_ballot - $__internal_72_$__cuda_sm70_shflsync_up_p)
$__internal_72_$__cuda_sm70_shflsync_up_p:
[----:B------:R-:W-:Y:S02]  /*13830*/  IMAD.MOV.U32 R4, RZ, RZ, RZ ;  /* 0x000000ffff047224 */ /* 0x000fe400078e00ff */
[----:B------:R-:W-:-:S04]  /*13840*/  IMAD.MOV.U32 R10, RZ, RZ, -0x1 ;  /* 0xffffffffff0a7424 */ /* 0x000fc800078e00ff */
[----:B------:R-:W-:Y:S04]  /*13850*/  WARPSYNC R10 ;  /* 0x0000000a00007348 */ /* 0x000fe80003800000 */
[----:B------:R1:W2:Y:S02]  /*13860*/  SHFL.UP PT, R4, R0, R2, R4 ;  /* 0x0400000200047389 */ /* 0x0002a400000e0004 */
[----:B-1----:R-:W-:Y:S02]  /*13870*/  MOV R2, R3 ;  /* 0x0000000300027202 */ /* 0x002fe40000000f00 */
[----:B------:R-:W-:-:S04]  /*13880*/  MOV R3, 0x0 ;  /* 0x0000000000037802 */ /* 0x000fc80000000f00 */
[----:B--2---:R-:W-:Y:S05]  /*13890*/  RET.REL.NODEC R2 `(_ZN7cutlass13device_kernelIN5flash19enable_sm80_to_sm89INS1_16FlashAttnFwdSm80INS1_25CollectiveMainloopFwdSm80ILi8ELi1ELb0EN4cute5tupleIJNS5_1CILi128EEENS7_ILi64EEENS7_ILi192EEEEEELi192ENS_6half_tEfNS_4arch4Sm80ELb1ELb0ELb0ELb1ELb1ELb0ELb1ELb1EEENS1_21CollectiveEpilogueFwdINS6_IJS8_SA_S9_EEENS6_IJNS7_ILi1EEESI_SI_EEESC_SE_Li256ELb1ELb1ELb1ELb0EEENS1_36VarlenDynamicPersistentTileSchedulerILi128ELi64ELi256ELi256ELb1ELb1ELb0ELb1ELb1ELb1EEEEEEEEEvNT_6ParamsE) ;  /* 0xfffec76002007950 */ /* 0x004fea0003c3ffff */
        .weak           $__internal_73_$__cuda_sm70_votesync_ballot
        .type           $__internal_73_$__cuda_sm70_votesync_ballot,@function
        .size           $__internal_73_$__cuda_sm70_votesync_ballot,(.L_x_6265 - $__internal_73_$__cuda_sm70_votesync_ballot)
$__internal_73_$__cuda_sm70_votesync_ballot:
[----:B------:R-:W-:Y:S01]  /*138a0*/  ISETP.NE.U32.AND P0, PT, R0, 0x1, PT ;  /* 0x000000010000780c */ /* 0x000fe20003f05070 */
[----:B------:R-:W-:-:S04]  /*138b0*/  IMAD.MOV.U32 R3, RZ, RZ, -0x1 ;  /* 0xffffffffff037424 */ /* 0x000fc800078e00ff */
[----:B------:R-:W-:Y:S08]  /*138c0*/  WARPSYNC R3 ;  /* 0x0000000300007348 */ /* 0x000ff00003800000 */
[----:B------:R-:W-:-:S04]  /*138d0*/  VOTE.ANY R0, PT, !P0 ;  /* 0x0000000000007806 */ /* 0x000fc800040e0100 */
[----:B------:R-:W-:Y:S01]  /*138e0*/  LOP3.LUT R0, R0, R3, RZ, 0xc0, !PT ;  /* 0x0000000300007212 */ /* 0x000fe200078ec0ff */
[----:B------:R-:W-:-:S04]  /*138f0*/  IMAD.MOV.U32 R3, RZ, RZ, 0x0 ;  /* 0x00000000ff037424 */ /* 0x000fc800078e00ff */
[----:B------:R-:W-:Y:S05]  /*13900*/  RET.REL.NODEC R2 `(_ZN7cutlass13device_kernelIN5flash19enable_sm80_to_sm89INS1_16FlashAttnFwdSm80INS1_25CollectiveMainloopFwdSm80ILi8ELi1ELb0EN4cute5tupleIJNS5_1CILi128EEENS7_ILi64EEENS7_ILi192EEEEEELi192ENS_6half_tEfNS_4arch4Sm80ELb1ELb0ELb0ELb1ELb1ELb0ELb1ELb1EEENS1_21CollectiveEpilogueFwdINS6_IJS8_SA_S9_EEENS6_IJNS7_ILi1EEESI_SI_EEESC_SE_Li256ELb1ELb1ELb1ELb0EEENS1_36VarlenDynamicPersistentTileSchedulerILi128ELi64ELi256ELi256ELb1ELb1ELb0ELb1ELb1ELb1EEEEEEEEEvNT_6ParamsE) ;  /* 0xfffec6f002007950 */ /* 0x000fea0003c3ffff */
.L_x_4347:
        /* <DEDUP_REMOVED lines=15> */
.L_x_6265:


//--------------------- .text._ZN7cutlass13device_kernelIN5flash19enable_sm80_to_sm89INS1_16FlashAttnFwdSm80INS1_25CollectiveMainloopFwdSm80ILi8ELi1ELb0EN4cute5tupleIJNS5_1CILi128EEENS7_ILi64EEENS7_ILi192EEEEEELi192ENS_6half_tEfNS_4arch4Sm80ELb1ELb0ELb0ELb1ELb1ELb1ELb1ELb1EEENS1_21CollectiveEpilogueFwdINS6_IJS8_SA_S9_EEENS6_IJNS7_ILi1EEESI_SI_EEESC_SE_Li256ELb1ELb1ELb1ELb0EEENS1_36VarlenDynamicPersistentTileSchedulerILi128ELi64ELi256ELi256ELb1ELb1ELb0ELb1ELb1ELb1EEEEEEEEEvNT_6ParamsE --------------------------
	.section	.text._ZN7cutlass13device_kernelIN5flash19enable_sm80_to_sm89INS1_16FlashAttnFwdSm80INS1_25CollectiveMainloopFwdSm80ILi8ELi1ELb0EN4cute5tupleIJNS5_1CILi128EEENS7_ILi64EEENS7_ILi192EEEEEELi192ENS_6half_tEfNS_4arch4Sm80ELb1ELb0ELb0ELb1ELb1ELb1ELb1ELb1EEENS1_21CollectiveEpilogueFwdINS6_IJS8_SA_S9_EEENS6_IJNS7_ILi1EEESI_SI_EEESC_SE_Li256ELb1ELb1ELb1ELb0EEENS1_36VarlenDynamicPersistentTileSchedulerILi128ELi64ELi256ELi256ELb1ELb1ELb0ELb1ELb1ELb1EEEEEEEEEvNT_6ParamsE,"ax",@progbits
	.sectioninfo	@"SHI_REGISTERS=255"
	.align	128
.text._ZN7cutlass13device_kernelIN5flash19enable_sm80_to_sm89INS1_16FlashAttnFwdSm80INS1_25CollectiveMainloopFwdSm80ILi8ELi1ELb0EN4cute5tupleIJNS5_1CILi128EEENS7_ILi64EEENS7_ILi192EEEEEELi192ENS_6half_tEfNS_4arch4Sm80ELb1ELb0ELb0ELb1ELb1ELb1ELb1ELb1EEENS1_21CollectiveEpilogueFwdINS6_IJS8_SA_S9_EEENS6_IJNS7_ILi1EEESI_SI_EEESC_SE_Li256ELb1ELb1ELb1ELb0EEENS1_36VarlenDynamicPersistentTileSchedulerILi128ELi64ELi256ELi256ELb1ELb1ELb0ELb1ELb1ELb1EEEEEEEEEvNT_6ParamsE:
        .type           _ZN7cutlass13device_kernelIN5flash19enable_sm80_to_sm89INS1_16FlashAttnFwdSm80INS1_25CollectiveMainloopFwdSm80ILi8ELi1ELb0EN4cute5tupleIJNS5_1CILi128EEENS7_ILi64EEENS7_ILi192EEEEEELi192ENS_6half_tEfNS_4arch4Sm80ELb1ELb0ELb0ELb1ELb1ELb1ELb1ELb1EEENS1_21CollectiveEpilogueFwdINS6_IJS8_SA_S9_EEENS6_IJNS7_ILi1EEESI_SI_EEESC_SE_Li256ELb1ELb1ELb1ELb0EEENS1_36VarlenDynamicPersistentTileSchedulerILi128ELi64ELi256ELi256ELb1ELb1ELb0ELb1ELb1ELb1EEEEEEEEEvNT_6ParamsE,@function
        .size           _ZN7cutlass13device_kernelIN5flash19enable_sm80_to_sm89INS1_16FlashAttnFwdSm80INS1_25CollectiveMainloopFwdSm80ILi8ELi1ELb0EN4cute5tupleIJNS5_1CILi128EEENS7_ILi64EEENS7_ILi192EEEEEELi192ENS_6half_tEfNS_4arch4Sm80ELb1ELb0ELb0ELb1ELb1ELb1ELb1ELb1EEENS1_21CollectiveEpilogueFwdINS6_IJS8_SA_S9_EEENS6_IJNS7_ILi1EEESI_SI_EEESC_SE_Li256ELb1ELb1ELb1ELb0EEENS1_36VarlenDynamicPersistentTileSchedulerILi128ELi64ELi256ELi256ELb1ELb1ELb0ELb1ELb1ELb1EEEEEEEEEvNT_6ParamsE,(.L_x_6270 - _ZN7cutlass13device_kernelIN5flash19enable_sm80_to_sm89INS1_16FlashAttnFwdSm80INS1_25CollectiveMainloopFwdSm80ILi8ELi1ELb0EN4cute5tupleIJNS5_1CILi128EEENS7_ILi64EEENS7_ILi192EEEEEELi192ENS_6half_tEfNS_4arch4Sm80ELb1ELb0ELb0ELb1ELb1ELb1ELb1ELb1EEENS1_21CollectiveEpilogueFwdINS6_IJS8_SA_S9_EEENS6_IJNS7_ILi1EEESI_SI_EEESC_SE_Li256ELb1ELb1ELb1ELb0EEENS1_36VarlenDynamicPersistentTileSchedulerILi128ELi64ELi256ELi256ELb1ELb1ELb0ELb1ELb1ELb1EEEEEEEEEvNT_6ParamsE)
        .other          _ZN7cutlass13device_kernelIN5flash19enable_sm80_to_sm89INS1_16FlashAttnFwdSm80INS1_25CollectiveMainloopFwdSm80ILi8ELi1ELb0EN4cute5tupleIJNS5_1CILi128EEENS7_ILi64EEENS7_ILi192EEEEEELi192ENS_6half_tEfNS_4arch4Sm80ELb1ELb0ELb0ELb1ELb1ELb1ELb1ELb1EEENS1_21CollectiveEpilogueFwdINS6_IJS8_SA_S9_EEENS6_IJNS7_ILi1EEESI_SI_EEESC_SE_Li256ELb1ELb1ELb1ELb0EEENS1_36VarlenDynamicPersistentTileSchedulerILi128ELi64ELi256ELi256ELb1ELb1ELb0ELb1ELb1ELb1EEEEEEEEEvNT_6ParamsE,@"STO_CUDA_ENTRY STV_DEFAULT"
_ZN7cutlass13device_kernelIN5flash19enable_sm80_to_sm89INS1_16FlashAttnFwdSm80INS1_25CollectiveMainloopFwdSm80ILi8ELi1ELb0EN4cute5tupleIJNS5_1CILi128EEENS7_ILi64EEENS7_ILi192EEEEEELi192ENS_6half_tEfNS_4arch4Sm80ELb1ELb0ELb0ELb1ELb1ELb1ELb1ELb1EEENS1_21CollectiveEpilogueFwdINS6_IJS8_SA_S9_EEENS6_IJNS7_ILi1EEESI_SI_EEESC_SE_Li256ELb1ELb1ELb1ELb0EEENS1_36VarlenDynamicPersistentTileSchedulerILi128ELi64ELi256ELi256ELb1ELb1ELb0ELb1ELb1ELb1EEEEEEEEEvNT_6ParamsE:
        /* <DEDUP_REMOVED lines=52> */
.L_x_4353:
        /* <DEDUP_REMOVED lines=16> */
.L_x_4542:
        /* <DEDUP_REMOVED lines=16> */
.L_x_4543:
[----:B---3--:R-:W-:-:S05]  /*0540*/  IMAD R0, R0, c[0x0][0x538], RZ ;  /* 0x00014e0000007a24 */ /* 0x008fca00078e02ff */
[----:B------:R-:W-:-:S04]  /*0550*/  IADD3 R6, R0, R6, RZ ;  /* 0x0000000600067210 */ /* 0x000fc80007ffe0ff */
[----:B------:R-:W-:-:S13]  /*0560*/  ISETP.GT.AND P0, PT, R6, UR4, PT ;  /* 0x0000000406007c0c */ /* 0x000fda000bf04270 */
[----:B-12---:R-:W-:Y:S05]  /*0570*/  @!P0 BRA `(.L_x_4353) ;  /* 0xfffffdc000008947 */ /* 0x006fea000383ffff */
.L_x_4349:
[----:B------:R-:W-:-:S05]  /*0580*/  IADD3 R11, -R0, R6, RZ ;  /* 0x00000006000b7210 */ /* 0x000fca0007ffe1ff */
[----:B------:R-:W-:-:S05]  /*0590*/  IMAD R0, R4, c[0x0][0x538], R11 ;  /* 0x00014e0004007a24 */ /* 0x000fca00078e020b */
[----:B------:R-:W-:Y:S01]  /*05a0*/  ISETP.GT.AND P0, PT, R0, UR4, PT ;  /* 0x0000000400007c0c */ /* 0x000fe2000bf04270 */
[----:B------:R-:W-:-:S12]  /*05b0*/  BRA.DIV ~URZ, `(.L_x_4354) ;  /* 0x0001cf627f007947 */ /* 0x000fd8000b800000 */
[----:B------:R-:W-:-:S04]  /*05c0*/  VOTE.ANY R10, PT, !P0 ;  /* 0x00000000000a7806 */ /* 0x000fc800040e0100 */
.L_x_4544:
[----:B------:R-:W1:Y:S02]  /*05d0*/  POPC R5, R10 ;  /* 0x0000000a00057309 */ /* 0x000e640000000000 */
[----:B-12---:R-:W-:Y:S01]  /*05e0*/  IADD3 R247, R5, R7, RZ ;  /* 0x0000000705f77210 */ /* 0x006fe20007ffe0ff */
[----:B------:R-:W-:Y:S05]  /*05f0*/  BRA.DIV ~URZ, `(.L_x_4355) ;  /* 0x0001cf727f007947 */ /* 0x000fea000b800000 */
[----:B------:R1:W2:Y:S01]  /*0600*/  SHFL.IDX PT, R12, R9, R5, 0x1f ;  /* 0x00001f05090c7589 */ /* 0x0002a200000e0000 */
[----:B------:R-:W-:-:S03]  /*0610*/  MOV R6, RZ ;  /* 0x000000ff00067202 */ /* 0x000fc60000000f00 */
[----:B------:R1:W3:Y:S04]  /*0620*/  SHFL.IDX PT, R9, R8, R5, 0x1f ;  /* 0x00001f0508097589 */ /* 0x0002e800000e0000 */
.L_x_4545:
[----:B------:R-:W-:Y:S01]  /*0630*/  ISETP.NE.AND P0, PT, R10, RZ, PT ;  /* 0x000000ff0a00720c */ /* 0x000fe20003f05270 */
[----:B------:R-:W-:-:S12]  /*0640*/  BSSY B0, `(.L_x_4356) ;  /* 0x0000005000007945 */ /* 0x000fd80003800000 */
[----:B------:R-:W-:Y:S05]  /*0650*/  @!P0 BRA `(.L_x_4357) ;  /* 0x0000003000008947 */ /* 0x000fea0003800000 */
[----:B------:R-:W-:Y:S01]  /*0660*/  IADD3 R0, R5, -0x1, RZ ;  /* 0xffffffff05007810 */ /* 0x000fe20007ffe0ff */
[----:B------:R-:W-:Y:S05]  /*0670*/  BRA.DIV ~URZ, `(.L_x_4358) ;  /* 0x0001cfd27f007947 */ /* 0x000fea000b800000 */
[----:B------:R4:W1:Y:S02]  /*0680*/  SHFL.IDX PT, R6, R4, R0, 0x1f ;  /* 0x00001f0004067589 */ /* 0x00086400000e0000 */
.L_x_4357:
[----:B------:R-:W-:Y:S05]  /*0690*/  BSYNC B0 ;  /* 0x0000000000007941 */ /* 0x000fea0003800000 */
.L_x_4356:
        /* <DEDUP_REMOVED lines=67> */
.L_x_4360:
        /* <DEDUP_REMOVED lines=68> */
.L_x_4361:
[----:B------:R-:W-:Y:S05]  /*0f10*/  BSYNC B0 ;  /* 0x0000000000007941 */ /* 0x000fea0003800000 */
.L_x_4359:
[----:B------:R-:W-:-:S04]  /*0f20*/  LOP3.LUT R0, RZ, R0, RZ, 0x33, !PT ;  /* 0x00000000ff007212 */ /* 0x000fc800078e33ff */
[----:B------:R-:W-:Y:S01]  /*0f30*/  IADD3 R245, R0, R12, RZ ;  /* 0x0000000c00f57210 */ /* 0x000fe20007ffe0ff */
[----:B------:R-:W-:Y:S05]  /*0f40*/  BRA `(.L_x_4362) ;  /* 0x0000004000007947 */ /* 0x000fea0003800000 */
.L_x_4350:
[----:B--2---:R-:W-:Y:S01]  /*0f50*/  IMAD.MOV.U32 R245, RZ, RZ, RZ ;  /* 0x000000fffff57224 */ /* 0x004fe200078e00ff */
[----:B------:R-:W-:Y:S01]  /*0f60*/  MOV R246, RZ ;  /* 0x000000ff00f67202 */ /* 0x000fe20000000f00 */
[----:B------:R-:W-:Y:S01]  /*0f70*/  IMAD.U32 R244, RZ, RZ, UR4 ;  /* 0x00000004fff47e24 */ /* 0x000fe2000f8e00ff */
[----:B------:R-:W-:Y:S02]  /*0f80*/  MOV R247, c[0x0][0x53c] ;  /* 0x00014f0000f77a02 */ /* 0x000fe40000000f00 */
.L_x_4362:
[----:B------:R-:W-:Y:S01]  /*0f90*/  ISETP.NE.AND P0, PT, R13, RZ, PT ;  /* 0x000000ff0d00720c */ /* 0x000fe20003f05270 */
[----:B------:R-:W-:-:S12]  /*0fa0*/  WARPSYNC 0xffffffff ;  /* 0xffffffff00007948 */ /* 0x000fd80003800000 */
[----:B------:R1:W-:Y:S04]  /*0fb0*/  @!P0 STS.128 [0x18100], R244 ;  /* 0x018100f4ff008388 */ /* 0x0003e80000000c00 */
[----:B------:R-:W-:Y:S06]  /*0fc0*/  BAR.ARV 0x5, 0x100 ;  /* 0x0144000000007b1d */ /* 0x000fec0000002000 */
.L_x_4348:
        /* <DEDUP_REMOVED lines=72> */
[----:B------:R-:W-:Y:S01]  /*1450*/  IMAD.SHL.U32 R140, R248, 0x4, RZ ;  /* 0x00000004f88c7824 */ /* 0x000fe200078e00ff */
        /* <DEDUP_REMOVED lines=41> */
[-CC-:B------:R-:W-:Y:S02]  /*16f0*/  IADD3 R17, R9, R3.reuse, R229.reuse ;  /* 0x0000000309117210 */ /* 0x180fe40007ffe0e5 */
        /* <DEDUP_REMOVED lines=33> */
[C---:B------:R-:W-:Y:S02]  /*1910*/  IADD3 R182, R147.reuse, 0x20, RZ ;  /* 0x0000002093b67810 */ /* 0x040fe40007ffe0ff */
[----:B--2---:R-:W-:Y:S01]  /*1920*/  SHF.R.S32.HI R3, RZ, 0x1f, R144 ;  /* 0x0000001fff037819 */ /* 0x004fe20000011490 */
[----:B------:R1:W-:Y:S01]  /*1930*/  STL [R1+0x30], R9 ;  /* 0x0000300901007387 */ /* 0x0003e20000100800 */
[----:B------:R-:W-:Y:S02]  /*1940*/  SEL R0, R14, 0xffffffc0, !P3 ;  /* 0xffffffc00e007807 */ /* 0x000fe40005800000 */
[C---:B------:R-:W-:Y:S01]  /*1950*/  @P4 IADD3 R182, R147.reuse, -0x20, RZ ;  /* 0xffffffe093b64810 */ /* 0x040fe20007ffe0ff */
        /* <DEDUP_REMOVED lines=27> */
[----:B------:R-:W-:Y:S01]  /*1b10*/  IADD3 R33, R243, 0x28, RZ ;  /* 0x00000028f3217810 */ /* 0x000fe20007ffe0ff */
[----:B------:R-:W-:Y:S01]  /*1b20*/  IMAD.IADD R173, R3, 0x1, R172 ;  /* 0x0000000103ad7824 */ /* 0x000fe200078e02ac */
[----:B------:R-:W-:Y:S01]  /*1b30*/  IADD3 R30, R243, 0x40, RZ ;  /* 0x00000040f31e7810 */ /* 0x000fe20007ffe0ff */
[----:B------:R-:W-:Y:S01]  /*1b40*/  IMAD.IADD R180, R179, 0x1, R2 ;  /* 0x00000001b3b47824 */ /* 0x000fe200078e0202 */
[C---:B------:R-:W-:Y:S01]  /*1b50*/  IADD3 R27, R243.reuse, 0x58, RZ ;  /* 0x00000058f31b7810 */ /* 0x040fe20007ffe0ff */
        /* <DEDUP_REMOVED lines=21> */
[C---:B------:R-:W-:Y:S02]  /*1cb0*/  IADD3 R19, R243.reuse, 0x98, RZ ;  /* 0x00000098f3137810 */ /* 0x040fe40007ffe0ff */
        /* <DEDUP_REMOVED lines=40> */
[C---:B------:R-:W-:Y:S02]  /*1f40*/  IADD3 R192, R182.reuse, 0x1000, RZ ;  /* 0x00001000b6c07810 */ /* 0x040fe40007ffe0ff */
[C---:B-1----:R-:W-:Y:S02]  /*1f50*/  IADD3 R7, R11.reuse, -0x10, RZ ;  /* 0xfffffff00b077810 */ /* 0x042fe40007ffe0ff */
[C---:B------:R-:W-:Y:S01]  /*1f60*/  @P0 IADD3 R7, R11.reuse, 0x10, RZ ;  /* 0x000000100b070810 */ /* 0x040fe20007ffe0ff */
[----:B--2---:R-:W-:Y:S01]  /*1f70*/  IMAD.IADD R8, R11, 0x1, R9 ;  /* 0x000000010b087824 */ /* 0x004fe200078e0209 */
[----:B------:R-:W-:-:S03]  /*1f80*/  IADD3 R191, R182, 0x1800, RZ ;  /* 0x00001800b6bf7810 */ /* 0x000fc60007ffe0ff */
[----:B------:R-:W-:Y:S01]  /*1f90*/  IMAD.IADD R3, R6, 0x1, R7 ;  /* 0x0000000106037824 */ /* 0x000fe200078e0207 */
[----:B------:R-:W-:Y:S01]  /*1fa0*/  IADD3 R190, R182, 0x2000, RZ ;  /* 0x00002000b6be7810 */ /* 0x000fe20007ffe0ff */
        /* <DEDUP_REMOVED lines=16> */
.L_x_4541:
        /* <DEDUP_REMOVED lines=19> */
[C-C-:B------:R-:W-:Y:S01]  /*21e0*/  SHF.L.U64.HI R251, R252.reuse, 0x2, R14.reuse ;  /* 0x00000002fcfb7819 */ /* 0x140fe2000001020e */
[----:B------:R1:W-:Y:S01]  /*21f0*/  STL [R1], R14 ;  /* 0x0000000e01007387 */ /* 0x0003e20000100800 */
        /* <DEDUP_REMOVED lines=8> */
[C---:B--2---:R-:W-:Y:S02]  /*2280*/  IADD3 R4, P1, R250.reuse, c[0x0][0x350], RZ ;  /* 0x0000d400fa047a10 */ /* 0x044fe40007f3e0ff */
[----:B---3--:R-:W-:Y:S02]  /*2290*/  IADD3 R2, P0, R250, c[0x0][0x358], RZ ;  /* 0x0000d600fa027a10 */ /* 0x008fe40007f1e0ff */
        /* <DEDUP_REMOVED lines=11> */
.L_x_4363:
[----:B------:R-:W-:-:S04]  /*2350*/  ISETP.NE.U32.AND P0, PT, RZ, c[0x0][0x368], PT ;  /* 0x0000da00ff007a0c */ /* 0x000fc80003f05070 */
[----:B------:R-:W-:-:S13]  /*2360*/  ISETP.NE.AND.EX P0, PT, RZ, c[0x0][0x36c], PT, P0 ;  /* 0x0000db00ff007a0c */ /* 0x000fda0003f05300 */
[----:B------:R-:W-:Y:S05]  /*2370*/  @!P0 BRA `(.L_x_4364) ;  /* 0x0000004000008947 */ /* 0x000fea0003800000 */
[----:B-1----:R-:W-:-:S04]  /*2380*/  IADD3 R4, P0, R250, c[0x0][0x368], RZ ;  /* 0x0000da00fa047a10 */ /* 0x002fc80007f1e0ff */
[----:B------:R-:W-:-:S05]  /*2390*/  IADD3.X R5, R251, c[0x0][0x36c], RZ, P0, !PT ;  /* 0x0000db00fb057a10 */ /* 0x000fca00007fe4ff */
[----:B------:R1:W5:Y:S01]  /*23a0*/  LDG.E R8, [R4.64] ;  /* 0x0000000804087981 */ /* 0x000362000c1e1900 */
[----:B------:R-:W-:Y:S05]  /*23b0*/  BRA `(.L_x_4365) ;  /* 0x0000005000007947 */ /* 0x000fea0003800000 */
.L_x_4364:
[----:B------:R-:W-:Y:S01]  /*23c0*/  MOV R8, UR6 ;  /* 0x0000000600087c02 */ /* 0x000fe20008000f00 */
[----:B------:R-:W-:Y:S05]  /*23d0*/  @!P5 BRA `(.L_x_4365) ;  /* 0x000000300000d947 */ /* 0x000fea0003800000 */
[----:B-1----:R-:W2:Y:S04]  /*23e0*/  LDG.E R6, [R4.64] ;  /* 0x0000000804067981 */ /* 0x002ea8000c1e1900 */
[----:B------:R-:W2:Y:S02]  /*23f0*/  LDG.E R0, [R4.64+0x4] ;  /* 0x0000040804007981 */ /* 0x000ea4000c1e1900 */
[----:B--2---:R-:W-:Y:S02]  /*2400*/  IADD3 R8, -R6, R0, RZ ;  /* 0x0000000006087210 */ /* 0x004fe40007ffe1ff */
.L_x_4365:
[----:B-1----:R1:W2:Y:S04]  /*2410*/  @P6 LDG.E R5, [R2.64] ;  /* 0x0000000802056981 */ /* 0x0022a8000c1e1900 */
        /* <DEDUP_REMOVED lines=34> */
[----:B------:R1:W-:Y:S01]  /*2640*/  STL [R1+0x4], R15 ;  /* 0x0000040f01007387 */ /* 0x0003e20000100800 */
        /* <DEDUP_REMOVED lines=35> */
.L_x_4367:
[----:B------:R-:W-:Y:S05]  /*2880*/  BSYNC B0 ;  /* 0x0000000000007941 */ /* 0x000fea0003800000 */
.L_x_4366:
        /* <DEDUP_REMOVED lines=62> */
[C---:B------:R-:W-:Y:S02]  /*2c70*/  @P0 LEA R2, P2, R3.reuse, c[0x0][0x220], 0x1 ;  /* 0x0000880003020a11 */ /* 0x040fe400078408ff */
        /* <DEDUP_REMOVED lines=50> */
[----:B------:R-:W-:-:S02]  /*2fa0*/  IMAD R14, R216, c[0x0][0x294], R5 ;  /* 0x0000a500d80e7a24 */ /* 0x000fc400078e0205 */
        /* <DEDUP_REMOVED lines=17> */
[----:B-1----:R-:W-:Y:S01]  /*30c0*/  SHF.R.S32.HI R15, RZ, 0x1f, R13 ;  /* 0x0000001fff0f7819 */ /* 0x002fe2000001140d */
[----:B------:R-:W-:Y:S01]  /*30d0*/  IMAD.MOV.U32 R129, RZ, RZ, c[0x0][0x280] ;  /* 0x0000a000ff817624 */ /* 0x000fe200078e00ff */
[CC--:B------:R-:W-:Y:S01]  /*30e0*/  LEA.HI R12, R11.reuse, R3.reuse, RZ, 0x3 ;  /* 0x000000030b0c7211 */ /* 0x0c0fe200078f18ff */
[----:B------:R-:W-:Y:S01]  /*30f0*/  IMAD.WIDE.U32 R92, R0, c[0x0][0x2b0], RZ ;  /* 0x0000ac00005c7a25 */ /* 0x000fe200078e00ff */
[----:B------:R-:W-:-:S02]  /*3100*/  LEA.HI R18, R11, R3, RZ, 0x6 ;  /* 0x000000030b127211 */ /* 0x000fc400078f30ff */
[-C--:B------:R-:W-:Y:S01]  /*3110*/  LEA.HI R11, R10, R2.reuse, RZ, 0x3 ;  /* 0x000000020a0b7211 */ /* 0x080fe200078f18ff */
[----:B------:R-:W-:Y:S01]  /*3120*/  IMAD.WIDE.U32 R84, R126, c[0x0][0x290], R6 ;  /* 0x0000a4007e547a25 */ /* 0x000fe200078e0006 */
[----:B------:R-:W-:Y:S02]  /*3130*/  LEA.HI R20, R10, R2, RZ, 0x6 ;  /* 0x000000020a147211 */ /* 0x000fe400078f30ff */
[CC--:B------:R-:W-:Y:S01]  /*3140*/  LEA.HI R10, R15.reuse, R13.reuse, RZ, 0x3 ;  /* 0x0000000d0f0a7211 */ /* 0x0c0fe200078f18ff */
        /* <DEDUP_REMOVED lines=35> */
[CC--:B------:R-:W-:Y:S01]  /*3380*/  SHF.L.U64.HI R122, R129.reuse, R123.reuse, c[0x0][0x284] ;  /* 0x0000a100817a7619 */ /* 0x0c0fe2000001027b */
[----:B------:R-:W-:Y:S01]  /*3390*/  IMAD R132, R248, 0x40, R216 ;  /* 0x00000040f8847824 */ /* 0x000fe200078e02d8 */
[C---:B------:R-:W-:Y:S01]  /*33a0*/  SHF.L.U64.HI R123, R130.reuse, R123, c[0x0][0x294] ;  /* 0x0000a500827b7619 */ /* 0x040fe2000001027b */
        /* <DEDUP_REMOVED lines=20> */
.L_x_4393:
        /* <DEDUP_REMOVED lines=108> */
.L_x_4373:
[----:B------:R-:W-:Y:S05]  /*3bb0*/  BSYNC B0 ;  /* 0x0000000000007941 */ /* 0x000fea0003800000 */
.L_x_4372:
        /* <DEDUP_REMOVED lines=96> */
.L_x_4376:
[----:B------:R-:W-:Y:S05]  /*41c0*/  BSYNC B0 ;  /* 0x0000000000007941 */ /* 0x000fea0003800000 */
.L_x_4375:
        /* <DEDUP_REMOVED lines=59> */
.L_x_4378:
[----:B------:R-:W-:Y:S05]  /*4580*/  BSYNC B0 ;  /* 0x0000000000007941 */ /* 0x000fea0003800000 */
.L_x_4377:
        /* <DEDUP_REMOVED lines=61> */
.L_x_4380:
[----:B------:R-:W-:Y:S05]  /*4960*/  BSYNC B0 ;  /* 0x0000000000007941 */ /* 0x000fea0003800000 */
.L_x_4379:
        /* <DEDUP_REMOVED lines=58> */
.L_x_4382:
[----:B------:R-:W-:Y:S05]  /*4d10*/  BSYNC B0 ;  /* 0x0000000000007941 */ /* 0x000fea0003800000 */
.L_x_4381:
        /* <DEDUP_REMOVED lines=58> */
.L_x_4384:
[----:B------:R-:W-:Y:S05]  /*50c0*/  BSYNC B0 ;  /* 0x0000000000007941 */ /* 0x000fea0003800000 */
.L_x_4383:
        /* <DEDUP_REMOVED lines=58> */
.L_x_4371:
        /* <DEDUP_REMOVED lines=47> */
.L_x_4386:
[----:B------:R-:W-:Y:S05]  /*5760*/  BSYNC B0 ;  /* 0x0000000000007941 */ /* 0x000fea0003800000 */
.L_x_4385:
        /* <DEDUP_REMOVED lines=159> */
.L_x_4388:
[----:B------:R-:W-:Y:S05]  /*6160*/  BSYNC B0 ;  /* 0x0000000000007941 */ /* 0x000fea0003800000 */
.L_x_4387:
        /* <DEDUP_REMOVED lines=123> */
.L_x_4390:
[----:B------:R-:W-:Y:S05]  /*6920*/  BSYNC B0 ;  /* 0x0000000000007941 */ /* 0x000fea0003800000 */
.L_x_4389:
        /* <DEDUP_REMOVED lines=126> */
.L_x_4370:
        /* <DEDUP_REMOVED lines=39> */
.L_x_4374:
[----:B------:R-:W-:Y:S05]  /*7380*/  BSYNC B1 ;  /* 0x0000000000017941 */ /* 0x000fea0003800000 */
.L_x_4369:
        /* <DEDUP_REMOVED lines=84> */
.L_x_4392:
[----:B------:R-:W-:Y:S05]  /*78d0*/  BSYNC B0 ;  /* 0x0000000000007941 */ /* 0x000fea0003800000 */
.L_x_4391:
        /* <DEDUP_REMOVED lines=26> */
.L_x_4368:
        /* <DEDUP_REMOVED lines=42> */
.L_x_4395:
[----:B------:R-:W-:Y:S05]  /*7d20*/  BSYNC B0 ;  /* 0x0000000000007941 */ /* 0x000fea0003800000 */
.L_x_4394:
[----:B------:R-:W2:Y:S01]  /*7d30*/  LDL R2, [R1+0x4] ;  /* 0x0000040001027983 */ /* 0x000ea20000100800 */
        /* <DEDUP_REMOVED lines=56> */
[----:B------:R-:W2:Y:S01]  /*80c0*/  LDL R5, [R1] ;  /* 0x0000000001057983 */ /* 0x000ea20000100800 */
        /* <DEDUP_REMOVED lines=8> */
[----:B------:R-:W3:Y:S01]  /*8150*/  S2R R9, SR_TID.X ;  /* 0x0000000000097919 */ /* 0x000ee20000002100 */
[----:B------:R-:W-:Y:S01]  /*8160*/  LOP3.LUT R85, R246, 0xffff, RZ, 0xc0, !PT ;  /* 0x0000fffff6557812 */ /* 0x000fe200078ec0ff */
[----:B------:R-:W-:Y:S01]  /*8170*/  IMAD R0, R0, c[0x0][0x178], RZ ;  /* 0x00005e0000007a24 */ /* 0x000fe200078e02ff */
[----:B------:R-:W-:Y:S01]  /*8180*/  ISETP.NE.AND.EX P0, PT, RZ, c[0x0][0x34c], PT, P0 ;  /* 0x0000d300ff007a0c */ /* 0x000fe20003f05300 */
[----:B------:R-:W-:Y:S01]  /*8190*/  @P3 IMAD.HI.U32 R7, R4, c[0x0][0x2c8], RZ ;  /* 0x0000b20004073a27 */ /* 0x000fe200078e00ff */
[----:B------:R-:W-:Y:S02]  /*81a0*/  ISETP.GE.AND P5, PT, R204, c[0x0][0x198], PT ;  /* 0x00006600cc007a0c */ /* 0x000fe40003fa6270 */
[----:B------:R-:W-:Y:S01]  /*81b0*/  ISETP.GE.AND P4, PT, R206, c[0x0][0x198], PT ;  /* 0x00006600ce007a0c */ /* 0x000fe20003f86270 */
[----:B------:R-:W-:Y:S01]  /*81c0*/  IMAD R0, R127, c[0x0][0x17c], R0 ;  /* 0x00005f007f007a24 */ /* 0x000fe200078e0200 */
[----:B------:R-:W-:Y:S01]  /*81d0*/  IADD3 R98, R197, -0x1, RZ ;  /* 0xffffffffc5627810 */ /* 0x000fe20007ffe0ff */
[----:B-1----:R-:W-:Y:S01]  /*81e0*/  IMAD.WIDE.U32 R2, R127, c[0x0][0x178], RZ ;  /* 0x00005e007f027a25 */ /* 0x002fe200078e00ff */
[----:B---3--:R-:W-:-:S03]  /*81f0*/  SHF.R.S32.HI R8, RZ, 0x1f, R9 ;  /* 0x0000001fff087819 */ /* 0x008fc60000011409 */
        /* <DEDUP_REMOVED lines=8> */
[----:B------:R-:W-:-:S02]  /*8280*/  ISETP.GE.AND P3, PT, R207, c[0x0][0x198], PT ;  /* 0x00006600cf007a0c */ /* 0x000fc40003f66270 */
[----:B--2---:R-:W-:Y:S02]  /*8290*/  SEL R6, R5, RZ, !P0 ;  /* 0x000000ff05067207 */ /* 0x004fe40004000000 */
[----:B------:R-:W-:-:S03]  /*82a0*/  SEL R5, R252, RZ, !P0 ;  /* 0x000000fffc057207 */ /* 0x000fc60004000000 */
[----:B------:R-:W-:Y:S02]  /*82b0*/  IMAD R6, R6, c[0x0][0x1c0], RZ ;  /* 0x0000700006067a24 */ /* 0x000fe400078e02ff */
        /* <DEDUP_REMOVED lines=8> */
[----:B------:R-:W-:Y:S02]  /*8340*/  SHF.R.S32.HI R5, RZ, 0x1f, R4 ;  /* 0x0000001fff057819 */ /* 0x000fe40000011404 */
[----:B------:R-:W-:Y:S01]  /*8350*/  @!P1 MOV R12, R252 ;  /* 0x000000fc000c9202 */ /* 0x000fe20000000f00 */
[----:B------:R-:W-:Y:S02]  /*8360*/  IMAD.IADD R3, R3, 0x1, R6 ;  /* 0x0000000103037824 */ /* 0x000fe400078e0206 */
[----:B------:R-:W-:Y:S02]  /*8370*/  IMAD R0, R5, c[0x0][0x1a8], RZ ;  /* 0x00006a0005007a24 */ /* 0x000fe400078e02ff */
[----:B------:R-:W-:-:S04]  /*8380*/  IMAD.WIDE.U32 R2, R4, c[0x0][0x1a8], R2 ;  /* 0x00006a0004027a25 */ /* 0x000fc800078e0002 */
[----:B------:R-:W-:Y:S01]  /*8390*/  IMAD R0, R4, c[0x0][0x1ac], R0 ;  /* 0x00006b0004007a24 */ /* 0x000fe200078e0200 */
[----:B------:R-:W-:Y:S01]  /*83a0*/  LEA R7, P0, R2, c[0x0][0x160], 0x1 ;  /* 0x0000580002077a11 */ /* 0x000fe200078008ff */
[----:B------:R-:W-:-:S03]  /*83b0*/  IMAD.IADD R4, R8, 0x1, R240 ;  /* 0x0000000108047824 */ /* 0x000fc600078e02f0 */
[----:B------:R-:W-:-:S04]  /*83c0*/  IADD3 R0, R3, R0, RZ ;  /* 0x0000000003007210 */ /* 0x000fc80007ffe0ff */
[----:B------:R-:W-:Y:S01]  /*83d0*/  LEA.HI.X R5, R2, c[0x0][0x164], R0, 0x1, P0 ;  /* 0x0000590002057a11 */ /* 0x000fe200000f0c00 */
[----:B------:R-:W-:Y:S05]  /*83e0*/  BRA.DIV ~URZ, `(.L_x_4397) ;  /* 0x000152c27f007947 */ /* 0x000fea000b800000 */
[----:B------:R1:W2:Y:S02]  /*83f0*/  SHFL.IDX PT, R6, R5, RZ, 0x181f ;  /* 0x00181fff05067589 */ /* 0x0002a400000e0000 */
.L_x_4546:
[----:B------:R-:W-:Y:S05]  /*8400*/  BRA.DIV ~URZ, `(.L_x_4398) ;  /* 0x000153127f007947 */ /* 0x000fea000b800000 */
[----:B------:R3:W4:Y:S02]  /*8410*/  SHFL.IDX PT, R0, R7, RZ, 0x181f ;  /* 0x00181fff07007589 */ /* 0x00072400000e0000 */
.L_x_4547:
        /* <DEDUP_REMOVED lines=16> */
.L_x_4400:
[----:B------:R-:W-:Y:S05]  /*8520*/  BSYNC B0 ;  /* 0x0000000000007941 */ /* 0x000fea0003800000 */
.L_x_4399:
[----:B------:R-:W-:Y:S05]  /*8530*/  BRA.DIV ~URZ, `(.L_x_4401) ;  /* 0x000152427f007947 */ /* 0x000fea000b800000 */
[----:B--2---:R2:W1:Y:S04]  /*8540*/  SHFL.IDX PT, R6, R5, 0x1, 0x181f ;  /* 0x00381f0005067f89 */ /* 0x00446800000e0000 */
[----:B----4-:R2:W4:Y:S02]  /*8550*/  SHFL.IDX PT, R0, R7, 0x1, 0x181f ;  /* 0x00381f0007007f89 */ /* 0x01052400000e0000 */
.L_x_4548:
        /* <DEDUP_REMOVED lines=16> */
.L_x_4403:
[----:B------:R-:W-:Y:S05]  /*8660*/  BSYNC B0 ;  /* 0x0000000000007941 */ /* 0x000fea0003800000 */
.L_x_4402:
[----:B------:R-:W-:Y:S05]  /*8670*/  BRA.DIV ~URZ, `(.L_x_4404) ;  /* 0x000151c27f007947 */ /* 0x000fea000b800000 */
[----:B-1----:R1:W2:Y:S02]  /*8680*/  SHFL.IDX PT, R6, R5, 0x2, 0x181f ;  /* 0x00581f0005067f89 */ /* 0x0022a400000e0000 */
.L_x_4549:
[----:B------:R-:W-:Y:S05]  /*8690*/  BRA.DIV ~URZ, `(.L_x_4405) ;  /* 0x000152127f007947 */ /* 0x000fea000b800000 */
[----:B----4-:R4:W1:Y:S02]  /*86a0*/  SHFL.IDX PT, R0, R7, 0x2, 0x181f ;  /* 0x00581f0007007f89 */ /* 0x01086400000e0000 */
.L_x_4550:
        /* <DEDUP_REMOVED lines=16> */
.L_x_4407:
[----:B------:R-:W-:Y:S05]  /*87b0*/  BSYNC B0 ;  /* 0x0000000000007941 */ /* 0x000fea0003800000 */
.L_x_4406:
[----:B------:R-:W-:Y:S05]  /*87c0*/  BRA.DIV ~URZ, `(.L_x_4408) ;  /* 0x000151427f007947 */ /* 0x000fea000b800000 */
[----:B-12---:R-:W1:Y:S04]  /*87d0*/  SHFL.IDX PT, R5, R5, 0x3, 0x181f ;  /* 0x00781f0005057f89 */ /* 0x006e6800000e0000 */
[----:B------:R2:W3:Y:S02]  /*87e0*/  SHFL.IDX PT, R0, R7, 0x3, 0x181f ;  /* 0x00781f0007007f89 */ /* 0x0004e400000e0000 */
.L_x_4551:
[----:B------:R-:W-:Y:S01]  /*87f0*/  IADD3 R2, R4, 0x60, RZ ;  /* 0x0000006004027810 */ /* 0x000fe20007ffe0ff */
[----:B-----5:R-:W-:-:S03]  /*8800*/  IMAD.WIDE.U32 R232, R12, c[0x0][0x2b0], RZ ;  /* 0x0000ac000ce87a25 */ /* 0x020fc600078e00ff */
[----:B------:R-:W-:-:S13]  /*8810*/  ISETP.GE.AND P0, PT, R2, R36, PT ;  /* 0x000000240200720c */ /* 0x000fda0003f06270 */
[-C--:B---3--:R-:W-:Y:S02]  /*8820*/  @!P0 LEA R8, P1, R204, R0.reuse, 0x1 ;  /* 0x00000000cc088211 */ /* 0x088fe400078208ff */
[-C--:B------:R-:W-:Y:S02]  /*8830*/  @!P0 LEA R6, P2, R206, R0.reuse, 0x1 ;  /* 0x00000000ce068211 */ /* 0x080fe400078408ff */
        /* <DEDUP_REMOVED lines=36> */
[C---:B------:R-:W-:Y:S01]  /*8a80*/  IMAD.WIDE.U32 R230, R85.reuse, c[0x0][0x1e8], RZ ;  /* 0x00007a0055e67a25 */ /* 0x040fe200078e00ff */
        /* <DEDUP_REMOVED lines=31> */
[----:B------:R-:W-:Y:S02]  /*8c80*/  @P1 LEA R8, P3, R206, R3, 0x1 ;  /* 0x00000003ce081211 */ /* 0x000fe400078608ff */
        /* <DEDUP_REMOVED lines=8> */
[C---:B------:R-:W-:Y:S02]  /*8d10*/  @P1 LEA.HI.X R7, R207.reuse, R4, R219, 0x1, P3 ;  /* 0x00000004cf071211 */ /* 0x040fe400018f0cdb */
[----:B------:R-:W-:Y:S02]  /*8d20*/  @P0 ISETP.GE.AND P3, PT, R206, c[0x0][0x1d4], PT ;  /* 0x00007500ce000a0c */ /* 0x000fe40003f66270 */
[C---:B---3--:R-:W-:Y:S01]  /*8d30*/  @P0 LEA R8, P5, R204.reuse, R0, 0x1 ;  /* 0x00000000cc080211 */ /* 0x048fe200078a08ff */
        /* <DEDUP_REMOVED lines=15> */
.L_x_4409:
        /* <DEDUP_REMOVED lines=86> */
[----:B---3--:R-:W-:Y:S02]  /*9390*/  @!P1 SHF.L.U64.HI R8, R142, 0x1, R79 ;  /* 0x000000018e089819 */ /* 0x008fe4000001024f */
        /* <DEDUP_REMOVED lines=35> */
.L_x_4413:
[----:B--2---:R-:W-:Y:S05]  /*95d0*/  BSYNC B0 ;  /* 0x0000000000007941 */ /* 0x004fea0003800000 */
.L_x_4412:
        /* <DEDUP_REMOVED lines=119> */
.L_x_4415:
[----:B---3--:R-:W-:Y:S05]  /*9d50*/  BSYNC B0 ;  /* 0x0000000000007941 */ /* 0x008fea0003800000 */
.L_x_4414:
        /* <DEDUP_REMOVED lines=90> */
.L_x_4419:
[----:B------:R-:W-:Y:S05]  /*a300*/  BSYNC B0 ;  /* 0x0000000000007941 */ /* 0x000fea0003800000 */
.L_x_4418:
        /* <DEDUP_REMOVED lines=45> */
.L_x_4421:
[----:B------:R-:W-:Y:S05]  /*a5e0*/  BSYNC B0 ;  /* 0x0000000000007941 */ /* 0x000fea0003800000 */
.L_x_4420:
        /* <DEDUP_REMOVED lines=45> */
.L_x_4423:
[----:B------:R-:W-:Y:S05]  /*a8c0*/  BSYNC B0 ;  /* 0x0000000000007941 */ /* 0x000fea0003800000 */
.L_x_4422:
        /* <DEDUP_REMOVED lines=45> */
.L_x_4425:
[----:B------:R-:W-:Y:S05]  /*aba0*/  BSYNC B0 ;  /* 0x0000000000007941 */ /* 0x000fea0003800000 */
.L_x_4424:
        /* <DEDUP_REMOVED lines=45> */
.L_x_4427:
[----:B------:R-:W-:Y:S05]  /*ae80*/  BSYNC B0 ;  /* 0x0000000000007941 */ /* 0x000fea0003800000 */
.L_x_4426:
        /* <DEDUP_REMOVED lines=44> */
.L_x_4417:
[----:B------:R-:W-:Y:S05]  /*b150*/  BSYNC B1 ;  /* 0x0000000000017941 */ /* 0x000fea0003800000 */
.L_x_4416:
        /* <DEDUP_REMOVED lines=48> */
.L_x_4430:
[----:B------:R-:W-:Y:S05]  /*b460*/  BSYNC B0 ;  /* 0x0000000000007941 */ /* 0x000fea0003800000 */
.L_x_4429:
        /* <DEDUP_REMOVED lines=45> */
.L_x_4432:
[----:B------:R-:W-:Y:S05]  /*b740*/  BSYNC B0 ;  /* 0x0000000000007941 */ /* 0x000fea0003800000 */
.L_x_4431:
        /* <DEDUP_REMOVED lines=45> */
.L_x_4434:
[----:B------:R-:W-:Y:S05]  /*ba20*/  BSYNC B0 ;  /* 0x0000000000007941 */ /* 0x000fea0003800000 */
.L_x_4433:
        /* <DEDUP_REMOVED lines=45> */
.L_x_4436:
[----:B------:R-:W-:Y:S05]  /*bd00*/  BSYNC B0 ;  /* 0x0000000000007941 */ /* 0x000fea0003800000 */
.L_x_4435:
        /* <DEDUP_REMOVED lines=45> */
.L_x_4438:
[----:B------:R-:W-:Y:S05]  /*bfe0*/  BSYNC B0 ;  /* 0x0000000000007941 */ /* 0x000fea0003800000 */
.L_x_4437:
        /* <DEDUP_REMOVED lines=45> */
.L_x_4411:
        /* <DEDUP_REMOVED lines=73> */
.L_x_4440:
[----:B--2---:R-:W-:Y:S05]  /*c750*/  BSYNC B0 ;  /* 0x0000000000007941 */ /* 0x004fea0003800000 */
.L_x_4439:
        /* <DEDUP_REMOVED lines=94> */
.L_x_4442:
[----:B--2---:R-:W-:Y:S05]  /*cd40*/  BSYNC B0 ;  /* 0x0000000000007941 */ /* 0x004fea0003800000 */
.L_x_4441:
        /* <DEDUP_REMOVED lines=148> */
.L_x_4446:
[----:B------:R-:W-:Y:S05]  /*d690*/  BSYNC B0 ;  /* 0x0000000000007941 */ /* 0x000fea0003800000 */
.L_x_4445:
        /* <DEDUP_REMOVED lines=99> */
.L_x_4448:
[----:B------:R-:W-:Y:S05]  /*dcd0*/  BSYNC B0 ;  /* 0x0000000000007941 */ /* 0x000fea0003800000 */
.L_x_4447:
        /* <DEDUP_REMOVED lines=98> */
.L_x_4444:
[----:B------:R-:W-:Y:S05]  /*e300*/  BSYNC B1 ;  /* 0x0000000000017941 */ /* 0x000fea0003800000 */
.L_x_4443:
        /* <DEDUP_REMOVED lines=110> */
.L_x_4450:
[----:B------:R-:W-:Y:S05]  /*e9f0*/  BSYNC B0 ;  /* 0x0000000000007941 */ /* 0x000fea0003800000 */
.L_x_4449:
        /* <DEDUP_REMOVED lines=99> */
.L_x_4452:
[----:B------:R-:W-:Y:S05]  /*f030*/  BSYNC B0 ;  /* 0x0000000000007941 */ /* 0x000fea0003800000 */
.L_x_4451:
        /* <DEDUP_REMOVED lines=98> */
.L_x_4428:
[----:B------:R-:W-:Y:S05]  /*f660*/  BSYNC B2 ;  /* 0x0000000000027941 */ /* 0x000fea0003800000 */
.L_x_4410:
[----:B------:R-:W-:-:S04]  /*f670*/  DEPBAR.LE SB0, 0x0 ;  /* 0x000080000000791a */ /* 0x000fc80000000000 */
[----:B------:R-:W-:Y:S01]  /*f680*/  BAR.SYNC.DEFER_BLOCKING 0x0 ;  /* 0x0000000000007b1d */ /* 0x000fe20000010000 */
[----:B------:R-:W-:Y:S01]  /*f690*/  IMAD R0, R95, c[0x0][0x208], RZ ;  /* 0x000082005f007a24 */ /* 0x000fe200078e02ff */
[----:B------:R-:W-:Y:S01]  /*f6a0*/  SHF.L.U64.HI R95, R204, 0x1, R205 ;  /* 0x00000001cc5f7819 */ /* 0x000fe200000102cd */
[----:B------:R-:W-:Y:S01]  /*f6b0*/  IMAD.WIDE.U32 R2, R198, c[0x0][0x208], RZ ;  /* 0x00008200c6027a25 */ /* 0x000fe200078e00ff */
[----:B-1----:R-:W-:Y:S02]  /*f6c0*/  SHF.L.U64.HI R97, R207, 0x1, R219 ;  /* 0x00000001cf617819 */ /* 0x002fe400000102db */
[----:B------:R-:W-:Y:S01]  /*f6d0*/  ISETP.GE.AND P5, PT, R204, c[0x0][0x1d4], PT ;  /* 0x00007500cc007a0c */ /* 0x000fe20003fa6270 */
[----:B------:R-:W-:Y:S01]  /*f6e0*/  IMAD R0, R198, c[0x0][0x20c], R0 ;  /* 0x00008300c6007a24 */ /* 0x000fe200078e0200 */
[----:B------:R-:W-:Y:S01]  /*f6f0*/  ISETP.GE.AND P4, PT, R206, c[0x0][0x1d4], PT ;  /* 0x00007500ce007a0c */ /* 0x000fe20003f86270 */
[----:B------:R-:W-:Y:S01]  /*f700*/  IMAD.WIDE.U32 R222, R85, c[0x0][0x210], RZ ;  /* 0x0000840055de7a25 */ /* 0x000fe200078e00ff */
[----:B------:R-:W-:Y:S03]  /*f710*/  BSSY B0, `(.L_x_4453) ;  /* 0x0000117000007945 */ /* 0x000fe60003800000 */
[----:B------:R-:W-:-:S02]  /*f720*/  IMAD.IADD R3, R3, 0x1, R0 ;  /* 0x0000000103037824 */ /* 0x000fc400078e0200 */
[----:B------:R-:W-:Y:S01]  /*f730*/  IMAD R0, R96, c[0x0][0x218], RZ ;  /* 0x0000860060007a24 */ /* 0x000fe200078e02ff */
[----:B------:R-:W-:Y:S01]  /*f740*/  SHF.L.U64.HI R96, R206, 0x1, R220 ;  /* 0x00000001ce607819 */ /* 0x000fe200000102dc */
[----:B------:R-:W-:-:S04]  /*f750*/  IMAD.WIDE.U32 R2, R196, c[0x0][0x218], R2 ;  /* 0x00008600c4027a25 */ /* 0x000fc800078e0002 */
[----:B------:R-:W-:Y:S02]  /*f760*/  IMAD R224, R85, c[0x0][0x214], R223 ;  /* 0x0000850055e07a24 */ /* 0x000fe400078e02df */
[----:B------:R-:W-:Y:S01]  /*f770*/  IMAD.SHL.U32 R93, R206, 0x2, RZ ;  /* 0x00000002ce5d7824 */ /* 0x000fe200078e00ff */
[----:B--2---:R-:W-:Y:S01]  /*f780*/  LDSM.16.M88.4 R8, [R178] ;  /* 0x00000000b208783b */ /* 0x004fe20000000200 */
[----:B------:R-:W-:Y:S02]  /*f790*/  IMAD.SHL.U32 R92, R204, 0x2, RZ ;  /* 0x00000002cc5c7824 */ /* 0x000fe400078e00ff */
[----:B------:R-:W-:Y:S01]  /*f7a0*/  IMAD.SHL.U32 R94, R207, 0x2, RZ ;  /* 0x00000002cf5e7824 */ /* 0x000fe200078e00ff */
[----:B------:R-:W1:Y:S04]  /*f7b0*/  LDSM.16.M88.4 R4, [R147] ;  /* 0x000000009304783b */ /* 0x000e680000000200 */
[----:B------:R-:W2:Y:S04]  /*f7c0*/  LDSM.16.M88.4 R12, [R147+0x800] ;  /* 0x00080000930c783b */ /* 0x000ea80000000200 */
[----:B------:R-:W3:Y:S04]  /*f7d0*/  LDSM.16.M88.4 R16, [R147+0x1000] ;  /* 0x001000009310783b */ /* 0x000ee80000000200 */
[----:B------:R-:W-:Y:S04]  /*f7e0*/  LDSM.16.M88.4 R28, [R147+0x1800] ;  /* 0x00180000931c783b */ /* 0x000fe80000000200 */
[----:B------:R-:W-:Y:S04]  /*f7f0*/  LDSM.16.M88.4 R24, [R182] ;  /* 0x00000000b618783b */ /* 0x000fe80000000200 */
[----:B------:R-:W-:Y:S04]  /*f800*/  LDSM.16.M88.4 R36, [R193] ;  /* 0x00000000c124783b */ /* 0x000fe80000000200 */
[----:B------:R-:W-:Y:S01]  /*f810*/  LDSM.16.M88.4 R48, [R191] ;  /* 0x00000000bf30783b */ /* 0x000fe20000000200 */
[C---:B-1----:R-:W-:Y:S07]  /*f820*/  HMMA.16816.F32 R44, R8.reuse, R4, RZ ;  /* 0x00000004082c723c */ /* 0x042fee00000018ff */
[----:B------:R-:W-:Y:S01]  /*f830*/  IMAD R4, R196, c[0x0][0x21c], R0 ;  /* 0x00008700c4047a24 */ /* 0x000fe200078e0200 */
[----:B------:R-:W-:Y:S01]  /*f840*/  IADD3 R0, P0, R2, R222, RZ ;  /* 0x000000de02007210 */ /* 0x000fe20007f1e0ff */
[----:B--2---:R-:W-:Y:S03]  /*f850*/  HMMA.16816.F32 R32, R8, R12, RZ ;  /* 0x0000000c0820723c */ /* 0x004fe600000018ff */
[----:B------:R-:W-:-:S02]  /*f860*/  IADD3.X R3, R224, R3, R4, P0, !PT ;  /* 0x00000003e0037210 */ /* 0x000fc400007fe404 */
[----:B------:R-:W-:-:S03]  /*f870*/  LEA R2, P0, R0, c[0x0][0x1f8], 0x1 ;  /* 0x00007e0000027a11 */ /* 0x000fc600078008ff */
[C---:B-----5:R-:W-:Y:S01]  /*f880*/  HMMA.16816.F32 R40, R8.reuse, R6, RZ ;  /* 0x000000060828723c */ /* 0x060fe200000018ff */
[----:B------:R-:W-:Y:S01]  /*f890*/  LEA.HI.X R13, R0, c[0x0][0x1fc], R3, 0x1, P0 ;  /* 0x00007f00000d7a11 */ /* 0x000fe200000f0c03 */
[----:B------:R-:W-:Y:S04]  /*f8a0*/  LDSM.16.M88.4 R4, [R179] ;  /* 0x00000000b304783b */ /* 0x000fe80000000200 */
[----:B------:R-:W1:Y:S02]  /*f8b0*/  SHFL.IDX PT, R3, R2, RZ, 0x181f ;  /* 0x00181fff02037589 */ /* 0x000e6400000e0000 */
[C---:B---3--:R-:W-:Y:S02]  /*f8c0*/  HMMA.16816.F32 R64, R8.reuse, R18, RZ ;  /* 0x000000120840723c */ /* 0x048fe400000018ff */
[----:B------:R-:W2:Y:S04]  /*f8d0*/  SHFL.IDX PT, R12, R13, RZ, 0x181f ;  /* 0x00181fff0d0c7589 */ /* 0x000ea800000e0000 */
[----:B------:R-:W3:Y:S02]  /*f8e0*/  SHFL.IDX PT, R0, R2, 0x1, 0x181f ;  /* 0x00381f0002007f89 */ /* 0x000ee400000e0000 */
[C---:B------:R-:W-:Y:S02]  /*f8f0*/  HMMA.16816.F32 R52, R8.reuse, R14, RZ ;  /* 0x0000000e0834723c */ /* 0x040fe400000018ff */
[----:B------:R-:W4:Y:S06]  /*f900*/  SHFL.IDX PT, R2, R13, 0x1, 0x181f ;  /* 0x00381f000d027f89 */ /* 0x000f2c00000e0000 */
[----:B------:R-:W-:Y:S01]  /*f910*/  HMMA.16816.F32 R56, R8, R16, RZ ;  /* 0x000000100838723c */ /* 0x000fe200000018ff */
[----:B-1----:R-:W-:-:S02]  /*f920*/  IADD3 R20, P1, R3, R93, RZ ;  /* 0x0000005d03147210 */ /* 0x002fc40007f3e0ff */
[----:B------:R-:W-:-:S05]  /*f930*/  IADD3 R22, P0, R3, R92, RZ ;  /* 0x0000005c03167210 */ /* 0x000fca0007f1e0ff */
[C---:B------:R-:W-:Y:S01]  /*f940*/  HMMA.16816.F32 R68, R8.reuse, R28, RZ ;  /* 0x0000001c0844723c */ /* 0x040fe200000018ff */
[----:B------:R-:W-:Y:S01]  /*f950*/  IADD3 R18, P2, R3, R94, RZ ;  /* 0x0000005e03127210 */ /* 0x000fe20007f5e0ff */
[C-C-:B--2---:R-:W-:Y:S02]  /*f960*/  IMAD.X R21, R12.reuse, 0x1, R96.reuse, P1 ;  /* 0x000000010c157824 */ /* 0x144fe400008e0660 */
[----:B------:R-:W-:Y:S01]  /*f970*/  IMAD.X R23, R12, 0x1, R95, P0 ;  /* 0x000000010c177824 */ /* 0x000fe200000e065f */
[----:B---3--:R-:W-:Y:S01]  /*f980*/  IADD3 R14, P1, R0, R93, RZ ;  /* 0x0000005d000e7210 */ /* 0x008fe20007f3e0ff */
[----:B------:R-:W-:Y:S01]  /*f990*/  IMAD.X R19, R12, 0x1, R97, P2 ;  /* 0x000000010c137824 */ /* 0x000fe200010e0661 */
[----:B------:R-:W-:Y:S01]  /*f9a0*/  IADD3 R16, P0, R0, R92, RZ ;  /* 0x0000005c00107210 */ /* 0x000fe20007f1e0ff */
[----:B------:R-:W-:Y:S01]  /*f9b0*/  HMMA.16816.F32 R60, R8, R30, RZ ;  /* 0x0000001e083c723c */ /* 0x000fe200000018ff */
[----:B------:R-:W-:Y:S01]  /*f9c0*/  ISETP.LT.OR P2, PT, R76, 0x1, P5 ;  /* 0x000000014c00780c */ /* 0x000fe20002f41670 */
[----:B----4-:R-:W-:Y:S01]  /*f9d0*/  IMAD.X R15, R2, 0x1, R96, P1 ;  /* 0x00000001020f7824 */ /* 0x010fe200008e0660 */
[----:B------:R-:W-:Y:S01]  /*f9e0*/  ISETP.LT.OR P1, PT, R76, 0x1, P4 ;  /* 0x000000014c00780c */ /* 0x000fe20002721670 */
[----:B------:R-:W-:Y:S01]  /*f9f0*/  IMAD.X R17, R2, 0x1, R95, P0 ;  /* 0x0000000102117824 */ /* 0x000fe200000e065f */
[----:B------:R-:W-:Y:S01]  /*fa00*/  IADD3 R12, P0, R0, R94, RZ ;  /* 0x0000005e000c7210 */ /* 0x000fe20007f1e0ff */
[----:B------:R-:W1:Y:S02]  /*fa10*/  LDSM.16.M88.4 R8, [R192] ;  /* 0x00000000c008783b */ /* 0x000e640000000200 */
[----:B------:R-:W-:Y:S02]  /*fa20*/  HMMA.16816.F32 R72, R4, R24, R44 ;  /* 0x000000180448723c */ /* 0x000fe4000000182c */
[----:B------:R-:W-:Y:S01]  /*fa30*/  IMAD.X R13, R2, 0x1, R97, P0 ;  /* 0x00000001020d7824 */ /* 0x000fe200000e0661 */
[----:B------:R-:W-:-:S03]  /*fa40*/  ISETP.GE.AND P0, PT, R207, c[0x0][0x1d4], PT ;  /* 0x00007500cf007a0c */ /* 0x000fc60003f06270 */
[----:B------:R-:W-:Y:S01]  /*fa50*/  @!PT LDS RZ, [RZ] ;  /* 0x00000000fffff984 */ /* 0x000fe20000000800 */
[----:B------:R-:W-:Y:S01]  /*fa60*/  @!PT LDS RZ, [RZ] ;  /* 0x00000000fffff984 */ /* 0x000fe20000000800 */
[----:B------:R-:W-:Y:S01]  /*fa70*/  @!PT LDS RZ, [RZ] ;  /* 0x00000000fffff984 */ /* 0x000fe20000000800 */
[----:B------:R2:W-:Y:S01]  /*fa80*/  LDGSTS.E.BYPASS.LTC128B.128 [R194+0x100], [R22.64], !P2 ;  /* 0x0010000016c27fae */ /* 0x0005e2000d101d48 */
[C---:B------:R-:W-:Y:S01]  /*fa90*/  ISETP.LT.OR P3, PT, R76.reuse, 0x1, P0 ;  /* 0x000000014c00780c */ /* 0x040fe20000761670 */
[----:B------:R-:W-:Y:S01]  /*faa0*/  HMMA.16816.F32 R44, R4, R26, R40 ;  /* 0x0000001a042c723c */ /* 0x000fe20000001828 */
[C---:B------:R-:W-:Y:S01]  /*fab0*/  ISETP.LT.OR P2, PT, R76.reuse, 0x21, P5 ;  /* 0x000000214c00780c */ /* 0x040fe20002f41670 */
[----:B------:R2:W-:Y:S01]  /*fac0*/  LDGSTS.E.BYPASS.LTC128B.128 [R194+0x2100], [R20.64], !P1 ;  /* 0x0210000014c27fae */ /* 0x0005e2000c901d48 */
[C---:B------:R-:W-:Y:S02]  /*fad0*/  ISETP.LT.OR P1, PT, R76.reuse, 0x21, P4 ;  /* 0x000000214c00780c */ /* 0x040fe40002721670 */
[----:B------:R-:W-:-:S03]  /*fae0*/  ISETP.LT.OR P0, PT, R76, 0x21, P0 ;  /* 0x000000214c00780c */ /* 0x000fc60000701670 */
[C---:B------:R-:W-:Y:S04]  /*faf0*/  HMMA.16816.F32 R40, R4.reuse, R36, R32 ;  /* 0x000000240428723c */ /* 0x040fe80000001820 */
[----:B------:R1:W-:Y:S04]  /*fb00*/  LDGSTS.E.BYPASS.LTC128B.128 [R194+0x4100], [R18.64], !P3 ;  /* 0x0410000012c27fae */ /* 0x0003e8000d901d48 */
[----:B------:R1:W-:Y:S01]  /*fb10*/  LDGSTS.E.BYPASS.LTC128B.128 [R194+0x1100], [R16.64], !P2 ;  /* 0x0110000010c27fae */ /* 0x0003e2000d101d48 */
[----:B------:R-:W-:Y:S03]  /*fb20*/  HMMA.16816.F32 R60, R4, R50, R60 ;  /* 0x00000032043c723c */ /* 0x000fe6000000183c */
[----:B------:R3:W-:Y:S04]  /*fb30*/  LDGSTS.E.BYPASS.LTC128B.128 [R194+0x3100], [R14.64], !P1 ;  /* 0x031000000ec27fae */ /* 0x0007e8000c901d48 */
[----:B------:R3:W-:Y:S01]  /*fb40*/  LDGSTS.E.BYPASS.LTC128B.128 [R194+0x5100], [R12.64], !P0 ;  /* 0x051000000cc27fae */ /* 0x0007e2000c101d48 */
[----:B------:R-:W-:-:S03]  /*fb50*/  ISETP.GT.AND P0, PT, R98, R215, PT ;  /* 0x000000d76200720c */ /* 0x000fc60003f04270 */
[----:B------:R-:W-:Y:S01]  /*fb60*/  LDSM.16.M88.4 R32, [R177] ;  /* 0x00000000b120783b */ /* 0x000fe20000000200 */
[C---:B--2---:R-:W-:Y:S03]  /*fb70*/  HMMA.16816.F32 R20, R4.reuse, R38, R52 ;  /* 0x000000260414723c */ /* 0x044fe60000001834 */
[----:B------:R-:W-:Y:S04]  /*fb80*/  LDSM.16.M88.4 R28, [R177+0x800] ;  /* 0x00080000b11c783b */ /* 0x000fe80000000200 */
[----:B------:R-:W-:Y:S01]  /*fb90*/  LDSM.16.M88.4 R80, [R177+0x1800] ;  /* 0x00180000b150783b */ /* 0x000fe20000000200 */
[C---:B------:R-:W-:Y:S03]  /*fba0*/  HMMA.16816.F32 R36, R4.reuse, R48, R68 ;  /* 0x000000300424723c */ /* 0x040fe60000001844 */
[----:B------:R-:W-:Y:S04]  /*fbb0*/  LDSM.16.M88.4 R24, [R177+0x1000] ;  /* 0x00100000b118783b */ /* 0x000fe80000000200 */
[----:B------:R-:W-:Y:S01]  /*fbc0*/  LDSM.16.M88.4 R68, [R174] ;  /* 0x00000000ae44783b */ /* 0x000fe20000000200 */
[C---:B-1----:R-:W-:Y:S03]  /*fbd0*/  HMMA.16816.F32 R16, R4.reuse, R8, R56 ;  /* 0x000000080410723c */ /* 0x042fe60000001838 */
[----:B------:R-:W-:Y:S04]  /*fbe0*/  LDSM.16.M88.4 R76, [R174+0x800] ;  /* 0x00080000ae4c783b */ /* 0x000fe80000000200 */
[----:B---3--:R-:W1:Y:S01]  /*fbf0*/  LDSM.16.M88.4 R12, [R181] ;  /* 0x00000000b50c783b */ /* 0x008e620000000200 */
[----:B------:R-:W-:Y:S03]  /*fc00*/  HMMA.16816.F32 R8, R4, R10, R64 ;  /* 0x0000000a0408723c */ /* 0x000fe60000001840 */
[----:B------:R-:W2:Y:S04]  /*fc10*/  LDSM.16.M88.4 R4, [R180] ;  /* 0x00000000b404783b */ /* 0x000ea80000000200 */
[----:B------:R-:W-:Y:S04]  /*fc20*/  LDSM.16.M88.4 R84, [R187] ;  /* 0x00000000bb54783b */ /* 0x000fe80000000200 */
[----:B------:R-:W-:Y:S04]  /*fc30*/  LDSM.16.M88.4 R88, [R177+0x2800] ;  /* 0x00280000b158783b */ /* 0x000fe80000000200 */
[----:B------:R-:W0:Y:S01]  /*fc40*/  LDGDEPBAR ;  /* 0x00000000000079af */ /* 0x000e220000000000 */
[C---:B-1----:R-:W-:Y:S03]  /*fc50*/  HMMA.16816.F32 R64, R12.reuse, R32, R72 ;  /* 0x000000200c40723c */ /* 0x042fe60000001848 */
[----:B------:R-:W-:Y:S05]  /*fc60*/  LDSM.16.M88.4 R72, [R147+0x3800] ;  /* 0x003800009348783b */ /* 0x000fea0000000200 */
[C---:B------:R-:W-:Y:S08]  /*fc70*/  HMMA.16816.F32 R56, R12.reuse, R34, R44 ;  /* 0x000000220c38723c */ /* 0x040ff0000000182c */
[C---:B------:R-:W-:Y:S01]  /*fc80*/  HMMA.16816.F32 R52, R12.reuse, R28, R40 ;  /* 0x0000001c0c34723c */ /* 0x040fe20000001828 */
[----:B------:R-:W1:Y:S07]  /*fc90*/  LDSM.16.M88.4 R40, [R174+0x1000] ;  /* 0x00100000ae28783b */ /* 0x000e6e0000000200 */
[C---:B------:R-:W-:Y:S08]  /*fca0*/  HMMA.16816.F32 R48, R12.reuse, R30, R20 ;  /* 0x0000001e0c30723c */ /* 0x040ff00000001814 */
[C---:B------:R-:W-:Y:S01]  /*fcb0*/  HMMA.16816.F32 R28, R12.reuse, R80, R36 ;  /* 0x000000500c1c723c */ /* 0x040fe20000001824 */
[----:B------:R-:W3:Y:S07]  /*fcc0*/  LDSM.16.M88.4 R36, [R174+0x1800] ;  /* 0x00180000ae24783b */ /* 0x000eee0000000200 */
[C---:B------:R-:W-:Y:S08]  /*fcd0*/  HMMA.16816.F32 R44, R12.reuse, R24, R16 ;  /* 0x000000180c2c723c */ /* 0x040ff00000001810 */
[C---:B------:R-:W-:Y:S01]  /*fce0*/  HMMA.16816.F32 R32, R12.reuse, R26, R8 ;  /* 0x0000001a0c20723c */ /* 0x040fe20000001808 */
[----:B------:R-:W-:Y:S04]  /*fcf0*/  LDSM.16.M88.4 R8, [R178+0x4000] ;  /* 0x00400000b208783b */ /* 0x000fe80000000200 */
[----:B------:R-:W4:Y:S03]  /*fd00*/  LDSM.16.M88.4 R24, [R147+0x2000] ;  /* 0x002000009318783b */ /* 0x000f260000000200 */
[----:B------:R-:W-:Y:S01]  /*fd10*/  HMMA.16816.F32 R20, R12, R82, R60 ;  /* 0x000000520c14723c */ /* 0x000fe2000000183c */
[----:B------:R-:W3:Y:S07]  /*fd20*/  LDSM.16.M88.4 R80, [R147+0x2800] ;  /* 0x002800009350783b */ /* 0x000eee0000000200 */
[C---:B--2---:R-:W-:Y:S08]  /*fd30*/  HMMA.16816.F32 R16, R4.reuse, R68, R64 ;  /* 0x000000440410723c */ /* 0x044ff00000001840 */
[C---:B------:R-:W-:Y:S01]  /*fd40*/  HMMA.16816.F32 R12, R4.reuse, R70, R56 ;  /* 0x00000046040c723c */ /* 0x040fe20000001838 */
[----:B------:R-:W2:Y:S07]  /*fd50*/  LDSM.16.M88.4 R68, [R147+0x3000] ;  /* 0x003000009344783b */ /* 0x000eae0000000200 */
[C---:B------:R-:W-:Y:S08]  /*fd60*/  HMMA.16816.F32 R64, R4.reuse, R76, R52 ;  /* 0x0000004c0440723c */ /* 0x040ff00000001834 */
[C---:B------:R-:W-:Y:S01]  /*fd70*/  HMMA.16816.F32 R60, R4.reuse, R78, R48 ;  /* 0x0000004e043c723c */ /* 0x040fe20000001830 */
[----:B------:R-:W-:Y:S07]  /*fd80*/  LDSM.16.M88.4 R76, [R188] ;  /* 0x00000000bc4c783b */ /* 0x000fee0000000200 */
[C---:B-1----:R-:W-:Y:S08]  /*fd90*/  HMMA.16816.F32 R52, R4.reuse, R40, R44 ;  /* 0x000000280434723c */ /* 0x042ff0000000182c */
[C---:B------:R-:W-:Y:S01]  /*fda0*/  HMMA.16816.F32 R48, R4.reuse, R42, R32 ;  /* 0x0000002a0430723c */ /* 0x040fe20000001820 */
[----:B------:R-:W-:Y:S07]  /*fdb0*/  LDSM.16.M88.4 R32, [R189] ;  /* 0x00000000bd20783b */ /* 0x000fee0000000200 */
[C---:B---3--:R-:W-:Y:S08]  /*fdc0*/  HMMA.16816.F32 R56, R4.reuse, R36, R28 ;  /* 0x000000240438723c */ /* 0x048ff0000000181c */
[----:B------:R-:W-:Y:S01]  /*fdd0*/  HMMA.16816.F32 R44, R4, R38, R20 ;  /* 0x00000026042c723c */ /* 0x000fe20000001814 */
[----:B------:R-:W-:Y:S04]  /*fde0*/  LDSM.16.M88.4 R4, [R179+0x4000] ;  /* 0x00400000b304783b */ /* 0x000fe80000000200 */
[----:B------:R-:W1:Y:S03]  /*fdf0*/  LDSM.16.M88.4 R36, [R190] ;  /* 0x00000000be24783b */ /* 0x000e660000000200 */
[C---:B----4-:R-:W-:Y:S08]  /*fe00*/  HMMA.16816.F32 R40, R8.reuse, R24, R16 ;  /* 0x000000180828723c */ /* 0x050ff00000001810 */
[C---:B------:R-:W-:Y:S08]  /*fe10*/  HMMA.16816.F32 R28, R8.reuse, R26, R12 ;  /* 0x0000001a081c723c */ /* 0x040ff0000000180c */
[C---:B------:R-:W-:Y:S08]  /*fe20*/  HMMA.16816.F32 R24, R8.reuse, R80, R64 ;  /* 0x000000500818723c */ /* 0x040ff00000001840 */
[C---:B--2---:R-:W-:Y:S08]  /*fe30*/  HMMA.16816.F32 R16, R8.reuse, R68, R52 ;  /* 0x000000440810723c */ /* 0x044ff00000001834 */
[C---:B------:R-:W-:Y:S01]  /*fe40*/  HMMA.16816.F32 R20, R8.reuse, R82, R60 ;  /* 0x000000520814723c */ /* 0x040fe2000000183c */
[----:B------:R-:W-:Y:S07]  /*fe50*/  LDSM.16.M88.4 R80, [R177+0x2000] ;  /* 0x00200000b150783b */ /* 0x000fee0000000200 */
[C---:B------:R-:W-:Y:S08]  /*fe60*/  HMMA.16816.F32 R12, R8.reuse, R70, R48 ;  /* 0x00000046080c723c */ /* 0x040ff00000001830 */
[C---:B------:R-:W-:Y:S08]  /*fe70*/  HMMA.16816.F32 R56, R8.reuse, R72, R56 ;  /* 0x000000480838723c */ /* 0x040ff00000001838 */
[----:B------:R-:W-:Y:S01]  /*fe80*/  HMMA.16816.F32 R52, R8, R74, R44 ;  /* 0x0000004a0834723c */ /* 0x000fe2000000182c */
[----:B------:R-:W2:Y:S04]  /*fe90*/  LDSM.16.M88.4 R8, [R181+0x4000] ;  /* 0x00400000b508783b */ /* 0x000ea80000000200 */
[----:B------:R-:W3:Y:S03]  /*fea0*/  LDSM.16.M88.4 R44, [R177+0x3000] ;  /* 0x00300000b12c783b */ /* 0x000ee60000000200 */
[C---:B-1----:R-:W-:Y:S08]  /*feb0*/  HMMA.16816.F32 R72, R4.reuse, R36, R40 ;  /* 0x000000240448723c */ /* 0x042ff00000001828 */
[C---:B------:R-:W-:Y:S08]  /*fec0*/  HMMA.16816.F32 R68, R4.reuse, R38, R28 ;  /* 0x000000260444723c */ /* 0x040ff0000000181c */
[C---:B------:R-:W-:Y:S01]  /*fed0*/  HMMA.16816.F32 R64, R4.reuse, R32, R24 ;  /* 0x000000200440723c */ /* 0x040fe20000001818 */
        /* <DEDUP_REMOVED lines=10> */
[C---:B--2---:R-:W-:Y:S01]  /*ff80*/  HMMA.16816.F32 R20, R8.reuse, R80, R72 ;  /* 0x000000500814723c */ /* 0x044fe20000001848 */
[----:B------:R-:W-:Y:S07]  /*ff90*/  LDSM.16.M88.4 R72, [R174+0x3800] ;  /* 0x00380000ae48783b */ /* 0x000fee0000000200 */
[C---:B------:R-:W-:Y:S01]  /*ffa0*/  HMMA.16816.F32 R16, R8.reuse, R82, R68 ;  /* 0x000000520810723c */ /* 0x040fe20000001844 */
[----:B------:R-:W2:Y:S04]  /*ffb0*/  LDSM.16.M88.4 R68, [R174+0x3000] ;  /* 0x00300000ae44783b */ /* 0x000ea80000000200 */
[----:B------:R-:W-:Y:S03]  /*ffc0*/  LDSM.16.M88.4 R80, [R147+0x5800] ;  /* 0x005800009350783b */ /* 0x000fe60000000200 */
[C---:B------:R-:W-:Y:S08]  /*ffd0*/  HMMA.16816.F32 R12, R8.reuse, R88, R64 ;  /* 0x00000058080c723c */ /* 0x040ff00000001840 */
[C---:B------:R-:W-:Y:S01]  /*ffe0*/  HMMA.16816.F32 R64, R8.reuse, R90, R60 ;  /* 0x0000005a0840723c */ /* 0x040fe2000000183c */
[----:B------:R-:W-:Y:S07]  /*fff0*/  LDSM.16.M88.4 R88, [R177+0x4800] ;  /* 0x00480000b158783b */ /* 0x000fee0000000200 */
[C---:B---3--:R-:W-:Y:S08]  /*10000*/  HMMA.16816.F32 R60, R8.reuse, R44, R48 ;  /* 0x0000002c083c723c */ /* 0x048ff00000001830 */
[----:B------:R-:W-:Y:S08]  /*10010*/  HMMA.16816.F32 R56, R8, R46, R40 ;  /* 0x0000002e0838723c */ /* 0x000ff00000001828 */
[C---:B-1----:R-:W-:Y:S08]  /*10020*/  HMMA.16816.F32 R44, R4.reuse, R24, R20 ;  /* 0x00000018042c723c */ /* 0x042ff00000001814 */
[----:B------:R-:W-:Y:S08]  /*10030*/  HMMA.16816.F32 R40, R4, R26, R16 ;  /* 0x0000001a0428723c */ /* 0x000ff00000001810 */
[----:B------:R-:W-:Y:S01]  /*10040*/  HMMA.16816.F32 R52, R8, R32, R36 ;  /* 0x000000200834723c */ /* 0x000fe20000001824 */
[----:B------:R-:W-:Y:S07]  /*10050*/  LDSM.16.M88.4 R36, [R147+0x4000] ;  /* 0x004000009324783b */ /* 0x000fee0000000200 */
[----:B------:R-:W-:Y:S01]  /*10060*/  HMMA.16816.F32 R24, R4, R76, R12 ;  /* 0x0000004c0418723c */ /* 0x000fe2000000180c */
[----:B------:R-:W1:Y:S07]  /*10070*/  LDSM.16.M88.4 R12, [R178+0x8000] ;  /* 0x00800000b20c783b */ /* 0x000e6e0000000200 */
[----:B------:R-:W-:Y:S01]  /*10080*/  HMMA.16816.F32 R48, R8, R34, R28 ;  /* 0x000000220830723c */ /* 0x000fe2000000181c */
[----:B------:R-:W3:Y:S04]  /*10090*/  LDSM.16.M88.4 R32, [R147+0x4800] ;  /* 0x004800009320783b */ /* 0x000ee80000000200 */
[----:B------:R-:W4:Y:S03]  /*100a0*/  LDSM.16.M88.4 R28, [R147+0x5000] ;  /* 0x00500000931c783b */ /* 0x000f260000000200 */
[C---:B------:R-:W-:Y:S01]  /*100b0*/  HMMA.16816.F32 R20, R4.reuse, R78, R64 ;  /* 0x0000004e0414723c */ /* 0x040fe20000001840 */
[----:B------:R-:W-:Y:S07]  /*100c0*/  LDSM.16.M88.4 R76, [R185] ;  /* 0x00000000b94c783b */ /* 0x000fee0000000200 */
[C---:B--2---:R-:W-:Y:S08]  /*100d0*/  HMMA.16816.F32 R16, R4.reuse, R68, R60 ;  /* 0x000000440410723c */ /* 0x044ff0000000183c */
[C---:B------:R-:W-:Y:S08]  /*100e0*/  HMMA.16816.F32 R8, R4.reuse, R70, R56 ;  /* 0x000000460408723c */ /* 0x040ff00000001838 */
[C---:B------:R-:W-:Y:S08]  /*100f0*/  HMMA.16816.F32 R52, R4.reuse, R72, R52 ;  /* 0x000000480434723c */ /* 0x040ff00000001834 */
[----:B------:R-:W-:Y:S01]  /*10100*/  HMMA.16816.F32 R68, R4, R74, R48 ;  /* 0x0000004a0444723c */ /* 0x000fe20000001830 */
[----:B------:R-:W-:Y:S04]  /*10110*/  LDSM.16.M88.4 R4, [R179+0x8000] ;  /* 0x00800000b304783b */ /* 0x000fe80000000200 */
[----:B------:R-:W2:Y:S03]  /*10120*/  LDSM.16.M88.4 R72, [R186] ;  /* 0x00000000ba48783b */ /* 0x000ea60000000200 */
[C---:B-1----:R-:W-:Y:S08]  /*10130*/  HMMA.16816.F32 R64, R12.reuse, R36, R44 ;  /* 0x000000240c40723c */ /* 0x042ff0000000182c */
[C---:B------:R-:W-:Y:S01]  /*10140*/  HMMA.16816.F32 R60, R12.reuse, R38, R40 ;  /* 0x000000260c3c723c */ /* 0x040fe20000001828 */
[----:B------:R-:W1:Y:S04]  /*10150*/  LDSM.16.M88.4 R40, [R184] ;  /* 0x00000000b828783b */ /* 0x000e680000000200 */
[----:B------:R-:W1:Y:S03]  /*10160*/  LDSM.16.M88.4 R36, [R183] ;  /* 0x00000000b724783b */ /* 0x000e660000000200 */
[C---:B---3--:R-:W-:Y:S01]  /*10170*/  HMMA.16816.F32 R56, R12.reuse, R32, R24 ;  /* 0x000000200c38723c */ /* 0x048fe20000001818 */
[----:B------:R-:W-:Y:S07]  /*10180*/  LDSM.16.M88.4 R24, [R177+0x4000] ;  /* 0x00400000b118783b */ /* 0x000fee0000000200 */
[C---:B------:R-:W-:Y:S08]  /*10190*/  HMMA.16816.F32 R48, R12.reuse, R34, R20 ;  /* 0x000000220c30723c */ /* 0x040ff00000001814 */
[C---:B----4-:R-:W-:Y:S08]  /*101a0*/  HMMA.16816.F32 R44, R12.reuse, R28, R16 ;  /* 0x0000001c0c2c723c */ /* 0x050ff00000001810 */
[C---:B------:R-:W-:Y:S01]  /*101b0*/  HMMA.16816.F32 R32, R12.reuse, R30, R8 ;  /* 0x0000001e0c20723c */ /* 0x040fe20000001808 */
[----:B------:R-:W3:Y:S07]  /*101c0*/  LDSM.16.M88.4 R8, [R181+0x8000] ;  /* 0x00800000b508783b */ /* 0x000eee0000000200 */
[C---:B------:R-:W-:Y:S08]  /*101d0*/  HMMA.16816.F32 R28, R12.reuse, R80, R52 ;  /* 0x000000500c1c723c */ /* 0x040ff00000001834 */
[----:B------:R-:W-:Y:S01]  /*101e0*/  HMMA.16816.F32 R20, R12, R82, R68 ;  /* 0x000000520c14723c */ /* 0x000fe20000001844 */
[----:B------:R-:W4:Y:S07]  /*101f0*/  LDSM.16.M88.4 R80, [R177+0x5000] ;  /* 0x00500000b150783b */ /* 0x000f2e0000000200 */
[C---:B--2---:R-:W-:Y:S08]  /*10200*/  HMMA.16816.F32 R16, R4.reuse, R72, R64 ;  /* 0x000000480410723c */ /* 0x044ff00000001840 */
[C---:B------:R-:W-:Y:S08]  /*10210*/  HMMA.16816.F32 R12, R4.reuse, R74, R60 ;  /* 0x0000004a040c723c */ /* 0x040ff0000000183c */
[C---:B------:R-:W-:Y:S08]  /*10220*/  HMMA.16816.F32 R68, R4.reuse, R76, R56 ;  /* 0x0000004c0444723c */ /* 0x040ff00000001838 */
[C---:B------:R-:W-:Y:S01]  /*10230*/  HMMA.16816.F32 R76, R4.reuse, R78, R48 ;  /* 0x0000004e044c723c */ /* 0x040fe20000001830 */
[----:B------:R-:W-:Y:S07]  /*10240*/  LDSM.16.M88.4 R48, [R174+0x4000] ;  /* 0x00400000ae30783b */ /* 0x000fee0000000200 */
[C---:B-1----:R-:W-:Y:S01]  /*10250*/  HMMA.16816.F32 R72, R4.reuse, R40, R44 ;  /* 0x000000280448723c */ /* 0x042fe2000000182c */
[----:B------:R-:W-:Y:S07]  /*10260*/  LDSM.16.M88.4 R44, [R174+0x4800] ;  /* 0x00480000ae2c783b */ /* 0x000fee0000000200 */
[C---:B------:R-:W-:Y:S01]  /*10270*/  HMMA.16816.F32 R64, R4.reuse, R42, R32 ;  /* 0x0000002a0440723c */ /* 0x040fe20000001820 */
[----:B------:R-:W-:Y:S07]  /*10280*/  LDSM.16.M88.4 R40, [R174+0x5000] ;  /* 0x00500000ae28783b */ /* 0x000fee0000000200 */
[C---:B------:R-:W-:Y:S08]  /*10290*/  HMMA.16816.F32 R60, R4.reuse, R36, R28 ;  /* 0x00000024043c723c */ /* 0x040ff0000000181c */
[----:B------:R-:W-:Y:S01]  /*102a0*/  HMMA.16816.F32 R56, R4, R38, R20 ;  /* 0x000000260438723c */ /* 0x000fe20000001814 */
[----:B------:R-:W1:Y:S04]  /*102b0*/  LDSM.16.M88.4 R4, [R180+0x8000] ;  /* 0x00800000b404783b */ /* 0x000e680000000200 */
[----:B------:R-:W2:Y:S01]  /*102c0*/  LDSM.16.M88.4 R36, [R174+0x5800] ;  /* 0x00580000ae24783b */ /* 0x000ea20000000200 */
[----:B------:R-:W-:-:S04]  /*102d0*/  DEPBAR.LE SB0, 0x0 ;  /* 0x000080000000791a */ /* 0x000fc80000000000 */
[C---:B---3--:R-:W-:Y:S08]  /*102e0*/  HMMA.16816.F32 R52, R8.reuse, R24, R16 ;  /* 0x000000180834723c */ /* 0x048ff00000001810 */
[C---:B------:R-:W-:Y:S08]  /*102f0*/  HMMA.16816.F32 R32, R8.reuse, R26, R12 ;  /* 0x0000001a0820723c */ /* 0x040ff0000000180c */
[C---:B------:R-:W-:Y:S08]  /*10300*/  HMMA.16816.F32 R28, R8.reuse, R88, R68 ;  /* 0x00000058081c723c */ /* 0x040ff00000001844 */
[C---:B------:R-:W-:Y:S08]  /*10310*/  HMMA.16816.F32 R24, R8.reuse, R90, R76 ;  /* 0x0000005a0818723c */ /* 0x040ff0000000184c */
[C---:B----4-:R-:W-:Y:S08]  /*10320*/  HMMA.16816.F32 R20, R8.reuse, R80, R72 ;  /* 0x000000500814723c */ /* 0x050ff00000001848 */
        /* <DEDUP_REMOVED lines=8> */
[C---:B--2---:R-:W-:Y:S08]  /*103b0*/  HMMA.16816.F32 R24, R4.reuse, R36, R12 ;  /* 0x000000240418723c */ /* 0x044ff0000000180c */
[C---:B------:R-:W-:Y:S08]  /*103c0*/  HMMA.16816.F32 R40, R4.reuse, R42, R16 ;  /* 0x0000002a0428723c */ /* 0x040ff00000001810 */
[----:B------:R-:W-:Y:S01]  /*103d0*/  HMMA.16816.F32 R36, R4, R38, R8 ;  /* 0x000000260424723c */ /* 0x000fe20000001808 */
[----:B------:R-:W-:Y:S06]  /*103e0*/  BAR.SYNC.DEFER_BLOCKING 0x0 ;  /* 0x0000000000007b1d */ /* 0x000fec0000010000 */
[----:B------:R-:W-:Y:S01]  /*103f0*/  @!UPT UIADD3 URZ, URZ, URZ, URZ ;  /* 0x0000003f3f3ff290 */ /* 0x000fe2000fffe03f */
[----:B------:R-:W-:Y:S11]  /*10400*/  @!P0 BRA `(.L_x_4454) ;  /* 0x0000047000008947 */ /* 0x000ff60003800000 */
[----:B------:R-:W-:Y:S01]  /*10410*/  ISETP.NE.AND P5, PT, R100, 0x1, PT ;  /* 0x000000016400780c */ /* 0x000fe20003fa5270 */
[----:B------:R-:W-:-:S02]  /*10420*/  IMAD R2, R98, 0x40, R239 ;  /* 0x0000004062027824 */ /* 0x000fc400078e02ef */
        /* <DEDUP_REMOVED lines=27> */
.L_x_4552:
        /* <DEDUP_REMOVED lines=21> */
.L_x_4553:
        /* <DEDUP_REMOVED lines=21> */
.L_x_4454:
[----:B------:R-:W-:Y:S05]  /*10880*/  BSYNC B0 ;  /* 0x0000000000007941 */ /* 0x000fea0003800000 */
.L_x_4453:
[----:B------:R-:W-:Y:S01]  /*10890*/  IMAD.MOV.U32 R0, RZ, RZ, c[0x0][0x2c4] ;  /* 0x0000b100ff007624 */ /* 0x000fe200078e00ff */
[----:B------:R-:W0:Y:S01]  /*108a0*/  LDGDEPBAR ;  /* 0x00000000000079af */ /* 0x000e220000000000 */
[----:B-1----:R-:W-:Y:S01]  /*108b0*/  IMAD.MOV.U32 R2, RZ, RZ, 0x1 ;  /* 0x00000001ff027424 */ /* 0x002fe200078e00ff */
        /* <DEDUP_REMOVED lines=11> */
.L_x_4554:
[----:B--2---:R-:W-:-:S05]  /*10970*/  IMAD.IADD R0, R5, 0x1, R0 ;  /* 0x0000000105007824 */ /* 0x004fca00078e0200 */
[----:B------:R-:W-:-:S04]  /*10980*/  IMNMX R0, R6, R0, PT ;  /* 0x0000000006007217 */ /* 0x000fc80003800200 */
[C---:B------:R-:W-:Y:S02]  /*10990*/  ISETP.GT.AND P0, PT, R0.reuse, RZ, PT ;  /* 0x000000ff0000720c */ /* 0x040fe40003f04270 */
[----:B------:R-:W-:Y:S02]  /*109a0*/  ISETP.GT.AND P2, PT, R0, 0x1, PT ;  /* 0x000000010000780c */ /* 0x000fe40003f44270 */
        /* <DEDUP_REMOVED lines=103> */
.L_x_4555:
        /* <DEDUP_REMOVED lines=279> */
[----:B------:R-:W-:Y:S03]  /*12190*/  @!UPT UIADD3 URZ, URZ, URZ, URZ ;  /* 0x0000003f3f3ff290 */ /* 0x000fe6000fffe03f */
[----:B------:R-:W-:Y:S11]  /*121a0*/  @!P0 BRA `(.L_x_4459) ;  /* 0x000032a000008947 */ /* 0x000ff60003800000 */
[----:B------:R-:W-:Y:S02]  /*121b0*/  MOV R105, R16 ;  /* 0x0000001000697202 */ /* 0x000fe40000000f00 */
[----:B------:R-:W-:-:S07]  /*121c0*/  MOV R104, R101 ;  /* 0x0000006500687202 */ /* 0x000fce0000000f00 */
.L_x_4470:
        /* <DEDUP_REMOVED lines=37> */
.L_x_4556:
        /* <DEDUP_REMOVED lines=21> */
.L_x_4557:
        /* <DEDUP_REMOVED lines=21> */
.L_x_4461:
[----:B------:R-:W-:Y:S05]  /*126c0*/  BSYNC B0 ;  /* 0x0000000000007941 */ /* 0x000fea0003800000 */
.L_x_4460:
        /* <DEDUP_REMOVED lines=154> */
[----:B------:R-:W-:Y:S01]  /*13070*/  IMAD.MOV.U32 R0, RZ, RZ, c[0x0][0x2b8] ;  /* 0x0000ae00ff007624 */ /* 0x000fe200078e00ff */
[----:B------:R-:W-:Y:S01]  /*13080*/  ISETP.GT.AND P1, PT, R221, 0x3f, PT ;  /* 0x0000003fdd00780c */ /* 0x000fe20003f24270 */
[----:B------:R-:W-:Y:S01]  /*13090*/  IMAD R2, R197, 0x40, R239 ;  /* 0x00000040c5027824 */ /* 0x000fe200078e02ef */
[C---:B------:R-:W-:Y:S01]  /*130a0*/  SHF.L.U64.HI R156, R207.reuse, 0x1, R219 ;  /* 0x00000001cf9c7819 */ /* 0x040fe200000102db */
        /* <DEDUP_REMOVED lines=33> */
.L_x_4558:
        /* <DEDUP_REMOVED lines=21> */
.L_x_4559:
        /* <DEDUP_REMOVED lines=21> */
.L_x_4465:
[----:B------:R-:W-:Y:S05]  /*13560*/  BSYNC B0 ;  /* 0x0000000000007941 */ /* 0x000fea0003800000 */
.L_x_4464:
[----:B------:R-:W-:Y:S01]  /*13570*/  IMAD.MOV.U32 R0, RZ, RZ, c[0x0][0x2c4] ;  /* 0x0000b100ff007624 */ /* 0x000fe200078e00ff */
        /* <DEDUP_REMOVED lines=12> */
.L_x_4560:
[----:B---3--:R-:W-:Y:S05]  /*13640*/  IMAD.IADD R0, R101, 0x1, R0 ;  /* 0x0000000165007824 */ /* 0x008fea00078e0200 */
        /* <DEDUP_REMOVED lines=24> */
[----:B-1----:R-:W-:Y:S02]  /*137d0*/  FSEL R149, R24, -INF , P0 ;  /* 0xff80000018957808 */ /* 0x002fe40000000000 */
        /* <DEDUP_REMOVED lines=81> */
.L_x_4561:
        /* <DEDUP_REMOVED lines=374> */
.L_x_4459:
[----:B------:R-:W-:-:S13]  /*15450*/  ISETP.GE.AND P0, PT, R197, R215, PT ;  /* 0x000000d7c500720c */ /* 0x000fda0003f06270 */
[----:B------:R-:W-:Y:S05]  /*15460*/  @!P0 BRA `(.L_x_4471) ;  /* 0x00002c3000008947 */ /* 0x000fea0003800000 */
[----:B------:R-:W-:Y:S02]  /*15470*/  MOV R105, R16 ;  /* 0x0000001000697202 */ /* 0x000fe40000000f00 */
[----:B------:R-:W-:Y:S02]  /*15480*/  MOV R104, R101 ;  /* 0x0000006500687202 */ /* 0x000fe40000000f00 */
.L_x_4478:
        /* <DEDUP_REMOVED lines=34> */
.L_x_4562:
[----:B------:R-:W5:Y:S01]  /*156b0*/  SHFL.IDX PT, R4, R5, RZ, 0x181f ;  /* 0x00181fff05047589 */ /* 0x000f6200000e0000 */
[----:B------:R-:W-:Y:S01]  /*156c0*/  ISETP.GE.AND P0, PT, R204, c[0x0][0x1d4], PT ;  /* 0x00007500cc007a0c */ /* 0x000fe20003f06270 */
[----:B------:R-:W-:Y:S01]  /*156d0*/  BSSY B0, `(.L_x_4473) ;  /* 0x0000101000007945 */ /* 0x000fe20003800000 */
[----:B------:R-:W-:Y:S02]  /*156e0*/  ISETP.GE.AND P5, PT, R206, c[0x0][0x1d4], PT ;  /* 0x00007500ce007a0c */ /* 0x000fe40003fa6270 */
[----:B------:R-:W-:Y:S01]  /*156f0*/  SHFL.IDX PT, R3, R7, 0x1, 0x181f ;  /* 0x00381f0007037f89 */ /* 0x000fe200000e0000 */
[----:B------:R-:W-:Y:S02]  /*15700*/  SEL R195, RZ, 0x10, P0 ;  /* 0x00000010ffc37807 */ /* 0x000fe40000000000 */
[----:B------:R-:W-:Y:S02]  /*15710*/  ISETP.GE.AND P4, PT, R207, c[0x0][0x1d4], PT ;  /* 0x00007500cf007a0c */ /* 0x000fe40003f86270 */
[----:B------:R4:W3:Y:S02]  /*15720*/  SHFL.IDX PT, R2, R5, 0x1, 0x181f ;  /* 0x00381f0005027f89 */ /* 0x0008e400000e0000 */
[----:B------:R-:W-:Y:S02]  /*15730*/  SEL R14, RZ, 0x10, P4 ;  /* 0x00000010ff0e7807 */ /* 0x000fe40002000000 */
[----:B----4-:R-:W-:Y:S02]  /*15740*/  SEL R5, RZ, 0x10, P5 ;  /* 0x00000010ff057807 */ /* 0x010fe40002800000 */
[----:B-----5:R-:W-:Y:S02]  /*15750*/  IADD3 R6, P1, R4, R12, RZ ;  /* 0x0000000c04067210 */ /* 0x020fe40007f3e0ff */
[C---:B------:R-:W-:Y:S02]  /*15760*/  ISETP.NE.U32.AND P6, PT, R5.reuse, RZ, PT ;  /* 0x000000ff0500720c */ /* 0x040fe40003fc5070 */
[----:B------:R-:W-:Y:S01]  /*15770*/  IADD3 R5, -R5, 0x10, RZ ;  /* 0x0000001005057810 */ /* 0x000fe20007ffe1ff */
[--C-:B---3--:R-:W-:Y:S03]  /*15780*/  IMAD.X R7, R0, 0x1, R13.reuse, P1 ;  /* 0x0000000100077824 */ /* 0x108fe600008e060d */
[----:B------:R-:W-:Y:S02]  /*15790*/  LOP3.LUT R5, R5, 0xf, RZ, 0xc0, !PT ;  /* 0x0000000f05057812 */ /* 0x000fe400078ec0ff */
[----:B------:R3:W-:Y:S02]  /*157a0*/  LDGSTS.E.BYPASS.LTC128B.128 [R194+0x100], [R6.64], !P0 ;  /* 0x0010000006c27fae */ /* 0x0007e4000c101d48 */
[----:B---3--:R-:W-:Y:S04]  /*157b0*/  IADD3 R6, -R195, 0x10, RZ ;  /* 0x00000010c3067810 */ /* 0x008fe80007ffe1ff */
[----:B------:R-:W-:Y:S04]  /*157c0*/  LOP3.LUT R6, R6, 0xf, RZ, 0xc0, !PT ;  /* 0x0000000f06067812 */ /* 0x000fe800078ec0ff */
[-C--:B------:R-:W-:Y:S02]  /*157d0*/  IADD3 R20, P1, P0, R6, R2.reuse, R12 ;  /* 0x0000000206147210 */ /* 0x080fe4000783e00c */
[----:B------:R-:W-:Y:S02]  /*157e0*/  IADD3 R6, -R14, 0x10, RZ ;  /* 0x000000100e067810 */ /* 0x000fe40007ffe1ff */
[----:B------:R-:W-:Y:S02]  /*157f0*/  IADD3.X R21, RZ, R3, R13, P1, P0 ;  /* 0x00000003ff157210 */ /* 0x000fe40000fe040d */
[-C--:B------:R-:W-:Y:S02]  /*15800*/  IADD3 R28, P1, P0, R5, R2.reuse, R15 ;  /* 0x00000002051c7210 */ /* 0x080fe4000783e00f */
[----:B------:R-:W-:Y:S02]  /*15810*/  LOP3.LUT R5, R6, 0xf, RZ, 0xc0, !PT ;  /* 0x0000000f06057812 */ /* 0x000fe400078ec0ff */
[C---:B------:R-:W-:Y:S02]  /*15820*/  IADD3 R6, P2, R4.reuse, R15, RZ ;  /* 0x0000000f04067210 */ /* 0x040fe40007f5e0ff */
[----:B------:R-:W-:Y:S02]  /*15830*/  IADD3 R12, P3, R4, R23, RZ ;  /* 0x00000017040c7210 */ /* 0x000fe40007f7e0ff */
[-CC-:B------:R-:W-:Y:S01]  /*15840*/  IADD3.X R29, RZ, R3.reuse, R22.reuse, P1, P0 ;  /* 0x00000003ff1d7210 */ /* 0x180fe20000fe0416 */
[C---:B------:R-:W-:Y:S01]  /*15850*/  IMAD.X R7, R0.reuse, 0x1, R22, P2 ;  /* 0x0000000100077824 */ /* 0x040fe200010e0616 */
[----:B------:R-:W-:Y:S01]  /*15860*/  IADD3 R2, P1, P0, R5, R2, R23 ;  /* 0x0000000205027210 */ /* 0x000fe2000783e017 */
[--C-:B------:R-:W-:Y:S03]  /*15870*/  IMAD.X R13, R0, 0x1, R30.reuse, P3 ;  /* 0x00000001000d7824 */ /* 0x100fe600018e061e */
[----:B------:R3:W-:Y:S01]  /*15880*/  LDGSTS.E.BYPASS.LTC128B.128 [R194+0x2100], [R6.64], !P5 ;  /* 0x0210000006c27fae */ /* 0x0007e2000e901d48 */
[----:B------:R-:W-:Y:S02]  /*15890*/  IADD3.X R3, RZ, R3, R30, P1, P0 ;  /* 0x00000003ff037210 */ /* 0x000fe40000fe041e */
[----:B------:R-:W-:Y:S02]  /*158a0*/  ISETP.NE.U32.AND P1, PT, R195, RZ, PT ;  /* 0x000000ffc300720c */ /* 0x000fe40003f25070 */
[----:B------:R4:W-:Y:S01]  /*158b0*/  LDGSTS.E.BYPASS.LTC128B.128 [R194+0x4100], [R12.64], !P4 ;  /* 0x041000000cc27fae */ /* 0x0009e2000e101d48 */
[----:B------:R-:W-:Y:S10]  /*158c0*/  ISETP.NE.U32.AND P0, PT, R14, RZ, PT ;  /* 0x000000ff0e00720c */ /* 0x000ff40003f05070 */
[----:B------:R5:W-:Y:S05]  /*158d0*/  LDGSTS.E.BYPASS.LTC128B.128.ZFILL [R194+0x1100], [R20.64], P1 ;  /* 0x0110000014c27fae */ /* 0x000bea0008941d48 */
[----:B------:R2:W-:Y:S05]  /*158e0*/  LDGSTS.E.BYPASS.LTC128B.128.ZFILL [R194+0x3100], [R28.64], P6 ;  /* 0x031000001cc27fae */ /* 0x0005ea000b141d48 */
[----:B------:R1:W-:Y:S01]  /*158f0*/  LDGSTS.E.BYPASS.LTC128B.128.ZFILL [R194+0x5100], [R2.64], P0 ;  /* 0x0510000002c27fae */ /* 0x0003e20008141d48 */
[C---:B--23--:R-:W-:Y:S03]  /*15900*/  HMMA.16816.F32 R4, R32.reuse, R8, RZ ;  /* 0x000000082004723c */ /* 0x04cfe600000018ff */
[----:B------:R-:W-:Y:S01]  /*15910*/  ISETP.GT.AND P0, PT, R197, R215, PT ;  /* 0x000000d7c500720c */ /* 0x000fe20003f04270 */
[----:B------:R-:W0:Y:S04]  /*15920*/  LDGDEPBAR ;  /* 0x00000000000079af */ /* 0x000e280000000000 */
[C---:B------:R-:W-:Y:S08]  /*15930*/  HMMA.16816.F32 R8, R32.reuse, R10, RZ ;  /* 0x0000000a2008723c */ /* 0x040ff000000018ff */
[C---:B----4-:R-:W-:Y:S08]  /*15940*/  HMMA.16816.F32 R12, R32.reuse, R16, RZ ;  /* 0x00000010200c723c */ /* 0x050ff000000018ff */
[C---:B------:R-:W-:Y:S08]  /*15950*/  HMMA.16816.F32 R16, R32.reuse, R18, RZ ;  /* 0x000000122010723c */ /* 0x040ff000000018ff */
[C---:B-1---5:R-:W-:Y:S08]  /*15960*/  HMMA.16816.F32 R20, R32.reuse, R24, RZ ;  /* 0x000000182014723c */ /* 0x062ff000000018ff */
        /* <DEDUP_REMOVED lines=182> */
.L_x_4563:
        /* <DEDUP_REMOVED lines=18> */
.L_x_4564:
        /* <DEDUP_REMOVED lines=15> */
.L_x_4474:
[----:B------:R-:W-:Y:S05]  /*166e0*/  BSYNC B0 ;  /* 0x0000000000007941 */ /* 0x000fea0003800000 */
.L_x_4473:
        /* <DEDUP_REMOVED lines=41> */
.L_x_4565:
        /* <DEDUP_REMOVED lines=370> */
.L_x_4471:
[----:B------:R-:W-:Y:S05]  /*180a0*/  BRA.DIV ~URZ, `(.L_x_4479) ;  /* 0x000070b27f007947 */ /* 0x000fea000b800000 */
[----:B------:R1:W2:Y:S02]  /*180b0*/  SHFL.BFLY PT, R0, R209, 0x2, 0x1f ;  /* 0x0c401f00d1007f89 */ /* 0x0002a400000e0000 */
.L_x_4566:
[----:B--2---:R-:W-:Y:S01]  /*180c0*/  FADD.FTZ R4, R0, R209 ;  /* 0x000000d100047221 */ /* 0x004fe20000010000 */
[----:B------:R-:W-:Y:S05]  /*180d0*/  BRA.DIV ~URZ, `(.L_x_4480) ;  /* 0x000070d27f007947 */ /* 0x000fea000b800000 */
[----:B------:R-:W2:Y:S02]  /*180e0*/  SHFL.BFLY PT, R0, R203, 0x2, 0x1f ;  /* 0x0c401f00cb007f89 */ /* 0x000ea400000e0000 */
[----:B--2---:R-:W-:-:S02]  /*180f0*/  FADD.FTZ R5, R0, R203 ;  /* 0x000000cb00057221 */ /* 0x004fc40000010000 */
[----:B------:R-:W2:Y:S04]  /*18100*/  SHFL.BFLY PT, R0, R4, 0x1, 0x1f ;  /* 0x0c201f0004007f89 */ /* 0x000ea800000e0000 */
[----:B------:R3:W4:Y:S01]  /*18110*/  SHFL.BFLY PT, R3, R5, 0x1, 0x1f ;  /* 0x0c201f0005037f89 */ /* 0x00072200000e0000 */
[----:B--2---:R-:W-:-:S05]  /*18120*/  FADD.FTZ R4, R4, R0 ;  /* 0x0000000004047221 */ /* 0x004fca0000010000 */
.L_x_4567:
[----:B------:R-:W-:Y:S01]  /*18130*/  FSETP.NE.FTZ.AND P1, PT, R4, RZ, PT ;  /* 0x000000ff0400720b */ /* 0x000fe20003f35000 */
[----:B----4-:R-:W-:Y:S01]  /*18140*/  FADD.FTZ R3, R3, R5 ;  /* 0x0000000503037221 */ /* 0x010fe20000010000 */
[----:B------:R-:W-:Y:S02]  /*18150*/  MOV R2, RZ ;  /* 0x000000ff00027202 */ /* 0x000fe40000000f00 */
[----:B------:R-:W-:Y:S02]  /*18160*/  MOV R15, 0xff800000 ;  /* 0xff800000000f7802 */ /* 0x000fe40000000f00 */
[----:B------:R-:W-:-:S02]  /*18170*/  FSETP.NE.FTZ.AND P0, PT, R3, RZ, PT ;  /* 0x000000ff0300720b */ /* 0x000fc40003f15000 */
[----:B------:R-:W-:-:S05]  /*18180*/  MOV R18, 0xff800000 ;  /* 0xff80000000127802 */ /* 0x000fca0000000f00 */
[----:B------:R-:W2:Y:S01]  /*18190*/  @P1 MUFU.LG2 R0, R4 ;  /* 0x0000000400001308 */ /* 0x000ea20000000c00 */
[----:B---3--:R-:W-:-:S07]  /*181a0*/  @P1 MOV R5, 0x3f317218 ;  /* 0x3f31721800051802 */ /* 0x008fce0000000f00 */
[----:B------:R2:W3:Y:S02]  /*181b0*/  @P1 MUFU.RCP R2, R4 ;  /* 0x0000000400021308 */ /* 0x0004e40000001000 */
[----:B--2---:R-:W-:Y:S02]  /*181c0*/  @P1 FMUL.FTZ R4, R0, 0.69314718246459960938 ;  /* 0x3f31721800041820 */ /* 0x004fe40000410000 */
[----:B------:R-:W-:Y:S01]  /*181d0*/  @P1 FMUL.FTZ R0, R5, c[0x0][0x2d0] ;  /* 0x0000b40005001a20 */ /* 0x000fe20000410000 */
[----:B------:R-:W-:Y:S01]  /*181e0*/  @P0 MOV R5, 0x3f317218 ;  /* 0x3f31721800050802 */ /* 0x000fe20000000f00 */
[----:B---3--:R-:W-:Y:S02]  /*181f0*/  FMUL.FTZ R100, R2, R108 ;  /* 0x0000006c02647220 */ /* 0x008fe40000410000 */
[----:B------:R-:W-:Y:S01]  /*18200*/  @P1 FFMA.FTZ R15, R0, R101, R4 ;  /* 0x00000065000f1223 */ /* 0x000fe20000010004 */
[----:B------:R-:W-:Y:S01]  /*18210*/  MOV R0, RZ ;  /* 0x000000ff00007202 */ /* 0x000fe20000000f00 */
[----:B------:R-:W-:Y:S01]  /*18220*/  @P0 MUFU.LG2 R4, R3 ;  /* 0x0000000300040308 */ /* 0x000fe20000000c00 */
[----:B------:R-:W-:-:S02]  /*18230*/  FMUL.FTZ R101, R2, R109 ;  /* 0x0000006d02657220 */ /* 0x000fc40000410000 */
[C---:B------:R-:W-:Y:S02]  /*18240*/  FMUL.FTZ R108, R2.reuse, R88 ;  /* 0x00000058026c7220 */ /* 0x040fe40000410000 */
[C---:B------:R-:W-:Y:S02]  /*18250*/  FMUL.FTZ R109, R2.reuse, R89 ;  /* 0x00000059026d7220 */ /* 0x040fe40000410000 */
[C---:B------:R-:W-:Y:S01]  /*18260*/  FMUL.FTZ R104, R2.reuse, R68 ;  /* 0x0000004402687220 */ /* 0x040fe20000410000 */
[----:B------:R-:W2:Y:S01]  /*18270*/  @P0 MUFU.RCP R0, R3 ;  /* 0x0000000300000308 */ /* 0x000ea20000001000 */
        /* <DEDUP_REMOVED lines=10> */
[----:B------:R-:W-:Y:S02]  /*18320*/  @P0 FMUL.FTZ R3, R4, 0.69314718246459960938 ;  /* 0x3f31721804030820 */ /* 0x000fe40000410000 */
[C---:B------:R-:W-:Y:S02]  /*18330*/  FMUL.FTZ R122, R0.reuse, R38 ;  /* 0x00000026007a7220 */ /* 0x040fe40000410000 */
[----:B------:R-:W-:Y:S02]  /*18340*/  FMUL.FTZ R123, R0, R39 ;  /* 0x00000027007b7220 */ /* 0x000fe40000410000 */
        /* <DEDUP_REMOVED lines=82> */
.L_x_4396:
        /* <DEDUP_REMOVED lines=17> */
.L_x_4482:
[----:B------:R-:W-:Y:S05]  /*18980*/  BSYNC B0 ;  /* 0x0000000000007941 */ /* 0x000fea0003800000 */
.L_x_4481:
        /* <DEDUP_REMOVED lines=131> */
.L_x_4485:
[----:B------:R-:W2:Y:S04]  /*191c0*/  LDL.LU R3, [R1] ;  /* 0x0000000001037983 */ /* 0x000ea80000300800 */
[----:B------:R-:W3:Y:S01]  /*191d0*/  LDL R19, [R1+0x4] ;  /* 0x0000040001137983 */ /* 0x000ee20000100800 */
[----:B------:R-:W-:Y:S01]  /*191e0*/  IMAD.MOV.U32 R13, RZ, RZ, 0x368 ;  /* 0x00000368ff0d7424 */ /* 0x000fe200078e00ff */
[----:B------:R-:W-:-:S02]  /*191f0*/  ISETP.GT.AND P2, PT, R0, 0x1, PT ;  /* 0x000000010000780c */ /* 0x000fc40003f44270 */
[----:B------:R-:W4:Y:S01]  /*19200*/  LDL R87, [R1+0x5c] ;  /* 0x00005c0001577983 */ /* 0x000f220000100800 */
[----:B------:R-:W-:Y:S02]  /*19210*/  ISETP.NE.U32.AND P0, PT, RZ, c[0x0][0x500], PT ;  /* 0x00014000ff007a0c */ /* 0x000fe40003f05070 */
[----:B------:R-:W-:Y:S02]  /*19220*/  SEL R13, R13, 0x328, P2 ;  /* 0x000003280d0d7807 */ /* 0x000fe40001000000 */
[----:B------:R-:W-:Y:S02]  /*19230*/  ISETP.NE.AND.EX P0, PT, RZ, c[0x0][0x504], PT, P0 ;  /* 0x00014100ff007a0c */ /* 0x000fe40003f05300 */
[----:B------:R-:W1:Y:S02]  /*19240*/  LDC.64 R6, c[0x0][R13+0x170] ;  /* 0x00005c000d067b82 */ /* 0x000e640000000a00 */
[----:B-1----:R-:W-:Y:S02]  /*19250*/  LOP3.LUT R5, R246, 0xffff, RZ, 0xc0, !PT ;  /* 0x0000fffff6057812 */ /* 0x002fe400078ec0ff */
[----:B------:R-:W-:-:S04]  /*19260*/  SEL R0, R252, RZ, !P0 ;  /* 0x000000fffc007207 */ /* 0x000fc80004000000 */
[----:B------:R-:W1:Y:S08]  /*19270*/  LDC.64 R10, c[0x0][R13+0x168] ;  /* 0x00005a000d0a7b82 */ /* 0x000e700000000a00 */
[----:B------:R-:W2:Y:S01]  /*19280*/  LDC.64 R16, c[0x0][R13+0x178] ;  /* 0x00005e000d107b82 */ /* 0x000ea20000000a00 */
[----:B-1----:R-:W-:Y:S01]  /*19290*/  IMAD.WIDE.U32 R8, R10, R5, RZ ;  /* 0x000000050a087225 */ /* 0x002fe200078e00ff */
[----:B------:R-:W1:Y:S01]  /*192a0*/  S2R R90, SR_TID.X ;  /* 0x00000000005a7919 */ /* 0x000e620000002100 */
[----:B--2---:R-:W-:-:S02]  /*192b0*/  SEL R4, R3, RZ, !P0 ;  /* 0x000000ff03047207 */ /* 0x004fc40004000000 */
[----:B------:R-:W-:-:S04]  /*192c0*/  IMAD R3, R7, R0, RZ ;  /* 0x0000000007037224 */ /* 0x000fc800078e02ff */
[C---:B------:R-:W-:Y:S02]  /*192d0*/  IMAD R4, R6.reuse, R4, R3 ;  /* 0x0000000406047224 */ /* 0x040fe400078e0203 */
[----:B------:R-:W-:Y:S02]  /*192e0*/  IMAD R3, R11, R5, RZ ;  /* 0x000000050b037224 */ /* 0x000fe400078e02ff */
[----:B------:R-:W-:-:S04]  /*192f0*/  IMAD.WIDE.U32 R6, R6, R0, RZ ;  /* 0x0000000006067225 */ /* 0x000fc800078e00ff */
[----:B------:R-:W-:Y:S01]  /*19300*/  IMAD.IADD R9, R9, 0x1, R3 ;  /* 0x0000000109097824 */ /* 0x000fe200078e0203 */
[--C-:B-----5:R-:W-:Y:S01]  /*19310*/  IADD3 R12, P1, P0, R6, R8, R2.reuse ;  /* 0x00000008060c7210 */ /* 0x120fe2000783e002 */
[----:B------:R-:W-:Y:S01]  /*19320*/  IMAD.MOV.U32 R3, RZ, RZ, c[0x0][0x4e8] ;  /* 0x00013a00ff037624 */ /* 0x000fe200078e00ff */
[----:B------:R-:W-:Y:S01]  /*19330*/  SHF.R.S32.HI R8, RZ, 0x1f, R2 ;  /* 0x0000001fff087819 */ /* 0x000fe20000011402 */
[----:B------:R-:W-:Y:S01]  /*19340*/  IMAD.IADD R4, R7, 0x1, R4 ;  /* 0x0000000107047824 */ /* 0x000fe200078e0204 */
[----:B---3--:R-:W-:Y:S02]  /*19350*/  SEL R6, R19, RZ, P2 ;  /* 0x000000ff13067207 */ /* 0x008fe40001000000 */
[----:B------:R-:W-:Y:S01]  /*19360*/  ISETP.NE.AND P3, PT, R3, 0x1, PT ;  /* 0x000000010300780c */ /* 0x000fe20003f65270 */
[----:B------:R-:W-:Y:S01]  /*19370*/  IMAD.IADD R3, R249, 0x1, R240 ;  /* 0x00000001f9037824 */ /* 0x000fe200078e02f0 */
[----:B------:R-:W-:Y:S01]  /*19380*/  IADD3.X R11, R4, R9, R8, P1, P0 ;  /* 0x00000009040b7210 */ /* 0x000fe20000fe0408 */
[----:B------:R-:W-:-:S02]  /*19390*/  IMAD R10, R17, R6, RZ ;  /* 0x00000006110a7224 */ /* 0x000fc400078e02ff */
[----:B------:R-:W-:-:S04]  /*193a0*/  IMAD.WIDE.U32 R6, R16, R6, RZ ;  /* 0x0000000610067225 */ /* 0x000fc800078e00ff */
[----:B------:R-:W-:-:S04]  /*193b0*/  IMAD.MOV.U32 R4, RZ, RZ, R3 ;  /* 0x000000ffff047224 */ /* 0x000fc800078e0003 */
[----:B------:R-:W-:-:S05]  /*193c0*/  @P3 IMAD.HI.U32 R9, R3, c[0x0][0x4ec], RZ ;  /* 0x00013b0003093a27 */ /* 0x000fca00078e00ff */
[----:B------:R-:W-:Y:S01]  /*193d0*/  @P3 SHF.R.U32.HI R4, RZ, c[0x0][0x4f0], R9 ;  /* 0x00013c00ff043a19 */ /* 0x000fe20000011609 */
[----:B------:R-:W-:-:S03]  /*193e0*/  IMAD.IADD R10, R7, 0x1, R10 ;  /* 0x00000001070a7824 */ /* 0x000fc600078e020a */
        /* <DEDUP_REMOVED lines=27> */
[----:B----4-:R-:W-:-:S05]  /*195a0*/  IMAD.IADD R6, R87, 0x1, R240 ;  /* 0x0000000157067824 */ /* 0x010fca00078e02f0 */
        /* <DEDUP_REMOVED lines=58> */
.L_x_4568:
[----:B------:R-:W-:Y:S05]  /*19950*/  BRA.DIV ~URZ, `(.L_x_4488) ;  /* 0x000059c27f007947 */ /* 0x000fea000b800000 */
[----:B------:R3:W4:Y:S02]  /*19960*/  SHFL.IDX PT, R0, R7, RZ, 0x181f ;  /* 0x00181fff07007589 */ /* 0x00072400000e0000 */
.L_x_4569:
[----:B------:R-:W-:Y:S01]  /*19970*/  ISETP.GE.AND P0, PT, R5, R4, PT ;  /* 0x000000040500720c */ /* 0x000fe20003f06270 */
[----:B------:R-:W-:-:S12]  /*19980*/  BSSY B0, `(.L_x_4489) ;  /* 0x000000e000007945 */ /* 0x000fd80003800000 */
        /* <DEDUP_REMOVED lines=10> */
[----:B------:R2:W-:Y:S04]  /*19a30*/  @!P2 ST.E.128 [R12.64], R24 ;  /* 0x000000180c00a985 */ /* 0x0005e8000c101d08 */
[----:B------:R2:W-:Y:S04]  /*19a40*/  @!P1 ST.E.128 [R10.64], R20 ;  /* 0x000000140a009985 */ /* 0x0005e8000c101d08 */
[----:B------:R2:W-:Y:S02]  /*19a50*/  @!P0 ST.E.128 [R2.64], R16 ;  /* 0x0000001002008985 */ /* 0x0005e4000c101d08 */
.L_x_4490:
[----:B------:R-:W-:Y:S05]  /*19a60*/  BSYNC B0 ;  /* 0x0000000000007941 */ /* 0x000fea0003800000 */
.L_x_4489:
[----:B------:R-:W-:Y:S05]  /*19a70*/  BRA.DIV ~URZ, `(.L_x_4491) ;  /* 0x000059027f007947 */ /* 0x000fea000b800000 */
[----:B--2---:R2:W1:Y:S04]  /*19a80*/  SHFL.IDX PT, R8, R6, 0x1, 0x181f ;  /* 0x00381f0006087f89 */ /* 0x00446800000e0000 */
[----:B----4-:R2:W4:Y:S02]  /*19a90*/  SHFL.IDX PT, R0, R7, 0x1, 0x181f ;  /* 0x00381f0007007f89 */ /* 0x01052400000e0000 */
.L_x_4570:
        /* <DEDUP_REMOVED lines=13> */
[----:B------:R1:W-:Y:S04]  /*19b70*/  @!P2 ST.E.128 [R12.64], R36 ;  /* 0x000000240c00a985 */ /* 0x0003e8000c101d08 */
[----:B------:R1:W-:Y:S04]  /*19b80*/  @!P1 ST.E.128 [R10.64], R32 ;  /* 0x000000200a009985 */ /* 0x0003e8000c101d08 */
[----:B------:R1:W-:Y:S02]  /*19b90*/  @!P0 ST.E.128 [R2.64], R28 ;  /* 0x0000001c02008985 */ /* 0x0003e4000c101d08 */
.L_x_4493:
[----:B------:R-:W-:Y:S05]  /*19ba0*/  BSYNC B0 ;  /* 0x0000000000007941 */ /* 0x000fea0003800000 */
.L_x_4492:
[----:B------:R-:W-:Y:S05]  /*19bb0*/  BRA.DIV ~URZ, `(.L_x_4494) ;  /* 0x000058827f007947 */ /* 0x000fea000b800000 */
[----:B-1----:R1:W2:Y:S02]  /*19bc0*/  SHFL.IDX PT, R8, R6, 0x2, 0x181f ;  /* 0x00581f0006087f89 */ /* 0x0022a400000e0000 */
.L_x_4571:
[----:B------:R-:W-:Y:S05]  /*19bd0*/  BRA.DIV ~URZ, `(.L_x_4495) ;  /* 0x000058d27f007947 */ /* 0x000fea000b800000 */
[----:B----4-:R4:W1:Y:S02]  /*19be0*/  SHFL.IDX PT, R0, R7, 0x2, 0x181f ;  /* 0x00581f0007007f89 */ /* 0x01086400000e0000 */
.L_x_4572:
        /* <DEDUP_REMOVED lines=16> */
.L_x_4497:
[----:B------:R-:W-:Y:S05]  /*19cf0*/  BSYNC B0 ;  /* 0x0000000000007941 */ /* 0x000fea0003800000 */
.L_x_4496:
[----:B------:R-:W-:Y:S05]  /*19d00*/  BRA.DIV ~URZ, `(.L_x_4498) ;  /* 0x000058027f007947 */ /* 0x000fea000b800000 */
[----:B-12---:R-:W1:Y:S04]  /*19d10*/  SHFL.IDX PT, R6, R6, 0x3, 0x181f ;  /* 0x00781f0006067f89 */ /* 0x006e6800000e0000 */
[----:B------:R2:W3:Y:S02]  /*19d20*/  SHFL.IDX PT, R0, R7, 0x3, 0x181f ;  /* 0x00781f0007007f89 */ /* 0x0004e400000e0000 */
.L_x_4573:
[----:B------:R-:W-:-:S04]  /*19d30*/  IADD3 R2, R5, 0x60, RZ ;  /* 0x0000006005027810 */ /* 0x000fc80007ffe0ff */
[----:B------:R-:W-:-:S13]  /*19d40*/  ISETP.GE.AND P0, PT, R2, R4, PT ;  /* 0x000000040200720c */ /* 0x000fda0003f06270 */
[----:B------:R-:W-:Y:S05]  /*19d50*/  @P0 BRA `(.L_x_4499) ;  /* 0x0000259000000947 */ /* 0x000fea0003800000 */
[----:B------:R-:W-:Y:S02]  /*19d60*/  ISETP.GE.AND P1, PT, R204, c[0x0][0x3c8], PT ;  /* 0x0000f200cc007a0c */ /* 0x000fe40003f26270 */
[----:B------:R-:W-:-:S11]  /*19d70*/  ISETP.GE.AND P0, PT, R206, c[0x0][0x3c8], PT ;  /* 0x0000f200ce007a0c */ /* 0x000fd60003f06270 */
[-C--:B---3--:R-:W-:Y:S02]  /*19d80*/  @!P1 LEA R4, P3, R204, R0.reuse, 0x1 ;  /* 0x00000000cc049211 */ /* 0x088fe400078608ff */
[----:B------:R-:W-:Y:S02]  /*19d90*/  @!P0 LEA R2, P2, R206, R0, 0x1 ;  /* 0x00000000ce028211 */ /* 0x000fe400078408ff */
        /* <DEDUP_REMOVED lines=10> */
.L_x_4486:
[----:B------:R-:W3:Y:S01]  /*19e40*/  LDL.LU R9, [R1+0x4] ;  /* 0x0000040001097983 */ /* 0x000ee20000300800 */
        /* <DEDUP_REMOVED lines=34> */
.L_x_4574:
[----:B------:R-:W-:Y:S05]  /*1a070*/  BRA.DIV ~URZ, `(.L_x_4501) ;  /* 0x000055c27f007947 */ /* 0x000fea000b800000 */
[----:B------:R4:W1:Y:S02]  /*1a080*/  SHFL.IDX PT, R0, R12, RZ, 0x1c1f ;  /* 0x001c1fff0c007589 */ /* 0x00086400000e0000 */
.L_x_4575:
        /* <DEDUP_REMOVED lines=168> */
.L_x_4503:
[----:B------:R-:W-:Y:S05]  /*1ab10*/  BSYNC B0 ;  /* 0x0000000000007941 */ /* 0x000fea0003800000 */
.L_x_4502:
[----:B------:R-:W-:Y:S05]  /*1ab20*/  BRA.DIV ~URZ, `(.L_x_4504) ;  /* 0x00004b727f007947 */ /* 0x000fea000b800000 */
[----:B---3--:R3:W2:Y:S04]  /*1ab30*/  SHFL.IDX PT, R4, R5, 0x1, 0x1c1f ;  /* 0x003c1f0005047f89 */ /* 0x0086a800000e0000 */
[----:B-1----:R3:W1:Y:S02]  /*1ab40*/  SHFL.IDX PT, R0, R12, 0x1, 0x1c1f ;  /* 0x003c1f000c007f89 */ /* 0x00266400000e0000 */
.L_x_4576:
        /* <DEDUP_REMOVED lines=8> */
[----:B------:R-:W-:Y:S01]  /*1abd0*/  IADD3 R9, R243, 0x8, RZ ;  /* 0x00000008f3097810 */ /* 0x000fe20007ffe0ff */
        /* <DEDUP_REMOVED lines=173> */
.L_x_4484:
        /* <DEDUP_REMOVED lines=19> */
.L_x_4505:
[----:B--2---:R-:W2:Y:S01]  /*1b7e0*/  LDL.LU R2, [R1] ;  /* 0x0000000001027983 */ /* 0x004ea20000300800 */
[----:B------:R-:W-:Y:S01]  /*1b7f0*/  BSSY B0, `(.L_x_4506) ;  /* 0x0000038000007945 */ /* 0x000fe20003800000 */
[----:B------:R-:W-:Y:S02]  /*1b800*/  LOP3.LUT R4, R246, 0xffff, RZ, 0xc0, !PT ;  /* 0x0000fffff6047812 */ /* 0x000fe400078ec0ff */
[----:B------:R-:W3:Y:S01]  /*1b810*/  S2R R5, SR_TID.X ;  /* 0x0000000000057919 */ /* 0x000ee20000002100 */
[----:B------:R-:W-:-:S02]  /*1b820*/  SEL R3, R252, RZ, !P3 ;  /* 0x000000fffc037207 */ /* 0x000fc40005800000 */
[----:B-----5:R-:W-:Y:S02]  /*1b830*/  SHF.R.S32.HI R18, RZ, 0x1f, R0 ;  /* 0x0000001fff127819 */ /* 0x020fe40000011400 */
[----:B---3--:R-:W-:Y:S02]  /*1b840*/  ISETP.GT.AND P0, PT, R5, 0x7f, PT ;  /* 0x0000007f0500780c */ /* 0x008fe40003f04270 */
[----:B--2---:R-:W-:-:S11]  /*1b850*/  SEL R20, R2, RZ, !P3 ;  /* 0x000000ff02147207 */ /* 0x004fd60005800000 */
[----:B------:R-:W-:Y:S05]  /*1b860*/  @P0 BRA `(.L_x_4507) ;  /* 0x0000030000000947 */ /* 0x000fea0003800000 */
[----:B------:R-:W-:Y:S01]  /*1b870*/  IMAD R2, R15, c[0x0][0x4e8], RZ ;  /* 0x00013a000f027a24 */ /* 0x000fe200078e02ff */
[----:B------:R-:W-:-:S04]  /*1b880*/  IADD3 R14, R240, R5, RZ ;  /* 0x00000005f00e7210 */ /* 0x000fc80007ffe0ff */
[----:B------:R-:W-:-:S13]  /*1b890*/  ISETP.GE.AND P0, PT, R14, R2, PT ;  /* 0x000000020e00720c */ /* 0x000fda0003f06270 */
[----:B------:R-:W-:Y:S05]  /*1b8a0*/  @P0 BRA `(.L_x_4507) ;  /* 0x000002c000000947 */ /* 0x000fea0003800000 */
[----:B------:R-:W2:Y:S01]  /*1b8b0*/  LDL.LU R22, [R1+0x4] ;  /* 0x0000040001167983 */ /* 0x000ea20000300800 */
        /* <DEDUP_REMOVED lines=43> */
.L_x_4507:
[----:B------:R-:W-:Y:S05]  /*1bb70*/  BSYNC B0 ;  /* 0x0000000000007941 */ /* 0x000fea0003800000 */
.L_x_4506:
        /* <DEDUP_REMOVED lines=41> */
.L_x_4577:
[----:B------:R-:W-:Y:S05]  /*1be10*/  BRA.DIV ~URZ, `(.L_x_4509) ;  /* 0x000039b27f007947 */ /* 0x000fea000b800000 */
[----:B------:R3:W4:Y:S02]  /*1be20*/  SHFL.IDX PT, R0, R7, RZ, 0x181f ;  /* 0x00181fff07007589 */ /* 0x00072400000e0000 */
.L_x_4578:
        /* <DEDUP_REMOVED lines=16> */
.L_x_4511:
[----:B------:R-:W-:Y:S05]  /*1bf30*/  BSYNC B0 ;  /* 0x0000000000007941 */ /* 0x000fea0003800000 */
.L_x_4510:
[----:B------:R-:W-:Y:S05]  /*1bf40*/  BRA.DIV ~URZ, `(.L_x_4512) ;  /* 0x000038e27f007947 */ /* 0x000fea000b800000 */
[----:B--2---:R2:W1:Y:S04]  /*1bf50*/  SHFL.IDX PT, R8, R6, 0x1, 0x181f ;  /* 0x00381f0006087f89 */ /* 0x00446800000e0000 */
[----:B----4-:R2:W4:Y:S02]  /*1bf60*/  SHFL.IDX PT, R0, R7, 0x1, 0x181f ;  /* 0x00381f0007007f89 */ /* 0x01052400000e0000 */
.L_x_4579:
        /* <DEDUP_REMOVED lines=16> */
.L_x_4514:
[----:B------:R-:W-:Y:S05]  /*1c070*/  BSYNC B0 ;  /* 0x0000000000007941 */ /* 0x000fea0003800000 */
.L_x_4513:
[----:B------:R-:W-:Y:S05]  /*1c080*/  BRA.DIV ~URZ, `(.L_x_4515) ;  /* 0x000038627f007947 */ /* 0x000fea000b800000 */
[----:B-1----:R1:W2:Y:S02]  /*1c090*/  SHFL.IDX PT, R8, R6, 0x2, 0x181f ;  /* 0x00581f0006087f89 */ /* 0x0022a400000e0000 */
.L_x_4580:
[----:B------:R-:W-:Y:S05]  /*1c0a0*/  BRA.DIV ~URZ, `(.L_x_4516) ;  /* 0x000038b27f007947 */ /* 0x000fea000b800000 */
[----:B----4-:R4:W1:Y:S02]  /*1c0b0*/  SHFL.IDX PT, R0, R7, 0x2, 0x181f ;  /* 0x00581f0007007f89 */ /* 0x01086400000e0000 */
.L_x_4581:
        /* <DEDUP_REMOVED lines=16> */
.L_x_4518:
[----:B------:R-:W-:Y:S05]  /*1c1c0*/  BSYNC B0 ;  /* 0x0000000000007941 */ /* 0x000fea0003800000 */
.L_x_4517:
[----:B------:R-:W-:Y:S05]  /*1c1d0*/  BRA.DIV ~URZ, `(.L_x_4519) ;  /* 0x000037e27f007947 */ /* 0x000fea000b800000 */
[----:B-12---:R-:W1:Y:S04]  /*1c1e0*/  SHFL.IDX PT, R6, R6, 0x3, 0x181f ;  /* 0x00781f0006067f89 */ /* 0x006e6800000e0000 */
[----:B---34-:R-:W2:Y:S02]  /*1c1f0*/  SHFL.IDX PT, R7, R7, 0x3, 0x181f ;  /* 0x00781f0007077f89 */ /* 0x018ea400000e0000 */
.L_x_4582:
        /* <DEDUP_REMOVED lines=15> */
.L_x_4499:
[----:B------:R-:W-:Y:S05]  /*1c2f0*/  BSYNC B1 ;  /* 0x0000000000017941 */ /* 0x000fea0003800000 */
.L_x_4483:
        /* <DEDUP_REMOVED lines=13> */
.L_x_4583:
[----:B------:R-:W-:Y:S05]  /*1c3d0*/  BRA.DIV ~URZ, `(.L_x_4522) ;  /* 0x000037227f007947 */ /* 0x000fea000b800000 */
[----:B------:R3:W4:Y:S02]  /*1c3e0*/  SHFL.IDX PT, R6, R86, 0x1, 0x1f ;  /* 0x00201f0056067f89 */ /* 0x00072400000e0000 */
.L_x_4584:
        /* <DEDUP_REMOVED lines=18> */
.L_x_4585:
        /* <DEDUP_REMOVED lines=16> */
.L_x_4586:
[----:B--2---:R-:W-:Y:S01]  /*1c610*/  IMAD R0, R0, c[0x0][0x538], RZ ;  /* 0x00014e0000007a24 */ /* 0x004fe200078e02ff */
[----:B------:R-:W-:Y:S04]  /*1c620*/  BSSY B1, `(.L_x_4525) ;  /* 0x00000c5000017945 */ /* 0x000fe80003800000 */
[----:B------:R-:W-:-:S04]  /*1c630*/  IADD3 R6, R0, R6, RZ ;  /* 0x0000000600067210 */ /* 0x000fc80007ffe0ff */
[----:B------:R-:W-:-:S13]  /*1c640*/  ISETP.GT.AND P0, PT, R6, R9, PT ;  /* 0x000000090600720c */ /* 0x000fda0003f04270 */
[----:B------:R-:W-:Y:S05]  /*1c650*/  @P0 BRA `(.L_x_4526) ;  /* 0x0000025000000947 */ /* 0x000fea0003800000 */
.L_x_4530:
        /* <DEDUP_REMOVED lines=17> */
.L_x_4587:
        /* <DEDUP_REMOVED lines=16> */
.L_x_4588:
[----:B--2---:R-:W-:-:S05]  /*1c870*/  IMAD R0, R0, c[0x0][0x538], RZ ;  /* 0x00014e0000007a24 */ /* 0x004fca00078e02ff */
[----:B------:R-:W-:-:S04]  /*1c880*/  IADD3 R6, R0, R6, RZ ;  /* 0x0000000600067210 */ /* 0x000fc80007ffe0ff */
[----:B------:R-:W-:-:S13]  /*1c890*/  ISETP.GT.AND P0, PT, R6, R9, PT ;  /* 0x000000090600720c */ /* 0x000fda0003f04270 */
[----:B-1-3--:R-:W-:Y:S05]  /*1c8a0*/  @!P0 BRA `(.L_x_4530) ;  /* 0xfffffdb000008947 */ /* 0x00afea000383ffff */
.L_x_4526:
[----:B------:R-:W-:-:S05]  /*1c8b0*/  IADD3 R11, -R0, R6, RZ ;  /* 0x00000006000b7210 */ /* 0x000fca0007ffe1ff */
[----:B------:R-:W-:-:S05]  /*1c8c0*/  IMAD R0, R4, c[0x0][0x538], R11 ;  /* 0x00014e0004007a24 */ /* 0x000fca00078e020b */
[----:B------:R-:W-:Y:S01]  /*1c8d0*/  ISETP.GT.AND P0, PT, R0, R9, PT ;  /* 0x000000090000720c */ /* 0x000fe20003f04270 */
[----:B------:R-:W-:-:S12]  /*1c8e0*/  BRA.DIV ~URZ, `(.L_x_4531) ;  /* 0x000036527f007947 */ /* 0x000fd8000b800000 */
[----:B------:R-:W-:-:S04]  /*1c8f0*/  VOTE.ANY R10, PT, !P0 ;  /* 0x00000000000a7806 */ /* 0x000fc800040e0100 */
.L_x_4589:
[----:B------:R-:W2:Y:S02]  /*1c900*/  POPC R6, R10 ;  /* 0x0000000a00067309 */ /* 0x000ea40000000000 */
[----:B--2---:R-:W-:Y:S01]  /*1c910*/  IADD3 R247, R6, R247, RZ ;  /* 0x000000f706f77210 */ /* 0x004fe20007ffe0ff */
[----:B------:R-:W-:Y:S05]  /*1c920*/  BRA.DIV ~URZ, `(.L_x_4532) ;  /* 0x000036627f007947 */ /* 0x000fea000b800000 */
[----:B------:R2:W4:Y:S04]  /*1c930*/  SHFL.IDX PT, R7, R7, R6, 0x1f ;  /* 0x00001f0607077589 */ /* 0x00052800000e0000 */
[----:B------:R2:W1:Y:S02]  /*1c940*/  SHFL.IDX PT, R5, R8, R6, 0x1f ;  /* 0x00001f0608057589 */ /* 0x00046400000e0000 */
.L_x_4590:
[----:B------:R-:W-:Y:S01]  /*1c950*/  ISETP.NE.AND P0, PT, R10, RZ, PT ;  /* 0x000000ff0a00720c */ /* 0x000fe20003f05270 */
[----:B------:R-:W-:-:S12]  /*1c960*/  BSSY B0, `(.L_x_4533) ;  /* 0x0000005000007945 */ /* 0x000fd80003800000 */
[----:B------:R-:W-:Y:S05]  /*1c970*/  @!P0 BRA `(.L_x_4534) ;  /* 0x0000003000008947 */ /* 0x000fea0003800000 */
[----:B--2---:R-:W-:Y:S01]  /*1c980*/  IADD3 R6, R6, -0x1, RZ ;  /* 0xffffffff06067810 */ /* 0x004fe20007ffe0ff */
[----:B------:R-:W-:Y:S05]  /*1c990*/  BRA.DIV ~URZ, `(.L_x_4535) ;  /* 0x000036c27f007947 */ /* 0x000fea000b800000 */
[----:B------:R2:W3:Y:S02]  /*1c9a0*/  SHFL.IDX PT, R12, R4, R6, 0x1f ;  /* 0x00001f06040c7589 */ /* 0x0004e400000e0000 */
.L_x_4534:
[----:B------:R-:W-:Y:S05]  /*1c9b0*/  BSYNC B0 ;  /* 0x0000000000007941 */ /* 0x000fea0003800000 */
.L_x_4533:
        /* <DEDUP_REMOVED lines=67> */
.L_x_4537:
        /* <DEDUP_REMOVED lines=64> */
.L_x_4538:
[----:B------:R-:W-:Y:S05]  /*1d1f0*/  BSYNC B0 ;  /* 0x0000000000007941 */ /* 0x000fea0003800000 */
.L_x_4536:
[----:B------:R-:W-:-:S04]  /*1d200*/  LOP3.LUT R2, RZ, R2, RZ, 0x33, !PT ;  /* 0x00000002ff027212 */ /* 0x000fc800078e33ff */
[----:B------:R-:W-:Y:S01]  /*1d210*/  IADD3 R245, R2, R7, RZ ;  /* 0x0000000702f57210 */ /* 0x000fe20007ffe0ff */
[----:B------:R-:W-:Y:S05]  /*1d220*/  BRA `(.L_x_4539) ;  /* 0x0000004000007947 */ /* 0x000fea0003800000 */
.L_x_4527:
[----:B------:R-:W-:Y:S01]  /*1d230*/  IMAD.MOV.U32 R244, RZ, RZ, R9 ;  /* 0x000000fffff47224 */ /* 0x000fe200078e0009 */
[----:B------:R-:W-:Y:S01]  /*1d240*/  MOV R246, RZ ;  /* 0x000000ff00f67202 */ /* 0x000fe20000000f00 */
[----:B------:R-:W-:Y:S01]  /*1d250*/  IMAD.MOV.U32 R245, RZ, RZ, RZ ;  /* 0x000000fffff57224 */ /* 0x000fe200078e00ff */
[----:B------:R-:W-:Y:S02]  /*1d260*/  MOV R247, c[0x0][0x53c] ;  /* 0x00014f0000f77a02 */ /* 0x000fe40000000f00 */
.L_x_4539:
[----:B------:R-:W-:Y:S05]  /*1d270*/  BSYNC B1 ;  /* 0x0000000000017941 */ /* 0x000fea0003800000 */
.L_x_4525:
[----:B------:R-:W-:Y:S01]  /*1d280*/  WARPSYNC 0xffffffff ;  /* 0xffffffff00007948 */ /* 0x000fe20003800000 */
[----:B------:R-:W-:Y:S01]  /*1d290*/  BAR.SYNC.DEFER_BLOCKING 0x4, 0x100 ;  /* 0x0104000000007b1d */ /* 0x000fe20000010000 */
[----:B------:R-:W-:-:S13]  /*1d2a0*/  ISETP.NE.AND P0, PT, R13, RZ, PT ;  /* 0x000000ff0d00720c */ /* 0x000fda0003f05270 */
[----:B------:R2:W-:Y:S04]  /*1d2b0*/  @!P0 STS.128 [0x18100], R244 ;  /* 0x018100f4ff008388 */ /* 0x0005e80000000c00 */
[----:B------:R-:W-:Y:S06]  /*1d2c0*/  BAR.ARV 0x5, 0x100 ;  /* 0x0144000000007b1d */ /* 0x000fec0000002000 */
.L_x_4520:
[----:B-1----:R-:W-:-:S13]  /*1d2d0*/  ISETP.GE.AND P0, PT, R247, c[0x0][0x53c], PT ;  /* 0x00014f00f7007a0c */ /* 0x002fda0003f06270 */
[----:B--234-:R-:W-:Y:S01]  /*1d2e0*/  @P0 CALL.REL.NOINC `(.L_x_4540) ;  /* 0x0000001000000944 */ /* 0x01cfe20003c00000 */
[----:B------:R-:W-:Y:S05]  /*1d2f0*/  BRA `(.L_x_4541) ;  /* 0xfffe4db000007947 */ /* 0x000fea000383ffff */
.L_x_4540:
[----:B------:R-:W-:Y:S05]  /*1d300*/  EXIT ;  /* 0x000000000000794d */ /* 0x000fea0003800000 */
.L_x_4351:
[----:B------:R-:W-:Y:S01]  /*1d310*/  IMAD.MOV.U32 R0, RZ, RZ, R5 ;  /* 0x000000ffff007224 */ /* 0x000fe200078e0005 */
[----:B------:R-:W-:Y:S02]  /*1d320*/  MOV R3, 0x1 ;  /* 0x0000000100037802 */ /* 0x000fe40000000f00 */
[----:B------:R-:W-:Y:S02]  /*1d330*/  MOV R2, 0x1d350 ;  /* 0x0001d35000027802 */ /* 0x000fe40000000f00 */
[----:B--2---:R-:W-:Y:S05]  /*1d340*/  CALL.REL.NOINC `($__internal_76_$__cuda_sm70_shflsync_up_p) ;  /* 0x00002e3000007944 */ /* 0x004fea0003c00000 */
[----:B------:R-:W-:Y:S01]  /*1d350*/  MOV R0, R4 ;  /* 0x0000000400007202 */ /* 0x000fe20000000f00 */
[----:B------:R-:W-:Y:S05]  /*1d360*/  BRA `(.L_x_4542) ;  /* 0xfffe30d000007947 */ /* 0x000fea000383ffff */
.L_x_4352:
[----:B------:R-:W-:Y:S01]  /*1d370*/  IMAD.MOV.U32 R0, RZ, RZ, R5 ;  /* 0x000000ffff007224 */ /* 0x000fe200078e0005 */
[----:B------:R-:W-:Y:S02]  /*1d380*/  MOV R3, 0x2 ;  /* 0x0000000200037802 */ /* 0x000fe40000000f00 */
[----:B------:R-:W-:Y:S02]  /*1d390*/  MOV R2, 0x1d3b0 ;  /* 0x0001d3b000027802 */ /* 0x000fe40000000f00 */
[----:B--2---:R-:W-:Y:S05]  /*1d3a0*/  CALL.REL.NOINC `($__internal_76_$__cuda_sm70_shflsync_up_p) ;  /* 0x00002dd000007944 */ /* 0x004fea0003c00000 */
[----:B------:R-:W-:Y:S01]  /*1d3b0*/  SEL R4, R4, RZ, P4 ;  /* 0x000000ff04047207 */ /* 0x000fe20002000000 */
[----:B------:R-:W-:Y:S01]  /*1d3c0*/  IMAD.MOV.U32 R3, RZ, RZ, 0x4 ;  /* 0x00000004ff037424 */ /* 0x000fe200078e00ff */
[----:B------:R-:W-:-:S03]  /*1d3d0*/  MOV R2, 0x1d400 ;  /* 0x0001d40000027802 */ /* 0x000fc60000000f00 */
[----:B------:R-:W-:Y:S02]  /*1d3e0*/  IMAD.IADD R0, R5, 0x1, R4 ;  /* 0x0000000105007824 */ /* 0x000fe400078e0204 */
[----:B------:R-:W-:Y:S05]  /*1d3f0*/  CALL.REL.NOINC `($__internal_76_$__cuda_sm70_shflsync_up_p) ;  /* 0x00002d8000007944 */ /* 0x000fea0003c00000 */
        /* <DEDUP_REMOVED lines=10> */
[----:B------:R-:W-:Y:S02]  /*1d4a0*/  SEL R4, R4, RZ, P1 ;  /* 0x000000ff04047207 */ /* 0x000fe40000800000 */
[----:B------:R-:W-:Y:S02]  /*1d4b0*/  MOV R3, 0x1f ;  /* 0x0000001f00037802 */ /* 0x000fe40000000f00 */
[----:B------:R-:W-:Y:S01]  /*1d4c0*/  MOV R2, 0x1d510 ;  /* 0x0001d51000027802 */ /* 0x000fe20000000f00 */
[----:B------:R-:W-:Y:S02]  /*1d4d0*/  IMAD.IADD R4, R0, 0x1, R4 ;  /* 0x0000000100047824 */ /* 0x000fe400078e0204 */
[----:B------:R-:W-:Y:S02]  /*1d4e0*/  IMAD.MOV.U32 R0, RZ, RZ, 0x1f ;  /* 0x0000001fff007424 */ /* 0x000fe400078e00ff */
[----:B------:R-:W-:Y:S02]  /*1d4f0*/  IMAD.MOV.U32 R199, RZ, RZ, R4 ;  /* 0x000000ffffc77224 */ /* 0x000fe400078e0004 */
[----:B------:R-:W-:Y:S05]  /*1d500*/  CALL.REL.NOINC `($__internal_75_$__cuda_sm70_shflsync_idx_p) ;  /* 0x00002c2000007944 */ /* 0x000fea0003c00000 */
[----:B------:R-:W-:Y:S05]  /*1d510*/  BRA `(.L_x_4543) ;  /* 0xfffe302000007947 */ /* 0x000fea000383ffff */
.L_x_4354:
[----:B------:R-:W-:Y:S02]  /*1d520*/  SEL R0, RZ, 0x1, P0 ;  /* 0x00000001ff007807 */ /* 0x000fe40000000000 */
[----:B------:R-:W-:-:S02]  /*1d530*/  MOV R2, 0x1d550 ;  /* 0x0001d55000027802 */ /* 0x000fc40000000f00 */
[----:B--2---:R-:W-:Y:S05]  /*1d540*/  CALL.REL.NOINC `($__internal_77_$__cuda_sm70_votesync_ballot) ;  /* 0x00002c9000007944 */ /* 0x004fea0003c00000 */
[----:B------:R-:W-:Y:S01]  /*1d550*/  MOV R10, R0 ;  /* 0x00000000000a7202 */ /* 0x000fe20000000f00 */
[----:B------:R-:W-:Y:S05]  /*1d560*/  BRA `(.L_x_4544) ;  /* 0xfffe306000007947 */ /* 0x000fea000383ffff */
.L_x_4355:
[----:B------:R-:W-:Y:S01]  /*1d570*/  IMAD.MOV.U32 R199, RZ, RZ, R9 ;  /* 0x000000ffffc77224 */ /* 0x000fe200078e0009 */
[----:B------:R-:W-:Y:S01]  /*1d580*/  MOV R0, R5 ;  /* 0x0000000500007202 */ /* 0x000fe20000000f00 */
[----:B------:R-:W-:Y:S01]  /*1d590*/  IMAD.MOV.U32 R3, RZ, RZ, 0x1f ;  /* 0x0000001fff037424 */ /* 0x000fe200078e00ff */
[----:B------:R-:W-:-:S02]  /*1d5a0*/  MOV R2, 0x1d5c0 ;  /* 0x0001d5c000027802 */ /* 0x000fc40000000f00 */
[----:B------:R-:W-:Y:S05]  /*1d5b0*/  CALL.REL.NOINC `($__internal_75_$__cuda_sm70_shflsync_idx_p) ;  /* 0x00002b7000007944 */ /* 0x000fea0003c00000 */
[----:B------:R-:W-:Y:S01]  /*1d5c0*/  IMAD.MOV.U32 R12, RZ, RZ, R0 ;  /* 0x000000ffff0c7224 */ /* 0x000fe200078e0000 */
[----:B------:R-:W-:Y:S01]  /*1d5d0*/  MOV R199, R8 ;  /* 0x0000000800c77202 */ /* 0x000fe20000000f00 */
[----:B------:R-:W-:Y:S01]  /*1d5e0*/  IMAD.MOV.U32 R6, RZ, RZ, RZ ;  /* 0x000000ffff067224 */ /* 0x000fe200078e00ff */
[----:B------:R-:W-:Y:S01]  /*1d5f0*/  MOV R0, R5 ;  /* 0x0000000500007202 */ /* 0x000fe20000000f00 */
[----:B------:R-:W-:Y:S01]  /*1d600*/  IMAD.MOV.U32 R3, RZ, RZ, 0x1f ;  /* 0x0000001fff037424 */ /* 0x000fe200078e00ff */
[----:B------:R-:W-:-:S02]  /*1d610*/  MOV R2, 0x1d630 ;  /* 0x0001d63000027802 */ /* 0x000fc40000000f00 */
[----:B------:R-:W-:Y:S05]  /*1d620*/  CALL.REL.NOINC `($__internal_75_$__cuda_sm70_shflsync_idx_p) ;  /* 0x00002b0000007944 */ /* 0x000fea0003c00000 */
[----:B------:R-:W-:Y:S01]  /*1d630*/  MOV R9, R0 ;  /* 0x0000000000097202 */ /* 0x000fe20000000f00 */
[----:B------:R-:W-:Y:S05]  /*1d640*/  BRA `(.L_x_4545) ;  /* 0xfffe2fe000007947 */ /* 0x000fea000383ffff */
.L_x_4358:
[----:B------:R-:W-:Y:S01]  /*1d650*/  IMAD.MOV.U32 R199, RZ, RZ, R4 ;  /* 0x000000ffffc77224 */ /* 0x000fe200078e0004 */
[----:B------:R-:W-:-:S02]  /*1d660*/  MOV R3, 0x1f ;  /* 0x0000001f00037802 */ /* 0x000fc40000000f00 */
[----:B------:R-:W-:Y:S02]  /*1d670*/  MOV R2, 0x1d690 ;  /* 0x0001d69000027802 */ /* 0x000fe40000000f00 */
[----:B-123--:R-:W-:Y:S05]  /*1d680*/  CALL.REL.NOINC `($__internal_75_$__cuda_sm70_shflsync_idx_p) ;  /* 0x00002aa000007944 */ /* 0x00efea0003c00000 */
[----:B------:R-:W-:Y:S01]  /*1d690*/  MOV R6, R0 ;  /* 0x0000000000067202 */ /* 0x000fe20000000f00 */
[----:B------:R-:W-:Y:S05]  /*1d6a0*/  BRA `(.L_x_4357) ;  /* 0xfffe2fe000007947 */ /* 0x000fea000383ffff */
.L_x_4397:
[----:B------:R-:W-:Y:S01]  /*1d6b0*/  IMAD.MOV.U32 R199, RZ, RZ, R5 ;  /* 0x000000ffffc77224 */ /* 0x000fe200078e0005 */
[----:B------:R-:W-:Y:S01]  /*1d6c0*/  MOV R0, RZ ;  /* 0x000000ff00007202 */ /* 0x000fe20000000f00 */
[----:B------:R-:W-:Y:S01]  /*1d6d0*/  IMAD.MOV.U32 R3, RZ, RZ, 0x181f ;  /* 0x0000181fff037424 */ /* 0x000fe200078e00ff */
[----:B------:R-:W-:Y:S02]  /*1d6e0*/  MOV R2, 0x1d700 ;  /* 0x0001d70000027802 */ /* 0x000fe40000000f00 */
[----:B-----5:R-:W-:Y:S05]  /*1d6f0*/  CALL.REL.NOINC `($__internal_75_$__cuda_sm70_shflsync_idx_p) ;  /* 0x00002a3000007944 */ /* 0x020fea0003c00000 */
[----:B------:R-:W-:Y:S01]  /*1d700*/  MOV R6, R0 ;  /* 0x0000000000067202 */ /* 0x000fe20000000f00 */
[----:B------:R-:W-:Y:S05]  /*1d710*/  BRA `(.L_x_4546) ;  /* 0xfffeace000007947 */ /* 0x000fea000383ffff */
.L_x_4398:
[----:B------:R-:W-:Y:S01]  /*1d720*/  IMAD.MOV.U32 R199, RZ, RZ, R7 ;  /* 0x000000ffffc77224 */ /* 0x000fe200078e0007 */
[----:B------:R-:W-:Y:S01]  /*1d730*/  MOV R0, RZ ;  /* 0x000000ff00007202 */ /* 0x000fe20000000f00 */
[----:B------:R-:W-:Y:S01]  /*1d740*/  IMAD.MOV.U32 R3, RZ, RZ, 0x181f ;  /* 0x0000181fff037424 */ /* 0x000fe200078e00ff */
[----:B------:R-:W-:Y:S02]  /*1d750*/  MOV R2, 0x1d770 ;  /* 0x0001d77000027802 */ /* 0x000fe40000000f00 */
[----:B-12--5:R-:W-:Y:S05]  /*1d760*/  CALL.REL.NOINC `($__internal_75_$__cuda_sm70_shflsync_idx_p) ;  /* 0x000029c000007944 */ /* 0x026fea0003c00000 */
[----:B------:R-:W-:Y:S05]  /*1d770*/  BRA `(.L_x_4547) ;  /* 0xfffeaca000007947 */ /* 0x000fea000383ffff */
.L_x_4401:
[----:B------:R-:W-:Y:S01]  /*1d780*/  IMAD.MOV.U32 R199, RZ, RZ, R5 ;  /* 0x000000ffffc77224 */ /* 0x000fe200078e0005 */
[----:B----4-:R-:W-:Y:S01]  /*1d790*/  MOV R0, 0x1 ;  /* 0x0000000100007802 */ /* 0x010fe20000000f00 */
[----:B--2---:R-:W-:Y:S01]  /*1d7a0*/  IMAD.MOV.U32 R3, RZ, RZ, 0x181f ;  /* 0x0000181fff037424 */ /* 0x004fe200078e00ff */
[----:B------:R-:W-:-:S02]  /*1d7b0*/  MOV R2, 0x1d7d0 ;  /* 0x0001d7d000027802 */ /* 0x000fc40000000f00 */
[----:B-1-3-5:R-:W-:Y:S05]  /*1d7c0*/  CALL.REL.NOINC `($__internal_75_$__cuda_sm70_shflsync_idx_p) ;  /* 0x0000296000007944 */ /* 0x02afea0003c00000 */
[----:B------:R-:W-:Y:S01]  /*1d7d0*/  IMAD.MOV.U32 R6, RZ, RZ, R0 ;  /* 0x000000ffff067224 */ /* 0x000fe200078e0000 */
[----:B------:R-:W-:Y:S01]  /*1d7e0*/  MOV R0, 0x1 ;  /* 0x0000000100007802 */ /* 0x000fe20000000f00 */
[----:B------:R-:W-:Y:S01]  /*1d7f0*/  IMAD.MOV.U32 R199, RZ, RZ, R7 ;  /* 0x000000ffffc77224 */ /* 0x000fe200078e0007 */
[----:B------:R-:W-:-:S02]  /*1d800*/  MOV R3, 0x181f ;  /* 0x0000181f00037802 */ /* 0x000fc40000000f00 */
[----:B------:R-:W-:Y:S02]  /*1d810*/  MOV R2, 0x1d830 ;  /* 0x0001d83000027802 */ /* 0x000fe40000000f00 */
[----:B------:R-:W-:Y:S05]  /*1d820*/  CALL.REL.NOINC `($__internal_75_$__cuda_sm70_shflsync_idx_p) ;  /* 0x0000290000007944 */ /* 0x000fea0003c00000 */
[----:B------:R-:W-:Y:S05]  /*1d830*/  BRA `(.L_x_4548) ;  /* 0xfffead2000007947 */ /* 0x000fea000383ffff */
.L_x_4404:
[----:B------:R-:W-:Y:S01]  /*1d840*/  IMAD.MOV.U32 R199, RZ, RZ, R5 ;  /* 0x000000ffffc77224 */ /* 0x000fe200078e0005 */
[----:B----4-:R-:W-:Y:S01]  /*1d850*/  MOV R0, 0x2 ;  /* 0x0000000200007802 */ /* 0x010fe20000000f00 */
[----:B-1----:R-:W-:Y:S01]  /*1d860*/  IMAD.MOV.U32 R3, RZ, RZ, 0x181f ;  /* 0x0000181fff037424 */ /* 0x002fe200078e00ff */
[----:B------:R-:W-:Y:S02]  /*1d870*/  MOV R2, 0x1d890 ;  /* 0x0001d89000027802 */ /* 0x000fe40000000f00 */
[----:B--23-5:R-:W-:Y:S05]  /*1d880*/  CALL.REL.NOINC `($__internal_75_$__cuda_sm70_shflsync_idx_p) ;  /* 0x000028a000007944 */ /* 0x02cfea0003c00000 */
[----:B------:R-:W-:Y:S01]  /*1d890*/  MOV R6, R0 ;  /* 0x0000000000067202 */ /* 0x000fe20000000f00 */
[----:B------:R-:W-:Y:S05]  /*1d8a0*/  BRA `(.L_x_4549) ;  /* 0xfffeade000007947 */ /* 0x000fea000383ffff */
.L_x_4405:
[----:B------:R-:W-:Y:S01]  /*1d8b0*/  IMAD.MOV.U32 R199, RZ, RZ, R7 ;  /* 0x000000ffffc77224 */ /* 0x000fe200078e0007 */
[----:B----4-:R-:W-:Y:S01]  /*1d8c0*/  MOV R0, 0x2 ;  /* 0x0000000200007802 */ /* 0x010fe20000000f00 */
[----:B------:R-:W-:Y:S01]  /*1d8d0*/  IMAD.MOV.U32 R3, RZ, RZ, 0x181f ;  /* 0x0000181fff037424 */ /* 0x000fe200078e00ff */
[----:B------:R-:W-:Y:S02]  /*1d8e0*/  MOV R2, 0x1d900 ;  /* 0x0001d90000027802 */ /* 0x000fe40000000f00 */
[----:B-123-5:R-:W-:Y:S05]  /*1d8f0*/  CALL.REL.NOINC `($__internal_75_$__cuda_sm70_shflsync_idx_p) ;  /* 0x0000283000007944 */ /* 0x02efea0003c00000 */
[----:B------:R-:W-:Y:S05]  /*1d900*/  BRA `(.L_x_4550) ;  /* 0xfffeada000007947 */ /* 0x000fea000383ffff */
.L_x_4408:
[----:B------:R-:W-:Y:S01]  /*1d910*/  IMAD.MOV.U32 R199, RZ, RZ, R5 ;  /* 0x000000ffffc77224 */ /* 0x000fe200078e0005 */
[----:B-1----:R-:W-:Y:S01]  /*1d920*/  MOV R0, 0x3 ;  /* 0x0000000300007802 */ /* 0x002fe20000000f00 */
[----:B------:R-:W-:Y:S01]  /*1d930*/  IMAD.MOV.U32 R3, RZ, RZ, 0x181f ;  /* 0x0000181fff037424 */ /* 0x000fe200078e00ff */
[----:B------:R-:W-:-:S02]  /*1d940*/  MOV R2, 0x1d960 ;  /* 0x0001d96000027802 */ /* 0x000fc40000000f00 */
[----:B--2345:R-:W-:Y:S05]  /*1d950*/  CALL.REL.NOINC `($__internal_75_$__cuda_sm70_shflsync_idx_p) ;  /* 0x000027d000007944 */ /* 0x03cfea0003c00000 */
[----:B------:R-:W-:Y:S01]  /*1d960*/  IMAD.MOV.U32 R5, RZ, RZ, R0 ;  /* 0x000000ffff057224 */ /* 0x000fe200078e0000 */
[----:B------:R-:W-:Y:S01]  /*1d970*/  MOV R0, 0x3 ;  /* 0x0000000300007802 */ /* 0x000fe20000000f00 */
[----:B------:R-:W-:Y:S01]  /*1d980*/  IMAD.MOV.U32 R199, RZ, RZ, R7 ;  /* 0x000000ffffc77224 */ /* 0x000fe200078e0007 */
[----:B------:R-:W-:-:S02]  /*1d990*/  MOV R3, 0x181f ;  /* 0x0000181f00037802 */ /* 0x000fc40000000f00 */
[----:B------:R-:W-:Y:S02]  /*1d9a0*/  MOV R2, 0x1d9c0 ;  /* 0x0001d9c000027802 */ /* 0x000fe40000000f00 */
[----:B------:R-:W-:Y:S05]  /*1d9b0*/  CALL.REL.NOINC `($__internal_75_$__cuda_sm70_shflsync_idx_p) ;  /* 0x0000277000007944 */ /* 0x000fea0003c00000 */
[----:B------:R-:W-:Y:S05]  /*1d9c0*/  BRA `(.L_x_4551) ;  /* 0xfffeae2000007947 */ /* 0x000fea000383ffff */
.L_x_4455:
[----:B------:R-:W-:Y:S01]  /*1d9d0*/  IMAD.MOV.U32 R199, RZ, RZ, R5 ;  /* 0x000000ffffc77224 */ /* 0x000fe200078e0005 */
[----:B------:R-:W-:Y:S01]  /*1d9e0*/  MOV R0, RZ ;  /* 0x000000ff00007202 */ /* 0x000fe20000000f00 */
[----:B------:R-:W-:Y:S01]  /*1d9f0*/  IMAD.MOV.U32 R3, RZ, RZ, 0x181f ;  /* 0x0000181fff037424 */ /* 0x000fe200078e00ff */
[----:B------:R-:W-:Y:S02]  /*1da00*/  MOV R2, 0x1da20 ;  /* 0x0001da2000027802 */ /* 0x000fe40000000f00 */
[----:B------:R-:W-:Y:S05]  /*1da10*/  CALL.REL.NOINC `($__internal_75_$__cuda_sm70_shflsync_idx_p) ;  /* 0x0000271000007944 */ /* 0x000fea0003c00000 */
[----:B------:R-:W-:Y:S01]  /*1da20*/  MOV R4, R0 ;  /* 0x0000000000047202 */ /* 0x000fe20000000f00 */
[----:B------:R-:W-:Y:S05]  /*1da30*/  BRA `(.L_x_4552) ;  /* 0xffff2ba000007947 */ /* 0x000fea000383ffff */
.L_x_4456:
[----:B------:R-:W-:Y:S01]  /*1da40*/  IMAD.MOV.U32 R199, RZ, RZ, R12 ;  /* 0x000000ffffc77224 */ /* 0x000fe200078e000c */
[----:B------:R-:W-:Y:S01]  /*1da50*/  MOV R0, RZ ;  /* 0x000000ff00007202 */ /* 0x000fe20000000f00 */
[----:B------:R-:W-:Y:S01]  /*1da60*/  IMAD.MOV.U32 R3, RZ, RZ, 0x181f ;  /* 0x0000181fff037424 */ /* 0x000fe200078e00ff */
[----:B------:R-:W-:Y:S02]  /*1da70*/  MOV R2, 0x1da90 ;  /* 0x0001da9000027802 */ /* 0x000fe40000000f00 */
[----:B-12---:R-:W-:Y:S05]  /*1da80*/  CALL.REL.NOINC `($__internal_75_$__cuda_sm70_shflsync_idx_p) ;  /* 0x000026a000007944 */ /* 0x006fea0003c00000 */
        /* <DEDUP_REMOVED lines=22> */
[----:B------:R-:W-:Y:S05]  /*1dbf0*/  CALL.REL.NOINC `($__internal_75_$__cuda_sm70_shflsync_idx_p) ;  /* 0x0000253000007944 */ /* 0x000fea0003c00000 */
[----:B------:R-:W-:Y:S01]  /*1dc00*/  IMAD.MOV.U32 R4, RZ, RZ, R0 ;  /* 0x000000ffff047224 */ /* 0x000fe200078e0000 */
[----:B------:R-:W-:Y:S01]  /*1dc10*/  MOV R0, 0x1 ;  /* 0x0000000100007802 */ /* 0x000fe20000000f00 */
[----:B------:R-:W-:Y:S01]  /*1dc20*/  IMAD.MOV.U32 R199, RZ, RZ, R12 ;  /* 0x000000ffffc77224 */ /* 0x000fe200078e000c */
[----:B------:R-:W-:Y:S02]  /*1dc30*/  MOV R3, 0x181f ;  /* 0x0000181f00037802 */ /* 0x000fe40000000f00 */
[----:B------:R-:W-:Y:S02]  /*1dc40*/  MOV R2, 0x1dc60 ;  /* 0x0001dc6000027802 */ /* 0x000fe40000000f00 */
[----:B------:R-:W-:Y:S05]  /*1dc50*/  CALL.REL.NOINC `($__internal_75_$__cuda_sm70_shflsync_idx_p) ;  /* 0x000024d000007944 */ /* 0x000fea0003c00000 */
[----:B------:R-:W-:Y:S05]  /*1dc60*/  BRA `(.L_x_4553) ;  /* 0xffff2ac000007947 */ /* 0x000fea000383ffff */
.L_x_4457:
[----:B------:R-:W-:Y:S01]  /*1dc70*/  IMAD.MOV.U32 R199, RZ, RZ, R4 ;  /* 0x000000ffffc77224 */ /* 0x000fe200078e0004 */
[----:B------:R-:W-:Y:S01]  /*1dc80*/  MOV R0, RZ ;  /* 0x000000ff00007202 */ /* 0x000fe20000000f00 */
[----:B------:R-:W-:Y:S01]  /*1dc90*/  IMAD.MOV.U32 R3, RZ, RZ, 0x1c1f ;  /* 0x00001c1fff037424 */ /* 0x000fe200078e00ff */
[----:B------:R-:W-:-:S02]  /*1dca0*/  MOV R2, 0x1dcc0 ;  /* 0x0001dcc000027802 */ /* 0x000fc40000000f00 */
[----:B------:R-:W-:Y:S05]  /*1dcb0*/  CALL.REL.NOINC `($__internal_75_$__cuda_sm70_shflsync_idx_p) ;  /* 0x0000247000007944 */ /* 0x000fea0003c00000 */
[----:B------:R-:W-:Y:S05]  /*1dcc0*/  BRA `(.L_x_4554) ;  /* 0xffff2ca000007947 */ /* 0x000fea000383ffff */
.L_x_4458:
[----:B------:R-:W-:Y:S01]  /*1dcd0*/  IMAD.MOV.U32 R199, RZ, RZ, R4 ;  /* 0x000000ffffc77224 */ /* 0x000fe200078e0004 */
[----:B------:R-:W-:Y:S01]  /*1dce0*/  MOV R0, 0x1 ;  /* 0x0000000100007802 */ /* 0x000fe20000000f00 */
[----:B------:R-:W-:Y:S01]  /*1dcf0*/  IMAD.MOV.U32 R3, RZ, RZ, 0x1c1f ;  /* 0x00001c1fff037424 */ /* 0x000fe200078e00ff */
[----:B------:R-:W-:-:S02]  /*1dd00*/  MOV R2, 0x1dd20 ;  /* 0x0001dd2000027802 */ /* 0x000fc40000000f00 */
[----:B-1----:R-:W-:Y:S05]  /*1dd10*/  CALL.REL.NOINC `($__internal_75_$__cuda_sm70_shflsync_idx_p) ;  /* 0x0000241000007944 */ /* 0x002fea0003c00000 */
[----:B------:R-:W-:Y:S01]  /*1dd20*/  IMAD.IADD R0, R5, 0x1, R0 ;  /* 0x0000000105007824 */ /* 0x000fe200078e0200 */
[----:B------:R-:W-:-:S04]  /*1dd30*/  FMNMX.FTZ R3, R8, R9, !PT ;  /* 0x0000000908037209 */ /* 0x000fc80007810000 */
[----:B------:R-:W-:Y:S02]  /*1dd40*/  IMNMX R0, R6, R0, PT ;  /* 0x0000000006007217 */ /* 0x000fe40003800200 */
[----:B------:R-:W-:Y:S02]  /*1dd50*/  FMNMX.FTZ R3, R10, R3, !PT ;  /* 0x000000030a037209 */ /* 0x000fe40007810000 */
[C---:B------:R-:W-:Y:S02]  /*1dd60*/  ISETP.GT.AND P3, PT, R0.reuse, RZ, PT ;  /* 0x000000ff0000720c */ /* 0x040fe40003f64270 */
        /* <DEDUP_REMOVED lines=42> */
[----:B------:R-:W-:Y:S02]  /*1e010*/  FSEL R71, R26, -INF , P3 ;  /* 0xff8000001a477808 */ /* 0x000fe40001800000 */
[----:B------:R-:W-:Y:S02]  /*1e020*/  FMNMX.FTZ R2, R74, R0, !PT ;  /* 0x000000004a027209 */ /* 0x000fe40007810000 */
[----:B------:R-:W-:-:S02]  /*1e030*/  FMNMX.FTZ R0, R81, R3, !PT ;  /* 0x0000000351007209 */ /* 0x000fc40007810000 */
[----:B------:R-:W-:Y:S02]  /*1e040*/  FMNMX.FTZ R3, R73, R2, !PT ;  /* 0x0000000249037209 */ /* 0x000fe40007810000 */
[----:B------:R-:W-:Y:S02]  /*1e050*/  FMNMX.FTZ R0, R80, R0, !PT ;  /* 0x0000000050007209 */ /* 0x000fe40007810000 */
[----:B------:R-:W-:Y:S02]  /*1e060*/  FMNMX.FTZ R4, R72, R3, !PT ;  /* 0x0000000348047209 */ /* 0x000fe40007810000 */
[----:B------:R-:W-:Y:S02]  /*1e070*/  FMNMX.FTZ R0, R79, R0, !PT ;  /* 0x000000004f007209 */ /* 0x000fe40007810000 */
[----:B------:R-:W-:Y:S02]  /*1e080*/  FSEL R70, R27, -INF , P2 ;  /* 0xff8000001b467808 */ /* 0x000fe40001000000 */
[----:B------:R-:W-:-:S02]  /*1e090*/  FMNMX.FTZ R0, R78, R0, !PT ;  /* 0x000000004e007209 */ /* 0x000fc40007810000 */
        /* <DEDUP_REMOVED lines=11> */
[----:B------:R-:W-:Y:S05]  /*1e150*/  CALL.REL.NOINC `($__internal_74_$__cuda_sm70_shflsync_bfly_p) ;  /* 0x00001f7000007944 */ /* 0x000fea0003c00000 */
[----:B------:R-:W-:Y:S01]  /*1e160*/  FMNMX.FTZ R101, R101, R0, !PT ;  /* 0x0000000065657209 */ /* 0x000fe20007810000 */
[----:B------:R-:W-:Y:S01]  /*1e170*/  IMAD.MOV.U32 R0, RZ, RZ, 0x1 ;  /* 0x00000001ff007424 */ /* 0x000fe200078e00ff */
[----:B------:R-:W-:-:S03]  /*1e180*/  MOV R2, 0x1e1b0 ;  /* 0x0001e1b000027802 */ /* 0x000fc60000000f00 */
[----:B------:R-:W-:Y:S02]  /*1e190*/  IMAD.MOV.U32 R100, RZ, RZ, R101 ;  /* 0x000000ffff647224 */ /* 0x000fe400078e0065 */
[----:B------:R-:W-:Y:S05]  /*1e1a0*/  CALL.REL.NOINC `($__internal_74_$__cuda_sm70_shflsync_bfly_p) ;  /* 0x00001f2000007944 */ /* 0x000fea0003c00000 */
[----:B------:R-:W-:Y:S01]  /*1e1b0*/  FMNMX.FTZ R101, R101, R0, !PT ;  /* 0x0000000065657209 */ /* 0x000fe20007810000 */
[----:B------:R-:W-:Y:S01]  /*1e1c0*/  IMAD.MOV.U32 R100, RZ, RZ, R4 ;  /* 0x000000ffff647224 */ /* 0x000fe200078e0004 */
[----:B------:R-:W-:Y:S01]  /*1e1d0*/  MOV R2, 0x1e200 ;  /* 0x0001e20000027802 */ /* 0x000fe20000000f00 */
[----:B------:R-:W-:Y:S02]  /*1e1e0*/  IMAD.MOV.U32 R0, RZ, RZ, 0x2 ;  /* 0x00000002ff007424 */ /* 0x000fe400078e00ff */
[----:B------:R-:W-:Y:S05]  /*1e1f0*/  CALL.REL.NOINC `($__internal_74_$__cuda_sm70_shflsync_bfly_p) ;  /* 0x00001ed000007944 */ /* 0x000fea0003c00000 */
[----:B------:R-:W-:Y:S01]  /*1e200*/  FMNMX.FTZ R4, R4, R0, !PT ;  /* 0x0000000004047209 */ /* 0x000fe20007810000 */
[----:B------:R-:W-:Y:S01]  /*1e210*/  IMAD.MOV.U32 R0, RZ, RZ, 0x1 ;  /* 0x00000001ff007424 */ /* 0x000fe200078e00ff */
[----:B------:R-:W-:-:S03]  /*1e220*/  MOV R2, 0x1e250 ;  /* 0x0001e25000027802 */ /* 0x000fc60000000f00 */
[----:B------:R-:W-:Y:S02]  /*1e230*/  IMAD.MOV.U32 R100, RZ, RZ, R4 ;  /* 0x000000ffff647224 */ /* 0x000fe400078e0004 */
[----:B------:R-:W-:Y:S05]  /*1e240*/  CALL.REL.NOINC `($__internal_74_$__cuda_sm70_shflsync_bfly_p) ;  /* 0x00001e8000007944 */ /* 0x000fea0003c00000 */
[----:B------:R-:W-:Y:S01]  /*1e250*/  MOV R5, R0 ;  /* 0x0000000000057202 */ /* 0x000fe20000000f00 */
[----:B------:R-:W-:Y:S05]  /*1e260*/  BRA `(.L_x_4555) ;  /* 0xffff2db000007947 */ /* 0x000fea000383ffff */
.L_x_4462:
[----:B------:R-:W-:Y:S01]  /*1e270*/  MOV R0, RZ ;  /* 0x000000ff00007202 */ /* 0x000fe20000000f00 */
[----:B------:R-:W-:Y:S01]  /*1e280*/  IMAD.MOV.U32 R199, RZ, RZ, R5 ;  /* 0x000000ffffc77224 */ /* 0x000fe200078e0005 */
[----:B------:R-:W-:Y:S01]  /*1e290*/  MOV R2, 0x1e2c0 ;  /* 0x0001e2c000027802 */ /* 0x000fe20000000f00 */
[----:B------:R-:W-:Y:S02]  /*1e2a0*/  IMAD.MOV.U32 R3, RZ, RZ, 0x181f ;  /* 0x0000181fff037424 */ /* 0x000fe400078e00ff */
[----:B-1234-:R-:W-:Y:S05]  /*1e2b0*/  CALL.REL.NOINC `($__internal_75_$__cuda_sm70_shflsync_idx_p) ;  /* 0x00001e7000007944 */ /* 0x01efea0003c00000 */
[----:B------:R-:W-:Y:S01]  /*1e2c0*/  MOV R4, R0 ;  /* 0x0000000000047202 */ /* 0x000fe20000000f00 */
[----:B------:R-:W-:-:S05]  /*1e2d0*/  BRA `(.L_x_4556) ;  /* 0xffff414000007947 */ /* 0x000fca000383ffff */
.L_x_4463:
[----:B------:R-:W-:Y:S01]  /*1e2e0*/  MOV R0, RZ ;  /* 0x000000ff00007202 */ /* 0x000fe20000000f00 */
[----:B------:R-:W-:Y:S01]  /*1e2f0*/  IMAD.MOV.U32 R199, RZ, RZ, R13 ;  /* 0x000000ffffc77224 */ /* 0x000fe200078e000d */
[----:B------:R-:W-:Y:S01]  /*1e300*/  MOV R2, 0x1e330 ;  /* 0x0001e33000027802 */ /* 0x000fe20000000f00 */
[----:B------:R-:W-:Y:S02]  /*1e310*/  IMAD.MOV.U32 R3, RZ, RZ, 0x181f ;  /* 0x0000181fff037424 */ /* 0x000fe400078e00ff */
[----:B-1234-:R-:W-:Y:S05]  /*1e320*/  CALL.REL.NOINC `($__internal_75_$__cuda_sm70_shflsync_idx_p) ;  /* 0x00001e0000007944 */ /* 0x01efea0003c00000 */
        /* <DEDUP_REMOVED lines=22> */
[----:B------:R-:W-:Y:S05]  /*1e490*/  CALL.REL.NOINC `($__internal_75_$__cuda_sm70_shflsync_idx_p) ;  /* 0x00001c9000007944 */ /* 0x000fea0003c00000 */
[----:B------:R-:W-:Y:S01]  /*1e4a0*/  MOV R3, 0x181f ;  /* 0x0000181f00037802 */ /* 0x000fe20000000f00 */
[----:B------:R-:W-:Y:S01]  /*1e4b0*/  IMAD.MOV.U32 R4, RZ, RZ, R0 ;  /* 0x000000ffff047224 */ /* 0x000fe200078e0000 */
[----:B------:R-:W-:Y:S01]  /*1e4c0*/  MOV R0, 0x1 ;  /* 0x0000000100007802 */ /* 0x000fe20000000f00 */
[----:B------:R-:W-:Y:S01]  /*1e4d0*/  IMAD.MOV.U32 R199, RZ, RZ, R13 ;  /* 0x000000ffffc77224 */ /* 0x000fe200078e000d */
[----:B------:R-:W-:Y:S02]  /*1e4e0*/  MOV R2, 0x1e500 ;  /* 0x0001e50000027802 */ /* 0x000fe40000000f00 */
[----:B------:R-:W-:Y:S05]  /*1e4f0*/  CALL.REL.NOINC `($__internal_75_$__cuda_sm70_shflsync_idx_p) ;  /* 0x00001c3000007944 */ /* 0x000fea0003c00000 */
[----:B------:R-:W-:-:S05]  /*1e500*/  BRA `(.L_x_4557) ;  /* 0xffff406000007947 */ /* 0x000fca000383ffff */
.L_x_4466:
[----:B------:R-:W-:Y:S01]  /*1e510*/  MOV R0, RZ ;  /* 0x000000ff00007202 */ /* 0x000fe20000000f00 */
[----:B------:R-:W-:Y:S01]  /*1e520*/  IMAD.MOV.U32 R199, RZ, RZ, R101 ;  /* 0x000000ffffc77224 */ /* 0x000fe200078e0065 */
[----:B------:R-:W-:Y:S01]  /*1e530*/  MOV R2, 0x1e560 ;  /* 0x0001e56000027802 */ /* 0x000fe20000000f00 */
[----:B------:R-:W-:Y:S02]  /*1e540*/  IMAD.MOV.U32 R3, RZ, RZ, 0x181f ;  /* 0x0000181fff037424 */ /* 0x000fe400078e00ff */
[----:B------:R-:W-:Y:S05]  /*1e550*/  CALL.REL.NOINC `($__internal_75_$__cuda_sm70_shflsync_idx_p) ;  /* 0x00001bd000007944 */ /* 0x000fea0003c00000 */
[----:B------:R-:W-:Y:S01]  /*1e560*/  MOV R100, R0 ;  /* 0x0000000000647202 */ /* 0x000fe20000000f00 */
[----:B------:R-:W-:-:S05]  /*1e570*/  BRA `(.L_x_4558) ;  /* 0xffff4d4000007947 */ /* 0x000fca000383ffff */
.L_x_4467:
[----:B------:R-:W-:Y:S01]  /*1e580*/  MOV R0, RZ ;  /* 0x000000ff00007202 */ /* 0x000fe20000000f00 */
[----:B------:R-:W-:Y:S01]  /*1e590*/  IMAD.MOV.U32 R199, RZ, RZ, R150 ;  /* 0x000000ffffc77224 */ /* 0x000fe200078e0096 */
[----:B------:R-:W-:Y:S01]  /*1e5a0*/  MOV R2, 0x1e5d0 ;  /* 0x0001e5d000027802 */ /* 0x000fe20000000f00 */
[----:B------:R-:W-:Y:S02]  /*1e5b0*/  IMAD.MOV.U32 R3, RZ, RZ, 0x181f ;  /* 0x0000181fff037424 */ /* 0x000fe400078e00ff */
[----:B-12---:R-:W-:Y:S05]  /*1e5c0*/  CALL.REL.NOINC `($__internal_75_$__cuda_sm70_shflsync_idx_p) ;  /* 0x00001b6000007944 */ /* 0x006fea0003c00000 */
        /* <DEDUP_REMOVED lines=30> */
.L_x_4468:
[----:B------:R-:W-:Y:S01]  /*1e7b0*/  MOV R0, RZ ;  /* 0x000000ff00007202 */ /* 0x000fe20000000f00 */
[----:B------:R-:W-:Y:S01]  /*1e7c0*/  IMAD.MOV.U32 R199, RZ, RZ, R100 ;  /* 0x000000ffffc77224 */ /* 0x000fe200078e0064 */
[----:B-1----:R-:W-:Y:S01]  /*1e7d0*/  MOV R2, 0x1e800 ;  /* 0x0001e80000027802 */ /* 0x002fe20000000f00 */
[----:B------:R-:W-:Y:S02]  /*1e7e0*/  IMAD.MOV.U32 R3, RZ, RZ, 0x1c1f ;  /* 0x00001c1fff037424 */ /* 0x000fe400078e00ff */
[----:B------:R-:W-:Y:S05]  /*1e7f0*/  CALL.REL.NOINC `($__internal_75_$__cuda_sm70_shflsync_idx_p) ;  /* 0x0000193000007944 */ /* 0x000fea0003c00000 */
[----:B------:R-:W-:-:S05]  /*1e800*/  BRA `(.L_x_4560) ;  /* 0xffff4e3000007947 */ /* 0x000fca000383ffff */
.L_x_4469:
[----:B------:R-:W-:Y:S01]  /*1e810*/  MOV R0, 0x1 ;  /* 0x0000000100007802 */ /* 0x000fe20000000f00 */
[----:B------:R-:W-:Y:S01]  /*1e820*/  IMAD.MOV.U32 R199, RZ, RZ, R100 ;  /* 0x000000ffffc77224 */ /* 0x000fe200078e0064 */
[----:B------:R-:W-:Y:S01]  /*1e830*/  MOV R2, 0x1e860 ;  /* 0x0001e86000027802 */ /* 0x000fe20000000f00 */
[----:B------:R-:W-:Y:S02]  /*1e840*/  IMAD.MOV.U32 R3, RZ, RZ, 0x1c1f ;  /* 0x00001c1fff037424 */ /* 0x000fe400078e00ff */
[----:B--2---:R-:W-:Y:S05]  /*1e850*/  CALL.REL.NOINC `($__internal_75_$__cuda_sm70_shflsync_idx_p) ;  /* 0x000018d000007944 */ /* 0x004fea0003c00000 */
        /* <DEDUP_REMOVED lines=67> */
[----:B------:R-:W-:Y:S05]  /*1ec90*/  CALL.REL.NOINC `($__internal_74_$__cuda_sm70_shflsync_bfly_p) ;  /* 0x0000143000007944 */ /* 0x000fea0003c00000 */
[----:B------:R-:W-:Y:S01]  /*1eca0*/  FMNMX.FTZ R100, R100, R0, !PT ;  /* 0x0000000064647209 */ /* 0x000fe20007810000 */
[----:B------:R-:W-:Y:S01]  /*1ecb0*/  IMAD.MOV.U32 R0, RZ, RZ, 0x1 ;  /* 0x00000001ff007424 */ /* 0x000fe200078e00ff */
[----:B------:R-:W-:Y:S02]  /*1ecc0*/  MOV R2, 0x1ece0 ;  /* 0x0001ece000027802 */ /* 0x000fe40000000f00 */
        /* <DEDUP_REMOVED lines=8> */
[----:B------:R-:W-:Y:S02]  /*1ed50*/  MOV R2, 0x1ed70 ;  /* 0x0001ed7000027802 */ /* 0x000fe40000000f00 */
[----:B------:R-:W-:Y:S05]  /*1ed60*/  CALL.REL.NOINC `($__internal_74_$__cuda_sm70_shflsync_bfly_p) ;  /* 0x0000136000007944 */ /* 0x000fea0003c00000 */
[----:B------:R-:W-:-:S05]  /*1ed70*/  BRA `(.L_x_4561) ;  /* 0xffff4f7000007947 */ /* 0x000fca000383ffff */
.L_x_4472:
[----:B------:R-:W-:Y:S01]  /*1ed80*/  MOV R0, RZ ;  /* 0x000000ff00007202 */ /* 0x000fe20000000f00 */
[----:B------:R-:W-:Y:S01]  /*1ed90*/  IMAD.MOV.U32 R199, RZ, RZ, R7 ;  /* 0x000000ffffc77224 */ /* 0x000fe200078e0007 */
[----:B------:R-:W-:Y:S01]  /*1eda0*/  MOV R2, 0x1edd0 ;  /* 0x0001edd000027802 */ /* 0x000fe20000000f00 */
[----:B------:R-:W-:Y:S02]  /*1edb0*/  IMAD.MOV.U32 R3, RZ, RZ, 0x181f ;  /* 0x0000181fff037424 */ /* 0x000fe400078e00ff */
[----:B-1234-:R-:W-:Y:S05]  /*1edc0*/  CALL.REL.NOINC `($__internal_75_$__cuda_sm70_shflsync_idx_p) ;  /* 0x0000136000007944 */ /* 0x01efea0003c00000 */
[----:B------:R-:W-:-:S05]  /*1edd0*/  BRA `(.L_x_4562) ;  /* 0xffff68d000007947 */ /* 0x000fca000383ffff */
.L_x_4475:
[----:B------:R-:W-:Y:S01]  /*1ede0*/  MOV R0, RZ ;  /* 0x000000ff00007202 */ /* 0x000fe20000000f00 */
[----:B------:R-:W-:Y:S01]  /*1edf0*/  IMAD.MOV.U32 R199, RZ, RZ, R101 ;  /* 0x000000ffffc77224 */ /* 0x000fe200078e0065 */
[----:B------:R-:W-:Y:S01]  /*1ee00*/  MOV R2, 0x1ee30 ;  /* 0x0001ee3000027802 */ /* 0x000fe20000000f00 */
[----:B------:R-:W-:Y:S02]  /*1ee10*/  IMAD.MOV.U32 R3, RZ, RZ, 0x181f ;  /* 0x0000181fff037424 */ /* 0x000fe400078e00ff */
[----:B------:R-:W-:Y:S05]  /*1ee20*/  CALL.REL.NOINC `($__internal_75_$__cuda_sm70_shflsync_idx_p) ;  /* 0x0000130000007944 */ /* 0x000fea0003c00000 */
[----:B------:R-:W-:Y:S01]  /*1ee30*/  MOV R100, R0 ;  /* 0x0000000000647202 */ /* 0x000fe20000000f00 */
[----:B------:R-:W-:-:S05]  /*1ee40*/  BRA `(.L_x_4563) ;  /* 0xffff768000007947 */ /* 0x000fca000383ffff */
.L_x_4476:
[----:B------:R-:W-:Y:S01]  /*1ee50*/  MOV R0, RZ ;  /* 0x000000ff00007202 */ /* 0x000fe20000000f00 */
[----:B------:R-:W-:Y:S01]  /*1ee60*/  IMAD.MOV.U32 R199, RZ, RZ, R150 ;  /* 0x000000ffffc77224 */ /* 0x000fe200078e0096 */
[----:B------:R-:W-:Y:S01]  /*1ee70*/  MOV R2, 0x1eea0 ;  /* 0x0001eea000027802 */ /* 0x000fe20000000f00 */
[----:B------:R-:W-:Y:S02]  /*1ee80*/  IMAD.MOV.U32 R3, RZ, RZ, 0x181f ;  /* 0x0000181fff037424 */ /* 0x000fe400078e00ff */
[----:B-12---:R-:W-:Y:S05]  /*1ee90*/  CALL.REL.NOINC `($__internal_75_$__cuda_sm70_shflsync_idx_p) ;  /* 0x0000129000007944 */ /* 0x006fea0003c00000 */
        /* <DEDUP_REMOVED lines=19> */
[----:B--2---:R-:W-:Y:S05]  /*1efd0*/  CALL.REL.NOINC `($__internal_75_$__cuda_sm70_shflsync_idx_p) ;  /* 0x0000115000007944 */ /* 0x004fea0003c00000 */
[----:B------:R-:W-:Y:S01]  /*1efe0*/  MOV R3, 0x181f ;  /* 0x0000181f00037802 */ /* 0x000fe20000000f00 */
[----:B------:R-:W-:Y:S01]  /*1eff0*/  IMAD.MOV.U32 R100, RZ, RZ, R0 ;  /* 0x000000ffff647224 */ /* 0x000fe200078e0000 */
[----:B------:R-:W-:Y:S01]  /*1f000*/  MOV R0, 0x1 ;  /* 0x0000000100007802 */ /* 0x000fe20000000f00 */
[----:B------:R-:W-:Y:S01]  /*1f010*/  IMAD.MOV.U32 R199, RZ, RZ, R150 ;  /* 0x000000ffffc77224 */ /* 0x000fe200078e0096 */
[----:B------:R-:W-:Y:S02]  /*1f020*/  MOV R2, 0x1f040 ;  /* 0x0001f04000027802 */ /* 0x000fe40000000f00 */
[----:B------:R-:W-:Y:S05]  /*1f030*/  CALL.REL.NOINC `($__internal_75_$__cuda_sm70_shflsync_idx_p) ;  /* 0x000010f000007944 */ /* 0x000fea0003c00000 */
[----:B------:R-:W-:-:S05]  /*1f040*/  BRA `(.L_x_4564) ;  /* 0xffff75a000007947 */ /* 0x000fca000383ffff */
.L_x_4477:
[----:B------:R-:W-:Y:S02]  /*1f050*/  MOV R0, 0x2 ;  /* 0x0000000200007802 */ /* 0x000fe40000000f00 */
[----:B------:R-:W-:Y:S02]  /*1f060*/  MOV R2, 0x1f080 ;  /* 0x0001f08000027802 */ /* 0x000fe40000000f00 */
[----:B-1----:R-:W-:Y:S05]  /*1f070*/  CALL.REL.NOINC `($__internal_74_$__cuda_sm70_shflsync_bfly_p) ;  /* 0x0000105000007944 */ /* 0x002fea0003c00000 */
        /* <DEDUP_REMOVED lines=14> */
.L_x_4479:
[----:B------:R-:W-:Y:S01]  /*1f160*/  IMAD.MOV.U32 R100, RZ, RZ, R209 ;  /* 0x000000ffff647224 */ /* 0x000fe200078e00d1 */
[----:B------:R-:W-:-:S02]  /*1f170*/  MOV R0, 0x2 ;  /* 0x0000000200007802 */ /* 0x000fc40000000f00 */
[----:B------:R-:W-:Y:S02]  /*1f180*/  MOV R2, 0x1f1a0 ;  /* 0x0001f1a000027802 */ /* 0x000fe40000000f00 */
[----:B------:R-:W-:Y:S05]  /*1f190*/  CALL.REL.NOINC `($__internal_74_$__cuda_sm70_shflsync_bfly_p) ;  /* 0x00000f3000007944 */ /* 0x000fea0003c00000 */
[----:B------:R-:W-:Y:S05]  /*1f1a0*/  BRA `(.L_x_4566) ;  /* 0xffff8f1000007947 */ /* 0x000fea000383ffff */
.L_x_4480:
[----:B------:R-:W-:Y:S01]  /*1f1b0*/  IMAD.MOV.U32 R100, RZ, RZ, R4 ;  /* 0x000000ffff647224 */ /* 0x000fe200078e0004 */
[----:B------:R-:W-:Y:S02]  /*1f1c0*/  MOV R0, 0x1 ;  /* 0x0000000100007802 */ /* 0x000fe40000000f00 */
[----:B------:R-:W-:Y:S02]  /*1f1d0*/  MOV R2, 0x1f1f0 ;  /* 0x0001f1f000027802 */ /* 0x000fe40000000f00 */
[----:B-1----:R-:W-:Y:S05]  /*1f1e0*/  CALL.REL.NOINC `($__internal_74_$__cuda_sm70_shflsync_bfly_p) ;  /* 0x00000ee000007944 */ /* 0x002fea0003c00000 */
[----:B------:R-:W-:Y:S01]  /*1f1f0*/  FADD.FTZ R4, R4, R0 ;  /* 0x0000000004047221 */ /* 0x000fe20000010000 */
[----:B------:R-:W-:Y:S02]  /*1f200*/  MOV R100, R203 ;  /* 0x000000cb00647202 */ /* 0x000fe40000000f00 */
[----:B------:R-:W-:Y:S02]  /*1f210*/  MOV R0, 0x2 ;  /* 0x0000000200007802 */ /* 0x000fe40000000f00 */
[----:B------:R-:W-:Y:S02]  /*1f220*/  MOV R2, 0x1f240 ;  /* 0x0001f24000027802 */ /* 0x000fe40000000f00 */
[----:B------:R-:W-:Y:S05]  /*1f230*/  CALL.REL.NOINC `($__internal_74_$__cuda_sm70_shflsync_bfly_p) ;  /* 0x00000e9000007944 */ /* 0x000fea0003c00000 */
[----:B------:R-:W-:Y:S01]  /*1f240*/  FADD.FTZ R5, R203, R0 ;  /* 0x00000000cb057221 */ /* 0x000fe20000010000 */
[----:B------:R-:W-:Y:S02]  /*1f250*/  MOV R0, 0x1 ;  /* 0x0000000100007802 */ /* 0x000fe40000000f00 */
[----:B------:R-:W-:-:S02]  /*1f260*/  MOV R2, 0x1f290 ;  /* 0x0001f29000027802 */ /* 0x000fc40000000f00 */
[----:B------:R-:W-:Y:S02]  /*1f270*/  MOV R100, R5 ;  /* 0x0000000500647202 */ /* 0x000fe40000000f00 */
[----:B------:R-:W-:Y:S05]  /*1f280*/  CALL.REL.NOINC `($__internal_74_$__cuda_sm70_shflsync_bfly_p) ;  /* 0x00000e4000007944 */ /* 0x000fea0003c00000 */
[----:B------:R-:W-:Y:S01]  /*1f290*/  MOV R3, R0 ;  /* 0x0000000000037202 */ /* 0x000fe20000000f00 */
[----:B------:R-:W-:Y:S05]  /*1f2a0*/  BRA `(.L_x_4567) ;  /* 0xffff8e8000007947 */ /* 0x000fea000383ffff */
.L_x_4487:
[----:B-1234-:R-:W-:Y:S01]  /*1f2b0*/  IMAD.MOV.U32 R199, RZ, RZ, R6 ;  /* 0x000000ffffc77224 */ /* 0x01efe200078e0006 */
[----:B------:R-:W-:Y:S01]  /*1f2c0*/  MOV R0, RZ ;  /* 0x000000ff00007202 */ /* 0x000fe20000000f00 */
[----:B------:R-:W-:Y:S01]  /*1f2d0*/  IMAD.MOV.U32 R3, RZ, RZ, 0x181f ;  /* 0x0000181fff037424 */ /* 0x000fe200078e00ff */
[----:B------:R-:W-:Y:S02]  /*1f2e0*/  MOV R2, 0x1f300 ;  /* 0x0001f30000027802 */ /* 0x000fe40000000f00 */
[----:B------:R-:W-:Y:S05]  /*1f2f0*/  CALL.REL.NOINC `($__internal_75_$__cuda_sm70_shflsync_idx_p) ;  /* 0x00000e3000007944 */ /* 0x000fea0003c00000 */
[----:B------:R-:W-:Y:S01]  /*1f300*/  MOV R8, R0 ;  /* 0x0000000000087202 */ /* 0x000fe20000000f00 */
[----:B------:R-:W-:Y:S05]  /*1f310*/  BRA `(.L_x_4568) ;  /* 0xffffa63000007947 */ /* 0x000fea000383ffff */
.L_x_4488:
[----:B------:R-:W-:Y:S01]  /*1f320*/  IMAD.MOV.U32 R199, RZ, RZ, R7 ;  /* 0x000000ffffc77224 */ /* 0x000fe200078e0007 */
[----:B------:R-:W-:Y:S01]  /*1f330*/  MOV R0, RZ ;  /* 0x000000ff00007202 */ /* 0x000fe20000000f00 */
[----:B------:R-:W-:Y:S01]  /*1f340*/  IMAD.MOV.U32 R3, RZ, RZ, 0x181f ;  /* 0x0000181fff037424 */ /* 0x000fe200078e00ff */
[----:B------:R-:W-:Y:S02]  /*1f350*/  MOV R2, 0x1f370 ;  /* 0x0001f37000027802 */ /* 0x000fe40000000f00 */
[----:B-12---:R-:W-:Y:S05]  /*1f360*/  CALL.REL.NOINC `($__internal_75_$__cuda_sm70_shflsync_idx_p) ;  /* 0x00000dc000007944 */ /* 0x006fea0003c00000 */
[----:B------:R-:W-:Y:S05]  /*1f370*/  BRA `(.L_x_4569) ;  /* 0xffffa5f000007947 */ /* 0x000fea000383ffff */
.L_x_4491:
[----:B------:R-:W-:Y:S01]  /*1f380*/  IMAD.MOV.U32 R199, RZ, RZ, R6 ;  /* 0x000000ffffc77224 */ /* 0x000fe200078e0006 */
[----:B----4-:R-:W-:Y:S01]  /*1f390*/  MOV R0, 0x1 ;  /* 0x0000000100007802 */ /* 0x010fe20000000f00 */
[----:B--2---:R-:W-:Y:S01]  /*1f3a0*/  IMAD.MOV.U32 R3, RZ, RZ, 0x181f ;  /* 0x0000181fff037424 */ /* 0x004fe200078e00ff */
[----:B------:R-:W-:-:S02]  /*1f3b0*/  MOV R2, 0x1f3d0 ;  /* 0x0001f3d000027802 */ /* 0x000fc40000000f00 */
[----:B-1-3--:R-:W-:Y:S05]  /*1f3c0*/  CALL.REL.NOINC `($__internal_75_$__cuda_sm70_shflsync_idx_p) ;  /* 0x00000d6000007944 */ /* 0x00afea0003c00000 */
[----:B------:R-:W-:Y:S01]  /*1f3d0*/  IMAD.MOV.U32 R8, RZ, RZ, R0 ;  /* 0x000000ffff087224 */ /* 0x000fe200078e0000 */
[----:B------:R-:W-:Y:S01]  /*1f3e0*/  MOV R0, 0x1 ;  /* 0x0000000100007802 */ /* 0x000fe20000000f00 */
[----:B------:R-:W-:Y:S01]  /*1f3f0*/  IMAD.MOV.U32 R199, RZ, RZ, R7 ;  /* 0x000000ffffc77224 */ /* 0x000fe200078e0007 */
[----:B------:R-:W-:-:S02]  /*1f400*/  MOV R3, 0x181f ;  /* 0x0000181f00037802 */ /* 0x000fc40000000f00 */
[----:B------:R-:W-:Y:S02]  /*1f410*/  MOV R2, 0x1f430 ;  /* 0x0001f43000027802 */ /* 0x000fe40000000f00 */
[----:B------:R-:W-:Y:S05]  /*1f420*/  CALL.REL.NOINC `($__internal_75_$__cuda_sm70_shflsync_idx_p) ;  /* 0x00000d0000007944 */ /* 0x000fea0003c00000 */
[----:B------:R-:W-:Y:S05]  /*1f430*/  BRA `(.L_x_4570) ;  /* 0xffffa66000007947 */ /* 0x000fea000383ffff */
.L_x_4494:
[----:B------:R-:W-:Y:S01]  /*1f440*/  IMAD.MOV.U32 R199, RZ, RZ, R6 ;  /* 0x000000ffffc77224 */ /* 0x000fe200078e0006 */
[----:B----4-:R-:W-:Y:S01]  /*1f450*/  MOV R0, 0x2 ;  /* 0x0000000200007802 */ /* 0x010fe20000000f00 */
[----:B-1----:R-:W-:Y:S01]  /*1f460*/  IMAD.MOV.U32 R3, RZ, RZ, 0x181f ;  /* 0x0000181fff037424 */ /* 0x002fe200078e00ff */
[----:B------:R-:W-:Y:S02]  /*1f470*/  MOV R2, 0x1f490 ;  /* 0x0001f49000027802 */ /* 0x000fe40000000f00 */
[----:B--23--:R-:W-:Y:S05]  /*1f480*/  CALL.REL.NOINC `($__internal_75_$__cuda_sm70_shflsync_idx_p) ;  /* 0x00000ca000007944 */ /* 0x00cfea0003c00000 */
[----:B------:R-:W-:Y:S01]  /*1f490*/  MOV R8, R0 ;  /* 0x0000000000087202 */ /* 0x000fe20000000f00 */
[----:B------:R-:W-:Y:S05]  /*1f4a0*/  BRA `(.L_x_4571) ;  /* 0xffffa72000007947 */ /* 0x000fea000383ffff */
.L_x_4495:
[----:B------:R-:W-:Y:S01]  /*1f4b0*/  IMAD.MOV.U32 R199, RZ, RZ, R7 ;  /* 0x000000ffffc77224 */ /* 0x000fe200078e0007 */
[----:B----4-:R-:W-:Y:S01]  /*1f4c0*/  MOV R0, 0x2 ;  /* 0x0000000200007802 */ /* 0x010fe20000000f00 */
[----:B------:R-:W-:Y:S01]  /*1f4d0*/  IMAD.MOV.U32 R3, RZ, RZ, 0x181f ;  /* 0x0000181fff037424 */ /* 0x000fe200078e00ff */
[----:B------:R-:W-:Y:S02]  /*1f4e0*/  MOV R2, 0x1f500 ;  /* 0x0001f50000027802 */ /* 0x000fe40000000f00 */
[----:B-123--:R-:W-:Y:S05]  /*1f4f0*/  CALL.REL.NOINC `($__internal_75_$__cuda_sm70_shflsync_idx_p) ;  /* 0x00000c3000007944 */ /* 0x00efea0003c00000 */
[----:B------:R-:W-:Y:S05]  /*1f500*/  BRA `(.L_x_4572) ;  /* 0xffffa6e000007947 */ /* 0x000fea000383ffff */
.L_x_4498:
[----:B------:R-:W-:Y:S01]  /*1f510*/  IMAD.MOV.U32 R199, RZ, RZ, R6 ;  /* 0x000000ffffc77224 */ /* 0x000fe200078e0006 */
[----:B-1----:R-:W-:Y:S01]  /*1f520*/  MOV R0, 0x3 ;  /* 0x0000000300007802 */ /* 0x002fe20000000f00 */
[----:B------:R-:W-:Y:S01]  /*1f530*/  IMAD.MOV.U32 R3, RZ, RZ, 0x181f ;  /* 0x0000181fff037424 */ /* 0x000fe200078e00ff */
[----:B------:R-:W-:-:S02]  /*1f540*/  MOV R2, 0x1f560 ;  /* 0x0001f56000027802 */ /* 0x000fc40000000f00 */
[----:B--234-:R-:W-:Y:S05]  /*1f550*/  CALL.REL.NOINC `($__internal_75_$__cuda_sm70_shflsync_idx_p) ;  /* 0x00000bd000007944 */ /* 0x01cfea0003c00000 */
[----:B------:R-:W-:Y:S01]  /*1f560*/  IMAD.MOV.U32 R6, RZ, RZ, R0 ;  /* 0x000000ffff067224 */ /* 0x000fe200078e0000 */
[----:B------:R-:W-:Y:S01]  /*1f570*/  MOV R0, 0x3 ;  /* 0x0000000300007802 */ /* 0x000fe20000000f00 */
[----:B------:R-:W-:Y:S01]  /*1f580*/  IMAD.MOV.U32 R199, RZ, RZ, R7 ;  /* 0x000000ffffc77224 */ /* 0x000fe200078e0007 */
[----:B------:R-:W-:-:S02]  /*1f590*/  MOV R3, 0x181f ;  /* 0x0000181f00037802 */ /* 0x000fc40000000f00 */
[----:B------:R-:W-:Y:S02]  /*1f5a0*/  MOV R2, 0x1f5c0 ;  /* 0x0001f5c000027802 */ /* 0x000fe40000000f00 */
[----:B------:R-:W-:Y:S05]  /*1f5b0*/  CALL.REL.NOINC `($__internal_75_$__cuda_sm70_shflsync_idx_p) ;  /* 0x00000b7000007944 */ /* 0x000fea0003c00000 */
[----:B------:R-:W-:Y:S05]  /*1f5c0*/  BRA `(.L_x_4573) ;  /* 0xffffa76000007947 */ /* 0x000fea000383ffff */
.L_x_4500:
[----:B------:R-:W-:Y:S01]  /*1f5d0*/  IMAD.MOV.U32 R199, RZ, RZ, R5 ;  /* 0x000000ffffc77224 */ /* 0x000fe200078e0005 */
[----:B------:R-:W-:Y:S01]  /*1f5e0*/  MOV R0, RZ ;  /* 0x000000ff00007202 */ /* 0x000fe20000000f00 */
[----:B------:R-:W-:Y:S01]  /*1f5f0*/  IMAD.MOV.U32 R3, RZ, RZ, 0x1c1f ;  /* 0x00001c1fff037424 */ /* 0x000fe200078e00ff */
[----:B------:R-:W-:Y:S02]  /*1f600*/  MOV R2, 0x1f620 ;  /* 0x0001f62000027802 */ /* 0x000fe40000000f00 */
[----:B--2---:R-:W-:Y:S05]  /*1f610*/  CALL.REL.NOINC `($__internal_75_$__cuda_sm70_shflsync_idx_p) ;  /* 0x00000b1000007944 */ /* 0x004fea0003c00000 */
[----:B------:R-:W-:Y:S01]  /*1f620*/  MOV R4, R0 ;  /* 0x0000000000047202 */ /* 0x000fe20000000f00 */
[----:B------:R-:W-:Y:S05]  /*1f630*/  BRA `(.L_x_4574) ;  /* 0xffffaa3000007947 */ /* 0x000fea000383ffff */
.L_x_4501:
[----:B------:R-:W-:Y:S01]  /*1f640*/  IMAD.MOV.U32 R199, RZ, RZ, R12 ;  /* 0x000000ffffc77224 */ /* 0x000fe200078e000c */
[----:B------:R-:W-:Y:S01]  /*1f650*/  MOV R0, RZ ;  /* 0x000000ff00007202 */ /* 0x000fe20000000f00 */
[----:B------:R-:W-:Y:S01]  /*1f660*/  IMAD.MOV.U32 R3, RZ, RZ, 0x1c1f ;  /* 0x00001c1fff037424 */ /* 0x000fe200078e00ff */
[----:B------:R-:W-:Y:S02]  /*1f670*/  MOV R2, 0x1f690 ;  /* 0x0001f69000027802 */ /* 0x000fe40000000f00 */
[----:B-123--:R-:W-:Y:S05]  /*1f680*/  CALL.REL.NOINC `($__internal_75_$__cuda_sm70_shflsync_idx_p) ;  /* 0x00000aa000007944 */ /* 0x00efea0003c00000 */
[----:B------:R-:W-:Y:S05]  /*1f690*/  BRA `(.L_x_4575) ;  /* 0xffffa9f000007947 */ /* 0x000fea000383ffff */
.L_x_4504:
[----:B------:R-:W-:Y:S01]  /*1f6a0*/  IMAD.MOV.U32 R199, RZ, RZ, R5 ;  /* 0x000000ffffc77224 */ /* 0x000fe200078e0005 */
[----:B-1----:R-:W-:Y:S01]  /*1f6b0*/  MOV R0, 0x1 ;  /* 0x0000000100007802 */ /* 0x002fe20000000f00 */
[----:B---3--:R-:W-:Y:S01]  /*1f6c0*/  IMAD.MOV.U32 R3, RZ, RZ, 0x1c1f ;  /* 0x00001c1fff037424 */ /* 0x008fe200078e00ff */
[----:B------:R-:W-:-:S02]  /*1f6d0*/  MOV R2, 0x1f6f0 ;  /* 0x0001f6f000027802 */ /* 0x000fc40000000f00 */
[----:B--2-4-:R-:W-:Y:S05]  /*1f6e0*/  CALL.REL.NOINC `($__internal_75_$__cuda_sm70_shflsync_idx_p) ;  /* 0x00000a4000007944 */ /* 0x014fea0003c00000 */
[----:B------:R-:W-:Y:S01]  /*1f6f0*/  IMAD.MOV.U32 R4, RZ, RZ, R0 ;  /* 0x000000ffff047224 */ /* 0x000fe200078e0000 */
[----:B------:R-:W-:Y:S01]  /*1f700*/  MOV R0, 0x1 ;  /* 0x0000000100007802 */ /* 0x000fe20000000f00 */
[----:B------:R-:W-:Y:S01]  /*1f710*/  IMAD.MOV.U32 R199, RZ, RZ, R12 ;  /* 0x000000ffffc77224 */ /* 0x000fe200078e000c */
[----:B------:R-:W-:-:S02]  /*1f720*/  MOV R3, 0x1c1f ;  /* 0x00001c1f00037802 */ /* 0x000fc40000000f00 */
[----:B------:R-:W-:Y:S02]  /*1f730*/  MOV R2, 0x1f750 ;  /* 0x0001f75000027802 */ /* 0x000fe40000000f00 */
[----:B------:R-:W-:Y:S05]  /*1f740*/  CALL.REL.NOINC `($__internal_75_$__cuda_sm70_shflsync_idx_p) ;  /* 0x000009e000007944 */ /* 0x000fea0003c00000 */
[----:B------:R-:W-:Y:S05]  /*1f750*/  BRA `(.L_x_4576) ;  /* 0xffffb3f000007947 */ /* 0x000fea000383ffff */
.L_x_4508:
[----:B------:R-:W-:Y:S01]  /*1f760*/  IMAD.MOV.U32 R199, RZ, RZ, R6 ;  /* 0x000000ffffc77224 */ /* 0x000fe200078e0006 */
[----:B------:R-:W-:Y:S01]  /*1f770*/  MOV R0, RZ ;  /* 0x000000ff00007202 */ /* 0x000fe20000000f00 */
[----:B------:R-:W-:Y:S01]  /*1f780*/  IMAD.MOV.U32 R3, RZ, RZ, 0x181f ;  /* 0x0000181fff037424 */ /* 0x000fe200078e00ff */
[----:B------:R-:W-:Y:S02]  /*1f790*/  MOV R2, 0x1f7b0 ;  /* 0x0001f7b000027802 */ /* 0x000fe40000000f00 */
[----:B------:R-:W-:Y:S05]  /*1f7a0*/  CALL.REL.NOINC `($__internal_75_$__cuda_sm70_shflsync_idx_p) ;  /* 0x0000098000007944 */ /* 0x000fea0003c00000 */
[----:B------:R-:W-:Y:S01]  /*1f7b0*/  MOV R8, R0 ;  /* 0x0000000000087202 */ /* 0x000fe20000000f00 */
[----:B------:R-:W-:Y:S05]  /*1f7c0*/  BRA `(.L_x_4577) ;  /* 0xffffc64000007947 */ /* 0x000fea000383ffff */
.L_x_4509:
[----:B------:R-:W-:Y:S01]  /*1f7d0*/  IMAD.MOV.U32 R199, RZ, RZ, R7 ;  /* 0x000000ffffc77224 */ /* 0x000fe200078e0007 */
[----:B------:R-:W-:Y:S01]  /*1f7e0*/  MOV R0, RZ ;  /* 0x000000ff00007202 */ /* 0x000fe20000000f00 */
[----:B------:R-:W-:Y:S01]  /*1f7f0*/  IMAD.MOV.U32 R3, RZ, RZ, 0x181f ;  /* 0x0000181fff037424 */ /* 0x000fe200078e00ff */
[----:B------:R-:W-:Y:S02]  /*1f800*/  MOV R2, 0x1f820 ;  /* 0x0001f82000027802 */ /* 0x000fe40000000f00 */
[----:B-12---:R-:W-:Y:S05]  /*1f810*/  CALL.REL.NOINC `($__internal_75_$__cuda_sm70_shflsync_idx_p) ;  /* 0x0000091000007944 */ /* 0x006fea0003c00000 */
[----:B------:R-:W-:Y:S05]  /*1f820*/  BRA `(.L_x_4578) ;  /* 0xffffc60000007947 */ /* 0x000fea000383ffff */
.L_x_4512:
        /* <DEDUP_REMOVED lines=12> */
.L_x_4515:
[----:B------:R-:W-:Y:S01]  /*1f8f0*/  IMAD.MOV.U32 R199, RZ, RZ, R6 ;  /* 0x000000ffffc77224 */ /* 0x000fe200078e0006 */
[----:B----4-:R-:W-:Y:S01]  /*1f900*/  MOV R0, 0x2 ;  /* 0x0000000200007802 */ /* 0x010fe20000000f00 */
[----:B-1----:R-:W-:Y:S01]  /*1f910*/  IMAD.MOV.U32 R3, RZ, RZ, 0x181f ;  /* 0x0000181fff037424 */ /* 0x002fe200078e00ff */
[----:B------:R-:W-:Y:S02]  /*1f920*/  MOV R2, 0x1f940 ;  /* 0x0001f94000027802 */ /* 0x000fe40000000f00 */
[----:B--23--:R-:W-:Y:S05]  /*1f930*/  CALL.REL.NOINC `($__internal_75_$__cuda_sm70_shflsync_idx_p) ;  /* 0x000007f000007944 */ /* 0x00cfea0003c00000 */
[----:B------:R-:W-:Y:S01]  /*1f940*/  MOV R8, R0 ;  /* 0x0000000000087202 */ /* 0x000fe20000000f00 */
[----:B------:R-:W-:Y:S05]  /*1f950*/  BRA `(.L_x_4580) ;  /* 0xffffc74000007947 */ /* 0x000fea000383ffff */
.L_x_4516:
[----:B------:R-:W-:Y:S01]  /*1f960*/  IMAD.MOV.U32 R199, RZ, RZ, R7 ;  /* 0x000000ffffc77224 */ /* 0x000fe200078e0007 */
[----:B----4-:R-:W-:Y:S01]  /*1f970*/  MOV R0, 0x2 ;  /* 0x0000000200007802 */ /* 0x010fe20000000f00 */
[----:B------:R-:W-:Y:S01]  /*1f980*/  IMAD.MOV.U32 R3, RZ, RZ, 0x181f ;  /* 0x0000181fff037424 */ /* 0x000fe200078e00ff */
[----:B------:R-:W-:Y:S02]  /*1f990*/  MOV R2, 0x1f9b0 ;  /* 0x0001f9b000027802 */ /* 0x000fe40000000f00 */
[----:B-123--:R-:W-:Y:S05]  /*1f9a0*/  CALL.REL.NOINC `($__internal_75_$__cuda_sm70_shflsync_idx_p) ;  /* 0x0000078000007944 */ /* 0x00efea0003c00000 */
[----:B------:R-:W-:Y:S05]  /*1f9b0*/  BRA `(.L_x_4581) ;  /* 0xffffc70000007947 */ /* 0x000fea000383ffff */
.L_x_4519:
        /* <DEDUP_REMOVED lines=11> */
[----:B------:R-:W-:Y:S01]  /*1fa70*/  MOV R7, R0 ;  /* 0x0000000000077202 */ /* 0x000fe20000000f00 */
[----:B------:R-:W-:Y:S05]  /*1fa80*/  BRA `(.L_x_4582) ;  /* 0xffffc77000007947 */ /* 0x000fea000383ffff */
.L_x_4521:
[----:B------:R-:W-:Y:S01]  /*1fa90*/  IMAD.MOV.U32 R199, RZ, RZ, R86 ;  /* 0x000000ffffc77224 */ /* 0x000fe200078e0056 */
[----:B------:R-:W-:Y:S01]  /*1faa0*/  MOV R0, RZ ;  /* 0x000000ff00007202 */ /* 0x000fe20000000f00 */
[----:B------:R-:W-:Y:S01]  /*1fab0*/  IMAD.MOV.U32 R3, RZ, RZ, 0x1f ;  /* 0x0000001fff037424 */ /* 0x000fe200078e00ff */
[----:B------:R-:W-:Y:S02]  /*1fac0*/  MOV R2, 0x1fae0 ;  /* 0x0001fae000027802 */ /* 0x000fe40000000f00 */
[----:B-12-4-:R-:W-:Y:S05]  /*1fad0*/  CALL.REL.NOINC `($__internal_75_$__cuda_sm70_shflsync_idx_p) ;  /* 0x0000065000007944 */ /* 0x016fea0003c00000 */
[----:B------:R-:W-:Y:S01]  /*1fae0*/  MOV R9, R0 ;  /* 0x0000000000097202 */ /* 0x000fe20000000f00 */
[----:B------:R-:W-:Y:S05]  /*1faf0*/  BRA `(.L_x_4583) ;  /* 0xffffc8d000007947 */ /* 0x000fea000383ffff */
.L_x_4522:
[----:B------:R-:W-:Y:S01]  /*1fb00*/  IMAD.MOV.U32 R199, RZ, RZ, R86 ;  /* 0x000000ffffc77224 */ /* 0x000fe200078e0056 */
[----:B------:R-:W-:Y:S01]  /*1fb10*/  MOV R0, 0x1 ;  /* 0x0000000100007802 */ /* 0x000fe20000000f00 */
[----:B------:R-:W-:Y:S01]  /*1fb20*/  IMAD.MOV.U32 R3, RZ, RZ, 0x1f ;  /* 0x0000001fff037424 */ /* 0x000fe200078e00ff */
[----:B------:R-:W-:Y:S02]  /*1fb30*/  MOV R2, 0x1fb50 ;  /* 0x0001fb5000027802 */ /* 0x000fe40000000f00 */
[----:B-1234-:R-:W-:Y:S05]  /*1fb40*/  CALL.REL.NOINC `($__internal_75_$__cuda_sm70_shflsync_idx_p) ;  /* 0x000005e000007944 */ /* 0x01efea0003c00000 */
[----:B------:R-:W-:Y:S01]  /*1fb50*/  MOV R6, R0 ;  /* 0x0000000000067202 */ /* 0x000fe20000000f00 */
[----:B------:R-:W-:Y:S05]  /*1fb60*/  BRA `(.L_x_4584) ;  /* 0xffffc88000007947 */ /* 0x000fea000383ffff */
.L_x_4523:
[----:B------:R-:W-:Y:S02]  /*1fb70*/  MOV R3, 0x1 ;  /* 0x0000000100037802 */ /* 0x000fe40000000f00 */
[----:B------:R-:W-:-:S02]  /*1fb80*/  MOV R2, 0x1fba0 ;  /* 0x0001fba000027802 */ /* 0x000fc40000000f00 */
[----:B---3--:R-:W-:Y:S05]  /*1fb90*/  CALL.REL.NOINC `($__internal_76_$__cuda_sm70_shflsync_up_p) ;  /* 0x000005e000007944 */ /* 0x008fea0003c00000 */
[----:B------:R-:W-:Y:S05]  /*1fba0*/  BRA `(.L_x_4585) ;  /* 0xffffc96000007947 */ /* 0x000fea000383ffff */
.L_x_4524:
[----:B------:R-:W-:Y:S02]  /*1fbb0*/  MOV R3, 0x2 ;  /* 0x0000000200037802 */ /* 0x000fe40000000f00 */
[----:B------:R-:W-:-:S02]  /*1fbc0*/  MOV R2, 0x1fbe0 ;  /* 0x0001fbe000027802 */ /* 0x000fc40000000f00 */
[----:B---3--:R-:W-:Y:S05]  /*1fbd0*/  CALL.REL.NOINC `($__internal_76_$__cuda_sm70_shflsync_up_p) ;  /* 0x000005a000007944 */ /* 0x008fea0003c00000 */
        /* <DEDUP_REMOVED lines=23> */
.L_x_4528:
[----:B------:R-:W-:Y:S02]  /*1fd50*/  MOV R3, 0x1 ;  /* 0x0000000100037802 */ /* 0x000fe40000000f00 */
[----:B------:R-:W-:-:S02]  /*1fd60*/  MOV R2, 0x1fd80 ;  /* 0x0001fd8000027802 */ /* 0x000fc40000000f00 */
[----:B---3--:R-:W-:Y:S05]  /*1fd70*/  CALL.REL.NOINC `($__internal_76_$__cuda_sm70_shflsync_up_p) ;  /* 0x0000040000007944 */ /* 0x008fea0003c00000 */
[----:B------:R-:W-:Y:S01]  /*1fd80*/  MOV R2, R4 ;  /* 0x0000000400027202 */ /* 0x000fe20000000f00 */
[----:B------:R-:W-:Y:S05]  /*1fd90*/  BRA `(.L_x_4587) ;  /* 0xffffc9d000007947 */ /* 0x000fea000383ffff */
.L_x_4529:
        /* <DEDUP_REMOVED lines=26> */
.L_x_4531:
[----:B------:R-:W-:Y:S02]  /*1ff40*/  SEL R0, RZ, 0x1, P0 ;  /* 0x00000001ff007807 */ /* 0x000fe40000000000 */
[----:B------:R-:W-:-:S02]  /*1ff50*/  MOV R2, 0x1ff70 ;  /* 0x0001ff7000027802 */ /* 0x000fc40000000f00 */
[----:B-1-3--:R-:W-:Y:S05]  /*1ff60*/  CALL.REL.NOINC `($__internal_77_$__cuda_sm70_votesync_ballot) ;  /* 0x0000027000007944 */ /* 0x00afea0003c00000 */
[----:B------:R-:W-:Y:S01]  /*1ff70*/  MOV R10, R0 ;  /* 0x00000000000a7202 */ /* 0x000fe20000000f00 */
[----:B------:R-:W-:Y:S05]  /*1ff80*/  BRA `(.L_x_4589) ;  /* 0xffffc97000007947 */ /* 0x000fea000383ffff */
.L_x_4532:
[----:B------:R-:W-:Y:S01]  /*1ff90*/  IMAD.MOV.U32 R199, RZ, RZ, R7 ;  /* 0x000000ffffc77224 */ /* 0x000fe200078e0007 */
[----:B------:R-:W-:Y:S01]  /*1ffa0*/  MOV R0, R6 ;  /* 0x0000000600007202 */ /* 0x000fe20000000f00 */
[----:B------:R-:W-:Y:S01]  /*1ffb0*/  IMAD.MOV.U32 R3, RZ, RZ, 0x1f ;  /* 0x0000001fff037424 */ /* 0x000fe200078e00ff */
[----:B------:R-:W-:-:S02]  /*1ffc0*/  MOV R2, 0x1ffe0 ;  /* 0x0001ffe000027802 */ /* 0x000fc40000000f00 */
[----:B-1-3--:R-:W-:Y:S05]  /*1ffd0*/  CALL.REL.NOINC `($__internal_75_$__cuda_sm70_shflsync_idx_p) ;  /* 0x0000015000007944 */ /* 0x00afea0003c00000 */
[----:B------:R-:W-:Y:S01]  /*1ffe0*/  IMAD.MOV.U32 R7, RZ, RZ, R0 ;  /* 0x000000ffff077224 */ /* 0x000fe200078e0000 */
[----:B------:R-:W-:Y:S01]  /*1fff0*/  MOV R0, R6 ;  /* 0x0000000600007202 */ /* 0x000fe20000000f00 */
[----:B------:R-:W-:Y:S01]  /*20000*/  IMAD.MOV.U32 R199, RZ, RZ, R8 ;  /* 0x000000ffffc77224 */ /* 0x000fe200078e0008 */
[----:B------:R-:W-:-:S02]  /*20010*/  MOV R3, 0x1f ;  /* 0x0000001f00037802 */ /* 0x000fc40000000f00 */
[----:B------:R-:W-:Y:S02]  /*20020*/  MOV R2, 0x20040 ;  /* 0x0002004000027802 */ /* 0x000fe40000000f00 */
[----:B------:R-:W-:Y:S05]  /*20030*/  CALL.REL.NOINC `($__internal_75_$__cuda_sm70_shflsync_idx_p) ;  /* 0x000000f000007944 */ /* 0x000fea0003c00000 */
[----:B------:R-:W-:Y:S01]  /*20040*/  MOV R5, R0 ;  /* 0x0000000000057202 */ /* 0x000fe20000000f00 */
[----:B------:R-:W-:Y:S05]  /*20050*/  BRA `(.L_x_4590) ;  /* 0xffffc8f000007947 */ /* 0x000fea000383ffff */
.L_x_4535:
[----:B------:R-:W-:Y:S01]  /*20060*/  IMAD.MOV.U32 R199, RZ, RZ, R4 ;  /* 0x000000ffffc77224 */ /* 0x000fe200078e0004 */
[----:B------:R-:W-:Y:S01]  /*20070*/  MOV R0, R6 ;  /* 0x0000000600007202 */ /* 0x000fe20000000f00 */
[----:B------:R-:W-:Y:S01]  /*20080*/  IMAD.MOV.U32 R3, RZ, RZ, 0x1f ;  /* 0x0000001fff037424 */ /* 0x000fe200078e00ff */
[----:B------:R-:W-:Y:S02]  /*20090*/  MOV R2, 0x200b0 ;  /* 0x000200b000027802 */ /* 0x000fe40000000f00 */
[----:B-1-34-:R-:W-:Y:S05]  /*200a0*/  CALL.REL.NOINC `($__internal_75_$__cuda_sm70_shflsync_idx_p) ;  /* 0x0000008000007944 */ /* 0x01afea0003c00000 */
[----:B------:R-:W-:Y:S01]  /*200b0*/  MOV R12, R0 ;  /* 0x00000000000c7202 */ /* 0x000fe20000000f00 */
[----:B------:R-:W-:Y:S05]  /*200c0*/  BRA `(.L_x_4534) ;  /* 0xffffc8e000007947 */ /* 0x000fea000383ffff */
        .weak           $__internal_74_$__cuda_sm70_shflsync_bfly_p
        .type           $__internal_74_$__cuda_sm70_shflsync_bfly_p,@function
        .size           $__internal_74_$__cuda_sm70_shflsync_bfly_p,($__internal_75_$__cuda_sm70_shflsync_idx_p - $__internal_74_$__cuda_sm70_shflsync_bfly_p)
$__internal_74_$__cuda_sm70_shflsync_bfly_p:
[----:B------:R-:W-:Y:S02]  /*200d0*/  MOV R160, 0xffffffff ;  /* 0xffffffff00a07802 */ /* 0x000fe40000000f00 */
[----:B------:R-:W-:Y:S02]  /*200e0*/  MOV R3, 0x1f ;  /* 0x0000001f00037802 */ /* 0x000fe40000000f00 */
[----:B------:R-:W-:Y:S04]  /*200f0*/  WARPSYNC R160 ;  /* 0x000000a000007348 */ /* 0x000fe80003800000 */
[----:B------:R1:W2:Y:S02]  /*20100*/  SHFL.BFLY PT, R0, R100, R0, R3 ;  /* 0x0c00000064007389 */ /* 0x0002a400000e0003 */
[----:B-1----:R-:W-:-:S04]  /*20110*/  MOV R3, 0x0 ;  /* 0x0000000000037802 */ /* 0x002fc80000000f00 */
[----:B--2---:R-:W-:Y:S05]  /*20120*/  RET.REL.NODEC R2 `(_ZN7cutlass13device_kernelIN5flash19enable_sm80_to_sm89INS1_16FlashAttnFwdSm80INS1_25CollectiveMainloopFwdSm80ILi8ELi1ELb0EN4cute5tupleIJNS5_1CILi128EEENS7_ILi64EEENS7_ILi192EEEEEELi192ENS_6half_tEfNS_4arch4Sm80ELb1ELb0ELb0ELb1ELb1ELb1ELb1ELb1EEENS1_21CollectiveEpilogueFwdINS6_IJS8_SA_S9_EEENS6_IJNS7_ILi1EEESI_SI_EEESC_SE_Li256ELb1ELb1ELb1ELb0EEENS1_36VarlenDynamicPersistentTileSchedulerILi128ELi64ELi256ELi256ELb1ELb1ELb0ELb1ELb1ELb1EEEEEEEEEvNT_6ParamsE) ;  /* 0xfffdfed002007950 */ /* 0x004fea0003c3ffff */
        .weak           $__internal_75_$__cuda_sm70_shflsync_idx_p
        .type           $__internal_75_$__cuda_sm70_shflsync_idx_p,@function
        .size           $__internal_75_$__cuda_sm70_shflsync_idx_p,($__internal_76_$__cuda_sm70_shflsync_up_p - $__internal_75_$__cuda_sm70_shflsync_idx_p)
$__internal_75_$__cuda_sm70_shflsync_idx_p:
[----:B------:R-:W-:-:S04]  /*20130*/  MOV R200, 0xffffffff ;  /* 0xffffffff00c87802 */ /* 0x000fc80000000f00 */
[----:B------:R-:W-:Y:S04]  /*20140*/  WARPSYNC R200 ;  /* 0x000000c800007348 */ /* 0x000fe80003800000 */
[----:B------:R1:W2:Y:S02]  /*20150*/  SHFL.IDX PT, R0, R199, R0, R3 ;  /* 0x00000000c7007389 */ /* 0x0002a400000e0003 */
[----:B-1----:R-:W-:-:S04]  /*20160*/  MOV R3, 0x0 ;  /* 0x0000000000037802 */ /* 0x002fc80000000f00 */
[----:B--2---:R-:W-:Y:S05]  /*20170*/  RET.REL.NODEC R2 `(_ZN7cutlass13device_kernelIN5flash19enable_sm80_to_sm89INS1_16FlashAttnFwdSm80INS1_25CollectiveMainloopFwdSm80ILi8ELi1ELb0EN4cute5tupleIJNS5_1CILi128EEENS7_ILi64EEENS7_ILi192EEEEEELi192ENS_6half_tEfNS_4arch4Sm80ELb1ELb0ELb0ELb1ELb1ELb1ELb1ELb1EEENS1_21CollectiveEpilogueFwdINS6_IJS8_SA_S9_EEENS6_IJNS7_ILi1EEESI_SI_EEESC_SE_Li256ELb1ELb1ELb1ELb0EEENS1_36VarlenDynamicPersistentTileSchedulerILi128ELi64ELi256ELi256ELb1ELb1ELb0ELb1ELb1ELb1EEEEEEEEEvNT_6ParamsE) ;  /* 0xfffdfe8002007950 */ /* 0x004fea0003c3ffff */
        .weak           $__internal_76_$__cuda_sm70_shflsync_up_p
        .type           $__internal_76_$__cuda_sm70_shflsync_up_p,@function
        .size           $__internal_76_$__cuda_sm70_shflsync_up_p,($__internal_77_$__cuda_sm70_votesync_ballot - $__internal_76_$__cuda_sm70_shflsync_up_p)
$__internal_76_$__cuda_sm70_shflsync_up_p:
[----:B------:R-:W-:Y:S02]  /*20180*/  MOV R4, RZ ;  /* 0x000000ff00047202 */ /* 0x000fe40000000f00 */
[----:B------:R-:W-:-:S04]  /*20190*/  MOV R10, 0xffffffff ;  /* 0xffffffff000a7802 */ /* 0x000fc80000000f00 */
[----:B------:R-:W-:Y:S04]  /*201a0*/  WARPSYNC R10 ;  /* 0x0000000a00007348 */ /* 0x000fe80003800000 */
[----:B------:R1:W2:Y:S02]  /*201b0*/  SHFL.UP PT, R4, R0, R3, R4 ;  /* 0x0400000300047389 */ /* 0x0002a400000e0004 */
[----:B-1----:R-:W-:-:S04]  /*201c0*/  MOV R3, 0x0 ;  /* 0x0000000000037802 */ /* 0x002fc80000000f00 */
[----:B--2---:R-:W-:Y:S05]  /*201d0*/  RET.REL.NODEC R2 `(_ZN7cutlass13device_kernelIN5flash19enable_sm80_to_sm89INS1_16FlashAttnFwdSm80INS1_25CollectiveMainloopFwdSm80ILi8ELi1ELb0EN4cute5tupleIJNS5_1CILi128EEENS7_ILi64EEENS7_ILi192EEEEEELi192ENS_6half_tEfNS_4arch4Sm80ELb1ELb0ELb0ELb1ELb1ELb1ELb1ELb1EEENS1_21CollectiveEpilogueFwdINS6_IJS8_SA_S9_EEENS6_IJNS7_ILi1EEESI_SI_EEESC_SE_Li256ELb1ELb1ELb1ELb0EEENS1_36VarlenDynamicPersistentTileSchedulerILi128ELi64ELi256ELi256ELb1ELb1ELb0ELb1ELb1ELb1EEEEEEEEEvNT_6ParamsE) ;  /* 0xfffdfe2002007950 */ /* 0x004fea0003c3ffff */
        .weak           $__internal_77_$__cuda_sm70_votesync_ballot
        .type           $__internal_77_$__cuda_sm70_votesync_ballot,@function
        .size           $__internal_77_$__cuda_sm70_votesync_ballot,(.L_x_6270 - $__internal_77_$__cuda_sm70_votesync_ballot)
$__internal_77_$__cuda_sm70_votesync_ballot:
[----:B------:R-:W-:Y:S01]  /*201e0*/  ISETP.NE.U32.AND P0, PT, R0, 0x1, PT ;  /* 0x000000010000780c */ /* 0x000fe20003f05070 */
[----:B------:R-:W-:-:S04]  /*201f0*/  IMAD.MOV.U32 R3, RZ, RZ, -0x1 ;  /* 0xffffffffff037424 */ /* 0x000fc800078e00ff */
[----:B------:R-:W-:Y:S08]  /*20200*/  WARPSYNC R3 ;  /* 0x0000000300007348 */ /* 0x000ff00003800000 */
[----:B------:R-:W-:-:S04]  /*20210*/  VOTE.ANY R0, PT, !P0 ;  /* 0x0000000000007806 */ /* 0x000fc800040e0100 */
[----:B------:R-:W-:Y:S01]  /*20220*/  LOP3.LUT R0, R0, R3, RZ, 0xc0, !PT ;  /* 0x0000000300007212 */ /* 0x000fe200078ec0ff */
[----:B------:R-:W-:-:S04]  /*20230*/  IMAD.MOV.U32 R3, RZ, RZ, 0x0 ;  /* 0x00000000ff037424 */ /* 0x000fc800078e00ff */
[----:B------:R-:W-:Y:S05]  /*20240*/  RET.REL.NODEC R2 `(_ZN7cutlass13device_kernelIN5flash19enable_sm80_to_sm89INS1_16FlashAttnFwdSm80INS1_25CollectiveMainloopFwdSm80ILi8ELi1ELb0EN4cute5tupleIJNS5_1CILi128EEENS7_ILi64EEENS7_ILi192EEEEEELi192ENS_6half_tEfNS_4arch4Sm80ELb1ELb0ELb0ELb1ELb1ELb1ELb1ELb1EEENS1_21CollectiveEpilogueFwdINS6_IJS8_SA_S9_EEENS6_IJNS7_ILi1EEESI_SI_EEESC_SE_Li256ELb1ELb1ELb1ELb0EEENS1_36VarlenDynamicPersistentTileSchedulerILi128ELi64ELi256ELi256ELb1ELb1ELb0ELb1ELb1ELb1EEEEEEEEEvNT_6ParamsE) ;  /* 0xfffdfdb002007950 */ /* 0x000fea0003c3ffff */
.L_x_4591:
        /* <DEDUP_REMOVED lines=11> */
.L_x_6270:


//--------------------- .text._ZN7cutlass13device_kernelIN5flash19enable_sm80_to_sm89INS1_16FlashAttnFwdSm80INS1_25CollectiveMainloopFwdSm80ILi8ELi2ELb0EN4cute5tupleIJNS5_1CILi128EEENS7_ILi64EEENS7_ILi192EEEEEELi192ENS_6half_tEfNS_4arch4Sm80ELb0ELb0ELb0ELb0ELb1ELb0ELb1ELb1EEENS1_21CollectiveEpilogueFwdINS6_IJS8_SA_S9_EEENS6_IJNS7_ILi1EEESI_SI_EEESC_SE_Li256ELb0ELb1ELb1ELb0EEENS1_19SingleTileSchedulerILb0ELb1ELb1ELi128EEEEEEEEEvNT_6ParamsE --------------------------
	.section	.text._ZN7cutlass13device_kernelIN5flash19enable_sm80_to_sm89INS1_16FlashAttnFwdSm80INS1_25CollectiveMainloopFwdSm80ILi8ELi2ELb0EN4cute5tupleIJNS5_1CILi128EEENS7_ILi64EEENS7_ILi192EEEEEELi192ENS_6half_tEfNS_4arch4Sm80ELb0ELb0ELb0ELb0ELb1ELb0ELb1ELb1EEENS1_21CollectiveEpilogueFwdINS6_IJS8_SA_S9_EEENS6_IJNS7_ILi1EEESI_SI_EEESC_SE_Li256ELb0ELb1ELb1ELb0EEENS1_19SingleTileSchedulerILb0ELb1ELb1ELi128EEEEEEEEEvNT_6ParamsE,"ax",@progbits
	.sectioninfo	@"SHI_REGISTERS=245"
	.align	128
.text._ZN7cutlass13device_kernelIN5flash19enable_sm80_to_sm89INS1_16FlashAttnFwdSm80INS1_25CollectiveMainloopFwdSm80ILi8ELi2ELb0EN4cute5tupleIJNS5_1CILi128EEENS7_ILi64EEENS7_ILi192EEEEEELi192ENS_6half_tEfNS_4arch4Sm80ELb0ELb0ELb0ELb0ELb1ELb0ELb1ELb1EEENS1_21CollectiveEpilogueFwdINS6_IJS8_SA_S9_EEENS6_IJNS7_ILi1EEESI_SI_EEESC_SE_Li256ELb0ELb1ELb1ELb0EEENS1_19SingleTileSchedulerILb0ELb1ELb1ELi128EEEEEEEEEvNT_6ParamsE:
        .type           _ZN7cutlass13device_kernelIN5flash19enable_sm80_to_sm89INS1_16FlashAttnFwdSm80INS1_25CollectiveMainloopFwdSm80ILi8ELi2ELb0EN4cute5tupleIJNS5_1CILi128EEENS7_ILi64EEENS7_ILi192EEEEEELi192ENS_6half_tEfNS_4arch4Sm80ELb0ELb0ELb0ELb0ELb1ELb0ELb1ELb1EEENS1_21CollectiveEpilogueFwdINS6_IJS8_SA_S9_EEENS6_IJNS7_ILi1EEESI_SI_EEESC_SE_Li256ELb0ELb1ELb1ELb0EEENS1_19SingleTileSchedulerILb0ELb1ELb1ELi128EEEEEEEEEvNT_6ParamsE,@function
        .size           _ZN7cutlass13device_kernelIN5flash19enable_sm80_to_sm89INS1_16FlashAttnFwdSm80INS1_25CollectiveMainloopFwdSm80ILi8ELi2ELb0EN4cute5tupleIJNS5_1CILi128EEENS7_ILi64EEENS7_ILi192EEEEEELi192ENS_6half_tEfNS_4arch4Sm80ELb0ELb0ELb0ELb0ELb1ELb0ELb1ELb1EEENS1_21CollectiveEpilogueFwdINS6_IJS8_SA_S9_EEENS6_IJNS7_ILi1EEESI_SI_EEESC_SE_Li256ELb0ELb1ELb1ELb0EEENS1_19SingleTileSchedulerILb0ELb1ELb1ELi128EEEEEEEEEvNT_6ParamsE,(.L_x_6275 - _ZN7cutlass13device_kernelIN5flash19enable_sm80_to_sm89INS1_16FlashAttnFwdSm80INS1_25CollectiveMainloopFwdSm80ILi8ELi2ELb0EN4cute5tupleIJNS5_1CILi128EEENS7_ILi64EEENS7_ILi192EEEEEELi192ENS_6half_tEfNS_4arch4Sm80ELb0ELb0ELb0ELb0ELb1ELb0ELb1ELb1EEENS1_21CollectiveEpilogueFwdINS6_IJS8_SA_S9_EEENS6_IJNS7_ILi1EEESI_SI_EEESC_SE_Li256ELb0ELb1ELb1ELb0EEENS1_19SingleTileSchedulerILb0ELb1ELb1ELi128EEEEEEEEEvNT_6ParamsE)
        .other          _ZN7cutlass13device_kernelIN5flash19enable_sm80_to_sm89INS1_16FlashAttnFwdSm80INS1_25CollectiveMainloopFwdSm80ILi8ELi2ELb0EN4cute5tupleIJNS5_1CILi128EEENS7_ILi64EEENS7_ILi192EEEEEELi192ENS_6half_tEfNS_4arch4Sm80ELb0ELb0ELb0ELb0ELb1ELb0ELb1ELb1EEENS1_21CollectiveEpilogueFwdINS6_IJS8_SA_S9_EEENS6_IJNS7_ILi1EEESI_SI_EEESC_SE_Li256ELb0ELb1ELb1ELb0EEENS1_19SingleTileSchedulerILb0ELb1ELb1ELi128EEEEEEEEEvNT_6ParamsE,@"STO_CUDA_ENTRY STV_DEFAULT"
_ZN7cutlass13device_kernelIN5flash19enable_sm80_to_sm89INS1_16FlashAttnFwdSm80INS1_25CollectiveMainloopFwdSm80ILi8ELi2ELb0EN4cute5tupleIJNS5_1CILi128EEENS7_ILi64EEENS7_ILi192EEEEEELi192ENS_6half_tEfNS_4arch4Sm80ELb0ELb0ELb0ELb0ELb1ELb0ELb1ELb1EEENS1_21CollectiveEpilogueFwdINS6_IJS8_SA_S9_EEENS6_IJNS7_ILi1EEESI_SI_EEESC_SE_Li256ELb0ELb1ELb1ELb0EEENS1_19SingleTileSchedulerILb0ELb1ELb1ELi128EEEEEEEEEvNT_6ParamsE:
        /* <DEDUP_REMOVED lines=15> */
.L_x_4592:
[----:B--23--:R-:W-:Y:S01]  /*00f0*/  IMAD.MOV.U32 R2, RZ, RZ, c[0x0][0x550] ;  /* 0x00015400ff027624 */ /* 0x00cfe200078e00ff */
[----:B------:R-:W-:-:S04]  /*0100*/  MOV R197, R3 ;  /* 0x0000000300c57202 */ /* 0x000fc80000000f00 */
[----:B------:R-:W-:-:S13]  /*0110*/  ISETP.NE.AND P0, PT, R2, 0x1, PT ;  /* 0x000000010200780c */ /* 0x000fda0003f05270 */
[----:B------:R-:W-:-:S05]  /*0120*/  @P0 IMAD.HI.U32 R2, R3, c[0x0][0x554], RZ ;  /* 0x0001550003020a27 */ /* 0x000fca00078e00ff */
[----:B------:R-:W-:Y:S02]  /*0130*/  @P0 SHF.R.U32.HI R197, RZ, c[0x0][0x558], R2 ;  /* 0x00015600ffc50a19 */ /* 0x000fe40000011602 */
.L_x_4593:
        /* <DEDUP_REMOVED lines=20> */
[----:B------:R-:W-:-:S04]  /*0280*/  SHF.R.U32.HI R5, RZ, 0x10, R7 ;  /* 0x00000010ff057819 */ /* 0x000fc80000011607 */
[----:B------:R-:W-:-:S04]  /*0290*/  ISETP.NE.AND P0, PT, R5, RZ, PT ;  /* 0x000000ff0500720c */ /* 0x000fc80003f05270 */
[----:B------:R-:W-:-:S04]  /*02a0*/  SEL R5, R5, c[0x0][0x338], P0 ;  /* 0x0000ce0005057a07 */ /* 0x000fc80000000000 */
[-C--:B-1----:R-:W-:Y:S02]  /*02b0*/  IABS R9, R5.reuse ;  /* 0x0000000500097213 */ /* 0x082fe40000000000 */
[----:B------:R-:W-:Y:S02]  /*02c0*/  IADD3 R10, R144, -0x1, R5 ;  /* 0xffffffff900a7810 */ /* 0x000fe40007ffe005 */
[----:B------:R-:W1:Y:S01]  /*02d0*/  I2F.RP R11, R9 ;  /* 0x00000009000b7306 */ /* 0x000e620000209400 */
[-C--:B------:R-:W-:Y:S02]  /*02e0*/  IABS R2, R5.reuse ;  /* 0x0000000500027213 */ /* 0x080fe40000000000 */
[----:B------:R-:W-:Y:S02]  /*02f0*/  IABS R4, R10 ;  /* 0x0000000a00047213 */ /* 0x000fe40000000000 */
[----:B------:R-:W-:Y:S01]  /*0300*/  LOP3.LUT R10, R10, R5, RZ, 0x3c, !PT ;  /* 0x000000050a0a7212 */ /* 0x000fe200078e3cff */
[----:B------:R-:W-:-:S03]  /*0310*/  IMAD.MOV R2, RZ, RZ, -R2 ;  /* 0x000000ffff027224 */ /* 0x000fc600078e0a02 */
[----:B------:R-:W-:Y:S01]  /*0320*/  ISETP.GE.AND P1, PT, R10, RZ, PT ;  /* 0x000000ff0a00720c */ /* 0x000fe20003f26270 */
[----:B-1----:R-:W1:Y:S02]  /*0330*/  MUFU.RCP R12, R11 ;  /* 0x0000000b000c7308 */ /* 0x002e640000001000 */
[----:B-1----:R-:W-:-:S06]  /*0340*/  IADD3 R12, R12, 0xffffffe, RZ ;  /* 0x0ffffffe0c0c7810 */ /* 0x002fcc0007ffe0ff */
[----:B------:R-:W1:Y:S02]  /*0350*/  F2I.FTZ.U32.TRUNC.NTZ R13, R12 ;  /* 0x0000000c000d7305 */ /* 0x000e64000021f000 */
[----:B-1----:R-:W-:Y:S02]  /*0360*/  IMAD.MOV R8, RZ, RZ, -R13 ;  /* 0x000000ffff087224 */ /* 0x002fe400078e0a0d */
[----:B------:R-:W-:Y:S02]  /*0370*/  IMAD.MOV.U32 R12, RZ, RZ, RZ ;  /* 0x000000ffff0c7224 */ /* 0x000fe400078e00ff */
[----:B------:R-:W-:-:S04]  /*0380*/  IMAD R8, R8, R9, RZ ;  /* 0x0000000908087224 */ /* 0x000fc800078e02ff */
[----:B------:R-:W-:-:S06]  /*0390*/  IMAD.HI.U32 R8, R13, R8, R12 ;  /* 0x000000080d087227 */ /* 0x000fcc00078e000c */
        /* <DEDUP_REMOVED lines=10> */
.L_x_4594:
[----:B------:R-:W-:Y:S01]  /*0440*/  LOP3.LUT R2, R7, 0xffff, RZ, 0xc0, !PT ;  /* 0x0000ffff07027812 */ /* 0x000fe200078ec0ff */
[----:B------:R-:W-:Y:S01]  /*0450*/  IMAD.MOV.U32 R5, RZ, RZ, RZ ;  /* 0x000000ffff057224 */ /* 0x000fe200078e00ff */
[----:B------:R-:W-:Y:S01]  /*0460*/  PLOP3.LUT P2, PT, PT, PT, PT, 0x80, 0x0 ;  /* 0x000000000000781c */ /* 0x000fe20003f4f070 */
[----:B------:R-:W-:Y:S01]  /*0470*/  CS2R R112, SRZ ;  /* 0x0000000000707805 */ /* 0x000fe2000001ff00 */
[----:B------:R-:W-:Y:S01]  /*0480*/  CS2R R118, SRZ ;  /* 0x0000000000767805 */ /* 0x000fe2000001ff00 */
[----:B------:R-:W-:Y:S01]  /*0490*/  IMAD R189, R2, R11, RZ ;  /* 0x0000000b02bd7224 */ /* 0x000fe200078e02ff */
[----:B------:R-:W-:Y:S01]  /*04a0*/  CS2R R116, SRZ ;  /* 0x0000000000747805 */ /* 0x000fe2000001ff00 */
[----:B------:R-:W-:Y:S01]  /*04b0*/  IMAD.MOV.U32 R2, RZ, RZ, RZ ;  /* 0x000000ffff027224 */ /* 0x000fe200078e00ff */
        /* <DEDUP_REMOVED lines=56> */
[----:B------:R-:W-:Y:S01]  /*0840*/  ULDC UR5, c[0x0][0x2c4] ;  /* 0x0000b10000057ab9 */ /* 0x000fe20000000800 */
[----:B-1----:R-:W1:Y:S01]  /*0850*/  S2R R9, SR_CTAID.X ;  /* 0x0000000000097919 */ /* 0x002e620000002500 */
[----:B------:R-:W-:Y:S01]  /*0860*/  LEA.HI R4, R11, R6, RZ, 0x3 ;  /* 0x000000060b047211 */ /* 0x000fe200078f18ff */
[----:B------:R-:W-:Y:S01]  /*0870*/  IMAD.WIDE.U32 R14, R197, c[0x0][0x1b8], RZ ;  /* 0x00006e00c50e7a25 */ /* 0x000fe200078e00ff */
[----:B------:R-:W-:Y:S01]  /*0880*/  ISETP.NE.AND P0, PT, R2, 0x1, PT ;  /* 0x000000010200780c */ /* 0x000fe20003f05270 */
[----:B------:R-:W-:Y:S01]  /*0890*/  ULDC UR4, c[0x0][0x168] ;  /* 0x00005a0000047ab9 */ /* 0x000fe20000000800 */
[----:B------:R-:W-:Y:S01]  /*08a0*/  LOP3.LUT R5, R4, 0xfffffff8, RZ, 0xc0, !PT ;  /* 0xfffffff804057812 */ /* 0x000fe200078ec0ff */
[----:B------:R-:W-:Y:S01]  /*08b0*/  UIMAD UR4, UR5, UR4, URZ ;  /* 0x00000004050472a4 */ /* 0x000fe2000f8e023f */
[----:B------:R-:W-:Y:S01]  /*08c0*/  SHF.R.S32.HI R4, RZ, 0x3, R4 ;  /* 0x00000003ff047819 */ /* 0x000fe20000011404 */
[----:B------:R-:W-:Y:S01]  /*08d0*/  BSSY B0, `(.L_x_4596) ;  /* 0x0000048000007945 */ /* 0x000fe20003800000 */
[----:B------:R-:W-:Y:S01]  /*08e0*/  SHF.R.S32.HI R2, RZ, 0x1f, R197 ;  /* 0x0000001fff027819 */ /* 0x000fe200000114c5 */
[----:B------:R-:W-:Y:S01]  /*08f0*/  IMAD.IADD R8, R6, 0x1, -R5 ;  /* 0x0000000106087824 */ /* 0x000fe200078e0a05 */
[----:B------:R-:W-:Y:S01]  /*0900*/  SHF.R.S32.HI R5, RZ, 0x1f, R0 ;  /* 0x0000001fff057819 */ /* 0x000fe20000011400 */
[----:B------:R-:W-:-:S02]  /*0910*/  IMAD.SHL.U32 R194, R4, 0x40, RZ ;  /* 0x0000004004c27824 */ /* 0x000fc400078e00ff */
[----:B------:R-:W-:Y:S02]  /*0920*/  IMAD R195, R8, 0x20, R4 ;  /* 0x0000002008c37824 */ /* 0x000fe400078e0204 */
[----:B------:R-:W-:Y:S01]  /*0930*/  IMAD R2, R2, c[0x0][0x1b8], RZ ;  /* 0x00006e0002027a24 */ /* 0x000fe200078e02ff */
[----:B------:R-:W-:Y:S01]  /*0940*/  LOP3.LUT R194, R194, 0x1c0, RZ, 0xc0, !PT ;  /* 0x000001c0c2c27812 */ /* 0x000fe200078ec0ff */
[----:B------:R-:W-:Y:S02]  /*0950*/  IMAD R5, R5, c[0x0][0x1c0], RZ ;  /* 0x0000700005057a24 */ /* 0x000fe400078e02ff */
[----:B------:R-:W-:Y:S02]  /*0960*/  IMAD R7, R197, c[0x0][0x1bc], R2 ;  /* 0x00006f00c5077a24 */ /* 0x000fe400078e0202 */
[----:B------:R-:W-:Y:S02]  /*0970*/  IMAD R5, R0, c[0x0][0x1c4], R5 ;  /* 0x0000710000057a24 */ /* 0x000fe400078e0205 */
[C---:B-1----:R-:W-:Y:S01]  /*0980*/  IMAD R13, R9.reuse, 0x80, R195 ;  /* 0x00000080090d7824 */ /* 0x042fe200078e02c3 */
[----:B------:R-:W-:Y:S01]  /*0990*/  LEA R9, R9, R4, 0x7 ;  /* 0x0000000409097211 */ /* 0x000fe200078e38ff */
[----:B------:R-:W-:-:S02]  /*09a0*/  IMAD.IADD R15, R15, 0x1, R7 ;  /* 0x000000010f0f7824 */ /* 0x000fc400078e0207 */
[----:B------:R-:W-:Y:S01]  /*09b0*/  @P0 IMAD.HI.U32 R2, R13, c[0x0][0x2c8], RZ ;  /* 0x0000b2000d020a27 */ /* 0x000fe200078e00ff */
[----:B------:R-:W-:-:S03]  /*09c0*/  ISETP.GE.AND P1, PT, R9, UR4, PT ;  /* 0x0000000409007c0c */ /* 0x000fc6000bf26270 */
[----:B------:R-:W-:Y:S01]  /*09d0*/  IMAD.MOV.U32 R10, RZ, RZ, R13 ;  /* 0x000000ffff0a7224 */ /* 0x000fe200078e000d */
[----:B------:R-:W-:Y:S01]  /*09e0*/  @P0 SHF.R.U32.HI R10, RZ, c[0x0][0x2cc], R2 ;  /* 0x0000b300ff0a0a19 */ /* 0x000fe20000011602 */
[----:B------:R-:W-:-:S03]  /*09f0*/  IMAD.WIDE.U32 R14, R0, c[0x0][0x1c0], R14 ;  /* 0x00007000000e7a25 */ /* 0x000fc600078e000e */
[--C-:B------:R-:W-:Y:S01]  /*0a00*/  SHF.R.S32.HI R7, RZ, 0x1f, R10.reuse ;  /* 0x0000001fff077819 */ /* 0x100fe2000001140a */
[----:B------:R-:W-:Y:S02]  /*0a10*/  IMAD.MOV R2, RZ, RZ, -R10 ;  /* 0x000000ffff027224 */ /* 0x000fe400078e0a0a */
[----:B------:R-:W-:Y:S02]  /*0a20*/  IMAD.IADD R15, R15, 0x1, R5 ;  /* 0x000000010f0f7824 */ /* 0x000fe400078e0205 */
[----:B------:R-:W-:Y:S02]  /*0a30*/  IMAD R7, R7, c[0x0][0x1b0], RZ ;  /* 0x00006c0007077a24 */ /* 0x000fe400078e02ff */
[----:B------:R-:W-:Y:S02]  /*0a40*/  IMAD R2, R2, c[0x0][0x2c4], R13 ;  /* 0x0000b10002027a24 */ /* 0x000fe400078e020d */
[----:B------:R-:W-:-:S03]  /*0a50*/  IMAD.WIDE.U32 R14, R10, c[0x0][0x1b0], R14 ;  /* 0x00006c000a0e7a25 */ /* 0x000fc600078e000e */
[----:B------:R-:W-:Y:S01]  /*0a60*/  SHF.R.S32.HI R5, RZ, 0x1f, R2 ;  /* 0x0000001fff057819 */ /* 0x000fe20000011402 */
[----:B------:R-:W-:Y:S01]  /*0a70*/  IMAD R7, R10, c[0x0][0x1b4], R7 ;  /* 0x00006d000a077a24 */ /* 0x000fe200078e0207 */
[-C--:B------:R-:W-:Y:S01]  /*0a80*/  LEA.HI R10, R11, R6.reuse, RZ, 0x4 ;  /* 0x000000060b0a7211 */ /* 0x080fe200078f20ff */
[----:B------:R-:W-:Y:S02]  /*0a90*/  IMAD.SHL.U32 R149, R8, 0x8, RZ ;  /* 0x0000000808957824 */ /* 0x000fe400078e00ff */
[----:B------:R-:W-:Y:S01]  /*0aa0*/  IMAD R5, R5, c[0x0][0x1a8], RZ ;  /* 0x00006a0005057a24 */ /* 0x000fe200078e02ff */
[----:B------:R-:W-:Y:S02]  /*0ab0*/  IADD3 R15, R15, R7, RZ ;  /* 0x000000070f0f7210 */ /* 0x000fe40007ffe0ff */
[----:B------:R-:W-:Y:S01]  /*0ac0*/  SHF.R.U32.HI R7, RZ, 0x3, R194 ;  /* 0x00000003ff077819 */ /* 0x000fe200000116c2 */
[----:B------:R-:W-:Y:S01]  /*0ad0*/  IMAD R5, R2, c[0x0][0x1ac], R5 ;  /* 0x00006b0002057a24 */ /* 0x000fe200078e0205 */
[----:B------:R-:W-:Y:S01]  /*0ae0*/  LOP3.LUT R194, R194, 0x38, R149, 0xf8, !PT ;  /* 0x00000038c2c27812 */ /* 0x000fe200078ef895 */
[----:B------:R-:W-:Y:S01]  /*0af0*/  IMAD.WIDE.U32 R12, R2, c[0x0][0x1a8], R14 ;  /* 0x00006a00020c7a25 */ /* 0x000fe200078e000e */
[----:B------:R-:W-:-:S02]  /*0b00*/  LEA.HI R15, R11, R6, RZ, 0x6 ;  /* 0x000000060b0f7211 */ /* 0x000fc400078f30ff */
[----:B------:R-:W-:Y:S01]  /*0b10*/  LOP3.LUT R194, R194, R7, RZ, 0x3c, !PT ;  /* 0x00000007c2c27212 */ /* 0x000fe200078e3cff */
[----:B------:R-:W-:Y:S01]  /*0b20*/  IMAD.IADD R5, R13, 0x1, R5 ;  /* 0x000000010d057824 */ /* 0x000fe200078e0205 */
[C---:B------:R-:W-:Y:S01]  /*0b30*/  LEA R14, P0, R12.reuse, c[0x0][0x160], 0x1 ;  /* 0x000058000c0e7a11 */ /* 0x040fe200078008ff */
[----:B------:R-:W-:Y:S01]  /*0b40*/  IMAD.SHL.U32 R15, R15, 0x8, RZ ;  /* 0x000000080f0f7824 */ /* 0x000fe200078e00ff */
[C---:B------:R-:W-:Y:S02]  /*0b50*/  IADD3 R13, R149.reuse, 0x40, RZ ;  /* 0x00000040950d7810 */ /* 0x040fe40007ffe0ff */
[----:B------:R-:W-:Y:S01]  /*0b60*/  LEA.HI.X R2, R12, c[0x0][0x164], R5, 0x1, P0 ;  /* 0x000059000c027a11 */ /* 0x000fe200000f0c05 */
[----:B------:R2:W1:Y:S01]  /*0b70*/  SHFL.IDX PT, R16, R14, RZ, 0x181f ;  /* 0x00181fff0e107589 */ /* 0x00046200000e0000 */
[----:B------:R-:W-:Y:S02]  /*0b80*/  LOP3.LUT R5, R10, 0xfffffff0, RZ, 0xc0, !PT ;  /* 0xfffffff00a057812 */ /* 0x000fe400078ec0ff */
[C---:B------:R-:W-:Y:S01]  /*0b90*/  IADD3 R12, R149.reuse, 0x80, RZ ;  /* 0x00000080950c7810 */ /* 0x040fe20007ffe0ff */
[----:B------:R2:W3:Y:S01]  /*0ba0*/  SHFL.IDX PT, R17, R2, RZ, 0x181f ;  /* 0x00181fff02117589 */ /* 0x0004e200000e0000 */
[----:B------:R-:W-:Y:S01]  /*0bb0*/  LOP3.LUT P0, RZ, R8, 0x2, RZ, 0xc0, !PT ;  /* 0x0000000208ff7812 */ /* 0x000fe2000780c0ff */
[----:B------:R-:W-:Y:S01]  /*0bc0*/  IMAD.IADD R18, R6, 0x1, -R5 ;  /* 0x0000000106127824 */ /* 0x000fe200078e0a05 */
[----:B------:R-:W-:-:S02]  /*0bd0*/  ISETP.GE.AND P5, PT, R149, c[0x0][0x198], PT ;  /* 0x0000660095007a0c */ /* 0x000fc40003fa6270 */
[----:B------:R-:W-:Y:S02]  /*0be0*/  ISETP.GE.AND P4, PT, R13, c[0x0][0x198], PT ;  /* 0x000066000d007a0c */ /* 0x000fe40003f86270 */
[----:B------:R-:W-:Y:S02]  /*0bf0*/  SHF.R.S32.HI R7, RZ, 0x1f, R18 ;  /* 0x0000001fff077819 */ /* 0x000fe40000011412 */
[----:B------:R-:W-:Y:S02]  /*0c00*/  ISETP.GE.AND P3, PT, R12, c[0x0][0x198], PT ;  /* 0x000066000c007a0c */ /* 0x000fe40003f66270 */
[----:B------:R-:W-:Y:S02]  /*0c10*/  LEA.HI R7, R7, R18, RZ, 0x3 ;  /* 0x0000001207077211 */ /* 0x000fe400078f18ff */
[----:B------:R-:W-:Y:S02]  /*0c20*/  LOP3.LUT R194, R194, 0xfffffe00, R15, 0xf8, !PT ;  /* 0xfffffe00c2c27812 */ /* 0x000fe400078ef80f */
[----:B------:R-:W-:-:S05]  /*0c30*/  LOP3.LUT R5, R7, 0xfffffff8, RZ, 0xc0, !PT ;  /* 0xfffffff807057812 */ /* 0x000fca00078ec0ff */
        /* <DEDUP_REMOVED lines=17> */
.L_x_4597:
[----:B-123--:R-:W-:Y:S05]  /*0d50*/  BSYNC B0 ;  /* 0x0000000000007941 */ /* 0x00efea0003800000 */
.L_x_4596:
        /* <DEDUP_REMOVED lines=20> */
.L_x_4599:
[----:B------:R-:W-:Y:S05]  /*0ea0*/  BSYNC B0 ;  /* 0x0000000000007941 */ /* 0x000fea0003800000 */
.L_x_4598:
        /* <DEDUP_REMOVED lines=20> */
.L_x_4601:
[----:B------:R-:W-:Y:S05]  /*0ff0*/  BSYNC B0 ;  /* 0x0000000000007941 */ /* 0x000fea0003800000 */
.L_x_4600:
[----:B------:R-:W-:Y:S01]  /*1000*/  IMAD.MOV.U32 R190, RZ, RZ, c[0x0][0x2b8] ;  /* 0x0000ae00ffbe7624 */ /* 0x000fe200078e00ff */
[----:B------:R-:W-:Y:S01]  /*1010*/  IADD3 R0, R144, -0x1, RZ ;  /* 0xffffffff90007810 */ /* 0x000fe20007ffe0ff */
[----:B------:R-:W-:Y:S01]  /*1020*/  SHFL.IDX PT, R24, R14, 0x3, 0x181f ;  /* 0x00781f000e187f89 */ /* 0x000fe200000e0000 */
        /* <DEDUP_REMOVED lines=10> */
[----:B---34-:R-:W-:Y:S02]  /*10d0*/  SHF.R.S32.HI R19, RZ, 0x1f, R12 ;  /* 0x0000001fff137819 */ /* 0x018fe4000001140c */
[----:B------:R-:W-:Y:S01]  /*10e0*/  LEA.HI R134, R134, R13, RZ, 0x3 ;  /* 0x0000000d86867211 */ /* 0x000fe200078f18ff */
[----:B------:R-:W-:Y:S01]  /*10f0*/  IMAD.MOV.U32 R15, RZ, RZ, R193 ;  /* 0x000000ffff0f7224 */ /* 0x000fe200078e00c1 */
[----:B------:R-:W-:Y:S02]  /*1100*/  SHF.R.S32.HI R17, RZ, 0x1f, R202 ;  /* 0x0000001fff117819 */ /* 0x000fe400000114ca */
[----:B------:R-:W-:Y:S02]  /*1110*/  LOP3.LUT R134, R134, 0xfffffff8, RZ, 0xc0, !PT ;  /* 0xfffffff886867812 */ /* 0x000fe400078ec0ff */
[----:B------:R-:W-:Y:S01]  /*1120*/  ISETP.GT.OR P2, PT, R195, 0x3f, P2 ;  /* 0x0000003fc300780c */ /* 0x000fe20001744670 */
[----:B------:R-:W-:-:S04]  /*1130*/  IMAD R17, R17, c[0x0][0x2b0], RZ ;  /* 0x0000ac0011117a24 */ /* 0x000fc800078e02ff */
[----:B------:R-:W-:Y:S01]  /*1140*/  IMAD R17, R202, c[0x0][0x2b4], R17 ;  /* 0x0000ad00ca117a24 */ /* 0x000fe200078e0211 */
[----:B-12---:R-:W-:Y:S01]  /*1150*/  P2R R2, PR, RZ, 0x40 ;  /* 0x00000040ff027803 */ /* 0x006fe20000000000 */
[----:B------:R-:W-:-:S04]  /*1160*/  @!P1 IMAD.WIDE R22, R149, 0x2, R24 ;  /* 0x0000000295169825 */ /* 0x000fc800078e0218 */
[----:B------:R-:W-:Y:S01]  /*1170*/  @P6 IMAD.HI.U32 R2, R193, c[0x0][0x2bc], RZ ;  /* 0x0000af00c1026a27 */ /* 0x000fe200078e00ff */
[----:B------:R-:W-:Y:S01]  /*1180*/  @!PT LDS RZ, [RZ] ;  /* 0x00000000fffff984 */ /* 0x000fe20000000800 */
[----:B------:R1:W-:Y:S03]  /*1190*/  @!P1 LDGSTS.E.BYPASS.LTC128B.128 [R9+0x1b100], [R22.64], !P5 ;  /* 0x1b10000016099fae */ /* 0x0003e6000e901d46 */
[----:B------:R-:W-:Y:S01]  /*11a0*/  IMAD.WIDE.U32 R202, R202, c[0x0][0x2b0], RZ ;  /* 0x0000ac00caca7a25 */ /* 0x000fe200078e00ff */
[----:B------:R-:W-:Y:S02]  /*11b0*/  @P6 SHF.R.U32.HI R15, RZ, c[0x0][0x2c0], R2 ;  /* 0x0000b000ff0f6a19 */ /* 0x000fe40000011602 */
[----:B------:R-:W-:Y:S01]  /*11c0*/  LEA.HI R2, R19, R12, RZ, 0x3 ;  /* 0x0000000c13027211 */ /* 0x000fe200078f18ff */
[----:B------:R-:W-:-:S03]  /*11d0*/  @!P1 IMAD.WIDE R18, R134, 0x2, R24 ;  /* 0x0000000286129825 */ /* 0x000fc600078e0218 */
[----:B------:R-:W-:Y:S01]  /*11e0*/  LOP3.LUT R2, R2, 0xfffffff8, RZ, 0xc0, !PT ;  /* 0xfffffff802027812 */ /* 0x000fe200078ec0ff */
[----:B------:R-:W-:Y:S01]  /*11f0*/  IMAD.IADD R188, R203, 0x1, R17 ;  /* 0x00000001cbbc7824 */ /* 0x000fe200078e0211 */
[----:B------:R2:W-:Y:S01]  /*1200*/  @!P1 LDGSTS.E.BYPASS.LTC128B.128 [R9+0x1f100], [R18.64], !P4 ;  /* 0x1f10000012099fae */ /* 0x0005e2000e101d46 */
[C---:B------:R-:W-:Y:S02]  /*1210*/  @!P2 IADD3 R17, P5, R15.reuse, R202, RZ ;  /* 0x000000ca0f11a210 */ /* 0x040fe40007fbe0ff */
[----:B------:R-:W-:Y:S02]  /*1220*/  @!P1 IMAD.WIDE R24, R2, 0x2, R24 ;  /* 0x0000000202189825 */ /* 0x000fe400078e0218 */
[----:B------:R-:W-:Y:S02]  /*1230*/  @!P2 LEA.HI.X.SX32 R14, R15, R188, 0x1, P5 ;  /* 0x000000bc0f0ea211 */ /* 0x000fe400028f0eff */
[C---:B------:R-:W-:Y:S01]  /*1240*/  @!P2 LEA R20, P4, R17.reuse, c[0x0][0x2a0], 0x2 ;  /* 0x0000a8001114aa11 */ /* 0x040fe200078810ff */
[----:B------:R3:W-:Y:S03]  /*1250*/  @!P1 LDGSTS.E.BYPASS.LTC128B.128 [R9+0x23100], [R24.64], !P3 ;  /* 0x2310000018099fae */ /* 0x0007e6000d901d46 */
[----:B------:R-:W-:Y:S01]  /*1260*/  @!P2 LEA.HI.X R21, R17, c[0x0][0x2a4], R14, 0x2, P4 ;  /* 0x0000a9001115aa11 */ /* 0x000fe200020f140e */
[----:B------:R-:W0:Y:S04]  /*1270*/  LDGDEPBAR ;  /* 0x00000000000079af */ /* 0x000e280000000000 */
[----:B------:R-:W-:Y:S06]  /*1280*/  BAR.SYNC.DEFER_BLOCKING 0x0 ;  /* 0x0000000000007b1d */ /* 0x000fec0000010000 */
[----:B------:R4:W3:Y:S01]  /*1290*/  @!P2 LDG.E R192, [R20.64] ;  /* 0x0000000614c0a981 */ /* 0x0008e2000c1e1900 */
[----:B------:R-:W-:Y:S01]  /*12a0*/  IMAD.MOV R14, RZ, RZ, -R15 ;  /* 0x000000ffff0e7224 */ /* 0x000fe200078e0a0f */
[----:B------:R-:W-:Y:S01]  /*12b0*/  ISETP.GE.AND P5, PT, R149, c[0x0][0x1d4], PT ;  /* 0x0000750095007a0c */ /* 0x000fe20003fa6270 */
[----:B------:R-:W-:Y:S01]  /*12c0*/  IMAD.WIDE.U32 R200, R197, c[0x0][0x1e8], RZ ;  /* 0x00007a00c5c87a25 */ /* 0x000fe200078e00ff */
[----:B------:R-:W-:-:S02]  /*12d0*/  ISETP.GE.AND P4, PT, R13, c[0x0][0x1d4], PT ;  /* 0x000075000d007a0c */ /* 0x000fc40003f86270 */
[----:B------:R-:W-:Y:S01]  /*12e0*/  ISETP.GE.AND P6, PT, R12, c[0x0][0x1d4], PT ;  /* 0x000075000c007a0c */ /* 0x000fe20003fc6270 */
[----:B------:R-:W-:Y:S01]  /*12f0*/  IMAD R193, R14, c[0x0][0x2b8], R193 ;  /* 0x0000ae000ec17a24 */ /* 0x000fe200078e02c1 */
[----:B------:R-:W-:Y:S01]  /*1300*/  SHF.R.S32.HI R14, RZ, 0x1f, R197 ;  /* 0x0000001fff0e7819 */ /* 0x000fe200000114c5 */
[----:B------:R-:W-:Y:S01]  /*1310*/  IMAD.WIDE.U32 R198, R197, c[0x0][0x210], RZ ;  /* 0x00008400c5c67a25 */ /* 0x000fe200078e00ff */
[----:B------:R-:W-:Y:S02]  /*1320*/  ISETP.GE.AND P3, PT, R149, c[0x0][0x1d4], PT ;  /* 0x0000750095007a0c */ /* 0x000fe40003f66270 */
[----:B------:R-:W-:Y:S01]  /*1330*/  SHF.R.S32.HI R26, RZ, 0x1f, R193 ;  /* 0x0000001fff1a7819 */ /* 0x000fe200000114c1 */
[----:B--2---:R-:W-:Y:S01]  /*1340*/  IMAD.WIDE.U32 R18, R193, c[0x0][0x1e0], RZ ;  /* 0x00007800c1127a25 */ /* 0x004fe200078e00ff */
[----:B------:R-:W-:Y:S02]  /*1350*/  SHF.R.S32.HI R146, RZ, 0x1f, R149 ;  /* 0x0000001fff927819 */ /* 0x000fe40000011495 */
[----:B------:R-:W-:Y:S01]  /*1360*/  SEL R147, RZ, 0x10, P6 ;  /* 0x00000010ff937807 */ /* 0x000fe20003000000 */
[----:B-1----:R-:W-:Y:S01]  /*1370*/  IMAD R22, R26, c[0x0][0x1e0], RZ ;  /* 0x000078001a167a24 */ /* 0x002fe200078e02ff */
[----:B------:R-:W-:Y:S01]  /*1380*/  IADD3 R191, R9, 0x100, RZ ;  /* 0x0000010009bf7810 */ /* 0x000fe20007ffe0ff */
[----:B------:R-:W-:Y:S01]  /*1390*/  IMAD R16, R14, c[0x0][0x1e8], RZ ;  /* 0x00007a000e107a24 */ /* 0x000fe200078e02ff */
[----:B------:R-:W-:Y:S01]  /*13a0*/  SHF.R.S32.HI R145, RZ, 0x1f, R134 ;  /* 0x0000001fff917819 */ /* 0x000fe20000011486 */
[----:B------:R-:W-:Y:S01]  /*13b0*/  IMAD R22, R193, c[0x0][0x1e4], R22 ;  /* 0x00007900c1167a24 */ /* 0x000fe200078e0216 */
[----:B------:R-:W-:Y:S01]  /*13c0*/  SHF.R.S32.HI R133, RZ, 0x1f, R2 ;  /* 0x0000001fff857819 */ /* 0x000fe20000011402 */
[----:B------:R-:W-:-:S02]  /*13d0*/  IMAD R187, R197, c[0x0][0x1ec], R16 ;  /* 0x00007b00c5bb7a24 */ /* 0x000fc400078e0210 */
[----:B------:R-:W-:Y:S02]  /*13e0*/  IMAD.IADD R23, R19, 0x1, R22 ;  /* 0x0000000113177824 */ /* 0x000fe400078e0216 */
[----:B------:R-:W-:Y:S02]  /*13f0*/  IMAD.MOV.U32 R22, RZ, RZ, R18 ;  /* 0x000000ffff167224 */ /* 0x000fe400078e0012 */
[----:B------:R-:W-:Y:S02]  /*1400*/  IMAD.IADD R187, R201, 0x1, R187 ;  /* 0x00000001c9bb7824 */ /* 0x000fe400078e02bb */
[----:B------:R-:W-:Y:S02]  /*1410*/  IMAD R26, R26, c[0x0][0x208], RZ ;  /* 0x000082001a1a7a24 */ /* 0x000fe400078e02ff */
[----:B----4-:R-:W-:-:S04]  /*1420*/  IMAD.WIDE.U32 R20, R193, c[0x0][0x208], RZ ;  /* 0x00008200c1147a25 */ /* 0x010fc800078e00ff */
[----:B------:R-:W-:Y:S02]  /*1430*/  IMAD R26, R193, c[0x0][0x20c], R26 ;  /* 0x00008300c11a7a24 */ /* 0x000fe400078e021a */
[----:B------:R-:W-:Y:S02]  /*1440*/  IMAD R14, R14, c[0x0][0x210], RZ ;  /* 0x000084000e0e7a24 */ /* 0x000fe400078e02ff */
[----:B------:R-:W-:Y:S02]  /*1450*/  IMAD.IADD R27, R21, 0x1, R26 ;  /* 0x00000001151b7824 */ /* 0x000fe400078e021a */
[----:B------:R-:W-:Y:S02]  /*1460*/  IMAD.MOV.U32 R26, RZ, RZ, R20 ;  /* 0x000000ffff1a7224 */ /* 0x000fe400078e0014 */
[----:B------:R-:W-:Y:S02]  /*1470*/  IMAD R3, R0, -0x40, R3 ;  /* 0xffffffc000037824 */ /* 0x000fe400078e0203 */
[----:B------:R-:W-:-:S04]  /*1480*/  IMAD.WIDE R204, R149, 0x2, RZ ;  /* 0x0000000295cc7825 */ /* 0x000fc800078e02ff */
[----:B------:R-:W-:Y:S01]  /*1490*/  IMAD.MOV.U32 R181, RZ, RZ, 0x10 ;  /* 0x00000010ffb57424 */ /* 0x000fe200078e00ff */
[----:B---3--:R-:W-:Y:S01]  /*14a0*/  SHF.R.S32.HI R17, RZ, 0x1f, R192 ;  /* 0x0000001fff117819 */ /* 0x008fe200000114c0 */
[----:B------:R-:W-:-:S04]  /*14b0*/  IMAD.WIDE.U32 R22, R192, c[0x0][0x1f0], R22 ;  /* 0x00007c00c0167a25 */ /* 0x000fc800078e0016 */
[C---:B------:R-:W-:Y:S02]  /*14c0*/  IMAD R15, R17.reuse, c[0x0][0x1f0], RZ ;  /* 0x00007c00110f7a24 */ /* 0x040fe400078e02ff */
[----:B------:R-:W-:Y:S02]  /*14d0*/  IMAD R17, R17, c[0x0][0x218], RZ ;  /* 0x0000860011117a24 */ /* 0x000fe400078e02ff */
[----:B------:R-:W-:Y:S01]  /*14e0*/  IMAD R18, R192, c[0x0][0x1f4], R15 ;  /* 0x00007d00c0127a24 */ /* 0x000fe200078e020f */
[----:B------:R-:W-:Y:S01]  /*14f0*/  IADD3 R15, P1, R200, R22, RZ ;  /* 0x00000016c80f7210 */ /* 0x000fe20007f3e0ff */
[----:B------:R-:W-:-:S03]  /*1500*/  IMAD.WIDE.U32 R26, R192, c[0x0][0x218], R26 ;  /* 0x00008600c01a7a25 */ /* 0x000fc600078e001a */
[----:B------:R-:W-:Y:S01]  /*1510*/  IADD3.X R18, R187, R23, R18, P1, !PT ;  /* 0x00000017bb127210 */ /* 0x000fe20000ffe412 */
[----:B------:R-:W-:Y:S01]  /*1520*/  IMAD R17, R192, c[0x0][0x21c], R17 ;  /* 0x00008700c0117a24 */ /* 0x000fe200078e0211 */
[----:B------:R-:W-:-:S04]  /*1530*/  LEA R24, P1, R15, c[0x0][0x1c8], 0x1 ;  /* 0x000072000f187a11 */ /* 0x000fc800078208ff */
[----:B------:R-:W-:Y:S01]  /*1540*/  LEA.HI.X R18, R15, c[0x0][0x1cc], R18, 0x1, P1 ;  /* 0x000073000f127a11 */ /* 0x000fe200008f0c12 */
[----:B------:R-:W-:Y:S01]  /*1550*/  IMAD R15, R197, c[0x0][0x214], R14 ;  /* 0x00008500c50f7a24 */ /* 0x000fe200078e020e */
[----:B------:R-:W-:Y:S01]  /*1560*/  SHFL.IDX PT, R22, R24, RZ, 0x181f ;  /* 0x00181fff18167589 */ /* 0x000fe200000e0000 */
[----:B------:R-:W-:Y:S02]  /*1570*/  IMAD.IADD R14, R3, 0x1, -R4 ;  /* 0x00000001030e7824 */ /* 0x000fe400078e0a04 */
[----:B------:R-:W-:Y:S01]  /*1580*/  IMAD.IADD R186, R199, 0x1, R15 ;  /* 0x00000001c7ba7824 */ /* 0x000fe200078e020f */
[----:B------:R-:W1:Y:S01]  /*1590*/  SHFL.IDX PT, R23, R18, RZ, 0x181f ;  /* 0x00181fff12177589 */ /* 0x000e6200000e0000 */
[----:B------:R-:W-:Y:S02]  /*15a0*/  IADD3 R15, P1, R198, R26, RZ ;  /* 0x0000001ac60f7210 */ /* 0x000fe40007f3e0ff */
[----:B------:R-:W-:Y:S01]  /*15b0*/  ISETP.GE.AND P2, PT, R14, 0x1, PT ;  /* 0x000000010e00780c */ /* 0x000fe20003f46270 */
[----:B------:R-:W-:Y:S01]  /*15c0*/  SHFL.IDX PT, R20, R24, 0x1, 0x181f ;  /* 0x00381f0018147f89 */ /* 0x000fe200000e0000 */
[----:B------:R-:W-:-:S02]  /*15d0*/  IADD3.X R26, R186, R27, R17, P1, !PT ;  /* 0x0000001bba1a7210 */ /* 0x000fc40000ffe411 */
[C---:B------:R-:W-:Y:S01]  /*15e0*/  LEA R16, P1, R15.reuse, c[0x0][0x1f8], 0x1 ;  /* 0x00007e000f107a11 */ /* 0x040fe200078208ff */
[----:B------:R-:W2:Y:S03]  /*15f0*/  SHFL.IDX PT, R21, R18, 0x1, 0x181f ;  /* 0x00381f0012157f89 */ /* 0x000ea600000e0000 */
[----:B------:R-:W-:Y:S01]  /*1600*/  LEA.HI.X R15, R15, c[0x0][0x1fc], R26, 0x1, P1 ;  /* 0x00007f000f0f7a11 */ /* 0x000fe200008f0c1a */
[----:B------:R-:W3:Y:S01]  /*1610*/  SHFL.IDX PT, R17, R16, RZ, 0x181f ;  /* 0x00181fff10117589 */ /* 0x000ee200000e0000 */
[----:B------:R-:W-:-:S03]  /*1620*/  ISETP.GT.AND P1, PT, R14, 0x20, PT ;  /* 0x000000200e00780c */ /* 0x000fc60003f24270 */
        /* <DEDUP_REMOVED lines=65> */
[----:B------:R-:W-:Y:S02]  /*1a40*/  SHF.L.U64.HI R18, R149, 0x1, R146 ;  /* 0x0000000195127819 */ /* 0x000fe40000010292 */
[----:B------:R-:W-:Y:S01]  /*1a50*/  IADD3 R21, -R147, 0x10, RZ ;  /* 0x0000001093157810 */ /* 0x000fe20007ffe1ff */
[----:B------:R-:W-:-:S03]  /*1a60*/  IMAD R193, R0, c[0x0][0x2b8], R193 ;  /* 0x0000ae0000c17a24 */ /* 0x000fc600078e02c1 */
[----:B------:R-:W-:Y:S01]  /*1a70*/  LOP3.LUT R21, R21, 0xf, RZ, 0xc0, !PT ;  /* 0x0000000f15157812 */ /* 0x000fe200078ec0ff */
[----:B------:R-:W-:Y:S01]  /*1a80*/  IMAD.WIDE.U32 R12, R193, c[0x0][0x1e0], RZ ;  /* 0x00007800c10c7a25 */ /* 0x000fe200078e00ff */
[----:B------:R-:W-:-:S03]  /*1a90*/  SHF.R.S32.HI R0, RZ, 0x1f, R193 ;  /* 0x0000001fff007819 */ /* 0x000fc600000114c1 */
[----:B------:R-:W-:Y:S02]  /*1aa0*/  IMAD.MOV.U32 R16, RZ, RZ, R12 ;  /* 0x000000ffff107224 */ /* 0x000fe400078e000c */
[----:B------:R-:W-:-:S04]  /*1ab0*/  IMAD R0, R0, c[0x0][0x1e0], RZ ;  /* 0x0000780000007a24 */ /* 0x000fc800078e02ff */
[----:B------:R-:W-:-:S04]  /*1ac0*/  IMAD R0, R193, c[0x0][0x1e4], R0 ;  /* 0x00007900c1007a24 */ /* 0x000fc800078e0200 */
[----:B------:R-:W-:Y:S01]  /*1ad0*/  IMAD.IADD R17, R13, 0x1, R0 ;  /* 0x000000010d117824 */ /* 0x000fe200078e0200 */
[----:B--2---:R-:W-:-:S03]  /*1ae0*/  SHF.R.S32.HI R0, RZ, 0x1f, R192 ;  /* 0x0000001fff007819 */ /* 0x004fc600000114c0 */
[----:B------:R-:W-:Y:S01]  /*1af0*/  IMAD.WIDE.U32 R14, R192, c[0x0][0x1f0], R16 ;  /* 0x00007c00c00e7a25 */ /* 0x000fe200078e0010 */
[----:B------:R-:W-:-:S03]  /*1b00*/  SEL R16, RZ, 0x10, P5 ;  /* 0x00000010ff107807 */ /* 0x000fc60002800000 */
[----:B------:R-:W-:Y:S01]  /*1b10*/  IMAD R13, R0, c[0x0][0x1f0], RZ ;  /* 0x00007c00000d7a24 */ /* 0x000fe200078e02ff */
[----:B------:R-:W-:Y:S01]  /*1b20*/  IADD3 R0, P1, R200, R14, RZ ;  /* 0x0000000ec8007210 */ /* 0x000fe20007f3e0ff */
[----:B------:R-:W-:Y:S01]  /*1b30*/  IMAD.SHL.U32 R17, R149, 0x2, RZ ;  /* 0x0000000295117824 */ /* 0x000fe200078e00ff */
[----:B------:R-:W-:Y:S01]  /*1b40*/  IADD3 R28, -R16, 0x10, RZ ;  /* 0x00000010101c7810 */ /* 0x000fe20007ffe1ff */
[----:B------:R-:W-:Y:S01]  /*1b50*/  IMAD R12, R192, c[0x0][0x1f4], R13 ;  /* 0x00007d00c00c7a24 */ /* 0x000fe200078e020d */
[----:B------:R-:W-:Y:S01]  /*1b60*/  SEL R13, RZ, 0x10, P4 ;  /* 0x00000010ff0d7807 */ /* 0x000fe20002000000 */
[----:B------:R-:W-:Y:S01]  /*1b70*/  IMAD.SHL.U32 R14, R134, 0x2, RZ ;  /* 0x00000002860e7824 */ /* 0x000fe200078e00ff */
[----:B------:R-:W-:Y:S02]  /*1b80*/  LOP3.LUT R28, R28, 0xf, RZ, 0xc0, !PT ;  /* 0x0000000f1c1c7812 */ /* 0x000fe400078ec0ff */
[----:B------:R-:W-:Y:S02]  /*1b90*/  IADD3.X R19, R187, R15, R12, P1, !PT ;  /* 0x0000000fbb137210 */ /* 0x000fe40000ffe40c */
[----:B------:R-:W-:-:S02]  /*1ba0*/  LEA R20, P1, R0, c[0x0][0x1c8], 0x1 ;  /* 0x0000720000147a11 */ /* 0x000fc400078208ff */
[----:B------:R-:W-:Y:S02]  /*1bb0*/  IADD3 R27, -R13, 0x10, RZ ;  /* 0x000000100d1b7810 */ /* 0x000fe40007ffe1ff */
[----:B------:R-:W-:Y:S01]  /*1bc0*/  LEA.HI.X R19, R0, c[0x0][0x1cc], R19, 0x1, P1 ;  /* 0x0000730000137a11 */ /* 0x000fe200008f0c13 */
[----:B------:R-:W1:Y:S01]  /*1bd0*/  SHFL.IDX PT, R22, R20, 0x1, 0x181f ;  /* 0x00381f0014167f89 */ /* 0x000e6200000e0000 */
[----:B------:R-:W-:Y:S01]  /*1be0*/  LOP3.LUT R27, R27, 0xf, RZ, 0xc0, !PT ;  /* 0x0000000f1b1b7812 */ /* 0x000fe200078ec0ff */
[----:B------:R-:W-:Y:S01]  /*1bf0*/  IMAD.SHL.U32 R0, R2, 0x2, RZ ;  /* 0x0000000202007824 */ /* 0x000fe200078e00ff */
[----:B------:R-:W-:Y:S01]  /*1c00*/  SHF.L.U64.HI R15, R134, 0x1, R145 ;  /* 0x00000001860f7819 */ /* 0x000fe20000010291 */
[----:B------:R-:W2:Y:S01]  /*1c10*/  SHFL.IDX PT, R23, R19, 0x1, 0x181f ;  /* 0x00381f0013177f89 */ /* 0x000ea200000e0000 */
[----:B------:R-:W-:-:S03]  /*1c20*/  SHF.L.U64.HI R12, R2, 0x1, R133 ;  /* 0x00000001020c7819 */ /* 0x000fc60000010285 */
        /* <DEDUP_REMOVED lines=23> */
.L_x_4602:
        /* <DEDUP_REMOVED lines=52> */
[----:B------:R-:W-:Y:S01]  /*20e0*/  IADD3 R56, -R22, 0x10, RZ ;  /* 0x0000001016387810 */ /* 0x000fe20007ffe1ff */
[----:B------:R-:W-:Y:S01]  /*20f0*/  IMAD.SHL.U32 R23, R149, 0x2, RZ ;  /* 0x0000000295177824 */ /* 0x000fe200078e00ff */
[----:B------:R-:W-:Y:S01]  /*2100*/  IADD3 R27, -R147, 0x10, RZ ;  /* 0x00000010931b7810 */ /* 0x000fe20007ffe1ff */
[----:B------:R-:W-:Y:S01]  /*2110*/  IMAD R10, R193, c[0x0][0x20c], R0 ;  /* 0x00008300c10a7a24 */ /* 0x000fe200078e0200 */
[----:B------:R-:W-:Y:S02]  /*2120*/  SHF.R.S32.HI R0, RZ, 0x1f, R192 ;  /* 0x0000001fff007819 */ /* 0x000fe400000114c0 */
[----:B------:R-:W-:Y:S01]  /*2130*/  LOP3.LUT R56, R56, 0xf, RZ, 0xc0, !PT ;  /* 0x0000000f38387812 */ /* 0x000fe200078ec0ff */
[----:B------:R-:W-:Y:S01]  /*2140*/  IMAD.IADD R21, R21, 0x1, R10 ;  /* 0x0000000115157824 */ /* 0x000fe200078e020a */
[----:B------:R-:W-:Y:S01]  /*2150*/  LOP3.LUT R27, R27, 0xf, RZ, 0xc0, !PT ;  /* 0x0000000f1b1b7812 */ /* 0x000fe200078ec0ff */
[----:B------:R-:W-:-:S02]  /*2160*/  IMAD R25, R0, c[0x0][0x218], RZ ;  /* 0x0000860000197a24 */ /* 0x000fc400078e02ff */
[----:B------:R-:W-:Y:S01]  /*2170*/  IMAD.WIDE.U32 R10, R192, c[0x0][0x218], R20 ;  /* 0x00008600c00a7a25 */ /* 0x000fe200078e0014 */
[----:B------:R-:W-:-:S03]  /*2180*/  SHF.L.U64.HI R21, R134, 0x1, R145 ;  /* 0x0000000186157819 */ /* 0x000fc60000010291 */
[----:B------:R-:W-:Y:S01]  /*2190*/  IMAD R25, R192, c[0x0][0x21c], R25 ;  /* 0x00008700c0197a24 */ /* 0x000fe200078e0219 */
[----:B------:R-:W-:Y:S01]  /*21a0*/  IADD3 R0, P1, R198, R10, RZ ;  /* 0x0000000ac6007210 */ /* 0x000fe20007f3e0ff */
[----:B------:R-:W-:Y:S01]  /*21b0*/  IMAD.SHL.U32 R20, R134, 0x2, RZ ;  /* 0x0000000286147824 */ /* 0x000fe200078e00ff */
[----:B------:R-:W-:Y:S02]  /*21c0*/  SHF.L.U64.HI R10, R2, 0x1, R133 ;  /* 0x00000001020a7819 */ /* 0x000fe40000010285 */
[----:B------:R-:W-:Y:S02]  /*21d0*/  IADD3.X R25, R186, R11, R25, P1, !PT ;  /* 0x0000000bba197210 */ /* 0x000fe40000ffe419 */
[C---:B------:R-:W-:Y:S02]  /*21e0*/  LEA R26, P1, R0.reuse, c[0x0][0x1f8], 0x1 ;  /* 0x00007e00001a7a11 */ /* 0x040fe400078208ff */
[----:B------:R-:W-:Y:S02]  /*21f0*/  SEL R11, RZ, 0x10, P4 ;  /* 0x00000010ff0b7807 */ /* 0x000fe40002000000 */
[----:B------:R-:W-:Y:S01]  /*2200*/  LEA.HI.X R25, R0, c[0x0][0x1fc], R25, 0x1, P1 ;  /* 0x00007f0000197a11 */ /* 0x000fe200008f0c19 */
[----:B------:R-:W5:Y:S01]  /*2210*/  SHFL.IDX PT, R48, R26, 0x1, 0x181f ;  /* 0x00381f001a307f89 */ /* 0x000f6200000e0000 */
[----:B------:R-:W-:Y:S01]  /*2220*/  IADD3 R51, -R11, 0x10, RZ ;  /* 0x000000100b337810 */ /* 0x000fe20007ffe1ff */
[----:B------:R-:W-:-:S02]  /*2230*/  IMAD.SHL.U32 R0, R2, 0x2, RZ ;  /* 0x0000000202007824 */ /* 0x000fc400078e00ff */
[----:B------:R-:W4:Y:S01]  /*2240*/  SHFL.IDX PT, R49, R25, 0x1, 0x181f ;  /* 0x00381f0019317f89 */ /* 0x000f2200000e0000 */
[----:B------:R-:W-:-:S03]  /*2250*/  LOP3.LUT R51, R51, 0xf, RZ, 0xc0, !PT ;  /* 0x0000000f33337812 */ /* 0x000fc600078ec0ff */
        /* <DEDUP_REMOVED lines=23> */
.L_x_4603:
[----:B------:R-:W-:Y:S01]  /*23d0*/  IMAD.MOV.U32 R0, RZ, RZ, 0x40 ;  /* 0x00000040ff007424 */ /* 0x000fe200078e00ff */
[----:B------:R-:W-:Y:S01]  /*23e0*/  LOP3.LUT P1, RZ, R5, 0x4, RZ, 0xc0, !PT ;  /* 0x0000000405ff7812 */ /* 0x000fe2000782c0ff */
[C---:B-12-4-:R-:W-:Y:S01]  /*23f0*/  HMMA.16816.F32 R20, R32.reuse, R16, RZ ;  /* 0x000000102014723c */ /* 0x056fe200000018ff */
[----:B------:R-:W0:Y:S01]  /*2400*/  LDGDEPBAR ;  /* 0x00000000000079af */ /* 0x000e220000000000 */
[----:B------:R-:W-:Y:S01]  /*2410*/  IMAD.IADD R176, R7, 0x1, R4 ;  /* 0x0000000107b07824 */ /* 0x000fe200078e0204 */
[----:B------:R-:W-:Y:S02]  /*2420*/  SEL R5, R0, 0xffffffc0, !P1 ;  /* 0xffffffc000057807 */ /* 0x000fe40004800000 */
[----:B------:R-:W-:Y:S01]  /*2430*/  LOP3.LUT P1, RZ, R8, 0x4, RZ, 0xc0, !PT ;  /* 0x0000000408ff7812 */ /* 0x000fe2000782c0ff */
[----:B------:R-:W-:Y:S02]  /*2440*/  IMAD.SHL.U32 R176, R176, 0x2, RZ ;  /* 0x00000002b0b07824 */ /* 0x000fe400078e00ff */
[--C-:B------:R-:W-:Y:S01]  /*2450*/  IMAD.IADD R178, R184, 0x1, R5.reuse ;  /* 0x00000001b8b27824 */ /* 0x100fe200078e0205 */
[----:B------:R-:W-:Y:S01]  /*2460*/  SEL R179, R0, 0xffffffc0, !P1 ;  /* 0xffffffc000b37807 */ /* 0x000fe20004800000 */
[----:B------:R-:W-:Y:S01]  /*2470*/  HMMA.16816.F32 R16, R32, R18, RZ ;  /* 0x000000122010723c */ /* 0x000fe200000018ff */
[----:B------:R-:W-:-:S02]  /*2480*/  IMAD.IADD R177, R180, 0x1, R5 ;  /* 0x00000001b4b17824 */ /* 0x000fc400078e0205 */
[----:B------:R-:W-:Y:S01]  /*2490*/  LDSM.16.M88.4 R24, [R178] ;  /* 0x00000000b218783b */ /* 0x000fe20000000200 */
[----:B------:R-:W-:Y:S02]  /*24a0*/  IMAD.IADD R85, R182, 0x1, R179 ;  /* 0x00000001b6557824 */ /* 0x000fe400078e02b3 */
[----:B------:R-:W-:Y:S02]  /*24b0*/  IMAD.IADD R0, R179, 0x1, R86 ;  /* 0x00000001b3007824 */ /* 0x000fe400078e0256 */
[----:B---3--:R-:W-:Y:S01]  /*24c0*/  HMMA.16816.F32 R64, R32, R60, RZ ;  /* 0x0000003c2040723c */ /* 0x008fe200000018ff */
[----:B------:R-:W1:Y:S01]  /*24d0*/  LDSM.16.M88.4 R8, [R85+0xc100] ;  /* 0x00c100005508783b */ /* 0x000e620000000200 */
[--C-:B------:R-:W-:Y:S02]  /*24e0*/  IMAD.IADD R135, R5, 0x1, R176.reuse ;  /* 0x0000000105877824 */ /* 0x100fe400078e02b0 */
[C---:B------:R-:W-:Y:S01]  /*24f0*/  IMAD.IADD R172, R181.reuse, 0x1, R176 ;  /* 0x00000001b5ac7824 */ /* 0x040fe200078e02b0 */
[----:B------:R-:W2:Y:S01]  /*2500*/  LDSM.16.M88.4 R76, [R85+0xc900] ;  /* 0x00c90000554c783b */ /* 0x000ea20000000200 */
[----:B------:R-:W-:-:S02]  /*2510*/  IMAD.IADD R162, R181, 0x1, R135 ;  /* 0x00000001b5a27824 */ /* 0x000fc400078e0287 */
[----:B------:R-:W-:Y:S01]  /*2520*/  HMMA.16816.F32 R56, R32, R52, RZ ;  /* 0x000000342038723c */ /* 0x000fe200000018ff */
[----:B------:R-:W-:Y:S01]  /*2530*/  LDSM.16.M88.4 R68, [R85+0xd900] ;  /* 0x00d900005544783b */ /* 0x000fe20000000200 */
[----:B------:R-:W-:-:S03]  /*2540*/  IMAD.IADD R5, R5, 0x1, R172 ;  /* 0x0000000105057824 */ /* 0x000fc600078e02ac */
[----:B------:R-:W-:Y:S03]  /*2550*/  LDSM.16.M88.4 R72, [R85+0xd100] ;  /* 0x00d100005548783b */ /* 0x000fe60000000200 */
[----:B------:R-:W-:Y:S08]  /*2560*/  HMMA.16816.F32 R20, R44, R12, R20 ;  /* 0x0000000c2c14723c */ /* 0x000ff00000001814 */
[C---:B------:R-:W-:Y:S08]  /*2570*/  HMMA.16816.F32 R60, R32.reuse, R62, RZ ;  /* 0x0000003e203c723c */ /* 0x040ff000000018ff */
[C---:B------:R-:W-:Y:S08]  /*2580*/  HMMA.16816.F32 R52, R32.reuse, R54, RZ ;  /* 0x000000362034723c */ /* 0x040ff000000018ff */
[C---:B------:R-:W-:Y:S08]  /*2590*/  HMMA.16816.F32 R48, R32.reuse, R28, RZ ;  /* 0x0000001c2030723c */ /* 0x040ff000000018ff */
[----:B------:R-:W-:Y:S01]  /*25a0*/  HMMA.16816.F32 R32, R32, R30, RZ ;  /* 0x0000001e2020723c */ /* 0x000fe200000018ff */
[----:B------:R-:W-:Y:S07]  /*25b0*/  LDSM.16.M88.4 R28, [R177] ;  /* 0x00000000b11c783b */ /* 0x000fee0000000200 */
[C---:B------:R-:W-:Y:S01]  /*25c0*/  HMMA.16816.F32 R16, R44.reuse, R14, R16 ;  /* 0x0000000e2c10723c */ /* 0x040fe20000001810 */
[----:B------:R-:W3:Y:S07]  /*25d0*/  LDSM.16.M88.4 R12, [R0+0xc100] ;  /* 0x00c10000000c783b */ /* 0x000eee0000000200 */
[----:B------:R-:W-:Y:S08]  /*25e0*/  HMMA.16816.F32 R64, R44, R80, R64 ;  /* 0x000000502c40723c */ /* 0x000ff00000001840 */
[----:B-1----:R-:W-:Y:S08]  /*25f0*/  HMMA.16816.F32 R20, R24, R8, R20 ;  /* 0x000000081814723c */ /* 0x002ff00000001814 */
        /* <DEDUP_REMOVED lines=10> */
[----:B------:R-:W4:Y:S07]  /*26a0*/  LDSM.16.M88.4 R8, [R182+0xe100] ;  /* 0x00e10000b608783b */ /* 0x000f2e0000000200 */
[----:B--2---:R-:W-:Y:S08]  /*26b0*/  HMMA.16816.F32 R64, R24, R76, R64 ;  /* 0x0000004c1840723c */ /* 0x004ff00000001840 */
[----:B---3--:R-:W-:Y:S08]  /*26c0*/  HMMA.16816.F32 R20, R28, R12, R20 ;  /* 0x0000000c1c14723c */ /* 0x008ff00000001814 */
[C---:B------:R-:W-:Y:S08]  /*26d0*/  HMMA.16816.F32 R48, R24.reuse, R68, R48 ;  /* 0x000000441830723c */ /* 0x040ff00000001830 */
        /* <DEDUP_REMOVED lines=9> */
[----:B------:R-:W3:Y:S07]  /*2770*/  LDSM.16.M88.4 R12, [R86+0xe100] ;  /* 0x00e10000560c783b */ /* 0x000eee0000000200 */
[----:B-1----:R-:W-:Y:S08]  /*2780*/  HMMA.16816.F32 R64, R28, R80, R64 ;  /* 0x000000501c40723c */ /* 0x002ff00000001840 */
[----:B----4-:R-:W-:Y:S08]  /*2790*/  HMMA.16816.F32 R20, R36, R8, R20 ;  /* 0x000000082414723c */ /* 0x010ff00000001814 */
[C---:B------:R-:W-:Y:S08]  /*27a0*/  HMMA.16816.F32 R48, R28.reuse, R32, R48 ;  /* 0x000000201c30723c */ /* 0x040ff00000001830 */
[C---:B------:R-:W-:Y:S01]  /*27b0*/  HMMA.16816.F32 R44, R28.reuse, R34, R44 ;  /* 0x000000221c2c723c */ /* 0x040fe2000000182c */
[----:B------:R-:W-:Y:S07]  /*27c0*/  LDSM.16.M88.4 R32, [R86+0xf100] ;  /* 0x00f100005620783b */ /* 0x000fee0000000200 */
[C---:B------:R-:W-:Y:S08]  /*27d0*/  HMMA.16816.F32 R56, R28.reuse, R40, R56 ;  /* 0x000000281c38723c */ /* 0x040ff00000001838 */
[C---:B------:R-:W-:Y:S01]  /*27e0*/  HMMA.16816.F32 R52, R28.reuse, R42, R52 ;  /* 0x0000002a1c34723c */ /* 0x040fe20000001834 */
[----:B------:R-:W-:Y:S07]  /*27f0*/  LDSM.16.M88.4 R40, [R178+0x4000] ;  /* 0x00400000b228783b */ /* 0x000fee0000000200 */
[----:B------:R-:W-:Y:S01]  /*2800*/  HMMA.16816.F32 R60, R28, R82, R60 ;  /* 0x000000521c3c723c */ /* 0x000fe2000000183c */
[----:B------:R-:W1:Y:S04]  /*2810*/  LDSM.16.M88.4 R80, [R86+0xe900] ;  /* 0x00e900005650783b */ /* 0x000e680000000200 */
        /* <DEDUP_REMOVED lines=23> */
[----:B------:R-:W1:Y:S07]  /*2990*/  LDSM.16.M88.4 R32, [R0+0xe900] ;  /* 0x00e900000020783b */ /* 0x000e6e0000000200 */
        /* <DEDUP_REMOVED lines=35> */
[----:B------:R-:W2:Y:S07]  /*2bd0*/  LDSM.16.M88.4 R68, [R85+0x10900] ;  /* 0x010900005544783b */ /* 0x000eae0000000200 */
[C---:B------:R-:W-:Y:S08]  /*2be0*/  HMMA.16816.F32 R56, R80.reuse, R72, R56 ;  /* 0x000000485038723c */ /* 0x040ff00000001838 */
[----:B------:R-:W-:Y:S08]  /*2bf0*/  HMMA.16816.F32 R52, R80, R74, R52 ;  /* 0x0000004a5034723c */ /* 0x000ff00000001834 */
[----:B------:R-:W-:Y:S01]  /*2c00*/  HMMA.16816.F32 R72, R40, R38, R16 ;  /* 0x000000262848723c */ /* 0x000fe20000001810 */
[----:B------:R-:W-:Y:S04]  /*2c10*/  LDSM.16.M88.4 R36, [R177+0x8000] ;  /* 0x00800000b124783b */ /* 0x000fe80000000200 */
[----:B------:R-:W3:Y:S03]  /*2c20*/  LDSM.16.M88.4 R16, [R0+0x10100] ;  /* 0x010100000010783b */ /* 0x000ee60000000200 */
[----:B------:R-:W-:Y:S08]  /*2c30*/  HMMA.16816.F32 R60, R80, R78, R60 ;  /* 0x0000004e503c723c */ /* 0x000ff0000000183c */
[----:B-1----:R-:W-:Y:S08]  /*2c40*/  HMMA.16816.F32 R64, R40, R32, R64 ;  /* 0x000000202840723c */ /* 0x002ff00000001840 */
[----:B----4-:R-:W-:Y:S08]  /*2c50*/  HMMA.16816.F32 R20, R12, R8, R20 ;  /* 0x000000080c14723c */ /* 0x010ff00000001814 */
[C---:B------:R-:W-:Y:S08]  /*2c60*/  HMMA.16816.F32 R48, R40.reuse, R24, R48 ;  /* 0x000000182830723c */ /* 0x040ff00000001830 */
[----:B------:R-:W-:Y:S01]  /*2c70*/  HMMA.16816.F32 R44, R40, R26, R44 ;  /* 0x0000001a282c723c */ /* 0x000fe2000000182c */
[----:B------:R-:W1:Y:S07]  /*2c80*/  LDSM.16.M88.4 R24, [R85+0x11100] ;  /* 0x011100005518783b */ /* 0x000e6e0000000200 */
[----:B------:R-:W-:Y:S01]  /*2c90*/  HMMA.16816.F32 R72, R12, R10, R72 ;  /* 0x0000000a0c48723c */ /* 0x000fe20000001848 */
[----:B------:R-:W4:Y:S07]  /*2ca0*/  LDSM.16.M88.4 R8, [R0+0x10900] ;  /* 0x010900000008783b */ /* 0x000f2e0000000200 */
[C---:B------:R-:W-:Y:S01]  /*2cb0*/  HMMA.16816.F32 R60, R40.reuse, R34, R60 ;  /* 0x00000022283c723c */ /* 0x040fe2000000183c */
[----:B------:R-:W-:Y:S07]  /*2cc0*/  LDSM.16.M88.4 R32, [R0+0x11100] ;  /* 0x011100000020783b */ /* 0x000fee0000000200 */
[C---:B------:R-:W-:Y:S07]  /*2cd0*/  HMMA.16816.F32 R56, R40.reuse, R28, R56 ;  /* 0x0000001c2838723c */ /* 0x040fee0000001838 */
[----:B------:R-:W-:Y:S01]  /*2ce0*/  LOP3.LUT R29, R84, 0xffffffe0, RZ, 0xc0, !PT ;  /* 0xffffffe0541d7812 */ /* 0x000fe200078ec0ff */
[----:B------:R-:W-:Y:S04]  /*2cf0*/  HMMA.16816.F32 R52, R40, R30, R52 ;  /* 0x0000001e2834723c */ /* 0x000fe80000001834 */
[----:B------:R-:W-:-:S02]  /*2d00*/  IMAD.IADD R6, R6, 0x1, -R29 ;  /* 0x0000000106067824 */ /* 0x000fc400078e0a1d */
[----:B------:R-:W5:Y:S02]  /*2d10*/  LDSM.16.M88.4 R28, [R85+0x11900] ;  /* 0x01190000551c783b */ /* 0x000f640000000200 */
[----:B--2---:R-:W-:Y:S08]  /*2d20*/  HMMA.16816.F32 R64, R12, R68, R64 ;  /* 0x000000440c40723c */ /* 0x004ff00000001840 */
[----:B---3--:R-:W-:Y:S07]  /*2d30*/  HMMA.16816.F32 R20, R36, R16, R20 ;  /* 0x000000102414723c */ /* 0x008fee0000001814 */
[----:B------:R-:W-:Y:S01]  /*2d40*/  SHF.R.S32.HI R17, RZ, 0x1f, R6 ;  /* 0x0000001fff117819 */ /* 0x000fe20000011406 */
[----:B------:R-:W-:Y:S03]  /*2d50*/  HMMA.16816.F32 R60, R12, R70, R60 ;  /* 0x000000460c3c723c */ /* 0x000fe6000000183c */
[----:B------:R-:W-:-:S04]  /*2d60*/  LEA.HI R16, R17, R6, RZ, 0x2 ;  /* 0x0000000611107211 */ /* 0x000fc800078f10ff */
[----:B------:R-:W-:Y:S01]  /*2d70*/  LOP3.LUT R17, R16, 0x7ffffffc, RZ, 0xc0, !PT ;  /* 0x7ffffffc10117812 */ /* 0x000fe200078ec0ff */
[----:B------:R-:W-:Y:S04]  /*2d80*/  HMMA.16816.F32 R72, R36, R18, R72 ;  /* 0x000000122448723c */ /* 0x000fe80000001848 */
[----:B------:R-:W-:Y:S02]  /*2d90*/  IMAD.IADD R6, R6, 0x1, -R17 ;  /* 0x0000000106067824 */ /* 0x000fe400078e0a11 */
[----:B------:R2:W3:Y:S01]  /*2da0*/  LDSM.16.M88.4 R16, [R0+0x11900] ;  /* 0x011900000010783b */ /* 0x0004e20000000200 */
[----:B------:R-:W-:-:S04]  /*2db0*/  DEPBAR.LE SB0, 0x2 ;  /* 0x000080800000791a */ /* 0x000fc80000000000 */
[----:B------:R-:W-:Y:S01]  /*2dc0*/  IMAD R3, R6, -0x2, R3 ;  /* 0xfffffffe06037824 */ /* 0x000fe200078e0203 */
[----:B-1----:R-:W-:Y:S01]  /*2dd0*/  HMMA.16816.F32 R56, R12, R24, R56 ;  /* 0x000000180c38723c */ /* 0x002fe20000001838 */
[----:B------:R-:W-:Y:S03]  /*2de0*/  BAR.SYNC.DEFER_BLOCKING 0x0 ;  /* 0x0000000000007b1d */ /* 0x000fe60000010000 */
[----:B------:R-:W-:-:S04]  /*2df0*/  ISETP.GT.AND P1, PT, R3, RZ, PT ;  /* 0x000000ff0300720c */ /* 0x000fc80003f24270 */
[----:B----4-:R-:W-:Y:S01]  /*2e00*/  HMMA.16816.F32 R64, R36, R8, R64 ;  /* 0x000000082440723c */ /* 0x010fe20000001840 */
[----:B------:R-:W-:Y:S02]  /*2e10*/  FSEL R22, R22, -INF , P1 ;  /* 0xff80000016167808 */ /* 0x000fe40000800000 */
[----:B------:R-:W-:Y:S02]  /*2e20*/  FSEL R25, R20, -INF , P1 ;  /* 0xff80000014197808 */ /* 0x000fe40000800000 */
[----:B------:R-:W-:-:S03]  /*2e30*/  ISETP.GT.AND P1, PT, R3, 0x1, PT ;  /* 0x000000010300780c */ /* 0x000fc60003f24270 */
[----:B------:R-:W-:Y:S01]  /*2e40*/  HMMA.16816.F32 R52, R12, R26, R52 ;  /* 0x0000001a0c34723c */ /* 0x000fe20000001834 */
[----:B------:R-:W-:Y:S02]  /*2e50*/  FSEL R23, R23, -INF , P1 ;  /* 0xff80000017177808 */ /* 0x000fe40000800000 */
[----:B------:R-:W-:Y:S02]  /*2e60*/  FSEL R24, R21, -INF , P1 ;  /* 0xff80000015187808 */ /* 0x000fe40000800000 */
[----:B------:R-:W-:-:S03]  /*2e70*/  ISETP.GT.AND P1, PT, R3, 0x8, PT ;  /* 0x000000080300780c */ /* 0x000fc60003f24270 */
[----:B------:R-:W-:Y:S01]  /*2e80*/  HMMA.16816.F32 R60, R36, R10, R60 ;  /* 0x0000000a243c723c */ /* 0x000fe2000000183c */
[----:B------:R-:W-:Y:S01]  /*2e90*/  FSEL R74, R74, -INF , P1 ;  /* 0xff8000004a4a7808 */ /* 0x000fe20000800000 */
[----:B------:R-:W-:Y:S01]  /*2ea0*/  LDSM.16.MT88.4 R80, [R135+0x2100] ;  /* 0x002100008750783b */ /* 0x000fe20000004200 */
[----:B------:R-:W-:Y:S02]  /*2eb0*/  FSEL R27, R72, -INF , P1 ;  /* 0xff800000481b7808 */ /* 0x000fe40000800000 */
[----:B------:R-:W-:Y:S01]  /*2ec0*/  ISETP.GT.AND P1, PT, R3, 0x9, PT ;  /* 0x000000090300780c */ /* 0x000fe20003f24270 */
[----:B------:R-:W-:Y:S02]  /*2ed0*/  LDSM.16.MT88.4 R124, [R176+0x100] ;  /* 0x00010000b07c783b */ /* 0x000fe40000004200 */
[----:B-----5:R-:W-:Y:S01]  /*2ee0*/  HMMA.16816.F32 R48, R12, R28, R48 ;  /* 0x0000001c0c30723c */ /* 0x020fe20000001830 */
[----:B------:R-:W-:Y:S01]  /*2ef0*/  FSEL R6, R75, -INF , P1 ;  /* 0xff8000004b067808 */ /* 0x000fe20000800000 */
[----:B------:R-:W-:Y:S01]  /*2f00*/  LDSM.16.MT88.4 R40, [R172+0x100] ;  /* 0x00010000ac28783b */ /* 0x000fe20000004200 */
[----:B------:R-:W-:-:S02]  /*2f10*/  FSEL R73, R73, -INF , P1 ;  /* 0xff80000049497808 */ /* 0x000fc40000800000 */
[C---:B------:R-:W-:Y:S01]  /*2f20*/  ISETP.GT.AND P1, PT, R3.reuse, 0x10, PT ;  /* 0x000000100300780c */ /* 0x040fe20003f24270 */
[----:B------:R-:W-:Y:S02]  /*2f30*/  LDSM.16.MT88.4 R88, [R162+0x2100] ;  /* 0x00210000a258783b */ /* 0x000fe40000004200 */
[----:B------:R-:W-:Y:S01]  /*2f40*/  HMMA.16816.F32 R56, R36, R32, R56 ;  /* 0x000000202438723c */ /* 0x000fe20000001838 */
[----:B------:R-:W-:Y:S01]  /*2f50*/  FSEL R20, R66, -INF , P1 ;  /* 0xff80000042147808 */ /* 0x000fe20000800000 */
[----:B------:R-:W-:Y:S01]  /*2f60*/  LDSM.16.MT88.4 R96, [R176+0x4100] ;  /* 0x00410000b060783b */ /* 0x000fe20000004200 */
[----:B------:R-:W-:Y:S02]  /*2f70*/  FSEL R21, R64, -INF , P1 ;  /* 0xff80000040157808 */ /* 0x000fe40000800000 */
[----:B------:R-:W-:Y:S01]  /*2f80*/  ISETP.GT.AND P1, PT, R3, 0x11, PT ;  /* 0x000000110300780c */ /* 0x000fe20003f24270 */
[----:B------:R-:W-:Y:S02]  /*2f90*/  LDSM.16.MT88.4 R100, [R172+0x4100] ;  /* 0x00410000ac64783b */ /* 0x000fe40000004200 */
[----:B------:R-:W-:Y:S01]  /*2fa0*/  HMMA.16816.F32 R44, R12, R30, R44 ;  /* 0x0000001e0c2c723c */ /* 0x000fe2000000182c */
[----:B------:R-:W-:Y:S01]  /*2fb0*/  FSEL R10, R67, -INF , P1 ;  /* 0xff800000430a7808 */ /* 0x000fe20000800000 */
[----:B------:R-:W-:Y:S01]  /*2fc0*/  LDSM.16.MT88.4 R108, [R135+0x4100] ;  /* 0x00410000876c783b */ /* 0x000fe20000004200 */
[----:B------:R-:W-:-:S02]  /*2fd0*/  FSEL R11, R65, -INF , P1 ;  /* 0xff800000410b7808 */ /* 0x000fc40000800000 */
[----:B------:R-:W-:Y:S01]  /*2fe0*/  ISETP.GT.AND P1, PT, R3, 0x18, PT ;  /* 0x000000180300780c */ /* 0x000fe20003f24270 */
[----:B------:R-:W-:Y:S01]  /*2ff0*/  LDSM.16.MT88.4 R64, [R176+0x2100] ;  /* 0x00210000b040783b */ /* 0x000fe20000004200 */
[----:B------:R-:W-:Y:S01]  /*3000*/  FMNMX.FTZ R12, R25, R24, !PT ;  /* 0x00000018190c7209 */ /* 0x000fe20007810000 */
[C---:B------:R-:W-:Y:S01]  /*3010*/  HMMA.16816.F32 R52, R36.reuse, R34, R52 ;  /* 0x000000222434723c */ /* 0x040fe20000001834 */
[----:B--2---:R-:W-:Y:S01]  /*3020*/  FSEL R0, R62, -INF , P1 ;  /* 0xff8000003e007808 */ /* 0x004fe20000800000 */
[----:B------:R-:W-:Y:S01]  /*3030*/  LDSM.16.MT88.4 R136, [R172+0x900] ;  /* 0x00090000ac88783b */ /* 0x000fe20000004200 */
[----:B------:R-:W-:Y:S02]  /*3040*/  FSEL R9, R60, -INF , P1 ;  /* 0xff8000003c097808 */ /* 0x000fe40000800000 */
[----:B------:R-:W-:Y:S01]  /*3050*/  ISETP.GT.AND P1, PT, R3, 0x19, PT ;  /* 0x000000190300780c */ /* 0x000fe20003f24270 */
[----:B------:R-:W-:Y:S01]  /*3060*/  LDSM.16.MT88.4 R32, [R135+0x900] ;  /* 0x000900008720783b */ /* 0x000fe20000004200 */
[----:B------:R-:W-:Y:S01]  /*3070*/  FMNMX.FTZ R12, R27, R12, !PT ;  /* 0x0000000c1b0c7209 */ /* 0x000fe20007810000 */
[----:B---3--:R-:W-:Y:S01]  /*3080*/  HMMA.16816.F32 R48, R36, R16, R48 ;  /* 0x000000102430723c */ /* 0x008fe20000001830 */
[----:B------:R-:W-:Y:S01]  /*3090*/  FSEL R8, R63, -INF , P1 ;  /* 0xff8000003f087808 */ /* 0x000fe20000800000 */
[----:B------:R-:W-:Y:S01]  /*30a0*/  LDSM.16.MT88.4 R28, [R162+0x900] ;  /* 0x00090000a21c783b */ /* 0x000fe20000004200 */
[----:B------:R-:W-:-:S02]  /*30b0*/  FSEL R13, R61, -INF , P1 ;  /* 0xff8000003d0d7808 */ /* 0x000fc40000800000 */
[C---:B------:R-:W-:Y:S02]  /*30c0*/  ISETP.GT.AND P1, PT, R3.reuse, 0x20, PT ;  /* 0x000000200300780c */ /* 0x040fe40003f24270 */
[----:B------:R-:W-:Y:S01]  /*30d0*/  FMNMX.FTZ R15, R22, R23, !PT ;  /* 0x00000017160f7209 */ /* 0x000fe20007810000 */
[----:B------:R-:W-:Y:S01]  /*30e0*/  HMMA.16816.F32 R44, R36, R18, R44 ;  /* 0x00000012242c723c */ /* 0x000fe2000000182c */
[----:B------:R-:W-:Y:S02]  /*30f0*/  FSEL R170, R58, -INF , P1 ;  /* 0xff8000003aaa7808 */ /* 0x000fe40000800000 */
[----:B------:R-:W-:Y:S02]  /*3100*/  FSEL R175, R56, -INF , P1 ;  /* 0xff80000038af7808 */ /* 0x000fe40000800000 */
[----:B------:R-:W-:Y:S02]  /*3110*/  ISETP.GT.AND P1, PT, R3, 0x21, PT ;  /* 0x000000210300780c */ /* 0x000fe40003f24270 */
[----:B------:R-:W-:-:S02]  /*3120*/  FMNMX.FTZ R12, R73, R12, !PT ;  /* 0x0000000c490c7209 */ /* 0x000fc40007810000 */
[----:B------:R-:W-:Y:S02]  /*3130*/  FSEL R212, R59, -INF , P1 ;  /* 0xff8000003bd47808 */ /* 0x000fe40000800000 */
[----:B------:R-:W-:Y:S02]  /*3140*/  FSEL R167, R57, -INF , P1 ;  /* 0xff80000039a77808 */ /* 0x000fe40000800000 */
[----:B------:R-:W-:Y:S01]  /*3150*/  ISETP.GT.AND P1, PT, R3, 0x28, PT ;  /* 0x000000280300780c */ /* 0x000fe20003f24270 */
[----:B------:R-:W-:Y:S01]  /*3160*/  LDSM.16.MT88.4 R56, [R5+0x100] ;  /* 0x000100000538783b */ /* 0x000fe20000004200 */
[----:B------:R-:W-:Y:S02]  /*3170*/  FMNMX.FTZ R15, R74, R15, !PT ;  /* 0x0000000f4a0f7209 */ /* 0x000fe40007810000 */
[----:B------:R-:W-:Y:S02]  /*3180*/  FSEL R174, R54, -INF , P1 ;  /* 0xff80000036ae7808 */ /* 0x000fe40000800000 */
[----:B------:R-:W-:-:S02]  /*3190*/  FSEL R169, R52, -INF , P1 ;  /* 0xff80000034a97808 */ /* 0x000fc40000800000 */
[----:B------:R-:W-:Y:S02]  /*31a0*/  FMNMX.FTZ R12, R21, R12, !PT ;  /* 0x0000000c150c7209 */ /* 0x000fe40007810000 */
[----:B------:R-:W-:Y:S02]  /*31b0*/  ISETP.GT.AND P1, PT, R3, 0x29, PT ;  /* 0x000000290300780c */ /* 0x000fe40003f24270 */
[----:B------:R-:W-:Y:S02]  /*31c0*/  FMNMX.FTZ R15, R6, R15, !PT ;  /* 0x0000000f060f7209 */ /* 0x000fe40007810000 */
[----:B------:R-:W-:Y:S02]  /*31d0*/  FMNMX.FTZ R12, R11, R12, !PT ;  /* 0x0000000c0b0c7209 */ /* 0x000fe40007810000 */
[----:B------:R-:W-:Y:S02]  /*31e0*/  FSEL R210, R55, -INF , P1 ;  /* 0xff80000037d27808 */ /* 0x000fe40000800000 */
[----:B------:R-:W-:-:S02]  /*31f0*/  FSEL R173, R53, -INF , P1 ;  /* 0xff80000035ad7808 */ /* 0x000fc40000800000 */
[----:B------:R-:W-:Y:S02]  /*3200*/  ISETP.GT.AND P1, PT, R3, 0x30, PT ;  /* 0x000000300300780c */ /* 0x000fe40003f24270 */
[----:B------:R-:W-:Y:S02]  /*3210*/  FMNMX.FTZ R15, R20, R15, !PT ;  /* 0x0000000f140f7209 */ /* 0x000fe40007810000 */
[----:B------:R-:W-:Y:S02]  /*3220*/  FMNMX.FTZ R12, R9, R12, !PT ;  /* 0x0000000c090c7209 */ /* 0x000fe40007810000 */
        /* <DEDUP_REMOVED lines=8> */
[----:B------:R-:W-:Y:S01]  /*32b0*/  ISETP.GT.AND P1, PT, R3, 0x38, PT ;  /* 0x000000380300780c */ /* 0x000fe20003f24270 */
[----:B------:R-:W-:Y:S01]  /*32c0*/  LDSM.16.MT88.4 R48, [R135+0x100] ;  /* 0x000100008730783b */ /* 0x000fe20000004200 */
[----:B------:R-:W-:-:S02]  /*32d0*/  FMNMX.FTZ R12, R175, R12, !PT ;  /* 0x0000000caf0c7209 */ /* 0x000fc40007810000 */
[----:B------:R-:W-:Y:S02]  /*32e0*/  FMNMX.FTZ R15, R8, R15, !PT ;  /* 0x0000000f080f7209 */ /* 0x000fe40007810000 */
[----:B------:R-:W-:Y:S02]  /*32f0*/  FSEL R140, R46, -INF , P1 ;  /* 0xff8000002e8c7808 */ /* 0x000fe40000800000 */
[----:B------:R-:W-:Y:S02]  /*3300*/  FSEL R143, R44, -INF , P1 ;  /* 0xff8000002c8f7808 */ /* 0x000fe40000800000 */
[----:B------:R-:W-:Y:S02]  /*3310*/  FMNMX.FTZ R12, R167, R12, !PT ;  /* 0x0000000ca70c7209 */ /* 0x000fe40007810000 */
        /* <DEDUP_REMOVED lines=14> */
[----:B------:R-:W-:Y:S02]  /*3400*/  FSEL R168, R47, -INF , P1 ;  /* 0xff8000002fa87808 */ /* 0x000fe40000800000 */
[----:B------:R-:W-:Y:S01]  /*3410*/  FMNMX.FTZ R3, R140, R3, !PT ;  /* 0x000000038c037209 */ /* 0x000fe20007810000 */
[----:B------:R-:W1:Y:S03]  /*3420*/  SHFL.BFLY PT, R15, R16, 0x2, 0x1f ;  /* 0x0c401f00100f7f89 */ /* 0x000e6600000e0000 */
[----:B------:R-:W-:-:S05]  /*3430*/  FMNMX.FTZ R14, R168, R3, !PT ;  /* 0x00000003a80e7209 */ /* 0x000fca0007810000 */
[----:B------:R-:W2:Y:S01]  /*3440*/  SHFL.BFLY PT, R3, R14, 0x2, 0x1f ;  /* 0x0c401f000e037f89 */ /* 0x000ea200000e0000 */
[----:B-1----:R-:W-:-:S03]  /*3450*/  FMNMX.FTZ R15, R16, R15, !PT ;  /* 0x0000000f100f7209 */ /* 0x002fc60007810000 */
[----:B------:R-:W-:Y:S04]  /*3460*/  LDSM.16.MT88.4 R16, [R135+0x2900] ;  /* 0x002900008710783b */ /* 0x000fe80000004200 */
        /* <DEDUP_REMOVED lines=8> */
[C---:B------:R-:W-:Y:S01]  /*34f0*/  FMUL.FTZ R171, R3.reuse, c[0x0][0x2d0] ;  /* 0x0000b40003ab7a20 */ /* 0x040fe20000410000 */
[----:B------:R-:W-:-:S03]  /*3500*/  FSETP.NEU.FTZ.AND P1, PT, R3, -INF , PT ;  /* 0xff8000000300780b */ /* 0x000fc60003f3d000 */
[--C-:B------:R-:W-:Y:S01]  /*3510*/  FFMA.FTZ R161, R25, c[0x0][0x2d0], -R208.reuse ;  /* 0x0000b40019a17a23 */ /* 0x100fe200000108d0 */
[----:B------:R-:W-:Y:S01]  /*3520*/  FSEL R171, R171, RZ, P1 ;  /* 0x000000ffabab7208 */ /* 0x000fe20000800000 */
[--C-:B------:R-:W-:Y:S02]  /*3530*/  FFMA.FTZ R158, R24, c[0x0][0x2d0], -R208.reuse ;  /* 0x0000b400189e7a23 */ /* 0x100fe400000108d0 */
[--C-:B------:R-:W-:Y:S02]  /*3540*/  FFMA.FTZ R159, R27, c[0x0][0x2d0], -R208.reuse ;  /* 0x0000b4001b9f7a23 */ /* 0x100fe400000108d0 */
[----:B------:R-:W-:Y:S01]  /*3550*/  MUFU.EX2 R161, R161 ;  /* 0x000000a100a17308 */ /* 0x000fe20000000800 */
[----:B------:R-:W-:Y:S01]  /*3560*/  FFMA.FTZ R154, R73, c[0x0][0x2d0], -R208 ;  /* 0x0000b400499a7a23 */ /* 0x000fe200000108d0 */
[----:B------:R-:W-:Y:S01]  /*3570*/  LDSM.16.MT88.4 R24, [R172+0x2900] ;  /* 0x00290000ac18783b */ /* 0x000fe20000004200 */
[--C-:B------:R-:W-:Y:S02]  /*3580*/  FFMA.FTZ R163, R22, c[0x0][0x2d0], -R171.reuse ;  /* 0x0000b40016a37a23 */ /* 0x100fe400000108ab */
[----:B------:R-:W-:-:S02]  /*3590*/  FFMA.FTZ R160, R23, c[0x0][0x2d0], -R171 ;  /* 0x0000b40017a07a23 */ /* 0x000fc400000108ab */
[--C-:B------:R-:W-:Y:S01]  /*35a0*/  FFMA.FTZ R165, R74, c[0x0][0x2d0], -R171.reuse ;  /* 0x0000b4004aa57a23 */ /* 0x100fe200000108ab */
[----:B------:R-:W1:Y:S01]  /*35b0*/  MUFU.EX2 R158, R158 ;  /* 0x0000009e009e7308 */ /* 0x000e620000000800 */
[--C-:B------:R-:W-:Y:S01]  /*35c0*/  FFMA.FTZ R156, R6, c[0x0][0x2d0], -R171.reuse ;  /* 0x0000b400069c7a23 */ /* 0x100fe200000108ab */
[----:B------:R-:W2:Y:S01]  /*35d0*/  LDSM.16.MT88.4 R72, [R172+0x2100] ;  /* 0x00210000ac48783b */ /* 0x000ea20000004200 */
[--C-:B------:R-:W-:Y:S02]  /*35e0*/  FFMA.FTZ R151, R0, c[0x0][0x2d0], -R171.reuse ;  /* 0x0000b40000977a23 */ /* 0x100fe400000108ab */
[--C-:B------:R-:W-:Y:S01]  /*35f0*/  FFMA.FTZ R152, R11, c[0x0][0x2d0], -R208.reuse ;  /* 0x0000b4000b987a23 */ /* 0x100fe200000108d0 */
[----:B------:R-:W3:Y:S01]  /*3600*/  LDSM.16.MT88.4 R4, [R5+0x4100] ;  /* 0x004100000504783b */ /* 0x000ee20000004200 */
[----:B------:R-:W-:Y:S01]  /*3610*/  FFMA.FTZ R153, R9, c[0x0][0x2d0], -R208 ;  /* 0x0000b40009997a23 */ /* 0x000fe200000108d0 */
[----:B------:R-:W-:Y:S01]  /*3620*/  MUFU.EX2 R159, R159 ;  /* 0x0000009f009f7308 */ /* 0x000fe20000000800 */
[----:B------:R-:W-:-:S02]  /*3630*/  FFMA.FTZ R150, R10, c[0x0][0x2d0], -R171 ;  /* 0x0000b4000a967a23 */ /* 0x000fc400000108ab */
[--C-:B------:R-:W-:Y:S02]  /*3640*/  FFMA.FTZ R0, R8, c[0x0][0x2d0], -R171.reuse ;  /* 0x0000b40008007a23 */ /* 0x100fe400000108ab */
[----:B------:R-:W4:Y:S01]  /*3650*/  LDSM.16.MT88.4 R8, [R176+0x2900] ;  /* 0x00290000b008783b */ /* 0x000f220000004200 */
[--C-:B------:R-:W-:Y:S02]  /*3660*/  FFMA.FTZ R157, R21, c[0x0][0x2d0], -R208.reuse ;  /* 0x0000b400159d7a23 */ /* 0x100fe400000108d0 */
[----:B------:R-:W5:Y:S01]  /*3670*/  MUFU.EX2 R154, R154 ;  /* 0x0000009a009a7308 */ /* 0x000f620000000800 */
[----:B-1----:R-:W-:Y:S01]  /*3680*/  F2FP.PACK_AB R112, R158, R161 ;  /* 0x000000a19e70723e */ /* 0x002fe200000000ff */
[--C-:B------:R-:W-:Y:S02]  /*3690*/  FFMA.FTZ R148, R13, c[0x0][0x2d0], -R208.reuse ;  /* 0x0000b4000d947a23 */ /* 0x100fe400000108d0 */
[----:B------:R-:W-:Y:S01]  /*36a0*/  FFMA.FTZ R155, R20, c[0x0][0x2d0], -R171 ;  /* 0x0000b400149b7a23 */ /* 0x000fe200000108ab */
[----:B------:R-:W-:Y:S01]  /*36b0*/  LDSM.16.MT88.4 R12, [R162+0x2900] ;  /* 0x00290000a20c783b */ /* 0x000fe20000004200 */
[----:B------:R-:W-:-:S02]  /*36c0*/  FFMA.FTZ R166, R169, c[0x0][0x2d0], -R208 ;  /* 0x0000b400a9a67a23 */ /* 0x000fc400000108d0 */
[----:B------:R-:W-:Y:S01]  /*36d0*/  MUFU.EX2 R163, R163 ;  /* 0x000000a300a37308 */ /* 0x000fe20000000800 */
[----:B------:R-:W1:Y:S01]  /*36e0*/  LDSM.16.MT88.4 R20, [R176+0x900] ;  /* 0x00090000b014783b */ /* 0x000e620000004200 */
[--C-:B------:R-:W-:Y:S02]  /*36f0*/  FFMA.FTZ R164, R175, c[0x0][0x2d0], -R208.reuse ;  /* 0x0000b400afa47a23 */ /* 0x100fe400000108d0 */
[--C-:B------:R-:W-:Y:S02]  /*3700*/  FFMA.FTZ R169, R173, c[0x0][0x2d0], -R208.reuse ;  /* 0x0000b400ada97a23 */ /* 0x100fe400000108d0 */
[----:B------:R-:W-:Y:S02]  /*3710*/  FFMA.FTZ R167, R167, c[0x0][0x2d0], -R208 ;  /* 0x0000b400a7a77a23 */ /* 0x000fe400000108d0 */
[----:B------:R-:W2:Y:S01]  /*3720*/  MUFU.EX2 R160, R160 ;  /* 0x000000a000a07308 */ /* 0x000ea20000000800 */
[----:B-----5:R-:W-:Y:S01]  /*3730*/  F2FP.PACK_AB R114, R154, R159 ;  /* 0x0000009f9a72723e */ /* 0x020fe200000000ff */
[----:B------:R-:W-:-:S02]  /*3740*/  FFMA.FTZ R170, R170, c[0x0][0x2d0], -R171 ;  /* 0x0000b400aaaa7a23 */ /* 0x000fc400000108ab */
[--C-:B------:R-:W-:Y:S02]  /*3750*/  FFMA.FTZ R173, R212, c[0x0][0x2d0], -R171.reuse ;  /* 0x0000b400d4ad7a23 */ /* 0x100fe400000108ab */
[--C-:B------:R-:W-:Y:S02]  /*3760*/  FFMA.FTZ R174, R174, c[0x0][0x2d0], -R171.reuse ;  /* 0x0000b400aeae7a23 */ /* 0x100fe400000108ab */
[----:B------:R-:W-:Y:S01]  /*3770*/  MUFU.EX2 R165, R165 ;  /* 0x000000a500a57308 */ /* 0x000fe20000000800 */
[----:B------:R-:W-:Y:S02]  /*3780*/  FFMA.FTZ R175, R210, c[0x0][0x2d0], -R171 ;  /* 0x0000b400d2af7a23 */ /* 0x000fe400000108ab */
[--C-:B------:R-:W-:Y:S02]  /*3790*/  FFMA.FTZ R210, R183, c[0x0][0x2d0], -R208.reuse ;  /* 0x0000b400b7d27a23 */ /* 0x100fe400000108d0 */
[--C-:B------:R-:W-:Y:S02]  /*37a0*/  FFMA.FTZ R185, R185, c[0x0][0x2d0], -R208.reuse ;  /* 0x0000b400b9b97a23 */ /* 0x100fe400000108d0 */
[--C-:B------:R-:W-:Y:S01]  /*37b0*/  FFMA.FTZ R183, R143, c[0x0][0x2d0], -R208.reuse ;  /* 0x0000b4008fb77a23 */ /* 0x100fe200000108d0 */
[----:B------:R-:W5:Y:S01]  /*37c0*/  MUFU.EX2 R156, R156 ;  /* 0x0000009c009c7308 */ /* 0x000f620000000800 */
[----:B--2---:R-:W-:Y:S01]  /*37d0*/  F2FP.PACK_AB R113, R160, R163 ;  /* 0x000000a3a071723e */ /* 0x004fe200000000ff */
[----:B------:R-:W-:-:S02]  /*37e0*/  FFMA.FTZ R208, R141, c[0x0][0x2d0], -R208 ;  /* 0x0000b4008dd07a23 */ /* 0x000fc400000108d0 */
[--C-:B------:R-:W-:Y:S02]  /*37f0*/  FFMA.FTZ R206, R206, c[0x0][0x2d0], -R171.reuse ;  /* 0x0000b400cece7a23 */ /* 0x100fe400000108ab */
[--C-:B------:R-:W-:Y:S02]  /*3800*/  FFMA.FTZ R207, R142, c[0x0][0x2d0], -R171.reuse ;  /* 0x0000b4008ecf7a23 */ /* 0x100fe400000108ab */
[----:B------:R-:W-:Y:S01]  /*3810*/  MUFU.EX2 R157, R157 ;  /* 0x0000009d009d7308 */ /* 0x000fe20000000800 */
[--C-:B------:R-:W-:Y:S02]  /*3820*/  FFMA.FTZ R209, R140, c[0x0][0x2d0], -R171.reuse ;  /* 0x0000b4008cd17a23 */ /* 0x100fe400000108ab */
[----:B------:R-:W-:Y:S01]  /*3830*/  FFMA.FTZ R168, R168, c[0x0][0x2d0], -R171 ;  /* 0x0000b400a8a87a23 */ /* 0x000fe200000108ab */
[----:B------:R-:W-:Y:S01]  /*3840*/  LDSM.16.MT88.4 R140, [R172+0x3900] ;  /* 0x00390000ac8c783b */ /* 0x000fe20000004200 */
[----:B------:R-:W-:Y:S02]  /*3850*/  FADD.FTZ R158, R161, R158 ;  /* 0x0000009ea19e7221 */ /* 0x000fe40000010000 */
[----:B------:R-:W-:Y:S01]  /*3860*/  FADD.FTZ R160, R163, R160 ;  /* 0x000000a0a3a07221 */ /* 0x000fe20000010000 */
[----:B-----5:R-:W-:Y:S01]  /*3870*/  F2FP.PACK_AB R115, R156, R165 ;  /* 0x000000a59c73723e */ /* 0x020fe200000000ff */
[----:B------:R-:W2:Y:S01]  /*3880*/  MUFU.EX2 R152, R152 ;  /* 0x0000009800987308 */ /* 0x000ea20000000800 */
[----:B------:R-:W-:-:S02]  /*3890*/  FADD.FTZ R159, R159, R158 ;  /* 0x0000009e9f9f7221 */ /* 0x000fc40000010000 */
[----:B------:R-:W-:Y:S02]  /*38a0*/  FADD.FTZ R165, R165, R160 ;  /* 0x000000a0a5a57221 */ /* 0x000fe40000010000 */
[----:B------:R-:W-:Y:S01]  /*38b0*/  FADD.FTZ R154, R154, R159 ;  /* 0x0000009f9a9a7221 */ /* 0x000fe20000010000 */
[C---:B------:R-:W-:Y:S01]  /*38c0*/  HMMA.16816.F32 R60, R112.reuse, R64, RZ ;  /* 0x00000040703c723c */ /* 0x040fe200000018ff */
[----:B------:R-:W-:Y:S01]  /*38d0*/  FADD.FTZ R156, R156, R165 ;  /* 0x000000a59c9c7221 */ /* 0x000fe20000010000 */
        /* <DEDUP_REMOVED lines=56> */
[----:B----4-:R-:W-:Y:S01]  /*3c60*/  HMMA.16816.F32 R60, R4, R8, R60 ;  /* 0x00000008043c723c */ /* 0x010fe2000000183c */
[----:B------:R-:W-:Y:S01]  /*3c70*/  FADD.FTZ R151, R0, R151 ;  /* 0x0000009700977221 */ /* 0x000fe20000010000 */
[----:B------:R-:W-:-:S04]  /*3c80*/  IADD3 R0, R144, -0x3, RZ ;  /* 0xfffffffd90007810 */ /* 0x000fc80007ffe0ff */
[----:B------:R-:W-:Y:S02]  /*3c90*/  ISETP.GE.AND P1, PT, R0, R189, PT ;  /* 0x000000bd0000720c */ /* 0x000fe40003f26270 */
        /* <DEDUP_REMOVED lines=85> */
[C---:B------:R-:W-:Y:S01]  /*41f0*/  F2FP.PACK_AB R5, R207.reuse, R206 ;  /* 0x000000cecf05723e */ /* 0x040fe200000000ff */
        /* <DEDUP_REMOVED lines=36> */
[----:B------:R-:W-:Y:S07]  /*4440*/  @!P1 BRA `(.L_x_4604) ;  /* 0x0000045000009947 */ /* 0x000fee0003800000 */
        /* <DEDUP_REMOVED lines=14> */
[----:B------:R-:W-:Y:S01]  /*4530*/  SEL R11, RZ, 0x10, P4 ;  /* 0x00000010ff0b7807 */ /* 0x000fe20002000000 */
[----:B------:R-:W-:Y:S01]  /*4540*/  IMAD.SHL.U32 R12, R134, 0x2, RZ ;  /* 0x00000002860c7824 */ /* 0x000fe200078e00ff */
[----:B------:R-:W-:Y:S01]  /*4550*/  IADD3 R14, -R147, 0x10, RZ ;  /* 0x00000010930e7810 */ /* 0x000fe20007ffe1ff */
[----:B------:R-:W-:Y:S01]  /*4560*/  IMAD R193, R0, c[0x0][0x2b8], R193 ;  /* 0x0000ae0000c17a24 */ /* 0x000fe200078e02c1 */
[----:B------:R-:W-:Y:S01]  /*4570*/  IADD3 R16, -R11, 0x10, RZ ;  /* 0x000000100b107810 */ /* 0x000fe20007ffe1ff */
[----:B------:R-:W-:Y:S01]  /*4580*/  IMAD.SHL.U32 R10, R2, 0x2, RZ ;  /* 0x00000002020a7824 */ /* 0x000fe200078e00ff */
[----:B------:R-:W-:Y:S01]  /*4590*/  SHF.L.U64.HI R13, R134, 0x1, R145 ;  /* 0x00000001860d7819 */ /* 0x000fe20000010291 */
[----:B------:R-:W-:Y:S01]  /*45a0*/  IMAD.WIDE.U32 R4, R193, c[0x0][0x1e0], RZ ;  /* 0x00007800c1047a25 */ /* 0x000fe200078e00ff */
[----:B------:R-:W-:-:S02]  /*45b0*/  SHF.R.S32.HI R0, RZ, 0x1f, R193 ;  /* 0x0000001fff007819 */ /* 0x000fc400000114c1 */
[----:B------:R-:W-:Y:S01]  /*45c0*/  LOP3.LUT R16, R16, 0xf, RZ, 0xc0, !PT ;  /* 0x0000000f10107812 */ /* 0x000fe200078ec0ff */
[----:B------:R-:W-:Y:S01]  /*45d0*/  IMAD.MOV.U32 R8, RZ, RZ, R4 ;  /* 0x000000ffff087224 */ /* 0x000fe200078e0004 */
[----:B------:R-:W-:Y:S01]  /*45e0*/  LOP3.LUT R14, R14, 0xf, RZ, 0xc0, !PT ;  /* 0x0000000f0e0e7812 */ /* 0x000fe200078ec0ff */
[----:B------:R-:W-:-:S04]  /*45f0*/  IMAD R0, R0, c[0x0][0x1e0], RZ ;  /* 0x0000780000007a24 */ /* 0x000fc800078e02ff */
[----:B------:R-:W-:-:S04]  /*4600*/  IMAD R0, R193, c[0x0][0x1e4], R0 ;  /* 0x00007900c1007a24 */ /* 0x000fc800078e0200 */
[----:B------:R-:W-:Y:S01]  /*4610*/  IMAD.IADD R9, R5, 0x1, R0 ;  /* 0x0000000105097824 */ /* 0x000fe200078e0200 */
[----:B--2---:R-:W-:-:S03]  /*4620*/  SHF.R.S32.HI R5, RZ, 0x1f, R192 ;  /* 0x0000001fff057819 */ /* 0x004fc600000114c0 */
[----:B------:R-:W-:Y:S01]  /*4630*/  IMAD.WIDE.U32 R6, R192, c[0x0][0x1f0], R8 ;  /* 0x00007c00c0067a25 */ /* 0x000fe200078e0008 */
[----:B------:R-:W-:-:S03]  /*4640*/  SHF.L.U64.HI R9, R2, 0x1, R133 ;  /* 0x0000000102097819 */ /* 0x000fc60000010285 */
[----:B------:R-:W-:Y:S01]  /*4650*/  IMAD R5, R5, c[0x0][0x1f0], RZ ;  /* 0x00007c0005057a24 */ /* 0x000fe200078e02ff */
[----:B------:R-:W-:-:S03]  /*4660*/  IADD3 R0, P1, R200, R6, RZ ;  /* 0x00000006c8007210 */ /* 0x000fc60007f3e0ff */
[----:B------:R-:W-:-:S05]  /*4670*/  IMAD R4, R192, c[0x0][0x1f4], R5 ;  /* 0x00007d00c0047a24 */ /* 0x000fca00078e0205 */
[----:B------:R-:W-:Y:S01]  /*4680*/  IADD3.X R5, R187, R7, R4, P1, !PT ;  /* 0x00000007bb057210 */ /* 0x000fe20000ffe404 */
[C---:B------:R-:W-:Y:S01]  /*4690*/  IMAD.SHL.U32 R4, R149.reuse, 0x2, RZ ;  /* 0x0000000295047824 */ /* 0x040fe200078e00ff */
[C---:B------:R-:W-:Y:S02]  /*46a0*/  LEA R6, P1, R0.reuse, c[0x0][0x1c8], 0x1 ;  /* 0x0000720000067a11 */ /* 0x040fe400078208ff */
[----:B------:R-:W-:Y:S02]  /*46b0*/  SHF.L.U64.HI R149, R149, 0x1, R146 ;  /* 0x0000000195957819 */ /* 0x000fe40000010292 */
        /* <DEDUP_REMOVED lines=30> */
.L_x_4604:
        /* <DEDUP_REMOVED lines=14> */
.L_x_4608:
        /* <DEDUP_REMOVED lines=18> */
[----:B-1----:R-:W-:Y:S01]  /*4aa0*/  IMAD.WIDE.U32 R6, R193, c[0x0][0x208], RZ ;  /* 0x00008200c1067a25 */ /* 0x002fe200078e00ff */
[----:B------:R-:W-:Y:S02]  /*4ab0*/  SHF.R.S32.HI R5, RZ, 0x1f, R192 ;  /* 0x0000001fff057819 */ /* 0x000fe400000114c0 */
[----:B------:R-:W-:Y:S01]  /*4ac0*/  SEL R4, RZ, 0x10, P5 ;  /* 0x00000010ff047807 */ /* 0x000fe20002800000 */
[----:B------:R-:W-:Y:S02]  /*4ad0*/  IMAD R2, R2, c[0x0][0x208], RZ ;  /* 0x0000820002027a24 */ /* 0x000fe400078e02ff */
[----:B------:R-:W-:Y:S01]  /*4ae0*/  IMAD R5, R5, c[0x0][0x218], RZ ;  /* 0x0000860005057a24 */ /* 0x000fe200078e02ff */
[----:B------:R-:W-:Y:S01]  /*4af0*/  ISETP.NE.U32.AND P2, PT, R4, RZ, PT ;  /* 0x000000ff0400720c */ /* 0x000fe20003f45070 */
[----:B------:R-:W-:Y:S02]  /*4b00*/  IMAD R2, R193, c[0x0][0x20c], R2 ;  /* 0x00008300c1027a24 */ /* 0x000fe400078e0202 */
[C---:B------:R-:W-:Y:S02]  /*4b10*/  IMAD R5, R192.reuse, c[0x0][0x21c], R5 ;  /* 0x00008700c0057a24 */ /* 0x040fe400078e0205 */
[----:B------:R-:W-:Y:S04]  /*4b20*/  IMAD.IADD R7, R7, 0x1, R2 ;  /* 0x0000000107077824 */ /* 0x000fe800078e0202 */
[----:B------:R-:W-:Y:S05]  /*4b30*/  IMAD.WIDE.U32 R6, R192, c[0x0][0x218], R6 ;  /* 0x00008600c0067a25 */ /* 0x000fea00078e0006 */
[----:B------:R-:W-:Y:S04]  /*4b40*/  IADD3 R3, P0, R198, R6, RZ ;  /* 0x00000006c6037210 */ /* 0x000fe80007f1e0ff */
[----:B------:R-:W-:Y:S02]  /*4b50*/  IADD3.X R2, R186, R7, R5, P0, !PT ;  /* 0x00000007ba027210 */ /* 0x000fe400007fe405 */
[C---:B------:R-:W-:Y:S02]  /*4b60*/  LEA R14, P0, R3.reuse, c[0x0][0x1f8], 0x1 ;  /* 0x00007e00030e7a11 */ /* 0x040fe400078008ff */
[----:B------:R-:W-:Y:S02]  /*4b70*/  IADD3 R5, -R4, 0x10, RZ ;  /* 0x0000001004057810 */ /* 0x000fe40007ffe1ff */
[----:B------:R-:W-:Y:S01]  /*4b80*/  LEA.HI.X R10, R3, c[0x0][0x1fc], R2, 0x1, P0 ;  /* 0x00007f00030a7a11 */ /* 0x000fe200000f0c02 */
[----:B------:R-:W1:Y:S01]  /*4b90*/  SHFL.IDX PT, R9, R14, 0x1, 0x181f ;  /* 0x00381f000e097f89 */ /* 0x000e6200000e0000 */
[----:B------:R-:W-:Y:S02]  /*4ba0*/  SEL R3, RZ, 0x10, P4 ;  /* 0x00000010ff037807 */ /* 0x000fe40002000000 */
[----:B------:R-:W-:Y:S01]  /*4bb0*/  LOP3.LUT R5, R5, 0xf, RZ, 0xc0, !PT ;  /* 0x0000000f05057812 */ /* 0x000fe200078ec0ff */
[----:B------:R-:W5:Y:S01]  /*4bc0*/  SHFL.IDX PT, R6, R10, 0x1, 0x181f ;  /* 0x00381f000a067f89 */ /* 0x000f6200000e0000 */
[----:B------:R-:W-:Y:S02]  /*4bd0*/  SEL R2, RZ, 0x10, P6 ;  /* 0x00000010ff027807 */ /* 0x000fe40003000000 */
[----:B------:R-:W-:Y:S01]  /*4be0*/  IADD3 R7, -R3, 0x10, RZ ;  /* 0x0000001003077810 */ /* 0x000fe20007ffe1ff */
[----:B------:R2:W4:Y:S03]  /*4bf0*/  SHFL.IDX PT, R11, R14, RZ, 0x181f ;  /* 0x00181fff0e0b7589 */ /* 0x00052600000e0000 */
[----:B------:R-:W-:Y:S01]  /*4c00*/  LOP3.LUT R7, R7, 0xf, RZ, 0xc0, !PT ;  /* 0x0000000f07077812 */ /* 0x000fe200078ec0ff */
[----:B------:R-:W3:Y:S01]  /*4c10*/  SHFL.IDX PT, R8, R10, RZ, 0x181f ;  /* 0x00181fff0a087589 */ /* 0x000ee200000e0000 */
[-C--:B-1----:R-:W-:Y:S02]  /*4c20*/  IADD3 R12, P1, P0, R5, R9.reuse, R204 ;  /* 0x00000009050c7210 */ /* 0x082fe4000783e0cc */
[----:B------:R-:W-:Y:S02]  /*4c30*/  IADD3 R5, -R2, 0x10, RZ ;  /* 0x0000001002057810 */ /* 0x000fe40007ffe1ff */
[-C--:B-----5:R-:W-:Y:S02]  /*4c40*/  IADD3.X R13, RZ, R6.reuse, R205, P1, P0 ;  /* 0x00000006ff0d7210 */ /* 0x0a0fe40000fe04cd */
[----:B------:R-:W-:Y:S02]  /*4c50*/  LOP3.LUT R5, R5, 0xf, RZ, 0xc0, !PT ;  /* 0x0000000f05057812 */ /* 0x000fe400078ec0ff */
[-C--:B--2---:R-:W-:Y:S04]  /*4c60*/  IADD3 R14, P1, P0, R7, R9.reuse, R208 ;  /* 0x00000009070e7210 */ /* 0x084fe8000783e0d0 */
[-C--:B------:R-:W-:Y:S02]  /*4c70*/  IADD3.X R15, RZ, R6.reuse, R209, P1, P0 ;  /* 0x00000006ff0f7210 */ /* 0x080fe40000fe04d1 */
[----:B------:R-:W-:Y:S01]  /*4c80*/  IADD3 R16, P1, P0, R5, R9, R206 ;  /* 0x0000000905107210 */ /* 0x000fe2000783e0ce */
[----:B------:R-:W-:Y:S03]  /*4c90*/  IMAD R5, R210, 0x6000, R191 ;  /* 0x00006000d2057824 */ /* 0x000fe600078e02bf */
[----:B------:R-:W-:Y:S02]  /*4ca0*/  IADD3.X R17, RZ, R6, R207, P1, P0 ;  /* 0x00000006ff117210 */ /* 0x000fe40000fe04cf */
[----:B----4-:R-:W-:Y:S02]  /*4cb0*/  IADD3 R18, P1, R204, R11, RZ ;  /* 0x0000000bcc127210 */ /* 0x010fe40007f3e0ff */
[----:B------:R-:W-:Y:S03]  /*4cc0*/  IADD3 R6, P0, R11, R208, RZ ;  /* 0x000000d00b067210 */ /* 0x000fe60007f1e0ff */
        /* <DEDUP_REMOVED lines=12> */
.L_x_4606:
[C---:B-1-34-:R-:W-:Y:S01]  /*4d90*/  HMMA.16816.F32 R4, R136.reuse, R140, RZ ;  /* 0x0000008c8804723c */ /* 0x05afe200000018ff */
[----:B------:R-:W0:Y:S02]  /*4da0*/  LDGDEPBAR ;  /* 0x00000000000079af */ /* 0x000e240000000000 */
[----:B------:R-:W-:Y:S02]  /*4db0*/  ISETP.GE.AND P1, PT, R210, 0x1, PT ;  /* 0x00000001d200780c */ /* 0x000fe40003f26270 */
[CC--:B------:R-:W-:Y:S02]  /*4dc0*/  IADD3 R183, R179.reuse, R185.reuse, RZ ;  /* 0x000000b9b3b77210 */ /* 0x0c0fe40007ffe0ff */
[----:B------:R-:W-:Y:S01]  /*4dd0*/  IADD3 R2, R179, R132, RZ ;  /* 0x00000084b3027210 */ /* 0x000fe20007ffe0ff */
[C---:B------:R-:W-:Y:S01]  /*4de0*/  HMMA.16816.F32 R8, R136.reuse, R142, RZ ;  /* 0x0000008e8808723c */ /* 0x040fe200000018ff */
[----:B------:R-:W-:Y:S01]  /*4df0*/  IADD3 R185, R134, R185, R179 ;  /* 0x000000b986b97210 */ /* 0x000fe20007ffe0b3 */
[----:B------:R-:W-:Y:S02]  /*4e00*/  LDSM.16.M88.4 R140, [R183+0xc100] ;  /* 0x00c10000b78c783b */ /* 0x000fe40000000200 */
[----:B------:R-:W-:Y:S04]  /*4e10*/  IADD3 R210, R210, 0x1, RZ ;  /* 0x00000001d2d27810 */ /* 0x000fe80007ffe0ff */
[C---:B------:R-:W-:Y:S01]  /*4e20*/  HMMA.16816.F32 R12, R136.reuse, R144, RZ ;  /* 0x00000090880c723c */ /* 0x040fe200000018ff */
[----:B------:R-:W-:Y:S07]  /*4e30*/  SEL R210, R210, RZ, !P1 ;  /* 0x000000ffd2d27207 */ /* 0x000fee0004800000 */
[C---:B------:R-:W-:Y:S01]  /*4e40*/  HMMA.16816.F32 R16, R136.reuse, R146, RZ ;  /* 0x000000928810723c */ /* 0x040fe200000018ff */
[----:B------:R-:W-:Y:S07]  /*4e50*/  LDSM.16.M88.4 R144, [R183+0xc900] ;  /* 0x00c90000b790783b */ /* 0x000fee0000000200 */
[C---:B------:R-:W-:Y:S08]  /*4e60*/  HMMA.16816.F32 R20, R136.reuse, R148, RZ ;  /* 0x000000948814723c */ /* 0x040ff000000018ff */
[C---:B------:R-:W-:Y:S01]  /*4e70*/  HMMA.16816.F32 R24, R136.reuse, R150, RZ ;  /* 0x000000968818723c */ /* 0x040fe200000018ff */
[----:B------:R-:W-:Y:S07]  /*4e80*/  LDSM.16.M88.4 R148, [R183+0xd100] ;  /* 0x00d10000b794783b */ /* 0x000fee0000000200 */
[C---:B------:R-:W-:Y:S08]  /*4e90*/  HMMA.16816.F32 R28, R136.reuse, R152, RZ ;  /* 0x00000098881c723c */ /* 0x040ff000000018ff */
[----:B------:R-:W-:Y:S01]  /*4ea0*/  HMMA.16816.F32 R32, R136, R154, RZ ;  /* 0x0000009a8820723c */ /* 0x000fe200000018ff */
[----:B------:R-:W1:Y:S07]  /*4eb0*/  LDSM.16.M88.4 R136, [R178] ;  /* 0x00000000b288783b */ /* 0x000e6e0000000200 */
        /* <DEDUP_REMOVED lines=13> */
[C---:B-1----:R-:W-:Y:S01]  /*4f90*/  HMMA.16816.F32 R4, R136.reuse, R140, R4 ;  /* 0x0000008c8804723c */ /* 0x042fe20000001804 */
[----:B------:R-:W-:Y:S07]  /*4fa0*/  LDSM.16.M88.4 R172, [R2+0x10100] ;  /* 0x0101000002ac783b */ /* 0x000fee0000000200 */
[C---:B------:R-:W-:Y:S01]  /*4fb0*/  HMMA.16816.F32 R8, R136.reuse, R142, R8 ;  /* 0x0000008e8808723c */ /* 0x040fe20000001808 */
[----:B------:R-:W1:Y:S07]  /*4fc0*/  LDSM.16.M88.4 R140, [R2+0xd900] ;  /* 0x00d90000028c783b */ /* 0x000e6e0000000200 */
[C---:B------:R-:W-:Y:S08]  /*4fd0*/  HMMA.16816.F32 R12, R136.reuse, R144, R12 ;  /* 0x00000090880c723c */ /* 0x040ff0000000180c */
[C---:B------:R-:W-:Y:S01]  /*4fe0*/  HMMA.16816.F32 R16, R136.reuse, R146, R16 ;  /* 0x000000928810723c */ /* 0x040fe20000001810 */
[----:B------:R-:W-:Y:S07]  /*4ff0*/  LDSM.16.M88.4 R144, [R182+UR4+0xe100] ;  /* 0x00e10004b690783b */ /* 0x000fee0008000200 */
        /* <DEDUP_REMOVED lines=9> */
[----:B------:R-:W-:Y:S07]  /*5090*/  LDSM.16.M88.4 R164, [R180+0x4000] ;  /* 0x00400000b4a4783b */ /* 0x000fee0000000200 */
[C---:B-----5:R-:W-:Y:S08]  /*50a0*/  HMMA.16816.F32 R12, R160.reuse, R156, R12 ;  /* 0x0000009ca00c723c */ /* 0x060ff0000000180c */
[C---:B------:R-:W-:Y:S01]  /*50b0*/  HMMA.16816.F32 R16, R160.reuse, R158, R16 ;  /* 0x0000009ea010723c */ /* 0x040fe20000001810 */
[----:B------:R-:W5:Y:S07]  /*50c0*/  LDSM.16.M88.4 R156, [R182+UR4+0xf900] ;  /* 0x00f90004b69c783b */ /* 0x000f6e0008000200 */
[C---:B------:R-:W-:Y:S08]  /*50d0*/  HMMA.16816.F32 R20, R160.reuse, R168, R20 ;  /* 0x000000a8a014723c */ /* 0x040ff00000001814 */
        /* <DEDUP_REMOVED lines=9> */
[C---:B------:R-:W-:Y:S08]  /*5170*/  HMMA.16816.F32 R12, R136.reuse, R148, R12 ;  /* 0x00000094880c723c */ /* 0x040ff0000000180c */
[C---:B------:R-:W-:Y:S01]  /*5180*/  HMMA.16816.F32 R16, R136.reuse, R150, R16 ;  /* 0x000000968810723c */ /* 0x040fe20000001810 */
[----:B------:R-:W-:Y:S07]  /*5190*/  LDSM.16.M88.4 R148, [R178+0x4000] ;  /* 0x00400000b294783b */ /* 0x000fee0000000200 */
[C---:B----4-:R-:W-:Y:S08]  /*51a0*/  HMMA.16816.F32 R20, R136.reuse, R152, R20 ;  /* 0x000000988814723c */ /* 0x050ff00000001814 */
[C---:B------:R-:W-:Y:S01]  /*51b0*/  HMMA.16816.F32 R24, R136.reuse, R154, R24 ;  /* 0x0000009a8818723c */ /* 0x040fe20000001818 */
[----:B------:R-:W4:Y:S07]  /*51c0*/  LDSM.16.M88.4 R152, [R183+0xe100] ;  /* 0x00e10000b798783b */ /* 0x000f2e0000000200 */
[C---:B-----5:R-:W-:Y:S08]  /*51d0*/  HMMA.16816.F32 R28, R136.reuse, R156, R28 ;  /* 0x0000009c881c723c */ /* 0x060ff0000000181c */
[----:B------:R-:W-:Y:S01]  /*51e0*/  HMMA.16816.F32 R32, R136, R158, R32 ;  /* 0x0000009e8820723c */ /* 0x000fe20000001820 */
[----:B------:R-:W5:Y:S07]  /*51f0*/  LDSM.16.M88.4 R136, [R183+0xe900] ;  /* 0x00e90000b788783b */ /* 0x000f6e0000000200 */
[C---:B--2---:R-:W-:Y:S01]  /*5200*/  HMMA.16816.F32 R4, R164.reuse, R168, R4 ;  /* 0x000000a8a404723c */ /* 0x044fe20000001804 */
[----:B------:R-:W-:Y:S07]  /*5210*/  LDSM.16.M88.4 R156, [R177+0x4000] ;  /* 0x00400000b19c783b */ /* 0x000fee0000000200 */
        /* <DEDUP_REMOVED lines=8> */
[C---:B------:R-:W-:Y:S08]  /*52a0*/  HMMA.16816.F32 R28, R164.reuse, R160, R28 ;  /* 0x000000a0a41c723c */ /* 0x040ff0000000181c */
[----:B------:R-:W-:Y:S01]  /*52b0*/  HMMA.16816.F32 R32, R164, R162, R32 ;  /* 0x000000a2a420723c */ /* 0x000fe20000001820 */
[----:B------:R-:W3:Y:S07]  /*52c0*/  LDSM.16.M88.4 R160, [R185+0xe900] ;  /* 0x00e90000b9a0783b */ /* 0x000eee0000000200 */
[C---:B----4-:R-:W-:Y:S01]  /*52d0*/  HMMA.16816.F32 R4, R148.reuse, R152, R4 ;  /* 0x000000989404723c */ /* 0x050fe20000001804 */
[----:B------:R-:W-:Y:S07]  /*52e0*/  LDSM.16.M88.4 R164, [R182+UR4+0x11100] ;  /* 0x01110004b6a4783b */ /* 0x000fee0008000200 */
[C---:B------:R-:W-:Y:S01]  /*52f0*/  HMMA.16816.F32 R8, R148.reuse, R154, R8 ;  /* 0x0000009a9408723c */ /* 0x040fe20000001808 */
[----:B------:R-:W-:Y:S07]  /*5300*/  LDSM.16.M88.4 R152, [R182+UR4+0x10900] ;  /* 0x01090004b698783b */ /* 0x000fee0008000200 */
[C---:B-----5:R-:W-:Y:S08]  /*5310*/  HMMA.16816.F32 R12, R148.reuse, R136, R12 ;  /* 0x00000088940c723c */ /* 0x060ff0000000180c */
[C---:B------:R-:W-:Y:S01]  /*5320*/  HMMA.16816.F32 R16, R148.reuse, R138, R16 ;  /* 0x0000008a9410723c */ /* 0x040fe20000001810 */
[----:B------:R-:W4:Y:S07]  /*5330*/  LDSM.16.M88.4 R136, [R185+0xf100] ;  /* 0x00f10000b988783b */ /* 0x000f2e0000000200 */
[C---:B-1----:R-:W-:Y:S08]  /*5340*/  HMMA.16816.F32 R20, R148.reuse, R140, R20 ;  /* 0x0000008c9414723c */ /* 0x042ff00000001814 */
[C---:B------:R-:W-:Y:S01]  /*5350*/  HMMA.16816.F32 R24, R148.reuse, R142, R24 ;  /* 0x0000008e9418723c */ /* 0x040fe20000001818 */
[----:B------:R-:W1:Y:S07]  /*5360*/  LDSM.16.M88.4 R140, [R185+0xf900] ;  /* 0x00f90000b98c783b */ /* 0x000e6e0000000200 */
[C---:B--2---:R-:W-:Y:S08]  /*5370*/  HMMA.16816.F32 R28, R148.reuse, R144, R28 ;  /* 0x00000090941c723c */ /* 0x044ff0000000181c */
[----:B------:R-:W-:Y:S01]  /*5380*/  HMMA.16816.F32 R32, R148, R146, R32 ;  /* 0x000000929420723c */ /* 0x000fe20000001820 */
[----:B------:R-:W-:Y:S07]  /*5390*/  LDSM.16.M88.4 R144, [R184+0x8000] ;  /* 0x00800000b890783b */ /* 0x000fee0000000200 */
[C---:B------:R-:W-:Y:S01]  /*53a0*/  HMMA.16816.F32 R4, R156.reuse, R168, R4 ;  /* 0x000000a89c04723c */ /* 0x040fe20000001804 */
[----:B------:R-:W2:Y:S07]  /*53b0*/  LDSM.16.M88.4 R148, [R182+UR4+0x10100] ;  /* 0x01010004b694783b */ /* 0x000eae0008000200 */
[C---:B------:R-:W-:Y:S01]  /*53c0*/  HMMA.16816.F32 R8, R156.reuse, R170, R8 ;  /* 0x000000aa9c08723c */ /* 0x040fe20000001808 */
[----:B------:R-:W-:Y:S07]  /*53d0*/  LDSM.16.M88.4 R168, [R132+0x10100] ;  /* 0x0101000084a8783b */ /* 0x000fee0000000200 */
[C---:B---3--:R-:W-:Y:S08]  /*53e0*/  HMMA.16816.F32 R12, R156.reuse, R160, R12 ;  /* 0x000000a09c0c723c */ /* 0x048ff0000000180c */
[C---:B------:R-:W-:Y:S01]  /*53f0*/  HMMA.16816.F32 R16, R156.reuse, R162, R16 ;  /* 0x000000a29c10723c */ /* 0x040fe20000001810 */
[----:B------:R-:W3:Y:S07]  /*5400*/  LDSM.16.M88.4 R160, [R182+UR4+0x11900] ;  /* 0x01190004b6a0783b */ /* 0x000eee0008000200 */
[C---:B----4-:R-:W-:Y:S08]  /*5410*/  HMMA.16816.F32 R20, R156.reuse, R136, R20 ;  /* 0x000000889c14723c */ /* 0x050ff00000001814 */
[C---:B------:R-:W-:Y:S01]  /*5420*/  HMMA.16816.F32 R24, R156.reuse, R138, R24 ;  /* 0x0000008a9c18723c */ /* 0x040fe20000001818 */
[----:B------:R-:W4:Y:S07]  /*5430*/  LDSM.16.M88.4 R136, [R180+0x8000] ;  /* 0x00800000b488783b */ /* 0x000f2e0000000200 */
[C---:B-1----:R-:W-:Y:S08]  /*5440*/  HMMA.16816.F32 R28, R156.reuse, R140, R28 ;  /* 0x0000008c9c1c723c */ /* 0x042ff0000000181c */
[----:B------:R-:W-:Y:S01]  /*5450*/  HMMA.16816.F32 R32, R156, R142, R32 ;  /* 0x0000008e9c20723c */ /* 0x000fe20000001820 */
[----:B------:R-:W1:Y:S07]  /*5460*/  LDSM.16.M88.4 R140, [R132+0x10900] ;  /* 0x01090000848c783b */ /* 0x000e6e0000000200 */
[C---:B--2---:R-:W-:Y:S01]  /*5470*/  HMMA.16816.F32 R4, R144.reuse, R148, R4 ;  /* 0x000000949004723c */ /* 0x044fe20000001804 */
[----:B------:R-:W-:Y:S07]  /*5480*/  LDSM.16.M88.4 R156, [R178+0x8000] ;  /* 0x00800000b29c783b */ /* 0x000fee0000000200 */
[C---:B------:R-:W-:Y:S01]  /*5490*/  HMMA.16816.F32 R8, R144.reuse, R150, R8 ;  /* 0x000000969008723c */ /* 0x040fe20000001808 */
[----:B------:R-:W2:Y:S07]  /*54a0*/  LDSM.16.M88.4 R148, [R132+0x11100] ;  /* 0x011100008494783b */ /* 0x000eae0000000200 */
[C---:B------:R-:W-:Y:S08]  /*54b0*/  HMMA.16816.F32 R12, R144.reuse, R152, R12 ;  /* 0x00000098900c723c */ /* 0x040ff0000000180c */
[C---:B------:R-:W-:Y:S01]  /*54c0*/  HMMA.16816.F32 R16, R144.reuse, R154, R16 ;  /* 0x0000009a9010723c */ /* 0x040fe20000001810 */
[----:B------:R-:W5:Y:S07]  /*54d0*/  LDSM.16.M88.4 R152, [R132+0x11900] ;  /* 0x011900008498783b */ /* 0x000f6e0000000200 */
[C---:B------:R-:W-:Y:S08]  /*54e0*/  HMMA.16816.F32 R20, R144.reuse, R164, R20 ;  /* 0x000000a49014723c */ /* 0x040ff00000001814 */
[C---:B------:R-:W-:Y:S01]  /*54f0*/  HMMA.16816.F32 R24, R144.reuse, R166, R24 ;  /* 0x000000a69018723c */ /* 0x040fe20000001818 */
[----:B------:R-:W2:Y:S07]  /*5500*/  LDSM.16.M88.4 R164, [R183+0x10100] ;  /* 0x01010000b7a4783b */ /* 0x000eae0000000200 */
[C---:B---3--:R-:W-:Y:S08]  /*5510*/  HMMA.16816.F32 R28, R144.reuse, R160, R28 ;  /* 0x000000a0901c723c */ /* 0x048ff0000000181c */
[----:B------:R-:W-:Y:S01]  /*5520*/  HMMA.16816.F32 R32, R144, R162, R32 ;  /* 0x000000a29020723c */ /* 0x000fe20000001820 */
[----:B------:R-:W3:Y:S07]  /*5530*/  LDSM.16.M88.4 R144, [R183+0x10900] ;  /* 0x01090000b790783b */ /* 0x000eee0000000200 */
[C---:B----4-:R-:W-:Y:S01]  /*5540*/  HMMA.16816.F32 R4, R136.reuse, R168, R4 ;  /* 0x000000a88804723c */ /* 0x050fe20000001804 */
[----:B------:R-:W4:Y:S07]  /*5550*/  LDSM.16.M88.4 R160, [R183+0x11100] ;  /* 0x01110000b7a0783b */ /* 0x000f2e0000000200 */
[C---:B------:R-:W-:Y:S01]  /*5560*/  HMMA.16816.F32 R8, R136.reuse, R170, R8 ;  /* 0x000000aa8808723c */ /* 0x040fe20000001808 */
[----:B------:R-:W-:Y:S07]  /*5570*/  LDSM.16.M88.4 R168, [R177+0x8000] ;  /* 0x00800000b1a8783b */ /* 0x000fee0000000200 */
[C---:B-1----:R-:W-:Y:S08]  /*5580*/  HMMA.16816.F32 R12, R136.reuse, R140, R12 ;  /* 0x0000008c880c723c */ /* 0x042ff0000000180c */
[C---:B------:R-:W-:Y:S01]  /*5590*/  HMMA.16816.F32 R16, R136.reuse, R142, R16 ;  /* 0x0000008e8810723c */ /* 0x040fe20000001810 */
[----:B------:R-:W1:Y:S07]  /*55a0*/  LDSM.16.M88.4 R140, [R183+0x11900] ;  /* 0x01190000b78c783b */ /* 0x000e6e0000000200 */
[C---:B--2---:R-:W-:Y:S08]  /*55b0*/  HMMA.16816.F32 R20, R136.reuse, R148, R20 ;  /* 0x000000948814723c */ /* 0x044ff00000001814 */
[C---:B------:R-:W-:Y:S08]  /*55c0*/  HMMA.16816.F32 R24, R136.reuse, R150, R24 ;  /* 0x000000968818723c */ /* 0x040ff00000001818 */
[C---:B-----5:R-:W-:Y:S08]  /*55d0*/  HMMA.16816.F32 R28, R136.reuse, R152, R28 ;  /* 0x00000098881c723c */ /* 0x060ff0000000181c */
[----:B------:R-:W-:Y:S01]  /*55e0*/  HMMA.16816.F32 R32, R136, R154, R32 ;  /* 0x0000009a8820723c */ /* 0x000fe20000001820 */
[----:B------:R-:W2:Y:S07]  /*55f0*/  LDSM.16.M88.4 R136, [R185+0x10900] ;  /* 0x01090000b988783b */ /* 0x000eae0000000200 */
[C---:B------:R-:W-:Y:S08]  /*5600*/  HMMA.16816.F32 R4, R156.reuse, R164, R4 ;  /* 0x000000a49c04723c */ /* 0x040ff00000001804 */
[C---:B------:R-:W-:Y:S08]  /*5610*/  HMMA.16816.F32 R8, R156.reuse, R166, R8 ;  /* 0x000000a69c08723c */ /* 0x040ff00000001808 */
[C---:B---3--:R-:W-:Y:S08]  /*5620*/  HMMA.16816.F32 R12, R156.reuse, R144, R12 ;  /* 0x000000909c0c723c */ /* 0x048ff0000000180c */
[C---:B------:R-:W-:Y:S01]  /*5630*/  HMMA.16816.F32 R16, R156.reuse, R146, R16 ;  /* 0x000000929c10723c */ /* 0x040fe20000001810 */
[----:B------:R-:W3:Y:S07]  /*5640*/  LDSM.16.M88.4 R144, [R185+0x11100] ;  /* 0x01110000b990783b */ /* 0x000eee0000000200 */
[C---:B----4-:R-:W-:Y:S08]  /*5650*/  HMMA.16816.F32 R20, R156.reuse, R160, R20 ;  /* 0x000000a09c14723c */ /* 0x050ff00000001814 */
[C---:B------:R-:W-:Y:S08]  /*5660*/  HMMA.16816.F32 R24, R156.reuse, R162, R24 ;  /* 0x000000a29c18723c */ /* 0x040ff00000001818 */
[C---:B-1----:R-:W-:Y:S08]  /*5670*/  HMMA.16816.F32 R28, R156.reuse, R140, R28 ;  /* 0x0000008c9c1c723c */ /* 0x042ff0000000181c */
[----:B------:R-:W-:Y:S01]  /*5680*/  HMMA.16816.F32 R32, R156, R142, R32 ;  /* 0x0000008e9c20723c */ /* 0x000fe20000001820 */
[----:B------:R-:W1:Y:S01]  /*5690*/  LDSM.16.M88.4 R140, [R185+0x11900] ;  /* 0x01190000b98c783b */ /* 0x000e620000000200 */
[----:B------:R-:W-:Y:S06]  /*56a0*/  DEPBAR.LE SB0, 0x2 ;  /* 0x000080800000791a */ /* 0x000fec0000000000 */
[C---:B------:R-:W-:Y:S01]  /*56b0*/  HMMA.16816.F32 R4, R168.reuse, R172, R4 ;  /* 0x000000aca804723c */ /* 0x040fe20000001804 */
[----:B------:R-:W-:Y:S07]  /*56c0*/  BAR.SYNC.DEFER_BLOCKING 0x0 ;  /* 0x0000000000007b1d */ /* 0x000fee0000010000 */
[C---:B------:R-:W-:Y:S08]  /*56d0*/  HMMA.16816.F32 R8, R168.reuse, R174, R8 ;  /* 0x000000aea808723c */ /* 0x040ff00000001808 */
[C---:B--2---:R-:W-:Y:S08]  /*56e0*/  HMMA.16816.F32 R12, R168.reuse, R136, R12 ;  /* 0x00000088a80c723c */ /* 0x044ff0000000180c */
[C---:B------:R-:W-:Y:S01]  /*56f0*/  HMMA.16816.F32 R16, R168.reuse, R138, R16 ;  /* 0x0000008aa810723c */ /* 0x040fe20000001810 */
[----:B------:R-:W-:Y:S03]  /*5700*/  LDSM.16.MT88.4 R136, [R176+UR4+0x100] ;  /* 0x00010004b088783b */ /* 0x000fe60008004200 */
[----:B------:R-:W-:Y:S02]  /*5710*/  FMNMX.FTZ R2, R4, R133, !PT ;  /* 0x0000008504027209 */ /* 0x000fe40007810000 */
[----:B------:R-:W-:Y:S02]  /*5720*/  FMNMX.FTZ R132, R6, R0, !PT ;  /* 0x0000000006847209 */ /* 0x000fe40007810000 */
[C---:B---3--:R-:W-:Y:S01]  /*5730*/  HMMA.16816.F32 R20, R168.reuse, R144, R20 ;  /* 0x00000090a814723c */ /* 0x048fe20000001814 */
[----:B------:R-:W-:Y:S03]  /*5740*/  LDSM.16.MT88.4 R148, [R176+UR4+0x2900] ;  /* 0x00290004b094783b */ /* 0x000fe60008004200 */
[----:B------:R-:W-:Y:S02]  /*5750*/  FMNMX.FTZ R3, R5, R2, !PT ;  /* 0x0000000205037209 */ /* 0x000fe40007810000 */
[----:B------:R-:W-:Y:S02]  /*5760*/  FMNMX.FTZ R163, R7, R132, !PT ;  /* 0x0000008407a37209 */ /* 0x000fe40007810000 */
[C---:B------:R-:W-:Y:S01]  /*5770*/  HMMA.16816.F32 R24, R168.reuse, R146, R24 ;  /* 0x00000092a818723c */ /* 0x040fe20000001818 */
[----:B------:R-:W-:Y:S03]  /*5780*/  LDSM.16.MT88.4 R156, [R135+UR4+0x2900] ;  /* 0x00290004879c783b */ /* 0x000fe60008004200 */
[----:B------:R-:W-:Y:S02]  /*5790*/  FMNMX.FTZ R2, R8, R3, !PT ;  /* 0x0000000308027209 */ /* 0x000fe40007810000 */
[----:B------:R-:W-:Y:S02]  /*57a0*/  FMNMX.FTZ R132, R10, R163, !PT ;  /* 0x000000a30a847209 */ /* 0x000fe40007810000 */
[C---:B-1----:R-:W-:Y:S04]  /*57b0*/  HMMA.16816.F32 R28, R168.reuse, R140, R28 ;  /* 0x0000008ca81c723c */ /* 0x042fe8000000181c */
[----:B------:R-:W-:Y:S02]  /*57c0*/  FMNMX.FTZ R3, R9, R2, !PT ;  /* 0x0000000209037209 */ /* 0x000fe40007810000 */
[----:B------:R-:W-:Y:S02]  /*57d0*/  FMNMX.FTZ R163, R11, R132, !PT ;  /* 0x000000840ba37209 */ /* 0x000fe40007810000 */
[----:B------:R-:W-:Y:S04]  /*57e0*/  HMMA.16816.F32 R32, R168, R142, R32 ;  /* 0x0000008ea820723c */ /* 0x000fe80000001820 */
[----:B------:R-:W-:Y:S02]  /*57f0*/  FMNMX.FTZ R2, R12, R3, !PT ;  /* 0x000000030c027209 */ /* 0x000fe40007810000 */
[----:B------:R-:W-:Y:S02]  /*5800*/  FMNMX.FTZ R132, R14, R163, !PT ;  /* 0x000000a30e847209 */ /* 0x000fe40007810000 */
[----:B------:R-:W-:Y:S04]  /*5810*/  FMNMX.FTZ R3, R13, R2, !PT ;  /* 0x000000020d037209 */ /* 0x000fe80007810000 */
        /* <DEDUP_REMOVED lines=16> */
[----:B------:R-:W-:Y:S02]  /*5920*/  IADD3 R140, R176, UR4, RZ ;  /* 0x00000004b08c7c10 */ /* 0x000fe4000fffe0ff */
[----:B------:R-:W-:Y:S02]  /*5930*/  FMNMX.FTZ R2, R32, R3, !PT ;  /* 0x0000000320027209 */ /* 0x000fe40007810000 */
[----:B------:R-:W-:Y:S02]  /*5940*/  FMNMX.FTZ R3, R31, R132, !PT ;  /* 0x000000841f037209 */ /* 0x000fe40007810000 */
        /* <DEDUP_REMOVED lines=8> */
[----:B------:R-:W2:Y:S08]  /*59d0*/  SHFL.BFLY PT, R3, R162, 0x1, 0x1f ;  /* 0x0c201f00a2037f89 */ /* 0x000eb000000e0000 */
[----:B------:R-:W-:Y:S01]  /*59e0*/  LDSM.16.MT88.4 R164, [R176+UR4+0x5900] ;  /* 0x00590004b0a4783b */ /* 0x000fe20008004200 */
[----:B-1----:R-:W-:Y:S05]  /*59f0*/  FMNMX.FTZ R132, R163, R132, !PT ;  /* 0x00000084a3847209 */ /* 0x002fea0007810000 */
[C---:B------:R-:W-:Y:S02]  /*5a00*/  FADD.FTZ R133, -R132.reuse, R133 ;  /* 0x0000008584857221 */ /* 0x040fe40000010100 */
[----:B------:R-:W-:Y:S01]  /*5a10*/  FMUL.FTZ R163, R132, c[0x0][0x2d0] ;  /* 0x0000b40084a37a20 */ /* 0x000fe20000410000 */
[----:B--2---:R-:W-:Y:S01]  /*5a20*/  FMNMX.FTZ R3, R162, R3, !PT ;  /* 0x00000003a2037209 */ /* 0x004fe20007810000 */
[----:B------:R-:W-:Y:S02]  /*5a30*/  FMUL.FTZ R2, R133, c[0x0][0x2d0] ;  /* 0x0000b40085027a20 */ /* 0x000fe40000410000 */
[--C-:B------:R-:W-:Y:S02]  /*5a40*/  FFMA.FTZ R173, R4, c[0x0][0x2d0], -R163.reuse ;  /* 0x0000b40004ad7a23 */ /* 0x100fe400000108a3 */
[C---:B------:R-:W-:Y:S02]  /*5a50*/  FADD.FTZ R133, -R3.reuse, R0 ;  /* 0x0000000003857221 */ /* 0x040fe40000010100 */
[----:B------:R-:W-:Y:S01]  /*5a60*/  FMUL.FTZ R162, R3, c[0x0][0x2d0] ;  /* 0x0000b40003a27a20 */ /* 0x000fe20000410000 */
[----:B------:R-:W1:Y:S01]  /*5a70*/  MUFU.EX2 R2, R2 ;  /* 0x0000000200027308 */ /* 0x000e620000000800 */
[----:B------:R-:W-:Y:S01]  /*5a80*/  FMUL.FTZ R0, R133, c[0x0][0x2d0] ;  /* 0x0000b40085007a20 */ /* 0x000fe20000410000 */
[----:B------:R-:W-:Y:S01]  /*5a90*/  IADD3 R133, R181, R140, RZ ;  /* 0x0000008cb5857210 */ /* 0x000fe20007ffe0ff */
[--C-:B------:R-:W-:Y:S02]  /*5aa0*/  FFMA.FTZ R174, R5, c[0x0][0x2d0], -R163.reuse ;  /* 0x0000b40005ae7a23 */ /* 0x100fe400000108a3 */
[--C-:B------:R-:W-:Y:S02]  /*5ab0*/  FFMA.FTZ R175, R8, c[0x0][0x2d0], -R163.reuse ;  /* 0x0000b40008af7a23 */ /* 0x100fe400000108a3 */
[--C-:B------:R-:W-:Y:S01]  /*5ac0*/  FFMA.FTZ R214, R9, c[0x0][0x2d0], -R163.reuse ;  /* 0x0000b40009d67a23 */ /* 0x100fe200000108a3 */
[----:B------:R-:W2:Y:S01]  /*5ad0*/  LDSM.16.MT88.4 R140, [R133+0x100] ;  /* 0x00010000858c783b */ /* 0x000ea20000004200 */
[--C-:B------:R-:W-:Y:S01]  /*5ae0*/  FFMA.FTZ R215, R6, c[0x0][0x2d0], -R162.reuse ;  /* 0x0000b40006d77a23 */ /* 0x100fe200000108a2 */
[----:B------:R-:W3:Y:S01]  /*5af0*/  MUFU.EX2 R0, R0 ;  /* 0x0000000000007308 */ /* 0x000ee20000000800 */
[--C-:B------:R-:W-:Y:S02]  /*5b00*/  FFMA.FTZ R216, R7, c[0x0][0x2d0], -R162.reuse ;  /* 0x0000b40007d87a23 */ /* 0x100fe400000108a2 */
[--C-:B------:R-:W-:Y:S02]  /*5b10*/  FFMA.FTZ R217, R10, c[0x0][0x2d0], -R162.reuse ;  /* 0x0000b4000ad97a23 */ /* 0x100fe400000108a2 */
[--C-:B------:R-:W-:Y:S01]  /*5b20*/  FFMA.FTZ R218, R11, c[0x0][0x2d0], -R162.reuse ;  /* 0x0000b4000bda7a23 */ /* 0x100fe200000108a2 */
[----:B------:R-:W-:Y:S01]  /*5b30*/  LDSM.16.MT88.4 R152, [R133+0x2900] ;  /* 0x002900008598783b */ /* 0x000fe20000004200 */
[--C-:B------:R-:W-:Y:S02]  /*5b40*/  FFMA.FTZ R219, R12, c[0x0][0x2d0], -R163.reuse ;  /* 0x0000b4000cdb7a23 */ /* 0x100fe400000108a3 */
[--C-:B------:R-:W-:Y:S01]  /*5b50*/  FFMA.FTZ R220, R13, c[0x0][0x2d0], -R163.reuse ;  /* 0x0000b4000ddc7a23 */ /* 0x100fe200000108a3 */
[----:B------:R-:W-:Y:S01]  /*5b60*/  MUFU.EX2 R173, R173 ;  /* 0x000000ad00ad7308 */ /* 0x000fe20000000800 */
[--C-:B------:R-:W-:Y:S02]  /*5b70*/  FFMA.FTZ R221, R14, c[0x0][0x2d0], -R162.reuse ;  /* 0x0000b4000edd7a23 */ /* 0x100fe400000108a2 */
[--C-:B------:R-:W-:Y:S01]  /*5b80*/  FFMA.FTZ R222, R15, c[0x0][0x2d0], -R162.reuse ;  /* 0x0000b4000fde7a23 */ /* 0x100fe200000108a2 */
[----:B------:R-:W-:Y:S01]  /*5b90*/  LDSM.16.MT88.4 R168, [R133+0x5900] ;  /* 0x0059000085a8783b */ /* 0x000fe20000004200 */
[C---:B-1----:R-:W-:Y:S02]  /*5ba0*/  FMUL.FTZ R4, R2.reuse, R128 ;  /* 0x0000008002047220 */ /* 0x042fe40000410000 */
[C---:B------:R-:W-:Y:S02]  /*5bb0*/  FMUL.FTZ R5, R2.reuse, R129 ;  /* 0x0000008102057220 */ /* 0x040fe40000410000 */
[C---:B------:R-:W-:Y:S01]  /*5bc0*/  FMUL.FTZ R8, R2.reuse, R124 ;  /* 0x0000007c02087220 */ /* 0x040fe20000410000 */
[----:B------:R-:W1:Y:S01]  /*5bd0*/  MUFU.EX2 R174, R174 ;  /* 0x000000ae00ae7308 */ /* 0x000e620000000800 */
[C---:B------:R-:W-:Y:S02]  /*5be0*/  FMUL.FTZ R9, R2.reuse, R125 ;  /* 0x0000007d02097220 */ /* 0x040fe40000410000 */
[----:B------:R-:W-:Y:S02]  /*5bf0*/  FMUL.FTZ R36, R2, R36 ;  /* 0x0000002402247220 */ /* 0x000fe40000410000 */
[C---:B---3--:R-:W-:Y:S02]  /*5c00*/  FMUL.FTZ R6, R0.reuse, R130 ;  /* 0x0000008200067220 */ /* 0x048fe40000410000 */
[C---:B------:R-:W-:Y:S02]  /*5c10*/  FMUL.FTZ R7, R0.reuse, R131 ;  /* 0x0000008300077220 */ /* 0x040fe40000410000 */
[C---:B------:R-:W-:Y:S01]  /*5c20*/  FMUL.FTZ R10, R0.reuse, R126 ;  /* 0x0000007e000a7220 */ /* 0x040fe20000410000 */
[----:B------:R-:W-:Y:S01]  /*5c30*/  MUFU.EX2 R175, R175 ;  /* 0x000000af00af7308 */ /* 0x000fe20000000800 */
[----:B------:R-:W-:Y:S02]  /*5c40*/  FMUL.FTZ R11, R0, R127 ;  /* 0x0000007f000b7220 */ /* 0x000fe40000410000 */
[----:B------:R-:W3:Y:S01]  /*5c50*/  LDSM.16.MT88.4 R124, [R135+UR4+0x100] ;  /* 0x00010004877c783b */ /* 0x000ee20008004200 */
[----:B------:R-:W-:Y:S02]  /*5c60*/  FMUL.FTZ R37, R2, R37 ;  /* 0x0000002502257220 */ /* 0x000fe40000410000 */
[C---:B------:R-:W-:Y:S02]  /*5c70*/  FMUL.FTZ R38, R0.reuse, R38 ;  /* 0x0000002600267220 */ /* 0x040fe40000410000 */
[----:B------:R-:W-:Y:S02]  /*5c80*/  FMUL.FTZ R39, R0, R39 ;  /* 0x0000002700277220 */ /* 0x000fe40000410000 */
[----:B------:R-:W4:Y:S01]  /*5c90*/  MUFU.EX2 R214, R214 ;  /* 0x000000d600d67308 */ /* 0x000f220000000800 */
[C---:B------:R-:W-:Y:S02]  /*5ca0*/  FMUL.FTZ R40, R2.reuse, R40 ;  /* 0x0000002802287220 */ /* 0x040fe40000410000 */
[----:B------:R-:W-:Y:S01]  /*5cb0*/  FMUL.FTZ R41, R2, R41 ;  /* 0x0000002902297220 */ /* 0x000fe20000410000 */
[----:B-1----:R-:W-:Y:S01]  /*5cc0*/  F2FP.PACK_AB R128, R174, R173 ;  /* 0x000000adae80723e */ /* 0x002fe200000000ff */
        /* <DEDUP_REMOVED lines=9> */
[----:B------:R-:W1:Y:S01]  /*5d60*/  MUFU.EX2 R216, R216 ;  /* 0x000000d800d87308 */ /* 0x000e620000000800 */
[C---:B------:R-:W-:Y:S02]  /*5d70*/  FMUL.FTZ R46, R0.reuse, R46 ;  /* 0x0000002e002e7220 */ /* 0x040fe40000410000 */
[----:B------:R-:W-:Y:S01]  /*5d80*/  FMUL.FTZ R47, R0, R47 ;  /* 0x0000002f002f7220 */ /* 0x000fe20000410000 */
[----:B----4-:R-:W-:Y:S01]  /*5d90*/  F2FP.PACK_AB R130, R214, R175 ;  /* 0x000000afd682723e */ /* 0x010fe200000000ff */
        /* <DEDUP_REMOVED lines=30> */
[C---:B------:R-:W-:Y:S05]  /*5f80*/  HMMA.16816.F32 R4, R128.reuse, R136, R4 ;  /* 0x000000888004723c */ /* 0x040fea0000001804 */
[----:B------:R-:W-:Y:S02]  /*5f90*/  FMUL.FTZ R71, R0, R71 ;  /* 0x0000004700477220 */ /* 0x000fe40000410000 */
[----:B------:R-:W-:Y:S01]  /*5fa0*/  IADD3 R136, R135, UR4, RZ ;  /* 0x0000000487887c10 */ /* 0x000fe2000fffe0ff */
[C---:B------:R-:W-:Y:S01]  /*5fb0*/  HMMA.16816.F32 R8, R128.reuse, R138, R8 ;  /* 0x0000008a8008723c */ /* 0x040fe20000001808 */
[----:B------:R-:W4:Y:S03]  /*5fc0*/  MUFU.EX2 R222, R222 ;  /* 0x000000de00de7308 */ /* 0x000f260000000800 */
[----:B------:R-:W-:Y:S01]  /*5fd0*/  IADD3 R172, R181, R136, RZ ;  /* 0x00000088b5ac7210 */ /* 0x000fe20007ffe0ff */
[C---:B------:R-:W-:Y:S02]  /*5fe0*/  FMUL.FTZ R72, R2.reuse, R72 ;  /* 0x0000004802487220 */ /* 0x040fe40000410000 */
[----:B------:R-:W-:Y:S01]  /*5ff0*/  FMUL.FTZ R73, R2, R73 ;  /* 0x0000004902497220 */ /* 0x000fe20000410000 */
[C---:B--2---:R-:W-:Y:S01]  /*6000*/  HMMA.16816.F32 R36, R128.reuse, R140, R36 ;  /* 0x0000008c8024723c */ /* 0x044fe20000001824 */
[----:B------:R-:W2:Y:S03]  /*6010*/  LDSM.16.MT88.4 R136, [R172+0x100] ;  /* 0x00010000ac88783b */ /* 0x000ea60000004200 */
[C---:B------:R-:W-:Y:S02]  /*6020*/  FMUL.FTZ R74, R0.reuse, R74 ;  /* 0x0000004a004a7220 */ /* 0x040fe40000410000 */
[----:B------:R-:W-:Y:S02]  /*6030*/  FMUL.FTZ R75, R0, R75 ;  /* 0x0000004b004b7220 */ /* 0x000fe40000410000 */
[C---:B------:R-:W-:Y:S01]  /*6040*/  HMMA.16816.F32 R40, R128.reuse, R142, R40 ;  /* 0x0000008e8028723c */ /* 0x040fe20000001828 */
[----:B------:R-:W5:Y:S03]  /*6050*/  LDSM.16.MT88.4 R140, [R176+UR4+0x2100] ;  /* 0x00210004b08c783b */ /* 0x000f660008004200 */
[C---:B------:R-:W-:Y:S02]  /*6060*/  FMUL.FTZ R76, R2.reuse, R76 ;  /* 0x0000004c024c7220 */ /* 0x040fe40000410000 */
[----:B------:R-:W-:Y:S02]  /*6070*/  FMUL.FTZ R77, R2, R77 ;  /* 0x0000004d024d7220 */ /* 0x000fe40000410000 */
[C---:B---3--:R-:W-:Y:S01]  /*6080*/  HMMA.16816.F32 R44, R128.reuse, R124, R44 ;  /* 0x0000007c802c723c */ /* 0x048fe2000000182c */
[----:B------:R-:W-:Y:S03]  /*6090*/  LDSM.16.MT88.4 R120, [R172+0x4100] ;  /* 0x00410000ac78783b */ /* 0x000fe60000004200 */
[C---:B------:R-:W-:Y:S02]  /*60a0*/  FMUL.FTZ R78, R0.reuse, R78 ;  /* 0x0000004e004e7220 */ /* 0x040fe40000410000 */
[----:B------:R-:W-:Y:S02]  /*60b0*/  FMUL.FTZ R79, R0, R79 ;  /* 0x0000004f004f7220 */ /* 0x000fe40000410000 */
[C---:B------:R-:W-:Y:S01]  /*60c0*/  HMMA.16816.F32 R48, R128.reuse, R126, R48 ;  /* 0x0000007e8030723c */ /* 0x040fe20000001830 */
[----:B------:R-:W3:Y:S03]  /*60d0*/  LDSM.16.MT88.4 R124, [R133+0x2100] ;  /* 0x00210000857c783b */ /* 0x000ee60000004200 */
[C---:B------:R-:W-:Y:S02]  /*60e0*/  FMUL.FTZ R80, R2.reuse, R80 ;  /* 0x0000005002507220 */ /* 0x040fe40000410000 */
[----:B------:R-:W-:Y:S02]  /*60f0*/  FMUL.FTZ R81, R2, R81 ;  /* 0x0000005102517220 */ /* 0x000fe40000410000 */
[C---:B------:R-:W-:Y:S01]  /*6100*/  FMUL.FTZ R82, R0.reuse, R82 ;  /* 0x0000005200527220 */ /* 0x040fe20000410000 */
[----:B------:R-:W-:Y:S03]  /*6110*/  LDSM.16.MT88.4 R144, [R172+0x900] ;  /* 0x00090000ac90783b */ /* 0x000fe60000004200 */
[----:B------:R-:W-:Y:S02]  /*6120*/  FMUL.FTZ R83, R0, R83 ;  /* 0x0000005300537220 */ /* 0x000fe40000410000 */
[C---:B------:R-:W-:Y:S02]  /*6130*/  FMUL.FTZ R84, R2.reuse, R84 ;  /* 0x0000005402547220 */ /* 0x040fe40000410000 */
[----:B------:R-:W-:Y:S01]  /*6140*/  FMUL.FTZ R85, R2, R85 ;  /* 0x0000005502557220 */ /* 0x000fe20000410000 */
[C---:B--2---:R-:W-:Y:S03]  /*6150*/  HMMA.16816.F32 R52, R128.reuse, R136, R52 ;  /* 0x000000888034723c */ /* 0x044fe60000001834 */
[C---:B------:R-:W-:Y:S02]  /*6160*/  FMUL.FTZ R86, R0.reuse, R86 ;  /* 0x0000005600567220 */ /* 0x040fe40000410000 */
[----:B------:R-:W-:Y:S02]  /*6170*/  FMUL.FTZ R87, R0, R87 ;  /* 0x0000005700577220 */ /* 0x000fe40000410000 */
[C---:B------:R-:W-:Y:S01]  /*6180*/  FMUL.FTZ R88, R2.reuse, R88 ;  /* 0x0000005802587220 */ /* 0x040fe20000410000 */
[C---:B------:R-:W-:Y:S01]  /*6190*/  HMMA.16816.F32 R56, R128.reuse, R138, R56 ;  /* 0x0000008a8038723c */ /* 0x040fe20000001838 */
[----:B------:R-:W2:Y:S03]  /*61a0*/  LDSM.16.MT88.4 R136, [R135+UR4+0x2100] ;  /* 0x002100048788783b */ /* 0x000ea60008004200 */
[----:B------:R-:W-:Y:S02]  /*61b0*/  FMUL.FTZ R89, R2, R89 ;  /* 0x0000005902597220 */ /* 0x000fe40000410000 */
[C---:B------:R-:W-:Y:S02]  /*61c0*/  FMUL.FTZ R90, R0.reuse, R90 ;  /* 0x0000005a005a7220 */ /* 0x040fe40000410000 */
[C---:B-----5:R-:W-:Y:S04]  /*61d0*/  HMMA.16816.F32 R60, R128.reuse, R140, R60 ;  /* 0x0000008c803c723c */ /* 0x060fe8000000183c */
[----:B------:R-:W-:Y:S02]  /*61e0*/  FMUL.FTZ R91, R0, R91 ;  /* 0x0000005b005b7220 */ /* 0x000fe40000410000 */
[C---:B------:R-:W-:Y:S02]  /*61f0*/  FMUL.FTZ R92, R2.reuse, R92 ;  /* 0x0000005c025c7220 */ /* 0x040fe40000410000 */
[C---:B------:R-:W-:Y:S01]  /*6200*/  HMMA.16816.F32 R64, R128.reuse, R142, R64 ;  /* 0x0000008e8040723c */ /* 0x040fe20000001840 */
[----:B------:R-:W5:Y:S03]  /*6210*/  LDSM.16.MT88.4 R140, [R172+0x2100] ;  /* 0x00210000ac8c783b */ /* 0x000f660000004200 */
[----:B------:R-:W-:Y:S02]  /*6220*/  FMUL.FTZ R93, R2, R93 ;  /* 0x0000005d025d7220 */ /* 0x000fe40000410000 */
[C---:B------:R-:W-:Y:S02]  /*6230*/  FMUL.FTZ R94, R0.reuse, R94 ;  /* 0x0000005e005e7220 */ /* 0x040fe40000410000 */
[C---:B---3--:R-:W-:Y:S04]  /*6240*/  HMMA.16816.F32 R68, R128.reuse, R124, R68 ;  /* 0x0000007c8044723c */ /* 0x048fe80000001844 */
[----:B------:R-:W-:Y:S02]  /*6250*/  FMUL.FTZ R95, R0, R95 ;  /* 0x0000005f005f7220 */ /* 0x000fe40000410000 */
[C---:B------:R-:W-:Y:S02]  /*6260*/  FMUL.FTZ R96, R2.reuse, R96 ;  /* 0x0000006002607220 */ /* 0x040fe40000410000 */
[C---:B------:R-:W-:Y:S01]  /*6270*/  HMMA.16816.F32 R72, R128.reuse, R126, R72 ;  /* 0x0000007e8048723c */ /* 0x040fe20000001848 */
[----:B------:R-:W3:Y:S03]  /*6280*/  LDSM.16.MT88.4 R124, [R176+UR4+0x4100] ;  /* 0x00410004b07c783b */ /* 0x000ee60008004200 */
        /* <DEDUP_REMOVED lines=8> */
[----:B------:R-:W2:Y:S03]  /*6310*/  LDSM.16.MT88.4 R136, [R133+0x4100] ;  /* 0x004100008588783b */ /* 0x000ea60000004200 */
[----:B------:R-:W-:Y:S02]  /*6320*/  FMUL.FTZ R103, R0, R103 ;  /* 0x0000006700677220 */ /* 0x000fe40000410000 */
[C---:B------:R-:W-:Y:S02]  /*6330*/  FMUL.FTZ R104, R2.reuse, R104 ;  /* 0x0000006802687220 */ /* 0x040fe40000410000 */
[C---:B-----5:R-:W-:Y:S04]  /*6340*/  HMMA.16816.F32 R84, R128.reuse, R140, R84 ;  /* 0x0000008c8054723c */ /* 0x060fe80000001854 */
[----:B------:R-:W-:Y:S02]  /*6350*/  FMUL.FTZ R105, R2, R105 ;  /* 0x0000006902697220 */ /* 0x000fe40000410000 */
[C---:B------:R-:W-:Y:S02]  /*6360*/  FMUL.FTZ R106, R0.reuse, R106 ;  /* 0x0000006a006a7220 */ /* 0x040fe40000410000 */
[C---:B------:R-:W-:Y:S01]  /*6370*/  HMMA.16816.F32 R88, R128.reuse, R142, R88 ;  /* 0x0000008e8058723c */ /* 0x040fe20000001858 */
[----:B------:R-:W5:Y:S03]  /*6380*/  LDSM.16.MT88.4 R140, [R135+UR4+0x4100] ;  /* 0x00410004878c783b */ /* 0x000f660008004200 */
[----:B------:R-:W-:Y:S02]  /*6390*/  FMUL.FTZ R107, R0, R107 ;  /* 0x0000006b006b7220 */ /* 0x000fe40000410000 */
[--C-:B------:R-:W-:Y:S02]  /*63a0*/  FFMA.FTZ R223, R16, c[0x0][0x2d0], -R163.reuse ;  /* 0x0000b40010df7a23 */ /* 0x100fe400000108a3 */
[C---:B---3--:R-:W-:Y:S04]  /*63b0*/  HMMA.16816.F32 R92, R128.reuse, R124, R92 ;  /* 0x0000007c805c723c */ /* 0x048fe8000000185c */
[--C-:B------:R-:W-:Y:S01]  /*63c0*/  FFMA.FTZ R224, R17, c[0x0][0x2d0], -R163.reuse ;  /* 0x0000b40011e07a23 */ /* 0x100fe200000108a3 */
[----:B------:R-:W-:Y:S01]  /*63d0*/  MUFU.EX2 R223, R223 ;  /* 0x000000df00df7308 */ /* 0x000fe20000000800 */
[--C-:B------:R-:W-:Y:S02]  /*63e0*/  FFMA.FTZ R225, R18, c[0x0][0x2d0], -R162.reuse ;  /* 0x0000b40012e17a23 */ /* 0x100fe400000108a2 */
[C---:B------:R-:W-:Y:S01]  /*63f0*/  HMMA.16816.F32 R96, R128.reuse, R126, R96 ;  /* 0x0000007e8060723c */ /* 0x040fe20000001860 */
[----:B------:R-:W3:Y:S03]  /*6400*/  LDSM.16.MT88.4 R124, [R176+UR4+0x900] ;  /* 0x00090004b07c783b */ /* 0x000ee60008004200 */
[--C-:B------:R-:W-:Y:S02]  /*6410*/  FFMA.FTZ R226, R19, c[0x0][0x2d0], -R162.reuse ;  /* 0x0000b40013e27a23 */ /* 0x100fe400000108a2 */
[C---:B------:R-:W-:Y:S01]  /*6420*/  FMUL.FTZ R108, R2.reuse, R108 ;  /* 0x0000006c026c7220 */ /* 0x040fe20000410000 */
[----:B------:R-:W5:Y:S01]  /*6430*/  MUFU.EX2 R224, R224 ;  /* 0x000000e000e07308 */ /* 0x000f620000000800 */
[----:B------:R-:W-:Y:S01]  /*6440*/  FMUL.FTZ R109, R2, R109 ;  /* 0x0000006d026d7220 */ /* 0x000fe20000410000 */
[C---:B--2---:R-:W-:Y:S03]  /*6450*/  HMMA.16816.F32 R12, R128.reuse, R136, R12 ;  /* 0x00000088800c723c */ /* 0x044fe6000000180c */
[C---:B------:R-:W-:Y:S02]  /*6460*/  FMUL.FTZ R110, R0.reuse, R110 ;  /* 0x0000006e006e7220 */ /* 0x040fe40000410000 */
[----:B------:R-:W-:Y:S02]  /*6470*/  FMUL.FTZ R111, R0, R111 ;  /* 0x0000006f006f7220 */ /* 0x000fe40000410000 */
[C---:B------:R-:W-:Y:S01]  /*6480*/  FMUL.FTZ R16, R2.reuse, R116 ;  /* 0x0000007402107220 */ /* 0x040fe20000410000 */
[C---:B------:R-:W-:Y:S01]  /*6490*/  HMMA.16816.F32 R100, R128.reuse, R138, R100 ;  /* 0x0000008a8064723c */ /* 0x040fe20000001864 */
[----:B------:R-:W2:Y:S01]  /*64a0*/  LDSM.16.MT88.4 R136, [R133+0x900] ;  /* 0x000900008588783b */ /* 0x000ea20000004200 */
[----:B------:R-:W-:Y:S02]  /*64b0*/  MUFU.EX2 R225, R225 ;  /* 0x000000e100e17308 */ /* 0x000fe40000000800 */
[----:B------:R-:W-:Y:S01]  /*64c0*/  FMUL.FTZ R17, R2, R117 ;  /* 0x0000007502117220 */ /* 0x000fe20000410000 */
[----:B-1----:R-:W-:Y:S01]  /*64d0*/  F2FP.PACK_AB R116, R220, R219 ;  /* 0x000000dbdc74723e */ /* 0x002fe200000000ff */
[----:B------:R-:W-:Y:S01]  /*64e0*/  FMUL.FTZ R18, R0, R118 ;  /* 0x0000007600127220 */ /* 0x000fe20000410000 */
[----:B----4-:R-:W-:Y:S01]  /*64f0*/  F2FP.PACK_AB R117, R222, R221 ;  /* 0x000000ddde75723e */ /* 0x010fe200000000ff */
[C---:B-----5:R-:W-:Y:S04]  /*6500*/  HMMA.16816.F32 R104, R128.reuse, R140, R104 ;  /* 0x0000008c8068723c */ /* 0x060fe80000001868 */
[----:B------:R-:W1:Y:S01]  /*6510*/  MUFU.EX2 R226, R226 ;  /* 0x000000e200e27308 */ /* 0x000e620000000800 */
[----:B------:R-:W-:Y:S01]  /*6520*/  FMUL.FTZ R19, R0, R119 ;  /* 0x0000007700137220 */ /* 0x000fe20000410000 */
[----:B------:R-:W-:Y:S01]  /*6530*/  F2FP.PACK_AB R118, R224, R223 ;  /* 0x000000dfe076723e */ /* 0x000fe200000000ff */
[C---:B------:R-:W-:Y:S01]  /*6540*/  FMUL.FTZ R112, R2.reuse, R112 ;  /* 0x0000007002707220 */ /* 0x040fe20000410000 */
[C---:B------:R-:W-:Y:S01]  /*6550*/  HMMA.16816.F32 R108, R128.reuse, R142, R108 ;  /* 0x0000008e806c723c */ /* 0x040fe2000000186c */
[----:B------:R-:W4:Y:S03]  /*6560*/  LDSM.16.MT88.4 R140, [R135+UR4+0x900] ;  /* 0x00090004878c783b */ /* 0x000f260008004200 */
[----:B------:R-:W-:Y:S02]  /*6570*/  FMUL.FTZ R113, R2, R113 ;  /* 0x0000007102717220 */ /* 0x000fe40000410000 */
[C---:B------:R-:W-:Y:S02]  /*6580*/  FMUL.FTZ R114, R0.reuse, R114 ;  /* 0x0000007200727220 */ /* 0x040fe40000410000 */
[C---:B------:R-:W-:Y:S04]  /*6590*/  HMMA.16816.F32 R16, R128.reuse, R120, R16 ;  /* 0x000000788010723c */ /* 0x040fe80000001810 */
[----:B------:R-:W-:Y:S02]  /*65a0*/  FMUL.FTZ R115, R0, R115 ;  /* 0x0000007300737220 */ /* 0x000fe40000410000 */
[--C-:B------:R-:W-:Y:S02]  /*65b0*/  FFMA.FTZ R227, R20, c[0x0][0x2d0], -R163.reuse ;  /* 0x0000b40014e37a23 */ /* 0x100fe400000108a3 */
[--C-:B------:R-:W-:Y:S03]  /*65c0*/  FFMA.FTZ R228, R21, c[0x0][0x2d0], -R163.reuse ;  /* 0x0000b40015e47a23 */ /* 0x100fe600000108a3 */
[----:B------:R-:W-:Y:S01]  /*65d0*/  HMMA.16816.F32 R112, R128, R122, R112 ;  /* 0x0000007a8070723c */ /* 0x000fe20000001870 */
[----:B------:R-:W5:Y:S01]  /*65e0*/  LDSM.16.MT88.4 R120, [R172+0x2900] ;  /* 0x00290000ac78783b */ /* 0x000f620000004200 */
[----:B------:R-:W-:Y:S01]  /*65f0*/  MUFU.EX2 R227, R227 ;  /* 0x000000e300e37308 */ /* 0x000fe20000000800 */
[----:B-1----:R-:W-:Y:S01]  /*6600*/  F2FP.PACK_AB R119, R226, R225 ;  /* 0x000000e1e277723e */ /* 0x002fe200000000ff */
[--C-:B------:R-:W-:Y:S02]  /*6610*/  FFMA.FTZ R229, R22, c[0x0][0x2d0], -R162.reuse ;  /* 0x0000b40016e57a23 */ /* 0x100fe400000108a2 */
[--C-:B------:R-:W-:Y:S02]  /*6620*/  FFMA.FTZ R230, R23, c[0x0][0x2d0], -R162.reuse ;  /* 0x0000b40017e67a23 */ /* 0x100fe400000108a2 */
[--C-:B------:R-:W-:Y:S01]  /*6630*/  FFMA.FTZ R231, R24, c[0x0][0x2d0], -R163.reuse ;  /* 0x0000b40018e77a23 */ /* 0x100fe200000108a3 */
[----:B------:R-:W-:Y:S01]  /*6640*/  LDSM.16.MT88.4 R128, [R133+0x4900] ;  /* 0x004900008580783b */ /* 0x000fe20000004200 */
[C---:B---3--:R-:W-:Y:S02]  /*6650*/  HMMA.16816.F32 R4, R116.reuse, R124, R4 ;  /* 0x0000007c7404723c */ /* 0x048fe40000001804 */
[----:B------:R-:W1:Y:S03]  /*6660*/  MUFU.EX2 R228, R228 ;  /* 0x000000e400e47308 */ /* 0x000e660000000800 */
[--C-:B------:R-:W-:Y:S02]  /*6670*/  FFMA.FTZ R232, R25, c[0x0][0x2d0], -R163.reuse ;  /* 0x0000b40019e87a23 */ /* 0x100fe400000108a3 */
[--C-:B------:R-:W-:Y:S01]  /*6680*/  FFMA.FTZ R233, R26, c[0x0][0x2d0], -R162.reuse ;  /* 0x0000b4001ae97a23 */ /* 0x100fe200000108a2 */
[C---:B------:R-:W-:Y:S01]  /*6690*/  HMMA.16816.F32 R8, R116.reuse, R126, R8 ;  /* 0x0000007e7408723c */ /* 0x040fe20000001808 */
[----:B------:R-:W3:Y:S03]  /*66a0*/  LDSM.16.MT88.4 R124, [R176+UR4+0x4900] ;  /* 0x00490004b07c783b */ /* 0x000ee60008004200 */
[--C-:B------:R-:W-:Y:S01]  /*66b0*/  FFMA.FTZ R234, R27, c[0x0][0x2d0], -R162.reuse ;  /* 0x0000b4001bea7a23 */ /* 0x100fe200000108a2 */
[----:B------:R-:W-:Y:S01]  /*66c0*/  MUFU.EX2 R229, R229 ;  /* 0x000000e500e57308 */ /* 0x000fe20000000800 */
[--C-:B------:R-:W-:Y:S02]  /*66d0*/  FFMA.FTZ R235, R28, c[0x0][0x2d0], -R163.reuse ;  /* 0x0000b4001ceb7a23 */ /* 0x100fe400000108a3 */
[C---:B--2---:R-:W-:Y:S04]  /*66e0*/  HMMA.16816.F32 R36, R116.reuse, R136, R36 ;  /* 0x000000887424723c */ /* 0x044fe80000001824 */
[--C-:B------:R-:W-:Y:S02]  /*66f0*/  FFMA.FTZ R236, R29, c[0x0][0x2d0], -R163.reuse ;  /* 0x0000b4001dec7a23 */ /* 0x100fe400000108a3 */
[--C-:B------:R-:W-:Y:S01]  /*6700*/  FFMA.FTZ R237, R30, c[0x0][0x2d0], -R162.reuse ;  /* 0x0000b4001eed7a23 */ /* 0x100fe200000108a2 */
[----:B------:R-:W2:Y:S01]  /*6710*/  MUFU.EX2 R230, R230 ;  /* 0x000000e600e67308 */ /* 0x000ea20000000800 */
[C---:B------:R-:W-:Y:S01]  /*6720*/  HMMA.16816.F32 R40, R116.reuse, R138, R40 ;  /* 0x0000008a7428723c */ /* 0x040fe20000001828 */
[----:B------:R-:W1:Y:S03]  /*6730*/  LDSM.16.MT88.4 R136, [R135+UR4+0x4900] ;  /* 0x004900048788783b */ /* 0x000e660008004200 */
[--C-:B------:R-:W-:Y:S02]  /*6740*/  FFMA.FTZ R238, R31, c[0x0][0x2d0], -R162.reuse ;  /* 0x0000b4001fee7a23 */ /* 0x100fe400000108a2 */
[--C-:B------:R-:W-:Y:S02]  /*6750*/  FFMA.FTZ R239, R32, c[0x0][0x2d0], -R163.reuse ;  /* 0x0000b40020ef7a23 */ /* 0x100fe400000108a3 */
[C---:B----4-:R-:W-:Y:S01]  /*6760*/  HMMA.16816.F32 R44, R116.reuse, R140, R44 ;  /* 0x0000008c742c723c */ /* 0x050fe2000000182c */
[----:B------:R-:W-:Y:S03]  /*6770*/  MUFU.EX2 R231, R231 ;  /* 0x000000e700e77308 */ /* 0x000fe60000000800 */
[----:B------:R-:W-:Y:S02]  /*6780*/  FFMA.FTZ R163, R33, c[0x0][0x2d0], -R163 ;  /* 0x0000b40021a37a23 */ /* 0x000fe400000108a3 */
[--C-:B------:R-:W-:Y:S02]  /*6790*/  FFMA.FTZ R241, R34, c[0x0][0x2d0], -R162.reuse ;  /* 0x0000b40022f17a23 */ /* 0x100fe400000108a2 */
[C---:B------:R-:W-:Y:S01]  /*67a0*/  HMMA.16816.F32 R48, R116.reuse, R142, R48 ;  /* 0x0000008e7430723c */ /* 0x040fe20000001830 */
[----:B------:R-:W-:Y:S02]  /*67b0*/  LDSM.16.MT88.4 R140, [R133+0x1100] ;  /* 0x00110000858c783b */ /* 0x000fe40000004200 */
[----:B------:R-:W-:Y:S01]  /*67c0*/  MUFU.EX2 R240, R163 ;  /* 0x000000a300f07308 */ /* 0x000fe20000000800 */
[----:B------:R-:W-:Y:S02]  /*67d0*/  FFMA.FTZ R162, R35, c[0x0][0x2d0], -R162 ;  /* 0x0000b40023a27a23 */ /* 0x000fe400000108a2 */
[----:B------:R-:W-:Y:S02]  /*67e0*/  FFMA.FTZ R173, R2, R213, R173 ;  /* 0x000000d502ad7223 */ /* 0x000fe400000100ad */
[C---:B------:R-:W-:Y:S04]  /*67f0*/  HMMA.16816.F32 R52, R116.reuse, R144, R52 ;  /* 0x000000907434723c */ /* 0x040fe80000001834 */
[----:B------:R-:W-:Y:S01]  /*6800*/  FFMA.FTZ R215, R0, R211, R215 ;  /* 0x000000d300d77223 */ /* 0x000fe200000100d7 */
[----:B------:R4:W-:Y:S01]  /*6810*/  MUFU.EX2 R242, R162 ;  /* 0x000000a200f27308 */ /* 0x0009e20000000800 */
[----:B------:R-:W-:Y:S01]  /*6820*/  IADD3 R0, R212, -0x2, RZ ;  /* 0xfffffffed4007810 */ /* 0x000fe20007ffe0ff */
[----:B------:R-:W-:Y:S01]  /*6830*/  FADD.FTZ R174, R174, R173 ;  /* 0x000000adaeae7221 */ /* 0x000fe20000010000 */
[C---:B------:R-:W-:Y:S01]  /*6840*/  HMMA.16816.F32 R56, R116.reuse, R146, R56 ;  /* 0x000000927438723c */ /* 0x040fe20000001838 */
[----:B------:R-:W-:Y:S02]  /*6850*/  LDSM.16.MT88.4 R144, [R135+UR4+0x1100] ;  /* 0x001100048790783b */ /* 0x000fe40008004200 */
[----:B------:R-:W-:Y:S01]  /*6860*/  ISETP.GE.AND P0, PT, R0, R189, PT ;  /* 0x000000bd0000720c */ /* 0x000fe20003f06270 */
[----:B------:R-:W-:Y:S02]  /*6870*/  FADD.FTZ R216, R216, R215 ;  /* 0x000000d7d8d87221 */ /* 0x000fe40000010000 */
[----:B------:R-:W-:Y:S01]  /*6880*/  FADD.FTZ R175, R175, R174 ;  /* 0x000000aeafaf7221 */ /* 0x000fe20000010000 */
[----:B------:R-:W1:Y:S01]  /*6890*/  MUFU.EX2 R232, R232 ;  /* 0x000000e800e87308 */ /* 0x000e620000000800 */
[C---:B------:R-:W-:Y:S04]  /*68a0*/  HMMA.16816.F32 R60, R116.reuse, R148, R60 ;  /* 0x00000094743c723c */ /* 0x040fe8000000183c */
[----:B------:R-:W-:Y:S02]  /*68b0*/  FADD.FTZ R217, R217, R216 ;  /* 0x000000d8d9d97221 */ /* 0x000fe40000010000 */
[----:B------:R-:W-:Y:S02]  /*68c0*/  FADD.FTZ R214, R214, R175 ;  /* 0x000000afd6d67221 */ /* 0x000fe40000010000 */
[C---:B------:R-:W-:Y:S01]  /*68d0*/  HMMA.16816.F32 R64, R116.reuse, R150, R64 ;  /* 0x000000967440723c */ /* 0x040fe20000001840 */
[----:B------:R-:W-:Y:S01]  /*68e0*/  LDSM.16.MT88.4 R148, [R172+0x1900] ;  /* 0x00190000ac94783b */ /* 0x000fe20000004200 */
[----:B------:R-:W-:Y:S02]  /*68f0*/  MUFU.EX2 R233, R233 ;  /* 0x000000e900e97308 */ /* 0x000fe40000000800 */
[----:B------:R-:W-:Y:S02]  /*6900*/  FADD.FTZ R218, R218, R217 ;  /* 0x000000d9dada7221 */ /* 0x000fe40000010000 */
[----:B------:R-:W-:Y:S02]  /*6910*/  FADD.FTZ R219, R219, R214 ;  /* 0x000000d6dbdb7221 */ /* 0x000fe40000010000 */
[C---:B------:R-:W-:Y:S01]  /*6920*/  HMMA.16816.F32 R68, R116.reuse, R152, R68 ;  /* 0x000000987444723c */ /* 0x040fe20000001844 */
[----:B----4-:R-:W-:Y:S03]  /*6930*/  LDSM.16.MT88.4 R160, [R172+0x3900] ;  /* 0x00390000aca0783b */ /* 0x010fe60000004200 */
[----:B------:R-:W4:Y:S01]  /*6940*/  MUFU.EX2 R234, R234 ;  /* 0x000000ea00ea7308 */ /* 0x000f220000000800 */
[----:B------:R-:W-:Y:S02]  /*6950*/  FADD.FTZ R221, R221, R218 ;  /* 0x000000dadddd7221 */ /* 0x000fe40000010000 */
[----:B------:R-:W-:Y:S01]  /*6960*/  FADD.FTZ R220, R220, R219 ;  /* 0x000000dbdcdc7221 */ /* 0x000fe20000010000 */
[C---:B------:R-:W-:Y:S01]  /*6970*/  HMMA.16816.F32 R72, R116.reuse, R154, R72 ;  /* 0x0000009a7448723c */ /* 0x040fe20000001848 */
[----:B------:R-:W-:Y:S03]  /*6980*/  LDSM.16.MT88.4 R152, [R176+UR4+0x3900] ;  /* 0x00390004b098783b */ /* 0x000fe60008004200 */
[----:B------:R-:W-:Y:S02]  /*6990*/  FADD.FTZ R222, R222, R221 ;  /* 0x000000dddede7221 */ /* 0x000fe40000010000 */
[----:B------:R-:W-:Y:S01]  /*69a0*/  MUFU.EX2 R235, R235 ;  /* 0x000000eb00eb7308 */ /* 0x000fe20000000800 */
[----:B------:R-:W-:Y:S01]  /*69b0*/  FADD.FTZ R223, R223, R220 ;  /* 0x000000dcdfdf7221 */ /* 0x000fe20000010000 */
[C---:B------:R-:W-:Y:S04]  /*69c0*/  HMMA.16816.F32 R76, R116.reuse, R156, R76 ;  /* 0x0000009c744c723c */ /* 0x040fe8000000184c */
[----:B------:R-:W-:Y:S02]  /*69d0*/  FADD.FTZ R225, R225, R222 ;  /* 0x000000dee1e17221 */ /* 0x000fe40000010000 */
[----:B------:R-:W-:Y:S02]  /*69e0*/  FADD.FTZ R224, R224, R223 ;  /* 0x000000dfe0e07221 */ /* 0x000fe40000010000 */
[C---:B------:R-:W-:Y:S01]  /*69f0*/  HMMA.16816.F32 R80, R116.reuse, R158, R80 ;  /* 0x0000009e7450723c */ /* 0x040fe20000001850 */
[----:B------:R-:W-:Y:S01]  /*6a00*/  LDSM.16.MT88.4 R156, [R135+UR4+0x3900] ;  /* 0x00390004879c783b */ /* 0x000fe20008004200 */
[----:B------:R-:W1:Y:S02]  /*6a10*/  MUFU.EX2 R236, R236 ;  /* 0x000000ec00ec7308 */ /* 0x000e640000000800 */
[----:B------:R-:W-:Y:S04]  /*6a20*/  FADD.FTZ R226, R226, R225 ;  /* 0x000000e1e2e27221 */ /* 0x000fe80000010000 */
[C---:B-----5:R-:W-:Y:S04]  /*6a30*/  HMMA.16816.F32 R84, R116.reuse, R120, R84 ;  /* 0x000000787454723c */ /* 0x060fe80000001854 */
[----:B------:R-:W-:Y:S04]  /*6a40*/  MUFU.EX2 R237, R237 ;  /* 0x000000ed00ed7308 */ /* 0x000fe80000000800 */
[C---:B------:R-:W-:Y:S01]  /*6a50*/  HMMA.16816.F32 R88, R116.reuse, R122, R88 ;  /* 0x0000007a7458723c */ /* 0x040fe20000001858 */
[----:B------:R-:W5:Y:S05]  /*6a60*/  LDSM.16.MT88.4 R120, [R172+0x4900] ;  /* 0x00490000ac78783b */ /* 0x000f6a0000004200 */
[----:B------:R-:W1:Y:S02]  /*6a70*/  MUFU.EX2 R238, R238 ;  /* 0x000000ee00ee7308 */ /* 0x000e640000000800 */
[C---:B---3--:R-:W-:Y:S08]  /*6a80*/  HMMA.16816.F32 R92, R116.reuse, R124, R92 ;  /* 0x0000007c745c723c */ /* 0x048ff0000000185c */
[C---:B------:R-:W-:Y:S01]  /*6a90*/  HMMA.16816.F32 R96, R116.reuse, R126, R96 ;  /* 0x0000007e7460723c */ /* 0x040fe20000001860 */
[----:B------:R-:W3:Y:S01]  /*6aa0*/  LDSM.16.MT88.4 R124, [R176+UR4+0x1100] ;  /* 0x00110004b07c783b */ /* 0x000ee20008004200 */
[----:B------:R-:W2:Y:S06]  /*6ab0*/  MUFU.EX2 R239, R239 ;  /* 0x000000ef00ef7308 */ /* 0x000eac0000000800 */
[C---:B------:R-:W-:Y:S04]  /*6ac0*/  HMMA.16816.F32 R12, R116.reuse, R128, R12 ;  /* 0x00000080740c723c */ /* 0x040fe8000000180c */
[----:B------:R-:W2:Y:S04]  /*6ad0*/  MUFU.EX2 R241, R241 ;  /* 0x000000f100f17308 */ /* 0x000ea80000000800 */
[C---:B------:R-:W-:Y:S01]  /*6ae0*/  HMMA.16816.F32 R100, R116.reuse, R130, R100 ;  /* 0x000000827464723c */ /* 0x040fe20000001864 */
[----:B------:R-:W2:Y:S07]  /*6af0*/  LDSM.16.MT88.4 R128, [R172+0x1100] ;  /* 0x00110000ac80783b */ /* 0x000eae0000004200 */
[C---:B-1----:R-:W-:Y:S08]  /*6b00*/  HMMA.16816.F32 R104, R116.reuse, R136, R104 ;  /* 0x000000887468723c */ /* 0x042ff00000001868 */
[C---:B------:R-:W-:Y:S01]  /*6b10*/  HMMA.16816.F32 R108, R116.reuse, R138, R108 ;  /* 0x0000008a746c723c */ /* 0x040fe2000000186c */
[----:B------:R-:W1:Y:S07]  /*6b20*/  LDSM.16.MT88.4 R136, [R176+UR4+0x3100] ;  /* 0x00310004b088783b */ /* 0x000e6e0008004200 */
[C---:B-----5:R-:W-:Y:S08]  /*6b30*/  HMMA.16816.F32 R16, R116.reuse, R120, R16 ;  /* 0x000000787410723c */ /* 0x060ff00000001810 */
[----:B------:R-:W-:Y:S01]  /*6b40*/  HMMA.16816.F32 R112, R116, R122, R112 ;  /* 0x0000007a7470723c */ /* 0x000fe20000001870 */
[----:B------:R-:W5:Y:S06]  /*6b50*/  LDSM.16.MT88.4 R120, [R133+0x3100] ;  /* 0x003100008578783b */ /* 0x000f6c0000004200 */
[----:B------:R-:W-:Y:S01]  /*6b60*/  F2FP.PACK_AB R116, R228, R227 ;  /* 0x000000e3e474723e */ /* 0x000fe200000000ff */
[----:B------:R-:W-:Y:S01]  /*6b70*/  FADD.FTZ R227, R227, R224 ;  /* 0x000000e0e3e37221 */ /* 0x000fe20000010000 */
[----:B--2---:R-:W-:Y:S03]  /*6b80*/  F2FP.PACK_AB R117, R230, R229 ;  /* 0x000000e5e675723e */ /* 0x004fe600000000ff */
        /* <DEDUP_REMOVED lines=11> */
[----:B------:R-:W2:Y:S07]  /*6c40*/  LDSM.16.MT88.4 R124, [R135+UR4+0x3100] ;  /* 0x00310004877c783b */ /* 0x000eae0008004200 */
[C---:B------:R-:W-:Y:S08]  /*6c50*/  HMMA.16816.F32 R36, R116.reuse, R140, R36 ;  /* 0x0000008c7424723c */ /* 0x040ff00000001824 */
[C---:B------:R-:W-:Y:S01]  /*6c60*/  HMMA.16816.F32 R40, R116.reuse, R142, R40 ;  /* 0x0000008e7428723c */ /* 0x040fe20000001828 */
[----:B------:R-:W-:Y:S07]  /*6c70*/  LDSM.16.MT88.4 R140, [R133+0x1900] ;  /* 0x00190000858c783b */ /* 0x000fee0000004200 */
[C---:B------:R-:W-:Y:S08]  /*6c80*/  HMMA.16816.F32 R44, R116.reuse, R144, R44 ;  /* 0x00000090742c723c */ /* 0x040ff0000000182c */
[C---:B------:R-:W-:Y:S01]  /*6c90*/  HMMA.16816.F32 R48, R116.reuse, R146, R48 ;  /* 0x000000927430723c */ /* 0x040fe20000001830 */
[----:B------:R-:W-:Y:S07]  /*6ca0*/  LDSM.16.MT88.4 R144, [R135+UR4+0x1900] ;  /* 0x001900048790783b */ /* 0x000fee0008004200 */
[C---:B------:R-:W-:Y:S08]  /*6cb0*/  HMMA.16816.F32 R52, R116.reuse, R128, R52 ;  /* 0x000000807434723c */ /* 0x040ff00000001834 */
[C---:B------:R-:W-:Y:S01]  /*6cc0*/  HMMA.16816.F32 R56, R116.reuse, R130, R56 ;  /* 0x000000827438723c */ /* 0x040fe20000001838 */
[----:B------:R-:W3:Y:S07]  /*6cd0*/  LDSM.16.MT88.4 R128, [R172+0x3100] ;  /* 0x00310000ac80783b */ /* 0x000eee0000004200 */
[C---:B-1----:R-:W-:Y:S08]  /*6ce0*/  HMMA.16816.F32 R60, R116.reuse, R136, R60 ;  /* 0x00000088743c723c */ /* 0x042ff0000000183c */
[C---:B------:R-:W-:Y:S01]  /*6cf0*/  HMMA.16816.F32 R64, R116.reuse, R138, R64 ;  /* 0x0000008a7440723c */ /* 0x040fe20000001840 */
[----:B------:R-:W1:Y:S07]  /*6d00*/  LDSM.16.MT88.4 R136, [R176+UR4+0x5100] ;  /* 0x00510004b088783b */ /* 0x000e6e0008004200 */
[C---:B-----5:R-:W-:Y:S08]  /*6d10*/  HMMA.16816.F32 R68, R116.reuse, R120, R68 ;  /* 0x000000787444723c */ /* 0x060ff00000001844 */
        /* <DEDUP_REMOVED lines=8> */
[C---:B-1----:R-:W-:Y:S07]  /*6da0*/  HMMA.16816.F32 R92, R116.reuse, R136, R92 ;  /* 0x00000088745c723c */ /* 0x042fee000000185c */
[----:B------:R-:W-:Y:S01]  /*6db0*/  F2FP.PACK_AB R136, R236, R235 ;  /* 0x000000ebec88723e */ /* 0x000fe200000000ff */
[C---:B------:R-:W-:Y:S04]  /*6dc0*/  HMMA.16816.F32 R96, R116.reuse, R138, R96 ;  /* 0x0000008a7460723c */ /* 0x040fe80000001860 */
[----:B------:R-:W-:Y:S01]  /*6dd0*/  F2FP.PACK_AB R137, R238, R237 ;  /* 0x000000edee89723e */ /* 0x000fe200000000ff */
[----:B------:R-:W-:Y:S02]  /*6de0*/  FADD.FTZ R235, R235, R232 ;  /* 0x000000e8ebeb7221 */ /* 0x000fe40000010000 */
[----:B------:R-:W-:Y:S01]  /*6df0*/  F2FP.PACK_AB R138, R240, R239 ;  /* 0x000000eff08a723e */ /* 0x000fe200000000ff */
[C---:B----4-:R-:W-:Y:S04]  /*6e00*/  HMMA.16816.F32 R12, R116.reuse, R120, R12 ;  /* 0x00000078740c723c */ /* 0x050fe8000000180c */
[----:B------:R-:W-:Y:S01]  /*6e10*/  F2FP.PACK_AB R139, R242, R241 ;  /* 0x000000f1f28b723e */ /* 0x000fe200000000ff */
[----:B------:R-:W-:Y:S02]  /*6e20*/  FADD.FTZ R237, R237, R234 ;  /* 0x000000eaeded7221 */ /* 0x000fe40000010000 */
[----:B------:R-:W-:Y:S01]  /*6e30*/  FADD.FTZ R236, R236, R235 ;  /* 0x000000ebecec7221 */ /* 0x000fe20000010000 */
[C---:B------:R-:W-:Y:S01]  /*6e40*/  HMMA.16816.F32 R100, R116.reuse, R122, R100 ;  /* 0x0000007a7464723c */ /* 0x040fe20000001864 */
[----:B------:R-:W1:Y:S03]  /*6e50*/  LDSM.16.MT88.4 R120, [R176+UR4+0x1900] ;  /* 0x00190004b078783b */ /* 0x000e660008004200 */
[----:B------:R-:W-:Y:S02]  /*6e60*/  FADD.FTZ R238, R238, R237 ;  /* 0x000000edeeee7221 */ /* 0x000fe40000010000 */
[----:B------:R-:W-:Y:S02]  /*6e70*/  FADD.FTZ R213, R239, R236 ;  /* 0x000000ecefd57221 */ /* 0x000fe40000010000 */
[C---:B--2---:R-:W-:Y:S04]  /*6e80*/  HMMA.16816.F32 R104, R116.reuse, R124, R104 ;  /* 0x0000007c7468723c */ /* 0x044fe80000001868 */
[----:B------:R-:W-:Y:S02]  /*6e90*/  FADD.FTZ R211, R241, R238 ;  /* 0x000000eef1d37221 */ /* 0x000fe40000010000 */
[----:B------:R-:W-:Y:S02]  /*6ea0*/  FADD.FTZ R213, R240, R213 ;  /* 0x000000d5f0d57221 */ /* 0x000fe40000010000 */
[C---:B------:R-:W-:Y:S04]  /*6eb0*/  HMMA.16816.F32 R108, R116.reuse, R126, R108 ;  /* 0x0000007e746c723c */ /* 0x040fe8000000186c */
[----:B------:R-:W-:Y:S04]  /*6ec0*/  FADD.FTZ R211, R242, R211 ;  /* 0x000000d3f2d37221 */ /* 0x000fe80000010000 */
[C---:B---3--:R-:W-:Y:S08]  /*6ed0*/  HMMA.16816.F32 R16, R116.reuse, R128, R16 ;  /* 0x000000807410723c */ /* 0x048ff00000001810 */
[----:B------:R-:W-:Y:S01]  /*6ee0*/  HMMA.16816.F32 R112, R116, R130, R112 ;  /* 0x000000827470723c */ /* 0x000fe20000001870 */
[----:B------:R-:W2:Y:S07]  /*6ef0*/  LDSM.16.MT88.4 R116, [R133+0x3900] ;  /* 0x003900008574783b */ /* 0x000eae0000004200 */
[C---:B-1----:R-:W-:Y:S08]  /*6f00*/  HMMA.16816.F32 R128, R136.reuse, R120, R4 ;  /* 0x000000788880723c */ /* 0x042ff00000001804 */
[C---:B------:R-:W-:Y:S08]  /*6f10*/  HMMA.16816.F32 R124, R136.reuse, R122, R8 ;  /* 0x0000007a887c723c */ /* 0x040ff00000001808 */
[C---:B------:R-:W-:Y:S08]  /*6f20*/  HMMA.16816.F32 R36, R136.reuse, R140, R36 ;  /* 0x0000008c8824723c */ /* 0x040ff00000001824 */
[C---:B------:R-:W-:Y:S01]  /*6f30*/  HMMA.16816.F32 R40, R136.reuse, R142, R40 ;  /* 0x0000008e8828723c */ /* 0x040fe20000001828 */
[----:B------:R-:W1:Y:S07]  /*6f40*/  LDSM.16.MT88.4 R140, [R135+UR4+0x5900] ;  /* 0x00590004878c783b */ /* 0x000e6e0008004200 */
[C---:B------:R-:W-:Y:S08]  /*6f50*/  HMMA.16816.F32 R44, R136.reuse, R144, R44 ;  /* 0x00000090882c723c */ /* 0x040ff0000000182c */
[C---:B------:R-:W-:Y:S01]  /*6f60*/  HMMA.16816.F32 R48, R136.reuse, R146, R48 ;  /* 0x000000928830723c */ /* 0x040fe20000001830 */
[----:B------:R-:W3:Y:S07]  /*6f70*/  LDSM.16.MT88.4 R144, [R172+0x5900] ;  /* 0x00590000ac90783b */ /* 0x000eee0000004200 */
[C---:B------:R-:W-:Y:S08]  /*6f80*/  HMMA.16816.F32 R52, R136.reuse, R148, R52 ;  /* 0x000000948834723c */ /* 0x040ff00000001834 */
[C---:B------:R-:W-:Y:S08]  /*6f90*/  HMMA.16816.F32 R56, R136.reuse, R150, R56 ;  /* 0x000000968838723c */ /* 0x040ff00000001838 */
[C---:B------:R-:W-:Y:S08]  /*6fa0*/  HMMA.16816.F32 R60, R136.reuse, R152, R60 ;  /* 0x00000098883c723c */ /* 0x040ff0000000183c */
[C---:B------:R-:W-:Y:S08]  /*6fb0*/  HMMA.16816.F32 R64, R136.reuse, R154, R64 ;  /* 0x0000009a8840723c */ /* 0x040ff00000001840 */
        /* <DEDUP_REMOVED lines=13> */
[----:B------:R-:W-:Y:S01]  /*7090*/  HMMA.16816.F32 R112, R136, R146, R112 ;  /* 0x000000928870723c */ /* 0x000fe20000001870 */
[----:B------:R-:W-:-:S07]  /*70a0*/  @!P0 BRA `(.L_x_4607) ;  /* 0x000003f000008947 */ /* 0x000fce0003800000 */
[----:B------:R-:W-:Y:S01]  /*70b0*/  ISETP.NE.AND P2, PT, R190, 0x1, PT ;  /* 0x00000001be00780c */ /* 0x000fe20003f45270 */
[----:B------:R-:W-:Y:S01]  /*70c0*/  IMAD R0, R212, 0x40, R196 ;  /* 0x00000040d4007824 */ /* 0x000fe200078e02c4 */
[----:B------:R-:W-:Y:S01]  /*70d0*/  SEL R4, RZ, 0x10, P5 ;  /* 0x00000010ff047807 */ /* 0x000fe20002800000 */
[----:B------:R-:W-:Y:S01]  /*70e0*/  IMAD.MOV.U32 R192, RZ, RZ, RZ ;  /* 0x000000ffffc07224 */ /* 0x000fe200078e00ff */
[----:B------:R-:W-:Y:S02]  /*70f0*/  SEL R2, RZ, 0x10, P4 ;  /* 0x00000010ff027807 */ /* 0x000fe40002000000 */
        /* <DEDUP_REMOVED lines=9> */
[----:B------:R-:W-:Y:S04]  /*7190*/  IMAD.MOV R0, RZ, RZ, -R5 ;  /* 0x000000ffff007224 */ /* 0x000fe800078e0a05 */
[----:B------:R-:W2:Y:S01]  /*71a0*/  @!P3 LDG.E R192, [R8.64] ;  /* 0x0000000608c0b981 */ /* 0x000ea2000c1e1900 */
[----:B------:R-:W-:Y:S04]  /*71b0*/  IMAD R193, R0, c[0x0][0x2b8], R193 ;  /* 0x0000ae0000c17a24 */ /* 0x000fe800078e02c1 */
[C---:B------:R-:W-:Y:S01]  /*71c0*/  IMAD.WIDE.U32 R6, R193.reuse, c[0x0][0x1e0], RZ ;  /* 0x00007800c1067a25 */ /* 0x040fe200078e00ff */
        /* <DEDUP_REMOVED lines=10> */
[C---:B------:R-:W-:Y:S02]  /*7270*/  LEA R14, P0, R5.reuse, c[0x0][0x1c8], 0x1 ;  /* 0x00007200050e7a11 */ /* 0x040fe400078008ff */
[----:B------:R-:W-:Y:S02]  /*7280*/  IADD3 R7, -R2, 0x10, RZ ;  /* 0x0000001002077810 */ /* 0x000fe40007ffe1ff */
[----:B------:R-:W-:Y:S01]  /*7290*/  LEA.HI.X R10, R5, c[0x0][0x1cc], R0, 0x1, P0 ;  /* 0x00007300050a7a11 */ /* 0x000fe200000f0c00 */
[----:B------:R-:W1:Y:S01]  /*72a0*/  SHFL.IDX PT, R9, R14, 0x1, 0x181f ;  /* 0x00381f000e097f89 */ /* 0x000e6200000e0000 */
[----:B------:R-:W-:Y:S02]  /*72b0*/  SEL R0, RZ, 0x10, P6 ;  /* 0x00000010ff007807 */ /* 0x000fe40003000000 */
[----:B------:R-:W-:Y:S01]  /*72c0*/  LOP3.LUT R7, R7, 0xf, RZ, 0xc0, !PT ;  /* 0x0000000f07077812 */ /* 0x000fe200078ec0ff */
[----:B------:R-:W2:Y:S01]  /*72d0*/  SHFL.IDX PT, R6, R10, 0x1, 0x181f ;  /* 0x00381f000a067f89 */ /* 0x000ea200000e0000 */
[----:B------:R-:W-:Y:S03]  /*72e0*/  IADD3 R5, -R4, 0x10, RZ ;  /* 0x0000001004057810 */ /* 0x000fe60007ffe1ff */
[----:B------:R3:W4:Y:S01]  /*72f0*/  SHFL.IDX PT, R11, R14, RZ, 0x181f ;  /* 0x00181fff0e0b7589 */ /* 0x00072200000e0000 */
[----:B------:R-:W-:Y:S03]  /*7300*/  LOP3.LUT R5, R5, 0xf, RZ, 0xc0, !PT ;  /* 0x0000000f05057812 */ /* 0x000fe600078ec0ff */
[----:B------:R-:W5:Y:S01]  /*7310*/  SHFL.IDX PT, R8, R10, RZ, 0x181f ;  /* 0x00181fff0a087589 */ /* 0x000f6200000e0000 */
[-C--:B-1----:R-:W-:Y:S02]  /*7320*/  IADD3 R12, P1, P0, R5, R9.reuse, R204 ;  /* 0x00000009050c7210 */ /* 0x082fe4000783e0cc */
[----:B------:R-:W-:Y:S02]  /*7330*/  IADD3 R5, -R0, 0x10, RZ ;  /* 0x0000001000057810 */ /* 0x000fe40007ffe1ff */
[-C--:B--2---:R-:W-:Y:S02]  /*7340*/  IADD3.X R13, RZ, R6.reuse, R205, P1, P0 ;  /* 0x00000006ff0d7210 */ /* 0x084fe40000fe04cd */
[----:B------:R-:W-:Y:S02]  /*7350*/  LOP3.LUT R5, R5, 0xf, RZ, 0xc0, !PT ;  /* 0x0000000f05057812 */ /* 0x000fe400078ec0ff */
[-C--:B---3--:R-:W-:Y:S04]  /*7360*/  IADD3 R14, P1, P0, R7, R9.reuse, R208 ;  /* 0x00000009070e7210 */ /* 0x088fe8000783e0d0 */
[-C--:B------:R-:W-:Y:S02]  /*7370*/  IADD3.X R15, RZ, R6.reuse, R209, P1, P0 ;  /* 0x00000006ff0f7210 */ /* 0x080fe40000fe04d1 */
[----:B------:R-:W-:Y:S01]  /*7380*/  IADD3 R16, P1, P0, R5, R9, R206 ;  /* 0x0000000905107210 */ /* 0x000fe2000783e0ce */
[----:B------:R-:W-:Y:S03]  /*7390*/  IMAD R5, R210, 0x3000, R194 ;  /* 0x00003000d2057824 */ /* 0x000fe600078e02c2 */
[----:B------:R-:W-:Y:S01]  /*73a0*/  IADD3.X R17, RZ, R6, R207, P1, P0 ;  /* 0x00000006ff117210 */ /* 0x000fe20000fe04cf */
[----:B------:R-:W-:Y:S01]  /*73b0*/  IMAD.SHL.U32 R7, R5, 0x2, RZ ;  /* 0x0000000205077824 */ /* 0x000fe200078e00ff */
        /* <DEDUP_REMOVED lines=14> */
.L_x_4607:
        /* <DEDUP_REMOVED lines=9> */
.L_x_4605:
        /* <DEDUP_REMOVED lines=123> */
.L_x_4595:
[----:B------:R-:W-:Y:S05]  /*7ce0*/  @P2 BRA `(.L_x_4609) ;  /* 0x000018f000002947 */ /* 0x000fea0003800000 */
[----:B-1----:R-:W1:Y:S01]  /*7cf0*/  S2R R9, SR_TID.X ;  /* 0x0000000000097919 */ /* 0x002e620000002100 */
[----:B------:R-:W-:Y:S01]  /*7d00*/  SHF.R.S32.HI R8, RZ, 0x1f, R197 ;  /* 0x0000001fff087819 */ /* 0x000fe200000114c5 */
[----:B------:R-:W-:Y:S01]  /*7d10*/  IMAD.WIDE.U32 R14, R197, c[0x0][0x4d0], RZ ;  /* 0x00013400c50e7a25 */ /* 0x000fe200078e00ff */
[----:B------:R-:W-:Y:S01]  /*7d20*/  BSSY B0, `(.L_x_4610) ;  /* 0x00000f8000007945 */ /* 0x000fe20003800000 */
[----:B------:R-:W2:Y:S02]  /*7d30*/  S2R R3, SR_CTAID.Y ;  /* 0x0000000000037919 */ /* 0x000ea40000002600 */
[----:B------:R-:W-:-:S02]  /*7d40*/  IMAD R0, R8, c[0x0][0x4d0], RZ ;  /* 0x0001340008007a24 */ /* 0x000fc400078e02ff */
[----:B------:R-:W3:Y:S01]  /*7d50*/  S2R R7, SR_CTAID.Z ;  /* 0x0000000000077919 */ /* 0x000ee20000002700 */
[----:B------:R-:W-:Y:S02]  /*7d60*/  IMAD.MOV R6, RZ, RZ, -R197 ;  /* 0x000000ffff067224 */ /* 0x000fe400078e0ac5 */
[----:B------:R-:W-:Y:S01]  /*7d70*/  IMAD R11, R197, c[0x0][0x4d4], R0 ;  /* 0x00013500c50b7a24 */ /* 0x000fe200078e0200 */
[----:B------:R-:W-:Y:S01]  /*7d80*/  BAR.SYNC.DEFER_BLOCKING 0x1, 0x100 ;  /* 0x0044000000007b1d */ /* 0x000fe20000010000 */
[----:B------:R-:W-:Y:S02]  /*7d90*/  IMAD R8, R8, c[0x0][0x438], RZ ;  /* 0x00010e0008087a24 */ /* 0x000fe400078e02ff */
[----:B------:R-:W-:Y:S02]  /*7da0*/  IMAD.IADD R15, R15, 0x1, R11 ;  /* 0x000000010f0f7824 */ /* 0x000fe400078e020b */
[C---:B------:R-:W-:Y:S01]  /*7db0*/  IMAD R8, R197.reuse, c[0x0][0x43c], R8 ;  /* 0x00010f00c5087a24 */ /* 0x040fe200078e0208 */
[----:B------:R-:W4:Y:S01]  /*7dc0*/  S2R R0, SR_CTAID.X ;  /* 0x0000000000007919 */ /* 0x000f220000002500 */
[----:B------:R-:W-:-:S04]  /*7dd0*/  IMAD.WIDE.U32 R18, R197, c[0x0][0x438], RZ ;  /* 0x00010e00c5127a25 */ /* 0x000fc800078e00ff */
[----:B------:R-:W-:Y:S01]  /*7de0*/  IMAD.IADD R19, R19, 0x1, R8 ;  /* 0x0000000113137824 */ /* 0x000fe200078e0208 */
[----:B-1----:R-:W-:-:S04]  /*7df0*/  SHF.R.S32.HI R12, RZ, 0x1f, R9 ;  /* 0x0000001fff0c7819 */ /* 0x002fc80000011409 */
[-C--:B------:R-:W-:Y:S01]  /*7e00*/  LEA.HI R4, R12, R9.reuse, RZ, 0x5 ;  /* 0x000000090c047211 */ /* 0x080fe200078f28ff */
[----:B--2---:R-:W-:Y:S01]  /*7e10*/  IMAD R6, R6, c[0x0][0x550], R3 ;  /* 0x0001540006067a24 */ /* 0x004fe200078e0203 */
[----:B------:R-:W-:Y:S02]  /*7e20*/  LEA.HI R12, R12, R9, RZ, 0x2 ;  /* 0x000000090c0c7211 */ /* 0x000fe400078f10ff */
[----:B------:R-:W-:Y:S01]  /*7e30*/  SHF.R.S32.HI R11, RZ, 0x5, R4 ;  /* 0x00000005ff0b7819 */ /* 0x000fe20000011404 */
[C---:B---3--:R-:W-:Y:S01]  /*7e40*/  IMAD.WIDE.U32 R14, R7.reuse, c[0x0][0x4d8], R14 ;  /* 0x00013600070e7a25 */ /* 0x048fe200078e000e */
[----:B------:R-:W-:Y:S02]  /*7e50*/  SHF.R.S32.HI R10, RZ, 0x1f, R4 ;  /* 0x0000001fff0a7819 */ /* 0x000fe40000011404 */
[----:B------:R-:W-:Y:S01]  /*7e60*/  LOP3.LUT R4, R4, 0xffffffe0, RZ, 0xc0, !PT ;  /* 0xffffffe004047812 */ /* 0x000fe200078ec0ff */
[----:B------:R-:W-:Y:S01]  /*7e70*/  IMAD.WIDE.U32 R18, R7, c[0x0][0x440], R18 ;  /* 0x0001100007127a25 */ /* 0x000fe200078e0012 */
[----:B------:R-:W-:-:S02]  /*7e80*/  LOP3.LUT R12, R12, 0xfffffffc, RZ, 0xc0, !PT ;  /* 0xfffffffc0c0c7812 */ /* 0x000fc400078ec0ff */
[----:B------:R-:W-:Y:S02]  /*7e90*/  IADD3 R4, -R4, R9, RZ ;  /* 0x0000000904047210 */ /* 0x000fe40007ffe1ff */
[----:B------:R-:W-:Y:S01]  /*7ea0*/  LEA.HI R10, R10, R11, RZ, 0x3 ;  /* 0x0000000b0a0a7211 */ /* 0x000fe200078f18ff */
[----:B------:R-:W-:Y:S01]  /*7eb0*/  IMAD.IADD R9, R9, 0x1, -R12 ;  /* 0x0000000109097824 */ /* 0x000fe200078e0a0c */
[----:B------:R-:W-:Y:S02]  /*7ec0*/  SHF.R.S32.HI R3, RZ, 0x1f, R4 ;  /* 0x0000001fff037819 */ /* 0x000fe40000011404 */
[----:B------:R-:W-:Y:S02]  /*7ed0*/  LOP3.LUT R10, R10, 0xffffff8, RZ, 0xc0, !PT ;  /* 0x0ffffff80a0a7812 */ /* 0x000fe400078ec0ff */
[----:B------:R-:W-:Y:S02]  /*7ee0*/  LEA.HI R3, R3, R4, RZ, 0x2 ;  /* 0x0000000403037211 */ /* 0x000fe400078f10ff */
[----:B------:R-:W-:Y:S01]  /*7ef0*/  LEA.HI R16, R9, R9, RZ, 0x1 ;  /* 0x0000000909107211 */ /* 0x000fe200078f08ff */
[----:B------:R-:W-:Y:S01]  /*7f00*/  IMAD.IADD R10, R11, 0x1, -R10 ;  /* 0x000000010b0a7824 */ /* 0x000fe200078e0a0a */
[----:B------:R-:W-:-:S02]  /*7f10*/  SHF.R.S32.HI R13, RZ, 0x2, R3 ;  /* 0x00000002ff0d7819 */ /* 0x000fc40000011403 */
[----:B------:R-:W-:Y:S02]  /*7f20*/  LOP3.LUT R16, R16, 0x1ffffffe, RZ, 0xc0, !PT ;  /* 0x1ffffffe10107812 */ /* 0x000fe400078ec0ff */
[----:B------:R-:W-:Y:S01]  /*7f30*/  MOV R12, c[0x0][0x4e8] ;  /* 0x00013a00000c7a02 */ /* 0x000fe20000000f00 */
[----:B------:R-:W-:Y:S01]  /*7f40*/  IMAD R13, R10, 0x10, R13 ;  /* 0x000000100a0d7824 */ /* 0x000fe200078e020d */
[----:B------:R-:W-:Y:S02]  /*7f50*/  SHF.R.S32.HI R11, RZ, 0x1f, R7 ;  /* 0x0000001fff0b7819 */ /* 0x000fe40000011407 */
[----:B------:R-:W-:Y:S02]  /*7f60*/  IADD3 R16, R9, -R16, RZ ;  /* 0x8000001009107210 */ /* 0x000fe40007ffe0ff */
[----:B------:R-:W-:Y:S01]  /*7f70*/  ISETP.NE.AND P1, PT, R12, 0x1, PT ;  /* 0x000000010c00780c */ /* 0x000fe20003f25270 */
[C---:B------:R-:W-:Y:S01]  /*7f80*/  IMAD R8, R11.reuse, c[0x0][0x4d8], RZ ;  /* 0x000136000b087a24 */ /* 0x040fe200078e02ff */
[----:B------:R-:W-:Y:S01]  /*7f90*/  LEA R9, R16, R13, 0x3 ;  /* 0x0000000d10097211 */ /* 0x000fe200078e18ff */
[----:B------:R-:W-:Y:S01]  /*7fa0*/  IMAD R10, R11, c[0x0][0x440], RZ ;  /* 0x000110000b0a7a24 */ /* 0x000fe200078e02ff */
[----:B------:R-:W-:Y:S01]  /*7fb0*/  LOP3.LUT R3, R3, 0x7ffffffc, RZ, 0xc0, !PT ;  /* 0x7ffffffc03037812 */ /* 0x000fe200078ec0ff */
[----:B------:R-:W-:-:S02]  /*7fc0*/  IMAD R8, R7, c[0x0][0x4dc], R8 ;  /* 0x0001370007087a24 */ /* 0x000fc400078e0208 */
[C---:B----4-:R-:W-:Y:S01]  /*7fd0*/  IMAD R9, R0.reuse, 0x80, R9 ;  /* 0x0000008000097824 */ /* 0x050fe200078e0209 */
[----:B------:R-:W-:Y:S01]  /*7fe0*/  LEA R0, R0, R13, 0x7 ;  /* 0x0000000d00007211 */ /* 0x000fe200078e38ff */
[----:B------:R-:W-:Y:S01]  /*7ff0*/  IMAD R10, R7, c[0x0][0x444], R10 ;  /* 0x00011100070a7a24 */ /* 0x000fe200078e020a */
[----:B------:R-:W-:Y:S01]  /*8000*/  IADD3 R15, R15, R8, RZ ;  /* 0x000000080f0f7210 */ /* 0x000fe20007ffe0ff */
[----:B------:R-:W-:Y:S01]  /*8010*/  IMAD R13, R12, c[0x0][0x388], RZ ;  /* 0x0000e2000c0d7a24 */ /* 0x000fe200078e02ff */
[----:B------:R-:W-:Y:S01]  /*8020*/  SHF.R.S32.HI R7, RZ, 0x1f, R6 ;  /* 0x0000001fff077819 */ /* 0x000fe20000011406 */
[----:B------:R-:W-:-:S04]  /*8030*/  @P1 IMAD.HI.U32 R8, R9, c[0x0][0x4ec], RZ ;  /* 0x00013b0009081a27 */ /* 0x000fc800078e00ff */
        /* <DEDUP_REMOVED lines=16> */
[----:B------:R-:W-:Y:S01]  /*8140*/  IMAD.IADD R3, R4, 0x1, -R3 ;  /* 0x0000000104037824 */ /* 0x000fe200078e0a03 */
[----:B------:R-:W-:Y:S01]  /*8150*/  IADD3 R10, P0, R10, R16, RZ ;  /* 0x000000100a0a7210 */ /* 0x000fe20007f1e0ff */
[C---:B------:R-:W-:Y:S01]  /*8160*/  IMAD.WIDE.U32 R18, R14.reuse, c[0x0][0x430], R18 ;  /* 0x00010c000e127a25 */ /* 0x040fe200078e0012 */
[----:B------:R-:W-:Y:S02]  /*8170*/  SHF.R.S32.HI R6, RZ, 0x1f, R8 ;  /* 0x0000001fff067819 */ /* 0x000fe40000011408 */
[----:B------:R-:W-:Y:S02]  /*8180*/  IADD3.X R11, R7, R17, R11, P0, !PT ;  /* 0x00000011070b7210 */ /* 0x000fe400007fe40b */
        /* <DEDUP_REMOVED lines=177> */
.L_x_4611:
[----:B----4-:R-:W-:Y:S05]  /*8ca0*/  BSYNC B0 ;  /* 0x0000000000007941 */ /* 0x010fea0003800000 */
.L_x_4610:
        /* <DEDUP_REMOVED lines=147> */
.L_x_4609:
        /* <DEDUP_REMOVED lines=10> */
[----:B-1----:R-:W-:Y:S01]  /*9680*/  SHF.R.S32.HI R8, RZ, 0x1f, R197 ;  /* 0x0000001fff087819 */ /* 0x002fe200000114c5 */
[----:B------:R-:W-:Y:S01]  /*9690*/  IMAD.WIDE.U32 R6, R197, c[0x0][0x4d0], RZ ;  /* 0x00013400c5067a25 */ /* 0x000fe200078e00ff */
[----:B------:R-:W-:Y:S01]  /*96a0*/  ISETP.NE.AND P0, PT, R3, 0x1, PT ;  /* 0x000000010300780c */ /* 0x000fe20003f05270 */
[----:B------:R-:W1:Y:S01]  /*96b0*/  S2R R0, SR_CTAID.Y ;  /* 0x0000000000007919 */ /* 0x000e620000002600 */
[----:B------:R-:W-:Y:S01]  /*96c0*/  MOV R9, R4 ;  /* 0x0000000400097202 */ /* 0x000fe20000000f00 */
[----:B------:R-:W-:-:S04]  /*96d0*/  IMAD R8, R8, c[0x0][0x4d0], RZ ;  /* 0x0001340008087a24 */ /* 0x000fc800078e02ff */
[C---:B------:R-:W-:Y:S01]  /*96e0*/  IMAD R3, R197.reuse, c[0x0][0x4d4], R8 ;  /* 0x00013500c5037a24 */ /* 0x040fe200078e0208 */
[----:B------:R-:W-:-:S04]  /*96f0*/  IADD3 R197, -R197, RZ, RZ ;  /* 0x000000ffc5c57210 */ /* 0x000fc80007ffe1ff */
[----:B------:R-:W-:Y:S01]  /*9700*/  IADD3 R7, R7, R3, RZ ;  /* 0x0000000307077210 */ /* 0x000fe20007ffe0ff */
[----:B------:R-:W-:-:S05]  /*9710*/  @P0 IMAD.HI.U32 R8, R4, c[0x0][0x4ec], RZ ;  /* 0x00013b0004080a27 */ /* 0x000fca00078e00ff */
[----:B------:R-:W-:Y:S02]  /*9720*/  @P0 SHF.R.U32.HI R9, RZ, c[0x0][0x4f0], R8 ;  /* 0x00013c00ff090a19 */ /* 0x000fe40000011608 */
[----:B--2---:R-:W-:Y:S01]  /*9730*/  SHF.R.S32.HI R5, RZ, 0x1f, R2 ;  /* 0x0000001fff057819 */ /* 0x004fe20000011402 */
[----:B------:R-:W-:Y:S01]  /*9740*/  IMAD.WIDE.U32 R6, R2, c[0x0][0x4d8], R6 ;  /* 0x0001360002067a25 */ /* 0x000fe200078e0006 */
[----:B------:R-:W-:-:S03]  /*9750*/  IADD3 R3, -R9, RZ, RZ ;  /* 0x000000ff09037210 */ /* 0x000fc60007ffe1ff */
[----:B------:R-:W-:Y:S02]  /*9760*/  IMAD R5, R5, c[0x0][0x4d8], RZ ;  /* 0x0001360005057a24 */ /* 0x000fe400078e02ff */
[----:B-1----:R-:W-:Y:S02]  /*9770*/  IMAD R0, R197, c[0x0][0x550], R0 ;  /* 0x00015400c5007a24 */ /* 0x002fe400078e0200 */
[----:B------:R-:W-:Y:S02]  /*9780*/  IMAD R5, R2, c[0x0][0x4dc], R5 ;  /* 0x0001370002057a24 */ /* 0x000fe400078e0205 */
[----:B------:R-:W-:Y:S01]  /*9790*/  IMAD R3, R3, c[0x0][0x4e8], R4 ;  /* 0x00013a0003037a24 */ /* 0x000fe200078e0204 */
[----:B------:R-:W-:Y:S02]  /*97a0*/  SHF.R.S32.HI R2, RZ, 0x1f, R0 ;  /* 0x0000001fff027819 */ /* 0x000fe40000011400 */
        /* <DEDUP_REMOVED lines=10> */
[----:B------:R-:W-:-:S05]  /*9850*/  IMAD.WIDE.U32 R4, R3, c[0x0][0x4c8], R4 ;  /* 0x0001320003047a25 */ /* 0x000fca00078e0004 */
[----:B------:R-:W-:Y:S02]  /*9860*/  IADD3 R3, R5, R2, RZ ;  /* 0x0000000205037210 */ /* 0x000fe40007ffe0ff */
[C---:B------:R-:W-:Y:S02]  /*9870*/  LEA R2, P0, R4.reuse, c[0x0][0x4a8], 0x2 ;  /* 0x00012a0004027a11 */ /* 0x040fe400078010ff */
[----:B------:R-:W-:Y:S02]  /*9880*/  MOV R5, 0xff800000 ;  /* 0xff80000000057802 */ /* 0x000fe40000000f00 */
[----:B------:R-:W-:-:S05]  /*9890*/  LEA.HI.X R3, R4, c[0x0][0x4ac], R3, 0x2, P0 ;  /* 0x00012b0004037a11 */ /* 0x000fca00000f1403 */
[----:B------:R-:W-:Y:S01]  /*98a0*/  STG.E [R2.64], R5 ;  /* 0x0000000502007986 */ /* 0x000fe2000c101906 */
[----:B------:R-:W-:Y:S05]  /*98b0*/  EXIT ;  /* 0x000000000000794d */ /* 0x000fea0003800000 */
.L_x_4612:
        /* <DEDUP_REMOVED lines=12> */
.L_x_6275:


//--------------------- .text._ZN7cutlass13device_kernelIN5flash19enable_sm80_to_sm89INS1_16FlashAttnFwdSm80INS1_25CollectiveMainloopFwdSm80ILi8ELi2ELb0EN4cute5tupleIJNS5_1CILi128EEENS7_ILi64EEENS7_ILi192EEEEEELi192ENS_6half_tEfNS_4arch4Sm80ELb0ELb0ELb0ELb1ELb1ELb0ELb1ELb1EEENS1_21CollectiveEpilogueFwdINS6_IJS8_SA_S9_EEENS6_IJNS7_ILi1EEESI_SI_EEESC_SE_Li256ELb1ELb1ELb1ELb0EEENS1_36VarlenDynamicPersistentTileSchedulerILi128ELi64ELi256ELi256ELb1ELb1ELb0ELb0ELb1ELb1EEEEEEEEEvNT_6ParamsE --------------------------
	.section	.text._ZN7cutlass13device_kernelIN5flash19enable_sm80_to_sm89INS1_16FlashAttnFwdSm80INS1_25CollectiveMainloopFwdSm80ILi8ELi2ELb0EN4cute5tupleIJNS5_1CILi128EEENS7_ILi64EEENS7_ILi192EEEEEELi192ENS_6half_tEfNS_4arch4Sm80ELb0ELb0ELb0ELb1ELb1ELb0ELb1ELb1EEENS1_21CollectiveEpilogueFwdINS6_IJS8_SA_S9_EEENS6_IJNS7_ILi1EEESI_SI_EEESC_SE_Li256ELb1ELb1ELb1ELb0EEENS1_36VarlenDynamicPersistentTileSchedulerILi128ELi64ELi256ELi256ELb1ELb1ELb0ELb0ELb1ELb1EEEEEEEEEvNT_6ParamsE,"ax",@progbits
	.sectioninfo	@"SHI_REGISTERS=255"
	.align	128
.text._ZN7cutlass13device_kernelIN5flash19enable_sm80_to_sm89INS1_16FlashAttnFwdSm80INS1_25CollectiveMainloopFwdSm80ILi8ELi2ELb0EN4cute5tupleIJNS5_1CILi128EEENS7_ILi64EEENS7_ILi192EEEEEELi192ENS_6half_tEfNS_4arch4Sm80ELb0ELb0ELb0ELb1ELb1ELb0ELb1ELb1EEENS1_21CollectiveEpilogueFwdINS6_IJS8_SA_S9_EEENS6_IJNS7_ILi1EEESI_SI_EEESC_SE_Li256ELb1ELb1ELb1ELb0EEENS1_36VarlenDynamicPersistentTileSchedulerILi128ELi64ELi256ELi256ELb1ELb1ELb0ELb0ELb1ELb1EEEEEEEEEvNT_6ParamsE:
        .type           _ZN7cutlass13device_kernelIN5flash19enable_sm80_to_sm89INS1_16FlashAttnFwdSm80INS1_25CollectiveMainloopFwdSm80ILi8ELi2ELb0EN4cute5tupleIJNS5_1CILi128EEENS7_ILi64EEENS7_ILi192EEEEEELi192ENS_6half_tEfNS_4arch4Sm80ELb0ELb0ELb0ELb1ELb1ELb0ELb1ELb1EEENS1_21CollectiveEpilogueFwdINS6_IJS8_SA_S9_EEENS6_IJNS7_ILi1EEESI_SI_EEESC_SE_Li256ELb1ELb1ELb1ELb0EEENS1_36VarlenDynamicPersistentTileSchedulerILi128ELi64ELi256ELi256ELb1ELb1ELb0ELb0ELb1ELb1EEEEEEEEEvNT_6ParamsE,@function
        .size           _ZN7cutlass13device_kernelIN5flash19enable_sm80_to_sm89INS1_16FlashAttnFwdSm80INS1_25CollectiveMainloopFwdSm80ILi8ELi2ELb0EN4cute5tupleIJNS5_1CILi128EEENS7_ILi64EEENS7_ILi192EEEEEELi192ENS_6half_tEfNS_4arch4Sm80ELb0ELb0ELb0ELb1ELb1ELb0ELb1ELb1EEENS1_21CollectiveEpilogueFwdINS6_IJS8_SA_S9_EEENS6_IJNS7_ILi1EEESI_SI_EEESC_SE_Li256ELb1ELb1ELb1ELb0EEENS1_36VarlenDynamicPersistentTileSchedulerILi128ELi64ELi256ELi256ELb1ELb1ELb0ELb0ELb1ELb1EEEEEEEEEvNT_6ParamsE,(.L_x_6276 - _ZN7cutlass13device_kernelIN5flash19enable_sm80_to_sm89INS1_16FlashAttnFwdSm80INS1_25CollectiveMainloopFwdSm80ILi8ELi2ELb0EN4cute5tupleIJNS5_1CILi128EEENS7_ILi64EEENS7_ILi192EEEEEELi192ENS_6half_tEfNS_4arch4Sm80ELb0ELb0ELb0ELb1ELb1ELb0ELb1ELb1EEENS1_21CollectiveEpilogueFwdINS6_IJS8_SA_S9_EEENS6_IJNS7_ILi1EEESI_SI_EEESC_SE_Li256ELb1ELb1ELb1ELb0EEENS1_36VarlenDynamicPersistentTileSchedulerILi128ELi64ELi256ELi256ELb1ELb1ELb0ELb0ELb1ELb1EEEEEEEEEvNT_6ParamsE)
        .other          _ZN7cutlass13device_kernelIN5flash19enable_sm80_to_sm89INS1_16FlashAttnFwdSm80INS1_25CollectiveMainloopFwdSm80ILi8ELi2ELb0EN4cute5tupleIJNS5_1CILi128EEENS7_ILi64EEENS7_ILi192EEEEEELi192ENS_6half_tEfNS_4arch4Sm80ELb0ELb0ELb0ELb1ELb1ELb0ELb1ELb1EEENS1_21CollectiveEpilogueFwdINS6_IJS8_SA_S9_EEENS6_IJNS7_ILi1EEESI_SI_EEESC_SE_Li256ELb1ELb1ELb1ELb0EEENS1_36VarlenDynamicPersistentTileSchedulerILi128ELi64ELi256ELi256ELb1ELb1ELb0ELb0ELb1ELb1EEEEEEEEEvNT_6ParamsE,@"STO_CUDA_ENTRY STV_DEFAULT"
_ZN7cutlass13device_kernelIN5flash19enable_sm80_to_sm89INS1_16FlashAttnFwdSm80INS1_25CollectiveMainloopFwdSm80ILi8ELi2ELb0EN4cute5tupleIJNS5_1CILi128EEENS7_ILi64EEENS7_ILi192EEEEEELi192ENS_6half_tEfNS_4arch4Sm80ELb0ELb0ELb0ELb1ELb1ELb0ELb1ELb1EEENS1_21CollectiveEpilogueFwdINS6_IJS8_SA_S9_EEENS6_IJNS7_ILi1EEESI_SI_EEESC_SE_Li256ELb1ELb1ELb1ELb0EEENS1_36VarlenDynamicPersistentTileSchedulerILi128ELi64ELi256ELi256ELb1ELb1ELb0ELb0ELb1ELb1EEEEEEEEEvNT_6ParamsE:
        /* <DEDUP_REMOVED lines=52> */
.L_x_4618:
        /* <DEDUP_REMOVED lines=17> */
.L_x_4727:
        /* <DEDUP_REMOVED lines=16> */
.L_x_4728:
[----:B---3--:R-:W-:-:S05]  /*0550*/  IMAD R0, R0, c[0x0][0x538], RZ ;  /* 0x00014e0000007a24 */ /* 0x008fca00078e02ff */
[----:B------:R-:W-:-:S04]  /*0560*/  IADD3 R6, R0, R6, RZ ;  /* 0x0000000600067210 */ /* 0x000fc80007ffe0ff */
[----:B------:R-:W-:-:S13]  /*0570*/  ISETP.GT.AND P0, PT, R6, UR4, PT ;  /* 0x0000000406007c0c */ /* 0x000fda000bf04270 */
[----:B-12---:R-:W-:Y:S05]  /*0580*/  @!P0 BRA `(.L_x_4618) ;  /* 0xfffffdb000008947 */ /* 0x006fea000383ffff */
.L_x_4614:
[----:B--2---:R-:W-:-:S05]  /*0590*/  IADD3 R200, -R0, R6, RZ ;  /* 0x0000000600c87210 */ /* 0x004fca0007ffe1ff */
[----:B------:R-:W-:-:S05]  /*05a0*/  IMAD R0, R4, c[0x0][0x538], R200 ;  /* 0x00014e0004007a24 */ /* 0x000fca00078e02c8 */
[----:B------:R-:W-:Y:S01]  /*05b0*/  ISETP.GT.AND P0, PT, R0, UR4, PT ;  /* 0x0000000400007c0c */ /* 0x000fe2000bf04270 */
[----:B------:R-:W-:-:S12]  /*05c0*/  BRA.DIV ~URZ, `(.L_x_4619) ;  /* 0x0000d0f27f007947 */ /* 0x000fd8000b800000 */
[----:B------:R-:W-:-:S04]  /*05d0*/  VOTE.ANY R0, PT, !P0 ;  /* 0x0000000000007806 */ /* 0x000fc800040e0100 */
.L_x_4729:
[----:B------:R1:W2:Y:S01]  /*05e0*/  POPC R203, R0 ;  /* 0x0000000000cb7309 */ /* 0x0002a20000000000 */
[----:B------:R-:W-:Y:S05]  /*05f0*/  BRA.DIV ~URZ, `(.L_x_4620) ;  /* 0x0000d1027f007947 */ /* 0x000fea000b800000 */
[----:B--2---:R2:W3:Y:S01]  /*0600*/  SHFL.IDX PT, R11, R8, R203, 0x1f ;  /* 0x00001fcb080b7589 */ /* 0x0044e200000e0000 */
[----:B------:R-:W-:-:S03]  /*0610*/  MOV R5, RZ ;  /* 0x000000ff00057202 */ /* 0x000fc60000000f00 */
[----:B------:R2:W4:Y:S04]  /*0620*/  SHFL.IDX PT, R10, R7, R203, 0x1f ;  /* 0x00001fcb070a7589 */ /* 0x00052800000e0000 */
.L_x_4730:
[----:B------:R-:W-:Y:S01]  /*0630*/  ISETP.NE.AND P0, PT, R0, RZ, PT ;  /* 0x000000ff0000720c */ /* 0x000fe20003f05270 */
[----:B------:R-:W-:-:S12]  /*0640*/  BSSY B0, `(.L_x_4621) ;  /* 0x0000005000007945 */ /* 0x000fd80003800000 */
[----:B------:R-:W-:Y:S05]  /*0650*/  @!P0 BRA `(.L_x_4622) ;  /* 0x0000003000008947 */ /* 0x000fea0003800000 */
[----:B------:R-:W-:Y:S01]  /*0660*/  IADD3 R30, R203, -0x1, RZ ;  /* 0xffffffffcb1e7810 */ /* 0x000fe20007ffe0ff */
[----:B------:R-:W-:Y:S05]  /*0670*/  BRA.DIV ~URZ, `(.L_x_4623) ;  /* 0x0000d1627f007947 */ /* 0x000fea000b800000 */
[----:B------:R1:W2:Y:S02]  /*0680*/  SHFL.IDX PT, R5, R4, R30, 0x1f ;  /* 0x00001f1e04057589 */ /* 0x0002a400000e0000 */
.L_x_4622:
[----:B------:R-:W-:Y:S05]  /*0690*/  BSYNC B0 ;  /* 0x0000000000007941 */ /* 0x000fea0003800000 */
.L_x_4621:
        /* <DEDUP_REMOVED lines=65> */
.L_x_4615:
[----:B--2---:R-:W-:Y:S01]  /*0ab0*/  IMAD.MOV.U32 R201, RZ, RZ, RZ ;  /* 0x000000ffffc97224 */ /* 0x004fe200078e00ff */
[----:B------:R-:W-:Y:S01]  /*0ac0*/  MOV R202, RZ ;  /* 0x000000ff00ca7202 */ /* 0x000fe20000000f00 */
[----:B------:R-:W-:Y:S01]  /*0ad0*/  IMAD.U32 R200, RZ, RZ, UR4 ;  /* 0x00000004ffc87e24 */ /* 0x000fe2000f8e00ff */
[----:B------:R-:W-:Y:S02]  /*0ae0*/  MOV R203, c[0x0][0x53c] ;  /* 0x00014f0000cb7a02 */ /* 0x000fe40000000f00 */
.L_x_4624:
[----:B------:R-:W-:Y:S01]  /*0af0*/  ISETP.NE.AND P0, PT, R12, RZ, PT ;  /* 0x000000ff0c00720c */ /* 0x000fe20003f05270 */
[----:B------:R-:W-:-:S12]  /*0b00*/  WARPSYNC 0xffffffff ;  /* 0xffffffff00007948 */ /* 0x000fd80003800000 */
[----:B------:R1:W-:Y:S04]  /*0b10*/  @!P0 STS.128 [0x24100], R200 ;  /* 0x024100c8ff008388 */ /* 0x0003e80000000c00 */
[----:B------:R-:W-:Y:S06]  /*0b20*/  BAR.ARV 0x5, 0x100 ;  /* 0x0144000000007b1d */ /* 0x000fec0000002000 */
.L_x_4613:
        /* <DEDUP_REMOVED lines=167> */
.L_x_4726:
        /* <DEDUP_REMOVED lines=30> */
.L_x_4625:
[----:B------:R-:W-:-:S04]  /*1780*/  ISETP.NE.U32.AND P0, PT, RZ, c[0x0][0x368], PT ;  /* 0x0000da00ff007a0c */ /* 0x000fc80003f05070 */
[----:B------:R-:W-:-:S13]  /*1790*/  ISETP.NE.AND.EX P0, PT, RZ, c[0x0][0x36c], PT, P0 ;  /* 0x0000db00ff007a0c */ /* 0x000fda0003f05300 */
[----:B------:R-:W-:Y:S05]  /*17a0*/  @!P0 BRA `(.L_x_4626) ;  /* 0x0000004000008947 */ /* 0x000fea0003800000 */
[----:B-1----:R-:W-:-:S04]  /*17b0*/  IADD3 R2, P0, R209, c[0x0][0x368], RZ ;  /* 0x0000da00d1027a10 */ /* 0x002fc80007f1e0ff */
[----:B------:R-:W-:-:S05]  /*17c0*/  IADD3.X R3, R210, c[0x0][0x36c], RZ, P0, !PT ;  /* 0x0000db00d2037a10 */ /* 0x000fca00007fe4ff */
[----:B------:R1:W5:Y:S01]  /*17d0*/  LDG.E R0, [R2.64] ;  /* 0x0000000602007981 */ /* 0x000362000c1e1900 */
[----:B------:R-:W-:Y:S05]  /*17e0*/  BRA `(.L_x_4627) ;  /* 0x0000008000007947 */ /* 0x000fea0003800000 */
.L_x_4626:
        /* <DEDUP_REMOVED lines=8> */
.L_x_4627:
        /* <DEDUP_REMOVED lines=45> */
.L_x_4629:
[----:B------:R-:W-:Y:S05]  /*1b40*/  BSYNC B0 ;  /* 0x0000000000007941 */ /* 0x000fea0003800000 */
.L_x_4628:
        /* <DEDUP_REMOVED lines=101> */
.L_x_4731:
[----:B------:R-:W-:Y:S05]  /*21a0*/  BRA.DIV ~URZ, `(.L_x_4632) ;  /* 0x0000b7027f007947 */ /* 0x000fea000b800000 */
[----:B------:R3:W4:Y:S02]  /*21b0*/  SHFL.IDX PT, R0, R12, RZ, 0x181f ;  /* 0x00181fff0c007589 */ /* 0x00072400000e0000 */
.L_x_4732:
        /* <DEDUP_REMOVED lines=20> */
.L_x_4634:
[----:B------:R-:W-:Y:S05]  /*2300*/  BSYNC B0 ;  /* 0x0000000000007941 */ /* 0x000fea0003800000 */
.L_x_4633:
[----:B------:R-:W-:Y:S05]  /*2310*/  BRA.DIV ~URZ, `(.L_x_4635) ;  /* 0x0000b6027f007947 */ /* 0x000fea000b800000 */
[----:B--2---:R2:W1:Y:S04]  /*2320*/  SHFL.IDX PT, R4, R5, 0x1, 0x181f ;  /* 0x00381f0005047f89 */ /* 0x00446800000e0000 */
[----:B----4-:R2:W4:Y:S02]  /*2330*/  SHFL.IDX PT, R0, R12, 0x1, 0x181f ;  /* 0x00381f000c007f89 */ /* 0x01052400000e0000 */
.L_x_4733:
        /* <DEDUP_REMOVED lines=19> */
.L_x_4637:
[----:B------:R-:W-:Y:S05]  /*2470*/  BSYNC B0 ;  /* 0x0000000000007941 */ /* 0x000fea0003800000 */
.L_x_4636:
[----:B------:R-:W-:Y:S05]  /*2480*/  BRA.DIV ~URZ, `(.L_x_4638) ;  /* 0x0000b5627f007947 */ /* 0x000fea000b800000 */
[----:B-1----:R1:W2:Y:S02]  /*2490*/  SHFL.IDX PT, R4, R5, 0x2, 0x181f ;  /* 0x00581f0005047f89 */ /* 0x0022a400000e0000 */
.L_x_4734:
[----:B------:R-:W-:Y:S05]  /*24a0*/  BRA.DIV ~URZ, `(.L_x_4639) ;  /* 0x0000b5b27f007947 */ /* 0x000fea000b800000 */
[----:B----4-:R4:W1:Y:S02]  /*24b0*/  SHFL.IDX PT, R0, R12, 0x2, 0x181f ;  /* 0x00581f000c007f89 */ /* 0x01086400000e0000 */
.L_x_4735:
        /* <DEDUP_REMOVED lines=19> */
.L_x_4641:
[----:B------:R-:W-:Y:S05]  /*25f0*/  BSYNC B0 ;  /* 0x0000000000007941 */ /* 0x000fea0003800000 */
.L_x_4640:
[----:B------:R-:W-:Y:S05]  /*2600*/  BRA.DIV ~URZ, `(.L_x_4642) ;  /* 0x0000b4c27f007947 */ /* 0x000fea000b800000 */
[----:B--2---:R2:W3:Y:S04]  /*2610*/  SHFL.IDX PT, R4, R5, 0x3, 0x181f ;  /* 0x00781f0005047f89 */ /* 0x0044e800000e0000 */
[----:B-1----:R2:W1:Y:S02]  /*2620*/  SHFL.IDX PT, R0, R12, 0x3, 0x181f ;  /* 0x00781f000c007f89 */ /* 0x00246400000e0000 */
.L_x_4736:
        /* <DEDUP_REMOVED lines=172> */
.L_x_4737:
        /* <DEDUP_REMOVED lines=18> */
.L_x_4738:
        /* <DEDUP_REMOVED lines=21> */
.L_x_4644:
[----:B------:R-:W-:Y:S05]  /*3360*/  BSYNC B0 ;  /* 0x0000000000007941 */ /* 0x000fea0003800000 */
.L_x_4643:
        /* <DEDUP_REMOVED lines=10> */
[----:B-1----:R1:W2:Y:S04]  /*3410*/  LDSM.16.M88.4 R4, [R163] ;  /* 0x00000000a304783b */ /* 0x0022a80000000200 */
        /* <DEDUP_REMOVED lines=18> */
[----:B------:R-:W-:-:S02]  /*3540*/  SHF.L.U64.HI R23, R186, 0x1, R14 ;  /* 0x00000001ba177819 */ /* 0x000fc4000001020e */
[----:B------:R-:W-:Y:S01]  /*3550*/  SHF.R.S32.HI R14, RZ, 0x1f, R177 ;  /* 0x0000001fff0e7819 */ /* 0x000fe200000114b1 */
[----:B------:R-:W-:Y:S01]  /*3560*/  IMAD R12, R174, c[0x0][0x20c], R12 ;  /* 0x00008300ae0c7a24 */ /* 0x000fe200078e020c */
[----:B------:R-:W-:Y:S01]  /*3570*/  SHF.L.U64.HI R22, R185, 0x1, R15 ;  /* 0x00000001b9167819 */ /* 0x000fe2000001020f */
[C---:B------:R-:W-:Y:S01]  /*3580*/  IMAD.SHL.U32 R28, R177.reuse, 0x2, RZ ;  /* 0x00000002b11c7824 */ /* 0x040fe200078e00ff */
[----:B------:R-:W-:Y:S01]  /*3590*/  SHF.L.U64.HI R21, R177, 0x1, R14 ;  /* 0x00000001b1157819 */ /* 0x000fe2000001020e */
[----:B------:R-:W-:Y:S02]  /*35a0*/  IMAD.IADD R3, R3, 0x1, R12 ;  /* 0x0000000103037824 */ /* 0x000fe400078e020c */
[----:B------:R-:W-:Y:S02]  /*35b0*/  IMAD R12, R13, c[0x0][0x218], RZ ;  /* 0x000086000d0c7a24 */ /* 0x000fe400078e02ff */
        /* <DEDUP_REMOVED lines=8> */
.L_x_4739:
[----:B------:R-:W-:Y:S05]  /*3640*/  BRA.DIV ~URZ, `(.L_x_4650) ;  /* 0x0000a8427f007947 */ /* 0x000fea000b800000 */
[----:B------:R-:W5:Y:S02]  /*3650*/  SHFL.IDX PT, R2, R20, RZ, 0x181f ;  /* 0x00181fff14027589 */ /* 0x000f6400000e0000 */
[C---:B-----5:R-:W-:Y:S02]  /*3660*/  IADD3 R18, P0, R2.reuse, R28, RZ ;  /* 0x0000001c02127210 */ /* 0x060fe40007f1e0ff */
[----:B------:R-:W-:-:S03]  /*3670*/  IADD3 R16, P1, R2, R29, RZ ;  /* 0x0000001d02107210 */ /* 0x000fc60007f3e0ff */
[----:B---3--:R-:W-:Y:S01]  /*3680*/  IMAD.X R19, R12, 0x1, R21, P0 ;  /* 0x000000010c137824 */ /* 0x008fe200000e0615 */
[----:B------:R-:W-:Y:S01]  /*3690*/  IADD3 R14, P0, R2, R40, RZ ;  /* 0x00000028020e7210 */ /* 0x000fe20007f1e0ff */
[C---:B------:R-:W-:Y:S01]  /*36a0*/  IMAD.X R17, R12.reuse, 0x1, R22, P1 ;  /* 0x000000010c117824 */ /* 0x040fe200008e0616 */
[----:B------:R3:W4:Y:S03]  /*36b0*/  SHFL.IDX PT, R2, R20, 0x1, 0x181f ;  /* 0x00381f0014027f89 */ /* 0x00072600000e0000 */
[----:B------:R-:W-:Y:S01]  /*36c0*/  IMAD.X R15, R12, 0x1, R23, P0 ;  /* 0x000000010c0f7824 */ /* 0x000fe200000e0617 */
[----:B------:R-:W-:Y:S01]  /*36d0*/  @!PT LDS RZ, [RZ] ;  /* 0x00000000fffff984 */ /* 0x000fe20000000800 */
[----:B------:R5:W-:Y:S04]  /*36e0*/  LDGSTS.E.BYPASS.LTC128B.128 [R188+0x6100], [R18.64], !P5 ;  /* 0x0610000012bc7fae */ /* 0x000be8000e901d46 */
[----:B------:R2:W-:Y:S04]  /*36f0*/  LDGSTS.E.BYPASS.LTC128B.128 [R188+0x8100], [R16.64], !P4 ;  /* 0x0810000010bc7fae */ /* 0x0005e8000e101d46 */
[----:B------:R3:W-:Y:S04]  /*3700*/  LDGSTS.E.BYPASS.LTC128B.128 [R188+0xa100], [R14.64], !P6 ;  /* 0x0a1000000ebc7fae */ /* 0x0007e8000f101d46 */
[----:B-----5:R3:W1:Y:S01]  /*3710*/  SHFL.IDX PT, R18, R13, 0x1, 0x181f ;  /* 0x00381f000d127f89 */ /* 0x02066200000e0000 */
[----:B------:R-:W-:-:S02]  /*3720*/  SEL R19, RZ, 0x10, P5 ;  /* 0x00000010ff137807 */ /* 0x000fc40002800000 */
[----:B--2---:R-:W-:Y:S01]  /*3730*/  SEL R17, RZ, 0x10, P4 ;  /* 0x00000010ff117807 */ /* 0x004fe20002000000 */
[----:B------:R-:W-:Y:S02]  /*3740*/  IMAD.MOV.U32 R16, RZ, RZ, R252 ;  /* 0x000000ffff107224 */ /* 0x000fe400078e00fc */
.L_x_4740:
[----:B----4-:R-:W-:Y:S02]  /*3750*/  IADD3 R3, -R19, 0x10, RZ ;  /* 0x0000001013037810 */ /* 0x010fe40007ffe1ff */
[----:B------:R-:W-:Y:S02]  /*3760*/  IADD3 R12, -R17, 0x10, RZ ;  /* 0x00000010110c7810 */ /* 0x000fe40007ffe1ff */
[----:B------:R-:W-:Y:S02]  /*3770*/  LOP3.LUT R3, R3, 0xf, RZ, 0xc0, !PT ;  /* 0x0000000f03037812 */ /* 0x000fe400078ec0ff */
[----:B---3--:R-:W-:Y:S02]  /*3780*/  IADD3 R13, -R16, 0x10, RZ ;  /* 0x00000010100d7810 */ /* 0x008fe40007ffe1ff */
[----:B------:R-:W-:Y:S02]  /*3790*/  IADD3 R14, P1, P0, R3, R2, R28 ;  /* 0x00000002030e7210 */ /* 0x000fe4000783e01c */
[----:B------:R-:W-:-:S02]  /*37a0*/  LOP3.LUT R3, R12, 0xf, RZ, 0xc0, !PT ;  /* 0x0000000f0c037812 */ /* 0x000fc400078ec0ff */
[----:B-1----:R-:W-:Y:S02]  /*37b0*/  IADD3.X R15, RZ, R18, R21, P1, P0 ;  /* 0x00000012ff0f7210 */ /* 0x002fe40000fe0415 */
[----:B------:R-:W-:Y:S02]  /*37c0*/  IADD3 R12, P1, P0, R3, R2, R29 ;  /* 0x00000002030c7210 */ /* 0x000fe4000783e01d */
[----:B------:R-:W-:Y:S02]  /*37d0*/  LOP3.LUT R3, R13, 0xf, RZ, 0xc0, !PT ;  /* 0x0000000f0d037812 */ /* 0x000fe400078ec0ff */
        /* <DEDUP_REMOVED lines=12> */
.L_x_4648:
[----:B------:R-:W-:Y:S05]  /*38a0*/  BSYNC B0 ;  /* 0x0000000000007941 */ /* 0x000fea0003800000 */
.L_x_4647:
[----:B-1----:R-:W-:Y:S01]  /*38b0*/  IMAD.MOV.U32 R2, RZ, RZ, 0x40 ;  /* 0x00000040ff027424 */ /* 0x002fe200078e00ff */
[----:B------:R-:W-:Y:S01]  /*38c0*/  LOP3.LUT P0, RZ, R162, 0x4, RZ, 0xc0, !PT ;  /* 0x00000004a2ff7812 */ /* 0x000fe2000780c0ff */
[----:B------:R-:W0:Y:S01]  /*38d0*/  LDGDEPBAR ;  /* 0x00000000000079af */ /* 0x000e220000000000 */
[----:B------:R-:W-:Y:S02]  /*38e0*/  WARPSYNC 0xffffffff ;  /* 0xffffffff00007948 */ /* 0x000fe40003800000 */
[----:B------:R-:W-:-:S04]  /*38f0*/  SEL R2, R2, 0xffffffc0, !P0 ;  /* 0xffffffc002027807 */ /* 0x000fc80004000000 */
[----:B------:R-:W-:Y:S01]  /*3900*/  IADD3 R3, R2, R169, R167 ;  /* 0x000000a902037210 */ /* 0x000fe20007ffe0a7 */
[----:B------:R-:W-:-:S04]  /*3910*/  IMAD.IADD R2, R169, 0x1, R2 ;  /* 0x00000001a9027824 */ /* 0x000fc800078e0202 */
[C---:B--2-4-:R-:W-:Y:S01]  /*3920*/  HMMA.16816.F32 R12, R4.reuse, R24, RZ ;  /* 0x00000018040c723c */ /* 0x054fe200000018ff */
[----:B------:R-:W-:Y:S04]  /*3930*/  LDSM.16.M88.4 R40, [R2] ;  /* 0x000000000228783b */ /* 0x000fe80000000200 */
[----:B------:R-:W-:Y:S03]  /*3940*/  LDSM.16.M88.4 R60, [R2+0x800] ;  /* 0x00080000023c783b */ /* 0x000fe60000000200 */
[C---:B---3--:R-:W-:Y:S01]  /*3950*/  HMMA.16816.F32 R16, R4.reuse, R34, RZ ;  /* 0x000000220410723c */ /* 0x048fe200000018ff */
[----:B------:R-:W-:Y:S04]  /*3960*/  LDSM.16.M88.4 R64, [R2+0x1000] ;  /* 0x001000000240783b */ /* 0x000fe80000000200 */
[----:B------:R-:W-:Y:S03]  /*3970*/  LDSM.16.M88.4 R72, [R2+0x1800] ;  /* 0x001800000248783b */ /* 0x000fe60000000200 */
[C---:B------:R-:W-:Y:S01]  /*3980*/  HMMA.16816.F32 R24, R4.reuse, R26, RZ ;  /* 0x0000001a0418723c */ /* 0x040fe200000018ff */
[----:B------:R-:W-:Y:S04]  /*3990*/  LDSM.16.M88.4 R84, [R3+0x1000] ;  /* 0x001000000354783b */ /* 0x000fe80000000200 */
[----:B------:R-:W-:Y:S03]  /*39a0*/  LDSM.16.M88.4 R88, [R3+0x1800] ;  /* 0x001800000358783b */ /* 0x000fe60000000200 */
[C---:B------:R-:W-:Y:S01]  /*39b0*/  HMMA.16816.F32 R32, R4.reuse, R32, RZ ;  /* 0x000000200420723c */ /* 0x040fe200000018ff */
[----:B------:R-:W-:Y:S07]  /*39c0*/  LDSM.16.M88.4 R92, [R169+0x3800] ;  /* 0x00380000a95c783b */ /* 0x000fee0000000200 */
[C---:B------:R-:W-:Y:S08]  /*39d0*/  HMMA.16816.F32 R20, R4.reuse, R36, RZ ;  /* 0x000000240414723c */ /* 0x040ff000000018ff */
[C---:B------:R-:W-:Y:S08]  /*39e0*/  HMMA.16816.F32 R28, R4.reuse, R38, RZ ;  /* 0x00000026041c723c */ /* 0x040ff000000018ff */
[C---:B------:R-:W-:Y:S08]  /*39f0*/  HMMA.16816.F32 R36, R4.reuse, R44, RZ ;  /* 0x0000002c0424723c */ /* 0x040ff000000018ff */
[----:B------:R-:W-:Y:S01]  /*3a00*/  HMMA.16816.F32 R44, R4, R46, RZ ;  /* 0x0000002e042c723c */ /* 0x000fe200000018ff */
[----:B------:R-:W1:Y:S07]  /*3a10*/  LDSM.16.M88.4 R4, [R166] ;  /* 0x00000000a604783b */ /* 0x000e6e0000000200 */
[C---:B------:R-:W-:Y:S08]  /*3a20*/  HMMA.16816.F32 R48, R8.reuse, R56, R12 ;  /* 0x000000380830723c */ /* 0x040ff0000000180c */
[C---:B------:R-:W-:Y:S08]  /*3a30*/  HMMA.16816.F32 R56, R8.reuse, R58, R24 ;  /* 0x0000003a0838723c */ /* 0x040ff00000001818 */
[C---:B------:R-:W-:Y:S08]  /*3a40*/  HMMA.16816.F32 R24, R8.reuse, R68, R32 ;  /* 0x000000440818723c */ /* 0x040ff00000001820 */
[C---:B------:R-:W-:Y:S01]  /*3a50*/  HMMA.16816.F32 R52, R8.reuse, R70, R16 ;  /* 0x000000460834723c */ /* 0x040fe20000001810 */
[----:B------:R-:W-:Y:S04]  /*3a60*/  LDSM.16.M88.4 R16, [R165] ;  /* 0x00000000a510783b */ /* 0x000fe80000000200 */
[----:B------:R-:W2:Y:S03]  /*3a70*/  LDSM.16.M88.4 R68, [R3] ;  /* 0x000000000344783b */ /* 0x000ea60000000200 */
[C---:B------:R-:W-:Y:S08]  /*3a80*/  HMMA.16816.F32 R20, R8.reuse, R76, R20 ;  /* 0x0000004c0814723c */ /* 0x040ff00000001814 */
[C---:B------:R-:W-:Y:S01]  /*3a90*/  HMMA.16816.F32 R12, R8.reuse, R78, R28 ;  /* 0x0000004e080c723c */ /* 0x040fe2000000181c */
[----:B------:R-:W3:Y:S07]  /*3aa0*/  LDSM.16.M88.4 R76, [R3+0x800] ;  /* 0x00080000034c783b */ /* 0x000eee0000000200 */
[C---:B------:R-:W-:Y:S08]  /*3ab0*/  HMMA.16816.F32 R28, R8.reuse, R80, R36 ;  /* 0x00000050081c723c */ /* 0x040ff00000001824 */
[----:B------:R-:W-:Y:S01]  /*3ac0*/  HMMA.16816.F32 R32, R8, R82, R44 ;  /* 0x000000520820723c */ /* 0x000fe2000000182c */
[----:B------:R-:W-:Y:S07]  /*3ad0*/  LDSM.16.M88.4 R80, [R169+0x3000] ;  /* 0x00300000a950783b */ /* 0x000fee0000000200 */
[C---:B-1----:R-:W-:Y:S08]  /*3ae0*/  HMMA.16816.F32 R24, R4.reuse, R40, R24 ;  /* 0x000000280418723c */ /* 0x042ff00000001818 */
[C---:B------:R-:W-:Y:S01]  /*3af0*/  HMMA.16816.F32 R40, R4.reuse, R42, R52 ;  /* 0x0000002a0428723c */ /* 0x040fe20000001834 */
[----:B------:R-:W-:Y:S07]  /*3b00*/  LDSM.16.M88.4 R52, [R169+0x2000] ;  /* 0x00200000a934783b */ /* 0x000fee0000000200 */
[C---:B------:R-:W-:Y:S08]  /*3b10*/  HMMA.16816.F32 R56, R4.reuse, R62, R56 ;  /* 0x0000003e0438723c */ /* 0x040ff00000001838 */
[C---:B------:R-:W-:Y:S08]  /*3b20*/  HMMA.16816.F32 R36, R4.reuse, R64, R20 ;  /* 0x000000400424723c */ /* 0x040ff00000001814 */
[C---:B------:R-:W-:Y:S01]  /*3b30*/  HMMA.16816.F32 R48, R4.reuse, R60, R48 ;  /* 0x0000003c0430723c */ /* 0x040fe20000001830 */
[----:B------:R-:W-:Y:S07]  /*3b40*/  LDSM.16.M88.4 R60, [R169+0x2800] ;  /* 0x00280000a93c783b */ /* 0x000fee0000000200 */
[C---:B------:R-:W-:Y:S01]  /*3b50*/  HMMA.16816.F32 R20, R4.reuse, R66, R12 ;  /* 0x000000420414723c */ /* 0x040fe2000000180c */
[----:B------:R-:W1:Y:S04]  /*3b60*/  LDSM.16.M88.4 R12, [R163+0x4000] ;  /* 0x00400000a30c783b */ /* 0x000e680000000200 */
[----:B------:R-:W-:Y:S03]  /*3b70*/  LDSM.16.M88.4 R64, [R0+0x2000] ;  /* 0x002000000040783b */ /* 0x000fe60000000200 */
[C---:B------:R-:W-:Y:S08]  /*3b80*/  HMMA.16816.F32 R8, R4.reuse, R72, R28 ;  /* 0x000000480408723c */ /* 0x040ff0000000181c */
[----:B------:R-:W-:Y:S01]  /*3b90*/  HMMA.16816.F32 R4, R4, R74, R32 ;  /* 0x0000004a0404723c */ /* 0x000fe20000001820 */
[----:B------:R-:W-:Y:S07]  /*3ba0*/  LDSM.16.M88.4 R72, [R0+0x2800] ;  /* 0x002800000048783b */ /* 0x000fee0000000200 */
[C---:B--2---:R-:W-:Y:S08]  /*3bb0*/  HMMA.16816.F32 R32, R16.reuse, R70, R40 ;  /* 0x000000461020723c */ /* 0x044ff00000001828 */
[C---:B------:R-:W-:Y:S01]  /*3bc0*/  HMMA.16816.F32 R28, R16.reuse, R68, R24 ;  /* 0x00000044101c723c */ /* 0x040fe20000001818 */
[----:B------:R-:W-:Y:S07]  /*3bd0*/  LDSM.16.M88.4 R68, [R2+0x2800] ;  /* 0x002800000244783b */ /* 0x000fee0000000200 */
[C---:B---3--:R-:W-:Y:S08]  /*3be0*/  HMMA.16816.F32 R56, R16.reuse, R78, R56 ;  /* 0x0000004e1038723c */ /* 0x048ff00000001838 */
[C---:B------:R-:W-:Y:S08]  /*3bf0*/  HMMA.16816.F32 R44, R16.reuse, R84, R36 ;  /* 0x00000054102c723c */ /* 0x040ff00000001824 */
[C---:B------:R-:W-:Y:S01]  /*3c00*/  HMMA.16816.F32 R48, R16.reuse, R76, R48 ;  /* 0x0000004c1030723c */ /* 0x040fe20000001830 */
[----:B------:R-:W-:Y:S07]  /*3c10*/  LDSM.16.M88.4 R76, [R2+0x3000] ;  /* 0x00300000024c783b */ /* 0x000fee0000000200 */
[C---:B------:R-:W-:Y:S01]  /*3c20*/  HMMA.16816.F32 R36, R16.reuse, R88, R8 ;  /* 0x000000581024723c */ /* 0x040fe20000001808 */
[----:B------:R-:W2:Y:S07]  /*3c30*/  LDSM.16.M88.4 R8, [R164+0x4000] ;  /* 0x00400000a408783b */ /* 0x000eae0000000200 */
[C---:B------:R-:W-:Y:S01]  /*3c40*/  HMMA.16816.F32 R40, R16.reuse, R86, R20 ;  /* 0x000000561028723c */ /* 0x040fe20000001814 */
[----:B------:R-:W3:Y:S07]  /*3c50*/  LDSM.16.M88.4 R84, [R0+0x3000] ;  /* 0x003000000054783b */ /* 0x000eee0000000200 */
[----:B------:R-:W-:Y:S01]  /*3c60*/  HMMA.16816.F32 R24, R16, R90, R4 ;  /* 0x0000005a1018723c */ /* 0x000fe20000001804 */
[----:B------:R-:W4:Y:S04]  /*3c70*/  LDSM.16.M88.4 R88, [R0+0x3800] ;  /* 0x003800000058783b */ /* 0x000f280000000200 */
[----:B------:R-:W-:Y:S03]  /*3c80*/  LDSM.16.M88.4 R4, [R166+0x4000] ;  /* 0x00400000a604783b */ /* 0x000fe60000000200 */
[C---:B-1----:R-:W-:Y:S08]  /*3c90*/  HMMA.16816.F32 R16, R12.reuse, R54, R32 ;  /* 0x000000360c10723c */ /* 0x042ff00000001820 */
[C---:B------:R-:W-:Y:S08]  /*3ca0*/  HMMA.16816.F32 R20, R12.reuse, R52, R28 ;  /* 0x000000340c14723c */ /* 0x040ff0000000181c */
[C---:B------:R-:W-:Y:S08]  /*3cb0*/  HMMA.16816.F32 R56, R12.reuse, R62, R56 ;  /* 0x0000003e0c38723c */ /* 0x040ff00000001838 */
[C---:B------:R-:W-:Y:S01]  /*3cc0*/  HMMA.16816.F32 R32, R12.reuse, R60, R48 ;  /* 0x0000003c0c20723c */ /* 0x040fe20000001830 */
[----:B------:R-:W1:Y:S07]  /*3cd0*/  LDSM.16.M88.4 R60, [R2+0x2000] ;  /* 0x00200000023c783b */ /* 0x000e6e0000000200 */
[C---:B------:R-:W-:Y:S08]  /*3ce0*/  HMMA.16816.F32 R52, R12.reuse, R80, R44 ;  /* 0x000000500c34723c */ /* 0x040ff0000000182c */
[C---:B------:R-:W-:Y:S01]  /*3cf0*/  HMMA.16816.F32 R48, R12.reuse, R82, R40 ;  /* 0x000000520c30723c */ /* 0x040fe20000001828 */
[----:B------:R-:W5:Y:S07]  /*3d00*/  LDSM.16.M88.4 R80, [R2+0x3800] ;  /* 0x003800000250783b */ /* 0x000f6e0000000200 */
[C---:B------:R-:W-:Y:S08]  /*3d10*/  HMMA.16816.F32 R44, R12.reuse, R92, R36 ;  /* 0x0000005c0c2c723c */ /* 0x040ff00000001824 */
[----:B------:R-:W-:Y:S08]  /*3d20*/  HMMA.16816.F32 R40, R12, R94, R24 ;  /* 0x0000005e0c28723c */ /* 0x000ff00000001818 */
[C---:B--2---:R-:W-:Y:S01]  /*3d30*/  HMMA.16816.F32 R28, R8.reuse, R66, R16 ;  /* 0x00000042081c723c */ /* 0x044fe20000001810 */
[----:B------:R-:W-:Y:S07]  /*3d40*/  LDSM.16.M88.4 R16, [R165+0x4000] ;  /* 0x00400000a510783b */ /* 0x000fee0000000200 */
[C---:B------:R-:W-:Y:S01]  /*3d50*/  HMMA.16816.F32 R36, R8.reuse, R64, R20 ;  /* 0x000000400824723c */ /* 0x040fe20000001814 */
[----:B------:R-:W2:Y:S07]  /*3d60*/  LDSM.16.M88.4 R64, [R3+0x2000] ;  /* 0x002000000340783b */ /* 0x000eae0000000200 */
[C---:B------:R-:W-:Y:S08]  /*3d70*/  HMMA.16816.F32 R20, R8.reuse, R74, R56 ;  /* 0x0000004a0814723c */ /* 0x040ff00000001838 */
[C---:B------:R-:W-:Y:S01]  /*3d80*/  HMMA.16816.F32 R24, R8.reuse, R72, R32 ;  /* 0x000000480818723c */ /* 0x040fe20000001820 */
[----:B------:R-:W2:Y:S07]  /*3d90*/  LDSM.16.M88.4 R72, [R3+0x2800] ;  /* 0x002800000348783b */ /* 0x000eae0000000200 */
[C---:B---3--:R-:W-:Y:S08]  /*3da0*/  HMMA.16816.F32 R12, R8.reuse, R84, R52 ;  /* 0x00000054080c723c */ /* 0x048ff00000001834 */
[C---:B------:R-:W-:Y:S01]  /*3db0*/  HMMA.16816.F32 R32, R8.reuse, R86, R48 ;  /* 0x000000560820723c */ /* 0x040fe20000001830 */
[----:B------:R-:W-:Y:S07]  /*3dc0*/  LDSM.16.M88.4 R84, [R0+0x5000] ;  /* 0x005000000054783b */ /* 0x000fee0000000200 */
[C---:B----4-:R-:W-:Y:S08]  /*3dd0*/  HMMA.16816.F32 R44, R8.reuse, R88, R44 ;  /* 0x00000058082c723c */ /* 0x050ff0000000182c */
[----:B------:R-:W-:Y:S08]  /*3de0*/  HMMA.16816.F32 R40, R8, R90, R40 ;  /* 0x0000005a0828723c */ /* 0x000ff00000001828 */
[C---:B-1----:R-:W-:Y:S08]  /*3df0*/  HMMA.16816.F32 R28, R4.reuse, R62, R28 ;  /* 0x0000003e041c723c */ /* 0x042ff0000000181c */
[C---:B------:R-:W-:Y:S01]  /*3e00*/  HMMA.16816.F32 R48, R4.reuse, R70, R20 ;  /* 0x000000460430723c */ /* 0x040fe20000001814 */
[----:B------:R-:W1:Y:S07]  /*3e10*/  LDSM.16.M88.4 R20, [R3+0x3000] ;  /* 0x003000000314783b */ /* 0x000e6e0000000200 */
[C---:B------:R-:W-:Y:S01]  /*3e20*/  HMMA.16816.F32 R52, R4.reuse, R68, R24 ;  /* 0x000000440434723c */ /* 0x040fe20000001818 */
[----:B------:R-:W3:Y:S04]  /*3e30*/  LDSM.16.M88.4 R24, [R3+0x3800] ;  /* 0x003800000318783b */ /* 0x000ee80000000200 */
[----:B------:R-:W-:Y:S03]  /*3e40*/  LDSM.16.M88.4 R68, [R0+0x4000] ;  /* 0x004000000044783b */ /* 0x000fe60000000200 */
[C---:B------:R-:W-:Y:S01]  /*3e50*/  HMMA.16816.F32 R36, R4.reuse, R60, R36 ;  /* 0x0000003c0424723c */ /* 0x040fe20000001824 */
[----:B------:R-:W-:Y:S07]  /*3e60*/  LDSM.16.M88.4 R60, [R169+0x4800] ;  /* 0x00480000a93c783b */ /* 0x000fee0000000200 */
[C---:B------:R-:W-:Y:S08]  /*3e70*/  HMMA.16816.F32 R12, R4.reuse, R76, R12 ;  /* 0x0000004c040c723c */ /* 0x040ff0000000180c */
[C---:B------:R-:W-:Y:S01]  /*3e80*/  HMMA.16816.F32 R8, R4.reuse, R78, R32 ;  /* 0x0000004e0408723c */ /* 0x040fe20000001820 */
[----:B------:R-:W-:Y:S07]  /*3e90*/  LDSM.16.M88.4 R76, [R0+0x4800] ;  /* 0x00480000004c783b */ /* 0x000fee0000000200 */
[C---:B-----5:R-:W-:Y:S08]  /*3ea0*/  HMMA.16816.F32 R56, R4.reuse, R80, R44 ;  /* 0x000000500438723c */ /* 0x060ff0000000182c */
[----:B------:R-:W-:Y:S01]  /*3eb0*/  HMMA.16816.F32 R40, R4, R82, R40 ;  /* 0x000000520428723c */ /* 0x000fe20000001828 */
[----:B------:R-:W-:Y:S04]  /*3ec0*/  LDSM.16.M88.4 R4, [R163+0x8000] ;  /* 0x00800000a304783b */ /* 0x000fe80000000200 */
[----:B------:R-:W-:Y:S03]  /*3ed0*/  LDSM.16.M88.4 R80, [R2+0x4000] ;  /* 0x004000000250783b */ /* 0x000fe60000000200 */
[C---:B--2---:R-:W-:Y:S01]  /*3ee0*/  HMMA.16816.F32 R32, R16.reuse, R66, R28 ;  /* 0x000000421020723c */ /* 0x044fe2000000181c */
[----:B------:R-:W2:Y:S07]  /*3ef0*/  LDSM.16.M88.4 R28, [R169+0x4000] ;  /* 0x00400000a91c783b */ /* 0x000eae0000000200 */
[C---:B------:R-:W-:Y:S08]  /*3f00*/  HMMA.16816.F32 R52, R16.reuse, R72, R52 ;  /* 0x000000481034723c */ /* 0x040ff00000001834 */
[C---:B------:R-:W-:Y:S01]  /*3f10*/  HMMA.16816.F32 R48, R16.reuse, R74, R48 ;  /* 0x0000004a1030723c */ /* 0x040fe20000001830 */
[----:B------:R-:W4:Y:S07]  /*3f20*/  LDSM.16.M88.4 R72, [R169+0x5800] ;  /* 0x00580000a948783b */ /* 0x000f2e0000000200 */
[C---:B------:R-:W-:Y:S01]  /*3f30*/  HMMA.16816.F32 R36, R16.reuse, R64, R36 ;  /* 0x000000401024723c */ /* 0x040fe20000001824 */
[----:B------:R-:W5:Y:S07]  /*3f40*/  LDSM.16.M88.4 R64, [R169+0x5000] ;  /* 0x00500000a940783b */ /* 0x000f6e0000000200 */
[C---:B-1----:R-:W-:Y:S01]  /*3f50*/  HMMA.16816.F32 R44, R16.reuse, R20, R12 ;  /* 0x00000014102c723c */ /* 0x042fe2000000180c */
[----:B------:R-:W1:Y:S07]  /*3f60*/  LDSM.16.M88.4 R12, [R164+0x8000] ;  /* 0x00800000a40c783b */ /* 0x000e6e0000000200 */
[C---:B------:R-:W-:Y:S08]  /*3f70*/  HMMA.16816.F32 R20, R16.reuse, R22, R8 ;  /* 0x000000161014723c */ /* 0x040ff00000001808 */
[C---:B---3--:R-:W-:Y:S01]  /*3f80*/  HMMA.16816.F32 R8, R16.reuse, R24, R56 ;  /* 0x000000181008723c */ /* 0x048fe20000001838 */
[----:B------:R-:W-:Y:S07]  /*3f90*/  LDSM.16.M88.4 R56, [R2+0x5000] ;  /* 0x005000000238783b */ /* 0x000fee0000000200 */
[----:B------:R-:W-:Y:S08]  /*3fa0*/  HMMA.16816.F32 R16, R16, R26, R40 ;  /* 0x0000001a1010723c */ /* 0x000ff00000001828 */
[C---:B--2---:R-:W-:Y:S01]  /*3fb0*/  HMMA.16816.F32 R24, R4.reuse, R28, R36 ;  /* 0x0000001c0418723c */ /* 0x044fe20000001824 */
[----:B------:R-:W-:Y:S07]  /*3fc0*/  LDSM.16.M88.4 R36, [R2+0x4800] ;  /* 0x004800000224783b */ /* 0x000fee0000000200 */
[C---:B------:R-:W-:Y:S08]  /*3fd0*/  HMMA.16816.F32 R28, R4.reuse, R30, R32 ;  /* 0x0000001e041c723c */ /* 0x040ff00000001820 */
[C---:B------:R-:W-:Y:S08]  /*3fe0*/  HMMA.16816.F32 R32, R4.reuse, R60, R52 ;  /* 0x0000003c0420723c */ /* 0x040ff00000001834 */
[C---:B------:R-:W-:Y:S01]  /*3ff0*/  HMMA.16816.F32 R40, R4.reuse, R62, R48 ;  /* 0x0000003e0428723c */ /* 0x040fe20000001830 */
[----:B------:R2:W3:Y:S07]  /*4000*/  LDSM.16.M88.4 R60, [R0+0x5800] ;  /* 0x00580000003c783b */ /* 0x0004ee0000000200 */
[C---:B----4-:R-:W-:Y:S01]  /*4010*/  HMMA.16816.F32 R52, R4.reuse, R72, R8 ;  /* 0x000000480434723c */ /* 0x050fe20000001808 */
[----:B------:R-:W4:Y:S07]  /*4020*/  LDSM.16.M88.4 R8, [R166+0x8000] ;  /* 0x00800000a608783b */ /* 0x000f2e0000000200 */
[C---:B-----5:R-:W-:Y:S08]  /*4030*/  HMMA.16816.F32 R48, R4.reuse, R66, R20 ;  /* 0x000000420430723c */ /* 0x060ff00000001814 */
[----:B------:R-:W-:Y:S01]  /*4040*/  HMMA.16816.F32 R20, R4, R74, R16 ;  /* 0x0000004a0414723c */ /* 0x000fe20000001810 */
[----:B------:R-:W-:Y:S01]  /*4050*/  LDSM.16.M88.4 R72, [R3+0x4000] ;  /* 0x004000000348783b */ /* 0x000fe20000000200 */
[----:B--2---:R-:W-:-:S05]  /*4060*/  IMAD.IADD R0, R96, 0x1, -R220 ;  /* 0x0000000160007824 */ /* 0x004fca00078e0adc */
[C---:B------:R-:W-:Y:S01]  /*4070*/  ISETP.GT.AND P0, PT, R0.reuse, RZ, PT ;  /* 0x000000ff0000720c */ /* 0x040fe20003f04270 */
[----:B------:R-:W-:Y:S01]  /*4080*/  HMMA.16816.F32 R44, R4, R64, R44 ;  /* 0x00000040042c723c */ /* 0x000fe2000000182c */
[----:B------:R-:W2:Y:S01]  /*4090*/  LDSM.16.M88.4 R64, [R2+0x5800] ;  /* 0x005800000240783b */ /* 0x000ea20000000200 */
[C---:B------:R-:W-:Y:S02]  /*40a0*/  ISETP.GT.AND P1, PT, R0.reuse, 0x1, PT ;  /* 0x000000010000780c */ /* 0x040fe40003f24270 */
[----:B------:R-:W-:Y:S01]  /*40b0*/  ISETP.GT.AND P2, PT, R0, 0x11, PT ;  /* 0x000000110000780c */ /* 0x000fe20003f44270 */
[----:B------:R-:W5:Y:S03]  /*40c0*/  LDSM.16.M88.4 R4, [R165+0x8000] ;  /* 0x00800000a504783b */ /* 0x000f660000000200 */
[C---:B-1----:R-:W-:Y:S08]  /*40d0*/  HMMA.16816.F32 R16, R12.reuse, R68, R24 ;  /* 0x000000440c10723c */ /* 0x042ff00000001818 */
[C---:B------:R-:W-:Y:S01]  /*40e0*/  HMMA.16816.F32 R28, R12.reuse, R70, R28 ;  /* 0x000000460c1c723c */ /* 0x040fe2000000181c */
[----:B------:R-:W-:Y:S07]  /*40f0*/  LDSM.16.M88.4 R68, [R3+0x5000] ;  /* 0x005000000344783b */ /* 0x000fee0000000200 */
[C---:B------:R-:W-:Y:S08]  /*4100*/  HMMA.16816.F32 R32, R12.reuse, R76, R32 ;  /* 0x0000004c0c20723c */ /* 0x040ff00000001820 */
[C---:B---3--:R-:W-:Y:S08]  /*4110*/  HMMA.16816.F32 R52, R12.reuse, R60, R52 ;  /* 0x0000003c0c34723c */ /* 0x048ff00000001834 */
[C---:B------:R-:W-:Y:S01]  /*4120*/  HMMA.16816.F32 R24, R12.reuse, R62, R20 ;  /* 0x0000003e0c18723c */ /* 0x040fe20000001814 */
[----:B------:R-:W1:Y:S07]  /*4130*/  LDSM.16.M88.4 R60, [R3+0x4800] ;  /* 0x00480000033c783b */ /* 0x000e6e0000000200 */
[C---:B------:R-:W-:Y:S01]  /*4140*/  HMMA.16816.F32 R40, R12.reuse, R78, R40 ;  /* 0x0000004e0c28723c */ /* 0x040fe20000001828 */
[----:B------:R3:W1:Y:S07]  /*4150*/  LDSM.16.M88.4 R76, [R3+0x5800] ;  /* 0x00580000034c783b */ /* 0x00066e0000000200 */
[C---:B------:R-:W-:Y:S08]  /*4160*/  HMMA.16816.F32 R44, R12.reuse, R84, R44 ;  /* 0x000000540c2c723c */ /* 0x040ff0000000182c */
[----:B------:R-:W-:Y:S08]  /*4170*/  HMMA.16816.F32 R48, R12, R86, R48 ;  /* 0x000000560c30723c */ /* 0x000ff00000001830 */
[C---:B----4-:R-:W-:Y:S08]  /*4180*/  HMMA.16816.F32 R16, R8.reuse, R80, R16 ;  /* 0x000000500810723c */ /* 0x050ff00000001810 */
[C---:B------:R-:W-:Y:S08]  /*4190*/  HMMA.16816.F32 R12, R8.reuse, R82, R28 ;  /* 0x00000052080c723c */ /* 0x040ff0000000181c */
[C---:B------:R-:W-:Y:S08]  /*41a0*/  HMMA.16816.F32 R20, R8.reuse, R36, R32 ;  /* 0x000000240814723c */ /* 0x040ff00000001820 */
[C---:B------:R-:W-:Y:S08]  /*41b0*/  HMMA.16816.F32 R28, R8.reuse, R38, R40 ;  /* 0x00000026081c723c */ /* 0x040ff00000001828 */
[C---:B------:R-:W-:Y:S08]  /*41c0*/  HMMA.16816.F32 R36, R8.reuse, R56, R44 ;  /* 0x000000380824723c */ /* 0x040ff0000000182c */
[C---:B------:R-:W-:Y:S08]  /*41d0*/  HMMA.16816.F32 R40, R8.reuse, R58, R48 ;  /* 0x0000003a0828723c */ /* 0x040ff00000001830 */
[C---:B--2---:R-:W-:Y:S08]  /*41e0*/  HMMA.16816.F32 R44, R8.reuse, R64, R52 ;  /* 0x00000040082c723c */ /* 0x044ff00000001834 */
[----:B------:R-:W-:Y:S08]  /*41f0*/  HMMA.16816.F32 R32, R8, R66, R24 ;  /* 0x000000420820723c */ /* 0x000ff00000001818 */
[C---:B-----5:R-:W-:Y:S08]  /*4200*/  HMMA.16816.F32 R24, R4.reuse, R72, R16 ;  /* 0x000000480418723c */ /* 0x060ff00000001810 */
[C---:B------:R-:W-:Y:S08]  /*4210*/  HMMA.16816.F32 R12, R4.reuse, R74, R12 ;  /* 0x0000004a040c723c */ /* 0x040ff0000000180c */
[C---:B-1----:R-:W-:Y:S08]  /*4220*/  HMMA.16816.F32 R8, R4.reuse, R60, R20 ;  /* 0x0000003c0408723c */ /* 0x042ff00000001814 */
[----:B------:R-:W-:Y:S01]  /*4230*/  HMMA.16816.F32 R16, R4, R62, R28 ;  /* 0x0000003e0410723c */ /* 0x000fe2000000181c */
[----:B------:R-:W-:-:S02]  /*4240*/  FSEL R26, R26, -INF , P0 ;  /* 0xff8000001a1a7808 */ /* 0x000fc40000000000 */
[----:B------:R-:W-:-:S04]  /*4250*/  FSEL R27, R27, -INF , P1 ;  /* 0xff8000001b1b7808 */ /* 0x000fc80000800000 */
[----:B---3--:R-:W-:Y:S01]  /*4260*/  FMNMX.FTZ R3, R26, R27, !PT ;  /* 0x0000001b1a037209 */ /* 0x008fe20007810000 */
[C---:B------:R-:W-:Y:S08]  /*4270*/  HMMA.16816.F32 R20, R4.reuse, R68, R36 ;  /* 0x000000440414723c */ /* 0x040ff00000001824 */
[----:B------:R-:W-:Y:S01]  /*4280*/  HMMA.16816.F32 R28, R4, R70, R40 ;  /* 0x00000046041c723c */ /* 0x000fe20000001828 */
[----:B------:R-:W-:-:S06]  /*4290*/  FSEL R9, R9, -INF , P2 ;  /* 0xff80000009097808 */ /* 0x000fcc0001000000 */
[----:B------:R-:W-:Y:S01]  /*42a0*/  FSEL R41, R11, -INF , P2 ;  /* 0xff8000000b297808 */ /* 0x000fe20001000000 */
[C---:B------:R-:W-:Y:S08]  /*42b0*/  HMMA.16816.F32 R44, R4.reuse, R76, R44 ;  /* 0x0000004c042c723c */ /* 0x040ff0000000182c */
[----:B------:R-:W-:Y:S07]  /*42c0*/  HMMA.16816.F32 R32, R4, R78, R32 ;  /* 0x0000004e0420723c */ /* 0x000fee0000001820 */
[----:B------:R-:W-:-:S02]  /*42d0*/  FSEL R7, R24, -INF , P0 ;  /* 0xff80000018077808 */ /* 0x000fc40000000000 */
[C---:B------:R-:W-:Y:S02]  /*42e0*/  ISETP.GT.AND P0, PT, R0.reuse, 0x8, PT ;  /* 0x000000080000780c */ /* 0x040fe40003f04270 */
[----:B------:R-:W-:Y:S02]  /*42f0*/  FSEL R6, R25, -INF , P1 ;  /* 0xff80000019067808 */ /* 0x000fe40000800000 */
[----:B------:R-:W-:Y:S02]  /*4300*/  ISETP.GT.AND P1, PT, R0, 0x9, PT ;  /* 0x000000090000780c */ /* 0x000fe40003f24270 */
[----:B------:R-:W-:Y:S02]  /*4310*/  FSEL R12, R12, -INF , P0 ;  /* 0xff8000000c0c7808 */ /* 0x000fe40000000000 */
[----:B------:R-:W-:Y:S02]  /*4320*/  FMNMX.FTZ R2, R7, R6, !PT ;  /* 0x0000000607027209 */ /* 0x000fe40007810000 */
[----:B------:R-:W-:-:S02]  /*4330*/  FSEL R24, R14, -INF , P0 ;  /* 0xff8000000e187808 */ /* 0x000fc40000000000 */
[----:B------:R-:W-:Y:S02]  /*4340*/  ISETP.GT.AND P0, PT, R0, 0x10, PT ;  /* 0x000000100000780c */ /* 0x000fe40003f04270 */
[----:B------:R-:W-:Y:S02]  /*4350*/  FSEL R13, R13, -INF , P1 ;  /* 0xff8000000d0d7808 */ /* 0x000fe40000800000 */
[----:B------:R-:W-:Y:S02]  /*4360*/  FMNMX.FTZ R2, R12, R2, !PT ;  /* 0x000000020c027209 */ /* 0x000fe40007810000 */
[----:B------:R-:W-:Y:S02]  /*4370*/  FSEL R25, R15, -INF , P1 ;  /* 0xff8000000f197808 */ /* 0x000fe40000800000 */
[----:B------:R-:W-:Y:S02]  /*4380*/  FMNMX.FTZ R3, R24, R3, !PT ;  /* 0x0000000318037209 */ /* 0x000fe40007810000 */
[----:B------:R-:W-:-:S02]  /*4390*/  FSEL R8, R8, -INF , P0 ;  /* 0xff80000008087808 */ /* 0x000fc40000000000 */
[----:B------:R-:W-:Y:S02]  /*43a0*/  FMNMX.FTZ R2, R13, R2, !PT ;  /* 0x000000020d027209 */ /* 0x000fe40007810000 */
[----:B------:R-:W-:Y:S02]  /*43b0*/  FSEL R40, R10, -INF , P0 ;  /* 0xff8000000a287808 */ /* 0x000fe40000000000 */
[----:B------:R-:W-:Y:S02]  /*43c0*/  FMNMX.FTZ R3, R25, R3, !PT ;  /* 0x0000000319037209 */ /* 0x000fe40007810000 */
[----:B------:R-:W-:Y:S02]  /*43d0*/  ISETP.GT.AND P1, PT, R0, 0x18, PT ;  /* 0x000000180000780c */ /* 0x000fe40003f24270 */
[----:B------:R-:W-:Y:S02]  /*43e0*/  FMNMX.FTZ R2, R8, R2, !PT ;  /* 0x0000000208027209 */ /* 0x000fe40007810000 */
[----:B------:R-:W-:-:S02]  /*43f0*/  FMNMX.FTZ R3, R40, R3, !PT ;  /* 0x0000000328037209 */ /* 0x000fc40007810000 */
[----:B------:R-:W-:Y:S02]  /*4400*/  ISETP.GT.AND P0, PT, R0, 0x19, PT ;  /* 0x000000190000780c */ /* 0x000fe40003f04270 */
[----:B------:R-:W-:Y:S02]  /*4410*/  FSEL R16, R16, -INF , P1 ;  /* 0xff80000010107808 */ /* 0x000fe40000800000 */
        /* <DEDUP_REMOVED lines=14> */
[----:B------:R-:W-:Y:S02]  /*4500*/  ISETP.GT.AND P1, PT, R0, 0x28, PT ;  /* 0x000000280000780c */ /* 0x000fe40003f24270 */
        /* <DEDUP_REMOVED lines=8> */
[----:B------:R-:W-:Y:S02]  /*4590*/  FSEL R66, R29, -INF , P0 ;  /* 0xff8000001d427808 */ /* 0x000fe40000000000 */
[----:B------:R-:W-:Y:S02]  /*45a0*/  ISETP.GT.AND P1, PT, R0, 0x30, PT ;  /* 0x000000300000780c */ /* 0x000fe40003f24270 */
        /* <DEDUP_REMOVED lines=8> */
[----:B------:R-:W-:-:S02]  /*4630*/  FSEL R152, R47, -INF , P0 ;  /* 0xff8000002f987808 */ /* 0x000fc40000000000 */
[----:B------:R-:W-:Y:S02]  /*4640*/  FSEL R67, R45, -INF , P0 ;  /* 0xff8000002d437808 */ /* 0x000fe40000000000 */
[C---:B------:R-:W-:Y:S02]  /*4650*/  ISETP.GT.AND P1, PT, R0.reuse, 0x38, PT ;  /* 0x000000380000780c */ /* 0x040fe40003f24270 */
[----:B------:R-:W-:Y:S02]  /*4660*/  ISETP.GT.AND P0, PT, R0, 0x39, PT ;  /* 0x000000390000780c */ /* 0x000fe40003f04270 */
[----:B------:R-:W-:Y:S02]  /*4670*/  FMNMX.FTZ R0, R69, R2, !PT ;  /* 0x0000000245007209 */ /* 0x000fe40007810000 */
[----:B------:R-:W-:Y:S02]  /*4680*/  FMNMX.FTZ R2, R153, R3, !PT ;  /* 0x0000000399027209 */ /* 0x000fe40007810000 */
[----:B------:R-:W-:-:S02]  /*4690*/  FSEL R103, R34, -INF , P1 ;  /* 0xff80000022677808 */ /* 0x000fc40000800000 */
[----:B------:R-:W-:Y:S02]  /*46a0*/  FSEL R65, R32, -INF , P1 ;  /* 0xff80000020417808 */ /* 0x000fe40000800000 */
[----:B------:R-:W-:Y:S02]  /*46b0*/  FMNMX.FTZ R0, R67, R0, !PT ;  /* 0x0000000043007209 */ /* 0x000fe40007810000 */
[----:B------:R-:W-:Y:S02]  /*46c0*/  FMNMX.FTZ R2, R152, R2, !PT ;  /* 0x0000000298027209 */ /* 0x000fe40007810000 */
[----:B------:R-:W-:Y:S02]  /*46d0*/  FSEL R102, R35, -INF , P0 ;  /* 0xff80000023667808 */ /* 0x000fe40000000000 */
[----:B------:R-:W-:Y:S02]  /*46e0*/  FSEL R64, R33, -INF , P0 ;  /* 0xff80000021407808 */ /* 0x000fe40000000000 */
[----:B------:R-:W-:-:S02]  /*46f0*/  FMNMX.FTZ R0, R65, R0, !PT ;  /* 0x0000000041007209 */ /* 0x000fc40007810000 */
[----:B------:R-:W-:Y:S02]  /*4700*/  FMNMX.FTZ R2, R103, R2, !PT ;  /* 0x0000000267027209 */ /* 0x000fe40007810000 */
[----:B------:R-:W-:Y:S02]  /*4710*/  FMNMX.FTZ R0, R64, R0, !PT ;  /* 0x0000000040007209 */ /* 0x000fe40007810000 */
[----:B------:R-:W-:Y:S01]  /*4720*/  FMNMX.FTZ R4, R102, R2, !PT ;  /* 0x0000000266047209 */ /* 0x000fe20007810000 */
[----:B------:R-:W-:Y:S05]  /*4730*/  @!PT BRA `(.L_x_4651) ;  /* 0x000099600000f947 */ /* 0x000fea0003800000 */
[----:B------:R1:W2:Y:S02]  /*4740*/  SHFL.BFLY PT, R2, R0, 0x2, 0x1f ;  /* 0x0c401f0000027f89 */ /* 0x0002a400000e0000 */
.L_x_4741:
        /* <DEDUP_REMOVED lines=14> */
[----:B------:R-:W-:Y:S04]  /*4830*/  LDSM.16.MT88.4 R28, [R208+0x800] ;  /* 0x00080000d01c783b */ /* 0x000fe80000004200 */
[----:B------:R-:W-:Y:S01]  /*4840*/  FFMA.FTZ R3, R7, c[0x0][0x2d0], -R0 ;  /* 0x0000b40007037a23 */ /* 0x000fe20000010800 */
[----:B------:R-:W-:Y:S03]  /*4850*/  LDSM.16.MT88.4 R32, [R170+0x800] ;  /* 0x00080000aa20783b */ /* 0x000fe60000004200 */
[----:B------:R2:W-:Y:S01]  /*4860*/  MUFU.EX2 R156, R3 ;  /* 0x00000003009c7308 */ /* 0x0005e20000000800 */
[----:B------:R-:W-:Y:S04]  /*4870*/  LDSM.16.MT88.4 R60, [R170+0x2000] ;  /* 0x00200000aa3c783b */ /* 0x000fe80000004200 */
[----:B------:R-:W-:Y:S01]  /*4880*/  LDSM.16.MT88.4 R56, [R211+0x2000] ;  /* 0x00200000d338783b */ /* 0x000fe20000004200 */
[----:B-1----:R-:W-:-:S04]  /*4890*/  FMNMX.FTZ R100, R2, R4, !PT ;  /* 0x0000000402647209 */ /* 0x002fc80007810000 */
[C---:B------:R-:W-:Y:S01]  /*48a0*/  FSETP.NEU.FTZ.AND P0, PT, R100.reuse, -INF , PT ;  /* 0xff8000006400780b */ /* 0x040fe20003f1d000 */
[----:B------:R-:W-:Y:S02]  /*48b0*/  FMUL.FTZ R2, R100, c[0x0][0x2d0] ;  /* 0x0000b40064027a20 */ /* 0x000fe40000410000 */
[----:B--2---:R-:W-:-:S03]  /*48c0*/  FFMA.FTZ R3, R6, c[0x0][0x2d0], -R0 ;  /* 0x0000b40006037a23 */ /* 0x004fc60000010800 */
[----:B------:R-:W-:Y:S01]  /*48d0*/  FSEL R2, R2, RZ, P0 ;  /* 0x000000ff02027208 */ /* 0x000fe20000000000 */
[----:B------:R-:W1:Y:S01]  /*48e0*/  LDSM.16.MT88.4 R4, [R208] ;  /* 0x00000000d004783b */ /* 0x000e620000004200 */
[----:B------:R2:W-:Y:S02]  /*48f0*/  MUFU.EX2 R150, R3 ;  /* 0x0000000300967308 */ /* 0x0005e40000000800 */
[----:B--2---:R-:W-:-:S06]  /*4900*/  FFMA.FTZ R3, R12, c[0x0][0x2d0], -R0 ;  /* 0x0000b4000c037a23 */ /* 0x004fcc0000010800 */
[----:B------:R2:W-:Y:S02]  /*4910*/  MUFU.EX2 R149, R3 ;  /* 0x0000000300957308 */ /* 0x0005e40000000800 */
[----:B--2---:R-:W-:Y:S02]  /*4920*/  FFMA.FTZ R3, R13, c[0x0][0x2d0], -R0 ;  /* 0x0000b4000d037a23 */ /* 0x004fe40000010800 */
[----:B------:R-:W2:Y:S04]  /*4930*/  LDSM.16.MT88.4 R12, [R170] ;  /* 0x00000000aa0c783b */ /* 0x000ea80000004200 */
[----:B------:R4:W5:Y:S02]  /*4940*/  MUFU.EX2 R157, R3 ;  /* 0x00000003009d7308 */ /* 0x0009640000000800 */
[----:B----4-:R-:W-:Y:S01]  /*4950*/  FFMA.FTZ R3, R26, c[0x0][0x2d0], -R2 ;  /* 0x0000b4001a037a23 */ /* 0x010fe20000010802 */
[----:B-----5:R-:W-:-:S05]  /*4960*/  F2FP.PACK_AB R10, R157, R149 ;  /* 0x000000959d0a723e */ /* 0x020fca00000000ff */
[----:B------:R4:W-:Y:S02]  /*4970*/  MUFU.EX2 R151, R3 ;  /* 0x0000000300977308 */ /* 0x0009e40000000800 */
[----:B----4-:R-:W-:-:S06]  /*4980*/  FFMA.FTZ R3, R27, c[0x0][0x2d0], -R2 ;  /* 0x0000b4001b037a23 */ /* 0x010fcc0000010802 */
[----:B------:R4:W-:Y:S02]  /*4990*/  MUFU.EX2 R148, R3 ;  /* 0x0000000300947308 */ /* 0x0009e40000000800 */
[----:B----4-:R-:W-:-:S06]  /*49a0*/  FFMA.FTZ R3, R24, c[0x0][0x2d0], -R2 ;  /* 0x0000b40018037a23 */ /* 0x010fcc0000010802 */
[----:B------:R4:W-:Y:S02]  /*49b0*/  MUFU.EX2 R155, R3 ;  /* 0x00000003009b7308 */ /* 0x0009e40000000800 */
[----:B----4-:R-:W-:-:S06]  /*49c0*/  FFMA.FTZ R3, R25, c[0x0][0x2d0], -R2 ;  /* 0x0000b40019037a23 */ /* 0x010fcc0000010802 */
[----:B------:R4:W5:Y:S02]  /*49d0*/  MUFU.EX2 R182, R3 ;  /* 0x0000000300b67308 */ /* 0x0009640000000800 */
[----:B----4-:R-:W-:Y:S01]  /*49e0*/  FFMA.FTZ R3, R8, c[0x0][0x2d0], -R0 ;  /* 0x0000b40008037a23 */ /* 0x010fe20000010800 */
[----:B------:R-:W-:Y:S02]  /*49f0*/  F2FP.PACK_AB R8, R150, R156 ;  /* 0x0000009c9608723e */ /* 0x000fe400000000ff */
[----:B-----5:R-:W-:-:S03]  /*4a00*/  F2FP.PACK_AB R11, R182, R155 ;  /* 0x0000009bb60b723e */ /* 0x020fc600000000ff */
[----:B------:R4:W-:Y:S02]  /*4a10*/  MUFU.EX2 R183, R3 ;  /* 0x0000000300b77308 */ /* 0x0009e40000000800 */
[----:B----4-:R-:W-:Y:S01]  /*4a20*/  FFMA.FTZ R3, R9, c[0x0][0x2d0], -R0 ;  /* 0x0000b40009037a23 */ /* 0x010fe20000010800 */
[----:B------:R-:W-:-:S05]  /*4a30*/  F2FP.PACK_AB R9, R148, R151 ;  /* 0x000000979409723e */ /* 0x000fca00000000ff */
[----:B------:R4:W5:Y:S02]  /*4a40*/  MUFU.EX2 R214, R3 ;  /* 0x0000000300d67308 */ /* 0x0009640000000800 */
[C---:B-1----:R-:W-:Y:S08]  /*4a50*/  HMMA.16816.F32 R24, R8.reuse, R4, RZ ;  /* 0x000000040818723c */ /* 0x042ff000000018ff */
[----:B------:R-:W-:Y:S01]  /*4a60*/  HMMA.16816.F32 R20, R8, R6, RZ ;  /* 0x000000060814723c */ /* 0x000fe200000018ff */
[----:B----4-:R-:W-:Y:S01]  /*4a70*/  FFMA.FTZ R3, R16, c[0x0][0x2d0], -R0 ;  /* 0x0000b40010037a23 */ /* 0x010fe20000010800 */
[----:B-----5:R-:W-:-:S03]  /*4a80*/  F2FP.PACK_AB R4, R214, R183 ;  /* 0x000000b7d604723e */ /* 0x020fc600000000ff */
[----:B------:R1:W-:Y:S03]  /*4a90*/  MUFU.EX2 R213, R3 ;  /* 0x0000000300d57308 */ /* 0x0003e60000000800 */
[C---:B--2---:R-:W-:Y:S08]  /*4aa0*/  HMMA.16816.F32 R52, R8.reuse, R12, RZ ;  /* 0x0000000c0834723c */ /* 0x044ff000000018ff */
[----:B------:R-:W-:Y:S01]  /*4ab0*/  HMMA.16816.F32 R44, R8, R14, RZ ;  /* 0x0000000e082c723c */ /* 0x000fe200000018ff */
[----:B-1----:R-:W-:-:S07]  /*4ac0*/  FFMA.FTZ R3, R17, c[0x0][0x2d0], -R0 ;  /* 0x0000b40011037a23 */ /* 0x002fce0000010800 */
[----:B------:R-:W-:Y:S01]  /*4ad0*/  HMMA.16816.F32 R12, R8, R38, RZ ;  /* 0x00000026080c723c */ /* 0x000fe200000018ff */
[----:B------:R1:W2:Y:S02]  /*4ae0*/  MUFU.EX2 R217, R3 ;  /* 0x0000000300d97308 */ /* 0x0002a40000000800 */
[----:B-1----:R-:W-:Y:S01]  /*4af0*/  FFMA.FTZ R3, R40, c[0x0][0x2d0], -R2 ;  /* 0x0000b40028037a23 */ /* 0x002fe20000010802 */
[----:B--2---:R-:W-:-:S05]  /*4b00*/  F2FP.PACK_AB R6, R217, R213 ;  /* 0x000000d5d906723e */ /* 0x004fca00000000ff */
[----:B------:R1:W-:Y:S01]  /*4b10*/  MUFU.EX2 R180, R3 ;  /* 0x0000000300b47308 */ /* 0x0003e20000000800 */
[----:B---3--:R-:W-:Y:S01]  /*4b20*/  LDSM.16.MT88.4 R48, [R158] ;  /* 0x000000009e30783b */ /* 0x008fe20000004200 */
[----:B-1----:R-:W-:-:S03]  /*4b30*/  FFMA.FTZ R3, R41, c[0x0][0x2d0], -R2 ;  /* 0x0000b40029037a23 */ /* 0x002fc60000010802 */
[----:B------:R-:W1:Y:S03]  /*4b40*/  LDSM.16.MT88.4 R40, [R171+0x800] ;  /* 0x00080000ab28783b */ /* 0x000e660000004200 */
[----:B------:R2:W3:Y:S02]  /*4b50*/  MUFU.EX2 R212, R3 ;  /* 0x0000000300d47308 */ /* 0x0004e40000000800 */
[----:B--2---:R-:W-:Y:S01]  /*4b60*/  FFMA.FTZ R3, R18, c[0x0][0x2d0], -R2 ;  /* 0x0000b40012037a23 */ /* 0x004fe20000010802 */
[----:B---3--:R-:W-:-:S05]  /*4b70*/  F2FP.PACK_AB R5, R212, R180 ;  /* 0x000000b4d405723e */ /* 0x008fca00000000ff */
[----:B------:R2:W-:Y:S02]  /*4b80*/  MUFU.EX2 R181, R3 ;  /* 0x0000000300b57308 */ /* 0x0005e40000000800 */
[----:B--2---:R-:W-:Y:S02]  /*4b90*/  FFMA.FTZ R3, R19, c[0x0][0x2d0], -R2 ;  /* 0x0000b40013037a23 */ /* 0x004fe40000010802 */
[----:B------:R-:W-:Y:S01]  /*4ba0*/  HMMA.16816.F32 R16, R8, R36, RZ ;  /* 0x000000240810723c */ /* 0x000fe200000018ff */
[----:B------:R-:W-:Y:S03]  /*4bb0*/  LDSM.16.MT88.4 R36, [R208+0x2800] ;  /* 0x00280000d024783b */ /* 0x000fe60000004200 */
        /* <DEDUP_REMOVED lines=12> */
[C---:B-1----:R-:W-:Y:S08]  /*4c80*/  HMMA.16816.F32 R140, R4.reuse, R40, R16 ;  /* 0x00000028048c723c */ /* 0x042ff00000001810 */
[----:B------:R-:W-:Y:S01]  /*4c90*/  HMMA.16816.F32 R136, R4, R42, R12 ;  /* 0x0000002a0488723c */ /* 0x000fe2000000180c */
[----:B------:R-:W1:Y:S01]  /*4ca0*/  LDSM.16.MT88.4 R40, [R170+0x2800] ;  /* 0x00280000aa28783b */ /* 0x000e620000004200 */
[----:B--2---:R-:W-:-:S04]  /*4cb0*/  FFMA.FTZ R3, R68, c[0x0][0x2d0], -R0 ;  /* 0x0000b40044037a23 */ /* 0x004fc80000010800 */
[----:B------:R2:W-:Y:S02]  /*4cc0*/  MUFU.EX2 R175, R3 ;  /* 0x0000000300af7308 */ /* 0x0005e40000000800 */
[----:B------:R-:W-:Y:S08]  /*4cd0*/  HMMA.16816.F32 R16, R8, R48, RZ ;  /* 0x000000300810723c */ /* 0x000ff000000018ff */
[----:B------:R-:W-:Y:S01]  /*4ce0*/  HMMA.16816.F32 R124, R4, R34, R44 ;  /* 0x00000022047c723c */ /* 0x000fe2000000182c */
[----:B------:R-:W-:Y:S01]  /*4cf0*/  LDSM.16.MT88.4 R44, [R211+0x2800] ;  /* 0x00280000d32c783b */ /* 0x000fe20000004200 */
[----:B--2---:R-:W-:-:S06]  /*4d00*/  FFMA.FTZ R3, R66, c[0x0][0x2d0], -R0 ;  /* 0x0000b40042037a23 */ /* 0x004fcc0000010800 */
[C---:B------:R-:W-:Y:S01]  /*4d10*/  HMMA.16816.F32 R12, R8.reuse, R50, RZ ;  /* 0x00000032080c723c */ /* 0x040fe200000018ff */
[----:B------:R-:W2:Y:S01]  /*4d20*/  LDSM.16.MT88.4 R48, [R171+0x2800] ;  /* 0x00280000ab30783b */ /* 0x000ea20000004200 */
[----:B------:R5:W1:Y:S06]  /*4d30*/  MUFU.EX2 R178, R3 ;  /* 0x0000000300b27308 */ /* 0x000a6c0000000800 */
[----:B------:R-:W-:Y:S08]  /*4d40*/  HMMA.16816.F32 R32, R8, R60, RZ ;  /* 0x0000003c0820723c */ /* 0x000ff000000018ff */
[----:B---3--:R-:W-:Y:S01]  /*4d50*/  HMMA.16816.F32 R108, R4, R24, R16 ;  /* 0x00000018046c723c */ /* 0x008fe20000001810 */
[----:B-----5:R-:W-:-:S04]  /*4d60*/  FFMA.FTZ R3, R75, c[0x0][0x2d0], -R2 ;  /* 0x0000b4004b037a23 */ /* 0x020fc80000010802 */
[----:B------:R3:W-:Y:S03]  /*4d70*/  MUFU.EX2 R159, R3 ;  /* 0x00000003009f7308 */ /* 0x0007e60000000800 */
[C---:B------:R-:W-:Y:S01]  /*4d80*/  HMMA.16816.F32 R28, R8.reuse, R62, RZ ;  /* 0x0000003e081c723c */ /* 0x040fe200000018ff */
[----:B------:R-:W5:Y:S07]  /*4d90*/  LDSM.16.MT88.4 R60, [R170+0x4000] ;  /* 0x00400000aa3c783b */ /* 0x000f6e0000004200 */
[----:B----4-:R-:W-:Y:S01]  /*4da0*/  HMMA.16816.F32 R16, R8, R20, RZ ;  /* 0x000000140810723c */ /* 0x010fe200000018ff */
        /* <DEDUP_REMOVED lines=14> */
[----:B-----5:R-:W-:Y:S08]  /*4e90*/  HMMA.16816.F32 R12, R8, R60, RZ ;  /* 0x0000003c080c723c */ /* 0x020ff000000018ff */
        /* <DEDUP_REMOVED lines=202> */
.L_x_4742:
        /* <DEDUP_REMOVED lines=17> */
.L_x_4743:
        /* <DEDUP_REMOVED lines=21> */
.L_x_4653:
[----:B------:R-:W-:Y:S05]  /*5da0*/  BSYNC B0 ;  /* 0x0000000000007941 */ /* 0x000fea0003800000 */
.L_x_4652:
        /* <DEDUP_REMOVED lines=9> */
.L_x_4666:
        /* <DEDUP_REMOVED lines=43> */
.L_x_4744:
        /* <DEDUP_REMOVED lines=19> */
.L_x_4745:
        /* <DEDUP_REMOVED lines=21> */
.L_x_4658:
[----:B------:R-:W-:Y:S05]  /*6370*/  BSYNC B0 ;  /* 0x0000000000007941 */ /* 0x000fea0003800000 */
.L_x_4657:
        /* <DEDUP_REMOVED lines=42> */
[----:B------:R-:W1:Y:S07]  /*6620*/  LDSM.16.M88.4 R136, [R156+0x800] ;  /* 0x000800009c88783b */ /* 0x000e6e0000000200 */
        /* <DEDUP_REMOVED lines=25> */
[----:B------:R-:W2:Y:S07]  /*67c0*/  LDSM.16.M88.4 R144, [R3+0x2800] ;  /* 0x002800000390783b */ /* 0x000eae0000000200 */
        /* <DEDUP_REMOVED lines=65> */
[----:B------:R-:W-:Y:S01]  /*6be0*/  LDSM.16.M88.4 R152, [R156+0x4000] ;  /* 0x004000009c98783b */ /* 0x000fe20000000200 */
[C---:B-1----:R-:W-:Y:S08]  /*6bf0*/  HMMA.16816.F32 R4, R140.reuse, R148, R4 ;  /* 0x000000948c04723c */ /* 0x042ff00000001804 */
[C---:B------:R-:W-:Y:S01]  /*6c00*/  HMMA.16816.F32 R8, R140.reuse, R150, R8 ;  /* 0x000000968c08723c */ /* 0x040fe20000001808 */
[----:B------:R-:W1:Y:S07]  /*6c10*/  LDSM.16.M88.4 R148, [R101+0x5800] ;  /* 0x005800006594783b */ /* 0x000e6e0000000200 */
[C---:B--2---:R-:W-:Y:S08]  /*6c20*/  HMMA.16816.F32 R12, R140.reuse, R144, R12 ;  /* 0x000000908c0c723c */ /* 0x044ff0000000180c */
[C---:B------:R-:W-:Y:S01]  /*6c30*/  HMMA.16816.F32 R16, R140.reuse, R146, R16 ;  /* 0x000000928c10723c */ /* 0x040fe20000001810 */
[----:B------:R-:W2:Y:S07]  /*6c40*/  LDSM.16.M88.4 R144, [R165+0x8000] ;  /* 0x00800000a590783b */ /* 0x000eae0000000200 */
[C---:B---3--:R-:W-:Y:S08]  /*6c50*/  HMMA.16816.F32 R20, R140.reuse, R136, R20 ;  /* 0x000000888c14723c */ /* 0x048ff00000001814 */
[C---:B------:R-:W-:Y:S01]  /*6c60*/  HMMA.16816.F32 R24, R140.reuse, R138, R24 ;  /* 0x0000008a8c18723c */ /* 0x040fe20000001818 */
[----:B------:R-:W3:Y:S07]  /*6c70*/  LDSM.16.M88.4 R136, [R2+0x4800] ;  /* 0x004800000288783b */ /* 0x000eee0000000200 */
[C---:B-1----:R-:W-:Y:S08]  /*6c80*/  HMMA.16816.F32 R28, R140.reuse, R148, R28 ;  /* 0x000000948c1c723c */ /* 0x042ff0000000181c */
[----:B------:R-:W-:Y:S01]  /*6c90*/  HMMA.16816.F32 R32, R140, R150, R32 ;  /* 0x000000968c20723c */ /* 0x000fe20000001820 */
[----:B------:R-:W1:Y:S07]  /*6ca0*/  LDSM.16.M88.4 R140, [R2+0x5000] ;  /* 0x00500000028c783b */ /* 0x000e6e0000000200 */
[C---:B--2---:R-:W-:Y:S01]  /*6cb0*/  HMMA.16816.F32 R4, R144.reuse, R152, R4 ;  /* 0x000000989004723c */ /* 0x044fe20000001804 */
[----:B------:R2:W4:Y:S07]  /*6cc0*/  LDSM.16.M88.4 R148, [R2+0x5800] ;  /* 0x005800000294783b */ /* 0x00052e0000000200 */
[C---:B------:R-:W-:Y:S08]  /*6cd0*/  HMMA.16816.F32 R8, R144.reuse, R154, R8 ;  /* 0x0000009a9008723c */ /* 0x040ff00000001808 */
[C---:B---3--:R-:W-:Y:S08]  /*6ce0*/  HMMA.16816.F32 R12, R144.reuse, R136, R12 ;  /* 0x00000088900c723c */ /* 0x048ff0000000180c */
[----:B------:R-:W-:Y:S01]  /*6cf0*/  FMNMX.FTZ R3, R4, R0, !PT ;  /* 0x0000000004037209 */ /* 0x000fe20007810000 */
[C---:B------:R-:W-:Y:S03]  /*6d00*/  HMMA.16816.F32 R16, R144.reuse, R138, R16 ;  /* 0x0000008a9010723c */ /* 0x040fe60000001810 */
[----:B--2---:R-:W-:Y:S02]  /*6d10*/  FMNMX.FTZ R2, R6, R102, !PT ;  /* 0x0000006606027209 */ /* 0x004fe40007810000 */
[----:B------:R-:W-:Y:S02]  /*6d20*/  FMNMX.FTZ R3, R5, R3, !PT ;  /* 0x0000000305037209 */ /* 0x000fe40007810000 */
[----:B------:R-:W-:Y:S01]  /*6d30*/  FMNMX.FTZ R2, R7, R2, !PT ;  /* 0x0000000207027209 */ /* 0x000fe20007810000 */
[C---:B-1----:R-:W-:Y:S04]  /*6d40*/  HMMA.16816.F32 R20, R144.reuse, R140, R20 ;  /* 0x0000008c9014723c */ /* 0x042fe80000001814 */
[----:B------:R-:W-:Y:S02]  /*6d50*/  FMNMX.FTZ R3, R8, R3, !PT ;  /* 0x0000000308037209 */ /* 0x000fe40007810000 */
[----:B------:R-:W-:Y:S02]  /*6d60*/  FMNMX.FTZ R2, R10, R2, !PT ;  /* 0x000000020a027209 */ /* 0x000fe40007810000 */
[----:B------:R-:W-:Y:S01]  /*6d70*/  FMNMX.FTZ R3, R9, R3, !PT ;  /* 0x0000000309037209 */ /* 0x000fe20007810000 */
[C---:B------:R-:W-:Y:S03]  /*6d80*/  HMMA.16816.F32 R24, R144.reuse, R142, R24 ;  /* 0x0000008e9018723c */ /* 0x040fe60000001818 */
[----:B------:R-:W-:Y:S02]  /*6d90*/  FMNMX.FTZ R2, R11, R2, !PT ;  /* 0x000000020b027209 */ /* 0x000fe40007810000 */
[----:B------:R-:W-:Y:S02]  /*6da0*/  FMNMX.FTZ R3, R12, R3, !PT ;  /* 0x000000030c037209 */ /* 0x000fe40007810000 */
[----:B------:R-:W-:Y:S01]  /*6db0*/  FMNMX.FTZ R2, R14, R2, !PT ;  /* 0x000000020e027209 */ /* 0x000fe20007810000 */
[C---:B----4-:R-:W-:Y:S04]  /*6dc0*/  HMMA.16816.F32 R28, R144.reuse, R148, R28 ;  /* 0x00000094901c723c */ /* 0x050fe8000000181c */
[----:B------:R-:W-:Y:S02]  /*6dd0*/  FMNMX.FTZ R3, R13, R3, !PT ;  /* 0x000000030d037209 */ /* 0x000fe40007810000 */
[----:B------:R-:W-:Y:S02]  /*6de0*/  FMNMX.FTZ R2, R15, R2, !PT ;  /* 0x000000020f027209 */ /* 0x000fe40007810000 */
[----:B------:R-:W-:Y:S01]  /*6df0*/  FMNMX.FTZ R3, R16, R3, !PT ;  /* 0x0000000310037209 */ /* 0x000fe20007810000 */
[----:B------:R-:W-:Y:S03]  /*6e00*/  HMMA.16816.F32 R32, R144, R150, R32 ;  /* 0x000000969020723c */ /* 0x000fe60000001820 */
[----:B------:R-:W-:Y:S02]  /*6e10*/  FMNMX.FTZ R2, R18, R2, !PT ;  /* 0x0000000212027209 */ /* 0x000fe40007810000 */
[----:B------:R-:W-:Y:S02]  /*6e20*/  FMNMX.FTZ R100, R17, R3, !PT ;  /* 0x0000000311647209 */ /* 0x000fe40007810000 */
[----:B------:R-:W-:Y:S02]  /*6e30*/  FMNMX.FTZ R3, R19, R2, !PT ;  /* 0x0000000213037209 */ /* 0x000fe40007810000 */
[----:B------:R-:W-:Y:S03]  /*6e40*/  FMNMX.FTZ R2, R20, R100, !PT ;  /* 0x0000006414027209 */ /* 0x000fe60007810000 */
        /* <DEDUP_REMOVED lines=11> */
[----:B------:R-:W-:Y:S02]  /*6f00*/  IADD3 R100, R176, 0x1, RZ ;  /* 0x00000001b0647810 */ /* 0x000fe40007ffe0ff */
[----:B------:R-:W-:Y:S02]  /*6f10*/  FMNMX.FTZ R2, R32, R2, !PT ;  /* 0x0000000220027209 */ /* 0x000fe40007810000 */
[----:B------:R-:W-:Y:S02]  /*6f20*/  FMNMX.FTZ R3, R34, R3, !PT ;  /* 0x0000000322037209 */ /* 0x000fe40007810000 */
[----:B------:R-:W-:Y:S02]  /*6f30*/  SEL R176, R100, RZ, !P0 ;  /* 0x000000ff64b07207 */ /* 0x000fe40004000000 */
[----:B------:R-:W-:Y:S02]  /*6f40*/  FMNMX.FTZ R100, R33, R2, !PT ;  /* 0x0000000221647209 */ /* 0x000fe40007810000 */
[----:B------:R-:W-:Y:S01]  /*6f50*/  FMNMX.FTZ R103, R35, R3, !PT ;  /* 0x0000000323677209 */ /* 0x000fe20007810000 */
[----:B------:R-:W-:-:S05]  /*6f60*/  BRA.DIV ~URZ, `(.L_x_4661) ;  /* 0x000076a27f007947 */ /* 0x000fca000b800000 */
[----:B------:R1:W2:Y:S02]  /*6f70*/  SHFL.BFLY PT, R2, R100, 0x2, 0x1f ;  /* 0x0c401f0064027f89 */ /* 0x0002a400000e0000 */
.L_x_4746:
        /* <DEDUP_REMOVED lines=19> */
[--C-:B-1----:R-:W-:Y:S02]  /*70b0*/  FFMA.FTZ R100, R9, c[0x0][0x2d0], -R3.reuse ;  /* 0x0000b40009647a23 */ /* 0x102fe40000010803 */
[--C-:B------:R-:W-:Y:S02]  /*70c0*/  FFMA.FTZ R9, R13, c[0x0][0x2d0], -R3.reuse ;  /* 0x0000b4000d097a23 */ /* 0x100fe40000010803 */
[--C-:B------:R-:W-:Y:S02]  /*70d0*/  FFMA.FTZ R149, R16, c[0x0][0x2d0], -R3.reuse ;  /* 0x0000b40010957a23 */ /* 0x100fe40000010803 */
[--C-:B------:R-:W-:Y:S02]  /*70e0*/  FFMA.FTZ R148, R17, c[0x0][0x2d0], -R3.reuse ;  /* 0x0000b40011947a23 */ /* 0x100fe40000010803 */
[--C-:B------:R-:W-:Y:S02]  /*70f0*/  FFMA.FTZ R155, R24, c[0x0][0x2d0], -R3.reuse ;  /* 0x0000b400189b7a23 */ /* 0x100fe40000010803 */
[--C-:B------:R-:W-:Y:S02]  /*7100*/  FFMA.FTZ R154, R25, c[0x0][0x2d0], -R3.reuse ;  /* 0x0000b400199a7a23 */ /* 0x100fe40000010803 */
[--C-:B------:R-:W-:Y:S02]  /*7110*/  FFMA.FTZ R178, R28, c[0x0][0x2d0], -R3.reuse ;  /* 0x0000b4001cb27a23 */ /* 0x100fe40000010803 */
[----:B------:R-:W-:Y:S02]  /*7120*/  FFMA.FTZ R180, R29, c[0x0][0x2d0], -R3 ;  /* 0x0000b4001db47a23 */ /* 0x000fe40000010803 */
[----:B------:R-:W1:Y:S01]  /*7130*/  MUFU.EX2 R3, R5 ;  /* 0x0000000500037308 */ /* 0x000e620000000800 */
[C---:B--2---:R-:W-:Y:S02]  /*7140*/  FMUL.FTZ R32, R2.reuse, R104 ;  /* 0x0000006802207220 */ /* 0x044fe40000410000 */
[C---:B------:R-:W-:Y:S02]  /*7150*/  FMUL.FTZ R33, R2.reuse, R105 ;  /* 0x0000006902217220 */ /* 0x040fe40000410000 */
[C---:B------:R-:W-:Y:S02]  /*7160*/  FMUL.FTZ R13, R2.reuse, R125 ;  /* 0x0000007d020d7220 */ /* 0x040fe40000410000 */
[C---:B---3--:R-:W-:Y:S02]  /*7170*/  FFMA.FTZ R0, R2.reuse, R179, R12 ;  /* 0x000000b302007223 */ /* 0x048fe4000001000c */
        /* <DEDUP_REMOVED lines=10> */
[C---:B-1----:R-:W-:Y:S01]  /*7220*/  F2FP.PACK_AB R136, R3.reuse, R12 ;  /* 0x0000000c0388723e */ /* 0x042fe200000000ff */
[----:B------:R-:W-:Y:S02]  /*7230*/  FADD.FTZ R4, R3, R0 ;  /* 0x0000000003047221 */ /* 0x000fe40000010000 */
[----:B------:R-:W1:Y:S01]  /*7240*/  SHFL.BFLY PT, R0, R103, 0x2, 0x1f ;  /* 0x0c401f0067007f89 */ /* 0x000e6200000e0000 */
[C---:B------:R-:W-:Y:S02]  /*7250*/  FMUL.FTZ R36, R2.reuse, R36 ;  /* 0x0000002402247220 */ /* 0x040fe40000410000 */
[----:B------:R-:W2:Y:S01]  /*7260*/  MUFU.EX2 R12, R137 ;  /* 0x00000089000c7308 */ /* 0x000ea20000000800 */
        /* <DEDUP_REMOVED lines=11> */
[----:B------:R-:W-:Y:S01]  /*7320*/  MUFU.EX2 R109, R149 ;  /* 0x00000095006d7308 */ /* 0x000fe20000000800 */
[----:B-1----:R-:W-:Y:S01]  /*7330*/  FMNMX.FTZ R0, R103, R0, !PT ;  /* 0x0000000067007209 */ /* 0x002fe20007810000 */
[C---:B------:R-:W-:Y:S01]  /*7340*/  FMUL.FTZ R57, R2.reuse, R57 ;  /* 0x0000003902397220 */ /* 0x040fe20000410000 */
[----:B--2---:R-:W-:Y:S01]  /*7350*/  F2FP.PACK_AB R138, R5, R12 ;  /* 0x0000000c058a723e */ /* 0x004fe200000000ff */
[C---:B------:R-:W-:Y:S02]  /*7360*/  FMUL.FTZ R60, R2.reuse, R60 ;  /* 0x0000003c023c7220 */ /* 0x040fe40000410000 */
[----:B------:R-:W1:Y:S01]  /*7370*/  SHFL.BFLY PT, R3, R0, 0x1, 0x1f ;  /* 0x0c201f0000037f89 */ /* 0x000e6200000e0000 */
[C---:B------:R-:W-:Y:S02]  /*7380*/  FMUL.FTZ R61, R2.reuse, R61 ;  /* 0x0000003d023d7220 */ /* 0x040fe40000410000 */
[C---:B------:R-:W-:Y:S01]  /*7390*/  FMUL.FTZ R64, R2.reuse, R64 ;  /* 0x0000004002407220 */ /* 0x040fe20000410000 */
[----:B------:R-:W2:Y:S01]  /*73a0*/  MUFU.EX2 R103, R9 ;  /* 0x0000000900677308 */ /* 0x000ea20000000800 */
[C---:B------:R-:W-:Y:S02]  /*73b0*/  FMUL.FTZ R65, R2.reuse, R65 ;  /* 0x0000004102417220 */ /* 0x040fe40000410000 */
[C---:B------:R-:W-:Y:S02]  /*73c0*/  FMUL.FTZ R68, R2.reuse, R68 ;  /* 0x0000004402447220 */ /* 0x040fe40000410000 */
[C---:B---3--:R-:W-:Y:S02]  /*73d0*/  FMUL.FTZ R8, R2.reuse, R128 ;  /* 0x0000008002087220 */ /* 0x048fe40000410000 */
        /* <DEDUP_REMOVED lines=9> */
[C---:B------:R-:W-:Y:S01]  /*7470*/  FMUL.FTZ R84, R2.reuse, R84 ;  /* 0x0000005402547220 */ /* 0x040fe20000410000 */
[----:B------:R-:W-:Y:S01]  /*7480*/  MUFU.EX2 R116, R154 ;  /* 0x0000009a00747308 */ /* 0x000fe20000000800 */
[----:B------:R-:W-:Y:S01]  /*7490*/  FMUL.FTZ R85, R2, R85 ;  /* 0x0000005502557220 */ /* 0x000fe20000410000 */
[----:B--2---:R-:W-:Y:S01]  /*74a0*/  F2FP.PACK_AB R108, R103, R137 ;  /* 0x00000089676c723e */ /* 0x004fe200000000ff */
[C---:B------:R-:W-:Y:S02]  /*74b0*/  FADD.FTZ R0, -R100.reuse, R102 ;  /* 0x0000006664007221 */ /* 0x040fe40000010100 */
[----:B------:R-:W-:Y:S02]  /*74c0*/  FMUL.FTZ R3, R100, c[0x0][0x2d0] ;  /* 0x0000b40064037a20 */ /* 0x000fe40000410000 */
[----:B------:R-:W-:Y:S02]  /*74d0*/  FMUL.FTZ R0, R0, c[0x0][0x2d0] ;  /* 0x0000b40000007a20 */ /* 0x000fe40000410000 */
[--C-:B------:R-:W-:Y:S02]  /*74e0*/  FFMA.FTZ R10, R10, c[0x0][0x2d0], -R3.reuse ;  /* 0x0000b4000a0a7a23 */ /* 0x100fe40000010803 */
[--C-:B------:R-:W-:Y:S02]  /*74f0*/  FFMA.FTZ R11, R11, c[0x0][0x2d0], -R3.reuse ;  /* 0x0000b4000b0b7a23 */ /* 0x100fe40000010803 */
[----:B------:R-:W1:Y:S01]  /*7500*/  MUFU.EX2 R0, R0 ;  /* 0x0000000000007308 */ /* 0x000e620000000800 */
        /* <DEDUP_REMOVED lines=15> */
[----:B------:R-:W-:Y:S02]  /*7600*/  FFMA.FTZ R7, R7, c[0x0][0x2d0], -R3 ;  /* 0x0000b40007077a23 */ /* 0x000fe40000010803 */
[----:B------:R-:W-:Y:S01]  /*7610*/  FADD.FTZ R3, R12, R4 ;  /* 0x000000040c037221 */ /* 0x000fe20000010000 */
        /* <DEDUP_REMOVED lines=11> */
[----:B------:R-:W-:Y:S01]  /*76d0*/  FADD.FTZ R3, R5, R3 ;  /* 0x0000000305037221 */ /* 0x000fe20000010000 */
[----:B------:R-:W-:Y:S01]  /*76e0*/  MUFU.EX2 R121, R145 ;  /* 0x0000009100797308 */ /* 0x000fe20000000800 */
[----:B------:R-:W-:Y:S01]  /*76f0*/  FMUL.FTZ R5, R2, R133 ;  /* 0x0000008502057220 */ /* 0x000fe20000410000 */
[----:B------:R-:W-:Y:S01]  /*7700*/  IADD3 R2, R170, R160, RZ ;  /* 0x000000a0aa027210 */ /* 0x000fe20007ffe0ff */
[----:B-1----:R-:W-:Y:S01]  /*7710*/  FMUL.FTZ R34, R0, R106 ;  /* 0x0000006a00227220 */ /* 0x002fe20000410000 */
[----:B--2---:R-:W-:Y:S01]  /*7720*/  F2FP.PACK_AB R139, R128, R125 ;  /* 0x0000007d808b723e */ /* 0x004fe200000000ff */
[----:B------:R-:W-:Y:S01]  /*7730*/  FMUL.FTZ R35, R0, R107 ;  /* 0x0000006b00237220 */ /* 0x000fe20000410000 */
[----:B------:R-:W-:Y:S01]  /*7740*/  IADD3 R102, R168, R2, RZ ;  /* 0x00000002a8667210 */ /* 0x000fe20007ffe0ff */
[----:B------:R-:W1:Y:S01]  /*7750*/  LDSM.16.MT88.4 R140, [R2] ;  /* 0x00000000028c783b */ /* 0x000e620000004200 */
[C---:B------:R-:W-:Y:S02]  /*7760*/  FFMA.FTZ R6, R0.reuse, R184, R14 ;  /* 0x000000b800067223 */ /* 0x040fe4000001000e */
[----:B------:R-:W-:Y:S01]  /*7770*/  FADD.FTZ R3, R137, R3 ;  /* 0x0000000389037221 */ /* 0x000fe20000010000 */
[----:B------:R-:W-:Y:S01]  /*7780*/  MUFU.EX2 R124, R146 ;  /* 0x00000092007c7308 */ /* 0x000fe20000000800 */
[C---:B------:R-:W-:Y:S02]  /*7790*/  FMUL.FTZ R10, R0.reuse, R130 ;  /* 0x00000082000a7220 */ /* 0x040fe40000410000 */
[C---:B---3--:R-:W-:Y:S01]  /*77a0*/  FADD.FTZ R120, R7.reuse, R6 ;  /* 0x0000000607787221 */ /* 0x048fe20000010000 */
[----:B------:R-:W2:Y:S01]  /*77b0*/  LDSM.16.MT88.4 R104, [R102] ;  /* 0x000000006668783b */ /* 0x000ea20000004200 */
[----:B------:R-:W-:Y:S01]  /*77c0*/  F2FP.PACK_AB R137, R7, R14 ;  /* 0x0000000e0789723e */ /* 0x000fe200000000ff */
        /* <DEDUP_REMOVED lines=18> */
[C---:B-1----:R-:W-:Y:S05]  /*78f0*/  HMMA.16816.F32 R4, R136.reuse, R140, R4 ;  /* 0x0000008c8804723c */ /* 0x042fea0000001804 */
[C---:B------:R-:W-:Y:S01]  /*7900*/  FMUL.FTZ R39, R0.reuse, R39 ;  /* 0x0000002700277220 */ /* 0x040fe20000410000 */
[----:B------:R-:W-:Y:S01]  /*7910*/  MUFU.EX2 R110, R148 ;  /* 0x00000094006e7308 */ /* 0x000fe20000000800 */
[C---:B------:R-:W-:Y:S01]  /*7920*/  FMUL.FTZ R42, R0.reuse, R42 ;  /* 0x0000002a002a7220 */ /* 0x040fe20000410000 */
[C---:B------:R-:W-:Y:S04]  /*7930*/  HMMA.16816.F32 R8, R136.reuse, R142, R8 ;  /* 0x0000008e8808723c */ /* 0x040fe80000001808 */
[C---:B------:R-:W-:Y:S02]  /*7940*/  FMUL.FTZ R43, R0.reuse, R43 ;  /* 0x0000002b002b7220 */ /* 0x040fe40000410000 */
[C---:B------:R-:W-:Y:S02]  /*7950*/  FMUL.FTZ R46, R0.reuse, R46 ;  /* 0x0000002e002e7220 */ /* 0x040fe40000410000 */
[C---:B--2---:R-:W-:Y:S01]  /*7960*/  HMMA.16816.F32 R12, R136.reuse, R104, R12 ;  /* 0x00000068880c723c */ /* 0x044fe2000000180c */
[----:B------:R-:W1:Y:S03]  /*7970*/  MUFU.EX2 R148, R147 ;  /* 0x0000009300947308 */ /* 0x000e660000000800 */
[C---:B------:R-:W-:Y:S02]  /*7980*/  FMUL.FTZ R47, R0.reuse, R47 ;  /* 0x0000002f002f7220 */ /* 0x040fe40000410000 */
[C---:B------:R-:W-:Y:S02]  /*7990*/  FMUL.FTZ R50, R0.reuse, R50 ;  /* 0x0000003200327220 */ /* 0x040fe40000410000 */
[C---:B------:R-:W-:Y:S03]  /*79a0*/  HMMA.16816.F32 R16, R136.reuse, R106, R16 ;  /* 0x0000006a8810723c */ /* 0x040fe60000001810 */
[----:B------:R-:W-:Y:S01]  /*79b0*/  MUFU.EX2 R147, R150 ;  /* 0x0000009600937308 */ /* 0x000fe20000000800 */
[C---:B------:R-:W-:Y:S02]  /*79c0*/  FMUL.FTZ R51, R0.reuse, R51 ;  /* 0x0000003300337220 */ /* 0x040fe40000410000 */
[C---:B------:R-:W-:Y:S02]  /*79d0*/  FMUL.FTZ R54, R0.reuse, R54 ;  /* 0x0000003600367220 */ /* 0x040fe40000410000 */
[C---:B------:R-:W-:Y:S04]  /*79e0*/  FMUL.FTZ R55, R0.reuse, R55 ;  /* 0x0000003700377220 */ /* 0x040fe80000410000 */
        /* <DEDUP_REMOVED lines=28> */
[----:B------:R-:W-:Y:S01]  /*7bb0*/  IADD3 R0, R171, R160, RZ ;  /* 0x000000a0ab007210 */ /* 0x000fe20007ffe0ff */
[----:B------:R-:W-:Y:S03]  /*7bc0*/  FADD.FTZ R112, R103, R3 ;  /* 0x0000000367707221 */ /* 0x000fe60000010000 */
[----:B------:R-:W-:Y:S01]  /*7bd0*/  IADD3 R3, R168, R0, RZ ;  /* 0x00000000a8037210 */ /* 0x000fe20007ffe0ff */
[----:B------:R-:W1:Y:S01]  /*7be0*/  LDSM.16.MT88.4 R104, [R0] ;  /* 0x000000000068783b */ /* 0x000e620000004200 */
[----:B------:R-:W-:Y:S02]  /*7bf0*/  FADD.FTZ R103, R109, R112 ;  /* 0x000000706d677221 */ /* 0x000fe40000010000 */
[----:B------:R-:W2:Y:S02]  /*7c00*/  MUFU.EX2 R112, R156 ;  /* 0x0000009c00707308 */ /* 0x000ea40000000800 */
[C---:B------:R-:W-:Y:S01]  /*7c10*/  FADD.FTZ R103, R110.reuse, R103 ;  /* 0x000000676e677221 */ /* 0x040fe20000010000 */
[----:B------:R-:W-:Y:S02]  /*7c20*/  F2FP.PACK_AB R110, R110, R109 ;  /* 0x0000006d6e6e723e */ /* 0x000fe400000000ff */
[----:B------:R-:W-:Y:S01]  /*7c30*/  F2FP.PACK_AB R109, R122, R121 ;  /* 0x000000797a6d723e */ /* 0x000fe200000000ff */
[----:B------:R-:W-:Y:S04]  /*7c40*/  FADD.FTZ R103, R113, R103 ;  /* 0x0000006771677221 */ /* 0x000fe80000010000 */
[----:B------:R-:W3:Y:S10]  /*7c50*/  MUFU.EX2 R142, R159 ;  /* 0x0000009f008e7308 */ /* 0x000ef40000000800 */
[----:B------:R-:W4:Y:S01]  /*7c60*/  MUFU.EX2 R140, R183 ;  /* 0x000000b7008c7308 */ /* 0x000f220000000800 */
[----:B--2---:R-:W-:Y:S04]  /*7c70*/  FADD.FTZ R103, R112, R103 ;  /* 0x0000006770677221 */ /* 0x004fe80000010000 */
[----:B------:R-:W-:Y:S04]  /*7c80*/  FADD.FTZ R103, R117, R103 ;  /* 0x0000006775677221 */ /* 0x000fe80000010000 */
[----:B------:R-:W-:Y:S04]  /*7c90*/  FADD.FTZ R103, R116, R103 ;  /* 0x0000006774677221 */ /* 0x000fe80000010000 */
[----:B------:R-:W-:Y:S01]  /*7ca0*/  FADD.FTZ R103, R119, R103 ;  /* 0x0000006777677221 */ /* 0x000fe20000010000 */
        /* <DEDUP_REMOVED lines=30> */
[----:B---3--:R-:W-:Y:S02]  /*7e90*/  F2FP.PACK_AB R137, R142, R143 ;  /* 0x0000008f8e89723e */ /* 0x008fe400000000ff */
        /* <DEDUP_REMOVED lines=175> */
.L_x_4747:
        /* <DEDUP_REMOVED lines=19> */
.L_x_4748:
        /* <DEDUP_REMOVED lines=21> */
.L_x_4663:
[----:B------:R-:W-:Y:S05]  /*8c10*/  BSYNC B0 ;  /* 0x0000000000007941 */ /* 0x000fea0003800000 */
.L_x_4662:
        /* <DEDUP_REMOVED lines=10> */
.L_x_4656:
[----:B------:R-:W-:Y:S05]  /*8cc0*/  BRA.DIV ~URZ, `(.L_x_4667) ;  /* 0x00005c327f007947 */ /* 0x000fea000b800000 */
[----:B------:R2:W3:Y:S02]  /*8cd0*/  SHFL.BFLY PT, R0, R179, 0x2, 0x1f ;  /* 0x0c401f00b3007f89 */ /* 0x0004e400000e0000 */
.L_x_4749:
[----:B---3--:R-:W-:Y:S01]  /*8ce0*/  FADD.FTZ R0, R0, R179 ;  /* 0x000000b300007221 */ /* 0x008fe20000010000 */
[----:B------:R-:W-:Y:S05]  /*8cf0*/  BRA.DIV ~URZ, `(.L_x_4668) ;  /* 0x00005c627f007947 */ /* 0x000fea000b800000 */
[----:B-1----:R-:W1:Y:S04]  /*8d00*/  SHFL.BFLY PT, R2, R184, 0x2, 0x1f ;  /* 0x0c401f00b8027f89 */ /* 0x002e6800000e0000 */
[----:B------:R-:W3:Y:S01]  /*8d10*/  SHFL.BFLY PT, R5, R0, 0x1, 0x1f ;  /* 0x0c201f0000057f89 */ /* 0x000ee200000e0000 */
[----:B-1----:R-:W-:-:S02]  /*8d20*/  FADD.FTZ R4, R2, R184 ;  /* 0x000000b802047221 */ /* 0x002fc40000010000 */
[----:B---3--:R-:W-:-:S03]  /*8d30*/  FADD.FTZ R0, R0, R5 ;  /* 0x0000000500007221 */ /* 0x008fc60000010000 */
[----:B------:R1:W3:Y:S04]  /*8d40*/  SHFL.BFLY PT, R3, R4, 0x1, 0x1f ;  /* 0x0c201f0004037f89 */ /* 0x0002e800000e0000 */
.L_x_4750:
        /* <DEDUP_REMOVED lines=117> */
.L_x_4630:
        /* <DEDUP_REMOVED lines=16> */
.L_x_4670:
[----:B------:R-:W-:Y:S05]  /*95a0*/  BSYNC B0 ;  /* 0x0000000000007941 */ /* 0x000fea0003800000 */
.L_x_4669:
        /* <DEDUP_REMOVED lines=123> */
.L_x_4673:
        /* <DEDUP_REMOVED lines=113> */
.L_x_4751:
[----:B------:R-:W-:Y:S05]  /*a470*/  BRA.DIV ~URZ, `(.L_x_4676) ;  /* 0x000046527f007947 */ /* 0x000fea000b800000 */
[----:B------:R4:W2:Y:S02]  /*a480*/  SHFL.IDX PT, R0, R11, RZ, 0x181f ;  /* 0x00181fff0b007589 */ /* 0x0008a400000e0000 */
.L_x_4752:
        /* <DEDUP_REMOVED lines=19> */
.L_x_4678:
[----:B------:R-:W-:Y:S05]  /*a5c0*/  BSYNC B0 ;  /* 0x0000000000007941 */ /* 0x000fea0003800000 */
.L_x_4677:
[----:B------:R-:W-:Y:S05]  /*a5d0*/  BRA.DIV ~URZ, `(.L_x_4679) ;  /* 0x000045627f007947 */ /* 0x000fea000b800000 */
[----:B---3--:R3:W4:Y:S04]  /*a5e0*/  SHFL.IDX PT, R4, R5, 0x1, 0x181f ;  /* 0x00381f0005047f89 */ /* 0x00872800000e0000 */
[----:B--2---:R3:W2:Y:S02]  /*a5f0*/  SHFL.IDX PT, R0, R11, 0x1, 0x181f ;  /* 0x00381f000b007f89 */ /* 0x0046a400000e0000 */
.L_x_4753:
        /* <DEDUP_REMOVED lines=19> */
.L_x_4681:
[----:B------:R-:W-:Y:S05]  /*a730*/  BSYNC B0 ;  /* 0x0000000000007941 */ /* 0x000fea0003800000 */
.L_x_4680:
[----:B------:R-:W-:Y:S05]  /*a740*/  BRA.DIV ~URZ, `(.L_x_4682) ;  /* 0x000044c27f007947 */ /* 0x000fea000b800000 */
[----:B----4-:R4:W3:Y:S02]  /*a750*/  SHFL.IDX PT, R4, R5, 0x2, 0x181f ;  /* 0x00581f0005047f89 */ /* 0x0108e400000e0000 */
.L_x_4754:
[----:B------:R-:W-:Y:S05]  /*a760*/  BRA.DIV ~URZ, `(.L_x_4683) ;  /* 0x000045127f007947 */ /* 0x000fea000b800000 */
[----:B--2---:R2:W4:Y:S02]  /*a770*/  SHFL.IDX PT, R0, R11, 0x2, 0x181f ;  /* 0x00581f000b007f89 */ /* 0x00452400000e0000 */
.L_x_4755:
        /* <DEDUP_REMOVED lines=19> */
.L_x_4685:
[----:B------:R-:W-:Y:S05]  /*a8b0*/  BSYNC B0 ;  /* 0x0000000000007941 */ /* 0x000fea0003800000 */
.L_x_4684:
[----:B------:R-:W-:Y:S05]  /*a8c0*/  BRA.DIV ~URZ, `(.L_x_4686) ;  /* 0x000044227f007947 */ /* 0x000fea000b800000 */
[----:B---3--:R3:W2:Y:S04]  /*a8d0*/  SHFL.IDX PT, R6, R5, 0x3, 0x181f ;  /* 0x00781f0005067f89 */ /* 0x0086a800000e0000 */
[----:B----4-:R3:W4:Y:S02]  /*a8e0*/  SHFL.IDX PT, R0, R11, 0x3, 0x181f ;  /* 0x00781f000b007f89 */ /* 0x01072400000e0000 */
.L_x_4756:
        /* <DEDUP_REMOVED lines=20> */
.L_x_4674:
        /* <DEDUP_REMOVED lines=32> */
.L_x_4757:
[----:B------:R-:W-:Y:S05]  /*ac30*/  BRA.DIV ~URZ, `(.L_x_4689) ;  /* 0x000041f27f007947 */ /* 0x000fea000b800000 */
[----:B------:R3:W4:Y:S02]  /*ac40*/  SHFL.IDX PT, R0, R12, RZ, 0x1c1f ;  /* 0x001c1fff0c007589 */ /* 0x00072400000e0000 */
.L_x_4758:
        /* <DEDUP_REMOVED lines=122> */
.L_x_4691:
[----:B------:R-:W-:Y:S05]  /*b3f0*/  BSYNC B0 ;  /* 0x0000000000007941 */ /* 0x000fea0003800000 */
.L_x_4690:
[----:B------:R-:W-:Y:S05]  /*b400*/  BRA.DIV ~URZ, `(.L_x_4692) ;  /* 0x00003a927f007947 */ /* 0x000fea000b800000 */
[----:B--2---:R2:W1:Y:S04]  /*b410*/  SHFL.IDX PT, R4, R5, 0x1, 0x1c1f ;  /* 0x003c1f0005047f89 */ /* 0x00446800000e0000 */
[----:B----4-:R2:W4:Y:S02]  /*b420*/  SHFL.IDX PT, R0, R12, 0x1, 0x1c1f ;  /* 0x003c1f000c007f89 */ /* 0x01052400000e0000 */
.L_x_4759:
        /* <DEDUP_REMOVED lines=136> */
.L_x_4672:
        /* <DEDUP_REMOVED lines=19> */
.L_x_4693:
        /* <DEDUP_REMOVED lines=54> */
.L_x_4695:
[----:B------:R-:W-:Y:S05]  /*c140*/  BSYNC B0 ;  /* 0x0000000000007941 */ /* 0x000fea0003800000 */
.L_x_4694:
        /* <DEDUP_REMOVED lines=34> */
.L_x_4760:
[----:B------:R-:W-:Y:S05]  /*c370*/  BRA.DIV ~URZ, `(.L_x_4697) ;  /* 0x00002c627f007947 */ /* 0x000fea000b800000 */
[----:B------:R4:W1:Y:S02]  /*c380*/  SHFL.IDX PT, R0, R12, RZ, 0x181f ;  /* 0x00181fff0c007589 */ /* 0x00086400000e0000 */
.L_x_4761:
        /* <DEDUP_REMOVED lines=20> */
.L_x_4699:
[----:B------:R-:W-:Y:S05]  /*c4d0*/  BSYNC B0 ;  /* 0x0000000000007941 */ /* 0x000fea0003800000 */
.L_x_4698:
[----:B------:R-:W-:Y:S05]  /*c4e0*/  BRA.DIV ~URZ, `(.L_x_4700) ;  /* 0x00002b627f007947 */ /* 0x000fea000b800000 */
[----:B---3--:R3:W2:Y:S04]  /*c4f0*/  SHFL.IDX PT, R4, R5, 0x1, 0x181f ;  /* 0x00381f0005047f89 */ /* 0x0086a800000e0000 */
[----:B-1----:R3:W1:Y:S02]  /*c500*/  SHFL.IDX PT, R0, R12, 0x1, 0x181f ;  /* 0x00381f000c007f89 */ /* 0x00266400000e0000 */
.L_x_4762:
        /* <DEDUP_REMOVED lines=19> */
.L_x_4702:
[----:B------:R-:W-:Y:S05]  /*c640*/  BSYNC B0 ;  /* 0x0000000000007941 */ /* 0x000fea0003800000 */
.L_x_4701:
[----:B------:R-:W-:Y:S05]  /*c650*/  BRA.DIV ~URZ, `(.L_x_4703) ;  /* 0x00002ac27f007947 */ /* 0x000fea000b800000 */
[----:B--2---:R2:W3:Y:S02]  /*c660*/  SHFL.IDX PT, R4, R5, 0x2, 0x181f ;  /* 0x00581f0005047f89 */ /* 0x0044e400000e0000 */
.L_x_4763:
[----:B------:R-:W-:Y:S05]  /*c670*/  BRA.DIV ~URZ, `(.L_x_4704) ;  /* 0x00002b127f007947 */ /* 0x000fea000b800000 */
[----:B-1----:R1:W2:Y:S02]  /*c680*/  SHFL.IDX PT, R0, R12, 0x2, 0x181f ;  /* 0x00581f000c007f89 */ /* 0x0022a400000e0000 */
.L_x_4764:
        /* <DEDUP_REMOVED lines=19> */
.L_x_4706:
[----:B------:R-:W-:Y:S05]  /*c7c0*/  BSYNC B0 ;  /* 0x0000000000007941 */ /* 0x000fea0003800000 */
.L_x_4705:
[----:B------:R-:W-:Y:S05]  /*c7d0*/  BRA.DIV ~URZ, `(.L_x_4707) ;  /* 0x00002a227f007947 */ /* 0x000fea000b800000 */
[----:B---3--:R3:W1:Y:S04]  /*c7e0*/  SHFL.IDX PT, R4, R5, 0x3, 0x181f ;  /* 0x00781f0005047f89 */ /* 0x00866800000e0000 */
[----:B--2---:R3:W2:Y:S02]  /*c7f0*/  SHFL.IDX PT, R0, R12, 0x3, 0x181f ;  /* 0x00781f000c007f89 */ /* 0x0046a400000e0000 */
.L_x_4765:
        /* <DEDUP_REMOVED lines=18> */
.L_x_4687:
[----:B------:R-:W-:Y:S05]  /*c920*/  BSYNC B1 ;  /* 0x0000000000017941 */ /* 0x000fea0003800000 */
.L_x_4671:
        /* <DEDUP_REMOVED lines=12> */
.L_x_4766:
[----:B------:R-:W-:Y:S05]  /*c9f0*/  BRA.DIV ~URZ, `(.L_x_4710) ;  /* 0x000029427f007947 */ /* 0x000fea000b800000 */
[----:B------:R2:W3:Y:S02]  /*ca00*/  SHFL.IDX PT, R8, R82, 0x1, 0x1f ;  /* 0x00201f0052087f89 */ /* 0x0004e400000e0000 */
.L_x_4767:
        /* <DEDUP_REMOVED lines=18> */
.L_x_4768:
        /* <DEDUP_REMOVED lines=16> */
.L_x_4769:
[----:B---3--:R-:W-:Y:S01]  /*cc30*/  IMAD R0, R0, c[0x0][0x538], RZ ;  /* 0x00014e0000007a24 */ /* 0x008fe200078e02ff */
[----:B------:R-:W-:Y:S04]  /*cc40*/  BSSY B1, `(.L_x_4713) ;  /* 0x000007c000017945 */ /* 0x000fe80003800000 */
[----:B------:R-:W-:-:S04]  /*cc50*/  IADD3 R8, R0, R8, RZ ;  /* 0x0000000800087210 */ /* 0x000fc80007ffe0ff */
[----:B----4-:R-:W-:-:S13]  /*cc60*/  ISETP.GT.AND P0, PT, R8, R9, PT ;  /* 0x000000090800720c */ /* 0x010fda0003f04270 */
[----:B------:R-:W-:Y:S05]  /*cc70*/  @P0 BRA `(.L_x_4714) ;  /* 0x0000024000000947 */ /* 0x000fea0003800000 */
.L_x_4718:
        /* <DEDUP_REMOVED lines=16> */
.L_x_4770:
        /* <DEDUP_REMOVED lines=16> */
.L_x_4771:
[----:B---3--:R-:W-:-:S05]  /*ce80*/  IMAD R0, R0, c[0x0][0x538], RZ ;  /* 0x00014e0000007a24 */ /* 0x008fca00078e02ff */
[----:B------:R-:W-:-:S04]  /*ce90*/  IADD3 R8, R0, R8, RZ ;  /* 0x0000000800087210 */ /* 0x000fc80007ffe0ff */
[----:B------:R-:W-:-:S13]  /*cea0*/  ISETP.GT.AND P0, PT, R8, R9, PT ;  /* 0x000000090800720c */ /* 0x000fda0003f04270 */
[----:B-12---:R-:W-:Y:S05]  /*ceb0*/  @!P0 BRA `(.L_x_4718) ;  /* 0xfffffdc000008947 */ /* 0x006fea000383ffff */
.L_x_4714:
[----:B------:R-:W-:-:S05]  /*cec0*/  IADD3 R8, -R0, R8, RZ ;  /* 0x0000000800087210 */ /* 0x000fca0007ffe1ff */
[----:B------:R-:W-:-:S05]  /*ced0*/  IMAD R0, R4, c[0x0][0x538], R8 ;  /* 0x00014e0004007a24 */ /* 0x000fca00078e0208 */
[----:B------:R-:W-:Y:S01]  /*cee0*/  ISETP.GT.AND P0, PT, R0, R9, PT ;  /* 0x000000090000720c */ /* 0x000fe20003f04270 */
[----:B------:R-:W-:-:S12]  /*cef0*/  BRA.DIV ~URZ, `(.L_x_4719) ;  /* 0x000028a27f007947 */ /* 0x000fd8000b800000 */
[----:B------:R-:W-:-:S04]  /*cf00*/  VOTE.ANY R0, PT, !P0 ;  /* 0x0000000000007806 */ /* 0x000fc800040e0100 */
.L_x_4772:
[----:B------:R3:W4:Y:S01]  /*cf10*/  POPC R11, R0 ;  /* 0x00000000000b7309 */ /* 0x0007220000000000 */
[----:B------:R-:W-:Y:S05]  /*cf20*/  BRA.DIV ~URZ, `(.L_x_4720) ;  /* 0x000028b27f007947 */ /* 0x000fea000b800000 */
[----:B----4-:R4:W1:Y:S04]  /*cf30*/  SHFL.IDX PT, R6, R6, R11, 0x1f ;  /* 0x00001f0b06067589 */ /* 0x01086800000e0000 */
[----:B------:R4:W2:Y:S02]  /*cf40*/  SHFL.IDX PT, R7, R7, R11, 0x1f ;  /* 0x00001f0b07077589 */ /* 0x0008a400000e0000 */
.L_x_4773:
[----:B------:R-:W-:Y:S01]  /*cf50*/  ISETP.NE.AND P0, PT, R0, RZ, PT ;  /* 0x000000ff0000720c */ /* 0x000fe20003f05270 */
[----:B------:R-:W-:-:S12]  /*cf60*/  BSSY B0, `(.L_x_4721) ;  /* 0x0000005000007945 */ /* 0x000fd80003800000 */
[----:B------:R-:W-:Y:S05]  /*cf70*/  @!P0 BRA `(.L_x_4722) ;  /* 0x0000003000008947 */ /* 0x000fea0003800000 */
[----:B---3--:R-:W-:Y:S01]  /*cf80*/  IADD3 R0, R11, -0x1, RZ ;  /* 0xffffffff0b007810 */ /* 0x008fe20007ffe0ff */
[----:B------:R-:W-:Y:S05]  /*cf90*/  BRA.DIV ~URZ, `(.L_x_4723) ;  /* 0x000029127f007947 */ /* 0x000fea000b800000 */
[----:B------:R3:W4:Y:S02]  /*cfa0*/  SHFL.IDX PT, R10, R4, R0, 0x1f ;  /* 0x00001f00040a7589 */ /* 0x00072400000e0000 */
.L_x_4722:
[----:B------:R-:W-:Y:S05]  /*cfb0*/  BSYNC B0 ;  /* 0x0000000000007941 */ /* 0x000fea0003800000 */
.L_x_4721:
        /* <DEDUP_REMOVED lines=64> */
.L_x_4715:
[----:B------:R-:W-:Y:S01]  /*d3c0*/  IMAD.MOV.U32 R200, RZ, RZ, R9 ;  /* 0x000000ffffc87224 */ /* 0x000fe200078e0009 */
[----:B------:R-:W-:Y:S01]  /*d3d0*/  MOV R202, RZ ;  /* 0x000000ff00ca7202 */ /* 0x000fe20000000f00 */
[----:B------:R-:W-:Y:S01]  /*d3e0*/  IMAD.MOV.U32 R201, RZ, RZ, RZ ;  /* 0x000000ffffc97224 */ /* 0x000fe200078e00ff */
[----:B------:R-:W-:Y:S02]  /*d3f0*/  MOV R203, c[0x0][0x53c] ;  /* 0x00014f0000cb7a02 */ /* 0x000fe40000000f00 */
.L_x_4724:
[----:B------:R-:W-:Y:S05]  /*d400*/  BSYNC B1 ;  /* 0x0000000000017941 */ /* 0x000fea0003800000 */
.L_x_4713:
[----:B------:R-:W-:Y:S01]  /*d410*/  WARPSYNC 0xffffffff ;  /* 0xffffffff00007948 */ /* 0x000fe20003800000 */
[----:B------:R-:W-:Y:S01]  /*d420*/  BAR.SYNC.DEFER_BLOCKING 0x4, 0x100 ;  /* 0x0104000000007b1d */ /* 0x000fe20000010000 */
[----:B------:R-:W-:-:S13]  /*d430*/  ISETP.NE.AND P0, PT, R13, RZ, PT ;  /* 0x000000ff0d00720c */ /* 0x000fda0003f05270 */
[----:B------:R3:W-:Y:S04]  /*d440*/  @!P0 STS.128 [0x24100], R200 ;  /* 0x024100c8ff008388 */ /* 0x0007e80000000c00 */
[----:B------:R-:W-:Y:S06]  /*d450*/  BAR.ARV 0x5, 0x100 ;  /* 0x0144000000007b1d */ /* 0x000fec0000002000 */
.L_x_4708:
[----:B-1----:R-:W-:-:S13]  /*d460*/  ISETP.GE.AND P0, PT, R203, c[0x0][0x53c], PT ;  /* 0x00014f00cb007a0c */ /* 0x002fda0003f06270 */
[----:B--23--:R-:W-:Y:S01]  /*d470*/  @P0 CALL.REL.NOINC `(.L_x_4725) ;  /* 0x0000001000000944 */ /* 0x00cfe20003c00000 */
[----:B------:R-:W-:Y:S05]  /*d480*/  BRA `(.L_x_4726) ;  /* 0xffff411000007947 */ /* 0x000fea000383ffff */
.L_x_4725:
[----:B------:R-:W-:Y:S05]  /*d490*/  EXIT ;  /* 0x000000000000794d */ /* 0x000fea0003800000 */
.L_x_4616:
[----:B------:R-:W-:Y:S01]  /*d4a0*/  IMAD.MOV.U32 R0, RZ, RZ, R5 ;  /* 0x000000ffff007224 */ /* 0x000fe200078e0005 */
[----:B------:R-:W-:Y:S02]  /*d4b0*/  MOV R2, 0x1 ;  /* 0x0000000100027802 */ /* 0x000fe40000000f00 */
[----:B------:R-:W-:Y:S02]  /*d4c0*/  MOV R3, 0xd4e0 ;  /* 0x0000d4e000037802 */ /* 0x000fe40000000f00 */
[----:B--2---:R-:W-:Y:S05]  /*d4d0*/  CALL.REL.NOINC `($__internal_80_$__cuda_sm70_shflsync_up_p) ;  /* 0x0000250000007944 */ /* 0x004fea0003c00000 */
[----:B------:R-:W-:Y:S01]  /*d4e0*/  MOV R0, R4 ;  /* 0x0000000400007202 */ /* 0x000fe20000000f00 */
[----:B------:R-:W-:Y:S05]  /*d4f0*/  BRA `(.L_x_4727) ;  /* 0xffff2f5000007947 */ /* 0x000fea000383ffff */
.L_x_4617:
[----:B------:R-:W-:Y:S01]  /*d500*/  IMAD.MOV.U32 R0, RZ, RZ, R5 ;  /* 0x000000ffff007224 */ /* 0x000fe200078e0005 */
[----:B------:R-:W-:Y:S02]  /*d510*/  MOV R2, 0x2 ;  /* 0x0000000200027802 */ /* 0x000fe40000000f00 */
[----:B------:R-:W-:Y:S02]  /*d520*/  MOV R3, 0xd540 ;  /* 0x0000d54000037802 */ /* 0x000fe40000000f00 */
[----:B--2---:R-:W-:Y:S05]  /*d530*/  CALL.REL.NOINC `($__internal_80_$__cuda_sm70_shflsync_up_p) ;  /* 0x000024a000007944 */ /* 0x004fea0003c00000 */
[----:B------:R-:W-:Y:S01]  /*d540*/  SEL R0, R4, RZ, P4 ;  /* 0x000000ff04007207 */ /* 0x000fe20002000000 */
[----:B------:R-:W-:Y:S01]  /*d550*/  IMAD.MOV.U32 R2, RZ, RZ, 0x4 ;  /* 0x00000004ff027424 */ /* 0x000fe200078e00ff */
[----:B------:R-:W-:-:S03]  /*d560*/  MOV R3, 0xd590 ;  /* 0x0000d59000037802 */ /* 0x000fc60000000f00 */
[----:B------:R-:W-:Y:S02]  /*d570*/  IMAD.IADD R0, R5, 0x1, R0 ;  /* 0x0000000105007824 */ /* 0x000fe400078e0200 */
[----:B------:R-:W-:Y:S05]  /*d580*/  CALL.REL.NOINC `($__internal_80_$__cuda_sm70_shflsync_up_p) ;  /* 0x0000245000007944 */ /* 0x000fea0003c00000 */
        /* <DEDUP_REMOVED lines=12> */
[----:B------:R-:W-:Y:S02]  /*d650*/  MOV R3, 0x1f ;  /* 0x0000001f00037802 */ /* 0x000fe40000000f00 */
[----:B------:R-:W-:Y:S01]  /*d660*/  MOV R2, 0xd6a0 ;  /* 0x0000d6a000027802 */ /* 0x000fe20000000f00 */
[----:B------:R-:W-:-:S04]  /*d670*/  IMAD.IADD R4, R0, 0x1, R4 ;  /* 0x0000000100047824 */ /* 0x000fc800078e0204 */
[----:B------:R-:W-:Y:S02]  /*d680*/  IMAD.MOV.U32 R31, RZ, RZ, R4 ;  /* 0x000000ffff1f7224 */ /* 0x000fe400078e0004 */
[----:B------:R-:W-:Y:S05]  /*d690*/  CALL.REL.NOINC `($__internal_79_$__cuda_sm70_shflsync_idx_p) ;  /* 0x000022f000007944 */ /* 0x000fea0003c00000 */
[----:B------:R-:W-:Y:S01]  /*d6a0*/  MOV R0, R30 ;  /* 0x0000001e00007202 */ /* 0x000fe20000000f00 */
[----:B------:R-:W-:Y:S05]  /*d6b0*/  BRA `(.L_x_4728) ;  /* 0xffff2e9000007947 */ /* 0x000fea000383ffff */
.L_x_4619:
[----:B------:R-:W-:Y:S02]  /*d6c0*/  SEL R0, RZ, 0x1, P0 ;  /* 0x00000001ff007807 */ /* 0x000fe40000000000 */
[----:B------:R-:W-:Y:S02]  /*d6d0*/  MOV R2, 0xd6f0 ;  /* 0x0000d6f000027802 */ /* 0x000fe40000000f00 */
[----:B------:R-:W-:Y:S05]  /*d6e0*/  CALL.REL.NOINC `($__internal_81_$__cuda_sm70_votesync_ballot) ;  /* 0x0000236000007944 */ /* 0x000fea0003c00000 */
[----:B------:R-:W-:Y:S05]  /*d6f0*/  BRA `(.L_x_4729) ;  /* 0xffff2ee000007947 */ /* 0x000fea000383ffff */
.L_x_4620:
[----:B------:R-:W-:Y:S01]  /*d700*/  IMAD.MOV.U32 R31, RZ, RZ, R8 ;  /* 0x000000ffff1f7224 */ /* 0x000fe200078e0008 */
[----:B--2---:R-:W-:Y:S01]  /*d710*/  MOV R30, R203 ;  /* 0x000000cb001e7202 */ /* 0x004fe20000000f00 */
[----:B------:R-:W-:Y:S01]  /*d720*/  IMAD.MOV.U32 R3, RZ, RZ, 0x1f ;  /* 0x0000001fff037424 */ /* 0x000fe200078e00ff */
[----:B------:R-:W-:Y:S02]  /*d730*/  MOV R2, 0xd750 ;  /* 0x0000d75000027802 */ /* 0x000fe40000000f00 */
[----:B-1----:R-:W-:Y:S05]  /*d740*/  CALL.REL.NOINC `($__internal_79_$__cuda_sm70_shflsync_idx_p) ;  /* 0x0000224000007944 */ /* 0x002fea0003c00000 */
[----:B------:R-:W-:Y:S01]  /*d750*/  IMAD.MOV.U32 R11, RZ, RZ, R30 ;  /* 0x000000ffff0b7224 */ /* 0x000fe200078e001e */
[----:B------:R-:W-:Y:S01]  /*d760*/  MOV R31, R7 ;  /* 0x00000007001f7202 */ /* 0x000fe20000000f00 */
[----:B------:R-:W-:Y:S01]  /*d770*/  IMAD.MOV.U32 R5, RZ, RZ, RZ ;  /* 0x000000ffff057224 */ /* 0x000fe200078e00ff */
[----:B------:R-:W-:Y:S01]  /*d780*/  MOV R30, R203 ;  /* 0x000000cb001e7202 */ /* 0x000fe20000000f00 */
[----:B------:R-:W-:Y:S01]  /*d790*/  IMAD.MOV.U32 R3, RZ, RZ, 0x1f ;  /* 0x0000001fff037424 */ /* 0x000fe200078e00ff */
[----:B------:R-:W-:-:S02]  /*d7a0*/  MOV R2, 0xd7c0 ;  /* 0x0000d7c000027802 */ /* 0x000fc40000000f00 */
[----:B------:R-:W-:Y:S05]  /*d7b0*/  CALL.REL.NOINC `($__internal_79_$__cuda_sm70_shflsync_idx_p) ;  /* 0x000021d000007944 */ /* 0x000fea0003c00000 */
[----:B------:R-:W-:Y:S01]  /*d7c0*/  MOV R10, R30 ;  /* 0x0000001e000a7202 */ /* 0x000fe20000000f00 */
[----:B------:R-:W-:Y:S05]  /*d7d0*/  BRA `(.L_x_4730) ;  /* 0xffff2e5000007947 */ /* 0x000fea000383ffff */
.L_x_4623:
[----:B------:R-:W-:Y:S01]  /*d7e0*/  IMAD.MOV.U32 R31, RZ, RZ, R4 ;  /* 0x000000ffff1f7224 */ /* 0x000fe200078e0004 */
[----:B------:R-:W-:-:S02]  /*d7f0*/  MOV R3, 0x1f ;  /* 0x0000001f00037802 */ /* 0x000fc40000000f00 */
[----:B------:R-:W-:Y:S02]  /*d800*/  MOV R2, 0xd820 ;  /* 0x0000d82000027802 */ /* 0x000fe40000000f00 */
[----:B-1234-:R-:W-:Y:S05]  /*d810*/  CALL.REL.NOINC `($__internal_79_$__cuda_sm70_shflsync_idx_p) ;  /* 0x0000217000007944 */ /* 0x01efea0003c00000 */
[----:B------:R-:W-:Y:S01]  /*d820*/  MOV R5, R30 ;  /* 0x0000001e00057202 */ /* 0x000fe20000000f00 */
[----:B------:R-:W-:Y:S05]  /*d830*/  BRA `(.L_x_4622) ;  /* 0xffff2e5000007947 */ /* 0x000fea000383ffff */
.L_x_4631:
[----:B------:R-:W-:Y:S01]  /*d840*/  IMAD.MOV.U32 R31, RZ, RZ, R5 ;  /* 0x000000ffff1f7224 */ /* 0x000fe200078e0005 */
[----:B------:R-:W-:Y:S01]  /*d850*/  MOV R30, RZ ;  /* 0x000000ff001e7202 */ /* 0x000fe20000000f00 */
[----:B------:R-:W-:Y:S01]  /*d860*/  IMAD.MOV.U32 R3, RZ, RZ, 0x181f ;  /* 0x0000181fff037424 */ /* 0x000fe200078e00ff */
[----:B------:R-:W-:Y:S02]  /*d870*/  MOV R2, 0xd890 ;  /* 0x0000d89000027802 */ /* 0x000fe40000000f00 */
[----:B-----5:R-:W-:Y:S05]  /*d880*/  CALL.REL.NOINC `($__internal_79_$__cuda_sm70_shflsync_idx_p) ;  /* 0x0000210000007944 */ /* 0x020fea0003c00000 */
[----:B------:R-:W-:Y:S01]  /*d890*/  MOV R4, R30 ;  /* 0x0000001e00047202 */ /* 0x000fe20000000f00 */
[----:B------:R-:W-:Y:S05]  /*d8a0*/  BRA `(.L_x_4731) ;  /* 0xffff48f000007947 */ /* 0x000fea000383ffff */
.L_x_4632:
[----:B------:R-:W-:Y:S01]  /*d8b0*/  IMAD.MOV.U32 R31, RZ, RZ, R12 ;  /* 0x000000ffff1f7224 */ /* 0x000fe200078e000c */
[----:B------:R-:W-:Y:S01]  /*d8c0*/  MOV R30, RZ ;  /* 0x000000ff001e7202 */ /* 0x000fe20000000f00 */
[----:B------:R-:W-:Y:S01]  /*d8d0*/  IMAD.MOV.U32 R3, RZ, RZ, 0x181f ;  /* 0x0000181fff037424 */ /* 0x000fe200078e00ff */
[----:B------:R-:W-:Y:S02]  /*d8e0*/  MOV R2, 0xd900 ;  /* 0x0000d90000027802 */ /* 0x000fe40000000f00 */
[----:B-12--5:R-:W-:Y:S05]  /*d8f0*/  CALL.REL.NOINC `($__internal_79_$__cuda_sm70_shflsync_idx_p) ;  /* 0x0000209000007944 */ /* 0x026fea0003c00000 */
[----:B------:R-:W-:Y:S01]  /*d900*/  MOV R0, R30 ;  /* 0x0000001e00007202 */ /* 0x000fe20000000f00 */
[----:B------:R-:W-:Y:S05]  /*d910*/  BRA `(.L_x_4732) ;  /* 0xffff48a000007947 */ /* 0x000fea000383ffff */
.L_x_4635:
[----:B------:R-:W-:Y:S01]  /*d920*/  IMAD.MOV.U32 R31, RZ, RZ, R5 ;  /* 0x000000ffff1f7224 */ /* 0x000fe200078e0005 */
[----:B------:R-:W-:Y:S01]  /*d930*/  MOV R30, 0x1 ;  /* 0x00000001001e7802 */ /* 0x000fe20000000f00 */
[----:B--2---:R-:W-:Y:S01]  /*d940*/  IMAD.MOV.U32 R3, RZ, RZ, 0x181f ;  /* 0x0000181fff037424 */ /* 0x004fe200078e00ff */
[----:B------:R-:W-:-:S02]  /*d950*/  MOV R2, 0xd970 ;  /* 0x0000d97000027802 */ /* 0x000fc40000000f00 */
[----:B-1-345:R-:W-:Y:S05]  /*d960*/  CALL.REL.NOINC `($__internal_79_$__cuda_sm70_shflsync_idx_p) ;  /* 0x0000202000007944 */ /* 0x03afea0003c00000 */
[----:B------:R-:W-:Y:S01]  /*d970*/  IMAD.MOV.U32 R4, RZ, RZ, R30 ;  /* 0x000000ffff047224 */ /* 0x000fe200078e001e */
[----:B------:R-:W-:Y:S01]  /*d980*/  MOV R30, 0x1 ;  /* 0x00000001001e7802 */ /* 0x000fe20000000f00 */
[----:B------:R-:W-:Y:S01]  /*d990*/  IMAD.MOV.U32 R31, RZ, RZ, R12 ;  /* 0x000000ffff1f7224 */ /* 0x000fe200078e000c */
[----:B------:R-:W-:-:S02]  /*d9a0*/  MOV R3, 0x181f ;  /* 0x0000181f00037802 */ /* 0x000fc40000000f00 */
[----:B------:R-:W-:Y:S02]  /*d9b0*/  MOV R2, 0xd9d0 ;  /* 0x0000d9d000027802 */ /* 0x000fe40000000f00 */
[----:B------:R-:W-:Y:S05]  /*d9c0*/  CALL.REL.NOINC `($__internal_79_$__cuda_sm70_shflsync_idx_p) ;  /* 0x00001fc000007944 */ /* 0x000fea0003c00000 */
[----:B------:R-:W-:Y:S01]  /*d9d0*/  MOV R0, R30 ;  /* 0x0000001e00007202 */ /* 0x000fe20000000f00 */
[----:B------:R-:W-:Y:S05]  /*d9e0*/  BRA `(.L_x_4733) ;  /* 0xffff495000007947 */ /* 0x000fea000383ffff */
.L_x_4638:
[----:B------:R-:W-:Y:S01]  /*d9f0*/  IMAD.MOV.U32 R31, RZ, RZ, R5 ;  /* 0x000000ffff1f7224 */ /* 0x000fe200078e0005 */
[----:B------:R-:W-:Y:S01]  /*da00*/  MOV R30, 0x2 ;  /* 0x00000002001e7802 */ /* 0x000fe20000000f00 */
[----:B-1----:R-:W-:Y:S01]  /*da10*/  IMAD.MOV.U32 R3, RZ, RZ, 0x181f ;  /* 0x0000181fff037424 */ /* 0x002fe200078e00ff */
[----:B------:R-:W-:Y:S02]  /*da20*/  MOV R2, 0xda40 ;  /* 0x0000da4000027802 */ /* 0x000fe40000000f00 */
[----:B--2345:R-:W-:Y:S05]  /*da30*/  CALL.REL.NOINC `($__internal_79_$__cuda_sm70_shflsync_idx_p) ;  /* 0x00001f5000007944 */ /* 0x03cfea0003c00000 */
[----:B------:R-:W-:Y:S01]  /*da40*/  MOV R4, R30 ;  /* 0x0000001e00047202 */ /* 0x000fe20000000f00 */
[----:B------:R-:W-:Y:S05]  /*da50*/  BRA `(.L_x_4734) ;  /* 0xffff4a4000007947 */ /* 0x000fea000383ffff */
.L_x_4639:
[----:B------:R-:W-:Y:S01]  /*da60*/  IMAD.MOV.U32 R31, RZ, RZ, R12 ;  /* 0x000000ffff1f7224 */ /* 0x000fe200078e000c */
[----:B------:R-:W-:Y:S01]  /*da70*/  MOV R30, 0x2 ;  /* 0x00000002001e7802 */ /* 0x000fe20000000f00 */
[----:B------:R-:W-:Y:S01]  /*da80*/  IMAD.MOV.U32 R3, RZ, RZ, 0x181f ;  /* 0x0000181fff037424 */ /* 0x000fe200078e00ff */
[----:B------:R-:W-:Y:S02]  /*da90*/  MOV R2, 0xdab0 ;  /* 0x0000dab000027802 */ /* 0x000fe40000000f00 */
[----:B-12345:R-:W-:Y:S05]  /*daa0*/  CALL.REL.NOINC `($__internal_79_$__cuda_sm70_shflsync_idx_p) ;  /* 0x00001ee000007944 */ /* 0x03efea0003c00000 */
[----:B------:R-:W-:Y:S01]  /*dab0*/  MOV R0, R30 ;  /* 0x0000001e00007202 */ /* 0x000fe20000000f00 */
[----:B------:R-:W-:Y:S05]  /*dac0*/  BRA `(.L_x_4735) ;  /* 0xffff49f000007947 */ /* 0x000fea000383ffff */
.L_x_4642:
[----:B------:R-:W-:Y:S01]  /*dad0*/  IMAD.MOV.U32 R31, RZ, RZ, R5 ;  /* 0x000000ffff1f7224 */ /* 0x000fe200078e0005 */
[----:B------:R-:W-:Y:S01]  /*dae0*/  MOV R30, 0x3 ;  /* 0x00000003001e7802 */ /* 0x000fe20000000f00 */
[----:B-1----:R-:W-:Y:S01]  /*daf0*/  IMAD.MOV.U32 R3, RZ, RZ, 0x181f ;  /* 0x0000181fff037424 */ /* 0x002fe200078e00ff */
[----:B------:R-:W-:-:S02]  /*db00*/  MOV R2, 0xdb20 ;  /* 0x0000db2000027802 */ /* 0x000fc40000000f00 */
[----:B--2345:R-:W-:Y:S05]  /*db10*/  CALL.REL.NOINC `($__internal_79_$__cuda_sm70_shflsync_idx_p) ;  /* 0x00001e7000007944 */ /* 0x03cfea0003c00000 */
        /* <DEDUP_REMOVED lines=8> */
.L_x_4645:
[----:B------:R-:W-:Y:S01]  /*dba0*/  IMAD.MOV.U32 R31, RZ, RZ, R5 ;  /* 0x000000ffff1f7224 */ /* 0x000fe200078e0005 */
[----:B------:R-:W-:Y:S01]  /*dbb0*/  MOV R30, RZ ;  /* 0x000000ff001e7202 */ /* 0x000fe20000000f00 */
[----:B------:R-:W-:Y:S01]  /*dbc0*/  IMAD.MOV.U32 R3, RZ, RZ, 0x181f ;  /* 0x0000181fff037424 */ /* 0x000fe200078e00ff */
[----:B------:R-:W-:Y:S02]  /*dbd0*/  MOV R2, 0xdbf0 ;  /* 0x0000dbf000027802 */ /* 0x000fe40000000f00 */
[----:B------:R-:W-:Y:S05]  /*dbe0*/  CALL.REL.NOINC `($__internal_79_$__cuda_sm70_shflsync_idx_p) ;  /* 0x00001da000007944 */ /* 0x000fea0003c00000 */
[----:B------:R-:W-:Y:S01]  /*dbf0*/  MOV R4, R30 ;  /* 0x0000001e00047202 */ /* 0x000fe20000000f00 */
[----:B------:R-:W-:Y:S05]  /*dc00*/  BRA `(.L_x_4737) ;  /* 0xffff54e000007947 */ /* 0x000fea000383ffff */
.L_x_4646:
[----:B------:R-:W-:Y:S01]  /*dc10*/  IMAD.MOV.U32 R31, RZ, RZ, R10 ;  /* 0x000000ffff1f7224 */ /* 0x000fe200078e000a */
[----:B------:R-:W-:Y:S01]  /*dc20*/  MOV R30, RZ ;  /* 0x000000ff001e7202 */ /* 0x000fe20000000f00 */
[----:B------:R-:W-:Y:S01]  /*dc30*/  IMAD.MOV.U32 R3, RZ, RZ, 0x181f ;  /* 0x0000181fff037424 */ /* 0x000fe200078e00ff */
[----:B------:R-:W-:Y:S02]  /*dc40*/  MOV R2, 0xdc60 ;  /* 0x0000dc6000027802 */ /* 0x000fe40000000f00 */
[----:B-12---:R-:W-:Y:S05]  /*dc50*/  CALL.REL.NOINC `($__internal_79_$__cuda_sm70_shflsync_idx_p) ;  /* 0x00001d3000007944 */ /* 0x006fea0003c00000 */
        /* <DEDUP_REMOVED lines=19> */
[----:B--2---:R-:W-:Y:S05]  /*dd90*/  CALL.REL.NOINC `($__internal_79_$__cuda_sm70_shflsync_idx_p) ;  /* 0x00001bf000007944 */ /* 0x004fea0003c00000 */
[----:B------:R-:W-:Y:S01]  /*dda0*/  IMAD.MOV.U32 R8, RZ, RZ, R30 ;  /* 0x000000ffff087224 */ /* 0x000fe200078e001e */
[----:B------:R-:W-:Y:S01]  /*ddb0*/  MOV R30, 0x1 ;  /* 0x00000001001e7802 */ /* 0x000fe20000000f00 */
[----:B------:R-:W-:Y:S01]  /*ddc0*/  IMAD.MOV.U32 R31, RZ, RZ, R10 ;  /* 0x000000ffff1f7224 */ /* 0x000fe200078e000a */
[----:B------:R-:W-:Y:S02]  /*ddd0*/  MOV R3, 0x181f ;  /* 0x0000181f00037802 */ /* 0x000fe40000000f00 */
[----:B------:R-:W-:Y:S02]  /*dde0*/  MOV R2, 0xde00 ;  /* 0x0000de0000027802 */ /* 0x000fe40000000f00 */
[----:B------:R-:W-:Y:S05]  /*ddf0*/  CALL.REL.NOINC `($__internal_79_$__cuda_sm70_shflsync_idx_p) ;  /* 0x00001b9000007944 */ /* 0x000fea0003c00000 */
[----:B------:R-:W-:Y:S01]  /*de00*/  MOV R0, R30 ;  /* 0x0000001e00007202 */ /* 0x000fe20000000f00 */
[----:B------:R-:W-:Y:S05]  /*de10*/  BRA `(.L_x_4738) ;  /* 0xffff53f000007947 */ /* 0x000fea000383ffff */
.L_x_4649:
[----:B------:R-:W-:Y:S01]  /*de20*/  IMAD.MOV.U32 R31, RZ, RZ, R13 ;  /* 0x000000ffff1f7224 */ /* 0x000fe200078e000d */
[----:B------:R-:W-:Y:S01]  /*de30*/  MOV R30, RZ ;  /* 0x000000ff001e7202 */ /* 0x000fe20000000f00 */
[----:B------:R-:W-:Y:S01]  /*de40*/  IMAD.MOV.U32 R3, RZ, RZ, 0x181f ;  /* 0x0000181fff037424 */ /* 0x000fe200078e00ff */
[----:B------:R-:W-:-:S02]  /*de50*/  MOV R2, 0xde70 ;  /* 0x0000de7000027802 */ /* 0x000fc40000000f00 */
[----:B-1234-:R-:W-:Y:S05]  /*de60*/  CALL.REL.NOINC `($__internal_79_$__cuda_sm70_shflsync_idx_p) ;  /* 0x00001b2000007944 */ /* 0x01efea0003c00000 */
[----:B------:R-:W-:Y:S01]  /*de70*/  MOV R12, R30 ;  /* 0x0000001e000c7202 */ /* 0x000fe20000000f00 */
[----:B------:R-:W-:Y:S05]  /*de80*/  BRA `(.L_x_4739) ;  /* 0xffff57b000007947 */ /* 0x000fea000383ffff */
.L_x_4650:
[----:B------:R-:W-:Y:S01]  /*de90*/  IMAD.MOV.U32 R31, RZ, RZ, R20 ;  /* 0x000000ffff1f7224 */ /* 0x000fe200078e0014 */
[----:B------:R-:W-:Y:S01]  /*dea0*/  MOV R30, RZ ;  /* 0x000000ff001e7202 */ /* 0x000fe20000000f00 */
[----:B------:R-:W-:Y:S01]  /*deb0*/  IMAD.MOV.U32 R3, RZ, RZ, 0x181f ;  /* 0x0000181fff037424 */ /* 0x000fe200078e00ff */
[----:B------:R-:W-:-:S02]  /*dec0*/  MOV R2, 0xdee0 ;  /* 0x0000dee000027802 */ /* 0x000fc40000000f00 */
[----:B-1234-:R-:W-:Y:S05]  /*ded0*/  CALL.REL.NOINC `($__internal_79_$__cuda_sm70_shflsync_idx_p) ;  /* 0x00001ab000007944 */ /* 0x01efea0003c00000 */
        /* <DEDUP_REMOVED lines=12> */
[----:B------:R-:W-:-:S03]  /*dfa0*/  IMAD.X R3, R12, 0x1, R23, P0 ;  /* 0x000000010c037824 */ /* 0x000fc600000e0617 */
[----:B------:R2:W-:Y:S04]  /*dfb0*/  LDGSTS.E.BYPASS.LTC128B.128 [R188+0x8100], [R14.64], !P4 ;  /* 0x081000000ebc7fae */ /* 0x0005e8000e101d46 */
[----:B------:R3:W-:Y:S01]  /*dfc0*/  LDGSTS.E.BYPASS.LTC128B.128 [R188+0xa100], [R2.64], !P6 ;  /* 0x0a10000002bc7fae */ /* 0x0007e2000f101d46 */
[----:B-1----:R-:W-:Y:S01]  /*dfd0*/  SEL R17, RZ, 0x10, P4 ;  /* 0x00000010ff117807 */ /* 0x002fe20002000000 */
[----:B------:R-:W-:Y:S01]  /*dfe0*/  IMAD.MOV.U32 R16, RZ, RZ, R252 ;  /* 0x000000ffff107224 */ /* 0x000fe200078e00fc */
[----:B---3--:R-:W-:Y:S02]  /*dff0*/  MOV R3, 0x181f ;  /* 0x0000181f00037802 */ /* 0x008fe40000000f00 */
[----:B------:R-:W-:Y:S02]  /*e000*/  MOV R2, 0xe020 ;  /* 0x0000e02000027802 */ /* 0x000fe40000000f00 */
[----:B--2---:R-:W-:Y:S05]  /*e010*/  CALL.REL.NOINC `($__internal_79_$__cuda_sm70_shflsync_idx_p) ;  /* 0x0000197000007944 */ /* 0x004fea0003c00000 */
        /* <DEDUP_REMOVED lines=8> */
.L_x_4651:
[----:B------:R-:W-:Y:S01]  /*e0a0*/  IMAD.MOV.U32 R2, RZ, RZ, R0 ;  /* 0x000000ffff027224 */ /* 0x000fe200078e0000 */
[----:B------:R-:W-:Y:S02]  /*e0b0*/  MOV R136, 0x2 ;  /* 0x0000000200887802 */ /* 0x000fe40000000f00 */
[----:B------:R-:W-:Y:S02]  /*e0c0*/  MOV R3, 0xe0e0 ;  /* 0x0000e0e000037802 */ /* 0x000fe40000000f00 */
[----:B------:R-:W-:Y:S05]  /*e0d0*/  CALL.REL.NOINC `($__internal_78_$__cuda_sm70_shflsync_bfly_p) ;  /* 0x0000184000007944 */ /* 0x000fea0003c00000 */
[----:B------:R-:W-:Y:S01]  /*e0e0*/  MOV R2, R136 ;  /* 0x0000008800027202 */ /* 0x000fe20000000f00 */
[----:B------:R-:W-:Y:S05]  /*e0f0*/  BRA `(.L_x_4741) ;  /* 0xffff665000007947 */ /* 0x000fea000383ffff */
.L_x_4654:
[----:B------:R-:W-:Y:S01]  /*e100*/  IMAD.MOV.U32 R31, RZ, RZ, R10 ;  /* 0x000000ffff1f7224 */ /* 0x000fe200078e000a */
[----:B------:R-:W-:Y:S01]  /*e110*/  MOV R30, RZ ;  /* 0x000000ff001e7202 */ /* 0x000fe20000000f00 */
[----:B------:R-:W-:Y:S01]  /*e120*/  IMAD.MOV.U32 R3, RZ, RZ, 0x181f ;  /* 0x0000181fff037424 */ /* 0x000fe200078e00ff */
[----:B------:R-:W-:Y:S02]  /*e130*/  MOV R2, 0xe150 ;  /* 0x0000e15000027802 */ /* 0x000fe40000000f00 */
[----:B------:R-:W-:Y:S05]  /*e140*/  CALL.REL.NOINC `($__internal_79_$__cuda_sm70_shflsync_idx_p) ;  /* 0x0000184000007944 */ /* 0x000fea0003c00000 */
[----:B------:R-:W-:Y:S01]  /*e150*/  MOV R4, R30 ;  /* 0x0000001e00047202 */ /* 0x000fe20000000f00 */
[----:B------:R-:W-:Y:S05]  /*e160*/  BRA `(.L_x_4742) ;  /* 0xffff79d000007947 */ /* 0x000fea000383ffff */
.L_x_4655:
[----:B------:R-:W-:Y:S01]  /*e170*/  IMAD.MOV.U32 R31, RZ, RZ, R12 ;  /* 0x000000ffff1f7224 */ /* 0x000fe200078e000c */
[----:B------:R-:W-:Y:S01]  /*e180*/  MOV R30, RZ ;  /* 0x000000ff001e7202 */ /* 0x000fe20000000f00 */
[----:B------:R-:W-:Y:S01]  /*e190*/  IMAD.MOV.U32 R3, RZ, RZ, 0x181f ;  /* 0x0000181fff037424 */ /* 0x000fe200078e00ff */
[----:B------:R-:W-:-:S02]  /*e1a0*/  MOV R2, 0xe1c0 ;  /* 0x0000e1c000027802 */ /* 0x000fc40000000f00 */
[----:B-12---:R-:W-:Y:S05]  /*e1b0*/  CALL.REL.NOINC `($__internal_79_$__cuda_sm70_shflsync_idx_p) ;  /* 0x000017d000007944 */ /* 0x006fea0003c00000 */
        /* <DEDUP_REMOVED lines=19> */
[----:B-1----:R-:W-:Y:S05]  /*e2f0*/  CALL.REL.NOINC `($__internal_79_$__cuda_sm70_shflsync_idx_p) ;  /* 0x0000169000007944 */ /* 0x002fea0003c00000 */
        /* <DEDUP_REMOVED lines=8> */
.L_x_4659:
[----:B------:R-:W-:Y:S01]  /*e380*/  MOV R30, RZ ;  /* 0x000000ff001e7202 */ /* 0x000fe20000000f00 */
[----:B------:R-:W-:Y:S01]  /*e390*/  IMAD.MOV.U32 R31, RZ, RZ, R12 ;  /* 0x000000ffff1f7224 */ /* 0x000fe200078e000c */
[----:B------:R-:W-:Y:S01]  /*e3a0*/  MOV R2, 0xe3d0 ;  /* 0x0000e3d000027802 */ /* 0x000fe20000000f00 */
[----:B------:R-:W-:Y:S02]  /*e3b0*/  IMAD.MOV.U32 R3, RZ, RZ, 0x181f ;  /* 0x0000181fff037424 */ /* 0x000fe400078e00ff */
[----:B-1234-:R-:W-:Y:S05]  /*e3c0*/  CALL.REL.NOINC `($__internal_79_$__cuda_sm70_shflsync_idx_p) ;  /* 0x000015c000007944 */ /* 0x01efea0003c00000 */
[----:B------:R-:W-:Y:S01]  /*e3d0*/  MOV R5, R30 ;  /* 0x0000001e00057202 */ /* 0x000fe20000000f00 */
[----:B------:R-:W-:-:S05]  /*e3e0*/  BRA `(.L_x_4744) ;  /* 0xffff7d0000007947 */ /* 0x000fca000383ffff */
.L_x_4660:
[----:B------:R-:W-:Y:S01]  /*e3f0*/  MOV R30, RZ ;  /* 0x000000ff001e7202 */ /* 0x000fe20000000f00 */
[----:B------:R-:W-:Y:S01]  /*e400*/  IMAD.MOV.U32 R31, RZ, RZ, R13 ;  /* 0x000000ffff1f7224 */ /* 0x000fe200078e000d */
[----:B------:R-:W-:Y:S01]  /*e410*/  MOV R2, 0xe440 ;  /* 0x0000e44000027802 */ /* 0x000fe20000000f00 */
[----:B------:R-:W-:Y:S02]  /*e420*/  IMAD.MOV.U32 R3, RZ, RZ, 0x181f ;  /* 0x0000181fff037424 */ /* 0x000fe400078e00ff */
[----:B-1234-:R-:W-:Y:S05]  /*e430*/  CALL.REL.NOINC `($__internal_79_$__cuda_sm70_shflsync_idx_p) ;  /* 0x0000155000007944 */ /* 0x01efea0003c00000 */
        /* <DEDUP_REMOVED lines=20> */
[----:B------:R-:W-:Y:S05]  /*e580*/  CALL.REL.NOINC `($__internal_79_$__cuda_sm70_shflsync_idx_p) ;  /* 0x0000140000007944 */ /* 0x000fea0003c00000 */
[----:B------:R-:W-:Y:S01]  /*e590*/  MOV R3, 0x181f ;  /* 0x0000181f00037802 */ /* 0x000fe20000000f00 */
[----:B------:R-:W-:Y:S01]  /*e5a0*/  IMAD.MOV.U32 R5, RZ, RZ, R30 ;  /* 0x000000ffff057224 */ /* 0x000fe200078e001e */
[----:B------:R-:W-:Y:S01]  /*e5b0*/  MOV R30, 0x1 ;  /* 0x00000001001e7802 */ /* 0x000fe20000000f00 */
[----:B------:R-:W-:Y:S01]  /*e5c0*/  IMAD.MOV.U32 R31, RZ, RZ, R13 ;  /* 0x000000ffff1f7224 */ /* 0x000fe200078e000d */
[----:B------:R-:W-:Y:S02]  /*e5d0*/  MOV R2, 0xe5f0 ;  /* 0x0000e5f000027802 */ /* 0x000fe40000000f00 */
[----:B------:R-:W-:Y:S05]  /*e5e0*/  CALL.REL.NOINC `($__internal_79_$__cuda_sm70_shflsync_idx_p) ;  /* 0x000013a000007944 */ /* 0x000fea0003c00000 */
[----:B------:R-:W-:Y:S01]  /*e5f0*/  MOV R2, R30 ;  /* 0x0000001e00027202 */ /* 0x000fe20000000f00 */
[----:B------:R-:W-:-:S05]  /*e600*/  BRA `(.L_x_4745) ;  /* 0xffff7c1000007947 */ /* 0x000fca000383ffff */
.L_x_4661:
[----:B------:R-:W-:Y:S01]  /*e610*/  MOV R136, 0x2 ;  /* 0x0000000200887802 */ /* 0x000fe20000000f00 */
[----:B------:R-:W-:Y:S01]  /*e620*/  IMAD.MOV.U32 R2, RZ, RZ, R100 ;  /* 0x000000ffff027224 */ /* 0x000fe200078e0064 */
[----:B------:R-:W-:Y:S02]  /*e630*/  MOV R3, 0xe650 ;  /* 0x0000e65000037802 */ /* 0x000fe40000000f00 */
[----:B------:R-:W-:Y:S05]  /*e640*/  CALL.REL.NOINC `($__internal_78_$__cuda_sm70_shflsync_bfly_p) ;  /* 0x000012d000007944 */ /* 0x000fea0003c00000 */
[----:B------:R-:W-:Y:S01]  /*e650*/  MOV R2, R136 ;  /* 0x0000008800027202 */ /* 0x000fe20000000f00 */
[----:B------:R-:W-:-:S05]  /*e660*/  BRA `(.L_x_4746) ;  /* 0xffff891000007947 */ /* 0x000fca000383ffff */
.L_x_4664:
[----:B------:R-:W-:Y:S01]  /*e670*/  MOV R30, RZ ;  /* 0x000000ff001e7202 */ /* 0x000fe20000000f00 */
[----:B------:R-:W-:Y:S01]  /*e680*/  IMAD.MOV.U32 R31, RZ, RZ, R5 ;  /* 0x000000ffff1f7224 */ /* 0x000fe200078e0005 */
[----:B------:R-:W-:Y:S01]  /*e690*/  MOV R2, 0xe6c0 ;  /* 0x0000e6c000027802 */ /* 0x000fe20000000f00 */
[----:B------:R-:W-:Y:S02]  /*e6a0*/  IMAD.MOV.U32 R3, RZ, RZ, 0x181f ;  /* 0x0000181fff037424 */ /* 0x000fe400078e00ff */
[----:B------:R-:W-:Y:S05]  /*e6b0*/  CALL.REL.NOINC `($__internal_79_$__cuda_sm70_shflsync_idx_p) ;  /* 0x000012d000007944 */ /* 0x000fea0003c00000 */
[----:B------:R-:W-:Y:S01]  /*e6c0*/  MOV R4, R30 ;  /* 0x0000001e00047202 */ /* 0x000fe20000000f00 */
[----:B------:R-:W-:-:S05]  /*e6d0*/  BRA `(.L_x_4747) ;  /* 0xffffa2b000007947 */ /* 0x000fca000383ffff */
.L_x_4665:
[----:B------:R-:W-:Y:S01]  /*e6e0*/  MOV R30, RZ ;  /* 0x000000ff001e7202 */ /* 0x000fe20000000f00 */
[----:B------:R-:W-:Y:S01]  /*e6f0*/  IMAD.MOV.U32 R31, RZ, RZ, R12 ;  /* 0x000000ffff1f7224 */ /* 0x000fe200078e000c */
[----:B------:R-:W-:Y:S01]  /*e700*/  MOV R2, 0xe730 ;  /* 0x0000e73000027802 */ /* 0x000fe20000000f00 */
[----:B------:R-:W-:Y:S02]  /*e710*/  IMAD.MOV.U32 R3, RZ, RZ, 0x181f ;  /* 0x0000181fff037424 */ /* 0x000fe400078e00ff */
[----:B-12---:R-:W-:Y:S05]  /*e720*/  CALL.REL.NOINC `($__internal_79_$__cuda_sm70_shflsync_idx_p) ;  /* 0x0000126000007944 */ /* 0x006fea0003c00000 */
        /* <DEDUP_REMOVED lines=20> */
[----:B--2---:R-:W-:Y:S05]  /*e870*/  CALL.REL.NOINC `($__internal_79_$__cuda_sm70_shflsync_idx_p) ;  /* 0x0000111000007944 */ /* 0x004fea0003c00000 */
        /* <DEDUP_REMOVED lines=8> */
.L_x_4667:
[----:B-1----:R-:W-:Y:S01]  /*e900*/  IMAD.MOV.U32 R2, RZ, RZ, R179 ;  /* 0x000000ffff027224 */ /* 0x002fe200078e00b3 */
[----:B------:R-:W-:-:S02]  /*e910*/  MOV R136, 0x2 ;  /* 0x0000000200887802 */ /* 0x000fc40000000f00 */
[----:B------:R-:W-:Y:S02]  /*e920*/  MOV R3, 0xe940 ;  /* 0x0000e94000037802 */ /* 0x000fe40000000f00 */
[----:B------:R-:W-:Y:S05]  /*e930*/  CALL.REL.NOINC `($__internal_78_$__cuda_sm70_shflsync_bfly_p) ;  /* 0x00000fe000007944 */ /* 0x000fea0003c00000 */
[----:B------:R-:W-:Y:S01]  /*e940*/  MOV R0, R136 ;  /* 0x0000008800007202 */ /* 0x000fe20000000f00 */
[----:B------:R-:W-:Y:S05]  /*e950*/  BRA `(.L_x_4749) ;  /* 0xffffa38000007947 */ /* 0x000fea000383ffff */
.L_x_4668:
[----:B-1----:R-:W-:Y:S01]  /*e960*/  IMAD.MOV.U32 R2, RZ, RZ, R0 ;  /* 0x000000ffff027224 */ /* 0x002fe200078e0000 */
[----:B------:R-:W-:Y:S02]  /*e970*/  MOV R136, 0x1 ;  /* 0x0000000100887802 */ /* 0x000fe40000000f00 */
[----:B------:R-:W-:Y:S02]  /*e980*/  MOV R3, 0xe9a0 ;  /* 0x0000e9a000037802 */ /* 0x000fe40000000f00 */
[----:B--2---:R-:W-:Y:S05]  /*e990*/  CALL.REL.NOINC `($__internal_78_$__cuda_sm70_shflsync_bfly_p) ;  /* 0x00000f8000007944 */ /* 0x004fea0003c00000 */
[----:B------:R-:W-:Y:S01]  /*e9a0*/  FADD.FTZ R0, R0, R136 ;  /* 0x0000008800007221 */ /* 0x000fe20000010000 */
[----:B------:R-:W-:Y:S02]  /*e9b0*/  MOV R2, R184 ;  /* 0x000000b800027202 */ /* 0x000fe40000000f00 */
[----:B------:R-:W-:Y:S02]  /*e9c0*/  MOV R136, 0x2 ;  /* 0x0000000200887802 */ /* 0x000fe40000000f00 */
[----:B------:R-:W-:Y:S02]  /*e9d0*/  MOV R3, 0xe9f0 ;  /* 0x0000e9f000037802 */ /* 0x000fe40000000f00 */
[----:B------:R-:W-:Y:S05]  /*e9e0*/  CALL.REL.NOINC `($__internal_78_$__cuda_sm70_shflsync_bfly_p) ;  /* 0x00000f3000007944 */ /* 0x000fea0003c00000 */
[----:B------:R-:W-:Y:S01]  /*e9f0*/  FADD.FTZ R4, R184, R136 ;  /* 0x00000088b8047221 */ /* 0x000fe20000010000 */
[----:B------:R-:W-:-:S02]  /*ea00*/  MOV R136, 0x1 ;  /* 0x0000000100887802 */ /* 0x000fc40000000f00 */
[----:B------:R-:W-:Y:S02]  /*ea10*/  MOV R3, 0xea40 ;  /* 0x0000ea4000037802 */ /* 0x000fe40000000f00 */
[----:B------:R-:W-:Y:S02]  /*ea20*/  MOV R2, R4 ;  /* 0x0000000400027202 */ /* 0x000fe40000000f00 */
[----:B------:R-:W-:Y:S05]  /*ea30*/  CALL.REL.NOINC `($__internal_78_$__cuda_sm70_shflsync_bfly_p) ;  /* 0x00000ee000007944 */ /* 0x000fea0003c00000 */
[----:B------:R-:W-:Y:S01]  /*ea40*/  MOV R3, R136 ;  /* 0x0000008800037202 */ /* 0x000fe20000000f00 */
[----:B------:R-:W-:Y:S05]  /*ea50*/  BRA `(.L_x_4750) ;  /* 0xffffa2f000007947 */ /* 0x000fea000383ffff */
.L_x_4675:
[----:B--234-:R-:W-:Y:S01]  /*ea60*/  IMAD.MOV.U32 R31, RZ, RZ, R5 ;  /* 0x000000ffff1f7224 */ /* 0x01cfe200078e0005 */
[----:B------:R-:W-:Y:S01]  /*ea70*/  MOV R30, RZ ;  /* 0x000000ff001e7202 */ /* 0x000fe20000000f00 */
[----:B------:R-:W-:Y:S01]  /*ea80*/  IMAD.MOV.U32 R3, RZ, RZ, 0x181f ;  /* 0x0000181fff037424 */ /* 0x000fe200078e00ff */
[----:B------:R-:W-:Y:S02]  /*ea90*/  MOV R2, 0xeab0 ;  /* 0x0000eab000027802 */ /* 0x000fe40000000f00 */
[----:B-1----:R-:W-:Y:S05]  /*eaa0*/  CALL.REL.NOINC `($__internal_79_$__cuda_sm70_shflsync_idx_p) ;  /* 0x00000ee000007944 */ /* 0x002fea0003c00000 */
[----:B------:R-:W-:Y:S01]  /*eab0*/  MOV R4, R30 ;  /* 0x0000001e00047202 */ /* 0x000fe20000000f00 */
[----:B------:R-:W-:Y:S05]  /*eac0*/  BRA `(.L_x_4751) ;  /* 0xffffb9a000007947 */ /* 0x000fea000383ffff */
.L_x_4676:
[----:B------:R-:W-:Y:S01]  /*ead0*/  IMAD.MOV.U32 R31, RZ, RZ, R11 ;  /* 0x000000ffff1f7224 */ /* 0x000fe200078e000b */
[----:B------:R-:W-:Y:S01]  /*eae0*/  MOV R30, RZ ;  /* 0x000000ff001e7202 */ /* 0x000fe20000000f00 */
[----:B------:R-:W-:Y:S01]  /*eaf0*/  IMAD.MOV.U32 R3, RZ, RZ, 0x181f ;  /* 0x0000181fff037424 */ /* 0x000fe200078e00ff */
[----:B------:R-:W-:-:S02]  /*eb00*/  MOV R2, 0xeb20 ;  /* 0x0000eb2000027802 */ /* 0x000fc40000000f00 */
[----:B-123--:R-:W-:Y:S05]  /*eb10*/  CALL.REL.NOINC `($__internal_79_$__cuda_sm70_shflsync_idx_p) ;  /* 0x00000e7000007944 */ /* 0x00efea0003c00000 */
[----:B------:R-:W-:Y:S01]  /*eb20*/  MOV R0, R30 ;  /* 0x0000001e00007202 */ /* 0x000fe20000000f00 */
[----:B------:R-:W-:Y:S05]  /*eb30*/  BRA `(.L_x_4752) ;  /* 0xffffb95000007947 */ /* 0x000fea000383ffff */
.L_x_4679:
[----:B------:R-:W-:Y:S01]  /*eb40*/  IMAD.MOV.U32 R31, RZ, RZ, R5 ;  /* 0x000000ffff1f7224 */ /* 0x000fe200078e0005 */
[----:B------:R-:W-:Y:S01]  /*eb50*/  MOV R30, 0x1 ;  /* 0x00000001001e7802 */ /* 0x000fe20000000f00 */
[----:B--2---:R-:W-:Y:S01]  /*eb60*/  IMAD.MOV.U32 R3, RZ, RZ, 0x181f ;  /* 0x0000181fff037424 */ /* 0x004fe200078e00ff */
[----:B------:R-:W-:-:S02]  /*eb70*/  MOV R2, 0xeb90 ;  /* 0x0000eb9000027802 */ /* 0x000fc40000000f00 */
[----:B-1-34-:R-:W-:Y:S05]  /*eb80*/  CALL.REL.NOINC `($__internal_79_$__cuda_sm70_shflsync_idx_p) ;  /* 0x00000e0000007944 */ /* 0x01afea0003c00000 */
        /* <DEDUP_REMOVED lines=8> */
.L_x_4682:
[----:B------:R-:W-:Y:S01]  /*ec10*/  IMAD.MOV.U32 R31, RZ, RZ, R5 ;  /* 0x000000ffff1f7224 */ /* 0x000fe200078e0005 */
[----:B------:R-:W-:Y:S01]  /*ec20*/  MOV R30, 0x2 ;  /* 0x00000002001e7802 */ /* 0x000fe20000000f00 */
[----:B--2---:R-:W-:Y:S01]  /*ec30*/  IMAD.MOV.U32 R3, RZ, RZ, 0x181f ;  /* 0x0000181fff037424 */ /* 0x004fe200078e00ff */
[----:B------:R-:W-:Y:S02]  /*ec40*/  MOV R2, 0xec60 ;  /* 0x0000ec6000027802 */ /* 0x000fe40000000f00 */
[----:B-1-34-:R-:W-:Y:S05]  /*ec50*/  CALL.REL.NOINC `($__internal_79_$__cuda_sm70_shflsync_idx_p) ;  /* 0x00000d3000007944 */ /* 0x01afea0003c00000 */
[----:B------:R-:W-:Y:S01]  /*ec60*/  MOV R4, R30 ;  /* 0x0000001e00047202 */ /* 0x000fe20000000f00 */
[----:B------:R-:W-:Y:S05]  /*ec70*/  BRA `(.L_x_4754) ;  /* 0xffffbae000007947 */ /* 0x000fea000383ffff */
.L_x_4683:
[----:B------:R-:W-:Y:S01]  /*ec80*/  IMAD.MOV.U32 R31, RZ, RZ, R11 ;  /* 0x000000ffff1f7224 */ /* 0x000fe200078e000b */
[----:B------:R-:W-:Y:S01]  /*ec90*/  MOV R30, 0x2 ;  /* 0x00000002001e7802 */ /* 0x000fe20000000f00 */
[----:B--2---:R-:W-:Y:S01]  /*eca0*/  IMAD.MOV.U32 R3, RZ, RZ, 0x181f ;  /* 0x0000181fff037424 */ /* 0x004fe200078e00ff */
[----:B------:R-:W-:Y:S02]  /*ecb0*/  MOV R2, 0xecd0 ;  /* 0x0000ecd000027802 */ /* 0x000fe40000000f00 */
[----:B-1-34-:R-:W-:Y:S05]  /*ecc0*/  CALL.REL.NOINC `($__internal_79_$__cuda_sm70_shflsync_idx_p) ;  /* 0x00000cc000007944 */ /* 0x01afea0003c00000 */
[----:B------:R-:W-:Y:S01]  /*ecd0*/  MOV R0, R30 ;  /* 0x0000001e00007202 */ /* 0x000fe20000000f00 */
[----:B------:R-:W-:Y:S05]  /*ece0*/  BRA `(.L_x_4755) ;  /* 0xffffba9000007947 */ /* 0x000fea000383ffff */
.L_x_4686:
[----:B------:R-:W-:Y:S01]  /*ecf0*/  IMAD.MOV.U32 R31, RZ, RZ, R5 ;  /* 0x000000ffff1f7224 */ /* 0x000fe200078e0005 */
[----:B------:R-:W-:Y:S01]  /*ed00*/  MOV R30, 0x3 ;  /* 0x00000003001e7802 */ /* 0x000fe20000000f00 */
[----:B---3--:R-:W-:Y:S01]  /*ed10*/  IMAD.MOV.U32 R3, RZ, RZ, 0x181f ;  /* 0x0000181fff037424 */ /* 0x008fe200078e00ff */
        /* <DEDUP_REMOVED lines=10> */
.L_x_4688:
[----:B------:R-:W-:Y:S01]  /*edc0*/  IMAD.MOV.U32 R31, RZ, RZ, R5 ;  /* 0x000000ffff1f7224 */ /* 0x000fe200078e0005 */
[----:B------:R-:W-:Y:S01]  /*edd0*/  MOV R30, RZ ;  /* 0x000000ff001e7202 */ /* 0x000fe20000000f00 */
[----:B------:R-:W-:Y:S01]  /*ede0*/  IMAD.MOV.U32 R3, RZ, RZ, 0x1c1f ;  /* 0x00001c1fff037424 */ /* 0x000fe200078e00ff */
[----:B------:R-:W-:Y:S02]  /*edf0*/  MOV R2, 0xee10 ;  /* 0x0000ee1000027802 */ /* 0x000fe40000000f00 */
[----:B------:R-:W-:Y:S05]  /*ee00*/  CALL.REL.NOINC `($__internal_79_$__cuda_sm70_shflsync_idx_p) ;  /* 0x00000b8000007944 */ /* 0x000fea0003c00000 */
[----:B------:R-:W-:Y:S01]  /*ee10*/  MOV R4, R30 ;  /* 0x0000001e00047202 */ /* 0x000fe20000000f00 */
[----:B------:R-:W-:Y:S05]  /*ee20*/  BRA `(.L_x_4757) ;  /* 0xffffbe0000007947 */ /* 0x000fea000383ffff */
.L_x_4689:
[----:B------:R-:W-:Y:S01]  /*ee30*/  IMAD.MOV.U32 R31, RZ, RZ, R12 ;  /* 0x000000ffff1f7224 */ /* 0x000fe200078e000c */
[----:B------:R-:W-:Y:S01]  /*ee40*/  MOV R30, RZ ;  /* 0x000000ff001e7202 */ /* 0x000fe20000000f00 */
[----:B------:R-:W-:Y:S01]  /*ee50*/  IMAD.MOV.U32 R3, RZ, RZ, 0x1c1f ;  /* 0x00001c1fff037424 */ /* 0x000fe200078e00ff */
[----:B------:R-:W-:Y:S02]  /*ee60*/  MOV R2, 0xee80 ;  /* 0x0000ee8000027802 */ /* 0x000fe40000000f00 */
[----:B-12---:R-:W-:Y:S05]  /*ee70*/  CALL.REL.NOINC `($__internal_79_$__cuda_sm70_shflsync_idx_p) ;  /* 0x00000b1000007944 */ /* 0x006fea0003c00000 */
[----:B------:R-:W-:Y:S01]  /*ee80*/  MOV R0, R30 ;  /* 0x0000001e00007202 */ /* 0x000fe20000000f00 */
[----:B------:R-:W-:Y:S05]  /*ee90*/  BRA `(.L_x_4758) ;  /* 0xffffbdb000007947 */ /* 0x000fea000383ffff */
.L_x_4692:
[----:B------:R-:W-:Y:S01]  /*eea0*/  IMAD.MOV.U32 R31, RZ, RZ, R5 ;  /* 0x000000ffff1f7224 */ /* 0x000fe200078e0005 */
[----:B------:R-:W-:Y:S01]  /*eeb0*/  MOV R30, 0x1 ;  /* 0x00000001001e7802 */ /* 0x000fe20000000f00 */
[----:B----4-:R-:W-:Y:S01]  /*eec0*/  IMAD.MOV.U32 R3, RZ, RZ, 0x1c1f ;  /* 0x00001c1fff037424 */ /* 0x010fe200078e00ff */
[----:B------:R-:W-:-:S02]  /*eed0*/  MOV R2, 0xeef0 ;  /* 0x0000eef000027802 */ /* 0x000fc40000000f00 */
[----:B-123--:R-:W-:Y:S05]  /*eee0*/  CALL.REL.NOINC `($__internal_79_$__cuda_sm70_shflsync_idx_p) ;  /* 0x00000aa000007944 */ /* 0x00efea0003c00000 */
        /* <DEDUP_REMOVED lines=8> */
.L_x_4696:
[----:B------:R-:W-:Y:S01]  /*ef70*/  IMAD.MOV.U32 R31, RZ, RZ, R5 ;  /* 0x000000ffff1f7224 */ /* 0x000fe200078e0005 */
[----:B------:R-:W-:Y:S01]  /*ef80*/  MOV R30, RZ ;  /* 0x000000ff001e7202 */ /* 0x000fe20000000f00 */
[----:B------:R-:W-:Y:S01]  /*ef90*/  IMAD.MOV.U32 R3, RZ, RZ, 0x181f ;  /* 0x0000181fff037424 */ /* 0x000fe200078e00ff */
[----:B------:R-:W-:Y:S02]  /*efa0*/  MOV R2, 0xefc0 ;  /* 0x0000efc000027802 */ /* 0x000fe40000000f00 */
[----:B--2---:R-:W-:Y:S05]  /*efb0*/  CALL.REL.NOINC `($__internal_79_$__cuda_sm70_shflsync_idx_p) ;  /* 0x000009d000007944 */ /* 0x004fea0003c00000 */
[----:B------:R-:W-:Y:S01]  /*efc0*/  MOV R4, R30 ;  /* 0x0000001e00047202 */ /* 0x000fe20000000f00 */
[----:B------:R-:W-:Y:S05]  /*efd0*/  BRA `(.L_x_4760) ;  /* 0xffffd39000007947 */ /* 0x000fea000383ffff */
.L_x_4697:
[----:B------:R-:W-:Y:S01]  /*efe0*/  IMAD.MOV.U32 R31, RZ, RZ, R12 ;  /* 0x000000ffff1f7224 */ /* 0x000fe200078e000c */
[----:B------:R-:W-:Y:S01]  /*eff0*/  MOV R30, RZ ;  /* 0x000000ff001e7202 */ /* 0x000fe20000000f00 */
[----:B------:R-:W-:Y:S01]  /*f000*/  IMAD.MOV.U32 R3, RZ, RZ, 0x181f ;  /* 0x0000181fff037424 */ /* 0x000fe200078e00ff */
[----:B------:R-:W-:Y:S02]  /*f010*/  MOV R2, 0xf030 ;  /* 0x0000f03000027802 */ /* 0x000fe40000000f00 */
[----:B-123--:R-:W-:Y:S05]  /*f020*/  CALL.REL.NOINC `($__internal_79_$__cuda_sm70_shflsync_idx_p) ;  /* 0x0000096000007944 */ /* 0x00efea0003c00000 */
[----:B------:R-:W-:Y:S01]  /*f030*/  MOV R0, R30 ;  /* 0x0000001e00007202 */ /* 0x000fe20000000f00 */
[----:B------:R-:W-:Y:S05]  /*f040*/  BRA `(.L_x_4761) ;  /* 0xffffd34000007947 */ /* 0x000fea000383ffff */
.L_x_4700:
[----:B------:R-:W-:Y:S01]  /*f050*/  IMAD.MOV.U32 R31, RZ, RZ, R5 ;  /* 0x000000ffff1f7224 */ /* 0x000fe200078e0005 */
[----:B------:R-:W-:Y:S01]  /*f060*/  MOV R30, 0x1 ;  /* 0x00000001001e7802 */ /* 0x000fe20000000f00 */
[----:B-1----:R-:W-:Y:S01]  /*f070*/  IMAD.MOV.U32 R3, RZ, RZ, 0x181f ;  /* 0x0000181fff037424 */ /* 0x002fe200078e00ff */
[----:B------:R-:W-:-:S02]  /*f080*/  MOV R2, 0xf0a0 ;  /* 0x0000f0a000027802 */ /* 0x000fc40000000f00 */
[----:B--234-:R-:W-:Y:S05]  /*f090*/  CALL.REL.NOINC `($__internal_79_$__cuda_sm70_shflsync_idx_p) ;  /* 0x000008f000007944 */ /* 0x01cfea0003c00000 */
        /* <DEDUP_REMOVED lines=8> */
.L_x_4703:
[----:B------:R-:W-:Y:S01]  /*f120*/  IMAD.MOV.U32 R31, RZ, RZ, R5 ;  /* 0x000000ffff1f7224 */ /* 0x000fe200078e0005 */
[----:B------:R-:W-:Y:S01]  /*f130*/  MOV R30, 0x2 ;  /* 0x00000002001e7802 */ /* 0x000fe20000000f00 */
[----:B-1----:R-:W-:Y:S01]  /*f140*/  IMAD.MOV.U32 R3, RZ, RZ, 0x181f ;  /* 0x0000181fff037424 */ /* 0x002fe200078e00ff */
[----:B------:R-:W-:Y:S02]  /*f150*/  MOV R2, 0xf170 ;  /* 0x0000f17000027802 */ /* 0x000fe40000000f00 */
[----:B--234-:R-:W-:Y:S05]  /*f160*/  CALL.REL.NOINC `($__internal_79_$__cuda_sm70_shflsync_idx_p) ;  /* 0x0000082000007944 */ /* 0x01cfea0003c00000 */
[----:B------:R-:W-:Y:S01]  /*f170*/  MOV R4, R30 ;  /* 0x0000001e00047202 */ /* 0x000fe20000000f00 */
[----:B------:R-:W-:Y:S05]  /*f180*/  BRA `(.L_x_4763) ;  /* 0xffffd4e000007947 */ /* 0x000fea000383ffff */
.L_x_4704:
[----:B------:R-:W-:Y:S01]  /*f190*/  IMAD.MOV.U32 R31, RZ, RZ, R12 ;  /* 0x000000ffff1f7224 */ /* 0x000fe200078e000c */
[----:B------:R-:W-:Y:S01]  /*f1a0*/  MOV R30, 0x2 ;  /* 0x00000002001e7802 */ /* 0x000fe20000000f00 */
[----:B-1----:R-:W-:Y:S01]  /*f1b0*/  IMAD.MOV.U32 R3, RZ, RZ, 0x181f ;  /* 0x0000181fff037424 */ /* 0x002fe200078e00ff */
[----:B------:R-:W-:Y:S02]  /*f1c0*/  MOV R2, 0xf1e0 ;  /* 0x0000f1e000027802 */ /* 0x000fe40000000f00 */
[----:B--234-:R-:W-:Y:S05]  /*f1d0*/  CALL.REL.NOINC `($__internal_79_$__cuda_sm70_shflsync_idx_p) ;  /* 0x000007b000007944 */ /* 0x01cfea0003c00000 */
[----:B------:R-:W-:Y:S01]  /*f1e0*/  MOV R0, R30 ;  /* 0x0000001e00007202 */ /* 0x000fe20000000f00 */
[----:B------:R-:W-:Y:S05]  /*f1f0*/  BRA `(.L_x_4764) ;  /* 0xffffd49000007947 */ /* 0x000fea000383ffff */
.L_x_4707:
        /* <DEDUP_REMOVED lines=13> */
.L_x_4709:
[----:B------:R-:W-:Y:S01]  /*f2d0*/  IMAD.MOV.U32 R31, RZ, RZ, R82 ;  /* 0x000000ffff1f7224 */ /* 0x000fe200078e0052 */
[----:B------:R-:W-:Y:S01]  /*f2e0*/  MOV R30, RZ ;  /* 0x000000ff001e7202 */ /* 0x000fe20000000f00 */
[----:B------:R-:W-:Y:S01]  /*f2f0*/  IMAD.MOV.U32 R3, RZ, RZ, 0x1f ;  /* 0x0000001fff037424 */ /* 0x000fe200078e00ff */
[----:B------:R-:W-:Y:S02]  /*f300*/  MOV R2, 0xf320 ;  /* 0x0000f32000027802 */ /* 0x000fe40000000f00 */
[----:B-1-3--:R-:W-:Y:S05]  /*f310*/  CALL.REL.NOINC `($__internal_79_$__cuda_sm70_shflsync_idx_p) ;  /* 0x0000067000007944 */ /* 0x00afea0003c00000 */
[----:B------:R-:W-:Y:S01]  /*f320*/  MOV R9, R30 ;  /* 0x0000001e00097202 */ /* 0x000fe20000000f00 */
[----:B------:R-:W-:Y:S05]  /*f330*/  BRA `(.L_x_4766) ;  /* 0xffffd6b000007947 */ /* 0x000fea000383ffff */
.L_x_4710:
[----:B------:R-:W-:Y:S01]  /*f340*/  IMAD.MOV.U32 R31, RZ, RZ, R82 ;  /* 0x000000ffff1f7224 */ /* 0x000fe200078e0052 */
[----:B------:R-:W-:Y:S01]  /*f350*/  MOV R30, 0x1 ;  /* 0x00000001001e7802 */ /* 0x000fe20000000f00 */
[----:B------:R-:W-:Y:S01]  /*f360*/  IMAD.MOV.U32 R3, RZ, RZ, 0x1f ;  /* 0x0000001fff037424 */ /* 0x000fe200078e00ff */
[----:B------:R-:W-:Y:S02]  /*f370*/  MOV R2, 0xf390 ;  /* 0x0000f39000027802 */ /* 0x000fe40000000f00 */
[----:B-1234-:R-:W-:Y:S05]  /*f380*/  CALL.REL.NOINC `($__internal_79_$__cuda_sm70_shflsync_idx_p) ;  /* 0x0000060000007944 */ /* 0x01efea0003c00000 */
[----:B------:R-:W-:Y:S01]  /*f390*/  MOV R8, R30 ;  /* 0x0000001e00087202 */ /* 0x000fe20000000f00 */
[----:B------:R-:W-:Y:S05]  /*f3a0*/  BRA `(.L_x_4767) ;  /* 0xffffd66000007947 */ /* 0x000fea000383ffff */
.L_x_4711:
[----:B------:R-:W-:Y:S02]  /*f3b0*/  MOV R2, 0x1 ;  /* 0x0000000100027802 */ /* 0x000fe40000000f00 */
[----:B------:R-:W-:-:S02]  /*f3c0*/  MOV R3, 0xf3e0 ;  /* 0x0000f3e000037802 */ /* 0x000fc40000000f00 */
[----:B--2-4-:R-:W-:Y:S05]  /*f3d0*/  CALL.REL.NOINC `($__internal_80_$__cuda_sm70_shflsync_up_p) ;  /* 0x0000060000007944 */ /* 0x014fea0003c00000 */
[----:B------:R-:W-:Y:S05]  /*f3e0*/  BRA `(.L_x_4768) ;  /* 0xffffd74000007947 */ /* 0x000fea000383ffff */
.L_x_4712:
[----:B------:R-:W-:Y:S02]  /*f3f0*/  MOV R2, 0x2 ;  /* 0x0000000200027802 */ /* 0x000fe40000000f00 */
[----:B------:R-:W-:-:S02]  /*f400*/  MOV R3, 0xf420 ;  /* 0x0000f42000037802 */ /* 0x000fc40000000f00 */
[----:B--2-4-:R-:W-:Y:S05]  /*f410*/  CALL.REL.NOINC `($__internal_80_$__cuda_sm70_shflsync_up_p) ;  /* 0x000005c000007944 */ /* 0x014fea0003c00000 */
        /* <DEDUP_REMOVED lines=24> */
.L_x_4716:
[----:B------:R-:W-:Y:S02]  /*f5a0*/  MOV R2, 0x1 ;  /* 0x0000000100027802 */ /* 0x000fe40000000f00 */
[----:B------:R-:W-:Y:S02]  /*f5b0*/  MOV R3, 0xf5d0 ;  /* 0x0000f5d000037802 */ /* 0x000fe40000000f00 */
[----:B--2---:R-:W-:Y:S05]  /*f5c0*/  CALL.REL.NOINC `($__internal_80_$__cuda_sm70_shflsync_up_p) ;  /* 0x0000041000007944 */ /* 0x004fea0003c00000 */
[----:B------:R-:W-:Y:S01]  /*f5d0*/  MOV R2, R4 ;  /* 0x0000000400027202 */ /* 0x000fe20000000f00 */
[----:B------:R-:W-:Y:S05]  /*f5e0*/  BRA `(.L_x_4770) ;  /* 0xffffd79000007947 */ /* 0x000fea000383ffff */
.L_x_4717:
        /* <DEDUP_REMOVED lines=27> */
.L_x_4719:
[----:B------:R-:W-:Y:S02]  /*f7a0*/  SEL R0, RZ, 0x1, P0 ;  /* 0x00000001ff007807 */ /* 0x000fe40000000000 */
[----:B------:R-:W-:Y:S02]  /*f7b0*/  MOV R2, 0xf7d0 ;  /* 0x0000f7d000027802 */ /* 0x000fe40000000f00 */
[----:B-12---:R-:W-:Y:S05]  /*f7c0*/  CALL.REL.NOINC `($__internal_81_$__cuda_sm70_votesync_ballot) ;  /* 0x0000028000007944 */ /* 0x006fea0003c00000 */
[----:B------:R-:W-:Y:S05]  /*f7d0*/  BRA `(.L_x_4772) ;  /* 0xffffd73000007947 */ /* 0x000fea000383ffff */
.L_x_4720:
[----:B------:R-:W-:Y:S01]  /*f7e0*/  IMAD.MOV.U32 R31, RZ, RZ, R6 ;  /* 0x000000ffff1f7224 */ /* 0x000fe200078e0006 */
[----:B----4-:R-:W-:Y:S01]  /*f7f0*/  MOV R30, R11 ;  /* 0x0000000b001e7202 */ /* 0x010fe20000000f00 */
[----:B------:R-:W-:Y:S01]  /*f800*/  IMAD.MOV.U32 R3, RZ, RZ, 0x1f ;  /* 0x0000001fff037424 */ /* 0x000fe200078e00ff */
[----:B------:R-:W-:Y:S02]  /*f810*/  MOV R2, 0xf830 ;  /* 0x0000f83000027802 */ /* 0x000fe40000000f00 */
[----:B-123--:R-:W-:Y:S05]  /*f820*/  CALL.REL.NOINC `($__internal_79_$__cuda_sm70_shflsync_idx_p) ;  /* 0x0000016000007944 */ /* 0x00efea0003c00000 */
[----:B------:R-:W-:Y:S01]  /*f830*/  IMAD.MOV.U32 R6, RZ, RZ, R30 ;  /* 0x000000ffff067224 */ /* 0x000fe200078e001e */
[----:B------:R-:W-:Y:S01]  /*f840*/  MOV R30, R11 ;  /* 0x0000000b001e7202 */ /* 0x000fe20000000f00 */
[----:B------:R-:W-:Y:S01]  /*f850*/  IMAD.MOV.U32 R31, RZ, RZ, R7 ;  /* 0x000000ffff1f7224 */ /* 0x000fe200078e0007 */
[----:B------:R-:W-:Y:S02]  /*f860*/  MOV R3, 0x1f ;  /* 0x0000001f00037802 */ /* 0x000fe40000000f00 */
[----:B------:R-:W-:-:S02]  /*f870*/  MOV R2, 0xf890 ;  /* 0x0000f89000027802 */ /* 0x000fc40000000f00 */
[----:B------:R-:W-:Y:S05]  /*f880*/  CALL.REL.NOINC `($__internal_79_$__cuda_sm70_shflsync_idx_p) ;  /* 0x0000010000007944 */ /* 0x000fea0003c00000 */
[----:B------:R-:W-:Y:S01]  /*f890*/  MOV R7, R30 ;  /* 0x0000001e00077202 */ /* 0x000fe20000000f00 */
[----:B------:R-:W-:Y:S05]  /*f8a0*/  BRA `(.L_x_4773) ;  /* 0xffffd6a000007947 */ /* 0x000fea000383ffff */
.L_x_4723:
[----:B------:R-:W-:Y:S01]  /*f8b0*/  IMAD.MOV.U32 R31, RZ, RZ, R4 ;  /* 0x000000ffff1f7224 */ /* 0x000fe200078e0004 */
[----:B------:R-:W-:Y:S01]  /*f8c0*/  MOV R30, R0 ;  /* 0x00000000001e7202 */ /* 0x000fe20000000f00 */
[----:B------:R-:W-:Y:S01]  /*f8d0*/  IMAD.MOV.U32 R3, RZ, RZ, 0x1f ;  /* 0x0000001fff037424 */ /* 0x000fe200078e00ff */
[----:B------:R-:W-:-:S02]  /*f8e0*/  MOV R2, 0xf900 ;  /* 0x0000f90000027802 */ /* 0x000fc40000000f00 */
[----:B-12-4-:R-:W-:Y:S05]  /*f8f0*/  CALL.REL.NOINC `($__internal_79_$__cuda_sm70_shflsync_idx_p) ;  /* 0x0000009000007944 */ /* 0x016fea0003c00000 */
[----:B------:R-:W-:Y:S01]  /*f900*/  MOV R10, R30 ;  /* 0x0000001e000a7202 */ /* 0x000fe20000000f00 */
[----:B------:R-:W-:Y:S05]  /*f910*/  BRA `(.L_x_4722) ;  /* 0xffffd69000007947 */ /* 0x000fea000383ffff */
        .weak           $__internal_78_$__cuda_sm70_shflsync_bfly_p
        .type           $__internal_78_$__cuda_sm70_shflsync_bfly_p,@function
        .size           $__internal_78_$__cuda_sm70_shflsync_bfly_p,($__internal_79_$__cuda_sm70_shflsync_idx_p - $__internal_78_$__cuda_sm70_shflsync_bfly_p)
$__internal_78_$__cuda_sm70_shflsync_bfly_p:
[----:B------:R-:W-:Y:S02]  /*f920*/  IMAD.MOV.U32 R138, RZ, RZ, -0x1 ;  /* 0xffffffffff8a7424 */ /* 0x000fe400078e00ff */
[----:B------:R-:W-:-:S02]  /*f930*/  IMAD.MOV.U32 R137, RZ, RZ, 0x1f ;  /* 0x0000001fff897424 */ /* 0x000fc400078e00ff */
[----:B------:R-:W-:Y:S04]  /*f940*/  WARPSYNC R138 ;  /* 0x0000008a00007348 */ /* 0x000fe80003800000 */
[----:B------:R1:W2:Y:S02]  /*f950*/  SHFL.BFLY PT, R136, R2, R136, R137 ;  /* 0x0c00008802887389 */ /* 0x0002a400000e0089 */
[----:B-1----:R-:W-:Y:S02]  /*f960*/  MOV R2, R3 ;  /* 0x0000000300027202 */ /* 0x002fe40000000f00 */
[----:B------:R-:W-:-:S04]  /*f970*/  MOV R3, 0x0 ;  /* 0x0000000000037802 */ /* 0x000fc80000000f00 */
[----:B--2---:R-:W-:Y:S05]  /*f980*/  RET.REL.NODEC R2 `(_ZN7cutlass13device_kernelIN5flash19enable_sm80_to_sm89INS1_16FlashAttnFwdSm80INS1_25CollectiveMainloopFwdSm80ILi8ELi2ELb0EN4cute5tupleIJNS5_1CILi128EEENS7_ILi64EEENS7_ILi192EEEEEELi192ENS_6half_tEfNS_4arch4Sm80ELb0ELb0ELb0ELb1ELb1ELb0ELb1ELb1EEENS1_21CollectiveEpilogueFwdINS6_IJS8_SA_S9_EEENS6_IJNS7_ILi1EEESI_SI_EEESC_SE_Li256ELb1ELb1ELb1ELb0EEENS1_36VarlenDynamicPersistentTileSchedulerILi128ELi64ELi256ELi256ELb1ELb1ELb0ELb0ELb1ELb1EEEEEEEEEvNT_6ParamsE) ;  /* 0xffff067002007950 */ /* 0x004fea0003c3ffff */
        .weak           $__internal_79_$__cuda_sm70_shflsync_idx_p
        .type           $__internal_79_$__cuda_sm70_shflsync_idx_p,@function
        .size           $__internal_79_$__cuda_sm70_shflsync_idx_p,($__internal_80_$__cuda_sm70_shflsync_up_p - $__internal_79_$__cuda_sm70_shflsync_idx_p)
$__internal_79_$__cuda_sm70_shflsync_idx_p:
[----:B------:R-:W-:-:S04]  /*f990*/  MOV R178, 0xffffffff ;  /* 0xffffffff00b27802 */ /* 0x000fc80000000f00 */
[----:B------:R-:W-:Y:S04]  /*f9a0*/  WARPSYNC R178 ;  /* 0x000000b200007348 */ /* 0x000fe80003800000 */
[----:B------:R1:W2:Y:S02]  /*f9b0*/  SHFL.IDX PT, R30, R31, R30, R3 ;  /* 0x0000001e1f1e7389 */ /* 0x0002a400000e0003 */
[----:B-1----:R-:W-:-:S04]  /*f9c0*/  MOV R3, 0x0 ;  /* 0x0000000000037802 */ /* 0x002fc80000000f00 */
[----:B--2---:R-:W-:Y:S05]  /*f9d0*/  RET.REL.NODEC R2 `(_ZN7cutlass13device_kernelIN5flash19enable_sm80_to_sm89INS1_16FlashAttnFwdSm80INS1_25CollectiveMainloopFwdSm80ILi8ELi2ELb0EN4cute5tupleIJNS5_1CILi128EEENS7_ILi64EEENS7_ILi192EEEEEELi192ENS_6half_tEfNS_4arch4Sm80ELb0ELb0ELb0ELb1ELb1ELb0ELb1ELb1EEENS1_21CollectiveEpilogueFwdINS6_IJS8_SA_S9_EEENS6_IJNS7_ILi1EEESI_SI_EEESC_SE_Li256ELb1ELb1ELb1ELb0EEENS1_36VarlenDynamicPersistentTileSchedulerILi128ELi64ELi256ELi256ELb1ELb1ELb0ELb0ELb1ELb1EEEEEEEEEvNT_6ParamsE) ;  /* 0xffff062002007950 */ /* 0x004fea0003c3ffff */
        .weak           $__internal_80_$__cuda_sm70_shflsync_up_p
        .type           $__internal_80_$__cuda_sm70_shflsync_up_p,@function
        .size           $__internal_80_$__cuda_sm70_shflsync_up_p,($__internal_81_$__cuda_sm70_votesync_ballot - $__internal_80_$__cuda_sm70_shflsync_up_p)
$__internal_80_$__cuda_sm70_shflsync_up_p:
[----:B------:R-:W-:Y:S02]  /*f9e0*/  IMAD.MOV.U32 R4, RZ, RZ, RZ ;  /* 0x000000ffff047224 */ /* 0x000fe400078e00ff */
[----:B------:R-:W-:-:S04]  /*f9f0*/  IMAD.MOV.U32 R11, RZ, RZ, -0x1 ;  /* 0xffffffffff0b7424 */ /* 0x000fc800078e00ff */
[----:B------:R-:W-:Y:S04]  /*fa00*/  WARPSYNC R11 ;  /* 0x0000000b00007348 */ /* 0x000fe80003800000 */
[----:B------:R1:W2:Y:S02]  /*fa10*/  SHFL.UP PT, R4, R0, R2, R4 ;  /* 0x0400000200047389 */ /* 0x0002a400000e0004 */
[----:B-1----:R-:W-:Y:S02]  /*fa20*/  MOV R2, R3 ;  /* 0x0000000300027202 */ /* 0x002fe40000000f00 */
[----:B------:R-:W-:-:S04]  /*fa30*/  MOV R3, 0x0 ;  /* 0x0000000000037802 */ /* 0x000fc80000000f00 */
[----:B--2---:R-:W-:Y:S05]  /*fa40*/  RET.REL.NODEC R2 `(_ZN7cutlass13device_kernelIN5flash19enable_sm80_to_sm89INS1_16FlashAttnFwdSm80INS1_25CollectiveMainloopFwdSm80ILi8ELi2ELb0EN4cute5tupleIJNS5_1CILi128EEENS7_ILi64EEENS7_ILi192EEEEEELi192ENS_6half_tEfNS_4arch4Sm80ELb0ELb0ELb0ELb1ELb1ELb0ELb1ELb1EEENS1_21CollectiveEpilogueFwdINS6_IJS8_SA_S9_EEENS6_IJNS7_ILi1EEESI_SI_EEESC_SE_Li256ELb1ELb1ELb1ELb0EEENS1_36VarlenDynamicPersistentTileSchedulerILi128ELi64ELi256ELi256ELb1ELb1ELb0ELb0ELb1ELb1EEEEEEEEEvNT_6ParamsE) ;  /* 0xffff05b002007950 */ /* 0x004fea0003c3ffff */
        .weak           $__internal_81_$__cuda_sm70_votesync_ballot
        .type           $__internal_81_$__cuda_sm70_votesync_ballot,@function
        .size           $__internal_81_$__cuda_sm70_votesync_ballot,(.L_x_6276 - $__internal_81_$__cuda_sm70_votesync_ballot)
$__internal_81_$__cuda_sm70_votesync_ballot:
[----:B------:R-:W-:Y:S01]  /*fa50*/  ISETP.NE.U32.AND P0, PT, R0, 0x1, PT ;  /* 0x000000010000780c */ /* 0x000fe20003f05070 */
[----:B------:R-:W-:-:S04]  /*fa60*/  IMAD.MOV.U32 R3, RZ, RZ, -0x1 ;  /* 0xffffffffff037424 */ /* 0x000fc800078e00ff */
[----:B------:R-:W-:Y:S08]  /*fa70*/  WARPSYNC R3 ;  /* 0x0000000300007348 */ /* 0x000ff00003800000 */
[----:B------:R-:W-:-:S04]  /*fa80*/  VOTE.ANY R0, PT, !P0 ;  /* 0x0000000000007806 */ /* 0x000fc800040e0100 */
[----:B------:R-:W-:Y:S01]  /*fa90*/  LOP3.LUT R0, R0, R3, RZ, 0xc0, !PT ;  /* 0x0000000300007212 */ /* 0x000fe200078ec0ff */
[----:B------:R-:W-:-:S04]  /*faa0*/  IMAD.MOV.U32 R3, RZ, RZ, 0x0 ;  /* 0x00000000ff037424 */ /* 0x000fc800078e00ff */
[----:B------:R-:W-:Y:S05]  /*fab0*/  RET.REL.NODEC R2 `(_ZN7cutlass13device_kernelIN5flash19enable_sm80_to_sm89INS1_16FlashAttnFwdSm80INS1_25CollectiveMainloopFwdSm80ILi8ELi2ELb0EN4cute5tupleIJNS5_1CILi128EEENS7_ILi64EEENS7_ILi192EEEEEELi192ENS_6half_tEfNS_4arch4Sm80ELb0ELb0ELb0ELb1ELb1ELb0ELb1ELb1EEENS1_21CollectiveEpilogueFwdINS6_IJS8_SA_S9_EEENS6_IJNS7_ILi1EEESI_SI_EEESC_SE_Li256ELb1ELb1ELb1ELb0EEENS1_36VarlenDynamicPersistentTileSchedulerILi128ELi64ELi256ELi256ELb1ELb1ELb0ELb0ELb1ELb1EEEEEEEEEvNT_6ParamsE) ;  /* 0xffff054002007950 */ /* 0x000fea0003c3ffff */
.L_x_4774:
        /* <DEDUP_REMOVED lines=12> */
.L_x_6276:


//--------------------- .text._ZN7cutlass13device_kernelIN5flash19enable_sm80_to_sm89INS1_16FlashAttnFwdSm80INS1_25CollectiveMainloopFwdSm80ILi8ELi2ELb0EN4cute5tupleIJNS5_1CILi128EEENS7_ILi64EEENS7_ILi192EEEEEELi192ENS_6half_tEfNS_4arch4Sm80ELb0ELb0ELb0ELb1ELb1ELb1ELb1ELb1EEENS1_21CollectiveEpilogueFwdINS6_IJS8_SA_S9_EEENS6_IJNS7_ILi1EEESI_SI_EEESC_SE_Li256ELb1ELb1ELb1ELb0EEENS1_36VarlenDynamicPersistentTileSchedulerILi128ELi64ELi256ELi256ELb1ELb1ELb0ELb0ELb1ELb1EEEEEEEEEvNT_6ParamsE --------------------------
	.section	.text._ZN7cutlass13device_kernelIN5flash19enable_sm80_to_sm89INS1_16FlashAttnFwdSm80INS1_25CollectiveMainloopFwdSm80ILi8ELi2ELb0EN4cute5tupleIJNS5_1CILi128EEENS7_ILi64EEENS7_ILi192EEEEEELi192ENS_6half_tEfNS_4arch4Sm80ELb0ELb0ELb0ELb1ELb1ELb1ELb1ELb1EEENS1_21CollectiveEpilogueFwdINS6_IJS8_SA_S9_EEENS6_IJNS7_ILi1EEESI_SI_EEESC_SE_Li256ELb1ELb1ELb1ELb0EEENS1_36VarlenDynamicPersistentTileSchedulerILi128ELi64ELi256ELi256ELb1ELb1ELb0ELb0ELb1ELb1EEEEEEEEEvNT_6ParamsE,"ax",@progbits
	.sectioninfo	@"SHI_REGISTERS=255"
	.align	128
.text._ZN7cutlass13device_kernelIN5flash19enable_sm80_to_sm89INS1_16FlashAttnFwdSm80INS1_25CollectiveMainloopFwdSm80ILi8ELi2ELb0EN4cute5tupleIJNS5_1CILi128EEENS7_ILi64EEENS7_ILi192EEEEEELi192ENS_6half_tEfNS_4arch4Sm80ELb0ELb0ELb0ELb1ELb1ELb1ELb1ELb1EEENS1_21CollectiveEpilogueFwdINS6_IJS8_SA_S9_EEENS6_IJNS7_ILi1EEESI_SI_EEESC_SE_Li256ELb1ELb1ELb1ELb0EEENS1_36VarlenDynamicPersistentTileSchedulerILi128ELi64ELi256ELi256ELb1ELb1ELb0ELb0ELb1ELb1EEEEEEEEEvNT_6ParamsE:
        .type           _ZN7cutlass13device_kernelIN5flash19enable_sm80_to_sm89INS1_16FlashAttnFwdSm80INS1_25CollectiveMainloopFwdSm80ILi8ELi2ELb0EN4cute5tupleIJNS5_1CILi128EEENS7_ILi64EEENS7_ILi192EEEEEELi192ENS_6half_tEfNS_4arch4Sm80ELb0ELb0ELb0ELb1ELb1ELb1ELb1ELb1EEENS1_21CollectiveEpilogueFwdINS6_IJS8_SA_S9_EEENS6_IJNS7_ILi1EEESI_SI_EEESC_SE_Li256ELb1ELb1ELb1ELb0EEENS1_36VarlenDynamicPersistentTileSchedulerILi128ELi64ELi256ELi256ELb1ELb1ELb0ELb0ELb1ELb1EEEEEEEEEvNT_6ParamsE,@function
        .size           _ZN7cutlass13device_kernelIN5flash19enable_sm80_to_sm89INS1_16FlashAttnFwdSm80INS1_25CollectiveMainloopFwdSm80ILi8ELi2ELb0EN4cute5tupleIJNS5_1CILi128EEENS7_ILi64EEENS7_ILi192EEEEEELi192ENS_6half_tEfNS_4arch4Sm80ELb0ELb0ELb0ELb1ELb1ELb1ELb1ELb1EEENS1_21CollectiveEpilogueFwdINS6_IJS8_SA_S9_EEENS6_IJNS7_ILi1EEESI_SI_EEESC_SE_Li256ELb1ELb1ELb1ELb0EEENS1_36VarlenDynamicPersistentTileSchedulerILi128ELi64ELi256ELi256ELb1ELb1ELb0ELb0ELb1ELb1EEEEEEEEEvNT_6ParamsE,(.L_x_6281 - _ZN7cutlass13device_kernelIN5flash19enable_sm80_to_sm89INS1_16FlashAttnFwdSm80INS1_25CollectiveMainloopFwdSm80ILi8ELi2ELb0EN4cute5tupleIJNS5_1CILi128EEENS7_ILi64EEENS7_ILi192EEEEEELi192ENS_6half_tEfNS_4arch4Sm80ELb0ELb0ELb0ELb1ELb1ELb1ELb1ELb1EEENS1_21CollectiveEpilogueFwdINS6_IJS8_SA_S9_EEENS6_IJNS7_ILi1EEESI_SI_EEESC_SE_Li256ELb1ELb1ELb1ELb0EEENS1_36VarlenDynamicPersistentTileSchedulerILi128ELi64ELi256ELi256ELb1ELb1ELb0ELb0ELb1ELb1EEEEEEEEEvNT_6ParamsE)
        .other          _ZN7cutlass13device_kernelIN5flash19enable_sm80_to_sm89INS1_16FlashAttnFwdSm80INS1_25CollectiveMainloopFwdSm80ILi8ELi2ELb0EN4cute5tupleIJNS5_1CILi128EEENS7_ILi64EEENS7_ILi192EEEEEELi192ENS_6half_tEfNS_4arch4Sm80ELb0ELb0ELb0ELb1ELb1ELb1ELb1ELb1EEENS1_21CollectiveEpilogueFwdINS6_IJS8_SA_S9_EEENS6_IJNS7_ILi1EEESI_SI_EEESC_SE_Li256ELb1ELb1ELb1ELb0EEENS1_36VarlenDynamicPersistentTileSchedulerILi128ELi64ELi256ELi256ELb1ELb1ELb0ELb0ELb1ELb1EEEEEEEEEvNT_6ParamsE,@"STO_CUDA_ENTRY STV_DEFAULT"
_ZN7cutlass13device_kernelIN5flash19enable_sm80_to_sm89INS1_16FlashAttnFwdSm80INS1_25CollectiveMainloopFwdSm80ILi8ELi2ELb0EN4cute5tupleIJNS5_1CILi128EEENS7_ILi64EEENS7_ILi192EEEEEELi192ENS_6half_tEfNS_4arch4Sm80ELb0ELb0ELb0ELb1ELb1ELb1ELb1ELb1EEENS1_21CollectiveEpilogueFwdINS6_IJS8_SA_S9_EEENS6_IJNS7_ILi1EEESI_SI_EEESC_SE_Li256ELb1ELb1ELb1ELb0EEENS1_36VarlenDynamicPersistentTileSchedulerILi128ELi64ELi256ELi256ELb1ELb1ELb0ELb0ELb1ELb1EEEEEEEEEvNT_6ParamsE:
        /* <DEDUP_REMOVED lines=52> */
.L_x_4780:
        /* <DEDUP_REMOVED lines=17> */
.L_x_4960:
        /* <DEDUP_REMOVED lines=16> */
.L_x_4961:
[----:B---3--:R-:W-:-:S05]  /*0550*/  IMAD R0, R0, c[0x0][0x538], RZ ;  /* 0x00014e0000007a24 */ /* 0x008fca00078e02ff */
[----:B------:R-:W-:-:S04]  /*0560*/  IADD3 R6, R0, R6, RZ ;  /* 0x0000000600067210 */ /* 0x000fc80007ffe0ff */
[----:B------:R-:W-:-:S13]  /*0570*/  ISETP.GT.AND P0, PT, R6, UR4, PT ;  /* 0x0000000406007c0c */ /* 0x000fda000bf04270 */
[----:B-12---:R-:W-:Y:S05]  /*0580*/  @!P0 BRA `(.L_x_4780) ;  /* 0xfffffdb000008947 */ /* 0x006fea000383ffff */
.L_x_4776:
[----:B------:R-:W-:-:S05]  /*0590*/  IADD3 R6, -R0, R6, RZ ;  /* 0x0000000600067210 */ /* 0x000fca0007ffe1ff */
[----:B------:R-:W-:-:S05]  /*05a0*/  IMAD R0, R4, c[0x0][0x538], R6 ;  /* 0x00014e0004007a24 */ /* 0x000fca00078e0206 */
[----:B------:R-:W-:Y:S01]  /*05b0*/  ISETP.GT.AND P0, PT, R0, UR4, PT ;  /* 0x0000000400007c0c */ /* 0x000fe2000bf04270 */
[----:B------:R-:W-:-:S12]  /*05c0*/  BRA.DIV ~URZ, `(.L_x_4781) ;  /* 0x00018ef27f007947 */ /* 0x000fd8000b800000 */
[----:B------:R-:W-:-:S04]  /*05d0*/  VOTE.ANY R0, PT, !P0 ;  /* 0x0000000000007806 */ /* 0x000fc800040e0100 */
.L_x_4962:
[----:B------:R1:W3:Y:S01]  /*05e0*/  POPC R12, R0 ;  /* 0x00000000000c7309 */ /* 0x0002e20000000000 */
[----:B------:R-:W-:Y:S05]  /*05f0*/  BRA.DIV ~URZ, `(.L_x_4782) ;  /* 0x00018f027f007947 */ /* 0x000fea000b800000 */
[----:B---3--:R3:W4:Y:S01]  /*0600*/  SHFL.IDX PT, R11, R8, R12, 0x1f ;  /* 0x00001f0c080b7589 */ /* 0x00872200000e0000 */
[----:B------:R-:W-:-:S03]  /*0610*/  MOV R5, RZ ;  /* 0x000000ff00057202 */ /* 0x000fc60000000f00 */
[----:B------:R3:W1:Y:S04]  /*0620*/  SHFL.IDX PT, R10, R7, R12, 0x1f ;  /* 0x00001f0c070a7589 */ /* 0x00066800000e0000 */
.L_x_4963:
[----:B------:R-:W-:Y:S01]  /*0630*/  ISETP.NE.AND P0, PT, R0, RZ, PT ;  /* 0x000000ff0000720c */ /* 0x000fe20003f05270 */
[----:B------:R-:W-:-:S12]  /*0640*/  BSSY B0, `(.L_x_4783) ;  /* 0x0000005000007945 */ /* 0x000fd80003800000 */
[----:B------:R-:W-:Y:S05]  /*0650*/  @!P0 BRA `(.L_x_4784) ;  /* 0x0000003000008947 */ /* 0x000fea0003800000 */
[----:B------:R-:W-:Y:S01]  /*0660*/  IADD3 R32, R12, -0x1, RZ ;  /* 0xffffffff0c207810 */ /* 0x000fe20007ffe0ff */
[----:B------:R-:W-:Y:S05]  /*0670*/  BRA.DIV ~URZ, `(.L_x_4785) ;  /* 0x00018f627f007947 */ /* 0x000fea000b800000 */
[----:B------:R3:W4:Y:S02]  /*0680*/  SHFL.IDX PT, R5, R4, R32, 0x1f ;  /* 0x00001f2004057589 */ /* 0x00072400000e0000 */
.L_x_4784:
[----:B------:R-:W-:Y:S05]  /*0690*/  BSYNC B0 ;  /* 0x0000000000007941 */ /* 0x000fea0003800000 */
.L_x_4783:
        /* <DEDUP_REMOVED lines=65> */
.L_x_4777:
[----:B--2---:R-:W-:Y:S01]  /*0ab0*/  IMAD.MOV.U32 R237, RZ, RZ, RZ ;  /* 0x000000ffffed7224 */ /* 0x004fe200078e00ff */
[----:B------:R-:W-:Y:S01]  /*0ac0*/  MOV R238, RZ ;  /* 0x000000ff00ee7202 */ /* 0x000fe20000000f00 */
[----:B------:R-:W-:Y:S01]  /*0ad0*/  IMAD.U32 R236, RZ, RZ, UR4 ;  /* 0x00000004ffec7e24 */ /* 0x000fe2000f8e00ff */
[----:B------:R-:W-:Y:S02]  /*0ae0*/  MOV R239, c[0x0][0x53c] ;  /* 0x00014f0000ef7a02 */ /* 0x000fe40000000f00 */
.L_x_4786:
[----:B------:R-:W-:Y:S01]  /*0af0*/  ISETP.NE.AND P0, PT, R14, RZ, PT ;  /* 0x000000ff0e00720c */ /* 0x000fe20003f05270 */
[----:B------:R-:W-:-:S12]  /*0b00*/  WARPSYNC 0xffffffff ;  /* 0xffffffff00007948 */ /* 0x000fd80003800000 */
[----:B------:R1:W-:Y:S04]  /*0b10*/  @!P0 STS.128 [0x24100], R236 ;  /* 0x024100ecff008388 */ /* 0x0003e80000000c00 */
[----:B------:R-:W-:Y:S06]  /*0b20*/  BAR.ARV 0x5, 0x100 ;  /* 0x0144000000007b1d */ /* 0x000fec0000002000 */
.L_x_4775:
        /* <DEDUP_REMOVED lines=131> */
[----:B------:R3:W-:Y:S01]  /*1360*/  STL [R1+0x38], R25 ;  /* 0x0000381901007387 */ /* 0x0007e20000100800 */
        /* <DEDUP_REMOVED lines=8> */
[----:B------:R-:W-:Y:S01]  /*13f0*/  STL [R1+0x3c], R24 ;  /* 0x00003c1801007387 */ /* 0x000fe20000100800 */
[----:B------:R-:W-:Y:S02]  /*1400*/  SHF.L.U64.HI R5, R144, 0x1, R5 ;  /* 0x0000000190057819 */ /* 0x000fe40000010205 */
[----:B------:R-:W-:-:S02]  /*1410*/  IADD3 R34, R251, 0x8, RZ ;  /* 0x00000008fb227810 */ /* 0x000fc40007ffe0ff */
[C---:B------:R-:W-:Y:S01]  /*1420*/  IADD3 R33, R251.reuse, 0x10, RZ ;  /* 0x00000010fb217810 */ /* 0x040fe20007ffe0ff */
[----:B--2---:R-:W-:Y:S01]  /*1430*/  IMAD.SHL.U32 R23, R144, 0x2, RZ ;  /* 0x0000000290177824 */ /* 0x004fe200078e00ff */
[C---:B------:R-:W-:Y:S02]  /*1440*/  IADD3 R32, R251.reuse, 0x18, RZ ;  /* 0x00000018fb207810 */ /* 0x040fe40007ffe0ff */
[C---:B------:R-:W-:Y:S02]  /*1450*/  IADD3 R31, R251.reuse, 0x20, RZ ;  /* 0x00000020fb1f7810 */ /* 0x040fe40007ffe0ff */
[----:B------:R1:W-:Y:S01]  /*1460*/  STL [R1+0x40], R23 ;  /* 0x0000401701007387 */ /* 0x0003e20000100800 */
[C---:B------:R-:W-:Y:S02]  /*1470*/  IADD3 R29, R251.reuse, 0x30, RZ ;  /* 0x00000030fb1d7810 */ /* 0x040fe40007ffe0ff */
[C---:B------:R-:W-:Y:S01]  /*1480*/  IADD3 R28, R251.reuse, 0x38, RZ ;  /* 0x00000038fb1c7810 */ /* 0x040fe20007ffe0ff */
[----:B------:R2:W-:Y:S01]  /*1490*/  STL [R1+0x2c], R9 ;  /* 0x00002c0901007387 */ /* 0x0005e20000100800 */
[----:B------:R-:W-:-:S02]  /*14a0*/  IADD3 R26, R251, 0x48, RZ ;  /* 0x00000048fb1a7810 */ /* 0x000fc40007ffe0ff */
[----:B------:R-:W-:Y:S01]  /*14b0*/  SEL R183, R4, 0xffffffe0, !P1 ;  /* 0xffffffe004b77807 */ /* 0x000fe20004800000 */
[----:B------:R-:W-:Y:S01]  /*14c0*/  STL [R1+0x28], R8 ;  /* 0x0000280801007387 */ /* 0x000fe20000100800 */
[C---:B---3--:R-:W-:Y:S02]  /*14d0*/  IADD3 R25, R251.reuse, 0x50, RZ ;  /* 0x00000050fb197810 */ /* 0x048fe40007ffe0ff */
[----:B------:R-:W-:Y:S01]  /*14e0*/  IADD3 R22, R251, 0x68, RZ ;  /* 0x00000068fb167810 */ /* 0x000fe20007ffe0ff */
[----:B------:R3:W-:Y:S01]  /*14f0*/  STL [R1+0x24], R7 ;  /* 0x0000240701007387 */ /* 0x0007e20000100800 */
[----:B------:R-:W-:Y:S02]  /*1500*/  SHF.R.S32.HI R4, RZ, 0x1f, R33 ;  /* 0x0000001fff047819 */ /* 0x000fe40000011421 */
[----:B------:R-:W-:Y:S01]  /*1510*/  SHF.R.S32.HI R4, RZ, 0x1f, R31 ;  /* 0x0000001fff047819 */ /* 0x000fe2000001141f */
[----:B------:R4:W-:Y:S01]  /*1520*/  STL [R1+0x20], R6 ;  /* 0x0000200601007387 */ /* 0x0009e20000100800 */
[----:B------:R-:W-:-:S02]  /*1530*/  LEA R178, R2, 0x18100, 0x1 ;  /* 0x0001810002b27811 */ /* 0x000fc400078e08ff */
[----:B------:R-:W-:Y:S01]  /*1540*/  SHF.R.S32.HI R4, RZ, 0x1f, R28 ;  /* 0x0000001fff047819 */ /* 0x000fe2000001141c */
[----:B------:R5:W-:Y:S01]  /*1550*/  STL [R1+0x1c], R5 ;  /* 0x00001c0501007387 */ /* 0x000be20000100800 */
[----:B------:R-:W-:Y:S01]  /*1560*/  LEA R185, R3, 0x100, 0x1 ;  /* 0x0000010003b97811 */ /* 0x000fe200078e08ff */
[----:B------:R-:W-:Y:S01]  /*1570*/  IMAD.IADD R179, R178, 0x1, R183 ;  /* 0x00000001b2b37824 */ /* 0x000fe200078e02b7 */
[----:B------:R-:W-:Y:S02]  /*1580*/  SHF.R.S32.HI R4, RZ, 0x1f, R25 ;  /* 0x0000001fff047819 */ /* 0x000fe40000011419 */
[----:B-1----:R-:W-:Y:S01]  /*1590*/  IADD3 R23, R251, 0x60, RZ ;  /* 0x00000060fb177810 */ /* 0x002fe20007ffe0ff */
[----:B------:R-:W-:Y:S01]  /*15a0*/  IMAD.IADD R246, R183, 0x1, R185 ;  /* 0x00000001b7f67824 */ /* 0x000fe200078e02b9 */
[----:B------:R-:W-:Y:S02]  /*15b0*/  LEA R184, R0, 0xc100, 0x1 ;  /* 0x0000c10000b87811 */ /* 0x000fe400078e08ff */
[----:B--2---:R-:W-:-:S02]  /*15c0*/  IADD3 R9, R251, 0x98, RZ ;  /* 0x00000098fb097810 */ /* 0x004fc40007ffe0ff */
[----:B------:R-:W-:Y:S02]  /*15d0*/  SHF.R.S32.HI R4, RZ, 0x1f, R22 ;  /* 0x0000001fff047819 */ /* 0x000fe40000011416 */
[----:B------:R-:W-:Y:S02]  /*15e0*/  SEL R0, R18, 0xffffffc0, !P2 ;  /* 0xffffffc012007807 */ /* 0x000fe40005000000 */
[----:B------:R-:W-:Y:S02]  /*15f0*/  LEA R3, R15, 0x18100, 0x1 ;  /* 0x000181000f037811 */ /* 0x000fe400078e08ff */
[C---:B---3--:R-:W-:Y:S01]  /*1600*/  IADD3 R7, R251.reuse, 0xa8, RZ ;  /* 0x000000a8fb077810 */ /* 0x048fe20007ffe0ff */
[----:B------:R-:W-:Y:S01]  /*1610*/  IMAD.IADD R186, R0, 0x1, R185 ;  /* 0x0000000100ba7824 */ /* 0x000fe200078e02b9 */
[----:B------:R-:W-:Y:S01]  /*1620*/  LEA R2, R14, 0x18100, 0x1 ;  /* 0x000181000e027811 */ /* 0x000fe200078e08ff */
[--C-:B------:R-:W-:Y:S01]  /*1630*/  IMAD.IADD R181, R178, 0x1, R0.reuse ;  /* 0x00000001b2b57824 */ /* 0x100fe200078e0200 */
[----:B------:R-:W-:Y:S01]  /*1640*/  IADD3 R30, R251, 0x28, RZ ;  /* 0x00000028fb1e7810 */ /* 0x000fe20007ffe0ff */
[----:B----4-:R-:W-:Y:S01]  /*1650*/  IMAD R6, R13, 0x8, R21 ;  /* 0x000000080d067824 */ /* 0x010fe200078e0215 */
[----:B------:R-:W-:Y:S01]  /*1660*/  IADD3 R27, R251, 0x40, RZ ;  /* 0x00000040fb1b7810 */ /* 0x000fe20007ffe0ff */
[----:B------:R-:W-:Y:S01]  /*1670*/  IMAD.IADD R180, R179, 0x1, R0 ;  /* 0x00000001b3b47824 */ /* 0x000fe200078e0200 */
[----:B-----5:R-:W-:Y:S01]  /*1680*/  LOP3.LUT R5, R19, R12, R20, 0xf6, !PT ;  /* 0x0000000c13057212 */ /* 0x020fe200078ef614 */
[----:B------:R-:W-:Y:S01]  /*1690*/  IMAD.IADD R0, R0, 0x1, R246 ;  /* 0x0000000100007824 */ /* 0x000fe200078e02f6 */
[----:B------:R1:W-:Y:S01]  /*16a0*/  STL [R1+0x4c], R6 ;  /* 0x00004c0601007387 */ /* 0x0003e20000100800 */
[----:B------:R-:W-:Y:S01]  /*16b0*/  IADD3 R20, R251, 0x78, RZ ;  /* 0x00000078fb147810 */ /* 0x000fe20007ffe0ff */
[----:B------:R-:W-:Y:S01]  /*16c0*/  IMAD.IADD R247, R183, 0x1, R186 ;  /* 0x00000001b7f77824 */ /* 0x000fe200078e02ba */
[----:B------:R-:W-:-:S02]  /*16d0*/  LEA R5, R5, 0x18100, 0x1 ;  /* 0x0001810005057811 */ /* 0x000fc400078e08ff */
[C---:B------:R-:W-:Y:S02]  /*16e0*/  IADD3 R19, R251.reuse, 0x80, RZ ;  /* 0x00000080fb137810 */ /* 0x040fe40007ffe0ff */
[C---:B------:R-:W-:Y:S01]  /*16f0*/  IADD3 R12, R251.reuse, 0x90, RZ ;  /* 0x00000090fb0c7810 */ /* 0x040fe20007ffe0ff */
[----:B------:R2:W-:Y:S01]  /*1700*/  STL [R1+0x18], R5 ;  /* 0x0000180501007387 */ /* 0x0005e20000100800 */
[----:B------:R-:W-:Y:S02]  /*1710*/  SHF.R.S32.HI R4, RZ, 0x1f, R19 ;  /* 0x0000001fff047819 */ /* 0x000fe40000011413 */
[----:B------:R-:W-:Y:S02]  /*1720*/  SHF.R.S32.HI R4, RZ, 0x1f, R9 ;  /* 0x0000001fff047819 */ /* 0x000fe40000011409 */
[----:B------:R-:W-:Y:S02]  /*1730*/  IADD3 R24, R251, 0x58, RZ ;  /* 0x00000058fb187810 */ /* 0x000fe40007ffe0ff */
[----:B------:R-:W-:-:S02]  /*1740*/  IADD3 R203, R204, 0x40, RZ ;  /* 0x00000040cccb7810 */ /* 0x000fc40007ffe0ff */
[----:B------:R-:W-:Y:S02]  /*1750*/  IADD3 R206, R204, 0x80, RZ ;  /* 0x00000080ccce7810 */ /* 0x000fe40007ffe0ff */
[C---:B------:R-:W-:Y:S02]  /*1760*/  IADD3 R202, R104.reuse, 0x60, RZ ;  /* 0x0000006068ca7810 */ /* 0x040fe40007ffe0ff */
[C---:B------:R-:W-:Y:S02]  /*1770*/  IADD3 R201, R104.reuse, 0x80, RZ ;  /* 0x0000008068c97810 */ /* 0x040fe40007ffe0ff */
[----:B------:R-:W-:Y:S02]  /*1780*/  IADD3 R200, R104, 0xa0, RZ ;  /* 0x000000a068c87810 */ /* 0x000fe40007ffe0ff */
[C---:B-1----:R-:W-:Y:S02]  /*1790*/  IADD3 R6, R251.reuse, 0xb0, RZ ;  /* 0x000000b0fb067810 */ /* 0x042fe40007ffe0ff */
[----:B------:R-:W-:-:S02]  /*17a0*/  IADD3 R21, R251, 0x70, RZ ;  /* 0x00000070fb157810 */ /* 0x000fc40007ffe0ff */
[----:B------:R-:W-:Y:S02]  /*17b0*/  SHF.R.S32.HI R4, RZ, 0x1f, R6 ;  /* 0x0000001fff047819 */ /* 0x000fe40000011406 */
[----:B------:R-:W-:Y:S02]  /*17c0*/  LEA R4, R16, 0x18100, 0x1 ;  /* 0x0001810010047811 */ /* 0x000fe400078e08ff */
[----:B--2---:R-:W-:Y:S02]  /*17d0*/  SHF.R.S32.HI R5, RZ, 0x1f, R34 ;  /* 0x0000001fff057819 */ /* 0x004fe40000011422 */
[----:B------:R-:W-:Y:S02]  /*17e0*/  SHF.R.S32.HI R5, RZ, 0x1f, R32 ;  /* 0x0000001fff057819 */ /* 0x000fe40000011420 */
        /* <DEDUP_REMOVED lines=30> */
[----:B------:R-:W-:-:S02]  /*19d0*/  SHF.R.S32.HI R13, RZ, 0x1f, R13 ;  /* 0x0000001fff0d7819 */ /* 0x000fc4000001140d */
[----:B------:R-:W-:Y:S02]  /*19e0*/  SHF.R.S32.HI R8, RZ, 0x1f, R8 ;  /* 0x0000001fff087819 */ /* 0x000fe40000011408 */
[----:B------:R-:W-:Y:S02]  /*19f0*/  SHF.R.S32.HI R6, RZ, 0x1f, R252 ;  /* 0x0000001fff067819 */ /* 0x000fe400000114fc */
.L_x_4959:
        /* <DEDUP_REMOVED lines=42> */
.L_x_4787:
[----:B------:R-:W-:-:S04]  /*1ca0*/  ISETP.NE.U32.AND P0, PT, RZ, c[0x0][0x368], PT ;  /* 0x0000da00ff007a0c */ /* 0x000fc80003f05070 */
[----:B------:R-:W-:-:S13]  /*1cb0*/  ISETP.NE.AND.EX P0, PT, RZ, c[0x0][0x36c], PT, P0 ;  /* 0x0000db00ff007a0c */ /* 0x000fda0003f05300 */
[----:B------:R-:W-:Y:S05]  /*1cc0*/  @!P0 BRA `(.L_x_4788) ;  /* 0x0000004000008947 */ /* 0x000fea0003800000 */
[----:B---3--:R-:W-:-:S04]  /*1cd0*/  IADD3 R4, P0, R243, c[0x0][0x368], RZ ;  /* 0x0000da00f3047a10 */ /* 0x008fc80007f1e0ff */
[----:B------:R-:W-:-:S05]  /*1ce0*/  IADD3.X R5, R244, c[0x0][0x36c], RZ, P0, !PT ;  /* 0x0000db00f4057a10 */ /* 0x000fca00007fe4ff */
[----:B------:R1:W5:Y:S01]  /*1cf0*/  LDG.E R17, [R4.64] ;  /* 0x0000000804117981 */ /* 0x000362000c1e1900 */
[----:B------:R-:W-:Y:S05]  /*1d00*/  BRA `(.L_x_4789) ;  /* 0x0000005000007947 */ /* 0x000fea0003800000 */
.L_x_4788:
[----:B------:R-:W-:Y:S01]  /*1d10*/  MOV R17, UR6 ;  /* 0x0000000600117c02 */ /* 0x000fe20008000f00 */
[----:B------:R-:W-:Y:S05]  /*1d20*/  @!P5 BRA `(.L_x_4789) ;  /* 0x000000300000d947 */ /* 0x000fea0003800000 */
[----:B---3--:R-:W2:Y:S04]  /*1d30*/  LDG.E R6, [R4.64] ;  /* 0x0000000804067981 */ /* 0x008ea8000c1e1900 */
[----:B------:R-:W2:Y:S02]  /*1d40*/  LDG.E R0, [R4.64+0x4] ;  /* 0x0000040804007981 */ /* 0x000ea4000c1e1900 */
[----:B--2---:R-:W-:Y:S02]  /*1d50*/  IADD3 R17, -R6, R0, RZ ;  /* 0x0000000006117210 */ /* 0x004fe40007ffe1ff */
.L_x_4789:
        /* <DEDUP_REMOVED lines=56> */
.L_x_4791:
[----:B------:R-:W-:Y:S05]  /*20e0*/  BSYNC B0 ;  /* 0x0000000000007941 */ /* 0x000fea0003800000 */
.L_x_4790:
        /* <DEDUP_REMOVED lines=221> */
[C---:B------:R-:W-:Y:S01]  /*2ec0*/  IMAD R3, R142.reuse, c[0x0][0x294], R3 ;  /* 0x0000a5008e037a24 */ /* 0x040fe200078e0203 */
        /* <DEDUP_REMOVED lines=27> */
.L_x_4817:
        /* <DEDUP_REMOVED lines=114> */
.L_x_4797:
[----:B------:R-:W-:Y:S05]  /*37a0*/  BSYNC B0 ;  /* 0x0000000000007941 */ /* 0x000fea0003800000 */
.L_x_4796:
        /* <DEDUP_REMOVED lines=98> */
.L_x_4800:
[----:B------:R-:W-:Y:S05]  /*3dd0*/  BSYNC B0 ;  /* 0x0000000000007941 */ /* 0x000fea0003800000 */
.L_x_4799:
        /* <DEDUP_REMOVED lines=59> */
.L_x_4802:
[----:B------:R-:W-:Y:S05]  /*4190*/  BSYNC B0 ;  /* 0x0000000000007941 */ /* 0x000fea0003800000 */
.L_x_4801:
        /* <DEDUP_REMOVED lines=61> */
.L_x_4804:
[----:B------:R-:W-:Y:S05]  /*4570*/  BSYNC B0 ;  /* 0x0000000000007941 */ /* 0x000fea0003800000 */
.L_x_4803:
        /* <DEDUP_REMOVED lines=58> */
.L_x_4806:
[----:B------:R-:W-:Y:S05]  /*4920*/  BSYNC B0 ;  /* 0x0000000000007941 */ /* 0x000fea0003800000 */
.L_x_4805:
        /* <DEDUP_REMOVED lines=58> */
.L_x_4808:
[----:B------:R-:W-:Y:S05]  /*4cd0*/  BSYNC B0 ;  /* 0x0000000000007941 */ /* 0x000fea0003800000 */
.L_x_4807:
        /* <DEDUP_REMOVED lines=58> */
.L_x_4795:
        /* <DEDUP_REMOVED lines=47> */
.L_x_4810:
[----:B------:R-:W-:Y:S05]  /*5370*/  BSYNC B0 ;  /* 0x0000000000007941 */ /* 0x000fea0003800000 */
.L_x_4809:
        /* <DEDUP_REMOVED lines=162> */
.L_x_4812:
[----:B------:R-:W-:Y:S05]  /*5da0*/  BSYNC B0 ;  /* 0x0000000000007941 */ /* 0x000fea0003800000 */
.L_x_4811:
        /* <DEDUP_REMOVED lines=126> */
.L_x_4814:
[----:B------:R-:W-:Y:S05]  /*6590*/  BSYNC B0 ;  /* 0x0000000000007941 */ /* 0x000fea0003800000 */
.L_x_4813:
        /* <DEDUP_REMOVED lines=129> */
.L_x_4794:
        /* <DEDUP_REMOVED lines=52> */
.L_x_4798:
[----:B--2-4-:R-:W-:Y:S05]  /*70f0*/  BSYNC B1 ;  /* 0x0000000000017941 */ /* 0x014fea0003800000 */
.L_x_4793:
        /* <DEDUP_REMOVED lines=77> */
.L_x_4816:
[----:B-12-4-:R-:W-:Y:S05]  /*75d0*/  BSYNC B0 ;  /* 0x0000000000007941 */ /* 0x016fea0003800000 */
.L_x_4815:
        /* <DEDUP_REMOVED lines=33> */
.L_x_4792:
        /* <DEDUP_REMOVED lines=32> */
.L_x_4819:
[----:B------:R-:W-:Y:S05]  /*79f0*/  BSYNC B0 ;  /* 0x0000000000007941 */ /* 0x000fea0003800000 */
.L_x_4818:
        /* <DEDUP_REMOVED lines=105> */
.L_x_4964:
[----:B------:R-:W-:Y:S05]  /*8090*/  BRA.DIV ~URZ, `(.L_x_4822) ;  /* 0x000116127f007947 */ /* 0x000fea000b800000 */
[----:B------:R3:W4:Y:S02]  /*80a0*/  SHFL.IDX PT, R0, R13, RZ, 0x181f ;  /* 0x00181fff0d007589 */ /* 0x00072400000e0000 */
.L_x_4965:
        /* <DEDUP_REMOVED lines=16> */
.L_x_4824:
[----:B------:R-:W-:Y:S05]  /*81b0*/  BSYNC B0 ;  /* 0x0000000000007941 */ /* 0x000fea0003800000 */
.L_x_4823:
[----:B------:R-:W-:Y:S05]  /*81c0*/  BRA.DIV ~URZ, `(.L_x_4825) ;  /* 0x000115527f007947 */ /* 0x000fea000b800000 */
[----:B--2---:R2:W1:Y:S04]  /*81d0*/  SHFL.IDX PT, R4, R12, 0x1, 0x181f ;  /* 0x00381f000c047f89 */ /* 0x00446800000e0000 */
[----:B----4-:R2:W4:Y:S02]  /*81e0*/  SHFL.IDX PT, R0, R13, 0x1, 0x181f ;  /* 0x00381f000d007f89 */ /* 0x01052400000e0000 */
.L_x_4966:
        /* <DEDUP_REMOVED lines=16> */
.L_x_4827:
[----:B------:R-:W-:Y:S05]  /*82f0*/  BSYNC B0 ;  /* 0x0000000000007941 */ /* 0x000fea0003800000 */
.L_x_4826:
[----:B------:R-:W-:Y:S05]  /*8300*/  BRA.DIV ~URZ, `(.L_x_4828) ;  /* 0x000114e27f007947 */ /* 0x000fea000b800000 */
[----:B-1----:R1:W2:Y:S02]  /*8310*/  SHFL.IDX PT, R4, R12, 0x2, 0x181f ;  /* 0x00581f000c047f89 */ /* 0x0022a400000e0000 */
.L_x_4967:
[----:B------:R-:W-:Y:S05]  /*8320*/  BRA.DIV ~URZ, `(.L_x_4829) ;  /* 0x000115327f007947 */ /* 0x000fea000b800000 */
[----:B----4-:R4:W1:Y:S02]  /*8330*/  SHFL.IDX PT, R0, R13, 0x2, 0x181f ;  /* 0x00581f000d007f89 */ /* 0x01086400000e0000 */
.L_x_4968:
        /* <DEDUP_REMOVED lines=16> */
.L_x_4831:
[----:B------:R-:W-:Y:S05]  /*8440*/  BSYNC B0 ;  /* 0x0000000000007941 */ /* 0x000fea0003800000 */
.L_x_4830:
[----:B------:R-:W-:Y:S05]  /*8450*/  BRA.DIV ~URZ, `(.L_x_4832) ;  /* 0x000114727f007947 */ /* 0x000fea000b800000 */
[----:B--2---:R2:W3:Y:S04]  /*8460*/  SHFL.IDX PT, R4, R12, 0x3, 0x181f ;  /* 0x00781f000c047f89 */ /* 0x0044e800000e0000 */
[----:B-1----:R2:W1:Y:S02]  /*8470*/  SHFL.IDX PT, R0, R13, 0x3, 0x181f ;  /* 0x00781f000d007f89 */ /* 0x00246400000e0000 */
.L_x_4969:
[----:B------:R-:W-:Y:S01]  /*8480*/  IADD3 R2, R5, 0x60, RZ ;  /* 0x0000006005027810 */ /* 0x000fe20007ffe0ff */
[----:B-----5:R-:W-:Y:S01]  /*8490*/  IMAD.WIDE.U32 R220, R15, c[0x0][0x2b0], RZ ;  /* 0x0000ac000fdc7a25 */ /* 0x020fe200078e00ff */
[----:B------:R-:W-:-:S02]  /*84a0*/  LOP3.LUT R198, R198, 0xfffffffd, RZ, 0xc0, !PT ;  /* 0xfffffffdc6c67812 */ /* 0x000fc400078ec0ff */
[----:B------:R-:W-:-:S13]  /*84b0*/  ISETP.GE.AND P0, PT, R2, R48, PT ;  /* 0x000000300200720c */ /* 0x000fda0003f06270 */
[CC--:B-1----:R-:W-:Y:S02]  /*84c0*/  @!P0 LEA R8, P3, R204.reuse, R0.reuse, 0x1 ;  /* 0x00000000cc088211 */ /* 0x0c2fe400078608ff */
[C---:B------:R-:W-:Y:S02]  /*84d0*/  @!P0 LEA R6, P2, R203.reuse, R0, 0x1 ;  /* 0x00000000cb068211 */ /* 0x040fe400078408ff */
        /* <DEDUP_REMOVED lines=11> */
[----:B------:R-:W-:Y:S01]  /*8590*/  ISETP.GE.AND P6, PT, R206, c[0x0][0x1d4], PT ;  /* 0x00007500ce007a0c */ /* 0x000fe20003fc6270 */
        /* <DEDUP_REMOVED lines=70> */
[C---:B------:R-:W-:Y:S02]  /*8a00*/  @P1 LEA R6, P2, R203.reuse, R0, 0x1 ;  /* 0x00000000cb061211 */ /* 0x040fe400078408ff */
[-C--:B---34-:R-:W-:Y:S02]  /*8a10*/  @P1 LEA.HI.X R13, R204, R4.reuse, R205, 0x1, P0 ;  /* 0x00000004cc0d1211 */ /* 0x098fe400000f0ccd */
[----:B------:R-:W-:-:S03]  /*8a20*/  @P1 LEA.HI.X R7, R203, R4, R213, 0x1, P2 ;  /* 0x00000004cb071211 */ /* 0x000fc600010f0cd5 */
[----:B------:R1:W-:Y:S01]  /*8a30*/  @P1 LDGSTS.E.BYPASS.LTC128B.128 [R107+0xc100], [R12.64], !P3 ;  /* 0x0c1000000c6b1fae */ /* 0x0003e2000d901d48 */
[----:B------:R-:W-:Y:S02]  /*8a40*/  @P1 LEA R8, P0, R206, R0, 0x1 ;  /* 0x00000000ce081211 */ /* 0x000fe400078008ff */
        /* <DEDUP_REMOVED lines=15> */
[CC--:B------:R-:W-:Y:S02]  /*8b40*/  @P0 LEA.HI.X R5, R203.reuse, R14.reuse, R213, 0x1, P2 ;  /* 0x0000000ecb050211 */ /* 0x0c0fe400010f0cd5 */
[----:B------:R-:W-:Y:S02]  /*8b50*/  @P0 LEA.HI.X R7, R204, R14, R205, 0x1, P3 ;  /* 0x0000000ecc070211 */ /* 0x000fe400018f0ccd */
[C---:B------:R-:W-:Y:S02]  /*8b60*/  LOP3.LUT P3, RZ, R198.reuse, 0x2, RZ, 0xc0, !PT ;  /* 0x00000002c6ff7812 */ /* 0x040fe4000786c0ff */
        /* <DEDUP_REMOVED lines=18> */
[C---:B------:R-:W-:Y:S02]  /*8c90*/  ISETP.LT.OR P0, PT, R15.reuse, 0x1, P2 ;  /* 0x000000010f00780c */ /* 0x040fe40001701670 */
        /* <DEDUP_REMOVED lines=49> */
.L_x_4970:
        /* <DEDUP_REMOVED lines=21> */
.L_x_4971:
        /* <DEDUP_REMOVED lines=21> */
.L_x_4834:
[----:B------:R-:W-:Y:S05]  /*9250*/  BSYNC B0 ;  /* 0x0000000000007941 */ /* 0x000fea0003800000 */
.L_x_4833:
[----:B------:R-:W-:Y:S01]  /*9260*/  ISETP.LT.AND P0, PT, RZ, c[0x0][0x27c], PT ;  /* 0x00009f00ff007a0c */ /* 0x000fe20003f01270 */
[----:B------:R-:W0:Y:S01]  /*9270*/  LDGDEPBAR ;  /* 0x00000000000079af */ /* 0x000e220000000000 */
[----:B------:R-:W-:Y:S11]  /*9280*/  BSSY B2, `(.L_x_4837) ;  /* 0x000058f000027945 */ /* 0x000ff60003800000 */
[----:B------:R-:W-:Y:S05]  /*9290*/  @P0 BRA `(.L_x_4838) ;  /* 0x0000002000000947 */ /* 0x000fea0003800000 */
[----:B------:R-:W-:-:S04]  /*92a0*/  DEPBAR.LE SB0, 0x3 ;  /* 0x000080c00000791a */ /* 0x000fc80000000000 */
[----:B------:R-:W-:Y:S05]  /*92b0*/  BRA `(.L_x_4839) ;  /* 0x000058b000007947 */ /* 0x000fea0003800000 */
.L_x_4838:
        /* <DEDUP_REMOVED lines=19> */
.L_x_4972:
[----:B------:R-:W-:Y:S05]  /*93f0*/  BRA.DIV ~URZ, `(.L_x_4842) ;  /* 0x000108c27f007947 */ /* 0x000fea000b800000 */
[----:B------:R-:W3:Y:S04]  /*9400*/  SHFL.IDX PT, R4, R6, RZ, 0x1c1f ;  /* 0x001c1fff06047589 */ /* 0x000ee800000e0000 */
[----:B-1----:R-:W1:Y:S04]  /*9410*/  SHFL.IDX PT, R0, R12, RZ, 0x1c1f ;  /* 0x001c1fff0c007589 */ /* 0x002e6800000e0000 */
[----:B------:R4:W2:Y:S02]  /*9420*/  SHFL.IDX PT, R30, R5, RZ, 0x1c1f ;  /* 0x001c1fff051e7589 */ /* 0x0008a400000e0000 */
[----:B--2-4-:R-:W-:-:S02]  /*9430*/  MOV R5, R8 ;  /* 0x0000000800057202 */ /* 0x014fc40000000f00 */
.L_x_4973:
        /* <DEDUP_REMOVED lines=81> */
.L_x_4844:
[----:B------:R-:W-:Y:S05]  /*9950*/  BSYNC B0 ;  /* 0x0000000000007941 */ /* 0x000fea0003800000 */
.L_x_4843:
        /* <DEDUP_REMOVED lines=140> */
.L_x_4848:
[----:B------:R-:W-:Y:S05]  /*a220*/  BSYNC B0 ;  /* 0x0000000000007941 */ /* 0x000fea0003800000 */
.L_x_4847:
        /* <DEDUP_REMOVED lines=41> */
.L_x_4850:
[----:B------:R-:W-:Y:S05]  /*a4c0*/  BSYNC B0 ;  /* 0x0000000000007941 */ /* 0x000fea0003800000 */
.L_x_4849:
        /* <DEDUP_REMOVED lines=41> */
.L_x_4852:
[----:B------:R-:W-:Y:S05]  /*a760*/  BSYNC B0 ;  /* 0x0000000000007941 */ /* 0x000fea0003800000 */
.L_x_4851:
        /* <DEDUP_REMOVED lines=41> */
.L_x_4854:
[----:B------:R-:W-:Y:S05]  /*aa00*/  BSYNC B0 ;  /* 0x0000000000007941 */ /* 0x000fea0003800000 */
.L_x_4853:
        /* <DEDUP_REMOVED lines=41> */
.L_x_4856:
[----:B------:R-:W-:Y:S05]  /*aca0*/  BSYNC B0 ;  /* 0x0000000000007941 */ /* 0x000fea0003800000 */
.L_x_4855:
        /* <DEDUP_REMOVED lines=40> */
.L_x_4846:
[----:B------:R-:W-:Y:S05]  /*af30*/  BSYNC B1 ;  /* 0x0000000000017941 */ /* 0x000fea0003800000 */
.L_x_4845:
        /* <DEDUP_REMOVED lines=44> */
.L_x_4858:
[----:B------:R-:W-:Y:S05]  /*b200*/  BSYNC B0 ;  /* 0x0000000000007941 */ /* 0x000fea0003800000 */
.L_x_4857:
        /* <DEDUP_REMOVED lines=41> */
.L_x_4860:
[----:B------:R-:W-:Y:S05]  /*b4a0*/  BSYNC B0 ;  /* 0x0000000000007941 */ /* 0x000fea0003800000 */
.L_x_4859:
        /* <DEDUP_REMOVED lines=41> */
.L_x_4862:
[----:B------:R-:W-:Y:S05]  /*b740*/  BSYNC B0 ;  /* 0x0000000000007941 */ /* 0x000fea0003800000 */
.L_x_4861:
        /* <DEDUP_REMOVED lines=41> */
.L_x_4864:
[----:B------:R-:W-:Y:S05]  /*b9e0*/  BSYNC B0 ;  /* 0x0000000000007941 */ /* 0x000fea0003800000 */
.L_x_4863:
        /* <DEDUP_REMOVED lines=41> */
.L_x_4866:
[----:B------:R-:W-:Y:S05]  /*bc80*/  BSYNC B0 ;  /* 0x0000000000007941 */ /* 0x000fea0003800000 */
.L_x_4865:
        /* <DEDUP_REMOVED lines=41> */
.L_x_4840:
[----:B------:R-:W-:Y:S05]  /*bf20*/  BRA.DIV ~URZ, `(.L_x_4867) ;  /* 0x0000ded27f007947 */ /* 0x000fea000b800000 */
[----:B------:R-:W1:Y:S02]  /*bf30*/  SHFL.IDX PT, R0, R0, RZ, 0x1c1f ;  /* 0x001c1fff00007589 */ /* 0x000e6400000e0000 */
.L_x_4974:
[----:B------:R-:W-:Y:S05]  /*bf40*/  BRA.DIV ~URZ, `(.L_x_4868) ;  /* 0x0000df227f007947 */ /* 0x000fea000b800000 */
[----:B------:R2:W3:Y:S01]  /*bf50*/  SHFL.IDX PT, R8, R6, RZ, 0x1c1f ;  /* 0x001c1fff06087589 */ /* 0x0004e200000e0000 */
[----:B-1----:R-:W-:-:S03]  /*bf60*/  MOV R9, R0 ;  /* 0x0000000000097202 */ /* 0x002fc60000000f00 */
[----:B------:R2:W1:Y:S04]  /*bf70*/  SHFL.IDX PT, R35, R5, RZ, 0x1c1f ;  /* 0x001c1fff05237589 */ /* 0x00046800000e0000 */
[----:B------:R2:W4:Y:S02]  /*bf80*/  SHFL.IDX PT, R32, R12, RZ, 0x1c1f ;  /* 0x001c1fff0c207589 */ /* 0x00052400000e0000 */
.L_x_4975:
        /* <DEDUP_REMOVED lines=52> */
.L_x_4870:
[----:B------:R-:W-:Y:S05]  /*c2d0*/  BSYNC B0 ;  /* 0x0000000000007941 */ /* 0x000fea0003800000 */
.L_x_4869:
        /* <DEDUP_REMOVED lines=124> */
[----:B------:R-:W-:Y:S01]  /*caa0*/  HADD2.F32 R5, -RZ, R43.H0_H0 ;  /* 0x2000002bff057230 */ /* 0x000fe20000004100 */
        /* <DEDUP_REMOVED lines=51> */
.L_x_4874:
[----:B------:R-:W-:Y:S05]  /*cde0*/  BSYNC B0 ;  /* 0x0000000000007941 */ /* 0x000fea0003800000 */
.L_x_4873:
        /* <DEDUP_REMOVED lines=92> */
.L_x_4876:
[----:B------:R-:W-:Y:S05]  /*d3b0*/  BSYNC B0 ;  /* 0x0000000000007941 */ /* 0x000fea0003800000 */
.L_x_4875:
        /* <DEDUP_REMOVED lines=91> */
.L_x_4872:
[----:B------:R-:W-:Y:S05]  /*d970*/  BSYNC B1 ;  /* 0x0000000000017941 */ /* 0x000fea0003800000 */
.L_x_4871:
        /* <DEDUP_REMOVED lines=55> */
[----:B------:R-:W-:Y:S01]  /*dcf0*/  HADD2.F32 R12, -RZ, R49.H1_H1 ;  /* 0x30000031ff0c7230 */ /* 0x000fe20000004100 */
[----:B------:R-:W-:Y:S01]  /*dd00*/  FFMA.FTZ R38, R13, R3, R2 ;  /* 0x000000030d267223 */ /* 0x000fe20000010002 */
[----:B------:R-:W-:Y:S01]  /*dd10*/  HADD2.F32 R2, -RZ, R43.H1_H1 ;  /* 0x3000002bff027230 */ /* 0x000fe20000004100 */
[C---:B------:R-:W-:Y:S01]  /*dd20*/  FMUL.FTZ R4, R5.reuse, R20 ;  /* 0x0000001405047220 */ /* 0x040fe20000410000 */
[----:B------:R-:W-:Y:S01]  /*dd30*/  HADD2.F32 R0, -RZ, R44.H0_H0 ;  /* 0x2000002cff007230 */ /* 0x000fe20000004100 */
        /* <DEDUP_REMOVED lines=42> */
.L_x_4878:
[----:B------:R-:W-:Y:S05]  /*dfe0*/  BSYNC B0 ;  /* 0x0000000000007941 */ /* 0x000fea0003800000 */
.L_x_4877:
        /* <DEDUP_REMOVED lines=92> */
.L_x_4880:
[----:B------:R-:W-:Y:S05]  /*e5b0*/  BSYNC B0 ;  /* 0x0000000000007941 */ /* 0x000fea0003800000 */
.L_x_4879:
        /* <DEDUP_REMOVED lines=91> */
.L_x_4839:
[----:B------:R-:W-:Y:S05]  /*eb70*/  BSYNC B2 ;  /* 0x0000000000027941 */ /* 0x000fea0003800000 */
.L_x_4837:
        /* <DEDUP_REMOVED lines=24> */
[----:B------:R-:W-:Y:S01]  /*ed00*/  SHF.L.U64.HI R28, R206, 0x1, R212 ;  /* 0x00000001ce1c7819 */ /* 0x000fe200000102d4 */
[----:B------:R-:W-:Y:S01]  /*ed10*/  IMAD R8, R2, c[0x0][0x208], RZ ;  /* 0x0000820002087a24 */ /* 0x000fe200078e02ff */
[----:B------:R-:W-:Y:S01]  /*ed20*/  SHF.L.U64.HI R26, R203, 0x1, R213 ;  /* 0x00000001cb1a7819 */ /* 0x000fe200000102d5 */
[----:B------:R-:W-:Y:S01]  /*ed30*/  IMAD.WIDE.U32 R2, R191, c[0x0][0x208], RZ ;  /* 0x00008200bf027a25 */ /* 0x000fe200078e00ff */
[----:B------:R-:W-:-:S02]  /*ed40*/  SHF.L.U32 R25, R203, 0x1, RZ ;  /* 0x00000001cb197819 */ /* 0x000fc400000006ff */
[----:B------:R-:W-:Y:S01]  /*ed50*/  SHF.L.U64.HI R24, R204, 0x1, R205 ;  /* 0x00000001cc187819 */ /* 0x000fe200000102cd */
[----:B------:R-:W-:-:S04]  /*ed60*/  IMAD R8, R191, c[0x0][0x20c], R8 ;  /* 0x00008300bf087a24 */ /* 0x000fc800078e0208 */
        /* <DEDUP_REMOVED lines=10> */
.L_x_4976:
[----:B------:R-:W-:Y:S05]  /*ee10*/  BRA.DIV ~URZ, `(.L_x_4884) ;  /* 0x0000b2027f007947 */ /* 0x000fea000b800000 */
[----:B------:R-:W4:Y:S01]  /*ee20*/  SHFL.IDX PT, R2, R23, RZ, 0x181f ;  /* 0x00181fff17027589 */ /* 0x000f2200000e0000 */
[C---:B------:R-:W-:Y:S02]  /*ee30*/  LOP3.LUT P3, RZ, R198.reuse, 0x2, RZ, 0xc0, !PT ;  /* 0x00000002c6ff7812 */ /* 0x040fe4000786c0ff */
[C---:B------:R-:W-:Y:S02]  /*ee40*/  LOP3.LUT P2, RZ, R198.reuse, 0x1, RZ, 0xc0, !PT ;  /* 0x00000001c6ff7812 */ /* 0x040fe4000784c0ff */
[----:B------:R-:W-:Y:S02]  /*ee50*/  LOP3.LUT P4, RZ, R198, 0x4, RZ, 0xc0, !PT ;  /* 0x00000004c6ff7812 */ /* 0x000fe4000788c0ff */
[C---:B----4-:R-:W-:Y:S02]  /*ee60*/  IADD3 R16, P0, R2.reuse, R22, RZ ;  /* 0x0000001602107210 */ /* 0x050fe40007f1e0ff */
[----:B------:R-:W-:-:S03]  /*ee70*/  IADD3 R20, P1, R2, R25, RZ ;  /* 0x0000001902147210 */ /* 0x000fc60007f3e0ff */
[----:B---3--:R-:W-:Y:S01]  /*ee80*/  IMAD.X R17, R8, 0x1, R24, P0 ;  /* 0x0000000108117824 */ /* 0x008fe200000e0618 */
        /* <DEDUP_REMOVED lines=8> */
[----:B------:R1:W3:Y:S01]  /*ef10*/  SHFL.IDX PT, R8, R9, 0x1, 0x181f ;  /* 0x00381f0009087f89 */ /* 0x0002e200000e0000 */
[----:B--2---:R-:W-:-:S02]  /*ef20*/  SEL R21, RZ, 0x10, P3 ;  /* 0x00000010ff157807 */ /* 0x004fc40001800000 */
[----:B------:R-:W-:Y:S01]  /*ef30*/  SEL R20, RZ, 0x10, P2 ;  /* 0x00000010ff147807 */ /* 0x000fe20001000000 */
[----:B-1----:R-:W-:Y:S02]  /*ef40*/  IMAD.MOV.U32 R9, RZ, RZ, R149 ;  /* 0x000000ffff097224 */ /* 0x002fe400078e0095 */
.L_x_4977:
[----:B----4-:R-:W-:Y:S02]  /*ef50*/  IADD3 R3, -R21, 0x10, RZ ;  /* 0x0000001015037810 */ /* 0x010fe40007ffe1ff */
[----:B------:R-:W-:Y:S02]  /*ef60*/  IADD3 R16, -R20, 0x10, RZ ;  /* 0x0000001014107810 */ /* 0x000fe40007ffe1ff */
[----:B------:R-:W-:Y:S02]  /*ef70*/  LOP3.LUT R3, R3, 0xf, RZ, 0xc0, !PT ;  /* 0x0000000f03037812 */ /* 0x000fe400078ec0ff */
[----:B------:R-:W-:Y:S02]  /*ef80*/  IADD3 R17, -R9, 0x10, RZ ;  /* 0x0000001009117810 */ /* 0x000fe40007ffe1ff */
[----:B---3--:R-:W-:Y:S02]  /*ef90*/  IADD3 R18, P1, P0, R3, R2, R22 ;  /* 0x0000000203127210 */ /* 0x008fe4000783e016 */
[----:B------:R-:W-:-:S02]  /*efa0*/  LOP3.LUT R3, R16, 0xf, RZ, 0xc0, !PT ;  /* 0x0000000f10037812 */ /* 0x000fc400078ec0ff */
[----:B------:R-:W-:Y:S02]  /*efb0*/  IADD3.X R19, RZ, R8, R24, P1, P0 ;  /* 0x00000008ff137210 */ /* 0x000fe40000fe0418 */
        /* <DEDUP_REMOVED lines=14> */
.L_x_4882:
[----:B------:R-:W-:Y:S05]  /*f0a0*/  BSYNC B0 ;  /* 0x0000000000007941 */ /* 0x000fea0003800000 */
.L_x_4881:
[----:B-1----:R-:W-:Y:S01]  /*f0b0*/  IMAD.MOV.U32 R2, RZ, RZ, 0x40 ;  /* 0x00000040ff027424 */ /* 0x002fe200078e00ff */
[----:B------:R-:W-:Y:S01]  /*f0c0*/  LOP3.LUT P0, RZ, R182, 0x4, RZ, 0xc0, !PT ;  /* 0x00000004b6ff7812 */ /* 0x000fe2000780c0ff */
[----:B------:R-:W0:Y:S01]  /*f0d0*/  LDGDEPBAR ;  /* 0x00000000000079af */ /* 0x000e220000000000 */
[----:B------:R-:W-:Y:S02]  /*f0e0*/  WARPSYNC 0xffffffff ;  /* 0xffffffff00007948 */ /* 0x000fe40003800000 */
[----:B------:R-:W-:-:S04]  /*f0f0*/  SEL R2, R2, 0xffffffc0, !P0 ;  /* 0xffffffc002027807 */ /* 0x000fc80004000000 */
[----:B------:R-:W-:Y:S01]  /*f100*/  IADD3 R3, R2, R184, R177 ;  /* 0x000000b802037210 */ /* 0x000fe20007ffe0b1 */
[----:B------:R-:W-:-:S04]  /*f110*/  IMAD.IADD R2, R184, 0x1, R2 ;  /* 0x00000001b8027824 */ /* 0x000fc800078e0202 */
[C---:B--23--:R-:W-:Y:S01]  /*f120*/  HMMA.16816.F32 R16, R4.reuse, R36, RZ ;  /* 0x000000240410723c */ /* 0x04cfe200000018ff */
[----:B------:R-:W-:Y:S04]  /*f130*/  LDSM.16.M88.4 R68, [R2+0x1000] ;  /* 0x001000000244783b */ /* 0x000fe80000000200 */
[----:B-----5:R-:W-:Y:S03]  /*f140*/  LDSM.16.M88.4 R64, [R2+0x800] ;  /* 0x000800000240783b */ /* 0x020fe60000000200 */
[C---:B------:R-:W-:Y:S01]  /*f150*/  HMMA.16816.F32 R28, R4.reuse, R38, RZ ;  /* 0x00000026041c723c */ /* 0x040fe200000018ff */
[----:B------:R-:W-:Y:S04]  /*f160*/  LDSM.16.M88.4 R76, [R2+0x1800] ;  /* 0x00180000024c783b */ /* 0x000fe80000000200 */
[----:B------:R-:W-:Y:S03]  /*f170*/  LDSM.16.M88.4 R88, [R3+0x1000] ;  /* 0x001000000358783b */ /* 0x000fe60000000200 */
[C---:B----4-:R-:W-:Y:S01]  /*f180*/  HMMA.16816.F32 R36, R4.reuse, R44, RZ ;  /* 0x0000002c0424723c */ /* 0x050fe200000018ff */
[----:B------:R-:W-:Y:S04]  /*f190*/  LDSM.16.M88.4 R92, [R3+0x1800] ;  /* 0x00180000035c783b */ /* 0x000fe80000000200 */
[----:B------:R-:W-:Y:S03]  /*f1a0*/  LDSM.16.M88.4 R96, [R184+0x3800] ;  /* 0x00380000b860783b */ /* 0x000fe60000000200 */
[C---:B------:R-:W-:Y:S01]  /*f1b0*/  HMMA.16816.F32 R20, R4.reuse, R46, RZ ;  /* 0x0000002e0414723c */ /* 0x040fe200000018ff */
[----:B------:R-:W-:Y:S04]  /*f1c0*/  LDSM.16.M88.4 R44, [R2] ;  /* 0x00000000022c783b */ /* 0x000fe80000000200 */
[----:B------:R-:W2:Y:S01]  /*f1d0*/  LDL R103, [R1+0x4] ;  /* 0x0000040001677983 */ /* 0x000ea20000100800 */
[----:B------:R-:W-:Y:S02]  /*f1e0*/  BSSY B0, `(.L_x_4885) ;  /* 0x0000241000007945 */ /* 0x000fe40003800000 */
        /* <DEDUP_REMOVED lines=10> */
[----:B------:R-:W3:Y:S03]  /*f290*/  LDSM.16.M88.4 R72, [R3] ;  /* 0x000000000348783b */ /* 0x000ee60000000200 */
[C---:B------:R-:W-:Y:S08]  /*f2a0*/  HMMA.16816.F32 R24, R12.reuse, R80, R24 ;  /* 0x000000500c18723c */ /* 0x040ff00000001818 */
[C---:B------:R-:W-:Y:S01]  /*f2b0*/  HMMA.16816.F32 R16, R12.reuse, R82, R32 ;  /* 0x000000520c10723c */ /* 0x040fe20000001820 */
[----:B------:R-:W4:Y:S07]  /*f2c0*/  LDSM.16.M88.4 R80, [R3+0x800] ;  /* 0x000800000350783b */ /* 0x000f2e0000000200 */
        /* <DEDUP_REMOVED lines=16> */
[C---:B---3--:R-:W-:Y:S08]  /*f3d0*/  HMMA.16816.F32 R36, R20.reuse, R74, R44 ;  /* 0x0000004a1424723c */ /* 0x048ff0000000182c */
[C---:B------:R-:W-:Y:S01]  /*f3e0*/  HMMA.16816.F32 R32, R20.reuse, R72, R28 ;  /* 0x000000481420723c */ /* 0x040fe2000000181c */
[----:B------:R-:W-:Y:S07]  /*f3f0*/  LDSM.16.M88.4 R72, [R2+0x2800] ;  /* 0x002800000248783b */ /* 0x000fee0000000200 */
[C---:B------:R-:W-:Y:S08]  /*f400*/  HMMA.16816.F32 R48, R20.reuse, R88, R40 ;  /* 0x000000581430723c */ /* 0x040ff00000001828 */
[C---:B----4-:R-:W-:Y:S08]  /*f410*/  HMMA.16816.F32 R52, R20.reuse, R80, R52 ;  /* 0x000000501434723c */ /* 0x050ff00000001834 */
[C---:B------:R-:W-:Y:S01]  /*f420*/  HMMA.16816.F32 R60, R20.reuse, R82, R60 ;  /* 0x00000052143c723c */ /* 0x040fe2000000183c */
[----:B------:R-:W-:Y:S07]  /*f430*/  LDSM.16.M88.4 R80, [R2+0x3000] ;  /* 0x003000000250783b */ /* 0x000fee0000000200 */
[C---:B------:R-:W-:Y:S01]  /*f440*/  HMMA.16816.F32 R40, R20.reuse, R92, R12 ;  /* 0x0000005c1428723c */ /* 0x040fe2000000180c */
[----:B------:R-:W3:Y:S07]  /*f450*/  LDSM.16.M88.4 R12, [R179+0x4000] ;  /* 0x00400000b30c783b */ /* 0x000eee0000000200 */
[C---:B------:R-:W-:Y:S01]  /*f460*/  HMMA.16816.F32 R44, R20.reuse, R90, R24 ;  /* 0x0000005a142c723c */ /* 0x040fe20000001818 */
[----:B------:R-:W4:Y:S07]  /*f470*/  LDSM.16.M88.4 R88, [R0+0x3000] ;  /* 0x003000000058783b */ /* 0x000f2e0000000200 */
[----:B------:R-:W-:Y:S01]  /*f480*/  HMMA.16816.F32 R28, R20, R94, R4 ;  /* 0x0000005e141c723c */ /* 0x000fe20000001804 */
[----:B------:R-:W2:Y:S04]  /*f490*/  LDSM.16.M88.4 R92, [R0+0x3800] ;  /* 0x00380000005c783b */ /* 0x000ea80000000200 */
        /* <DEDUP_REMOVED lines=8> */
[----:B------:R-:W1:Y:S07]  /*f520*/  LDSM.16.M88.4 R84, [R2+0x3800] ;  /* 0x003800000254783b */ /* 0x000e6e0000000200 */
[C---:B------:R-:W-:Y:S08]  /*f530*/  HMMA.16816.F32 R48, R16.reuse, R96, R40 ;  /* 0x000000601030723c */ /* 0x040ff00000001828 */
[----:B------:R-:W-:Y:S08]  /*f540*/  HMMA.16816.F32 R44, R16, R98, R28 ;  /* 0x00000062102c723c */ /* 0x000ff0000000181c */
[C---:B---3--:R-:W-:Y:S01]  /*f550*/  HMMA.16816.F32 R32, R12.reuse, R70, R20 ;  /* 0x000000460c20723c */ /* 0x048fe20000001814 */
[----:B------:R-:W-:Y:S07]  /*f560*/  LDSM.16.M88.4 R20, [R180+0x4000] ;  /* 0x00400000b414783b */ /* 0x000fee0000000200 */
[C---:B------:R-:W-:Y:S01]  /*f570*/  HMMA.16816.F32 R40, R12.reuse, R68, R24 ;  /* 0x000000440c28723c */ /* 0x040fe20000001818 */
[----:B------:R-:W3:Y:S07]  /*f580*/  LDSM.16.M88.4 R68, [R3+0x2000] ;  /* 0x002000000344783b */ /* 0x000eee0000000200 */
[C---:B------:R-:W-:Y:S08]  /*f590*/  HMMA.16816.F32 R24, R12.reuse, R78, R60 ;  /* 0x0000004e0c18723c */ /* 0x040ff0000000183c */
[C---:B------:R-:W-:Y:S01]  /*f5a0*/  HMMA.16816.F32 R28, R12.reuse, R76, R36 ;  /* 0x0000004c0c1c723c */ /* 0x040fe20000001824 */
[----:B------:R-:W3:Y:S07]  /*f5b0*/  LDSM.16.M88.4 R76, [R3+0x2800] ;  /* 0x00280000034c783b */ /* 0x000eee0000000200 */
[C---:B----4-:R-:W-:Y:S08]  /*f5c0*/  HMMA.16816.F32 R36, R12.reuse, R90, R52 ;  /* 0x0000005a0c24723c */ /* 0x050ff00000001834 */
[C---:B------:R-:W-:Y:S01]  /*f5d0*/  HMMA.16816.F32 R16, R12.reuse, R88, R56 ;  /* 0x000000580c10723c */ /* 0x040fe20000001838 */
[----:B------:R-:W-:Y:S07]  /*f5e0*/  LDSM.16.M88.4 R88, [R0+0x5000] ;  /* 0x005000000058783b */ /* 0x000fee0000000200 */
[C---:B--2---:R-:W-:Y:S08]  /*f5f0*/  HMMA.16816.F32 R48, R12.reuse, R92, R48 ;  /* 0x0000005c0c30723c */ /* 0x044ff00000001830 */
[----:B------:R-:W-:Y:S08]  /*f600*/  HMMA.16816.F32 R44, R12, R94, R44 ;  /* 0x0000005e0c2c723c */ /* 0x000ff0000000182c */
[C---:B-1----:R-:W-:Y:S08]  /*f610*/  HMMA.16816.F32 R32, R4.reuse, R66, R32 ;  /* 0x000000420420723c */ /* 0x042ff00000001820 */
[C---:B------:R-:W-:Y:S01]  /*f620*/  HMMA.16816.F32 R52, R4.reuse, R74, R24 ;  /* 0x0000004a0434723c */ /* 0x040fe20000001818 */
[----:B------:R-:W1:Y:S07]  /*f630*/  LDSM.16.M88.4 R24, [R3+0x3000] ;  /* 0x003000000318783b */ /* 0x000e6e0000000200 */
[C---:B------:R-:W-:Y:S01]  /*f640*/  HMMA.16816.F32 R56, R4.reuse, R72, R28 ;  /* 0x000000480438723c */ /* 0x040fe2000000181c */
[----:B------:R-:W2:Y:S04]  /*f650*/  LDSM.16.M88.4 R28, [R3+0x3800] ;  /* 0x00380000031c783b */ /* 0x000ea80000000200 */
[----:B------:R-:W-:Y:S03]  /*f660*/  LDSM.16.M88.4 R72, [R0+0x4000] ;  /* 0x004000000048783b */ /* 0x000fe60000000200 */
[C---:B------:R-:W-:Y:S01]  /*f670*/  HMMA.16816.F32 R40, R4.reuse, R64, R40 ;  /* 0x000000400428723c */ /* 0x040fe20000001828 */
[----:B------:R-:W-:Y:S07]  /*f680*/  LDSM.16.M88.4 R64, [R184+0x4800] ;  /* 0x00480000b840783b */ /* 0x000fee0000000200 */
[C---:B------:R-:W-:Y:S08]  /*f690*/  HMMA.16816.F32 R12, R4.reuse, R82, R36 ;  /* 0x00000052040c723c */ /* 0x040ff00000001824 */
[C---:B------:R-:W-:Y:S01]  /*f6a0*/  HMMA.16816.F32 R16, R4.reuse, R80, R16 ;  /* 0x000000500410723c */ /* 0x040fe20000001810 */
[----:B------:R-:W-:Y:S07]  /*f6b0*/  LDSM.16.M88.4 R80, [R0+0x4800] ;  /* 0x004800000050783b */ /* 0x000fee0000000200 */
[C---:B------:R-:W-:Y:S08]  /*f6c0*/  HMMA.16816.F32 R60, R4.reuse, R84, R48 ;  /* 0x00000054043c723c */ /* 0x040ff00000001830 */
[----:B------:R-:W-:Y:S01]  /*f6d0*/  HMMA.16816.F32 R44, R4, R86, R44 ;  /* 0x00000056042c723c */ /* 0x000fe2000000182c */
[----:B------:R-:W-:Y:S04]  /*f6e0*/  LDSM.16.M88.4 R4, [R178+0x8000] ;  /* 0x00800000b204783b */ /* 0x000fe80000000200 */
[----:B------:R-:W-:Y:S03]  /*f6f0*/  LDSM.16.M88.4 R84, [R2+0x4000] ;  /* 0x004000000254783b */ /* 0x000fe60000000200 */
[C---:B---3--:R-:W-:Y:S01]  /*f700*/  HMMA.16816.F32 R36, R20.reuse, R70, R32 ;  /* 0x000000461424723c */ /* 0x048fe20000001820 */
[----:B------:R-:W3:Y:S07]  /*f710*/  LDSM.16.M88.4 R32, [R184+0x4000] ;  /* 0x00400000b820783b */ /* 0x000eee0000000200 */
[C---:B------:R-:W-:Y:S08]  /*f720*/  HMMA.16816.F32 R56, R20.reuse, R76, R56 ;  /* 0x0000004c1438723c */ /* 0x040ff00000001838 */
[C---:B------:R-:W-:Y:S01]  /*f730*/  HMMA.16816.F32 R52, R20.reuse, R78, R52 ;  /* 0x0000004e1434723c */ /* 0x040fe20000001834 */
[----:B------:R-:W4:Y:S07]  /*f740*/  LDSM.16.M88.4 R76, [R184+0x5800] ;  /* 0x00580000b84c783b */ /* 0x000f2e0000000200 */
[C---:B------:R-:W-:Y:S01]  /*f750*/  HMMA.16816.F32 R40, R20.reuse, R68, R40 ;  /* 0x000000441428723c */ /* 0x040fe20000001828 */
[----:B------:R-:W4:Y:S07]  /*f760*/  LDSM.16.M88.4 R68, [R184+0x5000] ;  /* 0x00500000b844783b */ /* 0x000f2e0000000200 */
[C---:B-1----:R-:W-:Y:S01]  /*f770*/  HMMA.16816.F32 R48, R20.reuse, R24, R16 ;  /* 0x000000181430723c */ /* 0x042fe20000001810 */
[----:B------:R-:W1:Y:S07]  /*f780*/  LDSM.16.M88.4 R16, [R179+0x8000] ;  /* 0x00800000b310783b */ /* 0x000e6e0000000200 */
[C---:B------:R-:W-:Y:S08]  /*f790*/  HMMA.16816.F32 R24, R20.reuse, R26, R12 ;  /* 0x0000001a1418723c */ /* 0x040ff0000000180c */
[C---:B--2---:R-:W-:Y:S01]  /*f7a0*/  HMMA.16816.F32 R12, R20.reuse, R28, R60 ;  /* 0x0000001c140c723c */ /* 0x044fe2000000183c */
[----:B------:R-:W-:Y:S07]  /*f7b0*/  LDSM.16.M88.4 R60, [R2+0x5000] ;  /* 0x00500000023c783b */ /* 0x000fee0000000200 */
[----:B------:R-:W-:Y:S08]  /*f7c0*/  HMMA.16816.F32 R20, R20, R30, R44 ;  /* 0x0000001e1414723c */ /* 0x000ff0000000182c */
[C---:B---3--:R-:W-:Y:S01]  /*f7d0*/  HMMA.16816.F32 R28, R4.reuse, R32, R40 ;  /* 0x00000020041c723c */ /* 0x048fe20000001828 */
[----:B------:R2:W3:Y:S07]  /*f7e0*/  LDSM.16.M88.4 R40, [R0+0x5800] ;  /* 0x005800000028783b */ /* 0x0004ee0000000200 */
[C---:B------:R-:W-:Y:S08]  /*f7f0*/  HMMA.16816.F32 R32, R4.reuse, R34, R36 ;  /* 0x000000220420723c */ /* 0x040ff00000001824 */
[C---:B------:R-:W-:Y:S08]  /*f800*/  HMMA.16816.F32 R36, R4.reuse, R64, R56 ;  /* 0x000000400424723c */ /* 0x040ff00000001838 */
[----:B----4-:R-:W-:Y:S01]  /*f810*/  HMMA.16816.F32 R56, R4, R76, R12 ;  /* 0x0000004c0438723c */ /* 0x010fe2000000180c */
[----:B------:R-:W4:Y:S01]  /*f820*/  LDSM.16.M88.4 R12, [R181+0x8000] ;  /* 0x00800000b50c783b */ /* 0x000f220000000200 */
[----:B--2---:R-:W-:-:S05]  /*f830*/  IMAD.IADD R0, R143, 0x1, -R251 ;  /* 0x000000018f007824 */ /* 0x004fca00078e0afb */
[C---:B------:R-:W-:Y:S01]  /*f840*/  ISETP.GT.AND P0, PT, R0.reuse, RZ, PT ;  /* 0x000000ff0000720c */ /* 0x040fe20003f04270 */
[----:B------:R-:W-:Y:S01]  /*f850*/  HMMA.16816.F32 R44, R4, R66, R52 ;  /* 0x00000042042c723c */ /* 0x000fe20000001834 */
[----:B------:R-:W-:Y:S01]  /*f860*/  LDSM.16.M88.4 R64, [R3+0x4800] ;  /* 0x004800000340783b */ /* 0x000fe20000000200 */
[C---:B------:R-:W-:Y:S02]  /*f870*/  ISETP.GT.AND P1, PT, R0.reuse, 0x1, PT ;  /* 0x000000010000780c */ /* 0x040fe40003f24270 */
[----:B------:R-:W-:-:S04]  /*f880*/  ISETP.GT.AND P2, PT, R0, 0x21, PT ;  /* 0x000000210000780c */ /* 0x000fc80003f44270 */
[C---:B------:R-:W-:Y:S08]  /*f890*/  HMMA.16816.F32 R52, R4.reuse, R70, R24 ;  /* 0x000000460434723c */ /* 0x040ff00000001818 */
[----:B------:R-:W-:Y:S01]  /*f8a0*/  HMMA.16816.F32 R24, R4, R78, R20 ;  /* 0x0000004e0418723c */ /* 0x000fe20000001814 */
[----:B------:R-:W-:Y:S07]  /*f8b0*/  LDSM.16.M88.4 R76, [R3+0x4000] ;  /* 0x00400000034c783b */ /* 0x000fee0000000200 */
[C---:B-1----:R-:W-:Y:S08]  /*f8c0*/  HMMA.16816.F32 R20, R16.reuse, R72, R28 ;  /* 0x000000481014723c */ /* 0x042ff0000000181c */
[C---:B------:R-:W-:Y:S01]  /*f8d0*/  HMMA.16816.F32 R28, R16.reuse, R74, R32 ;  /* 0x0000004a101c723c */ /* 0x040fe20000001820 */
[----:B------:R-:W-:Y:S07]  /*f8e0*/  LDSM.16.M88.4 R72, [R3+0x5000] ;  /* 0x005000000348783b */ /* 0x000fee0000000200 */
[----:B------:R-:W-:Y:S01]  /*f8f0*/  HMMA.16816.F32 R32, R16, R80, R36 ;  /* 0x000000501020723c */ /* 0x000fe20000001824 */
[----:B------:R-:W1:Y:S07]  /*f900*/  LDSM.16.M88.4 R36, [R2+0x4800] ;  /* 0x004800000224783b */ /* 0x000e6e0000000200 */
[----:B------:R-:W-:Y:S01]  /*f910*/  HMMA.16816.F32 R48, R4, R68, R48 ;  /* 0x000000440430723c */ /* 0x000fe20000001830 */
[----:B------:R-:W2:Y:S04]  /*f920*/  LDSM.16.M88.4 R68, [R2+0x5800] ;  /* 0x005800000244783b */ /* 0x000ea80000000200 */
[----:B------:R-:W1:Y:S03]  /*f930*/  LDSM.16.M88.4 R4, [R180+0x8000] ;  /* 0x00800000b404783b */ /* 0x000e660000000200 */
[----:B------:R-:W-:Y:S01]  /*f940*/  HMMA.16816.F32 R44, R16, R82, R44 ;  /* 0x00000052102c723c */ /* 0x000fe2000000182c */
[----:B------:R1:W1:Y:S01]  /*f950*/  LDSM.16.M88.4 R80, [R3+0x5800] ;  /* 0x005800000350783b */ /* 0x0002620000000200 */
[----:B------:R-:W-:-:S06]  /*f960*/  DEPBAR.LE SB0, 0x2 ;  /* 0x000080800000791a */ /* 0x000fcc0000000000 */
[C---:B------:R-:W-:Y:S08]  /*f970*/  HMMA.16816.F32 R52, R16.reuse, R90, R52 ;  /* 0x0000005a1034723c */ /* 0x040ff00000001834 */
[C---:B------:R-:W-:Y:S08]  /*f980*/  HMMA.16816.F32 R48, R16.reuse, R88, R48 ;  /* 0x000000581030723c */ /* 0x040ff00000001830 */
[C---:B---3--:R-:W-:Y:S08]  /*f990*/  HMMA.16816.F32 R56, R16.reuse, R40, R56 ;  /* 0x000000281038723c */ /* 0x048ff00000001838 */
[----:B------:R-:W-:Y:S08]  /*f9a0*/  HMMA.16816.F32 R40, R16, R42, R24 ;  /* 0x0000002a1028723c */ /* 0x000ff00000001818 */
[C---:B----4-:R-:W-:Y:S08]  /*f9b0*/  HMMA.16816.F32 R20, R12.reuse, R84, R20 ;  /* 0x000000540c14723c */ /* 0x050ff00000001814 */
[C---:B------:R-:W-:Y:S08]  /*f9c0*/  HMMA.16816.F32 R16, R12.reuse, R86, R28 ;  /* 0x000000560c10723c */ /* 0x040ff0000000181c */
[C---:B-1----:R-:W-:Y:S08]  /*f9d0*/  HMMA.16816.F32 R24, R12.reuse, R36, R32 ;  /* 0x000000240c18723c */ /* 0x042ff00000001820 */
[C---:B------:R-:W-:Y:S08]  /*f9e0*/  HMMA.16816.F32 R28, R12.reuse, R38, R44 ;  /* 0x000000260c1c723c */ /* 0x040ff0000000182c */
[C---:B------:R-:W-:Y:S08]  /*f9f0*/  HMMA.16816.F32 R36, R12.reuse, R60, R48 ;  /* 0x0000003c0c24723c */ /* 0x040ff00000001830 */
[C---:B------:R-:W-:Y:S01]  /*fa00*/  HMMA.16816.F32 R44, R12.reuse, R62, R52 ;  /* 0x0000003e0c2c723c */ /* 0x040fe20000001834 */
[----:B------:R-:W-:Y:S07]  /*fa10*/  BAR.SYNC.DEFER_BLOCKING 0x0 ;  /* 0x0000000000007b1d */ /* 0x000fee0000010000 */
[C---:B--2---:R-:W-:Y:S08]  /*fa20*/  HMMA.16816.F32 R48, R12.reuse, R68, R56 ;  /* 0x000000440c30723c */ /* 0x044ff00000001838 */
[----:B------:R-:W-:Y:S08]  /*fa30*/  HMMA.16816.F32 R40, R12, R70, R40 ;  /* 0x000000460c28723c */ /* 0x000ff00000001828 */
[C---:B------:R-:W-:Y:S01]  /*fa40*/  HMMA.16816.F32 R32, R4.reuse, R76, R20 ;  /* 0x0000004c0420723c */ /* 0x040fe20000001814 */
[----:B------:R-:W-:Y:S04]  /*fa50*/  LDSM.16.MT88.4 R52, [R186+0x800] ;  /* 0x00080000ba34783b */ /* 0x000fe80000004200 */
[----:B------:R-:W-:Y:S03]  /*fa60*/  LDSM.16.MT88.4 R60, [R185+0x2000] ;  /* 0x00200000b93c783b */ /* 0x000fe60000004200 */
[C---:B------:R-:W-:Y:S01]  /*fa70*/  HMMA.16816.F32 R12, R4.reuse, R78, R16 ;  /* 0x0000004e040c723c */ /* 0x040fe20000001810 */
[----:B------:R-:W-:Y:S07]  /*fa80*/  LDSM.16.MT88.4 R68, [R185+0x2800] ;  /* 0x00280000b944783b */ /* 0x000fee0000004200 */
[C---:B------:R-:W-:Y:S08]  /*fa90*/  HMMA.16816.F32 R16, R4.reuse, R64, R24 ;  /* 0x000000400410723c */ /* 0x040ff00000001818 */
[----:B------:R-:W-:Y:S01]  /*faa0*/  HMMA.16816.F32 R20, R4, R66, R28 ;  /* 0x000000420414723c */ /* 0x000fe2000000181c */
[----:B------:R-:W-:-:S06]  /*fab0*/  FSEL R8, R33, -INF , P1 ;  /* 0xff80000021087808 */ /* 0x000fcc0000800000 */
[----:B------:R-:W-:Y:S01]  /*fac0*/  FSEL R28, R34, -INF , P0 ;  /* 0xff800000221c7808 */ /* 0x000fe20000000000 */
[C---:B------:R-:W-:Y:S01]  /*fad0*/  HMMA.16816.F32 R24, R4.reuse, R72, R36 ;  /* 0x000000480418723c */ /* 0x040fe20000001824 */
[----:B------:R-:W-:Y:S02]  /*fae0*/  FSEL R30, R35, -INF , P1 ;  /* 0xff800000231e7808 */ /* 0x000fe40000800000 */
[----:B------:R-:W-:Y:S02]  /*faf0*/  ISETP.GT.AND P1, PT, R0, 0x9, PT ;  /* 0x000000090000780c */ /* 0x000fe40003f24270 */
[----:B------:R-:W-:Y:S02]  /*fb00*/  FMNMX.FTZ R3, R28, R30, !PT ;  /* 0x0000001e1c037209 */ /* 0x000fe40007810000 */
[----:B------:R-:W-:Y:S01]  /*fb10*/  FSEL R31, R15, -INF , P1 ;  /* 0xff8000000f1f7808 */ /* 0x000fe20000800000 */
[C---:B------:R-:W-:Y:S08]  /*fb20*/  HMMA.16816.F32 R36, R4.reuse, R74, R44 ;  /* 0x0000004a0424723c */ /* 0x040ff0000000182c */
[C---:B------:R-:W-:Y:S01]  /*fb30*/  HMMA.16816.F32 R44, R4.reuse, R80, R48 ;  /* 0x00000050042c723c */ /* 0x040fe20000001830 */
[----:B------:R-:W-:Y:S07]  /*fb40*/  LDSM.16.MT88.4 R48, [R186] ;  /* 0x00000000ba30783b */ /* 0x000fee0000004200 */
[----:B------:R-:W-:Y:S01]  /*fb50*/  HMMA.16816.F32 R40, R4, R82, R40 ;  /* 0x000000520428723c */ /* 0x000fe20000001828 */
[----:B------:R-:W-:-:S02]  /*fb60*/  FSEL R90, R25, -INF , P2 ;  /* 0xff800000195a7808 */ /* 0x000fc40001000000 */
[----:B------:R-:W-:-:S04]  /*fb70*/  FSEL R98, R27, -INF , P2 ;  /* 0xff8000001b627808 */ /* 0x000fc80001000000 */
[----:B------:R-:W-:Y:S02]  /*fb80*/  FSEL R5, R32, -INF , P0 ;  /* 0xff80000020057808 */ /* 0x000fe40000000000 */
[----:B------:R-:W-:Y:S02]  /*fb90*/  ISETP.GT.AND P0, PT, R0, 0x8, PT ;  /* 0x000000080000780c */ /* 0x000fe40003f04270 */
[----:B------:R-:W-:Y:S02]  /*fba0*/  FMNMX.FTZ R2, R5, R8, !PT ;  /* 0x0000000805027209 */ /* 0x000fe40007810000 */
[----:B------:R-:W-:Y:S02]  /*fbb0*/  FSEL R12, R12, -INF , P0 ;  /* 0xff8000000c0c7808 */ /* 0x000fe40000000000 */
[----:B------:R-:W-:Y:S02]  /*fbc0*/  FSEL R29, R14, -INF , P0 ;  /* 0xff8000000e1d7808 */ /* 0x000fe40000000000 */
[----:B------:R-:W-:-:S02]  /*fbd0*/  ISETP.GT.AND P0, PT, R0, 0x10, PT ;  /* 0x000000100000780c */ /* 0x000fc40003f04270 */
[----:B------:R-:W-:Y:S02]  /*fbe0*/  FSEL R7, R13, -INF , P1 ;  /* 0xff8000000d077808 */ /* 0x000fe40000800000 */
[----:B------:R-:W-:Y:S02]  /*fbf0*/  FMNMX.FTZ R2, R12, R2, !PT ;  /* 0x000000020c027209 */ /* 0x000fe40007810000 */
        /* <DEDUP_REMOVED lines=8> */
[----:B------:R-:W-:Y:S02]  /*fc80*/  ISETP.GT.AND P1, PT, R0, 0x19, PT ;  /* 0x000000190000780c */ /* 0x000fe40003f24270 */
[----:B------:R-:W-:-:S02]  /*fc90*/  FSEL R16, R20, -INF , P0 ;  /* 0xff80000014107808 */ /* 0x000fc40000000000 */
[----:B------:R-:W-:Y:S02]  /*fca0*/  FMNMX.FTZ R2, R17, R2, !PT ;  /* 0x0000000211027209 */ /* 0x000fe40007810000 */
[----:B------:R-:W-:Y:S02]  /*fcb0*/  FSEL R22, R22, -INF , P0 ;  /* 0xff80000016167808 */ /* 0x000fe40000000000 */
        /* <DEDUP_REMOVED lines=20> */
[----:B------:R-:W-:Y:S01]  /*fe00*/  ISETP.GT.AND P0, PT, R0, 0x31, PT ;  /* 0x000000310000780c */ /* 0x000fe20003f04270 */
[----:B------:R-:W-:Y:S01]  /*fe10*/  LDSM.16.MT88.4 R36, [R185+0x800] ;  /* 0x00080000b924783b */ /* 0x000fe20000004200 */
[----:B------:R-:W-:-:S02]  /*fe20*/  FSEL R87, R44, -INF , P1 ;  /* 0xff8000002c577808 */ /* 0x000fc40000800000 */
[----:B------:R-:W-:Y:S02]  /*fe30*/  FMNMX.FTZ R2, R88, R2, !PT ;  /* 0x0000000258027209 */ /* 0x000fe40007810000 */
[----:B------:R-:W-:Y:S02]  /*fe40*/  FMNMX.FTZ R3, R33, R3, !PT ;  /* 0x0000000321037209 */ /* 0x000fe40007810000 */
[----:B------:R-:W-:Y:S02]  /*fe50*/  FSEL R95, R46, -INF , P1 ;  /* 0xff8000002e5f7808 */ /* 0x000fe40000800000 */
[----:B------:R-:W-:Y:S02]  /*fe60*/  FSEL R86, R45, -INF , P0 ;  /* 0xff8000002d567808 */ /* 0x000fe40000000000 */
[----:B------:R-:W-:Y:S02]  /*fe70*/  ISETP.GT.AND P1, PT, R0, 0x38, PT ;  /* 0x000000380000780c */ /* 0x000fe40003f24270 */
[----:B------:R-:W-:-:S02]  /*fe80*/  FMNMX.FTZ R2, R87, R2, !PT ;  /* 0x0000000257027209 */ /* 0x000fc40007810000 */
[----:B------:R-:W-:Y:S02]  /*fe90*/  FMNMX.FTZ R3, R22, R3, !PT ;  /* 0x0000000316037209 */ /* 0x000fe40007810000 */
[----:B------:R-:W-:Y:S02]  /*fea0*/  FSEL R94, R47, -INF , P0 ;  /* 0xff8000002f5e7808 */ /* 0x000fe40000000000 */
[----:B------:R-:W-:Y:S01]  /*feb0*/  ISETP.GT.AND P0, PT, R0, 0x39, PT ;  /* 0x000000390000780c */ /* 0x000fe20003f04270 */
[----:B------:R-:W-:Y:S01]  /*fec0*/  LDSM.16.MT88.4 R44, [R103] ;  /* 0x00000000672c783b */ /* 0x000fe20000004200 */
[----:B------:R-:W-:Y:S02]  /*fed0*/  FSEL R85, R40, -INF , P1 ;  /* 0xff80000028557808 */ /* 0x000fe40000800000 */
[----:B------:R-:W-:Y:S02]  /*fee0*/  FMNMX.FTZ R0, R86, R2, !PT ;  /* 0x0000000256007209 */ /* 0x000fe40007810000 */
[----:B------:R-:W-:-:S02]  /*fef0*/  FMNMX.FTZ R3, R56, R3, !PT ;  /* 0x0000000338037209 */ /* 0x000fc40007810000 */
[----:B------:R-:W-:Y:S02]  /*ff00*/  FSEL R84, R41, -INF , P0 ;  /* 0xff80000029547808 */ /* 0x000fe40000000000 */
[----:B------:R-:W-:Y:S02]  /*ff10*/  FMNMX.FTZ R0, R85, R0, !PT ;  /* 0x0000000055007209 */ /* 0x000fe40007810000 */
[----:B------:R-:W-:Y:S02]  /*ff20*/  FMNMX.FTZ R2, R97, R3, !PT ;  /* 0x0000000361027209 */ /* 0x000fe40007810000 */
[----:B------:R-:W-:Y:S02]  /*ff30*/  FMNMX.FTZ R0, R84, R0, !PT ;  /* 0x0000000054007209 */ /* 0x000fe40007810000 */
[----:B------:R-:W-:Y:S02]  /*ff40*/  FMNMX.FTZ R2, R98, R2, !PT ;  /* 0x0000000262027209 */ /* 0x000fe40007810000 */
[----:B------:R-:W-:Y:S01]  /*ff50*/  FSEL R93, R42, -INF , P1 ;  /* 0xff8000002a5d7808 */ /* 0x000fe20000800000 */
[----:B------:R-:W1:Y:S01]  /*ff60*/  SHFL.BFLY PT, R3, R0, 0x2, 0x1f ;  /* 0x0c401f0000037f89 */ /* 0x000e6200000e0000 */
[----:B------:R-:W-:-:S02]  /*ff70*/  FMNMX.FTZ R2, R96, R2, !PT ;  /* 0x0000000260027209 */ /* 0x000fc40007810000 */
[----:B------:R-:W-:Y:S02]  /*ff80*/  FSEL R92, R43, -INF , P0 ;  /* 0xff8000002b5c7808 */ /* 0x000fe40000000000 */
[----:B------:R-:W-:-:S04]  /*ff90*/  FMNMX.FTZ R2, R99, R2, !PT ;  /* 0x0000000263027209 */ /* 0x000fc80007810000 */
[----:B------:R-:W-:-:S04]  /*ffa0*/  FMNMX.FTZ R2, R95, R2, !PT ;  /* 0x000000025f027209 */ /* 0x000fc80007810000 */
        /* <DEDUP_REMOVED lines=13> */
[----:B------:R2:W-:Y:S02]  /*10080*/  MUFU.EX2 R67, R0 ;  /* 0x0000000000437308 */ /* 0x0005e40000000800 */
[--C-:B--2---:R-:W-:Y:S01]  /*10090*/  FFMA.FTZ R0, R8, c[0x0][0x2d0], -R2.reuse ;  /* 0x0000b40008007a23 */ /* 0x104fe20000010802 */
[----:B-1----:R-:W-:Y:S01]  /*100a0*/  FMNMX.FTZ R8, R3, R4, !PT ;  /* 0x0000000403087209 */ /* 0x002fe20007810000 */
[----:B------:R-:W-:-:S04]  /*100b0*/  FFMA.FTZ R3, R7, c[0x0][0x2d0], -R2 ;  /* 0x0000b40007037a23 */ /* 0x000fc80000010802 */
[----:B------:R1:W-:Y:S01]  /*100c0*/  MUFU.EX2 R66, R0 ;  /* 0x0000000000427308 */ /* 0x0003e20000000800 */
[----:B------:R-:W-:-:S07]  /*100d0*/  FSETP.NEU.FTZ.AND P0, PT, R8, -INF , PT ;  /* 0xff8000000800780b */ /* 0x000fce0003f1d000 */
[----:B------:R2:W-:Y:S01]  /*100e0*/  MUFU.EX2 R77, R3 ;  /* 0x00000003004d7308 */ /* 0x0005e20000000800 */
[--C-:B-1----:R-:W-:Y:S02]  /*100f0*/  FFMA.FTZ R0, R12, c[0x0][0x2d0], -R2.reuse ;  /* 0x0000b4000c007a23 */ /* 0x102fe40000010802 */
[----:B------:R-:W1:Y:S05]  /*10100*/  LDSM.16.MT88.4 R12, [R185] ;  /* 0x00000000b90c783b */ /* 0x000e6a0000004200 */
[----:B------:R3:W4:Y:S01]  /*10110*/  MUFU.EX2 R74, R0 ;  /* 0x00000000004a7308 */ /* 0x0007220000000800 */
[----:B--2---:R-:W-:Y:S02]  /*10120*/  FFMA.FTZ R3, R6, c[0x0][0x2d0], -R2 ;  /* 0x0000b40006037a23 */ /* 0x004fe40000010802 */
[----:B------:R-:W2:Y:S05]  /*10130*/  LDSM.16.MT88.4 R4, [R246] ;  /* 0x00000000f604783b */ /* 0x000eaa0000004200 */
[----:B------:R4:W-:Y:S01]  /*10140*/  MUFU.EX2 R78, R3 ;  /* 0x00000003004e7308 */ /* 0x0009e20000000800 */
[----:B---3--:R-:W-:Y:S01]  /*10150*/  FMUL.FTZ R0, R8, c[0x0][0x2d0] ;  /* 0x0000b40008007a20 */ /* 0x008fe20000410000 */
[----:B----4-:R-:W-:-:S04]  /*10160*/  F2FP.PACK_AB R18, R77, R74 ;  /* 0x0000004a4d12723e */ /* 0x010fc800000000ff */
[----:B------:R-:W-:-:S05]  /*10170*/  FSEL R0, R0, RZ, P0 ;  /* 0x000000ff00007208 */ /* 0x000fca0000000000 */
[----:B------:R-:W-:-:S04]  /*10180*/  FFMA.FTZ R3, R28, c[0x0][0x2d0], -R0 ;  /* 0x0000b4001c037a23 */ /* 0x000fc80000010800 */
[----:B------:R3:W-:Y:S02]  /*10190*/  MUFU.EX2 R65, R3 ;  /* 0x0000000300417308 */ /* 0x0007e40000000800 */
[----:B---3--:R-:W-:-:S06]  /*101a0*/  FFMA.FTZ R3, R30, c[0x0][0x2d0], -R0 ;  /* 0x0000b4001e037a23 */ /* 0x008fcc0000010800 */
[----:B------:R3:W4:Y:S02]  /*101b0*/  MUFU.EX2 R64, R3 ;  /* 0x0000000300407308 */ /* 0x0007240000000800 */
[----:B---3--:R-:W-:-:S06]  /*101c0*/  FFMA.FTZ R3, R29, c[0x0][0x2d0], -R0 ;  /* 0x0000b4001d037a23 */ /* 0x008fcc0000010800 */
[----:B------:R3:W-:Y:S02]  /*101d0*/  MUFU.EX2 R73, R3 ;  /* 0x0000000300497308 */ /* 0x0007e40000000800 */
[----:B---3--:R-:W-:-:S06]  /*101e0*/  FFMA.FTZ R3, R31, c[0x0][0x2d0], -R0 ;  /* 0x0000b4001f037a23 */ /* 0x008fcc0000010800 */
[----:B------:R3:W1:Y:S02]  /*101f0*/  MUFU.EX2 R75, R3 ;  /* 0x00000003004b7308 */ /* 0x0006640000000800 */
[----:B---3--:R-:W-:Y:S01]  /*10200*/  FFMA.FTZ R3, R17, c[0x0][0x2d0], -R2 ;  /* 0x0000b40011037a23 */ /* 0x008fe20000010802 */
[----:B----4-:R-:W-:Y:S02]  /*10210*/  F2FP.PACK_AB R17, R64, R65 ;  /* 0x000000414011723e */ /* 0x010fe400000000ff */
[----:B-1----:R-:W-:-:S03]  /*10220*/  F2FP.PACK_AB R19, R75, R73 ;  /* 0x000000494b13723e */ /* 0x002fc600000000ff */
[----:B------:R1:W3:Y:S02]  /*10230*/  MUFU.EX2 R79, R3 ;  /* 0x00000003004f7308 */ /* 0x0002e40000000800 */
[----:B-1----:R-:W-:Y:S01]  /*10240*/  FFMA.FTZ R3, R16, c[0x0][0x2d0], -R2 ;  /* 0x0000b40010037a23 */ /* 0x002fe20000010802 */
[----:B------:R-:W-:-:S05]  /*10250*/  F2FP.PACK_AB R16, R66, R67 ;  /* 0x000000434210723e */ /* 0x000fca00000000ff */
[----:B------:R1:W-:Y:S02]  /*10260*/  MUFU.EX2 R82, R3 ;  /* 0x0000000300527308 */ /* 0x0003e40000000800 */
[C---:B------:R-:W-:Y:S07]  /*10270*/  HMMA.16816.F32 R40, R16.reuse, R12, RZ ;  /* 0x0000000c1028723c */ /* 0x040fee00000018ff */
[----:B---3--:R-:W-:Y:S01]  /*10280*/  F2FP.PACK_AB R12, R79, R78 ;  /* 0x0000004e4f0c723e */ /* 0x008fe200000000ff */
[----:B--2---:R-:W-:Y:S01]  /*10290*/  HMMA.16816.F32 R24, R16, R4, RZ ;  /* 0x000000041018723c */ /* 0x004fe200000018ff */
[----:B-1----:R-:W-:-:S04]  /*102a0*/  FFMA.FTZ R3, R21, c[0x0][0x2d0], -R2 ;  /* 0x0000b40015037a23 */ /* 0x002fc80000010802 */
[----:B------:R1:W2:Y:S03]  /*102b0*/  MUFU.EX2 R83, R3 ;  /* 0x0000000300537308 */ /* 0x0002a60000000800 */
[----:B------:R-:W-:Y:S01]  /*102c0*/  HMMA.16816.F32 R28, R16, R14, RZ ;  /* 0x0000000e101c723c */ /* 0x000fe200000018ff */
[----:B-1----:R-:W-:-:S06]  /*102d0*/  FFMA.FTZ R3, R32, c[0x0][0x2d0], -R0 ;  /* 0x0000b40020037a23 */ /* 0x002fcc0000010800 */
[----:B--2---:R-:W-:Y:S01]  /*102e0*/  F2FP.PACK_AB R14, R83, R82 ;  /* 0x00000052530e723e */ /* 0x004fe200000000ff */
[----:B------:R1:W-:Y:S02]  /*102f0*/  MUFU.EX2 R72, R3 ;  /* 0x0000000300487308 */ /* 0x0003e40000000800 */
[--C-:B-1----:R-:W-:Y:S02]  /*10300*/  FFMA.FTZ R3, R33, c[0x0][0x2d0], -R0.reuse ;  /* 0x0000b40021037a23 */ /* 0x102fe40000010800 */
[----:B------:R-:W1:Y:S04]  /*10310*/  LDSM.16.MT88.4 R32, [R246+0x800] ;  /* 0x00080000f620783b */ /* 0x000e680000004200 */
[----:B------:R2:W3:Y:S02]  /*10320*/  MUFU.EX2 R76, R3 ;  /* 0x00000003004c7308 */ /* 0x0004e40000000800 */
[--C-:B--2---:R-:W-:Y:S01]  /*10330*/  FFMA.FTZ R3, R22, c[0x0][0x2d0], -R0.reuse ;  /* 0x0000b40016037a23 */ /* 0x104fe20000010800 */
[----:B---3--:R-:W-:Y:S01]  /*10340*/  F2FP.PACK_AB R13, R76, R72 ;  /* 0x000000484c0d723e */ /* 0x008fe200000000ff */
[C---:B------:R-:W-:Y:S04]  /*10350*/  HMMA.16816.F32 R20, R16.reuse, R6, RZ ;  /* 0x000000061014723c */ /* 0x040fe800000018ff */
[----:B------:R2:W-:Y:S04]  /*10360*/  MUFU.EX2 R81, R3 ;  /* 0x0000000300517308 */ /* 0x0005e80000000800 */
[----:B------:R-:W-:Y:S01]  /*10370*/  HMMA.16816.F32 R4, R16, R48, RZ ;  /* 0x000000301004723c */ /* 0x000fe200000018ff */
[----:B--2---:R-:W-:-:S02]  /*10380*/  FFMA.FTZ R3, R56, c[0x0][0x2d0], -R0 ;  /* 0x0000b40038037a23 */ /* 0x004fc40000010800 */
[----:B------:R-:W2:Y:S02]  /*10390*/  LDSM.16.MT88.4 R56, [R247+0x800] ;  /* 0x00080000f738783b */ /* 0x000ea40000004200 */
[----:B------:R-:W3:Y:S02]  /*103a0*/  MUFU.EX2 R80, R3 ;  /* 0x0000000300507308 */ /* 0x000ee40000000800 */
[----:B---3--:R-:W-:Y:S01]  /*103b0*/  F2FP.PACK_AB R15, R80, R81 ;  /* 0x00000051500f723e */ /* 0x008fe200000000ff */
[----:B------:R-:W-:-:S04]  /*103c0*/  FADD.FTZ R3, R67, R66 ;  /* 0x0000004243037221 */ /* 0x000fc80000010000 */
[----:B------:R-:W-:Y:S02]  /*103d0*/  FADD.FTZ R3, R74, R3 ;  /* 0x000000034a037221 */ /* 0x000fe40000010000 */
[C---:B------:R-:W-:Y:S01]  /*103e0*/  HMMA.16816.F32 R140, R12.reuse, R36, R40 ;  /* 0x000000240c8c723c */ /* 0x040fe20000001828 */
[----:B------:R-:W3:Y:S07]  /*103f0*/  LDSM.16.MT88.4 R40, [R246+0x2000] ;  /* 0x00200000f628783b */ /* 0x000eee0000004200 */
[C---:B-1----:R-:W-:Y:S08]  /*10400*/  HMMA.16816.F32 R228, R12.reuse, R32, R24 ;  /* 0x000000200ce4723c */ /* 0x042ff00000001818 */
[----:B------:R-:W-:Y:S01]  /*10410*/  HMMA.16816.F32 R124, R12, R34, R20 ;  /* 0x000000220c7c723c */ /* 0x000fe20000001814 */
[----:B------:R-:W-:Y:S07]  /*10420*/  LDSM.16.MT88.4 R32, [R246+0x2800] ;  /* 0x00280000f620783b */ /* 0x000fee0000004200 */
[C---:B------:R-:W-:Y:S08]  /*10430*/  HMMA.16816.F32 R24, R16.reuse, R44, RZ ;  /* 0x0000002c1018723c */ /* 0x040ff000000018ff */
[----:B------:R-:W-:Y:S01]  /*10440*/  HMMA.16816.F32 R20, R16, R46, RZ ;  /* 0x0000002e1014723c */ /* 0x000fe200000018ff */
[----:B------:R-:W1:Y:S07]  /*10450*/  LDSM.16.MT88.4 R44, [R186+0x2000] ;  /* 0x00200000ba2c783b */ /* 0x000e6e0000004200 */
[----:B------:R-:W-:Y:S08]  /*10460*/  HMMA.16816.F32 R224, R12, R52, R4 ;  /* 0x000000340ce0723c */ /* 0x000ff00000001804 */
[----:B------:R-:W-:Y:S08]  /*10470*/  HMMA.16816.F32 R4, R16, R60, RZ ;  /* 0x0000003c1004723c */ /* 0x000ff000000018ff */
[C---:B------:R-:W-:Y:S01]  /*10480*/  HMMA.16816.F32 R132, R12.reuse, R38, R28 ;  /* 0x000000260c84723c */ /* 0x040fe2000000181c */
[----:B------:R-:W4:Y:S07]  /*10490*/  LDSM.16.MT88.4 R36, [R186+0x2800] ;  /* 0x00280000ba24783b */ /* 0x000f2e0000004200 */
[C---:B--2---:R-:W-:Y:S08]  /*104a0*/  HMMA.16816.F32 R172, R12.reuse, R56, R24 ;  /* 0x000000380cac723c */ /* 0x044ff00000001818 */
[----:B------:R-:W-:Y:S08]  /*104b0*/  HMMA.16816.F32 R164, R12, R58, R20 ;  /* 0x0000003a0ca4723c */ /* 0x000ff00000001814 */
[C---:B---3--:R-:W-:Y:S08]  /*104c0*/  HMMA.16816.F32 R24, R16.reuse, R40, RZ ;  /* 0x000000281018723c */ /* 0x048ff000000018ff */
[----:B------:R-:W-:Y:S01]  /*104d0*/  HMMA.16816.F32 R20, R16, R42, RZ ;  /* 0x0000002a1014723c */ /* 0x000fe200000018ff */
[----:B------:R-:W2:Y:S07]  /*104e0*/  LDSM.16.MT88.4 R40, [R247+0x2000] ;  /* 0x00200000f728783b */ /* 0x000eae0000004200 */
[----:B------:R-:W-:Y:S08]  /*104f0*/  HMMA.16816.F32 R168, R12, R68, R4 ;  /* 0x000000440ca8723c */ /* 0x000ff00000001804 */
[C---:B-1----:R-:W-:Y:S08]  /*10500*/  HMMA.16816.F32 R4, R16.reuse, R44, RZ ;  /* 0x0000002c1004723c */ /* 0x042ff000000018ff */
[----:B------:R-:W-:Y:S08]  /*10510*/  HMMA.16816.F32 R28, R16, R50, RZ ;  /* 0x00000032101c723c */ /* 0x000ff000000018ff */
[C---:B------:R-:W-:Y:S01]  /*10520*/  HMMA.16816.F32 R56, R12.reuse, R32, R24 ;  /* 0x000000200c38723c */ /* 0x040fe20000001818 */
[----:B------:R-:W1:Y:S06]  /*10530*/  LDSM.16.MT88.4 R24, [R247+0x2800] ;  /* 0x00280000f718783b */ /* 0x000e6c0000004200 */
[--C-:B------:R-:W-:Y:S01]  /*10540*/  FFMA.FTZ R32, R89, c[0x0][0x2d0], -R2.reuse ;  /* 0x0000b40059207a23 */ /* 0x100fe20000010802 */
[----:B----4-:R-:W-:Y:S01]  /*10550*/  HMMA.16816.F32 R160, R12, R36, R4 ;  /* 0x000000240ca0723c */ /* 0x010fe20000001804 */
[----:B------:R-:W-:-:S06]  /*10560*/  FFMA.FTZ R33, R88, c[0x0][0x2d0], -R2 ;  /* 0x0000b40058217a23 */ /* 0x000fcc0000010802 */
[--C-:B------:R-:W-:Y:S01]  /*10570*/  FFMA.FTZ R37, R95, c[0x0][0x2d0], -R0.reuse ;  /* 0x0000b4005f257a23 */ /* 0x100fe20000010800 */
[----:B------:R-:W-:Y:S01]  /*10580*/  HMMA.16816.F32 R116, R12, R54, R28 ;  /* 0x000000360c74723c */ /* 0x000fe2000000181c */
[----:B------:R-:W-:-:S07]  /*10590*/  FFMA.FTZ R36, R94, c[0x0][0x2d0], -R0 ;  /* 0x0000b4005e247a23 */ /* 0x000fce0000010800 */
[C---:B--2---:R-:W-:Y:S07]  /*105a0*/  HMMA.16816.F32 R4, R16.reuse, R40, RZ ;  /* 0x000000281004723c */ /* 0x044fee00000018ff */
[--C-:B------:R-:W-:Y:S01]  /*105b0*/  FFMA.FTZ R40, R87, c[0x0][0x2d0], -R2.reuse ;  /* 0x0000b40057287a23 */ /* 0x100fe20000010802 */
[----:B------:R-:W-:Y:S01]  /*105c0*/  HMMA.16816.F32 R28, R16, R62, RZ ;  /* 0x0000003e101c723c */ /* 0x000fe200000018ff */
[----:B------:R-:W-:-:S07]  /*105d0*/  FFMA.FTZ R41, R86, c[0x0][0x2d0], -R2 ;  /* 0x0000b40056297a23 */ /* 0x000fce0000010802 */
[C---:B------:R-:W-:Y:S07]  /*105e0*/  HMMA.16816.F32 R60, R12.reuse, R34, R20 ;  /* 0x000000220c3c723c */ /* 0x040fee0000001814 */
[--C-:B------:R-:W-:Y:S01]  /*105f0*/  FFMA.FTZ R35, R96, c[0x0][0x2d0], -R0.reuse ;  /* 0x0000b40060237a23 */ /* 0x100fe20000010800 */
[----:B-1----:R-:W-:Y:S01]  /*10600*/  HMMA.16816.F32 R156, R12, R24, R4 ;  /* 0x000000180c9c723c */ /* 0x002fe20000001804 */
        /* <DEDUP_REMOVED lines=49> */
[----:B------:R-:W4:Y:S01]  /*10920*/  MUFU.EX2 R6, R6 ;  /* 0x0000000600067308 */ /* 0x000f220000000800 */
[----:B------:R-:W-:-:S04]  /*10930*/  FADD.FTZ R4, R83, R4 ;  /* 0x0000000453047221 */ /* 0x000fc80000010000 */
[----:B-1----:R-:W-:-:S03]  /*10940*/  FADD.FTZ R4, R3, R4 ;  /* 0x0000000403047221 */ /* 0x002fc60000010000 */
[----:B------:R-:W1:Y:S01]  /*10950*/  MUFU.EX2 R5, R5 ;  /* 0x0000000500057308 */ /* 0x000e620000000800 */
[C---:B---3--:R-:W-:Y:S01]  /*10960*/  FADD.FTZ R21, R2.reuse, R4 ;  /* 0x0000000402157221 */ /* 0x048fe20000010000 */
[----:B------:R-:W-:-:S03]  /*10970*/  F2FP.PACK_AB R4, R2, R3 ;  /* 0x000000030204723e */ /* 0x000fc600000000ff */
[----:B----4-:R-:W-:Y:S02]  /*10980*/  FADD.FTZ R2, R20, R21 ;  /* 0x0000001514027221 */ /* 0x010fe40000010000 */
[----:B------:R-:W-:Y:S01]  /*10990*/  FADD.FTZ R0, R6, R22 ;  /* 0x0000001606007221 */ /* 0x000fe20000010000 */
        /* <DEDUP_REMOVED lines=31> */
[----:B------:R2:W3:Y:S01]  /*10b90*/  LDSM.16.MT88.4 R20, [R103+0x4000] ;  /* 0x004000006714783b */ /* 0x0004e20000004200 */
[----:B-1----:R-:W-:-:S04]  /*10ba0*/  FADD.FTZ R3, R2, R3 ;  /* 0x0000000302037221 */ /* 0x002fc80000010000 */
[C---:B------:R-:W-:Y:S01]  /*10bb0*/  FADD.FTZ R199, R0.reuse, R3 ;  /* 0x0000000300c77221 */ /* 0x040fe20000010000 */
[----:B--2---:R-:W-:Y:S02]  /*10bc0*/  F2FP.PACK_AB R103, R0, R2 ;  /* 0x000000020067723e */ /* 0x004fe400000000ff */
[----:B------:R-:W-:-:S04]  /*10bd0*/  IADD3 R0, R106, -0x3, RZ ;  /* 0xfffffffd6a007810 */ /* 0x000fc80007ffe0ff */
[----:B------:R-:W-:Y:S01]  /*10be0*/  ISETP.GE.AND P0, PT, R0, R208, PT ;  /* 0x000000d00000720c */ /* 0x000fe20003f06270 */
[C---:B---3--:R-:W-:Y:S08]  /*10bf0*/  HMMA.16816.F32 R24, R16.reuse, R20, RZ ;  /* 0x000000141018723c */ /* 0x048ff000000018ff */
        /* <DEDUP_REMOVED lines=97> */
[C---:B------:R-:W-:Y:S01]  /*11210*/  SHF.L.U64.HI R16, R203.reuse, 0x1, R213 ;  /* 0x00000001cb107819 */ /* 0x040fe200000102d5 */
        /* <DEDUP_REMOVED lines=19> */
.L_x_4978:
        /* <DEDUP_REMOVED lines=21> */
.L_x_4979:
        /* <DEDUP_REMOVED lines=21> */
.L_x_4886:
[----:B------:R-:W-:Y:S05]  /*115f0*/  BSYNC B0 ;  /* 0x0000000000007941 */ /* 0x000fea0003800000 */
.L_x_4885:
        /* <DEDUP_REMOVED lines=9> */
.L_x_4899:
        /* <DEDUP_REMOVED lines=20> */
[----:B-1----:R-:W-:Y:S01]  /*117d0*/  SHF.R.S32.HI R2, RZ, 0x1f, R191 ;  /* 0x0000001fff027819 */ /* 0x002fe200000114bf */
        /* <DEDUP_REMOVED lines=19> */
.L_x_4980:
        /* <DEDUP_REMOVED lines=22> */
.L_x_4981:
        /* <DEDUP_REMOVED lines=21> */
.L_x_4891:
[----:B------:R-:W-:Y:S05]  /*11bc0*/  BSYNC B0 ;  /* 0x0000000000007941 */ /* 0x000fea0003800000 */
.L_x_4890:
        /* <DEDUP_REMOVED lines=42> */
[----:B------:R-:W1:Y:S07]  /*11e70*/  LDSM.16.M88.4 R152, [R150+0x800] ;  /* 0x000800009698783b */ /* 0x000e6e0000000200 */
        /* <DEDUP_REMOVED lines=25> */
[----:B------:R-:W3:Y:S07]  /*12010*/  LDSM.16.M88.4 R160, [R9+0x2800] ;  /* 0x0028000009a0783b */ /* 0x000eee0000000200 */
        /* <DEDUP_REMOVED lines=62> */
[C---:B------:R-:W-:Y:S08]  /*12400*/  HMMA.16816.F32 R32, R152.reuse, R168, R32 ;  /* 0x000000a89820723c */ /* 0x040ff00000001820 */
[----:B------:R-:W-:Y:S01]  /*12410*/  HMMA.16816.F32 R36, R152, R170, R36 ;  /* 0x000000aa9824723c */ /* 0x000fe20000001824 */
[----:B------:R-:W4:Y:S07]  /*12420*/  LDSM.16.M88.4 R152, [R3+0x5000] ;  /* 0x005000000398783b */ /* 0x000f2e0000000200 */
[----:B------:R-:W-:Y:S01]  /*12430*/  LDSM.16.M88.4 R168, [R150+0x4000] ;  /* 0x0040000096a8783b */ /* 0x000fe20000000200 */
[C---:B-1----:R-:W-:Y:S08]  /*12440*/  HMMA.16816.F32 R4, R156.reuse, R164, R4 ;  /* 0x000000a49c04723c */ /* 0x042ff00000001804 */
[C---:B------:R-:W-:Y:S01]  /*12450*/  HMMA.16816.F32 R12, R156.reuse, R166, R12 ;  /* 0x000000a69c0c723c */ /* 0x040fe2000000180c */
[----:B------:R-:W1:Y:S07]  /*12460*/  LDSM.16.M88.4 R164, [R3+0x5800] ;  /* 0x0058000003a4783b */ /* 0x000e6e0000000200 */
        /* <DEDUP_REMOVED lines=8> */
[----:B------:R-:W1:Y:S07]  /*124f0*/  LDSM.16.M88.4 R156, [R2+0x5000] ;  /* 0x00500000029c783b */ /* 0x000e6e0000000200 */
[C---:B---3--:R-:W-:Y:S01]  /*12500*/  HMMA.16816.F32 R4, R160.reuse, R168, R4 ;  /* 0x000000a8a004723c */ /* 0x048fe20000001804 */
[----:B------:R3:W5:Y:S07]  /*12510*/  LDSM.16.M88.4 R164, [R2+0x5800] ;  /* 0x0058000002a4783b */ /* 0x00076e0000000200 */
[C---:B------:R-:W-:Y:S08]  /*12520*/  HMMA.16816.F32 R12, R160.reuse, R170, R12 ;  /* 0x000000aaa00c723c */ /* 0x040ff0000000180c */
[C---:B----4-:R-:W-:Y:S08]  /*12530*/  HMMA.16816.F32 R16, R160.reuse, R152, R16 ;  /* 0x00000098a010723c */ /* 0x050ff00000001810 */
[----:B------:R-:W-:Y:S01]  /*12540*/  FMNMX.FTZ R3, R4, R0, !PT ;  /* 0x0000000004037209 */ /* 0x000fe20007810000 */
[C---:B------:R-:W-:Y:S03]  /*12550*/  HMMA.16816.F32 R20, R160.reuse, R154, R20 ;  /* 0x0000009aa014723c */ /* 0x040fe60000001814 */
[----:B---3--:R-:W-:Y:S02]  /*12560*/  FMNMX.FTZ R2, R6, R106, !PT ;  /* 0x0000006a06027209 */ /* 0x008fe40007810000 */
        /* <DEDUP_REMOVED lines=10> */
[C---:B-----5:R-:W-:Y:S04]  /*12610*/  HMMA.16816.F32 R32, R160.reuse, R164, R32 ;  /* 0x000000a4a020723c */ /* 0x060fe80000001820 */
[----:B------:R-:W-:Y:S02]  /*12620*/  FMNMX.FTZ R3, R17, R3, !PT ;  /* 0x0000000311037209 */ /* 0x000fe40007810000 */
[----:B------:R-:W-:Y:S02]  /*12630*/  FMNMX.FTZ R2, R19, R2, !PT ;  /* 0x0000000213027209 */ /* 0x000fe40007810000 */
[----:B------:R-:W-:Y:S01]  /*12640*/  FMNMX.FTZ R3, R20, R3, !PT ;  /* 0x0000000314037209 */ /* 0x000fe20007810000 */
[----:B------:R-:W-:Y:S03]  /*12650*/  HMMA.16816.F32 R36, R160, R166, R36 ;  /* 0x000000a6a024723c */ /* 0x000fe60000001824 */
[----:B------:R-:W-:Y:S02]  /*12660*/  FMNMX.FTZ R2, R22, R2, !PT ;  /* 0x0000000216027209 */ /* 0x000fe40007810000 */
[----:B--2---:R-:W-:Y:S02]  /*12670*/  FMNMX.FTZ R8, R21, R3, !PT ;  /* 0x0000000315087209 */ /* 0x004fe40007810000 */
        /* <DEDUP_REMOVED lines=21> */
.L_x_4982:
        /* <DEDUP_REMOVED lines=10> */
[--C-:B-1----:R-:W-:Y:S02]  /*12870*/  FFMA.FTZ R8, R16, c[0x0][0x2d0], -R3.reuse ;  /* 0x0000b40010087a23 */ /* 0x102fe40000010803 */
        /* <DEDUP_REMOVED lines=15> */
[----:B------:R-:W-:Y:S02]  /*12970*/  FFMA.FTZ R194, R33, c[0x0][0x2d0], -R3 ;  /* 0x0000b40021c27a23 */ /* 0x000fe40000010803 */
[----:B------:R-:W3:Y:S01]  /*12980*/  MUFU.EX2 R3, R5 ;  /* 0x0000000500037308 */ /* 0x000ee20000000800 */
[C---:B-1----:R-:W-:Y:S02]  /*12990*/  FMUL.FTZ R36, R2.reuse, R112 ;  /* 0x0000007002247220 */ /* 0x042fe40000410000 */
        /* <DEDUP_REMOVED lines=13> */
[C---:B---3--:R-:W-:Y:S01]  /*12a70*/  F2FP.PACK_AB R152, R3.reuse, R16 ;  /* 0x000000100398723e */ /* 0x048fe200000000ff */
[----:B------:R-:W-:Y:S02]  /*12a80*/  FADD.FTZ R4, R3, R0 ;  /* 0x0000000003047221 */ /* 0x000fe40000010000 */
[----:B------:R-:W2:Y:S01]  /*12a90*/  SHFL.BFLY PT, R0, R149, 0x2, 0x1f ;  /* 0x0c401f0095007f89 */ /* 0x000ea200000e0000 */
[C---:B------:R-:W-:Y:S02]  /*12aa0*/  FMUL.FTZ R40, R2.reuse, R40 ;  /* 0x0000002802287220 */ /* 0x040fe40000410000 */
[----:B------:R-:W3:Y:S01]  /*12ab0*/  MUFU.EX2 R16, R150 ;  /* 0x0000009600107308 */ /* 0x000ee20000000800 */
[C---:B------:R-:W-:Y:S02]  /*12ac0*/  FMUL.FTZ R41, R2.reuse, R41 ;  /* 0x0000002902297220 */ /* 0x040fe40000410000 */
[C---:B------:R-:W-:Y:S02]  /*12ad0*/  FMUL.FTZ R44, R2.reuse, R44 ;  /* 0x0000002c022c7220 */ /* 0x040fe40000410000 */
[C---:B-1----:R-:W-:Y:S02]  /*12ae0*/  FMUL.FTZ R13, R2.reuse, R137 ;  /* 0x00000089020d7220 */ /* 0x042fe40000410000 */
        /* <DEDUP_REMOVED lines=9> */
[----:B--2---:R-:W-:Y:S01]  /*12b80*/  FMNMX.FTZ R0, R149, R0, !PT ;  /* 0x0000000095007209 */ /* 0x004fe20007810000 */
[C---:B------:R-:W-:Y:S01]  /*12b90*/  FMUL.FTZ R60, R2.reuse, R60 ;  /* 0x0000003c023c7220 */ /* 0x040fe20000410000 */
[----:B---3--:R-:W-:Y:S01]  /*12ba0*/  F2FP.PACK_AB R154, R5, R16 ;  /* 0x00000010059a723e */ /* 0x008fe200000000ff */
[C---:B------:R-:W-:Y:S02]  /*12bb0*/  FMUL.FTZ R61, R2.reuse, R61 ;  /* 0x0000003d023d7220 */ /* 0x040fe40000410000 */
[----:B------:R-:W1:Y:S01]  /*12bc0*/  SHFL.BFLY PT, R3, R0, 0x1, 0x1f ;  /* 0x0c201f0000037f89 */ /* 0x000e6200000e0000 */
        /* <DEDUP_REMOVED lines=19> */
[----:B------:R-:W-:Y:S01]  /*12d00*/  FADD.FTZ R0, -R8, R106 ;  /* 0x0000006a08007221 */ /* 0x000fe20000010100 */
[----:B------:R-:W-:Y:S01]  /*12d10*/  IADD3 R106, R186, R151, RZ ;  /* 0x00000097ba6a7210 */ /* 0x000fe20007ffe0ff */
        /* <DEDUP_REMOVED lines=20> */
[----:B------:R-:W-:Y:S02]  /*12e60*/  FFMA.FTZ R7, R7, c[0x0][0x2d0], -R3 ;  /* 0x0000b40007077a23 */ /* 0x000fe40000010803 */
[----:B------:R-:W-:Y:S01]  /*12e70*/  FADD.FTZ R3, R16, R4 ;  /* 0x0000000410037221 */ /* 0x000fe20000010000 */
        /* <DEDUP_REMOVED lines=12> */
[----:B------:R-:W4:Y:S01]  /*12f40*/  MUFU.EX2 R7, R7 ;  /* 0x0000000700077308 */ /* 0x000f220000000800 */
[----:B------:R-:W-:Y:S01]  /*12f50*/  FMUL.FTZ R5, R2, R141 ;  /* 0x0000008d02057220 */ /* 0x000fe20000410000 */
[----:B------:R-:W-:Y:S01]  /*12f60*/  IADD3 R2, R185, R151, RZ ;  /* 0x00000097b9027210 */ /* 0x000fe20007ffe0ff */
[----:B------:R-:W-:Y:S02]  /*12f70*/  FADD.FTZ R3, R150, R3 ;  /* 0x0000000396037221 */ /* 0x000fe40000010000 */
[C---:B-1----:R-:W-:Y:S02]  /*12f80*/  FMUL.FTZ R38, R0.reuse, R114 ;  /* 0x0000007200267220 */ /* 0x042fe40000410000 */
[----:B------:R-:W1:Y:S01]  /*12f90*/  LDSM.16.MT88.4 R156, [R2] ;  /* 0x00000000029c783b */ /* 0x000e620000004200 */
[----:B------:R-:W-:Y:S01]  /*12fa0*/  FADD.FTZ R117, R149, R3 ;  /* 0x0000000395757221 */ /* 0x000fe20000010000 */
[----:B------:R-:W-:Y:S01]  /*12fb0*/  IADD3 R3, R183, R2, RZ ;  /* 0x00000002b7037210 */ /* 0x000fe20007ffe0ff */
[C---:B------:R-:W-:Y:S01]  /*12fc0*/  FMUL.FTZ R39, R0.reuse, R115 ;  /* 0x0000007300277220 */ /* 0x040fe20000410000 */
[----:B------:R-:W-:Y:S01]  /*12fd0*/  MUFU.EX2 R132, R162 ;  /* 0x000000a200847308 */ /* 0x000fe20000000800 */
[----:B--2---:R-:W-:Y:S01]  /*12fe0*/  FFMA.FTZ R6, R0, R199, R18 ;  /* 0x000000c700067223 */ /* 0x004fe20000010012 */
[----:B---3--:R-:W-:Y:S02]  /*12ff0*/  F2FP.PACK_AB R155, R136, R133 ;  /* 0x00000085889b723e */ /* 0x008fe400000000ff */
[----:B------:R-:W2:Y:S01]  /*13000*/  LDSM.16.MT88.4 R112, [R3] ;  /* 0x000000000370783b */ /* 0x000ea20000004200 */
[C---:B------:R-:W-:Y:S02]  /*13010*/  FMUL.FTZ R14, R0.reuse, R138 ;  /* 0x0000008a000e7220 */ /* 0x040fe40000410000 */
[C---:B------:R-:W-:Y:S02]  /*13020*/  FMUL.FTZ R15, R0.reuse, R139 ;  /* 0x0000008b000f7220 */ /* 0x040fe40000410000 */
[C---:B------:R-:W-:Y:S01]  /*13030*/  FMUL.FTZ R19, R0.reuse, R135 ;  /* 0x0000008700137220 */ /* 0x040fe20000410000 */
[----:B------:R-:W-:Y:S01]  /*13040*/  MUFU.EX2 R151, R193 ;  /* 0x000000c100977308 */ /* 0x000fe20000000800 */
[C---:B------:R-:W-:Y:S02]  /*13050*/  FMUL.FTZ R22, R0.reuse, R130 ;  /* 0x0000008200167220 */ /* 0x040fe40000410000 */
[C---:B----4-:R-:W-:Y:S01]  /*13060*/  FADD.FTZ R129, R7.reuse, R6 ;  /* 0x0000000607817221 */ /* 0x050fe20000010000 */
[----:B------:R-:W-:Y:S01]  /*13070*/  F2FP.PACK_AB R153, R7, R18 ;  /* 0x000000120799723e */ /* 0x000fe200000000ff */
[C---:B------:R-:W-:Y:S02]  /*13080*/  FMUL.FTZ R6, R0.reuse, R142 ;  /* 0x0000008e00067220 */ /* 0x040fe40000410000 */
[C---:B------:R-:W-:Y:S02]  /*13090*/  FMUL.FTZ R7, R0.reuse, R143 ;  /* 0x0000008f00077220 */ /* 0x040fe40000410000 */
[C---:B------:R-:W-:Y:S01]  /*130a0*/  FMUL.FTZ R31, R0.reuse, R123 ;  /* 0x0000007b001f7220 */ /* 0x040fe20000410000 */
[----:B------:R-:W-:Y:S01]  /*130b0*/  MUFU.EX2 R130, R161 ;  /* 0x000000a100827308 */ /* 0x000fe20000000800 */
[----:B------:R-:W-:Y:S02]  /*130c0*/  FADD.FTZ R129, R133, R129 ;  /* 0x0000008185817221 */ /* 0x000fe40000010000 */
[C---:B------:R-:W-:Y:S02]  /*130d0*/  FMUL.FTZ R18, R0.reuse, R134 ;  /* 0x0000008600127220 */ /* 0x040fe40000410000 */
[C---:B------:R-:W-:Y:S02]  /*130e0*/  FMUL.FTZ R23, R0.reuse, R131 ;  /* 0x0000008300177220 */ /* 0x040fe40000410000 */
[C---:B------:R-:W-:Y:S02]  /*130f0*/  FMUL.FTZ R26, R0.reuse, R126 ;  /* 0x0000007e001a7220 */ /* 0x040fe40000410000 */
[C---:B------:R-:W-:Y:S01]  /*13100*/  FMUL.FTZ R27, R0.reuse, R127 ;  /* 0x0000007f001b7220 */ /* 0x040fe20000410000 */
[----:B------:R-:W-:Y:S01]  /*13110*/  MUFU.EX2 R131, R160 ;  /* 0x000000a000837308 */ /* 0x000fe20000000800 */
[C---:B------:R-:W-:Y:S02]  /*13120*/  FMUL.FTZ R30, R0.reuse, R122 ;  /* 0x0000007a001e7220 */ /* 0x040fe40000410000 */
[C---:B------:R-:W-:Y:S02]  /*13130*/  FMUL.FTZ R34, R0.reuse, R118 ;  /* 0x0000007600227220 */ /* 0x040fe40000410000 */
[C---:B------:R-:W-:Y:S01]  /*13140*/  FMUL.FTZ R35, R0.reuse, R119 ;  /* 0x0000007700237220 */ /* 0x040fe20000410000 */
[C---:B-1----:R-:W-:Y:S04]  /*13150*/  HMMA.16816.F32 R4, R152.reuse, R156, R4 ;  /* 0x0000009c9804723c */ /* 0x042fe80000001804 */
[----:B------:R-:W1:Y:S01]  /*13160*/  MUFU.EX2 R119, R165 ;  /* 0x000000a500777308 */ /* 0x000e620000000800 */
[C---:B------:R-:W-:Y:S02]  /*13170*/  FMUL.FTZ R42, R0.reuse, R42 ;  /* 0x0000002a002a7220 */ /* 0x040fe40000410000 */
[C---:B------:R-:W-:Y:S01]  /*13180*/  FMUL.FTZ R43, R0.reuse, R43 ;  /* 0x0000002b002b7220 */ /* 0x040fe20000410000 */
[C---:B------:R-:W-:Y:S04]  /*13190*/  HMMA.16816.F32 R12, R152.reuse, R158, R12 ;  /* 0x0000009e980c723c */ /* 0x040fe8000000180c */
[C---:B------:R-:W-:Y:S02]  /*131a0*/  FMUL.FTZ R46, R0.reuse, R46 ;  /* 0x0000002e002e7220 */ /* 0x040fe40000410000 */
[C---:B------:R-:W-:Y:S01]  /*131b0*/  FMUL.FTZ R47, R0.reuse, R47 ;  /* 0x0000002f002f7220 */ /* 0x040fe20000410000 */
[----:B------:R-:W3:Y:S01]  /*131c0*/  MUFU.EX2 R118, R164 ;  /* 0x000000a400767308 */ /* 0x000ee20000000800 */
[C---:B--2---:R-:W-:Y:S04]  /*131d0*/  HMMA.16816.F32 R16, R152.reuse, R112, R16 ;  /* 0x000000709810723c */ /* 0x044fe80000001810 */
[C---:B------:R-:W-:Y:S02]  /*131e0*/  FMUL.FTZ R50, R0.reuse, R50 ;  /* 0x0000003200327220 */ /* 0x040fe40000410000 */
[C---:B------:R-:W-:Y:S02]  /*131f0*/  FMUL.FTZ R51, R0.reuse, R51 ;  /* 0x0000003300337220 */ /* 0x040fe40000410000 */
[C---:B------:R-:W-:Y:S01]  /*13200*/  HMMA.16816.F32 R20, R152.reuse, R114, R20 ;  /* 0x000000729814723c */ /* 0x040fe20000001814 */
[----:B------:R-:W2:Y:S01]  /*13210*/  LDSM.16.MT88.4 R112, [R106] ;  /* 0x000000006a70783b */ /* 0x000ea20000004200 */
[----:B------:R-:W-:Y:S02]  /*13220*/  MUFU.EX2 R160, R167 ;  /* 0x000000a700a07308 */ /* 0x000fe40000000800 */
        /* <DEDUP_REMOVED lines=32> */
[----:B------:R-:W-:Y:S01]  /*13430*/  FMUL.FTZ R103, R0, R103 ;  /* 0x0000006700677220 */ /* 0x000fe20000410000 */
[----:B------:R-:W-:Y:S01]  /*13440*/  IADD3 R0, R183, R106, RZ ;  /* 0x0000006ab7007210 */ /* 0x000fe20007ffe0ff */
[----:B-1----:R-:W-:Y:S01]  /*13450*/  FADD.FTZ R117, R119, R117 ;  /* 0x0000007577757221 */ /* 0x002fe20000010000 */
[----:B------:R-:W-:Y:S03]  /*13460*/  MUFU.EX2 R157, R174 ;  /* 0x000000ae009d7308 */ /* 0x000fe60000000800 */
[----:B------:R-:W1:Y:S01]  /*13470*/  LDSM.16.MT88.4 R112, [R0] ;  /* 0x000000000070783b */ /* 0x000e620000004200 */
[C---:B---3--:R-:W-:Y:S01]  /*13480*/  FADD.FTZ R122, R118.reuse, R117 ;  /* 0x00000075767a7221 */ /* 0x048fe20000010000 */
[----:B------:R-:W-:Y:S02]  /*13490*/  F2FP.PACK_AB R118, R118, R119 ;  /* 0x000000777676723e */ /* 0x000fe400000000ff */
[----:B------:R-:W-:Y:S02]  /*134a0*/  F2FP.PACK_AB R117, R131, R130 ;  /* 0x000000828375723e */ /* 0x000fe400000000ff */
[----:B------:R-:W-:Y:S01]  /*134b0*/  F2FP.PACK_AB R119, R163, R132 ;  /* 0x00000084a377723e */ /* 0x000fe200000000ff */
[----:B------:R-:W2:Y:S10]  /*134c0*/  MUFU.EX2 R156, R175 ;  /* 0x000000af009c7308 */ /* 0x000eb40000000800 */
        /* <DEDUP_REMOVED lines=205> */
.L_x_4983:
        /* <DEDUP_REMOVED lines=22> */
.L_x_4984:
        /* <DEDUP_REMOVED lines=21> */
.L_x_4896:
[----:B------:R-:W-:Y:S05]  /*14450*/  BSYNC B0 ;  /* 0x0000000000007941 */ /* 0x000fea0003800000 */
.L_x_4895:
        /* <DEDUP_REMOVED lines=10> */
.L_x_4889:
[----:B------:R-:W-:Y:S05]  /*14500*/  BRA.DIV ~URZ, `(.L_x_4900) ;  /* 0x000065e27f007947 */ /* 0x000fea000b800000 */
[----:B------:R2:W3:Y:S02]  /*14510*/  SHFL.BFLY PT, R0, R193, 0x2, 0x1f ;  /* 0x0c401f00c1007f89 */ /* 0x0004e400000e0000 */
.L_x_4985:
[----:B---3--:R-:W-:Y:S01]  /*14520*/  FADD.FTZ R0, R0, R193 ;  /* 0x000000c100007221 */ /* 0x008fe20000010000 */
[----:B------:R-:W-:Y:S05]  /*14530*/  BRA.DIV ~URZ, `(.L_x_4901) ;  /* 0x000066127f007947 */ /* 0x000fea000b800000 */
[----:B-1----:R-:W1:Y:S04]  /*14540*/  SHFL.BFLY PT, R2, R199, 0x2, 0x1f ;  /* 0x0c401f00c7027f89 */ /* 0x002e6800000e0000 */
[----:B------:R-:W3:Y:S01]  /*14550*/  SHFL.BFLY PT, R5, R0, 0x1, 0x1f ;  /* 0x0c201f0000057f89 */ /* 0x000ee200000e0000 */
[----:B-1----:R-:W-:-:S02]  /*14560*/  FADD.FTZ R4, R2, R199 ;  /* 0x000000c702047221 */ /* 0x002fc40000010000 */
[----:B---3--:R-:W-:-:S03]  /*14570*/  FADD.FTZ R0, R0, R5 ;  /* 0x0000000500007221 */ /* 0x008fc60000010000 */
[----:B------:R1:W3:Y:S04]  /*14580*/  SHFL.BFLY PT, R3, R4, 0x1, 0x1f ;  /* 0x0c201f0004037f89 */ /* 0x0002e800000e0000 */
.L_x_4986:
        /* <DEDUP_REMOVED lines=117> */
.L_x_4820:
        /* <DEDUP_REMOVED lines=16> */
.L_x_4903:
[----:B------:R-:W-:Y:S05]  /*14de0*/  BSYNC B0 ;  /* 0x0000000000007941 */ /* 0x000fea0003800000 */
.L_x_4902:
        /* <DEDUP_REMOVED lines=116> */
[----:B-1----:R-:W-:Y:S02]  /*15530*/  @P2 IADD3 R8, P0, R243, c[0x0][0x508], RZ ;  /* 0x00014200f3082a10 */ /* 0x002fe40007f1e0ff */
        /* <DEDUP_REMOVED lines=30> */
.L_x_4906:
        /* <DEDUP_REMOVED lines=115> */
.L_x_4987:
[----:B------:R-:W-:Y:S05]  /*15e50*/  BRA.DIV ~URZ, `(.L_x_4909) ;  /* 0x00004e627f007947 */ /* 0x000fea000b800000 */
[----:B------:R4:W2:Y:S02]  /*15e60*/  SHFL.IDX PT, R0, R14, RZ, 0x181f ;  /* 0x00181fff0e007589 */ /* 0x0008a400000e0000 */
.L_x_4988:
        /* <DEDUP_REMOVED lines=15> */
.L_x_4911:
[----:B------:R-:W-:Y:S05]  /*15f60*/  BSYNC B0 ;  /* 0x0000000000007941 */ /* 0x000fea0003800000 */
.L_x_4910:
[----:B------:R-:W-:Y:S05]  /*15f70*/  BRA.DIV ~URZ, `(.L_x_4912) ;  /* 0x00004db27f007947 */ /* 0x000fea000b800000 */
[----:B---3--:R3:W4:Y:S04]  /*15f80*/  SHFL.IDX PT, R5, R13, 0x1, 0x181f ;  /* 0x00381f000d057f89 */ /* 0x00872800000e0000 */
[----:B--2---:R3:W2:Y:S02]  /*15f90*/  SHFL.IDX PT, R0, R14, 0x1, 0x181f ;  /* 0x00381f000e007f89 */ /* 0x0046a400000e0000 */
.L_x_4989:
        /* <DEDUP_REMOVED lines=16> */
.L_x_4914:
[----:B------:R-:W-:Y:S05]  /*160a0*/  BSYNC B0 ;  /* 0x0000000000007941 */ /* 0x000fea0003800000 */
.L_x_4913:
[----:B------:R-:W-:Y:S05]  /*160b0*/  BRA.DIV ~URZ, `(.L_x_4915) ;  /* 0x00004d427f007947 */ /* 0x000fea000b800000 */
[----:B----4-:R4:W3:Y:S02]  /*160c0*/  SHFL.IDX PT, R5, R13, 0x2, 0x181f ;  /* 0x00581f000d057f89 */ /* 0x0108e400000e0000 */
.L_x_4990:
[----:B------:R-:W-:Y:S05]  /*160d0*/  BRA.DIV ~URZ, `(.L_x_4916) ;  /* 0x00004d927f007947 */ /* 0x000fea000b800000 */
[----:B--2---:R2:W4:Y:S02]  /*160e0*/  SHFL.IDX PT, R0, R14, 0x2, 0x181f ;  /* 0x00581f000e007f89 */ /* 0x00452400000e0000 */
.L_x_4991:
        /* <DEDUP_REMOVED lines=16> */
.L_x_4918:
[----:B------:R-:W-:Y:S05]  /*161f0*/  BSYNC B0 ;  /* 0x0000000000007941 */ /* 0x000fea0003800000 */
.L_x_4917:
[----:B------:R-:W-:Y:S05]  /*16200*/  BRA.DIV ~URZ, `(.L_x_4919) ;  /* 0x00004cd27f007947 */ /* 0x000fea000b800000 */
[----:B---3--:R3:W2:Y:S04]  /*16210*/  SHFL.IDX PT, R6, R13, 0x3, 0x181f ;  /* 0x00781f000d067f89 */ /* 0x0086a800000e0000 */
[----:B----4-:R3:W4:Y:S02]  /*16220*/  SHFL.IDX PT, R0, R14, 0x3, 0x181f ;  /* 0x00781f000e007f89 */ /* 0x01072400000e0000 */
.L_x_4992:
[----:B------:R-:W-:-:S04]  /*16230*/  IADD3 R2, R12, 0x60, RZ ;  /* 0x000000600c027810 */ /* 0x000fc80007ffe0ff */
[----:B------:R-:W-:-:S13]  /*16240*/  ISETP.GE.AND P0, PT, R2, R4, PT ;  /* 0x000000040200720c */ /* 0x000fda0003f06270 */
[----:B------:R-:W-:Y:S05]  /*16250*/  @P0 BRA `(.L_x_4920) ;  /* 0x000024a000000947 */ /* 0x000fea0003800000 */
[----:B------:R-:W-:Y:S02]  /*16260*/  ISETP.GE.AND P1, PT, R204, c[0x0][0x3c8], PT ;  /* 0x0000f200cc007a0c */ /* 0x000fe40003f26270 */
[----:B------:R-:W-:-:S11]  /*16270*/  ISETP.GE.AND P0, PT, R203, c[0x0][0x3c8], PT ;  /* 0x0000f200cb007a0c */ /* 0x000fd60003f06270 */
        /* <DEDUP_REMOVED lines=12> */
.L_x_4907:
        /* <DEDUP_REMOVED lines=33> */
.L_x_4993:
[----:B------:R-:W-:Y:S05]  /*16550*/  BRA.DIV ~URZ, `(.L_x_4922) ;  /* 0x00004ac27f007947 */ /* 0x000fea000b800000 */
[----:B------:R4:W1:Y:S02]  /*16560*/  SHFL.IDX PT, R0, R14, RZ, 0x1c1f ;  /* 0x001c1fff0e007589 */ /* 0x00086400000e0000 */
.L_x_4994:
[----:B------:R-:W-:Y:S01]  /*16570*/  BSSY B0, `(.L_x_4923) ;  /* 0x00000a6000007945 */ /* 0x000fe20003800000 */
[----:B------:R-:W-:Y:S05]  /*16580*/  @P0 BRA `(.L_x_4924) ;  /* 0x00000a4000000947 */ /* 0x000fea0003800000 */
[C---:B------:R-:W-:Y:S02]  /*16590*/  IADD3 R9, R251.reuse, 0x8, RZ ;  /* 0x00000008fb097810 */ /* 0x040fe40007ffe0ff */
[----:B------:R-:W-:Y:S02]  /*165a0*/  ISETP.GE.AND P1, PT, R251, c[0x0][0x3c8], PT ;  /* 0x0000f200fb007a0c */ /* 0x000fe40003f26270 */
        /* <DEDUP_REMOVED lines=9> */
[----:B------:R-:W-:Y:S02]  /*16640*/  @!P0 LEA R2, P2, R9, R0, 0x2 ;  /* 0x0000000009028211 */ /* 0x000fe400078410ff */
[C---:B------:R-:W-:Y:S01]  /*16650*/  IADD3 R16, R251.reuse, 0x20, RZ ;  /* 0x00000020fb107810 */ /* 0x040fe20007ffe0ff */
[----:B------:R-:W-:Y:S01]  /*16660*/  @!P1 IMAD.WIDE R6, R251, 0x4, R6 ;  /* 0x00000004fb069825 */ /* 0x000fe200078e0206 */
[----:B------:R-:W-:-:S02]  /*16670*/  @!P0 LEA.HI.X R3, R9, R4, R13, 0x2, P2 ;  /* 0x0000000409038211 */ /* 0x000fc400010f140d */
[C---:B------:R-:W-:Y:S02]  /*16680*/  IADD3 R9, R251.reuse, 0x28, RZ ;  /* 0x00000028fb097810 */ /* 0x040fe40007ffe0ff */
[C---:B------:R-:W-:Y:S01]  /*16690*/  IADD3 R17, R251.reuse, 0x10, RZ ;  /* 0x00000010fb117810 */ /* 0x040fe20007ffe0ff */
        /* <DEDUP_REMOVED lines=34> */
[C---:B------:R-:W-:Y:S01]  /*168c0*/  IADD3 R17, R251.reuse, 0x30, RZ ;  /* 0x00000030fb117810 */ /* 0x040fe20007ffe0ff */
        /* <DEDUP_REMOVED lines=44> */
[----:B------:R-:W-:Y:S02]  /*16b90*/  ISETP.GE.AND P4, PT, R8, c[0x0][0x3c8], PT ;  /* 0x0000f20008007a0c */ /* 0x000fe40003f86270 */
[----:B------:R-:W-:Y:S02]  /*16ba0*/  SHF.R.S32.HI R13, RZ, 0x1f, R13 ;  /* 0x0000001fff0d7819 */ /* 0x000fe4000001140d */
[----:B------:R-:W-:Y:S02]  /*16bb0*/  IADD3 R16, R251, 0x80, RZ ;  /* 0x00000080fb107810 */ /* 0x000fe40007ffe0ff */
[----:B-1----:R-:W-:-:S02]  /*16bc0*/  @!P2 LEA R6, P5, R17, R0, 0x2 ;  /* 0x000000001106a211 */ /* 0x002fc400078a10ff */
[----:B--2---:R-:W-:Y:S02]  /*16bd0*/  @!P1 LEA R2, P0, R9, R0, 0x2 ;  /* 0x0000000009029211 */ /* 0x004fe400078010ff */
        /* <DEDUP_REMOVED lines=22> */
[----:B------:R-:W-:Y:S02]  /*16d40*/  @!P2 LEA R8, P0, R16, R0, 0x2 ;  /* 0x000000001008a211 */ /* 0x000fe400078010ff */
[----:B------:R-:W-:Y:S02]  /*16d50*/  ISETP.GE.AND P5, PT, R12, c[0x0][0x3c8], PT ;  /* 0x0000f2000c007a0c */ /* 0x000fe40003fa6270 */
[----:B------:R-:W-:Y:S02]  /*16d60*/  @!P2 LEA.HI.X R9, R16, R4, R19, 0x2, P0 ;  /* 0x000000041009a211 */ /* 0x000fe400000f1413 */
[C---:B------:R-:W-:Y:S02]  /*16d70*/  IADD3 R16, R251.reuse, 0xa0, RZ ;  /* 0x000000a0fb107810 */ /* 0x040fe40007ffe0ff */
[----:B------:R-:W-:Y:S01]  /*16d80*/  IADD3 R19, R251, 0xa8, RZ ;  /* 0x000000a8fb137810 */ /* 0x000fe20007ffe0ff */
[----:B------:R-:W-:Y:S01]  /*16d90*/  @!P2 ST.E.64 [R8.64], R124 ;  /* 0x0000007c0800a985 */ /* 0x000fe2000c101b08 */
[----:B------:R-:W-:-:S02]  /*16da0*/  ISETP.GE.AND P4, PT, R16, c[0x0][0x3c8], PT ;  /* 0x0000f20010007a0c */ /* 0x000fc40003f86270 */
[----:B------:R-:W-:Y:S02]  /*16db0*/  ISETP.GE.AND P2, PT, R19, c[0x0][0x3c8], PT ;  /* 0x0000f20013007a0c */ /* 0x000fe40003f46270 */
        /* <DEDUP_REMOVED lines=14> */
[----:B------:R-:W-:Y:S02]  /*16ea0*/  SHF.R.S32.HI R18, RZ, 0x1f, R18 ;  /* 0x0000001fff127819 */ /* 0x000fe40000011412 */
        /* <DEDUP_REMOVED lines=18> */
.L_x_4924:
[----:B------:R-:W-:Y:S05]  /*16fd0*/  BSYNC B0 ;  /* 0x0000000000007941 */ /* 0x000fea0003800000 */
.L_x_4923:
[----:B------:R-:W-:Y:S05]  /*16fe0*/  BRA.DIV ~URZ, `(.L_x_4925) ;  /* 0x000040a27f007947 */ /* 0x000fea000b800000 */
[----:B---3--:R3:W2:Y:S04]  /*16ff0*/  SHFL.IDX PT, R4, R5, 0x1, 0x1c1f ;  /* 0x003c1f0005047f89 */ /* 0x0086a800000e0000 */
[----:B-1----:R3:W1:Y:S02]  /*17000*/  SHFL.IDX PT, R0, R14, 0x1, 0x1c1f ;  /* 0x003c1f000e007f89 */ /* 0x00266400000e0000 */
.L_x_4995:
        /* <DEDUP_REMOVED lines=180> */
.L_x_4905:
        /* <DEDUP_REMOVED lines=19> */
.L_x_4926:
        /* <DEDUP_REMOVED lines=54> */
.L_x_4928:
[----:B------:R-:W-:Y:S05]  /*17fe0*/  BSYNC B0 ;  /* 0x0000000000007941 */ /* 0x000fea0003800000 */
.L_x_4927:
        /* <DEDUP_REMOVED lines=35> */
.L_x_4996:
[----:B------:R-:W-:Y:S05]  /*18220*/  BRA.DIV ~URZ, `(.L_x_4930) ;  /* 0x00002fa27f007947 */ /* 0x000fea000b800000 */
[----:B------:R4:W1:Y:S02]  /*18230*/  SHFL.IDX PT, R0, R14, RZ, 0x181f ;  /* 0x00181fff0e007589 */ /* 0x00086400000e0000 */
.L_x_4997:
        /* <DEDUP_REMOVED lines=16> */
.L_x_4932:
[----:B------:R-:W-:Y:S05]  /*18340*/  BSYNC B0 ;  /* 0x0000000000007941 */ /* 0x000fea0003800000 */
.L_x_4931:
[----:B------:R-:W-:Y:S05]  /*18350*/  BRA.DIV ~URZ, `(.L_x_4933) ;  /* 0x00002ee27f007947 */ /* 0x000fea000b800000 */
[----:B---3--:R3:W2:Y:S04]  /*18360*/  SHFL.IDX PT, R4, R5, 0x1, 0x181f ;  /* 0x00381f0005047f89 */ /* 0x0086a800000e0000 */
[----:B-1----:R3:W1:Y:S02]  /*18370*/  SHFL.IDX PT, R0, R14, 0x1, 0x181f ;  /* 0x00381f000e007f89 */ /* 0x00266400000e0000 */
.L_x_4998:
        /* <DEDUP_REMOVED lines=16> */
.L_x_4935:
[----:B------:R-:W-:Y:S05]  /*18480*/  BSYNC B0 ;  /* 0x0000000000007941 */ /* 0x000fea0003800000 */
.L_x_4934:
[----:B------:R-:W-:Y:S05]  /*18490*/  BRA.DIV ~URZ, `(.L_x_4936) ;  /* 0x00002e727f007947 */ /* 0x000fea000b800000 */
[----:B--2---:R2:W3:Y:S02]  /*184a0*/  SHFL.IDX PT, R4, R5, 0x2, 0x181f ;  /* 0x00581f0005047f89 */ /* 0x0044e400000e0000 */
.L_x_4999:
[----:B------:R-:W-:Y:S05]  /*184b0*/  BRA.DIV ~URZ, `(.L_x_4937) ;  /* 0x00002ec27f007947 */ /* 0x000fea000b800000 */
[----:B-1----:R1:W2:Y:S02]  /*184c0*/  SHFL.IDX PT, R0, R14, 0x2, 0x181f ;  /* 0x00581f000e007f89 */ /* 0x0022a400000e0000 */
.L_x_5000:
        /* <DEDUP_REMOVED lines=16> */
.L_x_4939:
[----:B------:R-:W-:Y:S05]  /*185d0*/  BSYNC B0 ;  /* 0x0000000000007941 */ /* 0x000fea0003800000 */
.L_x_4938:
[----:B------:R-:W-:Y:S05]  /*185e0*/  BRA.DIV ~URZ, `(.L_x_4940) ;  /* 0x00002e027f007947 */ /* 0x000fea000b800000 */
[----:B---3--:R3:W1:Y:S04]  /*185f0*/  SHFL.IDX PT, R4, R5, 0x3, 0x181f ;  /* 0x00781f0005047f89 */ /* 0x00866800000e0000 */
[----:B--2---:R3:W2:Y:S02]  /*18600*/  SHFL.IDX PT, R0, R14, 0x3, 0x181f ;  /* 0x00781f000e007f89 */ /* 0x0046a400000e0000 */
.L_x_5001:
        /* <DEDUP_REMOVED lines=15> */
.L_x_4920:
[----:B------:R-:W-:Y:S05]  /*18700*/  BSYNC B1 ;  /* 0x0000000000017941 */ /* 0x000fea0003800000 */
.L_x_4904:
        /* <DEDUP_REMOVED lines=12> */
.L_x_5002:
[----:B------:R-:W-:Y:S05]  /*187d0*/  BRA.DIV ~URZ, `(.L_x_4943) ;  /* 0x00002d527f007947 */ /* 0x000fea000b800000 */
[----:B------:R2:W3:Y:S02]  /*187e0*/  SHFL.IDX PT, R6, R35, 0x1, 0x1f ;  /* 0x00201f0023067f89 */ /* 0x0004e400000e0000 */
.L_x_5003:
        /* <DEDUP_REMOVED lines=18> */
.L_x_5004:
        /* <DEDUP_REMOVED lines=16> */
.L_x_5005:
[----:B---3--:R-:W-:Y:S01]  /*18a10*/  IMAD R0, R0, c[0x0][0x538], RZ ;  /* 0x00014e0000007a24 */ /* 0x008fe200078e02ff */
[----:B------:R-:W-:Y:S04]  /*18a20*/  BSSY B1, `(.L_x_4946) ;  /* 0x000007e000017945 */ /* 0x000fe80003800000 */
[----:B------:R-:W-:-:S04]  /*18a30*/  IADD3 R6, R0, R6, RZ ;  /* 0x0000000600067210 */ /* 0x000fc80007ffe0ff */
[----:B----4-:R-:W-:-:S13]  /*18a40*/  ISETP.GT.AND P0, PT, R6, R9, PT ;  /* 0x000000090600720c */ /* 0x010fda0003f04270 */
[----:B------:R-:W-:Y:S05]  /*18a50*/  @P0 BRA `(.L_x_4947) ;  /* 0x0000025000000947 */ /* 0x000fea0003800000 */
.L_x_4951:
        /* <DEDUP_REMOVED lines=17> */
.L_x_5006:
        /* <DEDUP_REMOVED lines=16> */
.L_x_5007:
[----:B---3--:R-:W-:-:S05]  /*18c70*/  IMAD R0, R0, c[0x0][0x538], RZ ;  /* 0x00014e0000007a24 */ /* 0x008fca00078e02ff */
[----:B------:R-:W-:-:S04]  /*18c80*/  IADD3 R6, R0, R6, RZ ;  /* 0x0000000600067210 */ /* 0x000fc80007ffe0ff */
[----:B------:R-:W-:-:S13]  /*18c90*/  ISETP.GT.AND P0, PT, R6, R9, PT ;  /* 0x000000090600720c */ /* 0x000fda0003f04270 */
[----:B-12---:R-:W-:Y:S05]  /*18ca0*/  @!P0 BRA `(.L_x_4951) ;  /* 0xfffffdb000008947 */ /* 0x006fea000383ffff */
.L_x_4947:
[----:B------:R-:W-:-:S05]  /*18cb0*/  IADD3 R14, -R0, R6, RZ ;  /* 0x00000006000e7210 */ /* 0x000fca0007ffe1ff */
[----:B------:R-:W-:-:S05]  /*18cc0*/  IMAD R0, R4, c[0x0][0x538], R14 ;  /* 0x00014e0004007a24 */ /* 0x000fca00078e020e */
[----:B------:R-:W-:Y:S01]  /*18cd0*/  ISETP.GT.AND P0, PT, R0, R9, PT ;  /* 0x000000090000720c */ /* 0x000fe20003f04270 */
[----:B------:R-:W-:-:S12]  /*18ce0*/  BRA.DIV ~URZ, `(.L_x_4952) ;  /* 0x00002ca27f007947 */ /* 0x000fd8000b800000 */
[----:B------:R-:W-:-:S04]  /*18cf0*/  VOTE.ANY R0, PT, !P0 ;  /* 0x0000000000007806 */ /* 0x000fc800040e0100 */
.L_x_5008:
[----:B------:R3:W4:Y:S01]  /*18d00*/  POPC R13, R0 ;  /* 0x00000000000d7309 */ /* 0x0007220000000000 */
[----:B------:R-:W-:Y:S05]  /*18d10*/  BRA.DIV ~URZ, `(.L_x_4953) ;  /* 0x00002cb27f007947 */ /* 0x000fea000b800000 */
[----:B----4-:R4:W1:Y:S04]  /*18d20*/  SHFL.IDX PT, R12, R7, R13, 0x1f ;  /* 0x00001f0d070c7589 */ /* 0x01086800000e0000 */
[----:B------:R4:W2:Y:S02]  /*18d30*/  SHFL.IDX PT, R5, R8, R13, 0x1f ;  /* 0x00001f0d08057589 */ /* 0x0008a400000e0000 */
.L_x_5009:
[----:B------:R-:W-:Y:S01]  /*18d40*/  ISETP.NE.AND P0, PT, R0, RZ, PT ;  /* 0x000000ff0000720c */ /* 0x000fe20003f05270 */
[----:B------:R-:W-:-:S12]  /*18d50*/  BSSY B0, `(.L_x_4954) ;  /* 0x0000005000007945 */ /* 0x000fd80003800000 */
[----:B------:R-:W-:Y:S05]  /*18d60*/  @!P0 BRA `(.L_x_4955) ;  /* 0x0000003000008947 */ /* 0x000fea0003800000 */
[----:B---3--:R-:W-:Y:S01]  /*18d70*/  IADD3 R0, R13, -0x1, RZ ;  /* 0xffffffff0d007810 */ /* 0x008fe20007ffe0ff */
[----:B------:R-:W-:Y:S05]  /*18d80*/  BRA.DIV ~URZ, `(.L_x_4956) ;  /* 0x00002d127f007947 */ /* 0x000fea000b800000 */
[----:B------:R3:W4:Y:S02]  /*18d90*/  SHFL.IDX PT, R15, R4, R0, 0x1f ;  /* 0x00001f00040f7589 */ /* 0x00072400000e0000 */
.L_x_4955:
[----:B------:R-:W-:Y:S05]  /*18da0*/  BSYNC B0 ;  /* 0x0000000000007941 */ /* 0x000fea0003800000 */
.L_x_4954:
        /* <DEDUP_REMOVED lines=65> */
.L_x_4948:
[----:B------:R-:W-:Y:S01]  /*191c0*/  IMAD.MOV.U32 R236, RZ, RZ, R9 ;  /* 0x000000ffffec7224 */ /* 0x000fe200078e0009 */
[----:B------:R-:W-:Y:S01]  /*191d0*/  MOV R238, RZ ;  /* 0x000000ff00ee7202 */ /* 0x000fe20000000f00 */
[----:B------:R-:W-:Y:S01]  /*191e0*/  IMAD.MOV.U32 R237, RZ, RZ, RZ ;  /* 0x000000ffffed7224 */ /* 0x000fe200078e00ff */
[----:B------:R-:W-:Y:S02]  /*191f0*/  MOV R239, c[0x0][0x53c] ;  /* 0x00014f0000ef7a02 */ /* 0x000fe40000000f00 */
.L_x_4957:
[----:B------:R-:W-:Y:S05]  /*19200*/  BSYNC B1 ;  /* 0x0000000000017941 */ /* 0x000fea0003800000 */
.L_x_4946:
[----:B------:R-:W-:Y:S01]  /*19210*/  WARPSYNC 0xffffffff ;  /* 0xffffffff00007948 */ /* 0x000fe20003800000 */
[----:B------:R-:W-:Y:S01]  /*19220*/  BAR.SYNC.DEFER_BLOCKING 0x4, 0x100 ;  /* 0x0104000000007b1d */ /* 0x000fe20000010000 */
[----:B------:R-:W-:-:S13]  /*19230*/  ISETP.NE.AND P0, PT, R16, RZ, PT ;  /* 0x000000ff1000720c */ /* 0x000fda0003f05270 */
[----:B------:R3:W-:Y:S04]  /*19240*/  @!P0 STS.128 [0x24100], R236 ;  /* 0x024100ecff008388 */ /* 0x0007e80000000c00 */
[----:B------:R-:W-:Y:S06]  /*19250*/  BAR.ARV 0x5, 0x100 ;  /* 0x0144000000007b1d */ /* 0x000fec0000002000 */
.L_x_4941:
[----:B-1----:R-:W-:-:S13]  /*19260*/  ISETP.GE.AND P0, PT, R239, c[0x0][0x53c], PT ;  /* 0x00014f00ef007a0c */ /* 0x002fda0003f06270 */
[----:B--23--:R-:W-:Y:S01]  /*19270*/  @P0 CALL.REL.NOINC `(.L_x_4958) ;  /* 0x0000001000000944 */ /* 0x00cfe20003c00000 */
[----:B------:R-:W-:Y:S05]  /*19280*/  BRA `(.L_x_4959) ;  /* 0xfffe877000007947 */ /* 0x000fea000383ffff */
.L_x_4958:
[----:B------:R-:W-:Y:S05]  /*19290*/  EXIT ;  /* 0x000000000000794d */ /* 0x000fea0003800000 */
.L_x_4778:
[----:B------:R-:W-:Y:S01]  /*192a0*/  IMAD.MOV.U32 R0, RZ, RZ, R5 ;  /* 0x000000ffff007224 */ /* 0x000fe200078e0005 */
[----:B------:R-:W-:Y:S02]  /*192b0*/  MOV R3, 0x1 ;  /* 0x0000000100037802 */ /* 0x000fe40000000f00 */
[----:B------:R-:W-:Y:S02]  /*192c0*/  MOV R2, 0x192e0 ;  /* 0x000192e000027802 */ /* 0x000fe40000000f00 */
[----:B--2---:R-:W-:Y:S05]  /*192d0*/  CALL.REL.NOINC `($__internal_84_$__cuda_sm70_shflsync_up_p) ;  /* 0x000028d000007944 */ /* 0x004fea0003c00000 */
[----:B------:R-:W-:Y:S01]  /*192e0*/  MOV R0, R4 ;  /* 0x0000000400007202 */ /* 0x000fe20000000f00 */
[----:B------:R-:W-:Y:S05]  /*192f0*/  BRA `(.L_x_4960) ;  /* 0xfffe715000007947 */ /* 0x000fea000383ffff */
.L_x_4779:
[----:B------:R-:W-:Y:S01]  /*19300*/  IMAD.MOV.U32 R0, RZ, RZ, R5 ;  /* 0x000000ffff007224 */ /* 0x000fe200078e0005 */
[----:B------:R-:W-:Y:S02]  /*19310*/  MOV R3, 0x2 ;  /* 0x0000000200037802 */ /* 0x000fe40000000f00 */
[----:B------:R-:W-:Y:S02]  /*19320*/  MOV R2, 0x19340 ;  /* 0x0001934000027802 */ /* 0x000fe40000000f00 */
[----:B--2---:R-:W-:Y:S05]  /*19330*/  CALL.REL.NOINC `($__internal_84_$__cuda_sm70_shflsync_up_p) ;  /* 0x0000287000007944 */ /* 0x004fea0003c00000 */
[----:B------:R-:W-:Y:S01]  /*19340*/  SEL R4, R4, RZ, P4 ;  /* 0x000000ff04047207 */ /* 0x000fe20002000000 */
[----:B------:R-:W-:Y:S01]  /*19350*/  IMAD.MOV.U32 R3, RZ, RZ, 0x4 ;  /* 0x00000004ff037424 */ /* 0x000fe200078e00ff */
[----:B------:R-:W-:-:S03]  /*19360*/  MOV R2, 0x19390 ;  /* 0x0001939000027802 */ /* 0x000fc60000000f00 */
[----:B------:R-:W-:Y:S02]  /*19370*/  IMAD.IADD R0, R5, 0x1, R4 ;  /* 0x0000000105007824 */ /* 0x000fe400078e0204 */
[----:B------:R-:W-:Y:S05]  /*19380*/  CALL.REL.NOINC `($__internal_84_$__cuda_sm70_shflsync_up_p) ;  /* 0x0000282000007944 */ /* 0x000fea0003c00000 */
        /* <DEDUP_REMOVED lines=12> */
[----:B------:R-:W-:Y:S02]  /*19450*/  MOV R3, 0x1f ;  /* 0x0000001f00037802 */ /* 0x000fe40000000f00 */
[----:B------:R-:W-:Y:S01]  /*19460*/  MOV R2, 0x194a0 ;  /* 0x000194a000027802 */ /* 0x000fe20000000f00 */
[----:B------:R-:W-:-:S04]  /*19470*/  IMAD.IADD R4, R0, 0x1, R4 ;  /* 0x0000000100047824 */ /* 0x000fc800078e0204 */
[----:B------:R-:W-:Y:S02]  /*19480*/  IMAD.MOV.U32 R33, RZ, RZ, R4 ;  /* 0x000000ffff217224 */ /* 0x000fe400078e0004 */
[----:B------:R-:W-:Y:S05]  /*19490*/  CALL.REL.NOINC `($__internal_83_$__cuda_sm70_shflsync_idx_p) ;  /* 0x000026c000007944 */ /* 0x000fea0003c00000 */
[----:B------:R-:W-:Y:S01]  /*194a0*/  MOV R0, R34 ;  /* 0x0000002200007202 */ /* 0x000fe20000000f00 */
[----:B------:R-:W-:Y:S05]  /*194b0*/  BRA `(.L_x_4961) ;  /* 0xfffe709000007947 */ /* 0x000fea000383ffff */
.L_x_4781:
[----:B------:R-:W-:Y:S02]  /*194c0*/  SEL R0, RZ, 0x1, P0 ;  /* 0x00000001ff007807 */ /* 0x000fe40000000000 */
[----:B------:R-:W-:Y:S02]  /*194d0*/  MOV R2, 0x194f0 ;  /* 0x000194f000027802 */ /* 0x000fe40000000f00 */
[----:B--2---:R-:W-:Y:S05]  /*194e0*/  CALL.REL.NOINC `($__internal_85_$__cuda_sm70_votesync_ballot) ;  /* 0x0000272000007944 */ /* 0x004fea0003c00000 */
[----:B------:R-:W-:Y:S05]  /*194f0*/  BRA `(.L_x_4962) ;  /* 0xfffe70e000007947 */ /* 0x000fea000383ffff */
.L_x_4782:
[----:B------:R-:W-:Y:S01]  /*19500*/  IMAD.MOV.U32 R33, RZ, RZ, R8 ;  /* 0x000000ffff217224 */ /* 0x000fe200078e0008 */
[----:B---3--:R-:W-:Y:S01]  /*19510*/  MOV R32, R12 ;  /* 0x0000000c00207202 */ /* 0x008fe20000000f00 */
[----:B------:R-:W-:Y:S01]  /*19520*/  IMAD.MOV.U32 R3, RZ, RZ, 0x1f ;  /* 0x0000001fff037424 */ /* 0x000fe200078e00ff */
[----:B------:R-:W-:Y:S02]  /*19530*/  MOV R2, 0x19550 ;  /* 0x0001955000027802 */ /* 0x000fe40000000f00 */
[----:B-12---:R-:W-:Y:S05]  /*19540*/  CALL.REL.NOINC `($__internal_83_$__cuda_sm70_shflsync_idx_p) ;  /* 0x0000261000007944 */ /* 0x006fea0003c00000 */
[----:B------:R-:W-:Y:S01]  /*19550*/  IMAD.MOV.U32 R11, RZ, RZ, R34 ;  /* 0x000000ffff0b7224 */ /* 0x000fe200078e0022 */
[----:B------:R-:W-:Y:S01]  /*19560*/  MOV R33, R7 ;  /* 0x0000000700217202 */ /* 0x000fe20000000f00 */
[----:B------:R-:W-:Y:S01]  /*19570*/  IMAD.MOV.U32 R5, RZ, RZ, RZ ;  /* 0x000000ffff057224 */ /* 0x000fe200078e00ff */
[----:B------:R-:W-:Y:S01]  /*19580*/  MOV R32, R12 ;  /* 0x0000000c00207202 */ /* 0x000fe20000000f00 */
[----:B------:R-:W-:Y:S01]  /*19590*/  IMAD.MOV.U32 R3, RZ, RZ, 0x1f ;  /* 0x0000001fff037424 */ /* 0x000fe200078e00ff */
[----:B------:R-:W-:-:S02]  /*195a0*/  MOV R2, 0x195c0 ;  /* 0x000195c000027802 */ /* 0x000fc40000000f00 */
[----:B------:R-:W-:Y:S05]  /*195b0*/  CALL.REL.NOINC `($__internal_83_$__cuda_sm70_shflsync_idx_p) ;  /* 0x000025a000007944 */ /* 0x000fea0003c00000 */
[----:B------:R-:W-:Y:S01]  /*195c0*/  MOV R10, R34 ;  /* 0x00000022000a7202 */ /* 0x000fe20000000f00 */
[----:B------:R-:W-:Y:S05]  /*195d0*/  BRA `(.L_x_4963) ;  /* 0xfffe705000007947 */ /* 0x000fea000383ffff */
.L_x_4785:
[----:B------:R-:W-:Y:S01]  /*195e0*/  IMAD.MOV.U32 R33, RZ, RZ, R4 ;  /* 0x000000ffff217224 */ /* 0x000fe200078e0004 */
[----:B------:R-:W-:-:S02]  /*195f0*/  MOV R3, 0x1f ;  /* 0x0000001f00037802 */ /* 0x000fc40000000f00 */
[----:B------:R-:W-:Y:S02]  /*19600*/  MOV R2, 0x19620 ;  /* 0x0001962000027802 */ /* 0x000fe40000000f00 */
[----:B-1234-:R-:W-:Y:S05]  /*19610*/  CALL.REL.NOINC `($__internal_83_$__cuda_sm70_shflsync_idx_p) ;  /* 0x0000254000007944 */ /* 0x01efea0003c00000 */
[----:B------:R-:W-:Y:S01]  /*19620*/  MOV R5, R34 ;  /* 0x0000002200057202 */ /* 0x000fe20000000f00 */
[----:B------:R-:W-:Y:S05]  /*19630*/  BRA `(.L_x_4784) ;  /* 0xfffe705000007947 */ /* 0x000fea000383ffff */
.L_x_4821:
[----:B------:R-:W-:Y:S01]  /*19640*/  IMAD.MOV.U32 R33, RZ, RZ, R12 ;  /* 0x000000ffff217224 */ /* 0x000fe200078e000c */
[----:B------:R-:W-:Y:S01]  /*19650*/  MOV R32, RZ ;  /* 0x000000ff00207202 */ /* 0x000fe20000000f00 */
[----:B------:R-:W-:Y:S01]  /*19660*/  IMAD.MOV.U32 R3, RZ, RZ, 0x181f ;  /* 0x0000181fff037424 */ /* 0x000fe200078e00ff */
[----:B------:R-:W-:Y:S02]  /*19670*/  MOV R2, 0x19690 ;  /* 0x0001969000027802 */ /* 0x000fe40000000f00 */
[----:B-----5:R-:W-:Y:S05]  /*19680*/  CALL.REL.NOINC `($__internal_83_$__cuda_sm70_shflsync_idx_p) ;  /* 0x000024d000007944 */ /* 0x020fea0003c00000 */
[----:B------:R-:W-:Y:S01]  /*19690*/  MOV R4, R34 ;  /* 0x0000002200047202 */ /* 0x000fe20000000f00 */
[----:B------:R-:W-:Y:S05]  /*196a0*/  BRA `(.L_x_4964) ;  /* 0xfffee9e000007947 */ /* 0x000fea000383ffff */
.L_x_4822:
[----:B------:R-:W-:Y:S01]  /*196b0*/  IMAD.MOV.U32 R33, RZ, RZ, R13 ;  /* 0x000000ffff217224 */ /* 0x000fe200078e000d */
[----:B------:R-:W-:Y:S01]  /*196c0*/  MOV R32, RZ ;  /* 0x000000ff00207202 */ /* 0x000fe20000000f00 */
[----:B------:R-:W-:Y:S01]  /*196d0*/  IMAD.MOV.U32 R3, RZ, RZ, 0x181f ;  /* 0x0000181fff037424 */ /* 0x000fe200078e00ff */
[----:B------:R-:W-:Y:S02]  /*196e0*/  MOV R2, 0x19700 ;  /* 0x0001970000027802 */ /* 0x000fe40000000f00 */
[----:B-12--5:R-:W-:Y:S05]  /*196f0*/  CALL.REL.NOINC `($__internal_83_$__cuda_sm70_shflsync_idx_p) ;  /* 0x0000246000007944 */ /* 0x026fea0003c00000 */
[----:B------:R-:W-:Y:S01]  /*19700*/  MOV R0, R34 ;  /* 0x0000002200007202 */ /* 0x000fe20000000f00 */
[----:B------:R-:W-:Y:S05]  /*19710*/  BRA `(.L_x_4965) ;  /* 0xfffee99000007947 */ /* 0x000fea000383ffff */
.L_x_4825:
[----:B------:R-:W-:Y:S01]  /*19720*/  IMAD.MOV.U32 R33, RZ, RZ, R12 ;  /* 0x000000ffff217224 */ /* 0x000fe200078e000c */
[----:B------:R-:W-:Y:S01]  /*19730*/  MOV R32, 0x1 ;  /* 0x0000000100207802 */ /* 0x000fe20000000f00 */
[----:B--2---:R-:W-:Y:S01]  /*19740*/  IMAD.MOV.U32 R3, RZ, RZ, 0x181f ;  /* 0x0000181fff037424 */ /* 0x004fe200078e00ff */
[----:B------:R-:W-:-:S02]  /*19750*/  MOV R2, 0x19770 ;  /* 0x0001977000027802 */ /* 0x000fc40000000f00 */
[----:B-1-345:R-:W-:Y:S05]  /*19760*/  CALL.REL.NOINC `($__internal_83_$__cuda_sm70_shflsync_idx_p) ;  /* 0x000023f000007944 */ /* 0x03afea0003c00000 */
[----:B------:R-:W-:Y:S01]  /*19770*/  IMAD.MOV.U32 R4, RZ, RZ, R34 ;  /* 0x000000ffff047224 */ /* 0x000fe200078e0022 */
[----:B------:R-:W-:Y:S01]  /*19780*/  MOV R32, 0x1 ;  /* 0x0000000100207802 */ /* 0x000fe20000000f00 */
[----:B------:R-:W-:Y:S01]  /*19790*/  IMAD.MOV.U32 R33, RZ, RZ, R13 ;  /* 0x000000ffff217224 */ /* 0x000fe200078e000d */
[----:B------:R-:W-:-:S02]  /*197a0*/  MOV R3, 0x181f ;  /* 0x0000181f00037802 */ /* 0x000fc40000000f00 */
[----:B------:R-:W-:Y:S02]  /*197b0*/  MOV R2, 0x197d0 ;  /* 0x000197d000027802 */ /* 0x000fe40000000f00 */
[----:B------:R-:W-:Y:S05]  /*197c0*/  CALL.REL.NOINC `($__internal_83_$__cuda_sm70_shflsync_idx_p) ;  /* 0x0000239000007944 */ /* 0x000fea0003c00000 */
[----:B------:R-:W-:Y:S01]  /*197d0*/  MOV R0, R34 ;  /* 0x0000002200007202 */ /* 0x000fe20000000f00 */
[----:B------:R-:W-:Y:S05]  /*197e0*/  BRA `(.L_x_4966) ;  /* 0xfffeea0000007947 */ /* 0x000fea000383ffff */
.L_x_4828:
[----:B------:R-:W-:Y:S01]  /*197f0*/  IMAD.MOV.U32 R33, RZ, RZ, R12 ;  /* 0x000000ffff217224 */ /* 0x000fe200078e000c */
[----:B------:R-:W-:Y:S01]  /*19800*/  MOV R32, 0x2 ;  /* 0x0000000200207802 */ /* 0x000fe20000000f00 */
[----:B-1----:R-:W-:Y:S01]  /*19810*/  IMAD.MOV.U32 R3, RZ, RZ, 0x181f ;  /* 0x0000181fff037424 */ /* 0x002fe200078e00ff */
[----:B------:R-:W-:Y:S02]  /*19820*/  MOV R2, 0x19840 ;  /* 0x0001984000027802 */ /* 0x000fe40000000f00 */
[----:B--2345:R-:W-:Y:S05]  /*19830*/  CALL.REL.NOINC `($__internal_83_$__cuda_sm70_shflsync_idx_p) ;  /* 0x0000232000007944 */ /* 0x03cfea0003c00000 */
[----:B------:R-:W-:Y:S01]  /*19840*/  MOV R4, R34 ;  /* 0x0000002200047202 */ /* 0x000fe20000000f00 */
[----:B------:R-:W-:Y:S05]  /*19850*/  BRA `(.L_x_4967) ;  /* 0xfffeeac000007947 */ /* 0x000fea000383ffff */
.L_x_4829:
[----:B------:R-:W-:Y:S01]  /*19860*/  IMAD.MOV.U32 R33, RZ, RZ, R13 ;  /* 0x000000ffff217224 */ /* 0x000fe200078e000d */
[----:B------:R-:W-:Y:S01]  /*19870*/  MOV R32, 0x2 ;  /* 0x0000000200207802 */ /* 0x000fe20000000f00 */
[----:B------:R-:W-:Y:S01]  /*19880*/  IMAD.MOV.U32 R3, RZ, RZ, 0x181f ;  /* 0x0000181fff037424 */ /* 0x000fe200078e00ff */
[----:B------:R-:W-:Y:S02]  /*19890*/  MOV R2, 0x198b0 ;  /* 0x000198b000027802 */ /* 0x000fe40000000f00 */
[----:B-12345:R-:W-:Y:S05]  /*198a0*/  CALL.REL.NOINC `($__internal_83_$__cuda_sm70_shflsync_idx_p) ;  /* 0x000022b000007944 */ /* 0x03efea0003c00000 */
[----:B------:R-:W-:Y:S01]  /*198b0*/  MOV R0, R34 ;  /* 0x0000002200007202 */ /* 0x000fe20000000f00 */
[----:B------:R-:W-:Y:S05]  /*198c0*/  BRA `(.L_x_4968) ;  /* 0xfffeea7000007947 */ /* 0x000fea000383ffff */
.L_x_4832:
[----:B------:R-:W-:Y:S01]  /*198d0*/  IMAD.MOV.U32 R33, RZ, RZ, R12 ;  /* 0x000000ffff217224 */ /* 0x000fe200078e000c */
[----:B------:R-:W-:Y:S01]  /*198e0*/  MOV R32, 0x3 ;  /* 0x0000000300207802 */ /* 0x000fe20000000f00 */
[----:B-1----:R-:W-:Y:S01]  /*198f0*/  IMAD.MOV.U32 R3, RZ, RZ, 0x181f ;  /* 0x0000181fff037424 */ /* 0x002fe200078e00ff */
[----:B------:R-:W-:-:S02]  /*19900*/  MOV R2, 0x19920 ;  /* 0x0001992000027802 */ /* 0x000fc40000000f00 */
[----:B--2345:R-:W-:Y:S05]  /*19910*/  CALL.REL.NOINC `($__internal_83_$__cuda_sm70_shflsync_idx_p) ;  /* 0x0000224000007944 */ /* 0x03cfea0003c00000 */
        /* <DEDUP_REMOVED lines=8> */
.L_x_4835:
[----:B------:R-:W-:Y:S01]  /*199a0*/  IMAD.MOV.U32 R33, RZ, RZ, R5 ;  /* 0x000000ffff217224 */ /* 0x000fe200078e0005 */
[----:B------:R-:W-:Y:S01]  /*199b0*/  MOV R32, RZ ;  /* 0x000000ff00207202 */ /* 0x000fe20000000f00 */
[----:B------:R-:W-:Y:S01]  /*199c0*/  IMAD.MOV.U32 R3, RZ, RZ, 0x181f ;  /* 0x0000181fff037424 */ /* 0x000fe200078e00ff */
[----:B------:R-:W-:Y:S02]  /*199d0*/  MOV R2, 0x199f0 ;  /* 0x000199f000027802 */ /* 0x000fe40000000f00 */
[----:B------:R-:W-:Y:S05]  /*199e0*/  CALL.REL.NOINC `($__internal_83_$__cuda_sm70_shflsync_idx_p) ;  /* 0x0000217000007944 */ /* 0x000fea0003c00000 */
[----:B------:R-:W-:Y:S01]  /*199f0*/  MOV R4, R34 ;  /* 0x0000002200047202 */ /* 0x000fe20000000f00 */
[----:B------:R-:W-:Y:S05]  /*19a00*/  BRA `(.L_x_4970) ;  /* 0xfffef5a000007947 */ /* 0x000fea000383ffff */
.L_x_4836:
[----:B------:R-:W-:Y:S01]  /*19a10*/  IMAD.MOV.U32 R33, RZ, RZ, R14 ;  /* 0x000000ffff217224 */ /* 0x000fe200078e000e */
[----:B------:R-:W-:Y:S01]  /*19a20*/  MOV R32, RZ ;  /* 0x000000ff00207202 */ /* 0x000fe20000000f00 */
[----:B------:R-:W-:Y:S01]  /*19a30*/  IMAD.MOV.U32 R3, RZ, RZ, 0x181f ;  /* 0x0000181fff037424 */ /* 0x000fe200078e00ff */
[----:B------:R-:W-:Y:S02]  /*19a40*/  MOV R2, 0x19a60 ;  /* 0x00019a6000027802 */ /* 0x000fe40000000f00 */
[----:B-12---:R-:W-:Y:S05]  /*19a50*/  CALL.REL.NOINC `($__internal_83_$__cuda_sm70_shflsync_idx_p) ;  /* 0x0000210000007944 */ /* 0x006fea0003c00000 */
        /* <DEDUP_REMOVED lines=22> */
[----:B--2---:R-:W-:Y:S05]  /*19bc0*/  CALL.REL.NOINC `($__internal_83_$__cuda_sm70_shflsync_idx_p) ;  /* 0x00001f9000007944 */ /* 0x004fea0003c00000 */
[----:B------:R-:W-:Y:S01]  /*19bd0*/  IMAD.MOV.U32 R8, RZ, RZ, R34 ;  /* 0x000000ffff087224 */ /* 0x000fe200078e0022 */
[----:B------:R-:W-:Y:S01]  /*19be0*/  MOV R32, 0x1 ;  /* 0x0000000100207802 */ /* 0x000fe20000000f00 */
[----:B------:R-:W-:Y:S01]  /*19bf0*/  IMAD.MOV.U32 R33, RZ, RZ, R14 ;  /* 0x000000ffff217224 */ /* 0x000fe200078e000e */
[----:B------:R-:W-:Y:S02]  /*19c00*/  MOV R3, 0x181f ;  /* 0x0000181f00037802 */ /* 0x000fe40000000f00 */
[----:B------:R-:W-:Y:S02]  /*19c10*/  MOV R2, 0x19c30 ;  /* 0x00019c3000027802 */ /* 0x000fe40000000f00 */
[----:B------:R-:W-:Y:S05]  /*19c20*/  CALL.REL.NOINC `($__internal_83_$__cuda_sm70_shflsync_idx_p) ;  /* 0x00001f3000007944 */ /* 0x000fea0003c00000 */
[----:B------:R-:W-:Y:S01]  /*19c30*/  MOV R0, R34 ;  /* 0x0000002200007202 */ /* 0x000fe20000000f00 */
[----:B------:R-:W-:Y:S05]  /*19c40*/  BRA `(.L_x_4971) ;  /* 0xfffef4b000007947 */ /* 0x000fea000383ffff */
.L_x_4841:
[----:B------:R-:W-:Y:S01]  /*19c50*/  IMAD.MOV.U32 R33, RZ, RZ, R0 ;  /* 0x000000ffff217224 */ /* 0x000fe200078e0000 */
[----:B------:R-:W-:Y:S01]  /*19c60*/  MOV R32, RZ ;  /* 0x000000ff00207202 */ /* 0x000fe20000000f00 */
[----:B------:R-:W-:Y:S01]  /*19c70*/  IMAD.MOV.U32 R3, RZ, RZ, 0x1c1f ;  /* 0x00001c1fff037424 */ /* 0x000fe200078e00ff */
[----:B------:R-:W-:-:S02]  /*19c80*/  MOV R2, 0x19ca0 ;  /* 0x00019ca000027802 */ /* 0x000fc40000000f00 */
[----:B------:R-:W-:Y:S05]  /*19c90*/  CALL.REL.NOINC `($__internal_83_$__cuda_sm70_shflsync_idx_p) ;  /* 0x00001ec000007944 */ /* 0x000fea0003c00000 */
[----:B------:R-:W-:Y:S01]  /*19ca0*/  MOV R8, R34 ;  /* 0x0000002200087202 */ /* 0x000fe20000000f00 */
[----:B------:R-:W-:Y:S05]  /*19cb0*/  BRA `(.L_x_4972) ;  /* 0xfffef73000007947 */ /* 0x000fea000383ffff */
.L_x_4842:
[----:B------:R-:W-:Y:S01]  /*19cc0*/  IMAD.MOV.U32 R33, RZ, RZ, R6 ;  /* 0x000000ffff217224 */ /* 0x000fe200078e0006 */
[----:B------:R-:W-:Y:S01]  /*19cd0*/  MOV R32, RZ ;  /* 0x000000ff00207202 */ /* 0x000fe20000000f00 */
[----:B------:R-:W-:Y:S01]  /*19ce0*/  IMAD.MOV.U32 R3, RZ, RZ, 0x1c1f ;  /* 0x00001c1fff037424 */ /* 0x000fe200078e00ff */
[----:B------:R-:W-:-:S02]  /*19cf0*/  MOV R2, 0x19d10 ;  /* 0x00019d1000027802 */ /* 0x000fc40000000f00 */
[----:B-12---:R-:W-:Y:S05]  /*19d00*/  CALL.REL.NOINC `($__internal_83_$__cuda_sm70_shflsync_idx_p) ;  /* 0x00001e5000007944 */ /* 0x006fea0003c00000 */
[----:B------:R-:W-:Y:S01]  /*19d10*/  IMAD.MOV.U32 R33, RZ, RZ, R5 ;  /* 0x000000ffff217224 */ /* 0x000fe200078e0005 */
[----:B------:R-:W-:Y:S01]  /*19d20*/  MOV R32, RZ ;  /* 0x000000ff00207202 */ /* 0x000fe20000000f00 */
[----:B------:R-:W-:Y:S01]  /*19d30*/  IMAD.MOV.U32 R3, RZ, RZ, 0x1c1f ;  /* 0x00001c1fff037424 */ /* 0x000fe200078e00ff */
[----:B------:R-:W-:Y:S01]  /*19d40*/  MOV R4, R34 ;  /* 0x0000002200047202 */ /* 0x000fe20000000f00 */
[----:B------:R-:W-:Y:S01]  /*19d50*/  IMAD.MOV.U32 R5, RZ, RZ, R8 ;  /* 0x000000ffff057224 */ /* 0x000fe200078e0008 */
[----:B------:R-:W-:-:S02]  /*19d60*/  MOV R2, 0x19d80 ;  /* 0x00019d8000027802 */ /* 0x000fc40000000f00 */
[----:B------:R-:W-:Y:S05]  /*19d70*/  CALL.REL.NOINC `($__internal_83_$__cuda_sm70_shflsync_idx_p) ;  /* 0x00001de000007944 */ /* 0x000fea0003c00000 */
[----:B------:R-:W-:Y:S01]  /*19d80*/  IMAD.MOV.U32 R30, RZ, RZ, R34 ;  /* 0x000000ffff1e7224 */ /* 0x000fe200078e0022 */
[----:B------:R-:W-:Y:S01]  /*19d90*/  MOV R32, RZ ;  /* 0x000000ff00207202 */ /* 0x000fe20000000f00 */
[----:B------:R-:W-:Y:S01]  /*19da0*/  IMAD.MOV.U32 R33, RZ, RZ, R12 ;  /* 0x000000ffff217224 */ /* 0x000fe200078e000c */
[----:B------:R-:W-:-:S02]  /*19db0*/  MOV R3, 0x1c1f ;  /* 0x00001c1f00037802 */ /* 0x000fc40000000f00 */
[----:B------:R-:W-:Y:S02]  /*19dc0*/  MOV R2, 0x19de0 ;  /* 0x00019de000027802 */ /* 0x000fe40000000f00 */
[----:B------:R-:W-:Y:S05]  /*19dd0*/  CALL.REL.NOINC `($__internal_83_$__cuda_sm70_shflsync_idx_p) ;  /* 0x00001d8000007944 */ /* 0x000fea0003c00000 */
[----:B------:R-:W-:Y:S01]  /*19de0*/  MOV R0, R34 ;  /* 0x0000002200007202 */ /* 0x000fe20000000f00 */
[----:B------:R-:W-:Y:S05]  /*19df0*/  BRA `(.L_x_4973) ;  /* 0xfffef64000007947 */ /* 0x000fea000383ffff */
.L_x_4867:
[----:B------:R-:W-:Y:S01]  /*19e00*/  IMAD.MOV.U32 R33, RZ, RZ, R0 ;  /* 0x000000ffff217224 */ /* 0x000fe200078e0000 */
[----:B------:R-:W-:Y:S01]  /*19e10*/  MOV R32, RZ ;  /* 0x000000ff00207202 */ /* 0x000fe20000000f00 */
[----:B------:R-:W-:Y:S01]  /*19e20*/  IMAD.MOV.U32 R3, RZ, RZ, 0x1c1f ;  /* 0x00001c1fff037424 */ /* 0x000fe200078e00ff */
[----:B------:R-:W-:Y:S02]  /*19e30*/  MOV R2, 0x19e50 ;  /* 0x00019e5000027802 */ /* 0x000fe40000000f00 */
[----:B------:R-:W-:Y:S05]  /*19e40*/  CALL.REL.NOINC `($__internal_83_$__cuda_sm70_shflsync_idx_p) ;  /* 0x00001d1000007944 */ /* 0x000fea0003c00000 */
[----:B------:R-:W-:Y:S01]  /*19e50*/  MOV R0, R34 ;  /* 0x0000002200007202 */ /* 0x000fe20000000f00 */
[----:B------:R-:W-:Y:S05]  /*19e60*/  BRA `(.L_x_4974) ;  /* 0xffff20d000007947 */ /* 0x000fea000383ffff */
.L_x_4868:
[----:B------:R-:W-:Y:S01]  /*19e70*/  IMAD.MOV.U32 R33, RZ, RZ, R6 ;  /* 0x000000ffff217224 */ /* 0x000fe200078e0006 */
[----:B------:R-:W-:Y:S01]  /*19e80*/  MOV R32, RZ ;  /* 0x000000ff00207202 */ /* 0x000fe20000000f00 */
[----:B------:R-:W-:Y:S01]  /*19e90*/  IMAD.MOV.U32 R3, RZ, RZ, 0x1c1f ;  /* 0x00001c1fff037424 */ /* 0x000fe200078e00ff */
[----:B------:R-:W-:Y:S02]  /*19ea0*/  MOV R2, 0x19ec0 ;  /* 0x00019ec000027802 */ /* 0x000fe40000000f00 */
[----:B-1----:R-:W-:Y:S05]  /*19eb0*/  CALL.REL.NOINC `($__internal_83_$__cuda_sm70_shflsync_idx_p) ;  /* 0x00001ca000007944 */ /* 0x002fea0003c00000 */
        /* <DEDUP_REMOVED lines=15> */
.L_x_4883:
[----:B------:R-:W-:Y:S01]  /*19fb0*/  IMAD.MOV.U32 R33, RZ, RZ, R9 ;  /* 0x000000ffff217224 */ /* 0x000fe200078e0009 */
[----:B------:R-:W-:Y:S01]  /*19fc0*/  MOV R32, RZ ;  /* 0x000000ff00207202 */ /* 0x000fe20000000f00 */
[----:B------:R-:W-:Y:S01]  /*19fd0*/  IMAD.MOV.U32 R3, RZ, RZ, 0x181f ;  /* 0x0000181fff037424 */ /* 0x000fe200078e00ff */
[----:B------:R-:W-:Y:S02]  /*19fe0*/  MOV R2, 0x1a000 ;  /* 0x0001a00000027802 */ /* 0x000fe40000000f00 */
[----:B-12345:R-:W-:Y:S05]  /*19ff0*/  CALL.REL.NOINC `($__internal_83_$__cuda_sm70_shflsync_idx_p) ;  /* 0x00001b6000007944 */ /* 0x03efea0003c00000 */
[----:B------:R-:W-:Y:S01]  /*1a000*/  MOV R8, R34 ;  /* 0x0000002200087202 */ /* 0x000fe20000000f00 */
[----:B------:R-:W-:Y:S05]  /*1a010*/  BRA `(.L_x_4976) ;  /* 0xffff4df000007947 */ /* 0x000fea000383ffff */
.L_x_4884:
[----:B------:R-:W-:Y:S01]  /*1a020*/  IMAD.MOV.U32 R33, RZ, RZ, R23 ;  /* 0x000000ffff217224 */ /* 0x000fe200078e0017 */
[----:B------:R-:W-:Y:S01]  /*1a030*/  MOV R32, RZ ;  /* 0x000000ff00207202 */ /* 0x000fe20000000f00 */
[----:B------:R-:W-:Y:S01]  /*1a040*/  IMAD.MOV.U32 R3, RZ, RZ, 0x181f ;  /* 0x0000181fff037424 */ /* 0x000fe200078e00ff */
[----:B------:R-:W-:Y:S02]  /*1a050*/  MOV R2, 0x1a070 ;  /* 0x0001a07000027802 */ /* 0x000fe40000000f00 */
[----:B-12345:R-:W-:Y:S05]  /*1a060*/  CALL.REL.NOINC `($__internal_83_$__cuda_sm70_shflsync_idx_p) ;  /* 0x00001af000007944 */ /* 0x03efea0003c00000 */
        /* <DEDUP_REMOVED lines=22> */
[----:B------:R-:W-:Y:S05]  /*1a1d0*/  CALL.REL.NOINC `($__internal_83_$__cuda_sm70_shflsync_idx_p) ;  /* 0x0000198000007944 */ /* 0x000fea0003c00000 */
        /* <DEDUP_REMOVED lines=8> */
.L_x_4887:
[----:B------:R-:W-:Y:S01]  /*1a260*/  IMAD.MOV.U32 R33, RZ, RZ, R5 ;  /* 0x000000ffff217224 */ /* 0x000fe200078e0005 */
[----:B------:R-:W-:Y:S01]  /*1a270*/  MOV R32, RZ ;  /* 0x000000ff00207202 */ /* 0x000fe20000000f00 */
[----:B------:R-:W-:Y:S01]  /*1a280*/  IMAD.MOV.U32 R3, RZ, RZ, 0x181f ;  /* 0x0000181fff037424 */ /* 0x000fe200078e00ff */
[----:B------:R-:W-:-:S02]  /*1a290*/  MOV R2, 0x1a2b0 ;  /* 0x0001a2b000027802 */ /* 0x000fc40000000f00 */
[----:B------:R-:W-:Y:S05]  /*1a2a0*/  CALL.REL.NOINC `($__internal_83_$__cuda_sm70_shflsync_idx_p) ;  /* 0x000018b000007944 */ /* 0x000fea0003c00000 */
[----:B------:R-:W-:Y:S01]  /*1a2b0*/  MOV R4, R34 ;  /* 0x0000002200047202 */ /* 0x000fe20000000f00 */
[----:B------:R-:W-:Y:S05]  /*1a2c0*/  BRA `(.L_x_4978) ;  /* 0xffff708000007947 */ /* 0x000fea000383ffff */
.L_x_4888:
[----:B------:R-:W-:Y:S01]  /*1a2d0*/  IMAD.MOV.U32 R33, RZ, RZ, R6 ;  /* 0x000000ffff217224 */ /* 0x000fe200078e0006 */
[----:B------:R-:W-:Y:S01]  /*1a2e0*/  MOV R32, RZ ;  /* 0x000000ff00207202 */ /* 0x000fe20000000f00 */
[----:B------:R-:W-:Y:S01]  /*1a2f0*/  IMAD.MOV.U32 R3, RZ, RZ, 0x181f ;  /* 0x0000181fff037424 */ /* 0x000fe200078e00ff */
[----:B------:R-:W-:-:S02]  /*1a300*/  MOV R2, 0x1a320 ;  /* 0x0001a32000027802 */ /* 0x000fc40000000f00 */
[----:B-12---:R-:W-:Y:S05]  /*1a310*/  CALL.REL.NOINC `($__internal_83_$__cuda_sm70_shflsync_idx_p) ;  /* 0x0000184000007944 */ /* 0x006fea0003c00000 */
        /* <DEDUP_REMOVED lines=22> */
[----:B-1----:R-:W-:Y:S05]  /*1a480*/  CALL.REL.NOINC `($__internal_83_$__cuda_sm70_shflsync_idx_p) ;  /* 0x000016d000007944 */ /* 0x002fea0003c00000 */
        /* <DEDUP_REMOVED lines=8> */
.L_x_4892:
[----:B------:R-:W-:Y:S01]  /*1a510*/  MOV R32, RZ ;  /* 0x000000ff00207202 */ /* 0x000fe20000000f00 */
[----:B------:R-:W-:Y:S01]  /*1a520*/  IMAD.MOV.U32 R33, RZ, RZ, R9 ;  /* 0x000000ffff217224 */ /* 0x000fe200078e0009 */
[----:B------:R-:W-:Y:S01]  /*1a530*/  MOV R2, 0x1a560 ;  /* 0x0001a56000027802 */ /* 0x000fe20000000f00 */
[----:B------:R-:W-:Y:S02]  /*1a540*/  IMAD.MOV.U32 R3, RZ, RZ, 0x181f ;  /* 0x0000181fff037424 */ /* 0x000fe400078e00ff */
[----:B--234-:R-:W-:Y:S05]  /*1a550*/  CALL.REL.NOINC `($__internal_83_$__cuda_sm70_shflsync_idx_p) ;  /* 0x0000160000007944 */ /* 0x01cfea0003c00000 */
[----:B------:R-:W-:Y:S01]  /*1a560*/  MOV R5, R34 ;  /* 0x0000002200057202 */ /* 0x000fe20000000f00 */
[----:B------:R-:W-:-:S05]  /*1a570*/  BRA `(.L_x_4980) ;  /* 0xffff739000007947 */ /* 0x000fca000383ffff */
.L_x_4893:
[----:B------:R-:W-:Y:S01]  /*1a580*/  MOV R32, RZ ;  /* 0x000000ff00207202 */ /* 0x000fe20000000f00 */
[----:B------:R-:W-:Y:S01]  /*1a590*/  IMAD.MOV.U32 R33, RZ, RZ, R16 ;  /* 0x000000ffff217224 */ /* 0x000fe200078e0010 */
[----:B------:R-:W-:Y:S01]  /*1a5a0*/  MOV R2, 0x1a5d0 ;  /* 0x0001a5d000027802 */ /* 0x000fe20000000f00 */
[----:B------:R-:W-:Y:S02]  /*1a5b0*/  IMAD.MOV.U32 R3, RZ, RZ, 0x181f ;  /* 0x0000181fff037424 */ /* 0x000fe400078e00ff */
[----:B-1234-:R-:W-:Y:S05]  /*1a5c0*/  CALL.REL.NOINC `($__internal_83_$__cuda_sm70_shflsync_idx_p) ;  /* 0x0000159000007944 */ /* 0x01efea0003c00000 */
        /* <DEDUP_REMOVED lines=23> */
[----:B------:R-:W-:Y:S05]  /*1a740*/  CALL.REL.NOINC `($__internal_83_$__cuda_sm70_shflsync_idx_p) ;  /* 0x0000141000007944 */ /* 0x000fea0003c00000 */
[----:B------:R-:W-:Y:S01]  /*1a750*/  MOV R32, 0x1 ;  /* 0x0000000100207802 */ /* 0x000fe20000000f00 */
[----:B------:R-:W-:Y:S01]  /*1a760*/  IMAD.MOV.U32 R5, RZ, RZ, R34 ;  /* 0x000000ffff057224 */ /* 0x000fe200078e0022 */
[----:B------:R-:W-:Y:S01]  /*1a770*/  MOV R3, 0x181f ;  /* 0x0000181f00037802 */ /* 0x000fe20000000f00 */
[----:B------:R-:W-:Y:S01]  /*1a780*/  IMAD.MOV.U32 R33, RZ, RZ, R16 ;  /* 0x000000ffff217224 */ /* 0x000fe200078e0010 */
[----:B------:R-:W-:Y:S02]  /*1a790*/  MOV R2, 0x1a7b0 ;  /* 0x0001a7b000027802 */ /* 0x000fe40000000f00 */
[----:B------:R-:W-:Y:S05]  /*1a7a0*/  CALL.REL.NOINC `($__internal_83_$__cuda_sm70_shflsync_idx_p) ;  /* 0x000013b000007944 */ /* 0x000fea0003c00000 */
[----:B------:R-:W-:Y:S01]  /*1a7b0*/  MOV R2, R34 ;  /* 0x0000002200027202 */ /* 0x000fe20000000f00 */
[----:B------:R-:W-:-:S05]  /*1a7c0*/  BRA `(.L_x_4981) ;  /* 0xffff72a000007947 */ /* 0x000fca000383ffff */
.L_x_4894:
[----:B------:R-:W-:Y:S01]  /*1a7d0*/  MOV R150, 0x2 ;  /* 0x0000000200967802 */ /* 0x000fe20000000f00 */
[----:B------:R-:W-:Y:S01]  /*1a7e0*/  IMAD.MOV.U32 R2, RZ, RZ, R8 ;  /* 0x000000ffff027224 */ /* 0x000fe200078e0008 */
[----:B------:R-:W-:Y:S02]  /*1a7f0*/  MOV R3, 0x1a810 ;  /* 0x0001a81000037802 */ /* 0x000fe40000000f00 */
[----:B------:R-:W-:Y:S05]  /*1a800*/  CALL.REL.NOINC `($__internal_82_$__cuda_sm70_shflsync_bfly_p) ;  /* 0x0000130000007944 */ /* 0x000fea0003c00000 */
[----:B------:R-:W-:Y:S01]  /*1a810*/  MOV R2, R150 ;  /* 0x0000009600027202 */ /* 0x000fe20000000f00 */
[----:B------:R-:W-:-:S05]  /*1a820*/  BRA `(.L_x_4982) ;  /* 0xffff7fa000007947 */ /* 0x000fca000383ffff */
.L_x_4897:
[----:B------:R-:W-:Y:S01]  /*1a830*/  MOV R32, RZ ;  /* 0x000000ff00207202 */ /* 0x000fe20000000f00 */
[----:B------:R-:W-:Y:S01]  /*1a840*/  IMAD.MOV.U32 R33, RZ, RZ, R5 ;  /* 0x000000ffff217224 */ /* 0x000fe200078e0005 */
[----:B------:R-:W-:Y:S01]  /*1a850*/  MOV R2, 0x1a880 ;  /* 0x0001a88000027802 */ /* 0x000fe20000000f00 */
[----:B------:R-:W-:Y:S02]  /*1a860*/  IMAD.MOV.U32 R3, RZ, RZ, 0x181f ;  /* 0x0000181fff037424 */ /* 0x000fe400078e00ff */
[----:B------:R-:W-:Y:S05]  /*1a870*/  CALL.REL.NOINC `($__internal_83_$__cuda_sm70_shflsync_idx_p) ;  /* 0x000012e000007944 */ /* 0x000fea0003c00000 */
[----:B------:R-:W-:Y:S01]  /*1a880*/  MOV R4, R34 ;  /* 0x0000002200047202 */ /* 0x000fe20000000f00 */
[----:B------:R-:W-:-:S05]  /*1a890*/  BRA `(.L_x_4983) ;  /* 0xffff990000007947 */ /* 0x000fca000383ffff */
.L_x_4898:
[----:B------:R-:W-:Y:S01]  /*1a8a0*/  MOV R32, RZ ;  /* 0x000000ff00207202 */ /* 0x000fe20000000f00 */
[----:B------:R-:W-:Y:S01]  /*1a8b0*/  IMAD.MOV.U32 R33, RZ, RZ, R12 ;  /* 0x000000ffff217224 */ /* 0x000fe200078e000c */
[----:B------:R-:W-:Y:S01]  /*1a8c0*/  MOV R2, 0x1a8f0 ;  /* 0x0001a8f000027802 */ /* 0x000fe20000000f00 */
[----:B------:R-:W-:Y:S02]  /*1a8d0*/  IMAD.MOV.U32 R3, RZ, RZ, 0x181f ;  /* 0x0000181fff037424 */ /* 0x000fe400078e00ff */
[----:B-12---:R-:W-:Y:S05]  /*1a8e0*/  CALL.REL.NOINC `($__internal_83_$__cuda_sm70_shflsync_idx_p) ;  /* 0x0000127000007944 */ /* 0x006fea0003c00000 */
        /* <DEDUP_REMOVED lines=23> */
[----:B--2---:R-:W-:Y:S05]  /*1aa60*/  CALL.REL.NOINC `($__internal_83_$__cuda_sm70_shflsync_idx_p) ;  /* 0x000010f000007944 */ /* 0x004fea0003c00000 */
        /* <DEDUP_REMOVED lines=8> */
.L_x_4900:
[----:B-1----:R-:W-:Y:S01]  /*1aaf0*/  IMAD.MOV.U32 R2, RZ, RZ, R193 ;  /* 0x000000ffff027224 */ /* 0x002fe200078e00c1 */
[----:B------:R-:W-:-:S02]  /*1ab00*/  MOV R150, 0x2 ;  /* 0x0000000200967802 */ /* 0x000fc40000000f00 */
[----:B------:R-:W-:Y:S02]  /*1ab10*/  MOV R3, 0x1ab30 ;  /* 0x0001ab3000037802 */ /* 0x000fe40000000f00 */
[----:B------:R-:W-:Y:S05]  /*1ab20*/  CALL.REL.NOINC `($__internal_82_$__cuda_sm70_shflsync_bfly_p) ;  /* 0x00000fe000007944 */ /* 0x000fea0003c00000 */
[----:B------:R-:W-:Y:S01]  /*1ab30*/  MOV R0, R150 ;  /* 0x0000009600007202 */ /* 0x000fe20000000f00 */
[----:B------:R-:W-:Y:S05]  /*1ab40*/  BRA `(.L_x_4985) ;  /* 0xffff99d000007947 */ /* 0x000fea000383ffff */
.L_x_4901:
[----:B-1----:R-:W-:Y:S01]  /*1ab50*/  IMAD.MOV.U32 R2, RZ, RZ, R0 ;  /* 0x000000ffff027224 */ /* 0x002fe200078e0000 */
[----:B------:R-:W-:Y:S02]  /*1ab60*/  MOV R150, 0x1 ;  /* 0x0000000100967802 */ /* 0x000fe40000000f00 */
[----:B------:R-:W-:Y:S02]  /*1ab70*/  MOV R3, 0x1ab90 ;  /* 0x0001ab9000037802 */ /* 0x000fe40000000f00 */
[----:B--2---:R-:W-:Y:S05]  /*1ab80*/  CALL.REL.NOINC `($__internal_82_$__cuda_sm70_shflsync_bfly_p) ;  /* 0x00000f8000007944 */ /* 0x004fea0003c00000 */
[----:B------:R-:W-:Y:S01]  /*1ab90*/  FADD.FTZ R0, R0, R150 ;  /* 0x0000009600007221 */ /* 0x000fe20000010000 */
[----:B------:R-:W-:Y:S02]  /*1aba0*/  MOV R2, R199 ;  /* 0x000000c700027202 */ /* 0x000fe40000000f00 */
[----:B------:R-:W-:Y:S02]  /*1abb0*/  MOV R150, 0x2 ;  /* 0x0000000200967802 */ /* 0x000fe40000000f00 */
[----:B------:R-:W-:Y:S02]  /*1abc0*/  MOV R3, 0x1abe0 ;  /* 0x0001abe000037802 */ /* 0x000fe40000000f00 */
[----:B------:R-:W-:Y:S05]  /*1abd0*/  CALL.REL.NOINC `($__internal_82_$__cuda_sm70_shflsync_bfly_p) ;  /* 0x00000f3000007944 */ /* 0x000fea0003c00000 */
[----:B------:R-:W-:Y:S01]  /*1abe0*/  FADD.FTZ R4, R199, R150 ;  /* 0x00000096c7047221 */ /* 0x000fe20000010000 */
[----:B------:R-:W-:-:S02]  /*1abf0*/  MOV R150, 0x1 ;  /* 0x0000000100967802 */ /* 0x000fc40000000f00 */
[----:B------:R-:W-:Y:S02]  /*1ac00*/  MOV R3, 0x1ac30 ;  /* 0x0001ac3000037802 */ /* 0x000fe40000000f00 */
[----:B------:R-:W-:Y:S02]  /*1ac10*/  MOV R2, R4 ;  /* 0x0000000400027202 */ /* 0x000fe40000000f00 */
[----:B------:R-:W-:Y:S05]  /*1ac20*/  CALL.REL.NOINC `($__internal_82_$__cuda_sm70_shflsync_bfly_p) ;  /* 0x00000ee000007944 */ /* 0x000fea0003c00000 */
[----:B------:R-:W-:Y:S01]  /*1ac30*/  MOV R3, R150 ;  /* 0x0000009600037202 */ /* 0x000fe20000000f00 */
[----:B------:R-:W-:Y:S05]  /*1ac40*/  BRA `(.L_x_4986) ;  /* 0xffff994000007947 */ /* 0x000fea000383ffff */
.L_x_4908:
[----:B--234-:R-:W-:Y:S01]  /*1ac50*/  IMAD.MOV.U32 R33, RZ, RZ, R13 ;  /* 0x000000ffff217224 */ /* 0x01cfe200078e000d */
[----:B------:R-:W-:Y:S01]  /*1ac60*/  MOV R32, RZ ;  /* 0x000000ff00207202 */ /* 0x000fe20000000f00 */
[----:B------:R-:W-:Y:S01]  /*1ac70*/  IMAD.MOV.U32 R3, RZ, RZ, 0x181f ;  /* 0x0000181fff037424 */ /* 0x000fe200078e00ff */
[----:B------:R-:W-:Y:S02]  /*1ac80*/  MOV R2, 0x1aca0 ;  /* 0x0001aca000027802 */ /* 0x000fe40000000f00 */
[----:B-1----:R-:W-:Y:S05]  /*1ac90*/  CALL.REL.NOINC `($__internal_83_$__cuda_sm70_shflsync_idx_p) ;  /* 0x00000ec000007944 */ /* 0x002fea0003c00000 */
[----:B------:R-:W-:Y:S01]  /*1aca0*/  MOV R5, R34 ;  /* 0x0000002200057202 */ /* 0x000fe20000000f00 */
[----:B------:R-:W-:Y:S05]  /*1acb0*/  BRA `(.L_x_4987) ;  /* 0xffffb19000007947 */ /* 0x000fea000383ffff */
.L_x_4909:
[----:B------:R-:W-:Y:S01]  /*1acc0*/  IMAD.MOV.U32 R33, RZ, RZ, R14 ;  /* 0x000000ffff217224 */ /* 0x000fe200078e000e */
[----:B------:R-:W-:Y:S01]  /*1acd0*/  MOV R32, RZ ;  /* 0x000000ff00207202 */ /* 0x000fe20000000f00 */
[----:B------:R-:W-:Y:S01]  /*1ace0*/  IMAD.MOV.U32 R3, RZ, RZ, 0x181f ;  /* 0x0000181fff037424 */ /* 0x000fe200078e00ff */
[----:B------:R-:W-:-:S02]  /*1acf0*/  MOV R2, 0x1ad10 ;  /* 0x0001ad1000027802 */ /* 0x000fc40000000f00 */
[----:B-123--:R-:W-:Y:S05]  /*1ad00*/  CALL.REL.NOINC `($__internal_83_$__cuda_sm70_shflsync_idx_p) ;  /* 0x00000e5000007944 */ /* 0x00efea0003c00000 */
[----:B------:R-:W-:Y:S01]  /*1ad10*/  MOV R0, R34 ;  /* 0x0000002200007202 */ /* 0x000fe20000000f00 */
[----:B------:R-:W-:Y:S05]  /*1ad20*/  BRA `(.L_x_4988) ;  /* 0xffffb14000007947 */ /* 0x000fea000383ffff */
.L_x_4912:
[----:B------:R-:W-:Y:S01]  /*1ad30*/  IMAD.MOV.U32 R33, RZ, RZ, R13 ;  /* 0x000000ffff217224 */ /* 0x000fe200078e000d */
[----:B------:R-:W-:Y:S01]  /*1ad40*/  MOV R32, 0x1 ;  /* 0x0000000100207802 */ /* 0x000fe20000000f00 */
[----:B--2---:R-:W-:Y:S01]  /*1ad50*/  IMAD.MOV.U32 R3, RZ, RZ, 0x181f ;  /* 0x0000181fff037424 */ /* 0x004fe200078e00ff */
[----:B------:R-:W-:-:S02]  /*1ad60*/  MOV R2, 0x1ad80 ;  /* 0x0001ad8000027802 */ /* 0x000fc40000000f00 */
[----:B-1-34-:R-:W-:Y:S05]  /*1ad70*/  CALL.REL.NOINC `($__internal_83_$__cuda_sm70_shflsync_idx_p) ;  /* 0x00000de000007944 */ /* 0x01afea0003c00000 */
        /* <DEDUP_REMOVED lines=8> */
.L_x_4915:
[----:B------:R-:W-:Y:S01]  /*1ae00*/  IMAD.MOV.U32 R33, RZ, RZ, R13 ;  /* 0x000000ffff217224 */ /* 0x000fe200078e000d */
[----:B------:R-:W-:Y:S01]  /*1ae10*/  MOV R32, 0x2 ;  /* 0x0000000200207802 */ /* 0x000fe20000000f00 */
[----:B--2---:R-:W-:Y:S01]  /*1ae20*/  IMAD.MOV.U32 R3, RZ, RZ, 0x181f ;  /* 0x0000181fff037424 */ /* 0x004fe200078e00ff */
[----:B------:R-:W-:Y:S02]  /*1ae30*/  MOV R2, 0x1ae50 ;  /* 0x0001ae5000027802 */ /* 0x000fe40000000f00 */
[----:B-1-34-:R-:W-:Y:S05]  /*1ae40*/  CALL.REL.NOINC `($__internal_83_$__cuda_sm70_shflsync_idx_p) ;  /* 0x00000d1000007944 */ /* 0x01afea0003c00000 */
[----:B------:R-:W-:Y:S01]  /*1ae50*/  MOV R5, R34 ;  /* 0x0000002200057202 */ /* 0x000fe20000000f00 */
[----:B------:R-:W-:Y:S05]  /*1ae60*/  BRA `(.L_x_4990) ;  /* 0xffffb26000007947 */ /* 0x000fea000383ffff */
.L_x_4916:
[----:B------:R-:W-:Y:S01]  /*1ae70*/  IMAD.MOV.U32 R33, RZ, RZ, R14 ;  /* 0x000000ffff217224 */ /* 0x000fe200078e000e */
[----:B------:R-:W-:Y:S01]  /*1ae80*/  MOV R32, 0x2 ;  /* 0x0000000200207802 */ /* 0x000fe20000000f00 */
[----:B--2---:R-:W-:Y:S01]  /*1ae90*/  IMAD.MOV.U32 R3, RZ, RZ, 0x181f ;  /* 0x0000181fff037424 */ /* 0x004fe200078e00ff */
[----:B------:R-:W-:Y:S02]  /*1aea0*/  MOV R2, 0x1aec0 ;  /* 0x0001aec000027802 */ /* 0x000fe40000000f00 */
[----:B-1-34-:R-:W-:Y:S05]  /*1aeb0*/  CALL.REL.NOINC `($__internal_83_$__cuda_sm70_shflsync_idx_p) ;  /* 0x00000ca000007944 */ /* 0x01afea0003c00000 */
[----:B------:R-:W-:Y:S01]  /*1aec0*/  MOV R0, R34 ;  /* 0x0000002200007202 */ /* 0x000fe20000000f00 */
[----:B------:R-:W-:Y:S05]  /*1aed0*/  BRA `(.L_x_4991) ;  /* 0xffffb21000007947 */ /* 0x000fea000383ffff */
.L_x_4919:
[----:B------:R-:W-:Y:S01]  /*1aee0*/  IMAD.MOV.U32 R33, RZ, RZ, R13 ;  /* 0x000000ffff217224 */ /* 0x000fe200078e000d */
[----:B------:R-:W-:Y:S01]  /*1aef0*/  MOV R32, 0x3 ;  /* 0x0000000300207802 */ /* 0x000fe20000000f00 */
[----:B---3--:R-:W-:Y:S01]  /*1af00*/  IMAD.MOV.U32 R3, RZ, RZ, 0x181f ;  /* 0x0000181fff037424 */ /* 0x008fe200078e00ff */
        /* <DEDUP_REMOVED lines=10> */
.L_x_4921:
[----:B------:R-:W-:Y:S01]  /*1afb0*/  IMAD.MOV.U32 R33, RZ, RZ, R5 ;  /* 0x000000ffff217224 */ /* 0x000fe200078e0005 */
[----:B------:R-:W-:Y:S01]  /*1afc0*/  MOV R32, RZ ;  /* 0x000000ff00207202 */ /* 0x000fe20000000f00 */
[----:B------:R-:W-:Y:S01]  /*1afd0*/  IMAD.MOV.U32 R3, RZ, RZ, 0x1c1f ;  /* 0x00001c1fff037424 */ /* 0x000fe200078e00ff */
[----:B------:R-:W-:Y:S02]  /*1afe0*/  MOV R2, 0x1b000 ;  /* 0x0001b00000027802 */ /* 0x000fe40000000f00 */
[----:B--2---:R-:W-:Y:S05]  /*1aff0*/  CALL.REL.NOINC `($__internal_83_$__cuda_sm70_shflsync_idx_p) ;  /* 0x00000b6000007944 */ /* 0x004fea0003c00000 */
[----:B------:R-:W-:Y:S01]  /*1b000*/  MOV R4, R34 ;  /* 0x0000002200047202 */ /* 0x000fe20000000f00 */
[----:B------:R-:W-:Y:S05]  /*1b010*/  BRA `(.L_x_4993) ;  /* 0xffffb53000007947 */ /* 0x000fea000383ffff */
.L_x_4922:
[----:B------:R-:W-:Y:S01]  /*1b020*/  IMAD.MOV.U32 R33, RZ, RZ, R14 ;  /* 0x000000ffff217224 */ /* 0x000fe200078e000e */
[----:B------:R-:W-:Y:S01]  /*1b030*/  MOV R32, RZ ;  /* 0x000000ff00207202 */ /* 0x000fe20000000f00 */
[----:B------:R-:W-:Y:S01]  /*1b040*/  IMAD.MOV.U32 R3, RZ, RZ, 0x1c1f ;  /* 0x00001c1fff037424 */ /* 0x000fe200078e00ff */
[----:B------:R-:W-:Y:S02]  /*1b050*/  MOV R2, 0x1b070 ;  /* 0x0001b07000027802 */ /* 0x000fe40000000f00 */
[----:B-123--:R-:W-:Y:S05]  /*1b060*/  CALL.REL.NOINC `($__internal_83_$__cuda_sm70_shflsync_idx_p) ;  /* 0x00000af000007944 */ /* 0x00efea0003c00000 */
[----:B------:R-:W-:Y:S01]  /*1b070*/  MOV R0, R34 ;  /* 0x0000002200007202 */ /* 0x000fe20000000f00 */
[----:B------:R-:W-:Y:S05]  /*1b080*/  BRA `(.L_x_4994) ;  /* 0xffffb4e000007947 */ /* 0x000fea000383ffff */
.L_x_4925:
        /* <DEDUP_REMOVED lines=13> */
.L_x_4929:
[----:B------:R-:W-:Y:S01]  /*1b160*/  IMAD.MOV.U32 R33, RZ, RZ, R5 ;  /* 0x000000ffff217224 */ /* 0x000fe200078e0005 */
[----:B------:R-:W-:Y:S01]  /*1b170*/  MOV R32, RZ ;  /* 0x000000ff00207202 */ /* 0x000fe20000000f00 */
[----:B------:R-:W-:Y:S01]  /*1b180*/  IMAD.MOV.U32 R3, RZ, RZ, 0x181f ;  /* 0x0000181fff037424 */ /* 0x000fe200078e00ff */
[----:B------:R-:W-:Y:S02]  /*1b190*/  MOV R2, 0x1b1b0 ;  /* 0x0001b1b000027802 */ /* 0x000fe40000000f00 */
[----:B--2---:R-:W-:Y:S05]  /*1b1a0*/  CALL.REL.NOINC `($__internal_83_$__cuda_sm70_shflsync_idx_p) ;  /* 0x000009b000007944 */ /* 0x004fea0003c00000 */
[----:B------:R-:W-:Y:S01]  /*1b1b0*/  MOV R4, R34 ;  /* 0x0000002200047202 */ /* 0x000fe20000000f00 */
[----:B------:R-:W-:Y:S05]  /*1b1c0*/  BRA `(.L_x_4996) ;  /* 0xffffd05000007947 */ /* 0x000fea000383ffff */
.L_x_4930:
[----:B------:R-:W-:Y:S01]  /*1b1d0*/  IMAD.MOV.U32 R33, RZ, RZ, R14 ;  /* 0x000000ffff217224 */ /* 0x000fe200078e000e */
[----:B------:R-:W-:Y:S01]  /*1b1e0*/  MOV R32, RZ ;  /* 0x000000ff00207202 */ /* 0x000fe20000000f00 */
[----:B------:R-:W-:Y:S01]  /*1b1f0*/  IMAD.MOV.U32 R3, RZ, RZ, 0x181f ;  /* 0x0000181fff037424 */ /* 0x000fe200078e00ff */
[----:B------:R-:W-:Y:S02]  /*1b200*/  MOV R2, 0x1b220 ;  /* 0x0001b22000027802 */ /* 0x000fe40000000f00 */
[----:B-123--:R-:W-:Y:S05]  /*1b210*/  CALL.REL.NOINC `($__internal_83_$__cuda_sm70_shflsync_idx_p) ;  /* 0x0000094000007944 */ /* 0x00efea0003c00000 */
[----:B------:R-:W-:Y:S01]  /*1b220*/  MOV R0, R34 ;  /* 0x0000002200007202 */ /* 0x000fe20000000f00 */
[----:B------:R-:W-:Y:S05]  /*1b230*/  BRA `(.L_x_4997) ;  /* 0xffffd00000007947 */ /* 0x000fea000383ffff */
.L_x_4933:
[----:B------:R-:W-:Y:S01]  /*1b240*/  IMAD.MOV.U32 R33, RZ, RZ, R5 ;  /* 0x000000ffff217224 */ /* 0x000fe200078e0005 */
[----:B------:R-:W-:Y:S01]  /*1b250*/  MOV R32, 0x1 ;  /* 0x0000000100207802 */ /* 0x000fe20000000f00 */
[----:B-1----:R-:W-:Y:S01]  /*1b260*/  IMAD.MOV.U32 R3, RZ, RZ, 0x181f ;  /* 0x0000181fff037424 */ /* 0x002fe200078e00ff */
[----:B------:R-:W-:-:S02]  /*1b270*/  MOV R2, 0x1b290 ;  /* 0x0001b29000027802 */ /* 0x000fc40000000f00 */
[----:B--234-:R-:W-:Y:S05]  /*1b280*/  CALL.REL.NOINC `($__internal_83_$__cuda_sm70_shflsync_idx_p) ;  /* 0x000008d000007944 */ /* 0x01cfea0003c00000 */
        /* <DEDUP_REMOVED lines=8> */
.L_x_4936:
[----:B------:R-:W-:Y:S01]  /*1b310*/  IMAD.MOV.U32 R33, RZ, RZ, R5 ;  /* 0x000000ffff217224 */ /* 0x000fe200078e0005 */
[----:B------:R-:W-:Y:S01]  /*1b320*/  MOV R32, 0x2 ;  /* 0x0000000200207802 */ /* 0x000fe20000000f00 */
[----:B-1----:R-:W-:Y:S01]  /*1b330*/  IMAD.MOV.U32 R3, RZ, RZ, 0x181f ;  /* 0x0000181fff037424 */ /* 0x002fe200078e00ff */
[----:B------:R-:W-:Y:S02]  /*1b340*/  MOV R2, 0x1b360 ;  /* 0x0001b36000027802 */ /* 0x000fe40000000f00 */
[----:B--234-:R-:W-:Y:S05]  /*1b350*/  CALL.REL.NOINC `($__internal_83_$__cuda_sm70_shflsync_idx_p) ;  /* 0x0000080000007944 */ /* 0x01cfea0003c00000 */
[----:B------:R-:W-:Y:S01]  /*1b360*/  MOV R4, R34 ;  /* 0x0000002200047202 */ /* 0x000fe20000000f00 */
[----:B------:R-:W-:Y:S05]  /*1b370*/  BRA `(.L_x_4999) ;  /* 0xffffd13000007947 */ /* 0x000fea000383ffff */
.L_x_4937:
[----:B------:R-:W-:Y:S01]  /*1b380*/  IMAD.MOV.U32 R33, RZ, RZ, R14 ;  /* 0x000000ffff217224 */ /* 0x000fe200078e000e */
[----:B------:R-:W-:Y:S01]  /*1b390*/  MOV R32, 0x2 ;  /* 0x0000000200207802 */ /* 0x000fe20000000f00 */
[----:B-1----:R-:W-:Y:S01]  /*1b3a0*/  IMAD.MOV.U32 R3, RZ, RZ, 0x181f ;  /* 0x0000181fff037424 */ /* 0x002fe200078e00ff */
[----:B------:R-:W-:Y:S02]  /*1b3b0*/  MOV R2, 0x1b3d0 ;  /* 0x0001b3d000027802 */ /* 0x000fe40000000f00 */
[----:B--234-:R-:W-:Y:S05]  /*1b3c0*/  CALL.REL.NOINC `($__internal_83_$__cuda_sm70_shflsync_idx_p) ;  /* 0x0000079000007944 */ /* 0x01cfea0003c00000 */
[----:B------:R-:W-:Y:S01]  /*1b3d0*/  MOV R0, R34 ;  /* 0x0000002200007202 */ /* 0x000fe20000000f00 */
[----:B------:R-:W-:Y:S05]  /*1b3e0*/  BRA `(.L_x_5000) ;  /* 0xffffd0e000007947 */ /* 0x000fea000383ffff */
.L_x_4940:
        /* <DEDUP_REMOVED lines=13> */
.L_x_4942:
[----:B------:R-:W-:Y:S01]  /*1b4c0*/  IMAD.MOV.U32 R33, RZ, RZ, R35 ;  /* 0x000000ffff217224 */ /* 0x000fe200078e0023 */
[----:B------:R-:W-:Y:S01]  /*1b4d0*/  MOV R32, RZ ;  /* 0x000000ff00207202 */ /* 0x000fe20000000f00 */
[----:B------:R-:W-:Y:S01]  /*1b4e0*/  IMAD.MOV.U32 R3, RZ, RZ, 0x1f ;  /* 0x0000001fff037424 */ /* 0x000fe200078e00ff */
[----:B------:R-:W-:Y:S02]  /*1b4f0*/  MOV R2, 0x1b510 ;  /* 0x0001b51000027802 */ /* 0x000fe40000000f00 */
[----:B-1-3--:R-:W-:Y:S05]  /*1b500*/  CALL.REL.NOINC `($__internal_83_$__cuda_sm70_shflsync_idx_p) ;  /* 0x0000065000007944 */ /* 0x00afea0003c00000 */
[----:B------:R-:W-:Y:S01]  /*1b510*/  MOV R9, R34 ;  /* 0x0000002200097202 */ /* 0x000fe20000000f00 */
[----:B------:R-:W-:Y:S05]  /*1b520*/  BRA `(.L_x_5002) ;  /* 0xffffd2a000007947 */ /* 0x000fea000383ffff */
.L_x_4943:
[----:B------:R-:W-:Y:S01]  /*1b530*/  IMAD.MOV.U32 R33, RZ, RZ, R35 ;  /* 0x000000ffff217224 */ /* 0x000fe200078e0023 */
[----:B------:R-:W-:Y:S01]  /*1b540*/  MOV R32, 0x1 ;  /* 0x0000000100207802 */ /* 0x000fe20000000f00 */
[----:B------:R-:W-:Y:S01]  /*1b550*/  IMAD.MOV.U32 R3, RZ, RZ, 0x1f ;  /* 0x0000001fff037424 */ /* 0x000fe200078e00ff */
[----:B------:R-:W-:Y:S02]  /*1b560*/  MOV R2, 0x1b580 ;  /* 0x0001b58000027802 */ /* 0x000fe40000000f00 */
[----:B-1234-:R-:W-:Y:S05]  /*1b570*/  CALL.REL.NOINC `($__internal_83_$__cuda_sm70_shflsync_idx_p) ;  /* 0x000005e000007944 */ /* 0x01efea0003c00000 */
[----:B------:R-:W-:Y:S01]  /*1b580*/  MOV R6, R34 ;  /* 0x0000002200067202 */ /* 0x000fe20000000f00 */
[----:B------:R-:W-:Y:S05]  /*1b590*/  BRA `(.L_x_5003) ;  /* 0xffffd25000007947 */ /* 0x000fea000383ffff */
.L_x_4944:
[----:B------:R-:W-:Y:S02]  /*1b5a0*/  MOV R3, 0x1 ;  /* 0x0000000100037802 */ /* 0x000fe40000000f00 */
[----:B------:R-:W-:-:S02]  /*1b5b0*/  MOV R2, 0x1b5d0 ;  /* 0x0001b5d000027802 */ /* 0x000fc40000000f00 */
[----:B--2-4-:R-:W-:Y:S05]  /*1b5c0*/  CALL.REL.NOINC `($__internal_84_$__cuda_sm70_shflsync_up_p) ;  /* 0x000005e000007944 */ /* 0x014fea0003c00000 */
[----:B------:R-:W-:Y:S05]  /*1b5d0*/  BRA `(.L_x_5004) ;  /* 0xffffd33000007947 */ /* 0x000fea000383ffff */
.L_x_4945:
[----:B------:R-:W-:Y:S02]  /*1b5e0*/  MOV R3, 0x2 ;  /* 0x0000000200037802 */ /* 0x000fe40000000f00 */
[----:B------:R-:W-:-:S02]  /*1b5f0*/  MOV R2, 0x1b610 ;  /* 0x0001b61000027802 */ /* 0x000fc40000000f00 */
[----:B--2-4-:R-:W-:Y:S05]  /*1b600*/  CALL.REL.NOINC `($__internal_84_$__cuda_sm70_shflsync_up_p) ;  /* 0x000005a000007944 */ /* 0x014fea0003c00000 */
        /* <DEDUP_REMOVED lines=24> */
.L_x_4949:
[----:B------:R-:W-:Y:S02]  /*1b790*/  MOV R3, 0x1 ;  /* 0x0000000100037802 */ /* 0x000fe40000000f00 */
[----:B------:R-:W-:Y:S02]  /*1b7a0*/  MOV R2, 0x1b7c0 ;  /* 0x0001b7c000027802 */ /* 0x000fe40000000f00 */
[----:B--2---:R-:W-:Y:S05]  /*1b7b0*/  CALL.REL.NOINC `($__internal_84_$__cuda_sm70_shflsync_up_p) ;  /* 0x000003f000007944 */ /* 0x004fea0003c00000 */
[----:B------:R-:W-:Y:S01]  /*1b7c0*/  MOV R2, R4 ;  /* 0x0000000400027202 */ /* 0x000fe20000000f00 */
[----:B------:R-:W-:Y:S05]  /*1b7d0*/  BRA `(.L_x_5006) ;  /* 0xffffd39000007947 */ /* 0x000fea000383ffff */
.L_x_4950:
        /* <DEDUP_REMOVED lines=27> */
.L_x_4952:
[----:B------:R-:W-:Y:S02]  /*1b990*/  SEL R0, RZ, 0x1, P0 ;  /* 0x00000001ff007807 */ /* 0x000fe40000000000 */
[----:B------:R-:W-:Y:S02]  /*1b9a0*/  MOV R2, 0x1b9c0 ;  /* 0x0001b9c000027802 */ /* 0x000fe40000000f00 */
[----:B-12---:R-:W-:Y:S05]  /*1b9b0*/  CALL.REL.NOINC `($__internal_85_$__cuda_sm70_votesync_ballot) ;  /* 0x0000025000007944 */ /* 0x006fea0003c00000 */
[----:B------:R-:W-:Y:S05]  /*1b9c0*/  BRA `(.L_x_5008) ;  /* 0xffffd33000007947 */ /* 0x000fea000383ffff */
.L_x_4953:
[----:B------:R-:W-:Y:S01]  /*1b9d0*/  IMAD.MOV.U32 R33, RZ, RZ, R7 ;  /* 0x000000ffff217224 */ /* 0x000fe200078e0007 */
[----:B----4-:R-:W-:Y:S01]  /*1b9e0*/  MOV R32, R13 ;  /* 0x0000000d00207202 */ /* 0x010fe20000000f00 */
[----:B------:R-:W-:Y:S01]  /*1b9f0*/  IMAD.MOV.U32 R3, RZ, RZ, 0x1f ;  /* 0x0000001fff037424 */ /* 0x000fe200078e00ff */
[----:B------:R-:W-:Y:S02]  /*1ba00*/  MOV R2, 0x1ba20 ;  /* 0x0001ba2000027802 */ /* 0x000fe40000000f00 */
[----:B-123--:R-:W-:Y:S05]  /*1ba10*/  CALL.REL.NOINC `($__internal_83_$__cuda_sm70_shflsync_idx_p) ;  /* 0x0000014000007944 */ /* 0x00efea0003c00000 */
[----:B------:R-:W-:Y:S01]  /*1ba20*/  IMAD.MOV.U32 R12, RZ, RZ, R34 ;  /* 0x000000ffff0c7224 */ /* 0x000fe200078e0022 */
[----:B------:R-:W-:Y:S01]  /*1ba30*/  MOV R32, R13 ;  /* 0x0000000d00207202 */ /* 0x000fe20000000f00 */
[----:B------:R-:W-:Y:S01]  /*1ba40*/  IMAD.MOV.U32 R33, RZ, RZ, R8 ;  /* 0x000000ffff217224 */ /* 0x000fe200078e0008 */
[----:B------:R-:W-:Y:S02]  /*1ba50*/  MOV R3, 0x1f ;  /* 0x0000001f00037802 */ /* 0x000fe40000000f00 */
[----:B------:R-:W-:-:S02]  /*1ba60*/  MOV R2, 0x1ba80 ;  /* 0x0001ba8000027802 */ /* 0x000fc40000000f00 */
[----:B------:R-:W-:Y:S05]  /*1ba70*/  CALL.REL.NOINC `($__internal_83_$__cuda_sm70_shflsync_idx_p) ;  /* 0x000000e000007944 */ /* 0x000fea0003c00000 */
[----:B------:R-:W-:Y:S01]  /*1ba80*/  MOV R5, R34 ;  /* 0x0000002200057202 */ /* 0x000fe20000000f00 */
[----:B------:R-:W-:Y:S05]  /*1ba90*/  BRA `(.L_x_5009) ;  /* 0xffffd2a000007947 */ /* 0x000fea000383ffff */
.L_x_4956:
[----:B------:R-:W-:Y:S01]  /*1baa0*/  IMAD.MOV.U32 R33, RZ, RZ, R4 ;  /* 0x000000ffff217224 */ /* 0x000fe200078e0004 */
[----:B------:R-:W-:Y:S01]  /*1bab0*/  MOV R32, R0 ;  /* 0x0000000000207202 */ /* 0x000fe20000000f00 */
[----:B------:R-:W-:Y:S01]  /*1bac0*/  IMAD.MOV.U32 R3, RZ, RZ, 0x1f ;  /* 0x0000001fff037424 */ /* 0x000fe200078e00ff */
[----:B------:R-:W-:-:S02]  /*1bad0*/  MOV R2, 0x1baf0 ;  /* 0x0001baf000027802 */ /* 0x000fc40000000f00 */
[----:B-12-4-:R-:W-:Y:S05]  /*1bae0*/  CALL.REL.NOINC `($__internal_83_$__cuda_sm70_shflsync_idx_p) ;  /* 0x0000007000007944 */ /* 0x016fea0003c00000 */
[----:B------:R-:W-:Y:S01]  /*1baf0*/  MOV R15, R34 ;  /* 0x00000022000f7202 */ /* 0x000fe20000000f00 */
[----:B------:R-:W-:Y:S05]  /*1bb00*/  BRA `(.L_x_4955) ;  /* 0xffffd29000007947 */ /* 0x000fea000383ffff */
        .weak           $__internal_82_$__cuda_sm70_shflsync_bfly_p
        .type           $__internal_82_$__cuda_sm70_shflsync_bfly_p,@function
        .size           $__internal_82_$__cuda_sm70_shflsync_bfly_p,($__internal_83_$__cuda_sm70_shflsync_idx_p - $__internal_82_$__cuda_sm70_shflsync_bfly_p)
$__internal_82_$__cuda_sm70_shflsync_bfly_p:
[----:B------:R-:W-:Y:S04]  /*1bb10*/  WARPSYNC R224 ;  /* 0x000000e000007348 */ /* 0x000fe80003800000 */
[----:B------:R1:W2:Y:S02]  /*1bb20*/  SHFL.BFLY PT, R150, R2, R150, R225 ;  /* 0x0c00009602967389 */ /* 0x0002a400000e00e1 */
[----:B-1----:R-:W-:-:S02]  /*1bb30*/  MOV R2, R3 ;  /* 0x0000000300027202 */ /* 0x002fc40000000f00 */
[----:B------:R-:W-:-:S04]  /*1bb40*/  MOV R3, 0x0 ;  /* 0x0000000000037802 */ /* 0x000fc80000000f00 */
[----:B--2---:R-:W-:Y:S05]  /*1bb50*/  RET.REL.NODEC R2 `(_ZN7cutlass13device_kernelIN5flash19enable_sm80_to_sm89INS1_16FlashAttnFwdSm80INS1_25CollectiveMainloopFwdSm80ILi8ELi2ELb0EN4cute5tupleIJNS5_1CILi128EEENS7_ILi64EEENS7_ILi192EEEEEELi192ENS_6half_tEfNS_4arch4Sm80ELb0ELb0ELb0ELb1ELb1ELb1ELb1ELb1EEENS1_21CollectiveEpilogueFwdINS6_IJS8_SA_S9_EEENS6_IJNS7_ILi1EEESI_SI_EEESC_SE_Li256ELb1ELb1ELb1ELb0EEENS1_36VarlenDynamicPersistentTileSchedulerILi128ELi64ELi256ELi256ELb1ELb1ELb0ELb0ELb1ELb1EEEEEEEEEvNT_6ParamsE) ;  /* 0xfffe44a002007950 */ /* 0x004fea0003c3ffff */
        .weak           $__internal_83_$__cuda_sm70_shflsync_idx_p
        .type           $__internal_83_$__cuda_sm70_shflsync_idx_p,@function
        .size           $__internal_83_$__cuda_sm70_shflsync_idx_p,($__internal_84_$__cuda_sm70_shflsync_up_p - $__internal_83_$__cuda_sm70_shflsync_idx_p)
$__internal_83_$__cuda_sm70_shflsync_idx_p:
[----:B------:R-:W-:-:S04]  /*1bb60*/  MOV R34, 0xffffffff ;  /* 0xffffffff00227802 */ /* 0x000fc80000000f00 */
[----:B------:R-:W-:Y:S04]  /*1bb70*/  WARPSYNC R34 ;  /* 0x0000002200007348 */ /* 0x000fe80003800000 */
[----:B------:R1:W2:Y:S02]  /*1bb80*/  SHFL.IDX PT, R34, R33, R32, R3 ;  /* 0x0000002021227389 */ /* 0x0002a400000e0003 */
[----:B-1----:R-:W-:-:S04]  /*1bb90*/  MOV R3, 0x0 ;  /* 0x0000000000037802 */ /* 0x002fc80000000f00 */
[----:B--2---:R-:W-:Y:S05]  /*1bba0*/  RET.REL.NODEC R2 `(_ZN7cutlass13device_kernelIN5flash19enable_sm80_to_sm89INS1_16FlashAttnFwdSm80INS1_25CollectiveMainloopFwdSm80ILi8ELi2ELb0EN4cute5tupleIJNS5_1CILi128EEENS7_ILi64EEENS7_ILi192EEEEEELi192ENS_6half_tEfNS_4arch4Sm80ELb0ELb0ELb0ELb1ELb1ELb1ELb1ELb1EEENS1_21CollectiveEpilogueFwdINS6_IJS8_SA_S9_EEENS6_IJNS7_ILi1EEESI_SI_EEESC_SE_Li256ELb1ELb1ELb1ELb0EEENS1_36VarlenDynamicPersistentTileSchedulerILi128ELi64ELi256ELi256ELb1ELb1ELb0ELb0ELb1ELb1EEEEEEEEEvNT_6ParamsE) ;  /* 0xfffe445002007950 */ /* 0x004fea0003c3ffff */
        .weak           $__internal_84_$__cuda_sm70_shflsync_up_p
        .type           $__internal_84_$__cuda_sm70_shflsync_up_p,@function
        .size           $__internal_84_$__cuda_sm70_shflsync_up_p,($__internal_85_$__cuda_sm70_votesync_ballot - $__internal_84_$__cuda_sm70_shflsync_up_p)
$__internal_84_$__cuda_sm70_shflsync_up_p:
[----:B------:R-:W-:Y:S02]  /*1bbb0*/  MOV R4, RZ ;  /* 0x000000ff00047202 */ /* 0x000fe40000000f00 */
[----:B------:R-:W-:-:S04]  /*1bbc0*/  MOV R12, 0xffffffff ;  /* 0xffffffff000c7802 */ /* 0x000fc80000000f00 */
[----:B------:R-:W-:Y:S04]  /*1bbd0*/  WARPSYNC R12 ;  /* 0x0000000c00007348 */ /* 0x000fe80003800000 */
[----:B------:R1:W2:Y:S02]  /*1bbe0*/  SHFL.UP PT, R4, R0, R3, R4 ;  /* 0x0400000300047389 */ /* 0x0002a400000e0004 */
[----:B-1----:R-:W-:-:S04]  /*1bbf0*/  MOV R3, 0x0 ;  /* 0x0000000000037802 */ /* 0x002fc80000000f00 */
[----:B--2---:R-:W-:Y:S05]  /*1bc00*/  RET.REL.NODEC R2 `(_ZN7cutlass13device_kernelIN5flash19enable_sm80_to_sm89INS1_16FlashAttnFwdSm80INS1_25CollectiveMainloopFwdSm80ILi8ELi2ELb0EN4cute5tupleIJNS5_1CILi128EEENS7_ILi64EEENS7_ILi192EEEEEELi192ENS_6half_tEfNS_4arch4Sm80ELb0ELb0ELb0ELb1ELb1ELb1ELb1ELb1EEENS1_21CollectiveEpilogueFwdINS6_IJS8_SA_S9_EEENS6_IJNS7_ILi1EEESI_SI_EEESC_SE_Li256ELb1ELb1ELb1ELb0EEENS1_36VarlenDynamicPersistentTileSchedulerILi128ELi64ELi256ELi256ELb1ELb1ELb0ELb0ELb1ELb1EEEEEEEEEvNT_6ParamsE) ;  /* 0xfffe43f002007950 */ /* 0x004fea0003c3ffff */
        .weak           $__internal_85_$__cuda_sm70_votesync_ballot
        .type           $__internal_85_$__cuda_sm70_votesync_ballot,@function
        .size           $__internal_85_$__cuda_sm70_votesync_ballot,(.L_x_6281 - $__internal_85_$__cuda_sm70_votesync_ballot)
$__internal_85_$__cuda_sm70_votesync_ballot:
[----:B------:R-:W-:Y:S01]  /*1bc10*/  ISETP.NE.U32.AND P0, PT, R0, 0x1, PT ;  /* 0x000000010000780c */ /* 0x000fe20003f05070 */
[----:B------:R-:W-:-:S04]  /*1bc20*/  IMAD.MOV.U32 R3, RZ, RZ, -0x1 ;  /* 0xffffffffff037424 */ /* 0x000fc800078e00ff */
[----:B------:R-:W-:Y:S08]  /*1bc30*/  WARPSYNC R3 ;  /* 0x0000000300007348 */ /* 0x000ff00003800000 */
[----:B------:R-:W-:-:S04]  /*1bc40*/  VOTE.ANY R0, PT, !P0 ;  /* 0x0000000000007806 */ /* 0x000fc800040e0100 */
[----:B------:R-:W-:Y:S01]  /*1bc50*/  LOP3.LUT R0, R0, R3, RZ, 0xc0, !PT ;  /* 0x0000000300007212 */ /* 0x000fe200078ec0ff */
[----:B------:R-:W-:-:S04]  /*1bc60*/  IMAD.MOV.U32 R3, RZ, RZ, 0x0 ;  /* 0x00000000ff037424 */ /* 0x000fc800078e00ff */
[----:B------:R-:W-:Y:S05]  /*1bc70*/  RET.REL.NODEC R2 `(_ZN7cutlass13device_kernelIN5flash19enable_sm80_to_sm89INS1_16FlashAttnFwdSm80INS1_25CollectiveMainloopFwdSm80ILi8ELi2ELb0EN4cute5tupleIJNS5_1CILi128EEENS7_ILi64EEENS7_ILi192EEEEEELi192ENS_6half_tEfNS_4arch4Sm80ELb0ELb0ELb0ELb1ELb1ELb1ELb1ELb1EEENS1_21CollectiveEpilogueFwdINS6_IJS8_SA_S9_EEENS6_IJNS7_ILi1EEESI_SI_EEESC_SE_Li256ELb1ELb1ELb1ELb0EEENS1_36VarlenDynamicPersistentTileSchedulerILi128ELi64ELi256ELi256ELb1ELb1ELb0ELb0ELb1ELb1EEEEEEEEEvNT_6ParamsE) ;  /* 0xfffe438002007950 */ /* 0x000fea0003c3ffff */
.L_x_5010:
        /* <DEDUP_REMOVED lines=16> */
.L_x_6281:


//--------------------- .text._ZN7cutlass13device_kernelIN5flash19enable_sm80_to_sm89INS1_16FlashAttnFwdSm80INS1_25CollectiveMainloopFwdSm80ILi8ELi2ELb0EN4cute5tupleIJNS5_1CILi128EEENS7_ILi64EEENS7_ILi192EEEEEELi192ENS_6half_tEfNS_4arch4Sm80ELb0ELb1ELb0ELb0ELb1ELb0ELb1ELb1EEENS1_21CollectiveEpilogueFwdINS6_IJS8_SA_S9_EEENS6_IJNS7_ILi1EEESI_SI_EEESC_SE_Li256ELb0ELb1ELb1ELb0EEENS1_19SingleTileSchedulerILb0ELb1ELb1ELi128EEEEEEEEEvNT_6ParamsE --------------------------
	.section	.text._ZN7cutlass13device_kernelIN5flash19enable_sm80_to_sm89INS1_16FlashAttnFwdSm80INS1_25CollectiveMainloopFwdSm80ILi8ELi2ELb0EN4cute5tupleIJNS5_1CILi128EEENS7_ILi64EEENS7_ILi192EEEEEELi192ENS_6half_tEfNS_4arch4Sm80ELb0ELb1ELb0ELb0ELb1ELb0ELb1ELb1EEENS1_21CollectiveEpilogueFwdINS6_IJS8_SA_S9_EEENS6_IJNS7_ILi1EEESI_SI_EEESC_SE_Li256ELb0ELb1ELb1ELb0EEENS1_19SingleTileSchedulerILb0ELb1ELb1ELi128EEEEEEEEEvNT_6ParamsE,"ax",@progbits
	.sectioninfo	@"SHI_REGISTERS=228"
	.align	128
.text._ZN7cutlass13device_kernelIN5flash19enable_sm80_to_sm89INS1_16FlashAttnFwdSm80INS1_25CollectiveMainloopFwdSm80ILi8ELi2ELb0EN4cute5tupleIJNS5_1CILi128EEENS7_ILi64EEENS7_ILi192EEEEEELi192ENS_6half_tEfNS_4arch4Sm80ELb0ELb1ELb0ELb0ELb1ELb0ELb1ELb1EEENS1_21CollectiveEpilogueFwdINS6_IJS8_SA_S9_EEENS6_IJNS7_ILi1EEESI_SI_EEESC_SE_Li256ELb0ELb1ELb1ELb0EEENS1_19SingleTileSchedulerILb0ELb1ELb1ELi128EEEEEEEEEvNT_6ParamsE:
        .type           _ZN7cutlass13device_kernelIN5flash19enable_sm80_to_sm89INS1_16FlashAttnFwdSm80INS1_25CollectiveMainloopFwdSm80ILi8ELi2ELb0EN4cute5tupleIJNS5_1CILi128EEENS7_ILi64EEENS7_ILi192EEEEEELi192ENS_6half_tEfNS_4arch4Sm80ELb0ELb1ELb0ELb0ELb1ELb0ELb1ELb1EEENS1_21CollectiveEpilogueFwdINS6_IJS8_SA_S9_EEENS6_IJNS7_ILi1EEESI_SI_EEESC_SE_Li256ELb0ELb1ELb1ELb0EEENS1_19SingleTileSchedulerILb0ELb1ELb1ELi128EEEEEEEEEvNT_6ParamsE,@function
        .size           _ZN7cutlass13device_kernelIN5flash19enable_sm80_to_sm89INS1_16FlashAttnFwdSm80INS1_25CollectiveMainloopFwdSm80ILi8ELi2ELb0EN4cute5tupleIJNS5_1CILi128EEENS7_ILi64EEENS7_ILi192EEEEEELi192ENS_6half_tEfNS_4arch4Sm80ELb0ELb1ELb0ELb0ELb1ELb0ELb1ELb1EEENS1_21CollectiveEpilogueFwdINS6_IJS8_SA_S9_EEENS6_IJNS7_ILi1EEESI_SI_EEESC_SE_Li256ELb0ELb1ELb1ELb0EEENS1_19SingleTileSchedulerILb0ELb1ELb1ELi128EEEEEEEEEvNT_6ParamsE,(.L_x_6286 - _ZN7cutlass13device_kernelIN5flash19enable_sm80_to_sm89INS1_16FlashAttnFwdSm80INS1_25CollectiveMainloopFwdSm80ILi8ELi2ELb0EN4cute5tupleIJNS5_1CILi128EEENS7_ILi64EEENS7_ILi192EEEEEELi192ENS_6half_tEfNS_4arch4Sm80ELb0ELb1ELb0ELb0ELb1ELb0ELb1ELb1EEENS1_21CollectiveEpilogueFwdINS6_IJS8_SA_S9_EEENS6_IJNS7_ILi1EEESI_SI_EEESC_SE_Li256ELb0ELb1ELb1ELb0EEENS1_19SingleTileSchedulerILb0ELb1ELb1ELi128EEEEEEEEEvNT_6ParamsE)
        .other          _ZN7cutlass13device_kernelIN5flash19enable_sm80_to_sm89INS1_16FlashAttnFwdSm80INS1_25CollectiveMainloopFwdSm80ILi8ELi2ELb0EN4cute5tupleIJNS5_1CILi128EEENS7_ILi64EEENS7_ILi192EEEEEELi192ENS_6half_tEfNS_4arch4Sm80ELb0ELb1ELb0ELb0ELb1ELb0ELb1ELb1EEENS1_21CollectiveEpilogueFwdINS6_IJS8_SA_S9_EEENS6_IJNS7_ILi1EEESI_SI_EEESC_SE_Li256ELb0ELb1ELb1ELb0EEENS1_19SingleTileSchedulerILb0ELb1ELb1ELi128EEEEEEEEEvNT_6ParamsE,@"STO_CUDA_ENTRY STV_DEFAULT"
_ZN7cutlass13device_kernelIN5flash19enable_sm80_to_sm89INS1_16FlashAttnFwdSm80INS1_25CollectiveMainloopFwdSm80ILi8ELi2ELb0EN4cute5tupleIJNS5_1CILi128EEENS7_ILi64EEENS7_ILi192EEEEEELi192ENS_6half_tEfNS_4arch4Sm80ELb0ELb1ELb0ELb0ELb1ELb0ELb1ELb1EEENS1_21CollectiveEpilogueFwdINS6_IJS8_SA_S9_EEENS6_IJNS7_ILi1EEESI_SI_EEESC_SE_Li256ELb0ELb1ELb1ELb0EEENS1_19SingleTileSchedulerILb0ELb1ELb1ELi128EEEEEEEEEvNT_6ParamsE:
        /* <DEDUP_REMOVED lines=17> */
.L_x_5011:
[----:B------:R-:W-:Y:S02]  /*0110*/  ULDC.64 UR4, c[0x0][0x550] ;  /* 0x0001540000047ab9 */ /* 0x000fe40000000a00 */
[----:B------:R-:W-:Y:S02]  /*0120*/  UISETP.NE.AND UP0, UPT, UR4, 0x1, UPT ;  /* 0x000000010400788c */ /* 0x000fe4000bf05270 */
[----:B------:R-:W-:-:S02]  /*0130*/  UIMAD.WIDE.U32 UR10, UR6, UR5, URZ ;  /* 0x00000005060a72a5 */ /* 0x000fc4000f8e003f */
[----:B------:R-:W-:Y:S02]  /*0140*/  ULDC UR4, c[0x0][0x558] ;  /* 0x0001560000047ab9 */ /* 0x000fe40000000800 */
[----:B------:R-:W-:-:S05]  /*0150*/  UMOV UR14, UR6 ;  /* 0x00000006000e7c82 */ /* 0x000fca0008000000 */
[----:B------:R-:W-:-:S03]  /*0160*/  @UP0 USHF.R.U32.HI UR14, URZ, UR4, UR11 ;  /* 0x000000043f0e0299 */ /* 0x000fc6000801160b */
.L_x_5012:
        /* <DEDUP_REMOVED lines=50> */
.L_x_5014:
[----:B------:R-:W-:Y:S02]  /*0490*/  ULDC UR4, c[0x0][0x32c] ;  /* 0x0000cb0000047ab9 */ /* 0x000fe40000000800 */
[----:B------:R-:W-:-:S03]  /*04a0*/  UISETP.NE.AND UP2, UPT, UR10, UR4, UPT ;  /* 0x000000040a00728c */ /* 0x000fc6000bf45270 */
[----:B------:R-:W-:Y:S02]  /*04b0*/  ULDC.64 UR4, c[0x0][0x330] ;  /* 0x0000cc0000047ab9 */ /* 0x000fe40000000a00 */
[----:B------:R-:W-:-:S07]  /*04c0*/  UIMAD.WIDE.U32 UR16, UR11, UR4, URZ ;  /* 0x000000040b1072a5 */ /* 0x000fce000f8e003f */
[----:B------:R-:W-:Y:S02]  /*04d0*/  @UP2 UMOV UR13, UR17 ;  /* 0x00000011000d2c82 */ /* 0x000fe40008000000 */
[----:B------:R-:W-:Y:S02]  /*04e0*/  @UP2 USHF.R.U32.HI UR11, URZ, UR5, UR13 ;  /* 0x000000053f0b2299 */ /* 0x000fe4000801160d */
.L_x_5015:
[----:B------:R-:W-:Y:S02]  /*04f0*/  ULDC UR4, c[0x0][0x32c] ;  /* 0x0000cb0000047ab9 */ /* 0x000fe40000000800 */
[----:B------:R-:W-:-:S04]  /*0500*/  UIMAD UR4, UR11, UR4, UR4 ;  /* 0x000000040b0472a4 */ /* 0x000fc8000f8e0204 */
[----:B------:R-:W-:-:S04]  /*0510*/  UISETP.LT.AND UP2, UPT, UR9, UR4, UPT ;  /* 0x000000040900728c */ /* 0x000fc8000bf41270 */
[----:B------:R-:W-:Y:S02]  /*0520*/  USEL UR9, UR9, UR4, UP2 ;  /* 0x0000000409097287 */ /* 0x000fe40009000000 */
.L_x_5013:
        /* <DEDUP_REMOVED lines=34> */
.L_x_5017:
[----:B------:R-:W-:Y:S02]  /*0750*/  ULDC UR4, c[0x0][0x32c] ;  /* 0x0000cb0000047ab9 */ /* 0x000fe40000000800 */
[----:B------:R-:W-:-:S03]  /*0760*/  UISETP.NE.AND UP2, UPT, UR4, 0x1, UPT ;  /* 0x000000010400788c */ /* 0x000fc6000bf45270 */
[----:B------:R-:W-:Y:S02]  /*0770*/  ULDC.64 UR4, c[0x0][0x330] ;  /* 0x0000cc0000047ab9 */ /* 0x000fe40000000a00 */
[----:B------:R-:W-:-:S07]  /*0780*/  UIMAD.WIDE.U32 UR16, UR11, UR4, URZ ;  /* 0x000000040b1072a5 */ /* 0x000fce000f8e003f */
[----:B------:R-:W-:Y:S02]  /*0790*/  @UP2 UMOV UR13, UR17 ;  /* 0x00000011000d2c82 */ /* 0x000fe40008000000 */
[----:B------:R-:W-:Y:S02]  /*07a0*/  @UP2 USHF.R.U32.HI UR11, URZ, UR5, UR13 ;  /* 0x000000053f0b2299 */ /* 0x000fe4000801160d */
.L_x_5018:
[----:B------:R-:W-:Y:S02]  /*07b0*/  ULDC UR4, c[0x0][0x32c] ;  /* 0x0000cb0000047ab9 */ /* 0x000fe40000000800 */
[----:B------:R-:W-:-:S04]  /*07c0*/  UIMAD UR4, UR11, UR4, URZ ;  /* 0x000000040b0472a4 */ /* 0x000fc8000f8e023f */
[----:B------:R-:W-:-:S04]  /*07d0*/  UISETP.LT.AND UP2, UPT, UR10, UR4, UPT ;  /* 0x000000040a00728c */ /* 0x000fc8000bf41270 */
[----:B------:R-:W-:-:S04]  /*07e0*/  USEL UR10, UR10, UR4, !UP2 ;  /* 0x000000040a0a7287 */ /* 0x000fc8000d000000 */
.L_x_5016:
        /* <DEDUP_REMOVED lines=46> */
.L_x_5019:
        /* <DEDUP_REMOVED lines=86> */
[----:B------:R-:W-:Y:S01]  /*1030*/  IMAD R193, R201, 0x20, R20 ;  /* 0x00000020c9c17824 */ /* 0x000fe200078e0214 */
[----:B------:R-:W-:Y:S01]  /*1040*/  UIMAD UR10, UR10, UR4, URZ ;  /* 0x000000040a0a72a4 */ /* 0x000fe2000f8e023f */
[----:B------:R-:W-:Y:S01]  /*1050*/  LOP3.LUT R19, R21, 0xfffffff0, RZ, 0xc0, !PT ;  /* 0xfffffff015137812 */ /* 0x000fe200078ec0ff */
[----:B------:R-:W-:Y:S01]  /*1060*/  UIMAD.WIDE.U32 UR16, UR8, UR4, UR16 ;  /* 0x00000004081072a5 */ /* 0x000fe2000f8e0010 */
[----:B------:R-:W-:Y:S01]  /*1070*/  IMAD.SHL.U32 R200, R201, 0x8, RZ ;  /* 0x00000008c9c87824 */ /* 0x000fe200078e00ff */
[----:B------:R-:W-:Y:S01]  /*1080*/  IADD3 R2, R193, UR24, RZ ;  /* 0x00000018c1027c10 */ /* 0x000fe2000fffe0ff */
[----:B------:R-:W-:Y:S01]  /*1090*/  UIMAD UR5, UR8, UR5, UR10 ;  /* 0x00000005080572a4 */ /* 0x000fe2000f8e020a */
[----:B------:R-:W-:Y:S01]  /*10a0*/  IMAD.IADD R19, R6, 0x1, -R19 ;  /* 0x0000000106137824 */ /* 0x000fe200078e0a13 */
[----:B------:R-:W-:Y:S01]  /*10b0*/  ULDC UR4, c[0x0][0x168] ;  /* 0x00005a0000047ab9 */ /* 0x000fe20000000800 */
[----:B------:R-:W-:Y:S01]  /*10c0*/  IMAD.U32 R11, RZ, RZ, UR17 ;  /* 0x00000011ff0b7e24 */ /* 0x000fe2000f8e00ff */
[----:B------:R-:W-:Y:S01]  /*10d0*/  UIADD3 UR5, UR17, UR5, URZ ;  /* 0x0000000511057290 */ /* 0x000fe2000fffe03f */
[----:B------:R-:W-:Y:S01]  /*10e0*/  @P1 IMAD.HI.U32 R0, R2, c[0x0][0x2c8], RZ ;  /* 0x0000b20002001a27 */ /* 0x000fe200078e00ff */
[----:B------:R-:W-:Y:S01]  /*10f0*/  LOP3.LUT R9, R9, 0x1c0, RZ, 0xc0, !PT ;  /* 0x000001c009097812 */ /* 0x000fe200078ec0ff */
[----:B------:R-:W-:Y:S01]  /*1100*/  BSSY B0, `(.L_x_5021) ;  /* 0x0000042000007945 */ /* 0x000fe20003800000 */
[----:B------:R-:W-:Y:S01]  /*1110*/  LOP3.LUT P1, RZ, R201, 0x4, RZ, 0xc0, !PT ;  /* 0x00000004c9ff7812 */ /* 0x000fe2000782c0ff */
[----:B------:R-:W-:Y:S01]  /*1120*/  IMAD.MOV.U32 R3, RZ, RZ, R2 ;  /* 0x000000ffff037224 */ /* 0x000fe200078e0002 */
[----:B------:R-:W-:Y:S01]  /*1130*/  @P0 SHF.R.U32.HI R3, RZ, c[0x0][0x2cc], R0 ;  /* 0x0000b300ff030a19 */ /* 0x000fe20000011600 */
[----:B------:R-:W-:Y:S01]  /*1140*/  IMAD.U32 R10, RZ, RZ, UR16 ;  /* 0x00000010ff0a7e24 */ /* 0x000fe2000f8e00ff */
[----:B------:R-:W-:Y:S01]  /*1150*/  SHF.R.U32.HI R7, RZ, 0x3, R9 ;  /* 0x00000003ff077819 */ /* 0x000fe20000011609 */
[----:B------:R-:W-:Y:S01]  /*1160*/  IMAD.U32 R11, RZ, RZ, UR5 ;  /* 0x00000005ff0b7e24 */ /* 0x000fe2000f8e00ff */
[--C-:B------:R-:W-:Y:S01]  /*1170*/  SHF.R.S32.HI R0, RZ, 0x1f, R3.reuse ;  /* 0x0000001fff007819 */ /* 0x100fe20000011403 */
[----:B-1----:R-:W-:Y:S01]  /*1180*/  IMAD.MOV R5, RZ, RZ, -R3 ;  /* 0x000000ffff057224 */ /* 0x002fe200078e0a03 */
[----:B------:R-:W-:Y:S01]  /*1190*/  ULDC UR5, c[0x0][0x2c4] ;  /* 0x0000b10000057ab9 */ /* 0x000fe20000000800 */
[----:B------:R-:W-:Y:S01]  /*11a0*/  IMAD.WIDE.U32 R10, R3, c[0x0][0x1b0], R10 ;  /* 0x00006c00030a7a25 */ /* 0x000fe200078e000a */
[----:B------:R-:W-:Y:S01]  /*11b0*/  UIMAD UR4, UR5, UR4, URZ ;  /* 0x00000004050472a4 */ /* 0x000fe2000f8e023f */
[----:B------:R-:W-:-:S02]  /*11c0*/  LOP3.LUT R192, R9, 0x38, R200, 0xf8, !PT ;  /* 0x0000003809c07812 */ /* 0x000fc400078ef8c8 */
[----:B------:R-:W-:Y:S01]  /*11d0*/  IMAD R2, R5, c[0x0][0x2c4], R2 ;  /* 0x0000b10005027a24 */ /* 0x000fe200078e0202 */
[----:B------:R-:W-:Y:S01]  /*11e0*/  IADD3 R9, R200, 0x80, RZ ;  /* 0x00000080c8097810 */ /* 0x000fe20007ffe0ff */
[----:B------:R-:W-:Y:S01]  /*11f0*/  IMAD R0, R0, c[0x0][0x1b0], RZ ;  /* 0x00006c0000007a24 */ /* 0x000fe200078e02ff */
[----:B------:R-:W-:Y:S01]  /*1200*/  LOP3.LUT R192, R192, R7, RZ, 0x3c, !PT ;  /* 0x00000007c0c07212 */ /* 0x000fe200078e3cff */
[----:B------:R-:W-:Y:S01]  /*1210*/  IMAD.MOV.U32 R182, RZ, RZ, 0x10 ;  /* 0x00000010ffb67424 */ /* 0x000fe200078e00ff */
[----:B------:R-:W-:Y:S01]  /*1220*/  SHF.R.S32.HI R5, RZ, 0x1f, R2 ;  /* 0x0000001fff057819 */ /* 0x000fe20000011402 */
[----:B------:R-:W-:Y:S01]  /*1230*/  IMAD R3, R3, c[0x0][0x1b4], R0 ;  /* 0x00006d0003037a24 */ /* 0x000fe200078e0200 */
[----:B------:R-:W-:Y:S02]  /*1240*/  SHF.R.S32.HI R0, RZ, 0x1f, R19 ;  /* 0x0000001fff007819 */ /* 0x000fe40000011413 */
[----:B------:R-:W-:Y:S01]  /*1250*/  LEA.HI R7, R81, R6, RZ, 0x6 ;  /* 0x0000000651077211 */ /* 0x000fe200078f30ff */
[----:B------:R-:W-:Y:S01]  /*1260*/  IMAD R5, R5, c[0x0][0x1a8], RZ ;  /* 0x00006a0005057a24 */ /* 0x000fe200078e02ff */
[----:B------:R-:W-:Y:S01]  /*1270*/  LEA.HI R0, R0, R19, RZ, 0x3 ;  /* 0x0000001300007211 */ /* 0x000fe200078f18ff */
[----:B------:R-:W-:Y:S01]  /*1280*/  IMAD.IADD R11, R11, 0x1, R3 ;  /* 0x000000010b0b7824 */ /* 0x000fe200078e0203 */
[----:B------:R-:W-:Y:S01]  /*1290*/  ISETP.GE.AND P4, PT, R9, c[0x0][0x198], PT ;  /* 0x0000660009007a0c */ /* 0x000fe20003f86270 */
[----:B------:R-:W-:-:S02]  /*12a0*/  IMAD R5, R2, c[0x0][0x1ac], R5 ;  /* 0x00006b0002057a24 */ /* 0x000fc400078e0205 */
[----:B------:R-:W-:Y:S01]  /*12b0*/  IMAD.WIDE.U32 R2, R2, c[0x0][0x1a8], R10 ;  /* 0x00006a0002027a25 */ /* 0x000fe200078e000a */
[----:B------:R-:W-:-:S03]  /*12c0*/  IADD3 R10, R200, 0x40, RZ ;  /* 0x00000040c80a7810 */ /* 0x000fc60007ffe0ff */
[----:B------:R-:W-:Y:S01]  /*12d0*/  IMAD.IADD R3, R3, 0x1, R5 ;  /* 0x0000000103037824 */ /* 0x000fe200078e0205 */
[----:B------:R-:W-:Y:S01]  /*12e0*/  LEA R5, P0, R2, c[0x0][0x160], 0x1 ;  /* 0x0000580002057a11 */ /* 0x000fe200078008ff */
[----:B------:R-:W-:Y:S01]  /*12f0*/  IMAD.SHL.U32 R7, R7, 0x8, RZ ;  /* 0x0000000807077824 */ /* 0x000fe200078e00ff */
[----:B------:R-:W-:Y:S02]  /*1300*/  ISETP.GE.AND P3, PT, R10, c[0x0][0x198], PT ;  /* 0x000066000a007a0c */ /* 0x000fe40003f66270 */
[----:B------:R-:W-:Y:S01]  /*1310*/  LEA.HI.X R3, R2, c[0x0][0x164], R3, 0x1, P0 ;  /* 0x0000590002037a11 */ /* 0x000fe200000f0c03 */
[----:B------:R1:W3:Y:S01]  /*1320*/  SHFL.IDX PT, R12, R5, RZ, 0x181f ;  /* 0x00181fff050c7589 */ /* 0x0002e200000e0000 */
[----:B------:R-:W-:Y:S02]  /*1330*/  LOP3.LUT R2, R0, 0xfffffff8, RZ, 0xc0, !PT ;  /* 0xfffffff800027812 */ /* 0x000fe400078ec0ff */
[----:B------:R-:W-:Y:S01]  /*1340*/  LOP3.LUT P0, RZ, R201, 0x2, RZ, 0xc0, !PT ;  /* 0x00000002c9ff7812 */ /* 0x000fe2000780c0ff */
[----:B------:R1:W4:Y:S01]  /*1350*/  SHFL.IDX PT, R13, R3, RZ, 0x181f ;  /* 0x00181fff030d7589 */ /* 0x00032200000e0000 */
[----:B------:R-:W-:Y:S01]  /*1360*/  LOP3.LUT R192, R192, 0xfffffe00, R7, 0xf8, !PT ;  /* 0xfffffe00c0c07812 */ /* 0x000fe200078ef807 */
[----:B------:R-:W-:Y:S01]  /*1370*/  IMAD.IADD R19, R19, 0x1, -R2 ;  /* 0x0000000113137824 */ /* 0x000fe200078e0a02 */
[----:B------:R-:W-:-:S04]  /*1380*/  IADD3 R2, R20, UR24, RZ ;  /* 0x0000001814027c10 */ /* 0x000fc8000fffe0ff */
[----:B------:R-:W-:Y:S01]  /*1390*/  ISETP.GE.AND P5, PT, R2, UR4, PT ;  /* 0x0000000402007c0c */ /* 0x000fe2000bfa6270 */
[----:B--2---:R2:W1:Y:S02]  /*13a0*/  @P2 R2UR UR9, R4 ;  /* 0x00000000040923c2 */ /* 0x00446400000e0000 */
[----:B-1----:R-:W-:Y:S01]  /*13b0*/  @!UP2 UMOV UR9, UR8 ;  /* 0x000000080009ac82 */ /* 0x002fe20008000000 */
[----:B------:R-:W-:Y:S02]  /*13c0*/  ISETP.GE.AND P2, PT, R200, c[0x0][0x198], PT ;  /* 0x00006600c8007a0c */ /* 0x000fe40003f46270 */
        /* <DEDUP_REMOVED lines=8> */
[----:B------:R-:W-:Y:S01]  /*1450*/  IMAD.SHL.U32 R11, R192, 0x2, RZ ;  /* 0x00000002c00b7824 */ /* 0x000fe200078e00ff */
[----:B------:R-:W-:Y:S02]  /*1460*/  SHF.R.S32.HI R14, RZ, 0x1f, R9 ;  /* 0x0000001fff0e7819 */ /* 0x000fe40000011409 */
[----:B------:R-:W-:Y:S02]  /*1470*/  LEA.HI R8, R7, R10, RZ, 0x3 ;  /* 0x0000000a07087211 */ /* 0x000fe400078f18ff */
[----:B------:R-:W-:Y:S01]  /*1480*/  LEA.HI R7, R14, R9, RZ, 0x3 ;  /* 0x000000090e077211 */ /* 0x000fe200078f18ff */
[----:B------:R-:W-:Y:S01]  /*1490*/  IMAD.WIDE R14, R200, 0x2, R12 ;  /* 0x00000002c80e7825 */ /* 0x000fe200078e020c */
[----:B------:R-:W-:Y:S02]  /*14a0*/  LOP3.LUT R8, R8, 0xfffffff8, RZ, 0xc0, !PT ;  /* 0xfffffff808087812 */ /* 0x000fe400078ec0ff */
[----:B------:R-:W-:-:S02]  /*14b0*/  LOP3.LUT R7, R7, 0xfffffff8, RZ, 0xc0, !PT ;  /* 0xfffffff807077812 */ /* 0x000fc400078ec0ff */
[----:B------:R-:W-:Y:S01]  /*14c0*/  @!PT LDS RZ, [RZ] ;  /* 0x00000000fffff984 */ /* 0x000fe20000000800 */
[----:B------:R1:W-:Y:S01]  /*14d0*/  LDGSTS.E.BYPASS.LTC128B.128 [R11+0x18100], [R14.64], !P2 ;  /* 0x181000000e0b7fae */ /* 0x0003e2000d101d54 */
[----:B------:R-:W-:-:S04]  /*14e0*/  IMAD.WIDE R16, R8, 0x2, R12 ;  /* 0x0000000208107825 */ /* 0x000fc800078e020c */
[----:B------:R-:W-:Y:S01]  /*14f0*/  IMAD.WIDE R12, R7, 0x2, R12 ;  /* 0x00000002070c7825 */ /* 0x000fe200078e020c */
[----:B------:R1:W-:Y:S04]  /*1500*/  LDGSTS.E.BYPASS.LTC128B.128 [R11+0x1c100], [R16.64], !P3 ;  /* 0x1c100000100b7fae */ /* 0x0003e8000d901d54 */
[----:B------:R1:W-:Y:S02]  /*1510*/  LDGSTS.E.BYPASS.LTC128B.128 [R11+0x20100], [R12.64], !P4 ;  /* 0x201000000c0b7fae */ /* 0x0003e4000e101d54 */
.L_x_5022:
[----:B---34-:R-:W-:Y:S05]  /*1520*/  BSYNC B0 ;  /* 0x0000000000007941 */ /* 0x018fea0003800000 */
.L_x_5021:
[----:B------:R-:W-:Y:S01]  /*1530*/  IADD3 R7, R2, 0x20, RZ ;  /* 0x0000002002077810 */ /* 0x000fe20007ffe0ff */
[----:B-1----:R1:W2:Y:S01]  /*1540*/  SHFL.IDX PT, R13, R3, 0x1, 0x181f ;  /* 0x00381f00030d7f89 */ /* 0x0022a200000e0000 */
[----:B------:R-:W-:Y:S02]  /*1550*/  BSSY B0, `(.L_x_5023) ;  /* 0x0000012000007945 */ /* 0x000fe40003800000 */
[----:B------:R-:W-:Y:S01]  /*1560*/  ISETP.GE.AND P0, PT, R7, UR4, PT ;  /* 0x0000000407007c0c */ /* 0x000fe2000bf06270 */
[----:B------:R1:W3:-:S12]  /*1570*/  SHFL.IDX PT, R12, R5, 0x1, 0x181f ;  /* 0x00381f00050c7f89 */ /* 0x0002d800000e0000 */
[----:B------:R-:W-:Y:S05]  /*1580*/  @P0 BRA `(.L_x_5024) ;  /* 0x000000e000000947 */ /* 0x000fea0003800000 */
[----:B------:R-:W-:Y:S01]  /*1590*/  SHF.R.S32.HI R7, RZ, 0x1f, R10 ;  /* 0x0000001fff077819 */ /* 0x000fe2000001140a */
[----:B------:R-:W-:Y:S01]  /*15a0*/  IMAD.SHL.U32 R11, R192, 0x2, RZ ;  /* 0x00000002c00b7824 */ /* 0x000fe200078e00ff */
[----:B------:R-:W-:Y:S02]  /*15b0*/  SHF.R.S32.HI R14, RZ, 0x1f, R9 ;  /* 0x0000001fff0e7819 */ /* 0x000fe40000011409 */
[----:B------:R-:W-:Y:S02]  /*15c0*/  LEA.HI R8, R7, R10, RZ, 0x3 ;  /* 0x0000000a07087211 */ /* 0x000fe400078f18ff */
[----:B------:R-:W-:Y:S01]  /*15d0*/  LEA.HI R7, R14, R9, RZ, 0x3 ;  /* 0x000000090e077211 */ /* 0x000fe200078f18ff */
[----:B--23--:R-:W-:Y:S01]  /*15e0*/  IMAD.WIDE R14, R200, 0x2, R12 ;  /* 0x00000002c80e7825 */ /* 0x00cfe200078e020c */
        /* <DEDUP_REMOVED lines=8> */
.L_x_5024:
[----:B------:R-:W-:Y:S05]  /*1670*/  BSYNC B0 ;  /* 0x0000000000007941 */ /* 0x000fea0003800000 */
.L_x_5023:
        /* <DEDUP_REMOVED lines=8> */
[----:B------:R-:W-:Y:S02]  /*1700*/  SHF.R.S32.HI R14, RZ, 0x1f, R9 ;  /* 0x0000001fff0e7819 */ /* 0x000fe40000011409 */
[----:B------:R-:W-:Y:S02]  /*1710*/  LEA.HI R8, R7, R10, RZ, 0x3 ;  /* 0x0000000a07087211 */ /* 0x000fe400078f18ff */
[----:B------:R-:W-:Y:S01]  /*1720*/  LEA.HI R7, R14, R9, RZ, 0x3 ;  /* 0x000000090e077211 */ /* 0x000fe200078f18ff */
[----:B---34-:R-:W-:Y:S01]  /*1730*/  IMAD.WIDE R14, R200, 0x2, R12 ;  /* 0x00000002c80e7825 */ /* 0x018fe200078e020c */
        /* <DEDUP_REMOVED lines=8> */
.L_x_5026:
[----:B------:R-:W-:Y:S05]  /*17c0*/  BSYNC B0 ;  /* 0x0000000000007941 */ /* 0x000fea0003800000 */
.L_x_5025:
[----:B---3--:R-:W-:Y:S01]  /*17d0*/  SHFL.IDX PT, R16, R5, 0x3, 0x181f ;  /* 0x00781f0005107f89 */ /* 0x008fe200000e0000 */
[----:B------:R-:W-:Y:S01]  /*17e0*/  IADD3 R2, R2, 0x60, RZ ;  /* 0x0000006002027810 */ /* 0x000fe20007ffe0ff */
[----:B------:R-:W-:Y:S01]  /*17f0*/  UIADD3 UR13, UR7, -0x1, URZ ;  /* 0xffffffff070d7890 */ /* 0x000fe2000fffe03f */
[----:B------:R-:W-:Y:S01]  /*1800*/  SHF.R.S32.HI R199, RZ, 0x1f, R10 ;  /* 0x0000001fffc77819 */ /* 0x000fe2000001140a */
[----:B------:R-:W3:Y:S01]  /*1810*/  SHFL.IDX PT, R17, R3, 0x3, 0x181f ;  /* 0x00781f0003117f89 */ /* 0x000ee200000e0000 */
[----:B------:R-:W-:Y:S01]  /*1820*/  ISETP.GE.AND P0, PT, R2, UR4, PT ;  /* 0x0000000402007c0c */ /* 0x000fe2000bf06270 */
[----:B------:R-:W-:Y:S01]  /*1830*/  IMAD.MOV.U32 R187, RZ, RZ, c[0x0][0x2b8] ;  /* 0x0000ae00ffbb7624 */ /* 0x000fe200078e00ff */
[----:B------:R-:W-:Y:S01]  /*1840*/  SHF.R.S32.HI R186, RZ, 0x1f, R9 ;  /* 0x0000001fffba7819 */ /* 0x000fe20000011409 */
[----:B------:R-:W-:Y:S01]  /*1850*/  USHF.L.U32 UR25, UR13, 0x6, URZ ;  /* 0x000000060d197899 */ /* 0x000fe2000800063f */
[----:B------:R-:W-:Y:S01]  /*1860*/  LEA.HI R199, R199, R10, RZ, 0x3 ;  /* 0x0000000ac7c77211 */ /* 0x000fe200078f18ff */
[----:B------:R-:W-:Y:S01]  /*1870*/  IMAD.SHL.U32 R134, R192, 0x2, RZ ;  /* 0x00000002c0867824 */ /* 0x000fe200078e00ff */
[----:B------:R-:W-:Y:S01]  /*1880*/  LEA.HI R186, R186, R9, RZ, 0x3 ;  /* 0x00000009baba7211 */ /* 0x000fe200078f18ff */
[----:B------:R-:W-:Y:S01]  /*1890*/  USHF.R.S32.HI UR8, URZ, 0x1f, UR9 ;  /* 0x0000001f3f087899 */ /* 0x000fe20008011409 */
[----:B------:R-:W-:Y:S01]  /*18a0*/  LOP3.LUT R199, R199, 0xfffffff8, RZ, 0xc0, !PT ;  /* 0xfffffff8c7c77812 */ /* 0x000fe200078ec0ff */
[----:B------:R-:W-:Y:S01]  /*18b0*/  ULDC.64 UR4, c[0x0][0x2b0] ;  /* 0x0000ac0000047ab9 */ /* 0x000fe20000000a00 */
[----:B------:R-:W-:Y:S01]  /*18c0*/  ISETP.NE.AND P5, PT, R187, 0x1, PT ;  /* 0x00000001bb00780c */ /* 0x000fe20003fa5270 */
[----:B------:R-:W-:Y:S01]  /*18d0*/  UIMAD UR8, UR8, UR4, URZ ;  /* 0x00000004080872a4 */ /* 0x000fe2000f8e023f */
[----:B------:R-:W-:Y:S01]  /*18e0*/  LOP3.LUT R186, R186, 0xfffffff8, RZ, 0xc0, !PT ;  /* 0xfffffff8baba7812 */ /* 0x000fe200078ec0ff */
[----:B------:R-:W-:Y:S01]  /*18f0*/  UIMAD.WIDE.U32 UR18, UR9, UR4, URZ ;  /* 0x00000004091272a5 */ /* 0x000fe2000f8e003f */
[----:B------:R-:W-:Y:S01]  /*1900*/  IADD3 R191, R193, UR25, RZ ;  /* 0x00000019c1bf7c10 */ /* 0x000fe2000fffe0ff */
[----:B------:R-:W-:Y:S01]  /*1910*/  UIMAD UR5, UR9, UR5, UR8 ;  /* 0x00000005090572a4 */ /* 0x000fe2000f8e0208 */
[----:B------:R-:W-:Y:S01]  /*1920*/  P2R R2, PR, RZ, 0x20 ;  /* 0x00000020ff027803 */ /* 0x000fe20000000000 */
[----:B------:R-:W-:Y:S01]  /*1930*/  IMAD.MOV.U32 R190, RZ, RZ, RZ ;  /* 0x000000ffffbe7224 */ /* 0x000fe200078e00ff */
[----:B------:R-:W-:Y:S01]  /*1940*/  P2R R11, PR, RZ, 0x2 ;  /* 0x00000002ff0b7803 */ /* 0x000fe20000000000 */
[----:B------:R-:W-:Y:S01]  /*1950*/  UIADD3 UR10, UR19, UR5, URZ ;  /* 0x00000005130a7290 */ /* 0x000fe2000fffe03f */
[----:B---34-:R-:W-:-:S04]  /*1960*/  @!P0 IMAD.WIDE R12, R200, 0x2, R16 ;  /* 0x00000002c80c8825 */ /* 0x018fc800078e0210 */
[--C-:B------:R-:W-:Y:S01]  /*1970*/  @!P0 IMAD.WIDE R14, R199, 0x2, R16.reuse ;  /* 0x00000002c70e8825 */ /* 0x100fe200078e0210 */
[----:B------:R-:W-:Y:S01]  /*1980*/  @!PT LDS RZ, [RZ] ;  /* 0x00000000fffff984 */ /* 0x000fe20000000800 */
[----:B------:R3:W-:Y:S01]  /*1990*/  @!P0 LDGSTS.E.BYPASS.LTC128B.128 [R134+0x1b100], [R12.64], !P2 ;  /* 0x1b1000000c868fae */ /* 0x0007e2000d101d54 */
[----:B------:R-:W-:Y:S01]  /*19a0*/  ISETP.GE.AND P2, PT, R191, UR12, PT ;  /* 0x0000000cbf007c0c */ /* 0x000fe2000bf46270 */
[----:B------:R-:W-:Y:S01]  /*19b0*/  USHF.R.S32.HI UR8, URZ, 0x1f, UR14 ;  /* 0x0000001f3f087899 */ /* 0x000fe2000801140e */
[----:B------:R-:W-:Y:S01]  /*19c0*/  @!P0 IMAD.WIDE R16, R186, 0x2, R16 ;  /* 0x00000002ba108825 */ /* 0x000fe200078e0210 */
[----:B------:R4:W-:Y:S01]  /*19d0*/  @!P0 LDGSTS.E.BYPASS.LTC128B.128 [R134+0x1f100], [R14.64], !P3 ;  /* 0x1f1000000e868fae */ /* 0x0009e2000d901d54 */
[----:B------:R-:W-:Y:S01]  /*19e0*/  ISETP.GT.OR P2, PT, R193, 0x3f, P2 ;  /* 0x0000003fc100780c */ /* 0x000fe20001744670 */
[----:B------:R-:W-:Y:S01]  /*19f0*/  ULDC.64 UR4, c[0x0][0x1e8] ;  /* 0x00007a0000047ab9 */ /* 0x000fe20000000a00 */
[----:B-----5:R-:W-:Y:S01]  /*1a00*/  IMAD.IADD R191, R191, 0x1, R194 ;  /* 0x00000001bfbf7824 */ /* 0x020fe200078e02c2 */
[----:B------:R1:W-:Y:S03]  /*1a10*/  @!P0 LDGSTS.E.BYPASS.LTC128B.128 [R134+0x23100], [R16.64], !P4 ;  /* 0x2310000010868fae */ /* 0x0003e6000e101d54 */
[----:B-12---:R-:W-:Y:S01]  /*1a20*/  @P5 IMAD.HI.U32 R3, R191, c[0x0][0x2bc], RZ ;  /* 0x0000af00bf035a27 */ /* 0x006fe200078e00ff */
[----:B------:R-:W0:Y:S03]  /*1a30*/  LDGDEPBAR ;  /* 0x00000000000079af */ /* 0x000e260000000000 */
[----:B------:R-:W-:Y:S01]  /*1a40*/  IMAD.MOV.U32 R2, RZ, RZ, R191 ;  /* 0x000000ffff027224 */ /* 0x000fe200078e00bf */
[----:B------:R-:W-:-:S04]  /*1a50*/  @P5 SHF.R.U32.HI R2, RZ, c[0x0][0x2c0], R3 ;  /* 0x0000b000ff025a19 */ /* 0x000fc80000011603 */
[----:B------:R-:W-:-:S04]  /*1a60*/  @!P2 IADD3 R8, P3, R2, UR18, RZ ;  /* 0x000000120208ac10 */ /* 0x000fc8000ff7e0ff */
[----:B------:R-:W-:Y:S02]  /*1a70*/  @!P2 LEA.HI.X.SX32 R3, R2, UR10, 0x1, P3 ;  /* 0x0000000a0203ac11 */ /* 0x000fe400098f0eff */
[----:B---3--:R-:W-:-:S04]  /*1a80*/  @!P2 LEA R12, P3, R8, c[0x0][0x2a0], 0x2 ;  /* 0x0000a800080caa11 */ /* 0x008fc800078610ff */
[----:B------:R-:W-:Y:S01]  /*1a90*/  @!P2 LEA.HI.X R13, R8, c[0x0][0x2a4], R3, 0x2, P3 ;  /* 0x0000a900080daa11 */ /* 0x000fe200018f1403 */
[----:B------:R-:W-:Y:S06]  /*1aa0*/  BAR.SYNC.DEFER_BLOCKING 0x0 ;  /* 0x0000000000007b1d */ /* 0x000fec0000010000 */
[----:B------:R-:W2:Y:S01]  /*1ab0*/  @!P2 LDG.E R190, [R12.64] ;  /* 0x000000140cbea981 */ /* 0x000ea2000c1e1900 */
        /* <DEDUP_REMOVED lines=9> */
[----:B----4-:R-:W-:Y:S01]  /*1b50*/  SHF.R.S32.HI R14, RZ, 0x1f, R191 ;  /* 0x0000001fff0e7819 */ /* 0x010fe200000114bf */
[----:B------:R-:W-:Y:S01]  /*1b60*/  UIADD3 UR9, UR17, UR9, URZ ;  /* 0x0000000911097290 */ /* 0x000fe2000fffe03f */
[----:B------:R-:W-:Y:S01]  /*1b70*/  ISETP.GE.AND P6, PT, R9, c[0x0][0x1d4], PT ;  /* 0x0000750009007a0c */ /* 0x000fe20003fc6270 */
[----:B------:R-:W-:Y:S01]  /*1b80*/  IMAD.MOV.U32 R16, RZ, RZ, R22 ;  /* 0x000000ffff107224 */ /* 0x000fe200078e0016 */
        /* <DEDUP_REMOVED lines=12> */
[----:B------:R-:W-:-:S02]  /*1c50*/  SHF.R.S32.HI R133, RZ, 0x1f, R200 ;  /* 0x0000001fff857819 */ /* 0x000fc400000114c8 */
[----:B------:R-:W-:Y:S01]  /*1c60*/  SEL R184, RZ, 0x10, P6 ;  /* 0x00000010ffb87807 */ /* 0x000fe20003000000 */
[----:B------:R-:W-:Y:S01]  /*1c70*/  IMAD.IADD R15, R23, 0x1, R14 ;  /* 0x00000001170f7824 */ /* 0x000fe200078e020e */
[----:B------:R-:W-:Y:S01]  /*1c80*/  IADD3 R188, R134, 0x100, RZ ;  /* 0x0000010086bc7810 */ /* 0x000fe20007ffe0ff */
[----:B------:R-:W-:Y:S01]  /*1c90*/  IMAD.MOV.U32 R14, RZ, RZ, R22 ;  /* 0x000000ffff0e7224 */ /* 0x000fe200078e0016 */
[----:B------:R-:W-:Y:S02]  /*1ca0*/  SHF.R.S32.HI R132, RZ, 0x1f, R199 ;  /* 0x0000001fff847819 */ /* 0x000fe400000114c7 */
[----:B------:R-:W-:Y:S02]  /*1cb0*/  SHF.R.S32.HI R189, RZ, 0x1f, R186 ;  /* 0x0000001fffbd7819 */ /* 0x000fe400000114ba */
[----:B--2---:R-:W-:Y:S01]  /*1cc0*/  SHF.R.S32.HI R3, RZ, 0x1f, R190 ;  /* 0x0000001fff037819 */ /* 0x004fe200000114be */
        /* <DEDUP_REMOVED lines=49> */
[----:B------:R-:W-:-:S03]  /*1fe0*/  LEA.HI R7, R81, R6, RZ, 0x5 ;  /* 0x0000000651077211 */ /* 0x000fc600078f28ff */
[----:B------:R-:W-:Y:S01]  /*1ff0*/  IMAD.X R27, R8, 0x1, R23, P0 ;  /* 0x00000001081b7824 */ /* 0x000fe200000e0617 */
[----:B------:R-:W-:-:S05]  /*2000*/  IADD3 R24, P0, R24, R3, RZ ;  /* 0x0000000318187210 */ /* 0x000fca0007f1e0ff */
[----:B------:R-:W-:Y:S01]  /*2010*/  IMAD.X R25, R25, 0x1, R5, P0 ;  /* 0x0000000119197824 */ /* 0x000fe200000e0605 */
[----:B------:R-:W-:-:S05]  /*2020*/  IADD3 R22, P0, R22, R3, RZ ;  /* 0x0000000316167210 */ /* 0x000fca0007f1e0ff */
[----:B------:R-:W-:Y:S01]  /*2030*/  IMAD.X R23, R23, 0x1, R5, P0 ;  /* 0x0000000117177824 */ /* 0x000fe200000e0605 */
[C---:B------:R-:W-:Y:S02]  /*2040*/  ISETP.LT.OR P0, PT, R2.reuse, 0x1, P3 ;  /* 0x000000010200780c */ /* 0x040fe40001f01670 */
[----:B------:R-:W-:Y:S02]  /*2050*/  ISETP.LT.OR P3, PT, R2, 0x21, P3 ;  /* 0x000000210200780c */ /* 0x000fe40001f61670 */
[----:B------:R-:W-:-:S09]  /*2060*/  SHF.R.S32.HI R5, RZ, 0x5, R7 ;  /* 0x00000005ff057819 */ /* 0x000fd20000011407 */
        /* <DEDUP_REMOVED lines=83> */
.L_x_5027:
[----:B-1----:R-:W-:Y:S01]  /*25a0*/  SHF.R.S32.HI R2, RZ, 0x4, R21 ;  /* 0x00000004ff027819 */ /* 0x002fe20000011415 */
[----:B------:R-:W0:Y:S01]  /*25b0*/  LDGDEPBAR ;  /* 0x00000000000079af */ /* 0x000e220000000000 */
[C---:B------:R-:W-:Y:S01]  /*25c0*/  IMAD.SHL.U32 R3, R201.reuse, 0x40, RZ ;  /* 0x00000040c9037824 */ /* 0x040fe200078e00ff */
[----:B------:R-:W-:Y:S01]  /*25d0*/  LOP3.LUT P0, RZ, R201, 0x2, RZ, 0xc0, !PT ;  /* 0x00000002c9ff7812 */ /* 0x000fe2000780c0ff */
[----:B------:R-:W-:Y:S01]  /*25e0*/  IMAD.SHL.U32 R20, R20, 0x8, RZ ;  /* 0x0000000814147824 */ /* 0x000fe200078e00ff */
[----:B------:R-:W-:Y:S01]  /*25f0*/  LEA.HI R21, R21, R2, RZ, 0x1 ;  /* 0x0000000215157211 */ /* 0x000fe200078f08ff */
[----:B------:R-:W-:Y:S01]  /*2600*/  IMAD.SHL.U32 R19, R19, 0x40, RZ ;  /* 0x0000004013137824 */ /* 0x000fe200078e00ff */
[----:B------:R-:W-:Y:S01]  /*2610*/  LOP3.LUT R3, R3, 0x1c0, RZ, 0xc0, !PT ;  /* 0x000001c003037812 */ /* 0x000fe200078ec0ff */
[----:B------:R-:W-:Y:S01]  /*2620*/  IMAD.SHL.U32 R0, R0, 0x40, RZ ;  /* 0x0000004000007824 */ /* 0x000fe200078e00ff */
[----:B------:R-:W-:Y:S01]  /*2630*/  LOP3.LUT R21, R21, 0xfffffffe, RZ, 0xc0, !PT ;  /* 0xfffffffe15157812 */ /* 0x000fe200078ec0ff */
[----:B------:R-:W-:Y:S01]  /*2640*/  IMAD.MOV.U32 R180, RZ, RZ, 0x20 ;  /* 0x00000020ffb47424 */ /* 0x000fe200078e00ff */
[----:B------:R-:W-:Y:S01]  /*2650*/  LOP3.LUT R20, R3, 0x8, R20, 0xf8, !PT ;  /* 0x0000000803147812 */ /* 0x000fe200078ef814 */
[----:B------:R-:W-:Y:S01]  /*2660*/  IMAD.SHL.U32 R182, R182, 0x2, RZ ;  /* 0x00000002b6b67824 */ /* 0x000fe200078e00ff */
[----:B------:R-:W-:Y:S01]  /*2670*/  SHF.R.U32.HI R3, RZ, 0x3, R3 ;  /* 0x00000003ff037819 */ /* 0x000fe20000011603 */
[----:B------:R-:W-:Y:S01]  /*2680*/  IMAD.IADD R21, R2, 0x1, -R21 ;  /* 0x0000000102157824 */ /* 0x000fe200078e0a15 */
[----:B------:R-:W-:-:S02]  /*2690*/  LOP3.LUT R19, R19, 0x1c0, RZ, 0xc0, !PT ;  /* 0x000001c013137812 */ /* 0x000fc400078ec0ff */
[----:B------:R-:W-:Y:S01]  /*26a0*/  LOP3.LUT R20, R20, R3, RZ, 0x3c, !PT ;  /* 0x0000000314147212 */ /* 0x000fe200078e3cff */
[C---:B------:R-:W-:Y:S01]  /*26b0*/  IMAD.SHL.U32 R2, R21.reuse, 0x8, RZ ;  /* 0x0000000815027824 */ /* 0x040fe200078e00ff */
[----:B------:R-:W-:Y:S02]  /*26c0*/  SHF.R.U32.HI R3, RZ, 0x3, R19 ;  /* 0x00000003ff037819 */ /* 0x000fe40000011613 */
[----:B------:R-:W-:Y:S01]  /*26d0*/  SEL R180, R180, 0xffffffe0, !P0 ;  /* 0xffffffe0b4b47807 */ /* 0x000fe20004000000 */
[----:B------:R-:W-:Y:S01]  /*26e0*/  IMAD R183, R21, 0x200, R20 ;  /* 0x0000020015b77824 */ /* 0x000fe200078e0214 */
[----:B------:R-:W-:Y:S01]  /*26f0*/  LOP3.LUT R2, R19, 0x8, R2, 0xf8, !PT ;  /* 0x0000000813027812 */ /* 0x000fe200078ef802 */
[----:B------:R-:W-:-:S04]  /*2700*/  DEPBAR.LE SB0, 0x3 ;  /* 0x000080c00000791a */ /* 0x000fc80000000000 */
[----:B------:R-:W-:Y:S01]  /*2710*/  LOP3.LUT R3, R2, R3, RZ, 0x3c, !PT ;  /* 0x0000000302037212 */ /* 0x000fe200078e3cff */
[----:B------:R-:W-:-:S04]  /*2720*/  DEPBAR.LE SB0, 0x2 ;  /* 0x000080800000791a */ /* 0x000fc80000000000 */
[----:B------:R-:W-:Y:S01]  /*2730*/  LOP3.LUT R2, R0, 0xfffffe00, RZ, 0xc0, !PT ;  /* 0xfffffe0000027812 */ /* 0x000fe200078ec0ff */
[----:B------:R-:W-:Y:S01]  /*2740*/  IMAD.SHL.U32 R183, R183, 0x2, RZ ;  /* 0x00000002b7b77824 */ /* 0x000fe200078e00ff */
[----:B------:R-:W-:Y:S01]  /*2750*/  BAR.SYNC.DEFER_BLOCKING 0x0 ;  /* 0x0000000000007b1d */ /* 0x000fe20000010000 */
[----:B------:R-:W-:Y:S02]  /*2760*/  PLOP3.LUT P0, PT, PT, PT, UP2, 0x40, 0x0 ;  /* 0x000000000000781c */ /* 0x000fe40003f0e828 */
[----:B------:R-:W-:Y:S02]  /*2770*/  IMAD R0, R5, 0x400, R2 ;  /* 0x0000040005007824 */ /* 0x000fe400078e0202 */
[----:B------:R-:W-:Y:S02]  /*2780*/  IMAD.IADD R82, R183, 0x1, R180 ;  /* 0x00000001b7527824 */ /* 0x000fe400078e02b4 */
[----:B------:R-:W-:-:S04]  /*2790*/  IMAD.IADD R0, R3, 0x1, R0 ;  /* 0x0000000103007824 */ /* 0x000fc800078e0200 */
[C---:B------:R-:W-:Y:S01]  /*27a0*/  IMAD.SHL.U32 R12, R0.reuse, 0x2, RZ ;  /* 0x00000002000c7824 */ /* 0x040fe200078e00ff */
[----:B------:R-:W-:-:S05]  /*27b0*/  LEA R185, R0, 0x18100, 0x1 ;  /* 0x0001810000b97811 */ /* 0x000fca00078e08ff */
        /* <DEDUP_REMOVED lines=26> */
[C---:B------:R-:W-:Y:S01]  /*2960*/  IMAD R0, R190.reuse, c[0x0][0x21c], R11 ;  /* 0x00008700be007a24 */ /* 0x040fe200078e020b */
        /* <DEDUP_REMOVED lines=37> */
.L_x_5028:
[C---:B-1-34-:R-:W-:Y:S01]  /*2bc0*/  HMMA.16816.F32 R36, R12.reuse, R32, RZ ;  /* 0x000000200c24723c */ /* 0x05afe200000018ff */
[----:B------:R-:W-:Y:S01]  /*2bd0*/  IMAD.MOV.U32 R0, RZ, RZ, 0x40 ;  /* 0x00000040ff007424 */ /* 0x000fe200078e00ff */
[----:B------:R-:W-:Y:S01]  /*2be0*/  LDSM.16.M88.4 R72, [R185+0x4000] ;  /* 0x00400000b948783b */ /* 0x000fe20000000200 */
[C---:B------:R-:W-:Y:S01]  /*2bf0*/  IMAD R179, R4.reuse, 0x2, R185 ;  /* 0x0000000204b37824 */ /* 0x040fe200078e02b9 */
[----:B------:R-:W-:Y:S01]  /*2c00*/  LOP3.LUT R7, R7, 0xffffffe0, RZ, 0xc0, !PT ;  /* 0xffffffe007077812 */ /* 0x000fe200078ec0ff */
[----:B------:R-:W-:Y:S01]  /*2c10*/  IMAD R178, R4, 0x2, R181 ;  /* 0x0000000204b27824 */ /* 0x000fe200078e02b5 */
[----:B------:R-:W-:Y:S01]  /*2c20*/  SEL R135, R0, 0xffffffc0, !P1 ;  /* 0xffffffc000877807 */ /* 0x000fe20004800000 */
[----:B------:R-:W-:Y:S01]  /*2c30*/  LDSM.16.M88.4 R76, [R183+0xf900] ;  /* 0x00f90000b74c783b */ /* 0x000fe20000000200 */
[C---:B------:R-:W-:Y:S01]  /*2c40*/  HMMA.16816.F32 R32, R12.reuse, R34, RZ ;  /* 0x000000220c20723c */ /* 0x040fe200000018ff */
[----:B------:R-:W-:Y:S01]  /*2c50*/  LEA.HI R81, R81, R6, RZ, 0x2 ;  /* 0x0000000651517211 */ /* 0x000fe200078f10ff */
[C---:B------:R-:W-:Y:S01]  /*2c60*/  IMAD.IADD R7, R6.reuse, 0x1, -R7 ;  /* 0x0000000106077824 */ /* 0x040fe200078e0a07 */
[----:B------:R-:W-:Y:S01]  /*2c70*/  LDSM.16.M88.4 R60, [R179] ;  /* 0x00000000b33c783b */ /* 0x000fe20000000200 */
[----:B------:R-:W-:Y:S01]  /*2c80*/  IMAD.IADD R80, R183, 0x1, R135 ;  /* 0x00000001b7507824 */ /* 0x000fe200078e0287 */
[----:B------:R-:W-:Y:S01]  /*2c90*/  LOP3.LUT R81, R81, 0xfffffffc, RZ, 0xc0, !PT ;  /* 0xfffffffc51517812 */ /* 0x000fe200078ec0ff */
[----:B------:R-:W-:Y:S01]  /*2ca0*/  IMAD.IADD R0, R135, 0x1, R82 ;  /* 0x0000000187007824 */ /* 0x000fe200078e0252 */
[----:B------:R-:W-:Y:S01]  /*2cb0*/  PLOP3.LUT P0, PT, PT, PT, UP1, 0x80, 0x0 ;  /* 0x000000000000781c */ /* 0x000fe20003f0f018 */
[C---:B--2---:R-:W-:Y:S01]  /*2cc0*/  HMMA.16816.F32 R44, R12.reuse, R40, RZ ;  /* 0x000000280c2c723c */ /* 0x044fe200000018ff */
[----:B------:R-:W1:Y:S01]  /*2cd0*/  LDSM.16.M88.4 R8, [R80+0xc100] ;  /* 0x00c100005008783b */ /* 0x000e620000000200 */
[----:B------:R-:W-:Y:S01]  /*2ce0*/  IMAD.IADD R6, R6, 0x1, -R81 ;  /* 0x0000000106067824 */ /* 0x000fe200078e0a51 */
[----:B------:R-:W-:Y:S01]  /*2cf0*/  UIADD3 UR4, UR12, 0x1, -UR25 ;  /* 0x000000010c047890 */ /* 0x000fe2000fffe819 */
[----:B------:R-:W-:Y:S01]  /*2d00*/  IMAD.IADD R3, R2, 0x1, R3 ;  /* 0x0000000102037824 */ /* 0x000fe200078e0203 */
[----:B------:R-:W-:Y:S01]  /*2d10*/  ULDC UR13, c[0x0][0x324] ;  /* 0x0000c900000d7ab9 */ /* 0x000fe20000000800 */
[----:B------:R-:W0:Y:S01]  /*2d20*/  LDGDEPBAR ;  /* 0x00000000000079af */ /* 0x000e220000000000 */
[----:B------:R-:W-:Y:S01]  /*2d30*/  ULDC UR5, c[0x0][0x2ac] ;  /* 0x0000ab0000057ab9 */ /* 0x000fe20000000800 */
[----:B------:R-:W-:Y:S01]  /*2d40*/  HMMA.16816.F32 R28, R12, R24, RZ ;  /* 0x000000180c1c723c */ /* 0x000fe200000018ff */
[----:B------:R-:W-:-:S07]  /*2d50*/  ULOP3.LUT UR13, URZ, UR13, URZ, 0x33, !UPT ;  /* 0x0000000d3f0d7292 */ /* 0x000fce000f8e333f */
[C---:B------:R-:W-:Y:S08]  /*2d60*/  HMMA.16816.F32 R40, R12.reuse, R42, RZ ;  /* 0x0000002a0c28723c */ /* 0x040ff000000018ff */
[C---:B------:R-:W-:Y:S08]  /*2d70*/  HMMA.16816.F32 R24, R12.reuse, R26, RZ ;  /* 0x0000001a0c18723c */ /* 0x040ff000000018ff */
[C---:B------:R-:W-:Y:S08]  /*2d80*/  HMMA.16816.F32 R20, R12.reuse, R64, RZ ;  /* 0x000000400c14723c */ /* 0x040ff000000018ff */
[----:B------:R-:W-:Y:S01]  /*2d90*/  HMMA.16816.F32 R12, R12, R66, RZ ;  /* 0x000000420c0c723c */ /* 0x000fe200000018ff */
[----:B------:R-:W-:Y:S07]  /*2da0*/  LDSM.16.M88.4 R64, [R80+0xd900] ;  /* 0x00d900005040783b */ /* 0x000fee0000000200 */
[C---:B------:R-:W-:Y:S08]  /*2db0*/  HMMA.16816.F32 R36, R68.reuse, R52, R36 ;  /* 0x000000344424723c */ /* 0x040ff00000001824 */
        /* <DEDUP_REMOVED lines=10> */
[----:B------:R-:W-:Y:S04]  /*2e60*/  LDSM.16.M88.4 R16, [R178] ;  /* 0x00000000b210783b */ /* 0x000fe80000000200 */
[----:B------:R-:W4:Y:S03]  /*2e70*/  LDSM.16.M88.4 R12, [R0+0xc900] ;  /* 0x00c90000000c783b */ /* 0x000f260000000200 */
        /* <DEDUP_REMOVED lines=9> */
[C---:B------:R-:W-:Y:S08]  /*2f10*/  HMMA.16816.F32 R20, R60.reuse, R64, R20 ;  /* 0x000000403c14723c */ /* 0x040ff00000001814 */
[----:B------:R-:W-:Y:S01]  /*2f20*/  HMMA.16816.F32 R68, R60, R66, R68 ;  /* 0x000000423c44723c */ /* 0x000fe20000001844 */
[----:B------:R-:W-:Y:S04]  /*2f30*/  LDSM.16.M88.4 R64, [R82+0xf100] ;  /* 0x00f100005240783b */ /* 0x000fe80000000200 */
        /* <DEDUP_REMOVED lines=16> */
[----:B------:R-:W-:Y:S07]  /*3040*/  LDSM.16.M88.4 R48, [R179+0x4000] ;  /* 0x00400000b330783b */ /* 0x000fee0000000200 */
[C---:B----4-:R-:W-:Y:S08]  /*3050*/  HMMA.16816.F32 R36, R72.reuse, R12, R36 ;  /* 0x0000000c4824723c */ /* 0x050ff00000001824 */
[C---:B------:R-:W-:Y:S01]  /*3060*/  HMMA.16816.F32 R32, R72.reuse, R14, R32 ;  /* 0x0000000e4820723c */ /* 0x040fe20000001820 */
[----:B------:R-:W3:Y:S07]  /*3070*/  LDSM.16.M88.4 R12, [R80+0xe100] ;  /* 0x00e10000500c783b */ /* 0x000eee0000000200 */
[C---:B-1----:R-:W-:Y:S08]  /*3080*/  HMMA.16816.F32 R28, R72.reuse, R8, R28 ;  /* 0x00000008481c723c */ /* 0x042ff0000000181c */
[C---:B------:R-:W-:Y:S01]  /*3090*/  HMMA.16816.F32 R24, R72.reuse, R10, R24 ;  /* 0x0000000a4818723c */ /* 0x040fe20000001818 */
[----:B------:R-:W1:Y:S07]  /*30a0*/  LDSM.16.M88.4 R8, [R80+0xe900] ;  /* 0x00e900005008783b */ /* 0x000e6e0000000200 */
[C---:B------:R-:W-:Y:S08]  /*30b0*/  HMMA.16816.F32 R20, R72.reuse, R76, R20 ;  /* 0x0000004c4814723c */ /* 0x040ff00000001814 */
[----:B------:R-:W-:Y:S01]  /*30c0*/  HMMA.16816.F32 R68, R72, R78, R68 ;  /* 0x0000004e4844723c */ /* 0x000fe20000001844 */
[----:B------:R-:W-:Y:S04]  /*30d0*/  LDSM.16.M88.4 R72, [R178+0x4000] ;  /* 0x00400000b248783b */ /* 0x000fe80000000200 */
[----:B------:R-:W-:Y:S03]  /*30e0*/  LDSM.16.M88.4 R76, [R0+0xf900] ;  /* 0x00f90000004c783b */ /* 0x000fe60000000200 */
[C---:B--2---:R-:W-:Y:S08]  /*30f0*/  HMMA.16816.F32 R44, R16.reuse, R56, R44 ;  /* 0x00000038102c723c */ /* 0x044ff0000000182c */
[C---:B------:R-:W-:Y:S01]  /*3100*/  HMMA.16816.F32 R40, R16.reuse, R58, R40 ;  /* 0x0000003a1028723c */ /* 0x040fe20000001828 */
[----:B------:R-:W2:Y:S07]  /*3110*/  LDSM.16.M88.4 R56, [R80+0xf100] ;  /* 0x00f100005038783b */ /* 0x000eae0000000200 */
[C---:B-----5:R-:W-:Y:S08]  /*3120*/  HMMA.16816.F32 R36, R16.reuse, R52, R36 ;  /* 0x000000341024723c */ /* 0x060ff00000001824 */
[C---:B------:R-:W-:Y:S01]  /*3130*/  HMMA.16816.F32 R32, R16.reuse, R54, R32 ;  /* 0x000000361020723c */ /* 0x040fe20000001820 */
[----:B------:R-:W4:Y:S07]  /*3140*/  LDSM.16.M88.4 R52, [R80+0xf900] ;  /* 0x00f900005034783b */ /* 0x000f2e0000000200 */
[C---:B------:R-:W-:Y:S08]  /*3150*/  HMMA.16816.F32 R28, R16.reuse, R64, R28 ;  /* 0x00000040101c723c */ /* 0x040ff0000000181c */
[C---:B------:R-:W-:Y:S01]  /*3160*/  HMMA.16816.F32 R24, R16.reuse, R66, R24 ;  /* 0x000000421018723c */ /* 0x040fe20000001818 */
[----:B------:R-:W-:Y:S07]  /*3170*/  LDSM.16.M88.4 R64, [R185+0x8000] ;  /* 0x00800000b940783b */ /* 0x000fee0000000200 */
[C---:B------:R-:W-:Y:S08]  /*3180*/  HMMA.16816.F32 R20, R16.reuse, R60, R20 ;  /* 0x0000003c1014723c */ /* 0x040ff00000001814 */
[----:B------:R-:W-:Y:S01]  /*3190*/  HMMA.16816.F32 R68, R16, R62, R68 ;  /* 0x0000003e1044723c */ /* 0x000fe20000001844 */
[----:B------:R-:W5:Y:S04]  /*31a0*/  LDSM.16.M88.4 R16, [R0+0xe100] ;  /* 0x00e100000010783b */ /* 0x000f680000000200 */
[----:B------:R-:W-:Y:S03]  /*31b0*/  LDSM.16.M88.4 R60, [R183+0x10100] ;  /* 0x01010000b73c783b */ /* 0x000fe60000000200 */
[C---:B---3--:R-:W-:Y:S08]  /*31c0*/  HMMA.16816.F32 R44, R48.reuse, R12, R44 ;  /* 0x0000000c302c723c */ /* 0x048ff0000000182c */
[C---:B------:R-:W-:Y:S01]  /*31d0*/  HMMA.16816.F32 R40, R48.reuse, R14, R40 ;  /* 0x0000000e3028723c */ /* 0x040fe20000001828 */
[----:B------:R-:W3:Y:S07]  /*31e0*/  LDSM.16.M88.4 R12, [R0+0xe900] ;  /* 0x00e90000000c783b */ /* 0x000eee0000000200 */
[C---:B-1----:R-:W-:Y:S08]  /*31f0*/  HMMA.16816.F32 R36, R48.reuse, R8, R36 ;  /* 0x000000083024723c */ /* 0x042ff00000001824 */
[C---:B------:R-:W-:Y:S01]  /*3200*/  HMMA.16816.F32 R32, R48.reuse, R10, R32 ;  /* 0x0000000a3020723c */ /* 0x040fe20000001820 */
[----:B------:R-:W1:Y:S07]  /*3210*/  LDSM.16.M88.4 R8, [R0+0xf100] ;  /* 0x00f100000008783b */ /* 0x000e6e0000000200 */
[C---:B--2---:R-:W-:Y:S08]  /*3220*/  HMMA.16816.F32 R28, R48.reuse, R56, R28 ;  /* 0x00000038301c723c */ /* 0x044ff0000000181c */
[C---:B------:R-:W-:Y:S01]  /*3230*/  HMMA.16816.F32 R24, R48.reuse, R58, R24 ;  /* 0x0000003a3018723c */ /* 0x040fe20000001818 */
[----:B------:R-:W2:Y:S07]  /*3240*/  LDSM.16.M88.4 R56, [R183+0x10900] ;  /* 0x01090000b738783b */ /* 0x000eae0000000200 */
[C---:B----4-:R-:W-:Y:S08]  /*3250*/  HMMA.16816.F32 R20, R48.reuse, R52, R20 ;  /* 0x000000343014723c */ /* 0x050ff00000001814 */
[----:B------:R-:W-:Y:S01]  /*3260*/  HMMA.16816.F32 R68, R48, R54, R68 ;  /* 0x000000363044723c */ /* 0x000fe20000001844 */
[----:B------:R-:W4:Y:S04]  /*3270*/  LDSM.16.M88.4 R52, [R183+0x11100] ;  /* 0x01110000b734783b */ /* 0x000f280000000200 */
[----:B------:R-:W2:Y:S03]  /*3280*/  LDSM.16.M88.4 R48, [R183+0x11900] ;  /* 0x01190000b730783b */ /* 0x000ea60000000200 */
[C---:B-----5:R-:W-:Y:S08]  /*3290*/  HMMA.16816.F32 R44, R72.reuse, R16, R44 ;  /* 0x00000010482c723c */ /* 0x060ff0000000182c */
[C---:B------:R-:W-:Y:S01]  /*32a0*/  HMMA.16816.F32 R40, R72.reuse, R18, R40 ;  /* 0x000000124828723c */ /* 0x040fe20000001828 */
[----:B------:R-:W-:Y:S07]  /*32b0*/  LDSM.16.M88.4 R16, [R181+0x8000] ;  /* 0x00800000b510783b */ /* 0x000fee0000000200 */
[C---:B---3--:R-:W-:Y:S08]  /*32c0*/  HMMA.16816.F32 R36, R72.reuse, R12, R36 ;  /* 0x0000000c4824723c */ /* 0x048ff00000001824 */
[C---:B------:R-:W-:Y:S01]  /*32d0*/  HMMA.16816.F32 R32, R72.reuse, R14, R32 ;  /* 0x0000000e4820723c */ /* 0x040fe20000001820 */
[----:B------:R-:W3:Y:S07]  /*32e0*/  LDSM.16.M88.4 R12, [R82+0x10100] ;  /* 0x01010000520c783b */ /* 0x000eee0000000200 */
[C---:B-1----:R-:W-:Y:S08]  /*32f0*/  HMMA.16816.F32 R28, R72.reuse, R8, R28 ;  /* 0x00000008481c723c */ /* 0x042ff0000000181c */
[----:B------:R-:W-:Y:S01]  /*3300*/  HMMA.16816.F32 R24, R72, R10, R24 ;  /* 0x0000000a4818723c */ /* 0x000fe20000001818 */
[----:B------:R-:W1:Y:S07]  /*3310*/  LDSM.16.M88.4 R8, [R82+0x10900] ;  /* 0x010900005208783b */ /* 0x000e6e0000000200 */
[C---:B------:R-:W-:Y:S08]  /*3320*/  HMMA.16816.F32 R44, R64.reuse, R60, R44 ;  /* 0x0000003c402c723c */ /* 0x040ff0000000182c */
[----:B------:R-:W-:Y:S01]  /*3330*/  HMMA.16816.F32 R40, R64, R62, R40 ;  /* 0x0000003e4028723c */ /* 0x000fe20000001828 */
[----:B------:R-:W5:Y:S07]  /*3340*/  LDSM.16.M88.4 R60, [R82+0x11100] ;  /* 0x01110000523c783b */ /* 0x000f6e0000000200 */
[C---:B------:R-:W-:Y:S08]  /*3350*/  HMMA.16816.F32 R20, R72.reuse, R76, R20 ;  /* 0x0000004c4814723c */ /* 0x040ff00000001814 */
[----:B------:R-:W-:Y:S08]  /*3360*/  HMMA.16816.F32 R68, R72, R78, R68 ;  /* 0x0000004e4844723c */ /* 0x000ff00000001844 */
[C---:B--2---:R-:W-:Y:S08]  /*3370*/  HMMA.16816.F32 R36, R64.reuse, R56, R36 ;  /* 0x000000384024723c */ /* 0x044ff00000001824 */
[C---:B------:R-:W-:Y:S01]  /*3380*/  HMMA.16816.F32 R32, R64.reuse, R58, R32 ;  /* 0x0000003a4020723c */ /* 0x040fe20000001820 */
[----:B------:R-:W2:Y:S07]  /*3390*/  LDSM.16.M88.4 R56, [R82+0x11900] ;  /* 0x011900005238783b */ /* 0x000eae0000000200 */
[C---:B----4-:R-:W-:Y:S08]  /*33a0*/  HMMA.16816.F32 R28, R64.reuse, R52, R28 ;  /* 0x00000034401c723c */ /* 0x050ff0000000181c */
[C---:B------:R-:W-:Y:S01]  /*33b0*/  HMMA.16816.F32 R24, R64.reuse, R54, R24 ;  /* 0x000000364018723c */ /* 0x040fe20000001818 */
[----:B------:R-:W-:Y:S07]  /*33c0*/  LDSM.16.M88.4 R52, [R80+0x10900] ;  /* 0x010900005034783b */ /* 0x000fee0000000200 */
[C---:B------:R-:W-:Y:S08]  /*33d0*/  HMMA.16816.F32 R20, R64.reuse, R48, R20 ;  /* 0x000000304014723c */ /* 0x040ff00000001814 */
[----:B------:R-:W-:Y:S01]  /*33e0*/  HMMA.16816.F32 R68, R64, R50, R68 ;  /* 0x000000324044723c */ /* 0x000fe20000001844 */
[----:B------:R-:W4:Y:S04]  /*33f0*/  LDSM.16.M88.4 R48, [R179+0x8000] ;  /* 0x00800000b330783b */ /* 0x000f280000000200 */
[----:B------:R-:W-:Y:S03]  /*3400*/  LDSM.16.M88.4 R64, [R0+0x10100] ;  /* 0x010100000040783b */ /* 0x000fe60000000200 */
[C---:B---3--:R-:W-:Y:S08]  /*3410*/  HMMA.16816.F32 R44, R16.reuse, R12, R44 ;  /* 0x0000000c102c723c */ /* 0x048ff0000000182c */
[C---:B------:R-:W-:Y:S01]  /*3420*/  HMMA.16816.F32 R40, R16.reuse, R14, R40 ;  /* 0x0000000e1028723c */ /* 0x040fe20000001828 */
[----:B------:R-:W3:Y:S07]  /*3430*/  LDSM.16.M88.4 R12, [R80+0x10100] ;  /* 0x01010000500c783b */ /* 0x000eee0000000200 */
[C---:B-1----:R-:W-:Y:S08]  /*3440*/  HMMA.16816.F32 R36, R16.reuse, R8, R36 ;  /* 0x000000081024723c */ /* 0x042ff00000001824 */
[C---:B------:R-:W-:Y:S01]  /*3450*/  HMMA.16816.F32 R32, R16.reuse, R10, R32 ;  /* 0x0000000a1020723c */ /* 0x040fe20000001820 */
[----:B------:R-:W1:Y:S07]  /*3460*/  LDSM.16.M88.4 R8, [R80+0x11100] ;  /* 0x011100005008783b */ /* 0x000e6e0000000200 */
[C---:B-----5:R-:W-:Y:S08]  /*3470*/  HMMA.16816.F32 R28, R16.reuse, R60, R28 ;  /* 0x0000003c101c723c */ /* 0x060ff0000000181c */
[C---:B------:R-:W-:Y:S01]  /*3480*/  HMMA.16816.F32 R24, R16.reuse, R62, R24 ;  /* 0x0000003e1018723c */ /* 0x040fe20000001818 */
[----:B------:R-:W5:Y:S07]  /*3490*/  LDSM.16.M88.4 R60, [R80+0x11900] ;  /* 0x01190000503c783b */ /* 0x000f6e0000000200 */
[C---:B--2---:R-:W-:Y:S01]  /*34a0*/  HMMA.16816.F32 R72, R16.reuse, R56, R20 ;  /* 0x000000381048723c */ /* 0x044fe20000001814 */
[----:B------:R-:W-:Y:S07]  /*34b0*/  LDSM.16.M88.4 R20, [R178+0x8000] ;  /* 0x00800000b214783b */ /* 0x000fee0000000200 */
[----:B------:R-:W-:Y:S01]  /*34c0*/  HMMA.16816.F32 R68, R16, R58, R68 ;  /* 0x0000003a1044723c */ /* 0x000fe20000001844 */
[----:B------:R-:W2:Y:S07]  /*34d0*/  LDSM.16.M88.4 R16, [R0+0x10900] ;  /* 0x010900000010783b */ /* 0x000eae0000000200 */
[C---:B----4-:R-:W-:Y:S08]  /*34e0*/  HMMA.16816.F32 R36, R48.reuse, R52, R36 ;  /* 0x000000343024723c */ /* 0x050ff00000001824 */
[C---:B---3--:R-:W-:Y:S07]  /*34f0*/  HMMA.16816.F32 R44, R48.reuse, R12, R44 ;  /* 0x0000000c302c723c */ /* 0x048fee000000182c */
[----:B------:R-:W-:Y:S01]  /*3500*/  SHF.R.S32.HI R12, RZ, 0x1f, R5 ;  /* 0x0000001fff0c7819 */ /* 0x000fe20000011405 */
[----:B------:R-:W-:Y:S03]  /*3510*/  HMMA.16816.F32 R40, R48, R14, R40 ;  /* 0x0000000e3028723c */ /* 0x000fe60000001828 */
[----:B------:R-:W-:-:S05]  /*3520*/  LEA.HI R12, R12, R5, RZ, 0x3 ;  /* 0x000000050c0c7211 */ /* 0x000fca00078f18ff */
[C---:B------:R-:W-:Y:S08]  /*3530*/  HMMA.16816.F32 R32, R48.reuse, R54, R32 ;  /* 0x000000363020723c */ /* 0x040ff00000001820 */
[C---:B-1----:R-:W-:Y:S08]  /*3540*/  HMMA.16816.F32 R28, R48.reuse, R8, R28 ;  /* 0x00000008301c723c */ /* 0x042ff0000000181c */
[C---:B------:R-:W-:Y:S01]  /*3550*/  HMMA.16816.F32 R24, R48.reuse, R10, R24 ;  /* 0x0000000a3018723c */ /* 0x040fe20000001818 */
[----:B------:R-:W1:Y:S07]  /*3560*/  LDSM.16.M88.4 R8, [R0+0x11100] ;  /* 0x011100000008783b */ /* 0x000e6e0000000200 */
[C---:B-----5:R-:W-:Y:S08]  /*3570*/  HMMA.16816.F32 R72, R48.reuse, R60, R72 ;  /* 0x0000003c3048723c */ /* 0x060ff00000001848 */
[----:B------:R-:W-:Y:S07]  /*3580*/  HMMA.16816.F32 R68, R48, R62, R68 ;  /* 0x0000003e3044723c */ /* 0x000fee0000001844 */
[----:B------:R-:W-:Y:S01]  /*3590*/  LOP3.LUT R50, R12, 0xffffff8, RZ, 0xc0, !PT ;  /* 0x0ffffff80c327812 */ /* 0x000fe200078ec0ff */
[----:B--2---:R-:W-:Y:S01]  /*35a0*/  HMMA.16816.F32 R36, R20, R16, R36 ;  /* 0x000000101424723c */ /* 0x004fe20000001824 */
[----:B------:R-:W-:Y:S01]  /*35b0*/  SHF.R.S32.HI R48, RZ, 0x1f, R7 ;  /* 0x0000001fff307819 */ /* 0x000fe20000011407 */
[----:B------:R2:W3:Y:S02]  /*35c0*/  LDSM.16.M88.4 R12, [R0+0x11900] ;  /* 0x01190000000c783b */ /* 0x0004e40000000200 */
[----:B------:R-:W-:Y:S01]  /*35d0*/  IMAD.IADD R49, R5, 0x1, -R50 ;  /* 0x0000000105317824 */ /* 0x000fe200078e0a32 */
[----:B------:R-:W-:-:S02]  /*35e0*/  LEA.HI R5, R48, R7, RZ, 0x2 ;  /* 0x0000000730057211 */ /* 0x000fc400078f10ff */
[----:B------:R-:W-:Y:S01]  /*35f0*/  LEA.HI R48, R6, R6, RZ, 0x1 ;  /* 0x0000000606307211 */ /* 0x000fe200078f08ff */
[C---:B------:R-:W-:Y:S01]  /*3600*/  HMMA.16816.F32 R44, R20.reuse, R64, R44 ;  /* 0x00000040142c723c */ /* 0x040fe2000000182c */
[C---:B------:R-:W-:Y:S02]  /*3610*/  LEA.HI.SX32 R16, R5.reuse, UR24, 0x1e ;  /* 0x0000001805107c11 */ /* 0x040fe4000f8ff2ff */
[----:B------:R-:W-:Y:S02]  /*3620*/  LOP3.LUT R17, R48, 0x1ffffffe, RZ, 0xc0, !PT ;  /* 0x1ffffffe30117812 */ /* 0x000fe400078ec0ff */
[----:B------:R-:W-:Y:S01]  /*3630*/  LOP3.LUT R196, R5, 0x7ffffffc, RZ, 0xc0, !PT ;  /* 0x7ffffffc05c47812 */ /* 0x000fe200078ec0ff */
[----:B------:R-:W-:Y:S02]  /*3640*/  IMAD R49, R49, 0x10, R16 ;  /* 0x0000001031317824 */ /* 0x000fe400078e0210 */
[----:B------:R-:W-:Y:S01]  /*3650*/  IMAD.IADD R6, R6, 0x1, -R17 ;  /* 0x0000000106067824 */ /* 0x000fe200078e0a11 */
[----:B-1----:R-:W-:Y:S01]  /*3660*/  HMMA.16816.F32 R28, R20, R8, R28 ;  /* 0x00000008141c723c */ /* 0x002fe2000000181c */
[----:B------:R-:W-:-:S02]  /*3670*/  IMAD.IADD R196, R7, 0x1, -R196 ;  /* 0x0000000107c47824 */ /* 0x000fc400078e0ac4 */
[----:B------:R-:W-:Y:S02]  /*3680*/  IMAD R195, R6, 0x8, R49 ;  /* 0x0000000806c37824 */ /* 0x000fe400078e0231 */
[----:B------:R-:W-:Y:S01]  /*3690*/  IMAD.U32 R7, RZ, RZ, UR4 ;  /* 0x00000004ff077e24 */ /* 0x000fe2000f8e00ff */
[----:B------:R-:W-:Y:S01]  /*36a0*/  ULDC UR4, c[0x0][0x1d0] ;  /* 0x0000740000047ab9 */ /* 0x000fe20000000800 */
[----:B------:R-:W-:Y:S01]  /*36b0*/  @P0 IMAD.HI.U32 R6, R195, c[0x0][0x2c8], RZ ;  /* 0x0000b200c3060a27 */ /* 0x000fe200078e00ff */
[----:B------:R-:W-:Y:S01]  /*36c0*/  PLOP3.LUT P0, PT, PT, PT, UP1, 0x80, 0x0 ;  /* 0x000000000000781c */ /* 0x000fe20003f0f018 */
[----:B------:R-:W-:Y:S01]  /*36d0*/  UIMAD UR4, UR5, UR4, -UR25 ;  /* 0x00000004050472a4 */ /* 0x000fe2000f8e0a19 */
[----:B------:R-:W-:Y:S01]  /*36e0*/  HMMA.16816.F32 R40, R20, R66, R40 ;  /* 0x000000421428723c */ /* 0x000fe20000001828 */
[----:B--2---:R-:W-:Y:S02]  /*36f0*/  IMAD.MOV.U32 R0, RZ, RZ, R195 ;  /* 0x000000ffff007224 */ /* 0x004fe400078e00c3 */
[----:B------:R-:W-:-:S05]  /*3700*/  IMAD.SHL.U32 R196, R196, 0x2, RZ ;  /* 0x00000002c4c47824 */ /* 0x000fca00078e00ff */
[----:B------:R-:W-:Y:S01]  /*3710*/  IADD3 R7, R7, -c[0x0][0x168], -R196 ;  /* 0x80005a0007077a10 */ /* 0x000fe20007ffe8c4 */
[C---:B------:R-:W-:Y:S01]  /*3720*/  HMMA.16816.F32 R32, R20.reuse, R18, R32 ;  /* 0x000000121420723c */ /* 0x040fe20000001820 */
[----:B------:R-:W-:Y:S02]  /*3730*/  IADD3 R5, -R196, UR4, RZ ;  /* 0x00000004c4057c10 */ /* 0x000fe4000fffe1ff */
[----:B------:R-:W-:Y:S02]  /*3740*/  @P0 SHF.R.U32.HI R0, RZ, c[0x0][0x2cc], R6 ;  /* 0x0000b300ff000a19 */ /* 0x000fe40000011606 */
[----:B------:R-:W-:Y:S02]  /*3750*/  PLOP3.LUT P0, PT, PT, PT, UP0, 0x40, 0x0 ;  /* 0x000000000000781c */ /* 0x000fe40003f0e808 */
[C---:B------:R-:W-:Y:S01]  /*3760*/  IADD3 R9, R7.reuse, c[0x0][0x328], RZ ;  /* 0x0000ca0007097a10 */ /* 0x040fe20007ffe0ff */
[----:B------:R-:W1:Y:S01]  /*3770*/  SHFL.IDX PT, R6, R0, RZ, 0x1c1f ;  /* 0x001c1fff00067589 */ /* 0x000e6200000e0000 */
[----:B------:R-:W-:Y:S01]  /*3780*/  IADD3 R7, R7, UR13, RZ ;  /* 0x0000000d07077c10 */ /* 0x000fe2000fffe0ff */
[C---:B------:R-:W-:Y:S08]  /*3790*/  HMMA.16816.F32 R24, R20.reuse, R10, R24 ;  /* 0x0000000a1418723c */ /* 0x040ff00000001818 */
[C---:B---3--:R-:W-:Y:S08]  /*37a0*/  HMMA.16816.F32 R72, R20.reuse, R12, R72 ;  /* 0x0000000c1448723c */ /* 0x048ff00000001848 */
[----:B------:R-:W-:Y:S01]  /*37b0*/  HMMA.16816.F32 R68, R20, R14, R68 ;  /* 0x0000000e1444723c */ /* 0x000fe20000001844 */
[----:B-1----:R-:W-:-:S02]  /*37c0*/  IMAD.IADD R8, R9, 0x1, R6 ;  /* 0x0000000109087824 */ /* 0x002fc400078e0206 */
[----:B------:R-:W-:-:S03]  /*37d0*/  IMAD.IADD R2, R7, 0x1, R6 ;  /* 0x0000000107027824 */ /* 0x000fc600078e0206 */
        /* <DEDUP_REMOVED lines=14> */
.L_x_5031:
[----:B------:R-:W-:-:S04]  /*38c0*/  MOV R6, c[0x0][0x32c] ;  /* 0x0000cb0000067a02 */ /* 0x000fc80000000f00 */
[----:B------:R-:W-:-:S13]  /*38d0*/  ISETP.NE.AND P0, PT, R6, 0x1, PT ;  /* 0x000000010600780c */ /* 0x000fda0003f05270 */
[----:B------:R-:W-:-:S05]  /*38e0*/  @P0 IMAD.HI.U32 R6, R13, c[0x0][0x330], RZ ;  /* 0x0000cc000d060a27 */ /* 0x000fca00078e00ff */
[----:B------:R-:W-:Y:S02]  /*38f0*/  @P0 SHF.R.U32.HI R13, RZ, c[0x0][0x334], R6 ;  /* 0x0000cd00ff0d0a19 */ /* 0x000fe40000011606 */
.L_x_5032:
[----:B------:R-:W-:Y:S05]  /*3900*/  BSYNC B0 ;  /* 0x0000000000007941 */ /* 0x000fea0003800000 */
.L_x_5030:
[----:B------:R-:W-:-:S04]  /*3910*/  IMAD.MOV.U32 R6, RZ, RZ, c[0x0][0x32c] ;  /* 0x0000cb00ff067624 */ /* 0x000fc800078e00ff */
[----:B------:R-:W-:-:S04]  /*3920*/  IMAD R13, R13, R6, -UR25 ;  /* 0x800000190d0d7e24 */ /* 0x000fc8000f8e0206 */
[----:B------:R-:W-:-:S05]  /*3930*/  IMAD.IADD R13, R13, 0x1, -R196 ;  /* 0x000000010d0d7824 */ /* 0x000fca00078e0ac4 */
[----:B------:R-:W-:Y:S02]  /*3940*/  IADD3 R6, R13, c[0x0][0x32c], RZ ;  /* 0x0000cb000d067a10 */ /* 0x000fe40007ffe0ff */
[----:B------:R-:W-:Y:S02]  /*3950*/  IMNMX R2, R2, R13, !PT ;  /* 0x0000000d02027217 */ /* 0x000fe40007800200 */
[----:B------:R-:W-:Y:S02]  /*3960*/  IMNMX R11, R11, R6, PT ;  /* 0x000000060b0b7217 */ /* 0x000fe40003800200 */
.L_x_5029:
[----:B------:R-:W-:Y:S01]  /*3970*/  ISETP.LT.AND P1, PT, RZ, UR7, PT ;  /* 0x00000007ff007c0c */ /* 0x000fe2000bf21270 */
[----:B------:R-:W1:Y:S03]  /*3980*/  SHFL.IDX PT, R0, R0, 0x1, 0x1c1f ;  /* 0x003c1f0000007f89 */ /* 0x000e6600000e0000 */
[----:B------:R-:W-:-:S04]  /*3990*/  ISETP.GT.AND P0, PT, R2, RZ, P1 ;  /* 0x000000ff0200720c */ /* 0x000fc80000f04270 */
[----:B------:R-:W-:-:S04]  /*39a0*/  ISETP.LT.OR P0, PT, R11, 0x1, P0 ;  /* 0x000000010b00780c */ /* 0x000fc80000701670 */
[----:B------:R-:W-:Y:S02]  /*39b0*/  FSEL R44, R44, -INF , !P0 ;  /* 0xff8000002c2c7808 */ /* 0x000fe40004000000 */
[----:B------:R-:W-:-:S04]  /*39c0*/  ISETP.GT.AND P0, PT, R2, 0x1, P1 ;  /* 0x000000010200780c */ /* 0x000fc80000f04270 */
[----:B------:R-:W-:-:S04]  /*39d0*/  ISETP.LT.OR P0, PT, R11, 0x2, P0 ;  /* 0x000000020b00780c */ /* 0x000fc80000701670 */
[----:B------:R-:W-:Y:S02]  /*39e0*/  FSEL R14, R45, -INF , !P0 ;  /* 0xff8000002d0e7808 */ /* 0x000fe40004000000 */
[----:B------:R-:W-:Y:S01]  /*39f0*/  ISETP.GT.AND P0, PT, R2, 0x8, P1 ;  /* 0x000000080200780c */ /* 0x000fe20000f04270 */
[----:B-1----:R-:W-:-:S03]  /*3a00*/  IMAD.IADD R7, R7, 0x1, R0 ;  /* 0x0000000107077824 */ /* 0x002fc600078e0200 */
        /* <DEDUP_REMOVED lines=39> */
[----:B------:R-:W-:-:S03]  /*3c80*/  IMAD.IADD R2, R9, 0x1, R0 ;  /* 0x0000000109027824 */ /* 0x000fc600078e0200 */
[----:B------:R-:W-:Y:S02]  /*3c90*/  ISETP.LT.OR P0, PT, R11, 0x3a, P0 ;  /* 0x0000003a0b00780c */ /* 0x000fe40000701670 */
[----:B------:R-:W-:Y:S02]  /*3ca0*/  IMNMX R2, R2, R5, PT ;  /* 0x0000000502027217 */ /* 0x000fe40003800200 */
        /* <DEDUP_REMOVED lines=15> */
.L_x_5035:
[----:B------:R-:W-:-:S04]  /*3da0*/  MOV R0, c[0x0][0x32c] ;  /* 0x0000cb0000007a02 */ /* 0x000fc80000000f00 */
[----:B------:R-:W-:-:S13]  /*3db0*/  ISETP.NE.AND P0, PT, R0, 0x1, PT ;  /* 0x000000010000780c */ /* 0x000fda0003f05270 */
[----:B------:R-:W-:-:S05]  /*3dc0*/  @P0 IMAD.HI.U32 R0, R5, c[0x0][0x330], RZ ;  /* 0x0000cc0005000a27 */ /* 0x000fca00078e00ff */
[----:B------:R-:W-:Y:S02]  /*3dd0*/  @P0 SHF.R.U32.HI R5, RZ, c[0x0][0x334], R0 ;  /* 0x0000cd00ff050a19 */ /* 0x000fe40000011600 */
.L_x_5036:
[----:B------:R-:W-:Y:S05]  /*3de0*/  BSYNC B0 ;  /* 0x0000000000007941 */ /* 0x000fea0003800000 */
.L_x_5034:
[----:B------:R-:W-:-:S04]  /*3df0*/  IMAD.MOV.U32 R0, RZ, RZ, c[0x0][0x32c] ;  /* 0x0000cb00ff007624 */ /* 0x000fc800078e00ff */
[----:B------:R-:W-:-:S04]  /*3e00*/  IMAD R5, R5, R0, -UR25 ;  /* 0x8000001905057e24 */ /* 0x000fc8000f8e0200 */
[----:B------:R-:W-:-:S05]  /*3e10*/  IMAD.IADD R0, R5, 0x1, -R196 ;  /* 0x0000000105007824 */ /* 0x000fca00078e0ac4 */
[----:B------:R-:W-:Y:S02]  /*3e20*/  IADD3 R5, R0, c[0x0][0x32c], RZ ;  /* 0x0000cb0000057a10 */ /* 0x000fe40007ffe0ff */
[----:B------:R-:W-:Y:S02]  /*3e30*/  IMNMX R7, R7, R0, !PT ;  /* 0x0000000007077217 */ /* 0x000fe40007800200 */
[----:B------:R-:W-:Y:S02]  /*3e40*/  IMNMX R2, R2, R5, PT ;  /* 0x0000000502027217 */ /* 0x000fe40003800200 */
.L_x_5033:
[----:B------:R-:W-:Y:S01]  /*3e50*/  ISETP.GT.AND P0, PT, R7, 0x8, P1 ;  /* 0x000000080700780c */ /* 0x000fe20000f04270 */
[----:B------:R-:W-:-:S04]  /*3e60*/  DEPBAR.LE SB0, 0x2 ;  /* 0x000080800000791a */ /* 0x000fc80000000000 */
[----:B------:R-:W-:Y:S01]  /*3e70*/  BAR.SYNC.DEFER_BLOCKING 0x0 ;  /* 0x0000000000007b1d */ /* 0x000fe20000010000 */
[----:B------:R-:W-:Y:S01]  /*3e80*/  ISETP.LT.OR P0, PT, R2, 0x9, P0 ;  /* 0x000000090200780c */ /* 0x000fe20000701670 */
[----:B------:R-:W-:Y:S01]  /*3e90*/  IMAD.SHL.U32 R177, R3, 0x2, RZ ;  /* 0x0000000203b17824 */ /* 0x000fe200078e00ff */
[----:B------:R-:W-:Y:S01]  /*3ea0*/  FMNMX.FTZ R17, R44, R14, !PT ;  /* 0x0000000e2c117209 */ /* 0x000fe20007810000 */
[----:B------:R-:W-:Y:S01]  /*3eb0*/  UIADD3 UR4, UR7, -0x3, URZ ;  /* 0xfffffffd07047890 */ /* 0x000fe2000fffe03f */
[----:B------:R-:W-:Y:S01]  /*3ec0*/  FSEL R5, R42, -INF , !P0 ;  /* 0xff8000002a057808 */ /* 0x000fe20004000000 */
[--C-:B------:R-:W-:Y:S01]  /*3ed0*/  IMAD R176, R4, 0x2, R177.reuse ;  /* 0x0000000204b07824 */ /* 0x100fe200078e02b1 */
[----:B------:R-:W-:Y:S01]  /*3ee0*/  ISETP.GT.AND P0, PT, R7, 0x9, P1 ;  /* 0x000000090700780c */ /* 0x000fe20000f04270 */
[----:B------:R-:W-:Y:S01]  /*3ef0*/  IMAD.IADD R167, R182, 0x1, R177 ;  /* 0x00000001b6a77824 */ /* 0x000fe200078e02b1 */
[----:B------:R-:W-:Y:S01]  /*3f00*/  FMNMX.FTZ R17, R40, R17, !PT ;  /* 0x0000001128117209 */ /* 0x000fe20007810000 */
[----:B------:R-:W-:Y:S01]  /*3f10*/  IMAD.IADD R159, R182, 0x1, R176 ;  /* 0x00000001b69f7824 */ /* 0x000fe200078e02b0 */
[----:B------:R-:W-:Y:S01]  /*3f20*/  ISETP.LT.OR P0, PT, R2, 0xa, P0 ;  /* 0x0000000a0200780c */ /* 0x000fe20000701670 */
[----:B------:R-:W-:Y:S01]  /*3f30*/  IMAD R4, R4, 0x2, R167 ;  /* 0x0000000204047824 */ /* 0x000fe200078e02a7 */
[----:B------:R-:W-:Y:S01]  /*3f40*/  FMNMX.FTZ R17, R12, R17, !PT ;  /* 0x000000110c117209 */ /* 0x000fe20007810000 */
[----:B------:R-:W-:Y:S01]  /*3f50*/  UISETP.GE.AND UP2, UPT, UR4, UR11, UPT ;  /* 0x0000000b0400728c */ /* 0x000fe2000bf46270 */
[----:B------:R-:W-:-:S02]  /*3f60*/  FSEL R43, R43, -INF , !P0 ;  /* 0xff8000002b2b7808 */ /* 0x000fc40004000000 */
[C---:B------:R-:W-:Y:S02]  /*3f70*/  ISETP.GT.AND P0, PT, R7.reuse, 0x10, P1 ;  /* 0x000000100700780c */ /* 0x040fe40000f04270 */
[----:B------:R-:W-:Y:S02]  /*3f80*/  FMNMX.FTZ R17, R10, R17, !PT ;  /* 0x000000110a117209 */ /* 0x000fe40007810000 */
[----:B------:R-:W-:Y:S02]  /*3f90*/  ISETP.LT.OR P0, PT, R2, 0x11, P0 ;  /* 0x000000110200780c */ /* 0x000fe40000701670 */
[----:B------:R-:W-:Y:S01]  /*3fa0*/  FMNMX.FTZ R17, R8, R17, !PT ;  /* 0x0000001108117209 */ /* 0x000fe20007810000 */
[----:B------:R-:W-:Y:S01]  /*3fb0*/  LDSM.16.MT88.4 R56, [R176+0x2100] ;  /* 0x00210000b038783b */ /* 0x000fe20000004200 */
[----:B------:R-:W-:Y:S02]  /*3fc0*/  FSEL R15, R38, -INF , !P0 ;  /* 0xff800000260f7808 */ /* 0x000fe40004000000 */
[----:B------:R-:W-:Y:S01]  /*3fd0*/  ISETP.GT.AND P0, PT, R7, 0x11, P1 ;  /* 0x000000110700780c */ /* 0x000fe20000f04270 */
[----:B------:R-:W-:Y:S01]  /*3fe0*/  LDSM.16.MT88.4 R124, [R177+0x100] ;  /* 0x00010000b17c783b */ /* 0x000fe20000004200 */
[----:B------:R-:W-:-:S02]  /*3ff0*/  FMNMX.FTZ R17, R32, R17, !PT ;  /* 0x0000001120117209 */ /* 0x000fc40007810000 */
[----:B------:R-:W-:Y:S01]  /*4000*/  ISETP.LT.OR P0, PT, R2, 0x12, P0 ;  /* 0x000000120200780c */ /* 0x000fe20000701670 */
[----:B------:R-:W-:Y:S01]  /*4010*/  LDSM.16.MT88.4 R104, [R167+0x100] ;  /* 0x00010000a768783b */ /* 0x000fe20000004200 */
[----:B------:R-:W-:Y:S02]  /*4020*/  FMNMX.FTZ R17, R6, R17, !PT ;  /* 0x0000001106117209 */ /* 0x000fe40007810000 */
        /* <DEDUP_REMOVED lines=18> */
[----:B------:R-:W-:Y:S01]  /*4150*/  FMNMX.FTZ R17, R172, R17, !PT ;  /* 0x00000011ac117209 */ /* 0x000fe20007810000 */
[----:B------:R-:W-:Y:S01]  /*4160*/  LDSM.16.MT88.4 R20, [R177+0x900] ;  /* 0x00090000b114783b */ /* 0x000fe20000004200 */
[----:B------:R-:W-:Y:S02]  /*4170*/  ISETP.LT.OR P0, PT, R2, 0x21, P0 ;  /* 0x000000210200780c */ /* 0x000fe40000701670 */
[----:B------:R-:W-:Y:S01]  /*4180*/  FMNMX.FTZ R17, R170, R17, !PT ;  /* 0x00000011aa117209 */ /* 0x000fe20007810000 */
[----:B------:R-:W-:Y:S01]  /*4190*/  LDSM.16.MT88.4 R136, [R167+0x900] ;  /* 0x00090000a788783b */ /* 0x000fe20000004200 */
[----:B------:R-:W-:-:S02]  /*41a0*/  FSEL R203, R30, -INF , !P0 ;  /* 0xff8000001ecb7808 */ /* 0x000fc40004000000 */
[----:B------:R-:W-:Y:S02]  /*41b0*/  ISETP.GT.AND P0, PT, R7, 0x21, P1 ;  /* 0x000000210700780c */ /* 0x000fe40000f04270 */
[----:B------:R-:W-:Y:S02]  /*41c0*/  FMNMX.FTZ R17, R142, R17, !PT ;  /* 0x000000118e117209 */ /* 0x000fe40007810000 */
[----:B------:R-:W-:Y:S02]  /*41d0*/  ISETP.LT.OR P0, PT, R2, 0x22, P0 ;  /* 0x000000220200780c */ /* 0x000fe40000701670 */
[----:B------:R-:W-:Y:S02]  /*41e0*/  FMNMX.FTZ R17, R140, R17, !PT ;  /* 0x000000118c117209 */ /* 0x000fe40007810000 */
[----:B------:R-:W-:Y:S02]  /*41f0*/  FSEL R169, R31, -INF , !P0 ;  /* 0xff8000001fa97808 */ /* 0x000fe40004000000 */
[----:B------:R-:W-:Y:S01]  /*4200*/  ISETP.GT.AND P0, PT, R7, 0x28, P1 ;  /* 0x000000280700780c */ /* 0x000fe20000f04270 */
[----:B------:R-:W1:Y:S03]  /*4210*/  SHFL.BFLY PT, R0, R17, 0x2, 0x1f ;  /* 0x0c401f0011007f89 */ /* 0x000e6600000e0000 */
[----:B------:R-:W-:Y:S01]  /*4220*/  ISETP.LT.OR P0, PT, R2, 0x29, P0 ;  /* 0x000000290200780c */ /* 0x000fe20000701670 */
[----:B------:R-:W-:Y:S03]  /*4230*/  LDSM.16.MT88.4 R28, [R159+0x900] ;  /* 0x000900009f1c783b */ /* 0x000fe60000004200 */
[----:B------:R-:W-:-:S02]  /*4240*/  FSEL R197, R26, -INF , !P0 ;  /* 0xff8000001ac57808 */ /* 0x000fc40004000000 */
[----:B------:R-:W-:-:S04]  /*4250*/  ISETP.GT.AND P0, PT, R7, 0x29, P1 ;  /* 0x000000290700780c */ /* 0x000fc80000f04270 */
[----:B------:R-:W-:-:S04]  /*4260*/  ISETP.LT.OR P0, PT, R2, 0x2a, P0 ;  /* 0x0000002a0200780c */ /* 0x000fc80000701670 */
[----:B------:R-:W-:Y:S02]  /*4270*/  FSEL R171, R27, -INF , !P0 ;  /* 0xff8000001bab7808 */ /* 0x000fe40004000000 */
[----:B------:R-:W-:Y:S01]  /*4280*/  ISETP.GT.AND P0, PT, R7, 0x30, P1 ;  /* 0x000000300700780c */ /* 0x000fe20000f04270 */
[----:B------:R-:W-:Y:S03]  /*4290*/  LDSM.16.MT88.4 R24, [R167+0x2900] ;  /* 0x00290000a718783b */ /* 0x000fe60000004200 */
[----:B------:R-:W-:Y:S02]  /*42a0*/  ISETP.LT.OR P0, PT, R2, 0x31, P0 ;  /* 0x000000310200780c */ /* 0x000fe40000701670 */
[----:B-1----:R-:W-:Y:S02]  /*42b0*/  FMNMX.FTZ R19, R17, R0, !PT ;  /* 0x0000000011137209 */ /* 0x002fe40007810000 */
[----:B------:R-:W-:-:S02]  /*42c0*/  FSEL R173, R74, -INF , !P0 ;  /* 0xff8000004aad7808 */ /* 0x000fc40004000000 */
[----:B------:R-:W-:-:S04]  /*42d0*/  ISETP.GT.AND P0, PT, R7, 0x31, P1 ;  /* 0x000000310700780c */ /* 0x000fc80000f04270 */
[----:B------:R-:W-:-:S04]  /*42e0*/  ISETP.LT.OR P0, PT, R2, 0x32, P0 ;  /* 0x000000320200780c */ /* 0x000fc80000701670 */
[----:B------:R-:W-:Y:S02]  /*42f0*/  FSEL R143, R75, -INF , !P0 ;  /* 0xff8000004b8f7808 */ /* 0x000fe40004000000 */
[----:B------:R-:W-:Y:S01]  /*4300*/  ISETP.GT.AND P0, PT, R7, 0x1, P1 ;  /* 0x000000010700780c */ /* 0x000fe20000f04270 */
[----:B------:R-:W-:Y:S03]  /*4310*/  LDSM.16.MT88.4 R72, [R177+0x4100] ;  /* 0x00410000b148783b */ /* 0x000fe60000004200 */
        /* <DEDUP_REMOVED lines=10> */
[----:B------:R-:W-:Y:S02]  /*43c0*/  FMNMX.FTZ R16, R43, R16, !PT ;  /* 0x000000102b107209 */ /* 0x000fe40007810000 */
        /* <DEDUP_REMOVED lines=15> */
[----:B------:R-:W1:Y:S04]  /*44c0*/  SHFL.BFLY PT, R2, R19, 0x1, 0x1f ;  /* 0x0c201f0013027f89 */ /* 0x000e6800000e0000 */
[----:B------:R-:W2:Y:S01]  /*44d0*/  SHFL.BFLY PT, R7, R16, 0x2, 0x1f ;  /* 0x0c401f0010077f89 */ /* 0x000ea200000e0000 */
[----:B-1----:R-:W-:Y:S02]  /*44e0*/  FMNMX.FTZ R2, R19, R2, !PT ;  /* 0x0000000213027209 */ /* 0x002fe40007810000 */
[----:B--2---:R-:W-:-:S03]  /*44f0*/  FMNMX.FTZ R7, R16, R7, !PT ;  /* 0x0000000710077209 */ /* 0x004fc60007810000 */
[C---:B------:R-:W-:Y:S01]  /*4500*/  FMUL.FTZ R175, R2.reuse, c[0x0][0x2d0] ;  /* 0x0000b40002af7a20 */ /* 0x040fe20000410000 */
[----:B------:R-:W-:Y:S01]  /*4510*/  FSETP.NEU.FTZ.AND P0, PT, R2, -INF , PT ;  /* 0xff8000000200780b */ /* 0x000fe20003f1d000 */
[----:B------:R-:W-:Y:S03]  /*4520*/  LDSM.16.MT88.4 R16, [R176+0x2900] ;  /* 0x00290000b010783b */ /* 0x000fe60000004200 */
[----:B------:R-:W-:Y:S01]  /*4530*/  FSEL R175, R175, RZ, P0 ;  /* 0x000000ffafaf7208 */ /* 0x000fe20000000000 */
[----:B------:R-:W1:Y:S04]  /*4540*/  SHFL.BFLY PT, R0, R7, 0x1, 0x1f ;  /* 0x0c201f0007007f89 */ /* 0x000e6800000e0000 */
[----:B------:R-:W-:-:S02]  /*4550*/  FFMA.FTZ R152, R40, c[0x0][0x2d0], -R175 ;  /* 0x0000b40028987a23 */ /* 0x000fc400000108af */
[--C-:B------:R-:W-:Y:S02]  /*4560*/  FFMA.FTZ R155, R44, c[0x0][0x2d0], -R175.reuse ;  /* 0x0000b4002c9b7a23 */ /* 0x100fe400000108af */
[--C-:B------:R-:W-:Y:S02]  /*4570*/  FFMA.FTZ R154, R14, c[0x0][0x2d0], -R175.reuse ;  /* 0x0000b4000e9a7a23 */ /* 0x100fe400000108af */
[--C-:B------:R-:W-:Y:S01]  /*4580*/  FFMA.FTZ R149, R12, c[0x0][0x2d0], -R175.reuse ;  /* 0x0000b4000c957a23 */ /* 0x100fe200000108af */
[----:B------:R-:W-:Y:S01]  /*4590*/  MUFU.EX2 R152, R152 ;  /* 0x0000009800987308 */ /* 0x000fe20000000800 */
[--C-:B------:R-:W-:Y:S02]  /*45a0*/  FFMA.FTZ R144, R6, c[0x0][0x2d0], -R175.reuse ;  /* 0x0000b40006907a23 */ /* 0x100fe400000108af */
[--C-:B------:R-:W-:Y:S02]  /*45b0*/  FFMA.FTZ R153, R10, c[0x0][0x2d0], -R175.reuse ;  /* 0x0000b4000a997a23 */ /* 0x100fe400000108af */
[----:B------:R-:W-:-:S02]  /*45c0*/  FFMA.FTZ R148, R8, c[0x0][0x2d0], -R175 ;  /* 0x0000b40008947a23 */ /* 0x000fc400000108af */
[--C-:B------:R-:W-:Y:S01]  /*45d0*/  FFMA.FTZ R147, R32, c[0x0][0x2d0], -R175.reuse ;  /* 0x0000b40020937a23 */ /* 0x100fe200000108af */
[----:B------:R-:W-:Y:S01]  /*45e0*/  MUFU.EX2 R155, R155 ;  /* 0x0000009b009b7308 */ /* 0x000fe20000000800 */
[----:B------:R-:W-:Y:S01]  /*45f0*/  LDSM.16.MT88.4 R32, [R176+0x900] ;  /* 0x00090000b020783b */ /* 0x000fe20000004200 */
[--C-:B------:R-:W-:Y:S02]  /*4600*/  FFMA.FTZ R163, R168, c[0x0][0x2d0], -R175.reuse ;  /* 0x0000b400a8a37a23 */ /* 0x100fe400000108af */
[--C-:B------:R-:W-:Y:S01]  /*4610*/  FFMA.FTZ R161, R166, c[0x0][0x2d0], -R175.reuse ;  /* 0x0000b400a6a17a23 */ /* 0x100fe200000108af */
[----:B-1----:R-:W-:Y:S01]  /*4620*/  FMNMX.FTZ R0, R7, R0, !PT ;  /* 0x0000000007007209 */ /* 0x002fe20007810000 */
[----:B------:R-:W-:Y:S02]  /*4630*/  FFMA.FTZ R160, R160, c[0x0][0x2d0], -R175 ;  /* 0x0000b400a0a07a23 */ /* 0x000fe400000108af */
[----:B------:R-:W1:Y:S01]  /*4640*/  MUFU.EX2 R154, R154 ;  /* 0x0000009a009a7308 */ /* 0x000e620000000800 */
[C---:B------:R-:W-:Y:S01]  /*4650*/  FSETP.NEU.FTZ.AND P0, PT, R0.reuse, -INF , PT ;  /* 0xff8000000000780b */ /* 0x040fe20003f1d000 */
[----:B------:R-:W-:-:S02]  /*4660*/  FMUL.FTZ R164, R0, c[0x0][0x2d0] ;  /* 0x0000b40000a47a20 */ /* 0x000fc40000410000 */
[--C-:B------:R-:W-:Y:S02]  /*4670*/  FFMA.FTZ R162, R162, c[0x0][0x2d0], -R175.reuse ;  /* 0x0000b400a2a27a23 */ /* 0x100fe400000108af */
[----:B------:R-:W-:Y:S01]  /*4680*/  FFMA.FTZ R172, R172, c[0x0][0x2d0], -R175 ;  /* 0x0000b400acac7a23 */ /* 0x000fe200000108af */
[----:B------:R-:W-:Y:S01]  /*4690*/  FSEL R164, R164, RZ, P0 ;  /* 0x000000ffa4a47208 */ /* 0x000fe20000000000 */
[----:B------:R-:W2:Y:S01]  /*46a0*/  MUFU.EX2 R149, R149 ;  /* 0x0000009500957308 */ /* 0x000ea20000000800 */
[----:B------:R-:W-:-:S03]  /*46b0*/  PLOP3.LUT P0, PT, PT, PT, UP2, 0x40, 0x0 ;  /* 0x000000000000781c */ /* 0x000fc60003f0e828 */
[--C-:B------:R-:W-:Y:S02]  /*46c0*/  FFMA.FTZ R151, R43, c[0x0][0x2d0], -R164.reuse ;  /* 0x0000b4002b977a23 */ /* 0x100fe400000108a4 */
[----:B------:R-:W3:Y:S01]  /*46d0*/  LDSM.16.MT88.4 R40, [R177+0x2100] ;  /* 0x00210000b128783b */ /* 0x000ee20000004200 */
[--C-:B------:R-:W-:Y:S01]  /*46e0*/  FFMA.FTZ R157, R46, c[0x0][0x2d0], -R164.reuse ;  /* 0x0000b4002e9d7a23 */ /* 0x100fe200000108a4 */
[----:B-1----:R-:W-:Y:S01]  /*46f0*/  F2FP.PACK_AB R96, R154, R155 ;  /* 0x0000009b9a60723e */ /* 0x002fe200000000ff */
[--C-:B------:R-:W-:Y:S01]  /*4700*/  FFMA.FTZ R156, R47, c[0x0][0x2d0], -R164.reuse ;  /* 0x0000b4002f9c7a23 */ /* 0x100fe200000108a4 */
[----:B------:R-:W-:Y:S01]  /*4710*/  MUFU.EX2 R151, R151 ;  /* 0x0000009700977308 */ /* 0x000fe20000000800 */
[--C-:B------:R-:W-:Y:S02]  /*4720*/  FFMA.FTZ R158, R5, c[0x0][0x2d0], -R164.reuse ;  /* 0x0000b400059e7a23 */ /* 0x100fe400000108a4 */
[----:B------:R-:W1:Y:S01]  /*4730*/  LDSM.16.MT88.4 R4, [R4+0x4100] ;  /* 0x004100000404783b */ /* 0x000e620000004200 */
[----:B------:R-:W-:-:S02]  /*4740*/  FFMA.FTZ R146, R11, c[0x0][0x2d0], -R164 ;  /* 0x0000b4000b927a23 */ /* 0x000fc400000108a4 */
[--C-:B------:R-:W-:Y:S01]  /*4750*/  FFMA.FTZ R3, R9, c[0x0][0x2d0], -R164.reuse ;  /* 0x0000b40009037a23 */ /* 0x100fe200000108a4 */
[----:B--2---:R-:W-:Y:S01]  /*4760*/  F2FP.PACK_AB R98, R149, R152 ;  /* 0x000000989562723e */ /* 0x004fe200000000ff */
[----:B------:R-:W-:Y:S01]  /*4770*/  MUFU.EX2 R157, R157 ;  /* 0x0000009d009d7308 */ /* 0x000fe20000000800 */
[----:B------:R-:W2:Y:S01]  /*4780*/  LDSM.16.MT88.4 R8, [R177+0x2900] ;  /* 0x00290000b108783b */ /* 0x000ea20000004200 */
[--C-:B------:R-:W-:Y:S02]  /*4790*/  FFMA.FTZ R150, R15, c[0x0][0x2d0], -R164.reuse ;  /* 0x0000b4000f967a23 */ /* 0x100fe400000108a4 */
[--C-:B------:R-:W-:Y:S02]  /*47a0*/  FFMA.FTZ R145, R13, c[0x0][0x2d0], -R164.reuse ;  /* 0x0000b4000d917a23 */ /* 0x100fe400000108a4 */
[----:B------:R-:W4:Y:S01]  /*47b0*/  LDSM.16.MT88.4 R12, [R159+0x2900] ;  /* 0x002900009f0c783b */ /* 0x000f220000004200 */
[--C-:B------:R-:W-:Y:S01]  /*47c0*/  FFMA.FTZ R166, R203, c[0x0][0x2d0], -R164.reuse ;  /* 0x0000b400cba67a23 */ /* 0x100fe200000108a4 */
[----:B------:R-:W5:Y:S01]  /*47d0*/  MUFU.EX2 R156, R156 ;  /* 0x0000009c009c7308 */ /* 0x000f620000000800 */
[----:B------:R-:W-:-:S02]  /*47e0*/  FFMA.FTZ R169, R169, c[0x0][0x2d0], -R164 ;  /* 0x0000b400a9a97a23 */ /* 0x000fc400000108a4 */
[--C-:B------:R-:W-:Y:S02]  /*47f0*/  FFMA.FTZ R168, R197, c[0x0][0x2d0], -R164.reuse ;  /* 0x0000b400c5a87a23 */ /* 0x100fe400000108a4 */
[--C-:B------:R-:W-:Y:S02]  /*4800*/  FFMA.FTZ R171, R171, c[0x0][0x2d0], -R164.reuse ;  /* 0x0000b400abab7a23 */ /* 0x100fe400000108a4 */
[--C-:B------:R-:W-:Y:S01]  /*4810*/  FFMA.FTZ R197, R170, c[0x0][0x2d0], -R175.reuse ;  /* 0x0000b400aac57a23 */ /* 0x100fe200000108af */
[----:B------:R-:W3:Y:S01]  /*4820*/  MUFU.EX2 R158, R158 ;  /* 0x0000009e009e7308 */ /* 0x000ee20000000800 */
[--C-:B------:R-:W-:Y:S02]  /*4830*/  FFMA.FTZ R170, R142, c[0x0][0x2d0], -R175.reuse ;  /* 0x0000b4008eaa7a23 */ /* 0x100fe400000108af */
[----:B------:R-:W-:Y:S02]  /*4840*/  FFMA.FTZ R175, R140, c[0x0][0x2d0], -R175 ;  /* 0x0000b4008caf7a23 */ /* 0x000fe400000108af */
[----:B------:R-:W-:-:S02]  /*4850*/  FFMA.FTZ R173, R173, c[0x0][0x2d0], -R164 ;  /* 0x0000b400adad7a23 */ /* 0x000fc400000108a4 */
[--C-:B------:R-:W-:Y:S01]  /*4860*/  FFMA.FTZ R174, R143, c[0x0][0x2d0], -R164.reuse ;  /* 0x0000b4008fae7a23 */ /* 0x100fe200000108a4 */
[----:B-----5:R-:W-:Y:S01]  /*4870*/  F2FP.PACK_AB R97, R156, R157 ;  /* 0x0000009d9c61723e */ /* 0x020fe200000000ff */
[----:B------:R-:W-:Y:S01]  /*4880*/  MUFU.EX2 R153, R153 ;  /* 0x0000009900997308 */ /* 0x000fe20000000800 */
[--C-:B------:R-:W-:Y:S02]  /*4890*/  FFMA.FTZ R198, R141, c[0x0][0x2d0], -R164.reuse ;  /* 0x0000b4008dc67a23 */ /* 0x100fe400000108a4 */
[----:B------:R-:W-:Y:S01]  /*48a0*/  FFMA.FTZ R165, R165, c[0x0][0x2d0], -R164 ;  /* 0x0000b400a5a57a23 */ /* 0x000fe200000108a4 */
[----:B------:R-:W-:Y:S01]  /*48b0*/  LDSM.16.MT88.4 R140, [R167+0x3900] ;  /* 0x00390000a78c783b */ /* 0x000fe20000004200 */
[----:B------:R-:W-:Y:S01]  /*48c0*/  FADD.FTZ R155, R155, R154 ;  /* 0x0000009a9b9b7221 */ /* 0x000fe20000010000 */
[----:B---3--:R-:W-:Y:S02]  /*48d0*/  F2FP.PACK_AB R99, R151, R158 ;  /* 0x0000009e9763723e */ /* 0x008fe400000000ff */
[----:B------:R-:W3:Y:S01]  /*48e0*/  MUFU.EX2 R148, R148 ;  /* 0x0000009400947308 */ /* 0x000ee20000000800 */
[----:B------:R-:W-:-:S02]  /*48f0*/  FADD.FTZ R157, R157, R156 ;  /* 0x0000009c9d9d7221 */ /* 0x000fc40000010000 */
[----:B------:R-:W-:Y:S02]  /*4900*/  FADD.FTZ R152, R152, R155 ;  /* 0x0000009b98987221 */ /* 0x000fe40000010000 */
[----:B------:R-:W-:Y:S01]  /*4910*/  FADD.FTZ R158, R158, R157 ;  /* 0x0000009d9e9e7221 */ /* 0x000fe20000010000 */
[----:B------:R-:W-:Y:S01]  /*4920*/  HMMA.16816.F32 R36, R96, R40, RZ ;  /* 0x000000286024723c */ /* 0x000fe200000018ff */
[----:B------:R-:W-:Y:S01]  /*4930*/  FADD.FTZ R152, R149, R152 ;  /* 0x0000009895987221 */ /* 0x000fe20000010000 */
[----:B------:R-:W-:Y:S01]  /*4940*/  MUFU.EX2 R147, R147 ;  /* 0x0000009300937308 */ /* 0x000fe20000000800 */
[----:B------:R-:W-:-:S05]  /*4950*/  FADD.FTZ R151, R151, R158 ;  /* 0x0000009e97977221 */ /* 0x000fca0000010000 */
        /* <DEDUP_REMOVED lines=42> */
[C---:B-1----:R-:W-:Y:S07]  /*4c00*/  HMMA.16816.F32 R92, R96.reuse, R4, RZ ;  /* 0x00000004605c723c */ /* 0x042fee00000018ff */
[----:B---3--:R-:W-:Y:S01]  /*4c10*/  F2FP.PACK_AB R4, R148, R153 ;  /* 0x000000999404723e */ /* 0x008fe200000000ff */
        /* <DEDUP_REMOVED lines=11> */
[----:B--2---:R-:W-:Y:S01]  /*4cd0*/  HMMA.16816.F32 R36, R4, R8, R36 ;  /* 0x000000080424723c */ /* 0x004fe20000001824 */
        /* <DEDUP_REMOVED lines=87> */
[C---:B------:R-:W-:Y:S01]  /*5250*/  F2FP.PACK_AB R5, R174.reuse, R173 ;  /* 0x000000adae05723e */ /* 0x040fe200000000ff */
        /* <DEDUP_REMOVED lines=59> */
[----:B------:R-:W-:Y:S01]  /*5610*/  IMAD.MOV.U32 R6, RZ, RZ, R8 ;  /* 0x000000ffff067224 */ /* 0x000fe200078e0008 */
[----:B------:R-:W-:Y:S01]  /*5620*/  SEL R8, RZ, 0x10, P5 ;  /* 0x00000010ff087807 */ /* 0x000fe20002800000 */
[----:B------:R-:W-:-:S03]  /*5630*/  IMAD.SHL.U32 R9, R200, 0x2, RZ ;  /* 0x00000002c8097824 */ /* 0x000fc600078e00ff */
[----:B------:R-:W-:-:S04]  /*5640*/  IADD3 R18, -R8, 0x10, RZ ;  /* 0x0000001008127810 */ /* 0x000fc80007ffe1ff */
[----:B------:R-:W-:Y:S02]  /*5650*/  LOP3.LUT R18, R18, 0xf, RZ, 0xc0, !PT ;  /* 0x0000000f12127812 */ /* 0x000fe400078ec0ff */
[----:B--2---:R-:W-:Y:S01]  /*5660*/  SHF.R.S32.HI R11, RZ, 0x1f, R190 ;  /* 0x0000001fff0b7819 */ /* 0x004fe200000114be */
[----:B------:R-:W-:Y:S01]  /*5670*/  IMAD.WIDE.U32 R4, R190, c[0x0][0x1f0], R6 ;  /* 0x00007c00be047a25 */ /* 0x000fe200078e0006 */
[----:B------:R-:W-:-:S03]  /*5680*/  SHF.L.U64.HI R7, R199, 0x1, R132 ;  /* 0x00000001c7077819 */ /* 0x000fc60000010284 */
[----:B------:R-:W-:Y:S01]  /*5690*/  IMAD R11, R11, c[0x0][0x1f0], RZ ;  /* 0x00007c000b0b7a24 */ /* 0x000fe200078e02ff */
[----:B------:R-:W-:Y:S01]  /*56a0*/  IADD3 R4, P0, R4, UR16, RZ ;  /* 0x0000001004047c10 */ /* 0x000fe2000ff1e0ff */
[----:B------:R-:W-:Y:S02]  /*56b0*/  IMAD.SHL.U32 R6, R199, 0x2, RZ ;  /* 0x00000002c7067824 */ /* 0x000fe400078e00ff */
[----:B------:R-:W-:-:S05]  /*56c0*/  IMAD R11, R190, c[0x0][0x1f4], R11 ;  /* 0x00007d00be0b7a24 */ /* 0x000fca00078e020b */
[----:B------:R-:W-:Y:S02]  /*56d0*/  IADD3.X R11, R5, UR9, R11, P0, !PT ;  /* 0x00000009050b7c10 */ /* 0x000fe400087fe40b */
[C---:B------:R-:W-:Y:S02]  /*56e0*/  LEA R12, P0, R4.reuse, c[0x0][0x1c8], 0x1 ;  /* 0x00007200040c7a11 */ /* 0x040fe400078008ff */
[----:B------:R-:W-:Y:S02]  /*56f0*/  SEL R5, RZ, 0x10, P4 ;  /* 0x00000010ff057807 */ /* 0x000fe40002000000 */
[----:B------:R-:W-:Y:S01]  /*5700*/  LEA.HI.X R11, R4, c[0x0][0x1cc], R11, 0x1, P0 ;  /* 0x00007300040b7a11 */ /* 0x000fe200000f0c0b */
[----:B------:R-:W1:Y:S01]  /*5710*/  SHFL.IDX PT, R13, R12, 0x1, 0x181f ;  /* 0x00381f000c0d7f89 */ /* 0x000e6200000e0000 */
[----:B------:R-:W-:Y:S02]  /*5720*/  IADD3 R16, -R5, 0x10, RZ ;  /* 0x0000001005107810 */ /* 0x000fe40007ffe1ff */
        /* <DEDUP_REMOVED lines=26> */
.L_x_5037:
        /* <DEDUP_REMOVED lines=24> */
.L_x_5039:
[----:B------:R-:W-:Y:S02]  /*5a50*/  UISETP.NE.AND UP2, UPT, UR7, 0x1, UPT ;  /* 0x000000010700788c */ /* 0x000fe4000bf45270 */
[----:B------:R-:W-:Y:S02]  /*5a60*/  ULDC.64 UR4, c[0x0][0x330] ;  /* 0x0000cc0000047ab9 */ /* 0x000fe40000000a00 */
[----:B------:R-:W-:-:S07]  /*5a70*/  UIMAD.WIDE.U32 UR26, UR24, UR4, URZ ;  /* 0x00000004181a72a5 */ /* 0x000fce000f8e003f */
[----:B------:R-:W-:Y:S02]  /*5a80*/  @UP2 UMOV UR25, UR27 ;  /* 0x0000001b00192c82 */ /* 0x000fe40008000000 */
[----:B------:R-:W-:Y:S02]  /*5a90*/  @UP2 USHF.R.U32.HI UR24, URZ, UR5, UR25 ;  /* 0x000000053f182299 */ /* 0x000fe40008011619 */
.L_x_5040:
[----:B------:R-:W-:Y:S02]  /*5aa0*/  ULDC UR4, c[0x0][0x32c] ;  /* 0x0000cb0000047ab9 */ /* 0x000fe40000000800 */
[----:B------:R-:W-:-:S04]  /*5ab0*/  UIMAD UR4, UR24, UR7, UR4 ;  /* 0x00000007180472a4 */ /* 0x000fc8000f8e0204 */
[----:B------:R-:W-:-:S04]  /*5ac0*/  UISETP.LT.AND UP2, UPT, UR15, UR4, UPT ;  /* 0x000000040f00728c */ /* 0x000fc8000bf41270 */
[----:B------:R-:W-:-:S04]  /*5ad0*/  USEL UR15, UR15, UR4, UP2 ;  /* 0x000000040f0f7287 */ /* 0x000fc80009000000 */
.L_x_5038:
        /* <DEDUP_REMOVED lines=11> */
[----:B------:R-:W-:Y:S01]  /*5b90*/  IMAD.MOV.U32 R3, RZ, RZ, R0 ;  /* 0x000000ffff037224 */ /* 0x000fe200078e0000 */
[C---:B------:R-:W-:Y:S01]  /*5ba0*/  SHF.L.U64.HI R205, R199.reuse, 0x1, R132 ;  /* 0x00000001c7cd7819 */ /* 0x040fe20000010284 */
[----:B------:R-:W-:Y:S01]  /*5bb0*/  IMAD.MOV.U32 R132, RZ, RZ, R2 ;  /* 0x000000ffff847224 */ /* 0x000fe200078e0002 */
[C---:B------:R-:W-:Y:S01]  /*5bc0*/  SHF.L.U64.HI R208, R200.reuse, 0x1, R133 ;  /* 0x00000001c8d07819 */ /* 0x040fe20000010285 */
[----:B------:R-:W-:Y:S01]  /*5bd0*/  IMAD.SHL.U32 R207, R200, 0x2, RZ ;  /* 0x00000002c8cf7824 */ /* 0x000fe200078e00ff */
[----:B------:R-:W-:Y:S01]  /*5be0*/  SEL R206, RZ, 0x10, P5 ;  /* 0x00000010ffce7807 */ /* 0x000fe20002800000 */
[----:B------:R-:W-:Y:S01]  /*5bf0*/  IMAD.SHL.U32 R204, R199, 0x2, RZ ;  /* 0x00000002c7cc7824 */ /* 0x000fe200078e00ff */
[----:B------:R-:W-:Y:S01]  /*5c00*/  SEL R203, RZ, 0x10, P4 ;  /* 0x00000010ffcb7807 */ /* 0x000fe20002000000 */
[----:B------:R-:W-:Y:S01]  /*5c10*/  UMOV UR15, URZ ;  /* 0x0000003f000f7c82 */ /* 0x000fe20008000000 */
[----:B------:R-:W-:Y:S01]  /*5c20*/  SEL R180, R180, 0xffffffe0, !P1 ;  /* 0xffffffe0b4b47807 */ /* 0x000fe20004800000 */
[----:B------:R-:W-:-:S02]  /*5c30*/  UMOV UR5, 0x1 ;  /* 0x0000000100057882 */ /* 0x000fc40000000000 */
.L_x_5052:
[----:B------:R-:W-:Y:S04]  /*5c40*/  DEPBAR.LE SB0, 0x2 ;  /* 0x000080800000791a */ /* 0x000fe80000000000 */
[----:B------:R-:W-:Y:S01]  /*5c50*/  BAR.SYNC.DEFER_BLOCKING 0x0 ;  /* 0x0000000000007b1d */ /* 0x000fe20000010000 */
[----:B------:R-:W-:Y:S01]  /*5c60*/  UIMAD UR4, UR5, 0x6000, URZ ;  /* 0x00006000050478a4 */ /* 0x000fe2000f8e023f */
[----:B------:R-:W-:Y:S05]  /*5c70*/  ISETP.LE.AND P0, PT, R202, UR11, PT ;  /* 0x0000000bca007c0c */ /* 0x000fea000bf03270 */
[----:B------:R-:W-:Y:S05]  /*5c80*/  IADD3 R133, R183, UR4, RZ ;  /* 0x00000004b7857c10 */ /* 0x000fea000fffe0ff */
[----:B-1----:R-:W-:Y:S01]  /*5c90*/  IMAD.IADD R134, R180, 0x1, R133 ;  /* 0x00000001b4867824 */ /* 0x002fe200078e0285 */
        /* <DEDUP_REMOVED lines=60> */
.L_x_5042:
[C---:B--23--:R-:W-:Y:S01]  /*6060*/  HMMA.16816.F32 R4, R136.reuse, R140, RZ ;  /* 0x0000008c8804723c */ /* 0x04cfe200000018ff */
[----:B------:R-:W0:Y:S01]  /*6070*/  LDGDEPBAR ;  /* 0x00000000000079af */ /* 0x000e220000000000 */
[----:B------:R-:W-:Y:S01]  /*6080*/  PLOP3.LUT P1, PT, PT, PT, UP1, 0x80, 0x0 ;  /* 0x000000000000781c */ /* 0x000fe20003f2f018 */
[----:B------:R-:W-:Y:S01]  /*6090*/  UIADD3 UR24, UR15, 0x1, URZ ;  /* 0x000000010f187890 */ /* 0x000fe2000fffe03f */
[C---:B------:R-:W-:Y:S01]  /*60a0*/  IMAD.IADD R0, R135.reuse, 0x1, R133 ;  /* 0x0000000187007824 */ /* 0x040fe200078e0285 */
[----:B------:R-:W-:Y:S01]  /*60b0*/  IADD3 R133, R180, R133, R135 ;  /* 0x00000085b4857210 */ /* 0x000fe20007ffe087 */
[----:B------:R-:W-:Y:S01]  /*60c0*/  IMAD.IADD R2, R135, 0x1, R134 ;  /* 0x0000000187027824 */ /* 0x000fe200078e0286 */
[----:B------:R-:W-:Y:S01]  /*60d0*/  PLOP3.LUT P0, PT, PT, PT, UP1, 0x80, 0x0 ;  /* 0x000000000000781c */ /* 0x000fe20003f0f018 */
[C---:B------:R-:W-:Y:S01]  /*60e0*/  HMMA.16816.F32 R8, R136.reuse, R142, RZ ;  /* 0x0000008e8808723c */ /* 0x040fe200000018ff */
[----:B------:R-:W-:Y:S01]  /*60f0*/  LDSM.16.M88.4 R140, [R179] ;  /* 0x00000000b38c783b */ /* 0x000fe20000000200 */
[----:B------:R-:W-:Y:S02]  /*6100*/  UISETP.GE.AND UP2, UPT, UR15, 0x1, UPT ;  /* 0x000000010f00788c */ /* 0x000fe4000bf46270 */
[----:B------:R-:W-:Y:S02]  /*6110*/  IMAD.MOV.U32 R210, RZ, RZ, R195 ;  /* 0x000000ffffd27224 */ /* 0x000fe400078e00c3 */
[----:B------:R-:W-:Y:S01]  /*6120*/  IMAD.MOV.U32 R212, RZ, RZ, c[0x0][0x2ac] ;  /* 0x0000ab00ffd47624 */ /* 0x000fe200078e00ff */
[----:B------:R-:W-:Y:S01]  /*6130*/  USEL UR15, UR24, URZ, !UP2 ;  /* 0x0000003f180f7287 */ /* 0x000fe2000d000000 */
[C---:B----4-:R-:W-:Y:S01]  /*6140*/  HMMA.16816.F32 R12, R136.reuse, R144, RZ ;  /* 0x00000090880c723c */ /* 0x050fe200000018ff */
[----:B------:R-:W-:Y:S05]  /*6150*/  @P1 IMAD.HI.U32 R209, R195, c[0x0][0x2c8], RZ ;  /* 0x0000b200c3d11a27 */ /* 0x000fea00078e00ff */
[----:B------:R-:W-:Y:S01]  /*6160*/  @P0 SHF.R.U32.HI R210, RZ, c[0x0][0x2cc], R209 ;  /* 0x0000b300ffd20a19 */ /* 0x000fe200000116d1 */
[----:B------:R-:W-:Y:S01]  /*6170*/  IMAD.SHL.U32 R209, R202, 0x40, RZ ;  /* 0x00000040cad17824 */ /* 0x000fe200078e00ff */
[C---:B------:R-:W-:Y:S01]  /*6180*/  HMMA.16816.F32 R16, R136.reuse, R146, RZ ;  /* 0x000000928810723c */ /* 0x040fe200000018ff */
[----:B------:R-:W2:Y:S01]  /*6190*/  LDSM.16.M88.4 R144, [R0+0xc100] ;  /* 0x00c100000090783b */ /* 0x000ea20000000200 */
[----:B------:R-:W-:Y:S02]  /*61a0*/  PLOP3.LUT P0, PT, PT, PT, UP0, 0x40, 0x0 ;  /* 0x000000000000781c */ /* 0x000fe40003f0e808 */
[----:B------:R-:W-:Y:S03]  /*61b0*/  IADD3 R213, -R196, 0x1, -R209 ;  /* 0x00000001c4d57810 */ /* 0x000fe60007ffe9d1 */
[----:B------:R-:W3:Y:S01]  /*61c0*/  SHFL.IDX PT, R211, R210, RZ, 0x1c1f ;  /* 0x001c1fffd2d37589 */ /* 0x000ee200000e0000 */
[C---:B-1----:R-:W-:Y:S01]  /*61d0*/  HMMA.16816.F32 R20, R136.reuse, R148, RZ ;  /* 0x000000948814723c */ /* 0x042fe200000018ff */
[----:B------:R-:W-:Y:S05]  /*61e0*/  IMAD R213, R212, c[0x0][0x1d0], R213 ;  /* 0x00007400d4d57a24 */ /* 0x000fea00078e02d5 */
[----:B------:R-:W-:Y:S02]  /*61f0*/  IADD3 R213, R213, -c[0x0][0x168], RZ ;  /* 0x80005a00d5d57a10 */ /* 0x000fe40007ffe0ff */
[C---:B------:R-:W-:Y:S01]  /*6200*/  HMMA.16816.F32 R24, R136.reuse, R150, RZ ;  /* 0x000000968818723c */ /* 0x040fe200000018ff */
[----:B------:R-:W-:Y:S03]  /*6210*/  LDSM.16.M88.4 R148, [R0+0xd100] ;  /* 0x00d100000094783b */ /* 0x000fe60000000200 */
[C---:B------:R-:W-:Y:S02]  /*6220*/  IADD3 R214, R213.reuse, c[0x0][0x328], RZ ;  /* 0x0000ca00d5d67a10 */ /* 0x040fe40007ffe0ff */
[----:B------:R-:W-:Y:S02]  /*6230*/  IADD3 R213, R213, UR13, RZ ;  /* 0x0000000dd5d57c10 */ /* 0x000fe4000fffe0ff */
[C---:B------:R-:W-:Y:S08]  /*6240*/  HMMA.16816.F32 R28, R136.reuse, R152, RZ ;  /* 0x00000098881c723c */ /* 0x040ff000000018ff */
[----:B------:R-:W-:Y:S01]  /*6250*/  HMMA.16816.F32 R32, R136, R154, RZ ;  /* 0x0000009a8820723c */ /* 0x000fe200000018ff */
[----:B------:R-:W1:Y:S06]  /*6260*/  LDSM.16.M88.4 R136, [R0+0xc900] ;  /* 0x00c900000088783b */ /* 0x000e6c0000000200 */
[----:B------:R-:W4:Y:S01]  /*6270*/  LDSM.16.M88.4 R152, [R0+0xd900] ;  /* 0x00d900000098783b */ /* 0x000f220000000200 */
[C---:B------:R-:W-:Y:S08]  /*6280*/  HMMA.16816.F32 R4, R156.reuse, R160, R4 ;  /* 0x000000a09c04723c */ /* 0x040ff00000001804 */
[C---:B------:R-:W-:Y:S01]  /*6290*/  HMMA.16816.F32 R8, R156.reuse, R162, R8 ;  /* 0x000000a29c08723c */ /* 0x040fe20000001808 */
[----:B------:R-:W-:Y:S07]  /*62a0*/  LDSM.16.M88.4 R160, [R178] ;  /* 0x00000000b2a0783b */ /* 0x000fee0000000200 */
[C---:B------:R-:W-:Y:S08]  /*62b0*/  HMMA.16816.F32 R12, R156.reuse, R164, R12 ;  /* 0x000000a49c0c723c */ /* 0x040ff0000000180c */
[C---:B------:R-:W-:Y:S01]  /*62c0*/  HMMA.16816.F32 R16, R156.reuse, R166, R16 ;  /* 0x000000a69c10723c */ /* 0x040fe20000001810 */
[----:B------:R-:W5:Y:S07]  /*62d0*/  LDSM.16.M88.4 R164, [R2+0xc100] ;  /* 0x00c1000002a4783b */ /* 0x000f6e0000000200 */
[C---:B------:R-:W-:Y:S08]  /*62e0*/  HMMA.16816.F32 R20, R156.reuse, R168, R20 ;  /* 0x000000a89c14723c */ /* 0x040ff00000001814 */
[C---:B------:R-:W-:Y:S01]  /*62f0*/  HMMA.16816.F32 R24, R156.reuse, R170, R24 ;  /* 0x000000aa9c18723c */ /* 0x040fe20000001818 */
[----:B------:R-:W4:Y:S07]  /*6300*/  LDSM.16.M88.4 R168, [R2+0xc900] ;  /* 0x00c9000002a8783b */ /* 0x000f2e0000000200 */
[C---:B------:R-:W-:Y:S08]  /*6310*/  HMMA.16816.F32 R28, R156.reuse, R172, R28 ;  /* 0x000000ac9c1c723c */ /* 0x040ff0000000181c */
[----:B------:R-:W-:Y:S01]  /*6320*/  HMMA.16816.F32 R32, R156, R174, R32 ;  /* 0x000000ae9c20723c */ /* 0x000fe20000001820 */
[----:B------:R-:W-:Y:S06]  /*6330*/  LDSM.16.M88.4 R156, [R183+UR4+0xf100] ;  /* 0x00f10004b79c783b */ /* 0x000fec0008000200 */
[----:B------:R-:W-:Y:S01]  /*6340*/  LDSM.16.M88.4 R172, [R133+0xe900] ;  /* 0x00e9000085ac783b */ /* 0x000fe20000000200 */
[C---:B--2---:R-:W-:Y:S05]  /*6350*/  HMMA.16816.F32 R4, R140.reuse, R144, R4 ;  /* 0x000000908c04723c */ /* 0x044fea0000001804 */
[--C-:B---3--:R-:W-:Y:S02]  /*6360*/  IMAD.IADD R216, R214, 0x1, R211.reuse ;  /* 0x00000001d6d87824 */ /* 0x108fe400078e02d3 */
[----:B------:R-:W-:Y:S01]  /*6370*/  IMAD.IADD R215, R213, 0x1, R211 ;  /* 0x00000001d5d77824 */ /* 0x000fe200078e02d3 */
        /* <DEDUP_REMOVED lines=8> */
[C---:B----4-:R-:W-:Y:S08]  /*6400*/  HMMA.16816.F32 R28, R140.reuse, R152, R28 ;  /* 0x000000988c1c723c */ /* 0x050ff0000000181c */
[----:B------:R-:W-:Y:S01]  /*6410*/  HMMA.16816.F32 R32, R140, R154, R32 ;  /* 0x0000009a8c20723c */ /* 0x000fe20000001820 */
[----:B------:R-:W3:Y:S06]  /*6420*/  LDSM.16.M88.4 R140, [R185+0x4000] ;  /* 0x00400000b98c783b */ /* 0x000eec0000000200 */
[----:B------:R-:W4:Y:S01]  /*6430*/  LDSM.16.M88.4 R152, [R183+UR4+0xe900] ;  /* 0x00e90004b798783b */ /* 0x000f220008000200 */
[C---:B-----5:R-:W-:Y:S08]  /*6440*/  HMMA.16816.F32 R4, R160.reuse, R164, R4 ;  /* 0x000000a4a004723c */ /* 0x060ff00000001804 */
[C---:B------:R-:W-:Y:S01]  /*6450*/  HMMA.16816.F32 R8, R160.reuse, R166, R8 ;  /* 0x000000a6a008723c */ /* 0x040fe20000001808 */
[----:B------:R-:W5:Y:S07]  /*6460*/  LDSM.16.M88.4 R164, [R183+UR4+0xf900] ;  /* 0x00f90004b7a4783b */ /* 0x000f6e0008000200 */
[C---:B------:R-:W-:Y:S08]  /*6470*/  HMMA.16816.F32 R12, R160.reuse, R168, R12 ;  /* 0x000000a8a00c723c */ /* 0x040ff0000000180c */
[C---:B------:R-:W-:Y:S01]  /*6480*/  HMMA.16816.F32 R16, R160.reuse, R170, R16 ;  /* 0x000000aaa010723c */ /* 0x040fe20000001810 */
[----:B------:R-:W-:Y:S07]  /*6490*/  LDSM.16.M88.4 R168, [R134+0xe100] ;  /* 0x00e1000086a8783b */ /* 0x000fee0000000200 */
[C---:B--2---:R-:W-:Y:S08]  /*64a0*/  HMMA.16816.F32 R20, R160.reuse, R144, R20 ;  /* 0x00000090a014723c */ /* 0x044ff00000001814 */
[C---:B------:R-:W-:Y:S01]  /*64b0*/  HMMA.16816.F32 R24, R160.reuse, R146, R24 ;  /* 0x00000092a018723c */ /* 0x040fe20000001818 */
[----:B------:R-:W2:Y:S07]  /*64c0*/  LDSM.16.M88.4 R144, [R181+0x4000] ;  /* 0x00400000b590783b */ /* 0x000eae0000000200 */
[C---:B-1----:R-:W-:Y:S08]  /*64d0*/  HMMA.16816.F32 R28, R160.reuse, R136, R28 ;  /* 0x00000088a01c723c */ /* 0x042ff0000000181c */
[----:B------:R-:W-:Y:S01]  /*64e0*/  HMMA.16816.F32 R32, R160, R138, R32 ;  /* 0x0000008aa020723c */ /* 0x000fe20000001820 */
[----:B------:R-:W1:Y:S06]  /*64f0*/  LDSM.16.M88.4 R136, [R134+0xe900] ;  /* 0x00e900008688783b */ /* 0x000e6c0000000200 */
[----:B------:R-:W-:Y:S01]  /*6500*/  LDSM.16.M88.4 R160, [R0+0xe900] ;  /* 0x00e9000000a0783b */ /* 0x000fe20000000200 */
[C---:B---3--:R-:W-:Y:S08]  /*6510*/  HMMA.16816.F32 R4, R140.reuse, R148, R4 ;  /* 0x000000948c04723c */ /* 0x048ff00000001804 */
[C---:B------:R-:W-:Y:S01]  /*6520*/  HMMA.16816.F32 R8, R140.reuse, R150, R8 ;  /* 0x000000968c08723c */ /* 0x040fe20000001808 */
[----:B------:R-:W3:Y:S07]  /*6530*/  LDSM.16.M88.4 R148, [R134+0xf100] ;  /* 0x00f100008694783b */ /* 0x000eee0000000200 */
[C---:B----4-:R-:W-:Y:S08]  /*6540*/  HMMA.16816.F32 R12, R140.reuse, R152, R12 ;  /* 0x000000988c0c723c */ /* 0x050ff0000000180c */
[C---:B------:R-:W-:Y:S01]  /*6550*/  HMMA.16816.F32 R16, R140.reuse, R154, R16 ;  /* 0x0000009a8c10723c */ /* 0x040fe20000001810 */
[----:B------:R-:W4:Y:S07]  /*6560*/  LDSM.16.M88.4 R152, [R134+0xf900] ;  /* 0x00f900008698783b */ /* 0x000f2e0000000200 */
[C---:B------:R-:W-:Y:S08]  /*6570*/  HMMA.16816.F32 R20, R140.reuse, R156, R20 ;  /* 0x0000009c8c14723c */ /* 0x040ff00000001814 */
[C---:B------:R-:W-:Y:S01]  /*6580*/  HMMA.16816.F32 R24, R140.reuse, R158, R24 ;  /* 0x0000009e8c18723c */ /* 0x040fe20000001818 */
[----:B------:R-:W-:Y:S07]  /*6590*/  LDSM.16.M88.4 R156, [R0+0xe100] ;  /* 0x00e10000009c783b */ /* 0x000fee0000000200 */
[C---:B-----5:R-:W-:Y:S08]  /*65a0*/  HMMA.16816.F32 R28, R140.reuse, R164, R28 ;  /* 0x000000a48c1c723c */ /* 0x060ff0000000181c */
[----:B------:R-:W-:Y:S01]  /*65b0*/  HMMA.16816.F32 R32, R140, R166, R32 ;  /* 0x000000a68c20723c */ /* 0x000fe20000001820 */
[----:B------:R-:W5:Y:S06]  /*65c0*/  LDSM.16.M88.4 R140, [R179+0x4000] ;  /* 0x00400000b38c783b */ /* 0x000f6c0000000200 */
[----:B------:R-:W4:Y:S01]  /*65d0*/  LDSM.16.M88.4 R164, [R0+0xf100] ;  /* 0x00f1000000a4783b */ /* 0x000f220000000200 */
        /* <DEDUP_REMOVED lines=9> */
[C---:B----4-:R-:W-:Y:S08]  /*6670*/  HMMA.16816.F32 R28, R144.reuse, R152, R28 ;  /* 0x00000098901c723c */ /* 0x050ff0000000181c */
[----:B------:R-:W-:Y:S01]  /*6680*/  HMMA.16816.F32 R32, R144, R154, R32 ;  /* 0x0000009a9020723c */ /* 0x000fe20000001820 */
[----:B------:R-:W3:Y:S06]  /*6690*/  LDSM.16.M88.4 R144, [R133+0xf100] ;  /* 0x00f100008590783b */ /* 0x000eec0000000200 */
[----:B------:R-:W4:Y:S01]  /*66a0*/  LDSM.16.M88.4 R152, [R133+0xf900] ;  /* 0x00f900008598783b */ /* 0x000f220000000200 */
[C---:B-----5:R-:W-:Y:S08]  /*66b0*/  HMMA.16816.F32 R4, R140.reuse, R156, R4 ;  /* 0x0000009c8c04723c */ /* 0x060ff00000001804 */
[C---:B------:R-:W-:Y:S01]  /*66c0*/  HMMA.16816.F32 R8, R140.reuse, R158, R8 ;  /* 0x0000009e8c08723c */ /* 0x040fe20000001808 */
[----:B------:R-:W-:Y:S07]  /*66d0*/  LDSM.16.M88.4 R156, [R183+UR4+0x10900] ;  /* 0x01090004b79c783b */ /* 0x000fee0008000200 */
[C---:B------:R-:W-:Y:S08]  /*66e0*/  HMMA.16816.F32 R12, R140.reuse, R160, R12 ;  /* 0x000000a08c0c723c */ /* 0x040ff0000000180c */
[C---:B------:R-:W-:Y:S01]  /*66f0*/  HMMA.16816.F32 R16, R140.reuse, R162, R16 ;  /* 0x000000a28c10723c */ /* 0x040fe20000001810 */
[----:B------:R-:W-:Y:S07]  /*6700*/  LDSM.16.M88.4 R160, [R183+UR4+0x11100] ;  /* 0x01110004b7a0783b */ /* 0x000fee0008000200 */
[C---:B------:R-:W-:Y:S08]  /*6710*/  HMMA.16816.F32 R20, R140.reuse, R164, R20 ;  /* 0x000000a48c14723c */ /* 0x040ff00000001814 */
[C---:B------:R-:W-:Y:S01]  /*6720*/  HMMA.16816.F32 R24, R140.reuse, R166, R24 ;  /* 0x000000a68c18723c */ /* 0x040fe20000001818 */
[----:B------:R-:W-:Y:S07]  /*6730*/  LDSM.16.M88.4 R164, [R181+0x8000] ;  /* 0x00800000b5a4783b */ /* 0x000fee0000000200 */
[C---:B-1----:R-:W-:Y:S08]  /*6740*/  HMMA.16816.F32 R28, R140.reuse, R136, R28 ;  /* 0x000000888c1c723c */ /* 0x042ff0000000181c */
[----:B------:R-:W-:Y:S01]  /*6750*/  HMMA.16816.F32 R32, R140, R138, R32 ;  /* 0x0000008a8c20723c */ /* 0x000fe20000001820 */
[----:B------:R-:W-:Y:S06]  /*6760*/  LDSM.16.M88.4 R136, [R185+0x8000] ;  /* 0x00800000b988783b */ /* 0x000fec0000000200 */
[----:B------:R-:W1:Y:S01]  /*6770*/  LDSM.16.M88.4 R140, [R183+UR4+0x10100] ;  /* 0x01010004b78c783b */ /* 0x000e620008000200 */
        /* <DEDUP_REMOVED lines=8> */
[----:B------:R-:W2:Y:S07]  /*6800*/  LDSM.16.M88.4 R144, [R183+UR4+0x11900] ;  /* 0x01190004b790783b */ /* 0x000eae0008000200 */
[C---:B----4-:R-:W-:Y:S08]  /*6810*/  HMMA.16816.F32 R28, R148.reuse, R152, R28 ;  /* 0x00000098941c723c */ /* 0x050ff0000000181c */
[----:B------:R-:W-:Y:S01]  /*6820*/  HMMA.16816.F32 R32, R148, R154, R32 ;  /* 0x0000009a9420723c */ /* 0x000fe20000001820 */
[----:B------:R-:W3:Y:S06]  /*6830*/  LDSM.16.M88.4 R148, [R134+0x10900] ;  /* 0x010900008694783b */ /* 0x000eec0000000200 */
[----:B------:R-:W4:Y:S01]  /*6840*/  LDSM.16.M88.4 R152, [R134+0x11100] ;  /* 0x011100008698783b */ /* 0x000f220000000200 */
        /* <DEDUP_REMOVED lines=11> */
[----:B------:R-:W1:Y:S06]  /*6900*/  LDSM.16.M88.4 R136, [R179+0x8000] ;  /* 0x00800000b388783b */ /* 0x000e6c0000000200 */
[----:B------:R-:W2:Y:S01]  /*6910*/  LDSM.16.M88.4 R144, [R0+0x10900] ;  /* 0x010900000090783b */ /* 0x000ea20000000200 */
[C---:B------:R-:W-:Y:S08]  /*6920*/  HMMA.16816.F32 R4, R164.reuse, R168, R4 ;  /* 0x000000a8a404723c */ /* 0x040ff00000001804 */
        /* <DEDUP_REMOVED lines=8> */
[C---:B------:R-:W-:Y:S08]  /*69b0*/  HMMA.16816.F32 R28, R164.reuse, R172, R28 ;  /* 0x000000aca41c723c */ /* 0x040ff0000000181c */
[----:B------:R-:W-:Y:S01]  /*69c0*/  HMMA.16816.F32 R32, R164, R174, R32 ;  /* 0x000000aea420723c */ /* 0x000fe20000001820 */
[----:B------:R-:W5:Y:S07]  /*69d0*/  LDSM.16.M88.4 R164, [R133+0x11100] ;  /* 0x0111000085a4783b */ /* 0x000f6e0000000200 */
[C---:B-1----:R-:W-:Y:S08]  /*69e0*/  HMMA.16816.F32 R4, R136.reuse, R140, R4 ;  /* 0x0000008c8804723c */ /* 0x042ff00000001804 */
[C---:B------:R-:W-:Y:S01]  /*69f0*/  HMMA.16816.F32 R8, R136.reuse, R142, R8 ;  /* 0x0000008e8808723c */ /* 0x040fe20000001808 */
[----:B------:R-:W1:Y:S07]  /*6a00*/  LDSM.16.M88.4 R140, [R133+0x11900] ;  /* 0x01190000858c783b */ /* 0x000e6e0000000200 */
[C---:B--2---:R-:W-:Y:S08]  /*6a10*/  HMMA.16816.F32 R12, R136.reuse, R144, R12 ;  /* 0x00000090880c723c */ /* 0x044ff0000000180c */
[C---:B------:R-:W-:Y:S08]  /*6a20*/  HMMA.16816.F32 R16, R136.reuse, R146, R16 ;  /* 0x000000928810723c */ /* 0x040ff00000001810 */
[C---:B------:R-:W-:Y:S08]  /*6a30*/  HMMA.16816.F32 R20, R136.reuse, R156, R20 ;  /* 0x0000009c8814723c */ /* 0x040ff00000001814 */
        /* <DEDUP_REMOVED lines=9> */
[C---:B-1----:R-:W-:Y:S08]  /*6ad0*/  HMMA.16816.F32 R28, R152.reuse, R140, R28 ;  /* 0x0000008c981c723c */ /* 0x042ff0000000181c */
[----:B------:R-:W-:Y:S01]  /*6ae0*/  HMMA.16816.F32 R32, R152, R142, R32 ;  /* 0x0000008e9820723c */ /* 0x000fe20000001820 */
[----:B------:R-:W-:-:S07]  /*6af0*/  @P0 BRA `(.L_x_5043) ;  /* 0x0000019000000947 */ /* 0x000fce0003800000 */
        /* <DEDUP_REMOVED lines=14> */
.L_x_5045:
[----:B------:R-:W-:Y:S04]  /*6be0*/  MOV R0, 0x1 ;  /* 0x0000000100007802 */ /* 0x000fe80000000f00 */
[----:B------:R-:W-:Y:S11]  /*6bf0*/  ISETP.NE.AND P0, PT, R0, c[0x0][0x32c], PT ;  /* 0x0000cb0000007a0c */ /* 0x000ff60003f05270 */
[----:B------:R-:W-:Y:S02]  /*6c00*/  @!UPT UIADD3 URZ, URZ, URZ, URZ ;  /* 0x0000003f3f3ff290 */ /* 0x000fe4000fffe03f */
[----:B------:R-:W-:Y:S05]  /*6c10*/  @P0 IMAD.HI.U32 R0, R2, c[0x0][0x330], RZ ;  /* 0x0000cc0002000a27 */ /* 0x000fea00078e00ff */
[----:B------:R-:W-:Y:S02]  /*6c20*/  @P0 SHF.R.U32.HI R2, RZ, c[0x0][0x334], R0 ;  /* 0x0000cd00ff020a19 */ /* 0x000fe40000011600 */
.L_x_5046:
[----:B------:R-:W-:Y:S05]  /*6c30*/  BSYNC B0 ;  /* 0x0000000000007941 */ /* 0x000fea0003800000 */
.L_x_5044:
[----:B------:R-:W-:Y:S04]  /*6c40*/  IMAD R133, R2, c[0x0][0x32c], -R209 ;  /* 0x0000cb0002857a24 */ /* 0x000fe800078e0ad1 */
[----:B------:R-:W-:Y:S05]  /*6c50*/  IMAD.IADD R0, R133, 0x1, -R196 ;  /* 0x0000000185007824 */ /* 0x000fea00078e0ac4 */
[----:B------:R-:W-:Y:S02]  /*6c60*/  IADD3 R133, R0, c[0x0][0x32c], RZ ;  /* 0x0000cb0000857a10 */ /* 0x000fe40007ffe0ff */
[----:B------:R-:W-:Y:S02]  /*6c70*/  IMNMX R215, R215, R0, !PT ;  /* 0x00000000d7d77217 */ /* 0x000fe40007800200 */
[----:B------:R-:W-:Y:S02]  /*6c80*/  IMNMX R216, R216, R133, PT ;  /* 0x00000085d8d87217 */ /* 0x000fe40003800200 */
.L_x_5043:
[----:B------:R-:W-:Y:S04]  /*6c90*/  ISETP.GT.AND P2, PT, R202, -0x1, PT ;  /* 0xffffffffca00780c */ /* 0x000fe80003f44270 */
[C---:B------:R-:W-:Y:S04]  /*6ca0*/  ISETP.GT.AND P0, PT, R215.reuse, RZ, P2 ;  /* 0x000000ffd700720c */ /* 0x040fe80001704270 */
        /* <DEDUP_REMOVED lines=17> */
[C---:B------:R-:W-:Y:S01]  /*6dc0*/  ISETP.GT.AND P0, PT, R215.reuse, 0x18, P2 ;  /* 0x00000018d700780c */ /* 0x040fe20001704270 */
[----:B------:R-:W1:Y:S03]  /*6dd0*/  SHFL.IDX PT, R13, R210, 0x1, 0x1c1f ;  /* 0x003c1f00d20d7f89 */ /* 0x000e6600000e0000 */
[----:B------:R-:W-:Y:S04]  /*6de0*/  ISETP.LT.OR P0, PT, R216, 0x19, P0 ;  /* 0x00000019d800780c */ /* 0x000fe80000701670 */
[----:B------:R-:W-:Y:S02]  /*6df0*/  FSEL R143, R16, -INF , !P0 ;  /* 0xff800000108f7808 */ /* 0x000fe40004000000 */
[----:B------:R-:W-:Y:S04]  /*6e00*/  ISETP.GT.AND P0, PT, R215, 0x19, P2 ;  /* 0x00000019d700780c */ /* 0x000fe80001704270 */
[C---:B------:R-:W-:Y:S04]  /*6e10*/  ISETP.LT.OR P0, PT, R216.reuse, 0x1a, P0 ;  /* 0x0000001ad800780c */ /* 0x040fe80000701670 */
[----:B------:R-:W-:Y:S02]  /*6e20*/  FSEL R141, R17, -INF , !P0 ;  /* 0xff800000118d7808 */ /* 0x000fe40004000000 */
[----:B------:R-:W-:Y:S04]  /*6e30*/  ISETP.GT.AND P0, PT, R215, 0x20, P2 ;  /* 0x00000020d700780c */ /* 0x000fe80001704270 */
[----:B------:R-:W-:Y:S01]  /*6e40*/  ISETP.LT.OR P0, PT, R216, 0x21, P0 ;  /* 0x00000021d800780c */ /* 0x000fe20000701670 */
[--C-:B-1----:R-:W-:Y:S02]  /*6e50*/  IMAD.IADD R214, R214, 0x1, R13.reuse ;  /* 0x00000001d6d67824 */ /* 0x102fe400078e020d */
[----:B------:R-:W-:Y:S01]  /*6e60*/  IMAD.IADD R213, R213, 0x1, R13 ;  /* 0x00000001d5d57824 */ /* 0x000fe200078e020d */
        /* <DEDUP_REMOVED lines=39> */
.L_x_5049:
[----:B------:R-:W-:Y:S04]  /*70e0*/  MOV R0, 0x1 ;  /* 0x0000000100007802 */ /* 0x000fe80000000f00 */
[----:B------:R-:W-:Y:S11]  /*70f0*/  ISETP.NE.AND P0, PT, R0, c[0x0][0x32c], PT ;  /* 0x0000cb0000007a0c */ /* 0x000ff60003f05270 */
[----:B------:R-:W-:Y:S02]  /*7100*/  @!UPT UIADD3 URZ, URZ, URZ, URZ ;  /* 0x0000003f3f3ff290 */ /* 0x000fe4000fffe03f */
[----:B------:R-:W-:Y:S05]  /*7110*/  @P0 IMAD.HI.U32 R0, R2, c[0x0][0x330], RZ ;  /* 0x0000cc0002000a27 */ /* 0x000fea00078e00ff */
[----:B------:R-:W-:Y:S02]  /*7120*/  @P0 SHF.R.U32.HI R2, RZ, c[0x0][0x334], R0 ;  /* 0x0000cd00ff020a19 */ /* 0x000fe40000011600 */
.L_x_5050:
[----:B------:R-:W-:Y:S05]  /*7130*/  BSYNC B0 ;  /* 0x0000000000007941 */ /* 0x000fea0003800000 */
.L_x_5048:
[----:B------:R-:W-:Y:S04]  /*7140*/  IMAD R13, R2, c[0x0][0x32c], -R209 ;  /* 0x0000cb00020d7a24 */ /* 0x000fe800078e0ad1 */
[----:B------:R-:W-:Y:S05]  /*7150*/  IMAD.IADD R0, R13, 0x1, -R196 ;  /* 0x000000010d007824 */ /* 0x000fea00078e0ac4 */
[----:B------:R-:W-:Y:S02]  /*7160*/  IADD3 R13, R0, c[0x0][0x32c], RZ ;  /* 0x0000cb00000d7a10 */ /* 0x000fe40007ffe0ff */
[----:B------:R-:W-:Y:S02]  /*7170*/  IMNMX R213, R213, R0, !PT ;  /* 0x00000000d5d57217 */ /* 0x000fe40007800200 */
[----:B------:R-:W-:Y:S02]  /*7180*/  IMNMX R214, R214, R13, PT ;  /* 0x0000000dd6d67217 */ /* 0x000fe40003800200 */
.L_x_5047:
        /* <DEDUP_REMOVED lines=72> */
[----:B------:R-:W-:Y:S02]  /*7610*/  ISETP.GT.AND P1, PT, R213, 0x38, P2 ;  /* 0x00000038d500780c */ /* 0x000fe40001724270 */
[----:B------:R-:W-:Y:S02]  /*7620*/  FSEL R148, R31, -INF , !P0 ;  /* 0xff8000001f947808 */ /* 0x000fe40004000000 */
[----:B------:R-:W-:Y:S01]  /*7630*/  FMNMX.FTZ R11, R150, R11, !PT ;  /* 0x0000000b960b7209 */ /* 0x000fe20007810000 */
[----:B------:R-:W-:Y:S01]  /*7640*/  LDSM.16.MT88.4 R28, [R176+UR4+0x100] ;  /* 0x00010004b01c783b */ /* 0x000fe20008004200 */
[----:B------:R-:W-:Y:S02]  /*7650*/  ISETP.GT.AND P0, PT, R213, 0x39, P2 ;  /* 0x00000039d500780c */ /* 0x000fe40001704270 */
[----:B------:R-:W-:Y:S02]  /*7660*/  ISETP.LT.OR P1, PT, R214, 0x39, P1 ;  /* 0x00000039d600780c */ /* 0x000fe40000f21670 */
[----:B------:R-:W-:Y:S02]  /*7670*/  FMNMX.FTZ R11, R148, R11, !PT ;  /* 0x0000000b940b7209 */ /* 0x000fe40007810000 */
[----:B------:R-:W-:Y:S02]  /*7680*/  FSEL R146, R34, -INF , !P1 ;  /* 0xff80000022927808 */ /* 0x000fe40004800000 */
[----:B------:R-:W-:Y:S02]  /*7690*/  ISETP.LT.OR P0, PT, R214, 0x3a, P0 ;  /* 0x0000003ad600780c */ /* 0x000fe40000701670 */
[----:B------:R-:W-:Y:S02]  /*76a0*/  FMNMX.FTZ R15, R146, R11, !PT ;  /* 0x0000000b920f7209 */ /* 0x000fe40007810000 */
[----:B------:R-:W-:Y:S02]  /*76b0*/  FSEL R144, R35, -INF , !P0 ;  /* 0xff80000023907808 */ /* 0x000fe40004000000 */
[----:B------:R-:W-:Y:S02]  /*76c0*/  IADD3 R17, R176, UR4, RZ ;  /* 0x00000004b0117c10 */ /* 0x000fe4000fffe0ff */
[----:B------:R-:W-:Y:S02]  /*76d0*/  FMNMX.FTZ R13, R144, R15, !PT ;  /* 0x0000000f900d7209 */ /* 0x000fe40007810000 */
[----:B------:R-:W-:Y:S02]  /*76e0*/  IADD3 R134, R182, R17, RZ ;  /* 0x00000011b6867210 */ /* 0x000fe40007ffe0ff */
[----:B-1----:R-:W-:Y:S02]  /*76f0*/  FMNMX.FTZ R4, R0, R7, !PT ;  /* 0x0000000700047209 */ /* 0x002fe40007810000 */
[----:B------:R-:W1:Y:S08]  /*7700*/  SHFL.BFLY PT, R0, R13, 0x2, 0x1f ;  /* 0x0c401f000d007f89 */ /* 0x000e7000000e0000 */
[----:B------:R-:W2:Y:S01]  /*7710*/  SHFL.BFLY PT, R11, R4, 0x1, 0x1f ;  /* 0x0c201f00040b7f89 */ /* 0x000ea200000e0000 */
[----:B-1----:R-:W-:Y:S07]  /*7720*/  FMNMX.FTZ R7, R13, R0, !PT ;  /* 0x000000000d077209 */ /* 0x002fee0007810000 */
[----:B------:R-:W1:Y:S01]  /*7730*/  SHFL.BFLY PT, R0, R7, 0x1, 0x1f ;  /* 0x0c201f0007007f89 */ /* 0x000e6200000e0000 */
[----:B--2---:R-:W-:Y:S04]  /*7740*/  FMNMX.FTZ R2, R4, R11, !PT ;  /* 0x0000000b04027209 */ /* 0x004fe80007810000 */
[C---:B------:R-:W-:Y:S01]  /*7750*/  FSETP.NEU.FTZ.AND P0, PT, R2.reuse, -INF , PT ;  /* 0xff8000000200780b */ /* 0x040fe20003f1d000 */
[----:B------:R-:W-:Y:S05]  /*7760*/  FMUL.FTZ R152, R2, c[0x0][0x2d0] ;  /* 0x0000b40002987a20 */ /* 0x000fea0000410000 */
[----:B------:R-:W-:Y:S05]  /*7770*/  FSEL R152, R152, RZ, P0 ;  /* 0x000000ff98987208 */ /* 0x000fea0000000000 */
[--C-:B------:R-:W-:Y:S01]  /*7780*/  FFMA.FTZ R160, R5, c[0x0][0x2d0], -R152.reuse ;  /* 0x0000b40005a07a23 */ /* 0x100fe20000010898 */
[----:B------:R-:W-:Y:S01]  /*7790*/  FSEL R5, R2, RZ, P0 ;  /* 0x000000ff02057208 */ /* 0x000fe20000000000 */
[--C-:B------:R-:W-:Y:S02]  /*77a0*/  FFMA.FTZ R162, R137, c[0x0][0x2d0], -R152.reuse ;  /* 0x0000b40089a27a23 */ /* 0x100fe40000010898 */
[----:B------:R-:W-:Y:S01]  /*77b0*/  FFMA.FTZ R161, R133, c[0x0][0x2d0], -R152 ;  /* 0x0000b40085a17a23 */ /* 0x000fe20000010898 */
[----:B-1----:R-:W-:Y:S01]  /*77c0*/  FMNMX.FTZ R0, R7, R0, !PT ;  /* 0x0000000007007209 */ /* 0x002fe20007810000 */
[----:B------:R-:W-:Y:S02]  /*77d0*/  FADD.FTZ R4, -R5, R132 ;  /* 0x0000008405047221 */ /* 0x000fe40000010100 */
[----:B------:R-:W-:Y:S01]  /*77e0*/  MUFU.EX2 R162, R162 ;  /* 0x000000a200a27308 */ /* 0x000fe20000000800 */
[--C-:B------:R-:W-:Y:S01]  /*77f0*/  FFMA.FTZ R163, R9, c[0x0][0x2d0], -R152.reuse ;  /* 0x0000b40009a37a23 */ /* 0x100fe20000010898 */
[C---:B------:R-:W-:Y:S01]  /*7800*/  FSETP.NEU.FTZ.AND P0, PT, R0.reuse, -INF , PT ;  /* 0xff8000000000780b */ /* 0x040fe20003f1d000 */
[----:B------:R-:W-:Y:S01]  /*7810*/  FMUL.FTZ R145, R0, c[0x0][0x2d0] ;  /* 0x0000b40000917a20 */ /* 0x000fe20000410000 */
[----:B------:R-:W-:Y:S01]  /*7820*/  IADD3 R5, R177, UR4, RZ ;  /* 0x00000004b1057c10 */ /* 0x000fe2000fffe0ff */
[----:B------:R-:W-:Y:S01]  /*7830*/  FMUL.FTZ R132, R4, c[0x0][0x2d0] ;  /* 0x0000b40004847a20 */ /* 0x000fe20000410000 */
[----:B------:R-:W-:Y:S01]  /*7840*/  FSEL R4, R0, RZ, P0 ;  /* 0x000000ff00047208 */ /* 0x000fe20000000000 */
[--C-:B------:R-:W-:Y:S01]  /*7850*/  FFMA.FTZ R170, R143, c[0x0][0x2d0], -R152.reuse ;  /* 0x0000b4008faa7a23 */ /* 0x100fe20000010898 */
[----:B------:R-:W-:Y:S01]  /*7860*/  FSEL R145, R145, RZ, P0 ;  /* 0x000000ff91917208 */ /* 0x000fe20000000000 */
[--C-:B------:R-:W-:Y:S01]  /*7870*/  FFMA.FTZ R212, R159, c[0x0][0x2d0], -R152.reuse ;  /* 0x0000b4009fd47a23 */ /* 0x100fe20000010898 */
[----:B------:R-:W1:Y:S01]  /*7880*/  MUFU.EX2 R161, R161 ;  /* 0x000000a100a17308 */ /* 0x000e620000000800 */
[----:B------:R-:W-:Y:S01]  /*7890*/  FADD.FTZ R4, -R4, R3 ;  /* 0x0000000304047221 */ /* 0x000fe20000010100 */
[----:B------:R-:W-:Y:S01]  /*78a0*/  IADD3 R133, R182, R5, RZ ;  /* 0x00000005b6857210 */ /* 0x000fe20007ffe0ff */
[--C-:B------:R-:W-:Y:S02]  /*78b0*/  FFMA.FTZ R166, R12, c[0x0][0x2d0], -R145.reuse ;  /* 0x0000b4000ca67a23 */ /* 0x100fe40000010891 */
[----:B------:R-:W2:Y:S01]  /*78c0*/  LDSM.16.MT88.4 R12, [R177+UR4+0x100] ;  /* 0x00010004b10c783b */ /* 0x000ea20008004200 */
[--C-:B------:R-:W-:Y:S02]  /*78d0*/  FFMA.FTZ R165, R8, c[0x0][0x2d0], -R145.reuse ;  /* 0x0000b40008a57a23 */ /* 0x100fe40000010891 */
[--C-:B------:R-:W-:Y:S02]  /*78e0*/  FFMA.FTZ R164, R10, c[0x0][0x2d0], -R145.reuse ;  /* 0x0000b4000aa47a23 */ /* 0x100fe40000010891 */
[--C-:B------:R-:W-:Y:S01]  /*78f0*/  FFMA.FTZ R167, R6, c[0x0][0x2d0], -R145.reuse ;  /* 0x0000b40006a77a23 */ /* 0x100fe20000010891 */
[----:B------:R-:W3:Y:S01]  /*7900*/  MUFU.EX2 R132, R132 ;  /* 0x0000008400847308 */ /* 0x000ee20000000800 */
[----:B------:R-:W-:Y:S01]  /*7910*/  FMUL.FTZ R3, R4, c[0x0][0x2d0] ;  /* 0x0000b40004037a20 */ /* 0x000fe20000410000 */
[----:B------:R-:W4:Y:S01]  /*7920*/  LDSM.16.MT88.4 R20, [R133+0x100] ;  /* 0x000100008514783b */ /* 0x000f220000004200 */
[--C-:B------:R-:W-:Y:S02]  /*7930*/  FFMA.FTZ R175, R140, c[0x0][0x2d0], -R145.reuse ;  /* 0x0000b4008caf7a23 */ /* 0x100fe40000010891 */
[--C-:B------:R-:W-:Y:S02]  /*7940*/  FFMA.FTZ R213, R157, c[0x0][0x2d0], -R152.reuse ;  /* 0x0000b4009dd57a23 */ /* 0x100fe40000010898 */
[--C-:B------:R-:W-:Y:S02]  /*7950*/  FFMA.FTZ R214, R155, c[0x0][0x2d0], -R152.reuse ;  /* 0x0000b4009bd67a23 */ /* 0x100fe40000010898 */
[--C-:B------:R-:W-:Y:S01]  /*7960*/  FFMA.FTZ R215, R158, c[0x0][0x2d0], -R145.reuse ;  /* 0x0000b4009ed77a23 */ /* 0x100fe20000010891 */
[----:B------:R-:W5:Y:S01]  /*7970*/  MUFU.EX2 R3, R3 ;  /* 0x0000000300037308 */ /* 0x000f620000000800 */
[--C-:B------:R-:W-:Y:S01]  /*7980*/  FFMA.FTZ R216, R156, c[0x0][0x2d0], -R145.reuse ;  /* 0x0000b4009cd87a23 */ /* 0x100fe20000010891 */
[----:B-1----:R-:W-:Y:S01]  /*7990*/  F2FP.PACK_AB R136, R161, R162 ;  /* 0x000000a2a188723e */ /* 0x002fe200000000ff */
[----:B------:R-:W-:Y:S01]  /*79a0*/  LDSM.16.MT88.4 R156, [R177+UR4+0x5900] ;  /* 0x00590004b19c783b */ /* 0x000fe20008004200 */
[--C-:B------:R-:W-:Y:S02]  /*79b0*/  FFMA.FTZ R217, R154, c[0x0][0x2d0], -R145.reuse ;  /* 0x0000b4009ad97a23 */ /* 0x100fe40000010891 */
[--C-:B------:R-:W-:Y:S02]  /*79c0*/  FFMA.FTZ R218, R153, c[0x0][0x2d0], -R152.reuse ;  /* 0x0000b40099da7a23 */ /* 0x100fe40000010898 */
[--C-:B------:R-:W-:Y:S02]  /*79d0*/  FFMA.FTZ R219, R151, c[0x0][0x2d0], -R152.reuse ;  /* 0x0000b40097db7a23 */ /* 0x100fe40000010898 */
[----:B------:R-:W-:Y:S01]  /*79e0*/  MUFU.EX2 R160, R160 ;  /* 0x000000a000a07308 */ /* 0x000fe20000000800 */
[--C-:B------:R-:W-:Y:S02]  /*79f0*/  FFMA.FTZ R220, R149, c[0x0][0x2d0], -R152.reuse ;  /* 0x0000b40095dc7a23 */ /* 0x100fe40000010898 */
[--C-:B------:R-:W-:Y:S02]  /*7a00*/  FFMA.FTZ R222, R150, c[0x0][0x2d0], -R145.reuse ;  /* 0x0000b40096de7a23 */ /* 0x100fe40000010891 */
[C---:B---3--:R-:W-:Y:S02]  /*7a10*/  FMUL.FTZ R4, R132.reuse, R128 ;  /* 0x0000008084047220 */ /* 0x048fe40000410000 */
[C---:B------:R-:W-:Y:S02]  /*7a20*/  FMUL.FTZ R5, R132.reuse, R129 ;  /* 0x0000008184057220 */ /* 0x040fe40000410000 */
[C---:B------:R-:W-:Y:S01]  /*7a30*/  FMUL.FTZ R8, R132.reuse, R124 ;  /* 0x0000007c84087220 */ /* 0x040fe20000410000 */
[----:B------:R-:W1:Y:S01]  /*7a40*/  MUFU.EX2 R163, R163 ;  /* 0x000000a300a37308 */ /* 0x000e620000000800 */
[C---:B------:R-:W-:Y:S02]  /*7a50*/  FMUL.FTZ R9, R132.reuse, R125 ;  /* 0x0000007d84097220 */ /* 0x040fe40000410000 */
[C---:B------:R-:W-:Y:S02]  /*7a60*/  FMUL.FTZ R16, R132.reuse, R104 ;  /* 0x0000006884107220 */ /* 0x040fe40000410000 */
[C---:B-----5:R-:W-:Y:S02]  /*7a70*/  FMUL.FTZ R6, R3.reuse, R130 ;  /* 0x0000008203067220 */ /* 0x060fe40000410000 */
[C---:B------:R-:W-:Y:S02]  /*7a80*/  FMUL.FTZ R7, R3.reuse, R131 ;  /* 0x0000008303077220 */ /* 0x040fe40000410000 */
[C---:B------:R-:W-:Y:S01]  /*7a90*/  FMUL.FTZ R10, R3.reuse, R126 ;  /* 0x0000007e030a7220 */ /* 0x040fe20000410000 */
[----:B------:R-:W-:Y:S01]  /*7aa0*/  MUFU.EX2 R166, R166 ;  /* 0x000000a600a67308 */ /* 0x000fe20000000800 */
[C---:B------:R-:W-:Y:S01]  /*7ab0*/  FMUL.FTZ R11, R3.reuse, R127 ;  /* 0x0000007f030b7220 */ /* 0x040fe20000410000 */
[----:B------:R-:W-:Y:S01]  /*7ac0*/  LDSM.16.MT88.4 R128, [R133+0x2900] ;  /* 0x002900008580783b */ /* 0x000fe20000004200 */
[C---:B------:R-:W-:Y:S02]  /*7ad0*/  FMUL.FTZ R17, R132.reuse, R105 ;  /* 0x0000006984117220 */ /* 0x040fe40000410000 */
[C---:B------:R-:W-:Y:S02]  /*7ae0*/  FMUL.FTZ R18, R3.reuse, R106 ;  /* 0x0000006a03127220 */ /* 0x040fe40000410000 */
[----:B------:R-:W-:Y:S02]  /*7af0*/  FMUL.FTZ R19, R3, R107 ;  /* 0x0000006b03137220 */ /* 0x000fe40000410000 */
[C---:B------:R-:W-:Y:S01]  /*7b00*/  FMUL.FTZ R24, R132.reuse, R112 ;  /* 0x0000007084187220 */ /* 0x040fe20000410000 */
[----:B------:R-:W3:Y:S01]  /*7b10*/  MUFU.EX2 R165, R165 ;  /* 0x000000a500a57308 */ /* 0x000ee20000000800 */
[----:B------:R-:W-:Y:S01]  /*7b20*/  LDSM.16.MT88.4 R104, [R177+UR4+0x2100] ;  /* 0x00210004b168783b */ /* 0x000fe20008004200 */
[C---:B------:R-:W-:Y:S01]  /*7b30*/  FMUL.FTZ R25, R132.reuse, R113 ;  /* 0x0000007184197220 */ /* 0x040fe20000410000 */
[----:B-1----:R-:W-:Y:S01]  /*7b40*/  F2FP.PACK_AB R138, R163, R160 ;  /* 0x000000a0a38a723e */ /* 0x002fe200000000ff */
[C---:B------:R-:W-:Y:S02]  /*7b50*/  FMUL.FTZ R26, R3.reuse, R114 ;  /* 0x00000072031a7220 */ /* 0x040fe40000410000 */
[C---:B------:R-:W-:Y:S03]  /*7b60*/  FMUL.FTZ R27, R3.reuse, R115 ;  /* 0x00000073031b7220 */ /* 0x040fe60000410000 */
[----:B------:R-:W-:Y:S01]  /*7b70*/  LDSM.16.MT88.4 R112, [R177+UR4+0x900] ;  /* 0x00090004b170783b */ /* 0x000fe20008004200 */
[----:B------:R-:W-:Y:S01]  /*7b80*/  MUFU.EX2 R164, R164 ;  /* 0x000000a400a47308 */ /* 0x000fe20000000800 */
[C---:B------:R-:W-:Y:S02]  /*7b90*/  FMUL.FTZ R32, R132.reuse, R120 ;  /* 0x0000007884207220 */ /* 0x040fe40000410000 */
[----:B------:R-:W-:Y:S02]  /*7ba0*/  FMUL.FTZ R33, R132, R121 ;  /* 0x0000007984217220 */ /* 0x000fe40000410000 */
[C---:B------:R-:W-:Y:S02]  /*7bb0*/  FMUL.FTZ R34, R3.reuse, R122 ;  /* 0x0000007a03227220 */ /* 0x040fe40000410000 */
[----:B------:R-:W-:Y:S01]  /*7bc0*/  LDSM.16.MT88.4 R124, [R177+UR4+0x2900] ;  /* 0x00290004b17c783b */ /* 0x000fe20008004200 */
[----:B------:R-:W-:Y:S02]  /*7bd0*/  FMUL.FTZ R35, R3, R123 ;  /* 0x0000007b03237220 */ /* 0x000fe40000410000 */
[----:B------:R-:W1:Y:S01]  /*7be0*/  MUFU.EX2 R167, R167 ;  /* 0x000000a700a77308 */ /* 0x000e620000000800 */
[--C-:B------:R-:W-:Y:S02]  /*7bf0*/  FFMA.FTZ R223, R148, c[0x0][0x2d0], -R145.reuse ;  /* 0x0000b40094df7a23 */ /* 0x100fe40000010891 */
[--C-:B------:R-:W-:Y:S01]  /*7c00*/  FFMA.FTZ R224, R146, c[0x0][0x2d0], -R145.reuse ;  /* 0x0000b40092e07a23 */ /* 0x100fe20000010891 */
[----:B---3--:R-:W-:Y:S01]  /*7c10*/  F2FP.PACK_AB R137, R165, R166 ;  /* 0x000000a6a589723e */ /* 0x008fe200000000ff */
[----:B------:R-:W-:Y:S01]  /*7c20*/  LDSM.16.MT88.4 R120, [R134+0x900] ;  /* 0x000900008678783b */ /* 0x000fe20000004200 */
[C---:B------:R-:W-:Y:S02]  /*7c30*/  FMUL.FTZ R36, R132.reuse, R36 ;  /* 0x0000002484247220 */ /* 0x040fe40000410000 */
[C---:B------:R-:W-:Y:S02]  /*7c40*/  FMUL.FTZ R37, R132.reuse, R37 ;  /* 0x0000002584257220 */ /* 0x040fe40000410000 */
[C---:B------:R-:W-:Y:S01]  /*7c50*/  FMUL.FTZ R38, R3.reuse, R38 ;  /* 0x0000002603267220 */ /* 0x040fe20000410000 */
[----:B------:R-:W-:Y:S01]  /*7c60*/  MUFU.EX2 R170, R170 ;  /* 0x000000aa00aa7308 */ /* 0x000fe20000000800 */
[C---:B------:R-:W-:Y:S01]  /*7c70*/  FMUL.FTZ R39, R3.reuse, R39 ;  /* 0x0000002703277220 */ /* 0x040fe20000410000 */
[----:B------:R-:W-:Y:S01]  /*7c80*/  LDSM.16.MT88.4 R148, [R176+UR4+0x3900] ;  /* 0x00390004b094783b */ /* 0x000fe20008004200 */
[C---:B------:R-:W-:Y:S02]  /*7c90*/  FMUL.FTZ R40, R132.reuse, R40 ;  /* 0x0000002884287220 */ /* 0x040fe40000410000 */
[C---:B------:R-:W-:Y:S02]  /*7ca0*/  FMUL.FTZ R41, R132.reuse, R41 ;  /* 0x0000002984297220 */ /* 0x040fe40000410000 */
[C---:B------:R-:W-:Y:S02]  /*7cb0*/  FMUL.FTZ R42, R3.reuse, R42 ;  /* 0x0000002a032a7220 */ /* 0x040fe40000410000 */
[----:B------:R-:W-:Y:S01]  /*7cc0*/  FMUL.FTZ R43, R3, R43 ;  /* 0x0000002b032b7220 */ /* 0x000fe20000410000 */
[----:B------:R-:W-:Y:S01]  /*7cd0*/  MUFU.EX2 R175, R175 ;  /* 0x000000af00af7308 */ /* 0x000fe20000000800 */
[C---:B------:R-:W-:Y:S01]  /*7ce0*/  FMUL.FTZ R44, R132.reuse, R44 ;  /* 0x0000002c842c7220 */ /* 0x040fe20000410000 */
[----:B-1----:R-:W-:Y:S01]  /*7cf0*/  F2FP.PACK_AB R139, R167, R164 ;  /* 0x000000a4a78b723e */ /* 0x002fe200000000ff */
[C---:B------:R-:W-:Y:S02]  /*7d00*/  FMUL.FTZ R45, R132.reuse, R45 ;  /* 0x0000002d842d7220 */ /* 0x040fe40000410000 */
[C---:B------:R-:W-:Y:S02]  /*7d10*/  FMUL.FTZ R46, R3.reuse, R46 ;  /* 0x0000002e032e7220 */ /* 0x040fe40000410000 */
[C---:B------:R-:W-:Y:S02]  /*7d20*/  FMUL.FTZ R47, R3.reuse, R47 ;  /* 0x0000002f032f7220 */ /* 0x040fe40000410000 */
[C---:B--2---:R-:W-:Y:S01]  /*7d30*/  HMMA.16816.F32 R4, R136.reuse, R12, R4 ;  /* 0x0000000c8804723c */ /* 0x044fe20000001804 */
        /* <DEDUP_REMOVED lines=13> */
[C---:B----4-:R-:W-:Y:S03]  /*7e10*/  HMMA.16816.F32 R12, R136.reuse, R20, R12 ;  /* 0x00000014880c723c */ /* 0x050fe6000000180c */
        /* <DEDUP_REMOVED lines=10> */
[----:B------:R-:W2:Y:S01]  /*7ec0*/  LDSM.16.MT88.4 R108, [R133+0x2100] ;  /* 0x00210000856c783b */ /* 0x000ea20000004200 */
        /* <DEDUP_REMOVED lines=14> */
[----:B------:R-:W-:Y:S01]  /*7fb0*/  LDSM.16.MT88.4 R116, [R176+UR4+0x900] ;  /* 0x00090004b074783b */ /* 0x000fe20008004200 */
        /* <DEDUP_REMOVED lines=8> */
[----:B------:R-:W1:Y:S03]  /*8040*/  LDSM.16.MT88.4 R100, [R176+UR4+0x2100] ;  /* 0x00210004b064783b */ /* 0x000e660008004200 */
[C---:B------:R-:W-:Y:S01]  /*8050*/  FMUL.FTZ R65, R132.reuse, R65 ;  /* 0x0000004184417220 */ /* 0x040fe20000410000 */
[----:B------:R-:W-:Y:S01]  /*8060*/  MUFU.EX2 R222, R222 ;  /* 0x000000de00de7308 */ /* 0x000fe20000000800 */
[C---:B------:R-:W-:Y:S02]  /*8070*/  FMUL.FTZ R66, R3.reuse, R66 ;  /* 0x0000004203427220 */ /* 0x040fe40000410000 */
[C---:B------:R-:W-:Y:S04]  /*8080*/  HMMA.16816.F32 R36, R136.reuse, R104, R36 ;  /* 0x000000688824723c */ /* 0x040fe80000001824 */
[C---:B------:R-:W-:Y:S02]  /*8090*/  FMUL.FTZ R67, R3.reuse, R67 ;  /* 0x0000004303437220 */ /* 0x040fe40000410000 */
[C---:B------:R-:W-:Y:S01]  /*80a0*/  FMUL.FTZ R68, R132.reuse, R68 ;  /* 0x0000004484447220 */ /* 0x040fe20000410000 */
[----:B------:R-:W-:Y:S01]  /*80b0*/  MUFU.EX2 R223, R223 ;  /* 0x000000df00df7308 */ /* 0x000fe20000000800 */
[C---:B------:R-:W-:Y:S01]  /*80c0*/  HMMA.16816.F32 R40, R136.reuse, R106, R40 ;  /* 0x0000006a8828723c */ /* 0x040fe20000001828 */
[----:B------:R-:W3:Y:S03]  /*80d0*/  LDSM.16.MT88.4 R104, [R134+0x2100] ;  /* 0x002100008668783b */ /* 0x000ee60000004200 */
[C---:B------:R-:W-:Y:S02]  /*80e0*/  FMUL.FTZ R69, R132.reuse, R69 ;  /* 0x0000004584457220 */ /* 0x040fe40000410000 */
[C---:B------:R-:W-:Y:S02]  /*80f0*/  FMUL.FTZ R70, R3.reuse, R70 ;  /* 0x0000004603467220 */ /* 0x040fe40000410000 */
[C---:B--2---:R-:W-:Y:S01]  /*8100*/  HMMA.16816.F32 R44, R136.reuse, R108, R44 ;  /* 0x0000006c882c723c */ /* 0x044fe2000000182c */
[----:B------:R-:W-:Y:S03]  /*8110*/  MUFU.EX2 R224, R224 ;  /* 0x000000e000e07308 */ /* 0x000fe60000000800 */
[C---:B------:R-:W-:Y:S02]  /*8120*/  FMUL.FTZ R71, R3.reuse, R71 ;  /* 0x0000004703477220 */ /* 0x040fe40000410000 */
[C---:B------:R-:W-:Y:S02]  /*8130*/  FMUL.FTZ R72, R132.reuse, R72 ;  /* 0x0000004884487220 */ /* 0x040fe40000410000 */
[C---:B------:R-:W-:Y:S01]  /*8140*/  HMMA.16816.F32 R48, R136.reuse, R110, R48 ;  /* 0x0000006e8830723c */ /* 0x040fe20000001830 */
[----:B------:R-:W2:Y:S03]  /*8150*/  LDSM.16.MT88.4 R108, [R177+UR4+0x4100] ;  /* 0x00410004b16c783b */ /* 0x000ea60008004200 */
[C---:B------:R-:W-:Y:S02]  /*8160*/  FMUL.FTZ R73, R132.reuse, R73 ;  /* 0x0000004984497220 */ /* 0x040fe40000410000 */
[C---:B------:R-:W-:Y:S02]  /*8170*/  FMUL.FTZ R74, R3.reuse, R74 ;  /* 0x0000004a034a7220 */ /* 0x040fe40000410000 */
[C---:B------:R-:W-:Y:S01]  /*8180*/  FMUL.FTZ R75, R3.reuse, R75 ;  /* 0x0000004b034b7220 */ /* 0x040fe20000410000 */
[C---:B-1----:R-:W-:Y:S03]  /*8190*/  HMMA.16816.F32 R52, R136.reuse, R100, R52 ;  /* 0x000000648834723c */ /* 0x042fe60000001834 */
[C---:B------:R-:W-:Y:S02]  /*81a0*/  FMUL.FTZ R84, R132.reuse, R84 ;  /* 0x0000005484547220 */ /* 0x040fe40000410000 */
[----:B------:R-:W-:Y:S02]  /*81b0*/  FMUL.FTZ R85, R132, R85 ;  /* 0x0000005584557220 */ /* 0x000fe40000410000 */
[C---:B------:R-:W-:Y:S01]  /*81c0*/  FMUL.FTZ R86, R3.reuse, R86 ;  /* 0x0000005603567220 */ /* 0x040fe20000410000 */
[C---:B------:R-:W-:Y:S01]  /*81d0*/  HMMA.16816.F32 R56, R136.reuse, R102, R56 ;  /* 0x000000668838723c */ /* 0x040fe20000001838 */
[----:B------:R-:W1:Y:S03]  /*81e0*/  LDSM.16.MT88.4 R100, [R133+0x4100] ;  /* 0x004100008564783b */ /* 0x000e660000004200 */
        /* <DEDUP_REMOVED lines=9> */
[--C-:B------:R-:W-:Y:S01]  /*8280*/  FFMA.FTZ R174, R142, c[0x0][0x2d0], -R145.reuse ;  /* 0x0000b4008eae7a23 */ /* 0x100fe20000010891 */
[----:B------:R-:W4:Y:S01]  /*8290*/  MUFU.EX2 R169, R169 ;  /* 0x000000a900a97308 */ /* 0x000f220000000800 */
[C---:B--2---:R-:W-:Y:S01]  /*82a0*/  HMMA.16816.F32 R68, R136.reuse, R108, R68 ;  /* 0x0000006c8844723c */ /* 0x044fe20000001844 */
[----:B------:R-:W-:Y:S03]  /*82b0*/  LDSM.16.MT88.4 R140, [R176+UR4+0x2900] ;  /* 0x00290004b08c783b */ /* 0x000fe60008004200 */
[--C-:B------:R-:W-:Y:S02]  /*82c0*/  FFMA.FTZ R172, R172, c[0x0][0x2d0], -R145.reuse ;  /* 0x0000b400acac7a23 */ /* 0x100fe40000010891 */
[C---:B------:R-:W-:Y:S02]  /*82d0*/  FMUL.FTZ R88, R132.reuse, R88 ;  /* 0x0000005884587220 */ /* 0x040fe40000410000 */
[C---:B------:R-:W-:Y:S01]  /*82e0*/  HMMA.16816.F32 R72, R136.reuse, R110, R72 ;  /* 0x0000006e8848723c */ /* 0x040fe20000001848 */
[----:B------:R-:W2:Y:S01]  /*82f0*/  LDSM.16.MT88.4 R108, [R134+0x4100] ;  /* 0x00410000866c783b */ /* 0x000ea20000004200 */
        /* <DEDUP_REMOVED lines=8> */
[C---:B------:R-:W-:Y:S01]  /*8380*/  FMUL.FTZ R91, R3.reuse, R91 ;  /* 0x0000005b035b7220 */ /* 0x040fe20000410000 */
[C---:B-1----:R-:W-:Y:S03]  /*8390*/  HMMA.16816.F32 R76, R136.reuse, R100, R76 ;  /* 0x00000064884c723c */ /* 0x042fe6000000184c */
[C---:B------:R-:W-:Y:S01]  /*83a0*/  FMUL.FTZ R80, R132.reuse, R80 ;  /* 0x0000005084507220 */ /* 0x040fe20000410000 */
[----:B------:R-:W1:Y:S01]  /*83b0*/  MUFU.EX2 R172, R172 ;  /* 0x000000ac00ac7308 */ /* 0x000e620000000800 */
[C---:B------:R-:W-:Y:S02]  /*83c0*/  FMUL.FTZ R81, R132.reuse, R81 ;  /* 0x0000005184517220 */ /* 0x040fe40000410000 */
[----:B------:R-:W-:Y:S01]  /*83d0*/  FMUL.FTZ R82, R3, R82 ;  /* 0x0000005203527220 */ /* 0x000fe20000410000 */
[----:B----4-:R-:W-:Y:S01]  /*83e0*/  F2FP.PACK_AB R100, R169, R168 ;  /* 0x000000a8a964723e */ /* 0x010fe200000000ff */
[C---:B------:R-:W-:Y:S03]  /*83f0*/  FMUL.FTZ R83, R3.reuse, R83 ;  /* 0x0000005303537220 */ /* 0x040fe60000410000 */
[C---:B------:R-:W-:Y:S02]  /*8400*/  FMUL.FTZ R92, R132.reuse, R92 ;  /* 0x0000005c845c7220 */ /* 0x040fe40000410000 */
[C---:B------:R-:W-:Y:S01]  /*8410*/  FMUL.FTZ R93, R132.reuse, R93 ;  /* 0x0000005d845d7220 */ /* 0x040fe20000410000 */
[----:B------:R-:W4:Y:S01]  /*8420*/  MUFU.EX2 R174, R174 ;  /* 0x000000ae00ae7308 */ /* 0x000f220000000800 */
[C---:B------:R-:W-:Y:S03]  /*8430*/  HMMA.16816.F32 R80, R136.reuse, R102, R80 ;  /* 0x000000668850723c */ /* 0x040fe60000001850 */
[C---:B------:R-:W-:Y:S02]  /*8440*/  FMUL.FTZ R94, R3.reuse, R94 ;  /* 0x0000005e035e7220 */ /* 0x040fe40000410000 */
[----:B------:R-:W-:Y:S02]  /*8450*/  FMUL.FTZ R95, R3, R95 ;  /* 0x0000005f035f7220 */ /* 0x000fe40000410000 */
[C---:B------:R-:W-:Y:S01]  /*8460*/  FMUL.FTZ R96, R132.reuse, R96 ;  /* 0x0000006084607220 */ /* 0x040fe20000410000 */
[C---:B---3--:R-:W-:Y:S04]  /*8470*/  HMMA.16816.F32 R84, R136.reuse, R104, R84 ;  /* 0x000000688854723c */ /* 0x048fe80000001854 */
[----:B------:R-:W-:Y:S01]  /*8480*/  FMUL.FTZ R97, R132, R97 ;  /* 0x0000006184617220 */ /* 0x000fe20000410000 */
[----:B-----5:R-:W-:Y:S01]  /*8490*/  F2FP.PACK_AB R102, R171, R170 ;  /* 0x000000aaab66723e */ /* 0x020fe200000000ff */
[C---:B------:R-:W-:Y:S01]  /*84a0*/  FMUL.FTZ R98, R3.reuse, R98 ;  /* 0x0000006203627220 */ /* 0x040fe20000410000 */
[----:B-1----:R-:W-:Y:S01]  /*84b0*/  F2FP.PACK_AB R101, R172, R173 ;  /* 0x000000adac65723e */ /* 0x002fe200000000ff */
[C---:B------:R-:W-:Y:S01]  /*84c0*/  HMMA.16816.F32 R88, R136.reuse, R106, R88 ;  /* 0x0000006a8858723c */ /* 0x040fe20000001858 */
[----:B------:R-:W1:Y:S03]  /*84d0*/  LDSM.16.MT88.4 R104, [R133+0x900] ;  /* 0x000900008568783b */ /* 0x000e660000004200 */
[----:B------:R-:W-:Y:S02]  /*84e0*/  FMUL.FTZ R99, R3, R99 ;  /* 0x0000006303637220 */ /* 0x000fe40000410000 */
[--C-:B------:R-:W-:Y:S01]  /*84f0*/  FFMA.FTZ R211, R211, c[0x0][0x2d0], -R152.reuse ;  /* 0x0000b400d3d37a23 */ /* 0x100fe20000010898 */
[----:B----4-:R-:W-:Y:S01]  /*8500*/  F2FP.PACK_AB R103, R175, R174 ;  /* 0x000000aeaf67723e */ /* 0x010fe200000000ff */
[C---:B--2---:R-:W-:Y:S04]  /*8510*/  HMMA.16816.F32 R92, R136.reuse, R108, R92 ;  /* 0x0000006c885c723c */ /* 0x044fe8000000185c */
[----:B------:R-:W-:Y:S01]  /*8520*/  FFMA.FTZ R152, R147, c[0x0][0x2d0], -R152 ;  /* 0x0000b40093987a23 */ /* 0x000fe20000010898 */
[----:B------:R-:W-:Y:S01]  /*8530*/  MUFU.EX2 R211, R211 ;  /* 0x000000d300d37308 */ /* 0x000fe20000000800 */
[--C-:B------:R-:W-:Y:S02]  /*8540*/  FFMA.FTZ R210, R210, c[0x0][0x2d0], -R145.reuse ;  /* 0x0000b400d2d27a23 */ /* 0x100fe40000010891 */
[----:B------:R-:W-:Y:S01]  /*8550*/  HMMA.16816.F32 R96, R136, R110, R96 ;  /* 0x0000006e8860723c */ /* 0x000fe20000001860 */
[----:B------:R-:W2:Y:S03]  /*8560*/  LDSM.16.MT88.4 R108, [R134+0x2900] ;  /* 0x00290000866c783b */ /* 0x000ea60000004200 */
[----:B------:R-:W-:Y:S02]  /*8570*/  FFMA.FTZ R145, R144, c[0x0][0x2d0], -R145 ;  /* 0x0000b40090917a23 */ /* 0x000fe40000010891 */
[----:B------:R-:W-:Y:S01]  /*8580*/  FFMA.FTZ R162, R132, R197, R162 ;  /* 0x000000c584a27223 */ /* 0x000fe200000100a2 */
[----:B------:R3:W4:Y:S01]  /*8590*/  MUFU.EX2 R221, R152 ;  /* 0x0000009800dd7308 */ /* 0x0007220000000800 */
[C---:B------:R-:W-:Y:S05]  /*85a0*/  HMMA.16816.F32 R4, R100.reuse, R112, R4 ;  /* 0x000000706404723c */ /* 0x040fea0000001804 */
[----:B------:R-:W-:Y:S01]  /*85b0*/  F2FP.PACK_AB R136, R219, R218 ;  /* 0x000000dadb88723e */ /* 0x000fe200000000ff */
[----:B------:R-:W-:Y:S01]  /*85c0*/  FADD.FTZ R161, R161, R162 ;  /* 0x000000a2a1a17221 */ /* 0x000fe20000010000 */
[----:B------:R-:W-:Y:S01]  /*85d0*/  F2FP.PACK_AB R137, R223, R222 ;  /* 0x000000dedf89723e */ /* 0x000fe200000000ff */
[C---:B------:R-:W-:Y:S01]  /*85e0*/  HMMA.16816.F32 R8, R100.reuse, R114, R8 ;  /* 0x000000726408723c */ /* 0x040fe20000001808 */
[----:B------:R-:W-:Y:S01]  /*85f0*/  LDSM.16.MT88.4 R112, [R133+0x4900] ;  /* 0x004900008570783b */ /* 0x000fe20000004200 */
[----:B------:R-:W5:Y:S02]  /*8600*/  MUFU.EX2 R225, R145 ;  /* 0x0000009100e17308 */ /* 0x000f640000000800 */
[----:B------:R-:W-:Y:S02]  /*8610*/  FFMA.FTZ R166, R3, R198, R166 ;  /* 0x000000c603a67223 */ /* 0x000fe400000100a6 */
[----:B------:R-:W-:Y:S02]  /*8620*/  FADD.FTZ R160, R160, R161 ;  /* 0x000000a1a0a07221 */ /* 0x000fe40000010000 */
[----:B------:R-:W-:Y:S01]  /*8630*/  FADD.FTZ R165, R165, R166 ;  /* 0x000000a6a5a57221 */ /* 0x000fe20000010000 */
[C---:B-1----:R-:W-:Y:S03]  /*8640*/  HMMA.16816.F32 R12, R100.reuse, R104, R12 ;  /* 0x00000068640c723c */ /* 0x042fe6000000180c */
[----:B------:R-:W1:Y:S01]  /*8650*/  MUFU.EX2 R210, R210 ;  /* 0x000000d200d27308 */ /* 0x000e620000000800 */
[----:B------:R-:W-:Y:S01]  /*8660*/  FADD.FTZ R163, R163, R160 ;  /* 0x000000a0a3a37221 */ /* 0x000fe20000010000 */
[----:B---3--:R-:W-:Y:S01]  /*8670*/  LDSM.16.MT88.4 R152, [R134+0x3900] ;  /* 0x003900008698783b */ /* 0x008fe20000004200 */
[----:B----4-:R-:W-:Y:S02]  /*8680*/  F2FP.PACK_AB R138, R221, R220 ;  /* 0x000000dcdd8a723e */ /* 0x010fe400000000ff */
[C---:B------:R-:W-:Y:S04]  /*8690*/  HMMA.16816.F32 R16, R100.reuse, R106, R16 ;  /* 0x0000006a6410723c */ /* 0x040fe80000001810 */
[----:B------:R-:W-:Y:S01]  /*86a0*/  FADD.FTZ R164, R164, R165 ;  /* 0x000000a5a4a47221 */ /* 0x000fe20000010000 */
[----:B------:R-:W3:Y:S01]  /*86b0*/  LDSM.16.MT88.4 R104, [R177+UR4+0x4900] ;  /* 0x00490004b168783b */ /* 0x000ee20008004200 */
[----:B------:R-:W-:Y:S02]  /*86c0*/  FADD.FTZ R168, R168, R163 ;  /* 0x000000a3a8a87221 */ /* 0x000fe40000010000 */
[C---:B------:R-:W-:Y:S04]  /*86d0*/  HMMA.16816.F32 R20, R100.reuse, R116, R20 ;  /* 0x000000746414723c */ /* 0x040fe80000001814 */
[----:B-----5:R-:W-:Y:S01]  /*86e0*/  F2FP.PACK_AB R139, R225, R224 ;  /* 0x000000e0e18b723e */ /* 0x020fe200000000ff */
[----:B------:R-:W-:Y:S01]  /*86f0*/  FADD.FTZ R164, R167, R164 ;  /* 0x000000a4a7a47221 */ /* 0x000fe20000010000 */
[----:B------:R-:W-:Y:S01]  /*8700*/  LDSM.16.MT88.4 R144, [R133+0x3900] ;  /* 0x003900008590783b */ /* 0x000fe20000004200 */
[----:B------:R-:W-:Y:S01]  /*8710*/  FADD.FTZ R169, R169, R168 ;  /* 0x000000a8a9a97221 */ /* 0x000fe20000010000 */
[C---:B------:R-:W-:Y:S04]  /*8720*/  HMMA.16816.F32 R24, R100.reuse, R118, R24 ;  /* 0x000000766418723c */ /* 0x040fe80000001818 */
[----:B------:R-:W-:Y:S02]  /*8730*/  FADD.FTZ R173, R173, R164 ;  /* 0x000000a4adad7221 */ /* 0x000fe40000010000 */
[----:B------:R-:W-:Y:S02]  /*8740*/  LDSM.16.MT88.4 R116, [R134+0x4900] ;  /* 0x004900008674783b */ /* 0x000fe40000004200 */
[C---:B------:R-:W-:Y:S04]  /*8750*/  HMMA.16816.F32 R28, R100.reuse, R120, R28 ;  /* 0x00000078641c723c */ /* 0x040fe8000000181c */
[----:B------:R-:W-:Y:S04]  /*8760*/  FADD.FTZ R173, R172, R173 ;  /* 0x000000adacad7221 */ /* 0x000fe80000010000 */
[C---:B------:R-:W-:Y:S01]  /*8770*/  HMMA.16816.F32 R32, R100.reuse, R122, R32 ;  /* 0x0000007a6420723c */ /* 0x040fe20000001820 */
[----:B------:R-:W-:Y:S03]  /*8780*/  LDSM.16.MT88.4 R120, [R133+0x1100] ;  /* 0x001100008578783b */ /* 0x000fe60000004200 */
[----:B------:R-:W-:Y:S04]  /*8790*/  FADD.FTZ R174, R174, R173 ;  /* 0x000000adaeae7221 */ /* 0x000fe80000010000 */
[C---:B------:R-:W-:Y:S04]  /*87a0*/  HMMA.16816.F32 R36, R100.reuse, R124, R36 ;  /* 0x0000007c6424723c */ /* 0x040fe80000001824 */
[----:B------:R-:W-:Y:S04]  /*87b0*/  FADD.FTZ R175, R175, R174 ;  /* 0x000000aeafaf7221 */ /* 0x000fe80000010000 */
[C---:B------:R-:W-:Y:S01]  /*87c0*/  HMMA.16816.F32 R40, R100.reuse, R126, R40 ;  /* 0x0000007e6428723c */ /* 0x040fe20000001828 */
[----:B------:R-:W-:Y:S07]  /*87d0*/  LDSM.16.MT88.4 R124, [R134+0x1100] ;  /* 0x00110000867c783b */ /* 0x000fee0000004200 */
[C---:B------:R-:W-:Y:S08]  /*87e0*/  HMMA.16816.F32 R44, R100.reuse, R128, R44 ;  /* 0x00000080642c723c */ /* 0x040ff0000000182c */
[C---:B------:R-:W-:Y:S08]  /*87f0*/  HMMA.16816.F32 R48, R100.reuse, R130, R48 ;  /* 0x000000826430723c */ /* 0x040ff00000001830 */
[C---:B------:R-:W-:Y:S08]  /*8800*/  HMMA.16816.F32 R52, R100.reuse, R140, R52 ;  /* 0x0000008c6434723c */ /* 0x040ff00000001834 */
[C---:B------:R-:W-:Y:S01]  /*8810*/  HMMA.16816.F32 R56, R100.reuse, R142, R56 ;  /* 0x0000008e6438723c */ /* 0x040fe20000001838 */
[----:B------:R-:W-:Y:S07]  /*8820*/  LDSM.16.MT88.4 R140, [R177+UR4+0x3900] ;  /* 0x00390004b18c783b */ /* 0x000fee0008004200 */
[C---:B--2---:R-:W-:Y:S08]  /*8830*/  HMMA.16816.F32 R60, R100.reuse, R108, R60 ;  /* 0x0000006c643c723c */ /* 0x044ff0000000183c */
[C---:B------:R-:W-:Y:S01]  /*8840*/  HMMA.16816.F32 R64, R100.reuse, R110, R64 ;  /* 0x0000006e6440723c */ /* 0x040fe20000001840 */
[----:B------:R-:W2:Y:S07]  /*8850*/  LDSM.16.MT88.4 R108, [R176+UR4+0x4900] ;  /* 0x00490004b06c783b */ /* 0x000eae0008004200 */
[C---:B---3--:R-:W-:Y:S08]  /*8860*/  HMMA.16816.F32 R68, R100.reuse, R104, R68 ;  /* 0x000000686444723c */ /* 0x048ff00000001844 */
        /* <DEDUP_REMOVED lines=13> */
[----:B-1----:R-:W-:Y:S01]  /*8940*/  F2FP.PACK_AB R101, R215, R210 ;  /* 0x000000d2d765723e */ /* 0x002fe200000000ff */
[----:B------:R-:W-:Y:S01]  /*8950*/  FADD.FTZ R210, R210, R175 ;  /* 0x000000afd2d27221 */ /* 0x000fe20000010000 */
[----:B------:R-:W-:Y:S03]  /*8960*/  F2FP.PACK_AB R103, R217, R216 ;  /* 0x000000d8d967723e */ /* 0x000fe600000000ff */
[----:B------:R-:W-:Y:S04]  /*8970*/  FADD.FTZ R215, R215, R210 ;  /* 0x000000d2d7d77221 */ /* 0x000fe80000010000 */
[C---:B---3--:R-:W-:Y:S03]  /*8980*/  HMMA.16816.F32 R4, R100.reuse, R104, R4 ;  /* 0x000000686404723c */ /* 0x048fe60000001804 */
[----:B------:R-:W-:Y:S04]  /*8990*/  FADD.FTZ R216, R216, R215 ;  /* 0x000000d7d8d87221 */ /* 0x000fe80000010000 */
[----:B------:R-:W-:Y:S01]  /*89a0*/  FADD.FTZ R217, R217, R216 ;  /* 0x000000d8d9d97221 */ /* 0x000fe20000010000 */
[C---:B------:R-:W-:Y:S01]  /*89b0*/  HMMA.16816.F32 R8, R100.reuse, R106, R8 ;  /* 0x0000006a6408723c */ /* 0x040fe20000001808 */
[----:B------:R-:W1:Y:S03]  /*89c0*/  LDSM.16.MT88.4 R104, [R176+UR4+0x3100] ;  /* 0x00310004b068783b */ /* 0x000e660008004200 */
[----:B------:R-:W-:Y:S04]  /*89d0*/  FADD.FTZ R222, R222, R217 ;  /* 0x000000d9dede7221 */ /* 0x000fe80000010000 */
[C---:B------:R-:W-:Y:S04]  /*89e0*/  HMMA.16816.F32 R12, R100.reuse, R120, R12 ;  /* 0x00000078640c723c */ /* 0x040fe8000000180c */
[----:B------:R-:W-:Y:S04]  /*89f0*/  FADD.FTZ R223, R223, R222 ;  /* 0x000000dedfdf7221 */ /* 0x000fe80000010000 */
[C---:B------:R-:W-:Y:S01]  /*8a00*/  HMMA.16816.F32 R16, R100.reuse, R122, R16 ;  /* 0x0000007a6410723c */ /* 0x040fe20000001810 */
[----:B------:R-:W-:Y:S03]  /*8a10*/  LDSM.16.MT88.4 R120, [R134+0x1900] ;  /* 0x001900008678783b */ /* 0x000fe60000004200 */
[----:B------:R-:W-:Y:S04]  /*8a20*/  FADD.FTZ R198, R224, R223 ;  /* 0x000000dfe0c67221 */ /* 0x000fe80000010000 */
[C---:B----4-:R-:W-:Y:S04]  /*8a30*/  HMMA.16816.F32 R20, R100.reuse, R112, R20 ;  /* 0x000000706414723c */ /* 0x050fe80000001814 */
[----:B------:R-:W-:Y:S04]  /*8a40*/  FADD.FTZ R198, R225, R198 ;  /* 0x000000c6e1c67221 */ /* 0x000fe80000010000 */
        /* <DEDUP_REMOVED lines=22> */
[----:B------:R-:W4:Y:S07]  /*8bb0*/  LDSM.16.MT88.4 R116, [R176+UR4+0x1900] ;  /* 0x00190004b074783b */ /* 0x000f2e0008004200 */
[C---:B-1----:R-:W-:Y:S08]  /*8bc0*/  HMMA.16816.F32 R84, R100.reuse, R104, R84 ;  /* 0x000000686454723c */ /* 0x042ff00000001854 */
[C---:B------:R-:W-:Y:S08]  /*8bd0*/  HMMA.16816.F32 R88, R100.reuse, R106, R88 ;  /* 0x0000006a6458723c */ /* 0x040ff00000001858 */
[C---:B---3--:R-:W-:Y:S08]  /*8be0*/  HMMA.16816.F32 R92, R100.reuse, R112, R92 ;  /* 0x00000070645c723c */ /* 0x048ff0000000185c */
[----:B------:R-:W-:Y:S08]  /*8bf0*/  HMMA.16816.F32 R96, R100, R114, R96 ;  /* 0x000000726460723c */ /* 0x000ff00000001860 */
[C---:B------:R-:W-:Y:S01]  /*8c00*/  HMMA.16816.F32 R128, R136.reuse, R124, R4 ;  /* 0x0000007c8880723c */ /* 0x040fe20000001804 */
[----:B------:R-:W1:Y:S07]  /*8c10*/  LDSM.16.MT88.4 R4, [R133+0x5900] ;  /* 0x005900008504783b */ /* 0x000e6e0000004200 */
[C---:B------:R-:W-:Y:S01]  /*8c20*/  HMMA.16816.F32 R124, R136.reuse, R126, R8 ;  /* 0x0000007e887c723c */ /* 0x040fe20000001808 */
[----:B------:R-:W3:Y:S07]  /*8c30*/  LDSM.16.MT88.4 R8, [R176+UR4+0x5900] ;  /* 0x00590004b008783b */ /* 0x000eee0008004200 */
[C---:B--2---:R-:W-:Y:S01]  /*8c40*/  HMMA.16816.F32 R100, R136.reuse, R108, R12 ;  /* 0x0000006c8864723c */ /* 0x044fe2000000180c */
[----:B------:R-:W2:Y:S07]  /*8c50*/  LDSM.16.MT88.4 R12, [R134+0x5900] ;  /* 0x00590000860c783b */ /* 0x000eae0000004200 */
        /* <DEDUP_REMOVED lines=19> */
[C---:B---3--:R-:W-:Y:S04]  /*8d90*/  HMMA.16816.F32 R84, R136.reuse, R8, R84 ;  /* 0x000000088854723c */ /* 0x048fe80000001854 */
[----:B------:R-:W-:Y:S04]  /*8da0*/  FADD.FTZ R211, R211, R4 ;  /* 0x00000004d3d37221 */ /* 0x000fe80000010000 */
[C---:B------:R-:W-:Y:S04]  /*8db0*/  HMMA.16816.F32 R88, R136.reuse, R10, R88 ;  /* 0x0000000a8858723c */ /* 0x040fe80000001858 */
[----:B------:R-:W-:Y:S04]  /*8dc0*/  FADD.FTZ R212, R212, R211 ;  /* 0x000000d3d4d47221 */ /* 0x000fe80000010000 */
[C---:B--2---:R-:W-:Y:S04]  /*8dd0*/  HMMA.16816.F32 R92, R136.reuse, R12, R92 ;  /* 0x0000000c885c723c */ /* 0x044fe8000000185c */
[----:B------:R-:W-:Y:S04]  /*8de0*/  FADD.FTZ R3, R213, R212 ;  /* 0x000000d4d5037221 */ /* 0x000fe80000010000 */
[----:B------:R-:W-:Y:S01]  /*8df0*/  FADD.FTZ R3, R214, R3 ;  /* 0x00000003d6037221 */ /* 0x000fe20000010000 */
[----:B------:R-:W-:Y:S03]  /*8e00*/  HMMA.16816.F32 R96, R136, R14, R96 ;  /* 0x0000000e8860723c */ /* 0x000fe60000001860 */
[----:B------:R-:W-:Y:S01]  /*8e10*/  FADD.FTZ R218, R218, R3 ;  /* 0x00000003dada7221 */ /* 0x000fe20000010000 */
[----:B------:R-:W-:Y:S03]  /*8e20*/  IADD3 R3, R202, -0x2, RZ ;  /* 0xfffffffeca037810 */ /* 0x000fe60007ffe0ff */
[----:B------:R-:W-:Y:S01]  /*8e30*/  FADD.FTZ R219, R219, R218 ;  /* 0x000000dadbdb7221 */ /* 0x000fe20000010000 */
[----:B------:R-:W-:Y:S04]  /*8e40*/  ISETP.GE.AND P0, PT, R3, UR11, PT ;  /* 0x0000000b03007c0c */ /* 0x000fe8000bf06270 */
[----:B------:R-:W-:Y:S04]  /*8e50*/  FADD.FTZ R220, R220, R219 ;  /* 0x000000dbdcdc7221 */ /* 0x000fe80000010000 */
[----:B------:R-:W-:Y:S05]  /*8e60*/  FADD.FTZ R197, R221, R220 ;  /* 0x000000dcddc57221 */ /* 0x000fea0000010000 */
[----:B------:R-:W-:-:S05]  /*8e70*/  @!P0 BRA `(.L_x_5051) ;  /* 0x0000040000008947 */ /* 0x000fca0003800000 */
        /* <DEDUP_REMOVED lines=64> */
.L_x_5051:
        /* <DEDUP_REMOVED lines=12> */
.L_x_5041:
        /* <DEDUP_REMOVED lines=20> */
.L_x_5054:
[----:B------:R-:W-:-:S13]  /*9480*/  ISETP.NE.AND P0, PT, R3, c[0x0][0x32c], PT ;  /* 0x0000cb0003007a0c */ /* 0x000fda0003f05270 */
[----:B------:R-:W-:-:S05]  /*9490*/  @P0 IMAD.HI.U32 R3, R4, c[0x0][0x330], RZ ;  /* 0x0000cc0004030a27 */ /* 0x000fca00078e00ff */
[----:B------:R-:W-:-:S05]  /*94a0*/  @P0 SHF.R.U32.HI R4, RZ, c[0x0][0x334], R3 ;  /* 0x0000cd00ff040a19 */ /* 0x000fca0000011603 */
.L_x_5055:
[----:B------:R-:W-:-:S05]  /*94b0*/  IMAD R4, R4, c[0x0][0x32c], RZ ;  /* 0x0000cb0004047a24 */ /* 0x000fca00078e02ff */
[----:B------:R-:W-:-:S04]  /*94c0*/  IMNMX R5, R5, R4, !PT ;  /* 0x0000000405057217 */ /* 0x000fc80007800200 */
.L_x_5053:
[----:B------:R-:W-:-:S04]  /*94d0*/  IADD3 R4, R5, 0x3f, RZ ;  /* 0x0000003f05047810 */ /* 0x000fc80007ffe0ff */
[----:B------:R-:W-:-:S04]  /*94e0*/  SHF.R.S32.HI R3, RZ, 0x1f, R4 ;  /* 0x0000001fff037819 */ /* 0x000fc80000011404 */
[----:B------:R-:W-:-:S04]  /*94f0*/  LEA.HI R3, R3, R4, RZ, 0x6 ;  /* 0x0000000403037211 */ /* 0x000fc800078f30ff */
[----:B------:R-:W-:-:S04]  /*9500*/  SHF.R.S32.HI R209, RZ, 0x6, R3 ;  /* 0x00000006ffd17819 */ /* 0x000fc80000011403 */
[----:B------:R-:W-:-:S04]  /*9510*/  IMNMX R209, R209, UR11, !PT ;  /* 0x0000000bd1d17c17 */ /* 0x000fc8000f800200 */
[----:B------:R-:W-:-:S13]  /*9520*/  ISETP.GE.AND P0, PT, R202, R209, PT ;  /* 0x000000d1ca00720c */ /* 0x000fda0003f06270 */
[----:B------:R-:W-:Y:S05]  /*9530*/  @!P0 BRA `(.L_x_5056) ;  /* 0x00002ca000008947 */ /* 0x000fea0003800000 */
[----:B------:R-:W-:Y:S01]  /*9540*/  IMAD.MOV.U32 R3, RZ, RZ, R0 ;  /* 0x000000ffff037224 */ /* 0x000fe200078e0000 */
[----:B------:R-:W-:Y:S01]  /*9550*/  LOP3.LUT P0, RZ, R201, 0x2, RZ, 0xc0, !PT ;  /* 0x00000002c9ff7812 */ /* 0x000fe2000780c0ff */
[----:B------:R-:W-:Y:S01]  /*9560*/  IMAD.MOV.U32 R180, RZ, RZ, 0x20 ;  /* 0x00000020ffb47424 */ /* 0x000fe200078e00ff */
        /* <DEDUP_REMOVED lines=10> */
.L_x_5059:
        /* <DEDUP_REMOVED lines=66> */
.L_x_5057:
[C---:B--23--:R-:W-:Y:S01]  /*9a30*/  HMMA.16816.F32 R4, R136.reuse, R140, RZ ;  /* 0x0000008c8804723c */ /* 0x04cfe200000018ff */
[----:B------:R-:W0:Y:S01]  /*9a40*/  LDGDEPBAR ;  /* 0x00000000000079af */ /* 0x000e220000000000 */
[----:B------:R-:W-:Y:S02]  /*9a50*/  UIADD3 UR6, UR15, 0x1, URZ ;  /* 0x000000010f067890 */ /* 0x000fe4000fffe03f */
[C---:B------:R-:W-:Y:S01]  /*9a60*/  IADD3 R0, R135.reuse, R132, RZ ;  /* 0x0000008487007210 */ /* 0x040fe20007ffe0ff */
[----:B------:R-:W-:Y:S01]  /*9a70*/  UISETP.GE.AND UP2, UPT, UR15, 0x1, UPT ;  /* 0x000000010f00788c */ /* 0x000fe2000bf46270 */
[----:B------:R-:W-:Y:S02]  /*9a80*/  IADD3 R172, R135, R2, RZ ;  /* 0x0000000287ac7210 */ /* 0x000fe40007ffe0ff */
[C---:B------:R-:W-:Y:S01]  /*9a90*/  HMMA.16816.F32 R8, R136.reuse, R142, RZ ;  /* 0x0000008e8808723c */ /* 0x040fe200000018ff */
[----:B------:R-:W-:Y:S01]  /*9aa0*/  LDSM.16.M88.4 R140, [R0+0xc100] ;  /* 0x00c10000008c783b */ /* 0x000fe20000000200 */
[----:B------:R-:W-:Y:S02]  /*9ab0*/  USEL UR15, UR6, URZ, !UP2 ;  /* 0x0000003f060f7287 */ /* 0x000fe4000d000000 */
[----:B------:R-:W-:Y:S04]  /*9ac0*/  IADD3 R132, R180, R132, R135 ;  /* 0x00000084b4847210 */ /* 0x000fe80007ffe087 */
[C---:B----4-:R-:W-:Y:S01]  /*9ad0*/  HMMA.16816.F32 R12, R136.reuse, R16, RZ ;  /* 0x00000010880c723c */ /* 0x050fe200000018ff */
[----:B------:R-:W-:Y:S07]  /*9ae0*/  LDSM.16.M88.4 R164, [R0+0xd900] ;  /* 0x00d9000000a4783b */ /* 0x000fee0000000200 */
[C---:B------:R-:W-:Y:S01]  /*9af0*/  HMMA.16816.F32 R16, R136.reuse, R18, RZ ;  /* 0x000000128810723c */ /* 0x040fe200000018ff */
[----:B------:R-:W-:Y:S07]  /*9b00*/  LDSM.16.M88.4 R168, [R172+0xc100] ;  /* 0x00c10000aca8783b */ /* 0x000fee0000000200 */
[C---:B-1----:R-:W-:Y:S08]  /*9b10*/  HMMA.16816.F32 R20, R136.reuse, R24, RZ ;  /* 0x000000188814723c */ /* 0x042ff000000018ff */
[C---:B------:R-:W-:Y:S08]  /*9b20*/  HMMA.16816.F32 R24, R136.reuse, R26, RZ ;  /* 0x0000001a8818723c */ /* 0x040ff000000018ff */
[C---:B------:R-:W-:Y:S08]  /*9b30*/  HMMA.16816.F32 R28, R136.reuse, R32, RZ ;  /* 0x00000020881c723c */ /* 0x040ff000000018ff */
        /* <DEDUP_REMOVED lines=13> */
[----:B------:R-:W5:Y:S07]  /*9c10*/  LDSM.16.M88.4 R144, [R172+0xc900] ;  /* 0x00c90000ac90783b */ /* 0x000f6e0000000200 */
[C---:B-1----:R-:W-:Y:S01]  /*9c20*/  HMMA.16816.F32 R4, R136.reuse, R140, R4 ;  /* 0x0000008c8804723c */ /* 0x042fe20000001804 */
[----:B------:R-:W1:Y:S07]  /*9c30*/  LDSM.16.M88.4 R160, [R172+0xd100] ;  /* 0x00d10000aca0783b */ /* 0x000e6e0000000200 */
[C---:B------:R-:W-:Y:S01]  /*9c40*/  HMMA.16816.F32 R8, R136.reuse, R142, R8 ;  /* 0x0000008e8808723c */ /* 0x040fe20000001808 */
[----:B------:R-:W1:Y:S07]  /*9c50*/  LDSM.16.M88.4 R140, [R172+0xd900] ;  /* 0x00d90000ac8c783b */ /* 0x000e6e0000000200 */
[C---:B--2---:R-:W-:Y:S08]  /*9c60*/  HMMA.16816.F32 R12, R136.reuse, R148, R12 ;  /* 0x00000094880c723c */ /* 0x044ff0000000180c */
[C---:B------:R-:W-:Y:S01]  /*9c70*/  HMMA.16816.F32 R16, R136.reuse, R150, R16 ;  /* 0x000000968810723c */ /* 0x040fe20000001810 */
[----:B------:R-:W-:Y:S07]  /*9c80*/  LDSM.16.M88.4 R148, [R183+UR4+0xe100] ;  /* 0x00e10004b794783b */ /* 0x000fee0008000200 */
[C---:B---3--:R-:W-:Y:S08]  /*9c90*/  HMMA.16816.F32 R20, R136.reuse, R152, R20 ;  /* 0x000000988814723c */ /* 0x048ff00000001814 */
[C---:B------:R-:W-:Y:S01]  /*9ca0*/  HMMA.16816.F32 R24, R136.reuse, R154, R24 ;  /* 0x0000009a8818723c */ /* 0x040fe20000001818 */
[----:B------:R-:W-:Y:S07]  /*9cb0*/  LDSM.16.M88.4 R152, [R183+UR4+0xe900] ;  /* 0x00e90004b798783b */ /* 0x000fee0008000200 */
[C---:B------:R-:W-:Y:S08]  /*9cc0*/  HMMA.16816.F32 R28, R136.reuse, R164, R28 ;  /* 0x000000a4881c723c */ /* 0x040ff0000000181c */
[----:B------:R-:W-:Y:S01]  /*9cd0*/  HMMA.16816.F32 R32, R136, R166, R32 ;  /* 0x000000a68820723c */ /* 0x000fe20000001820 */
[----:B------:R-:W2:Y:S07]  /*9ce0*/  LDSM.16.M88.4 R136, [R185+0x4000] ;  /* 0x00400000b988783b */ /* 0x000eae0000000200 */
[C---:B----4-:R-:W-:Y:S01]  /*9cf0*/  HMMA.16816.F32 R4, R156.reuse, R168, R4 ;  /* 0x000000a89c04723c */ /* 0x050fe20000001804 */
[----:B------:R-:W-:Y:S07]  /*9d00*/  LDSM.16.M88.4 R164, [R181+0x4000] ;  /* 0x00400000b5a4783b */ /* 0x000fee0000000200 */
[C---:B------:R-:W-:Y:S01]  /*9d10*/  HMMA.16816.F32 R8, R156.reuse, R170, R8 ;  /* 0x000000aa9c08723c */ /* 0x040fe20000001808 */
[----:B------:R-:W-:Y:S07]  /*9d20*/  LDSM.16.M88.4 R168, [R2+0xe100] ;  /* 0x00e1000002a8783b */ /* 0x000fee0000000200 */
[C---:B-----5:R-:W-:Y:S08]  /*9d30*/  HMMA.16816.F32 R12, R156.reuse, R144, R12 ;  /* 0x000000909c0c723c */ /* 0x060ff0000000180c */
[C---:B------:R-:W-:Y:S01]  /*9d40*/  HMMA.16816.F32 R16, R156.reuse, R146, R16 ;  /* 0x000000929c10723c */ /* 0x040fe20000001810 */
[----:B------:R-:W3:Y:S07]  /*9d50*/  LDSM.16.M88.4 R144, [R183+UR4+0xf100] ;  /* 0x00f10004b790783b */ /* 0x000eee0008000200 */
[C---:B-1----:R-:W-:Y:S08]  /*9d60*/  HMMA.16816.F32 R20, R156.reuse, R160, R20 ;  /* 0x000000a09c14723c */ /* 0x042ff00000001814 */
[C---:B------:R-:W-:Y:S01]  /*9d70*/  HMMA.16816.F32 R24, R156.reuse, R162, R24 ;  /* 0x000000a29c18723c */ /* 0x040fe20000001818 */
[----:B------:R-:W1:Y:S07]  /*9d80*/  LDSM.16.M88.4 R160, [R183+UR4+0xf900] ;  /* 0x00f90004b7a0783b */ /* 0x000e6e0008000200 */
        /* <DEDUP_REMOVED lines=16> */
[C---:B------:R-:W-:Y:S01]  /*9e90*/  HMMA.16816.F32 R4, R164.reuse, R168, R4 ;  /* 0x000000a8a404723c */ /* 0x040fe20000001804 */
[----:B------:R-:W-:Y:S07]  /*9ea0*/  LDSM.16.M88.4 R160, [R178+0x4000] ;  /* 0x00400000b2a0783b */ /* 0x000fee0000000200 */
[C---:B------:R-:W-:Y:S01]  /*9eb0*/  HMMA.16816.F32 R8, R164.reuse, R170, R8 ;  /* 0x000000aaa408723c */ /* 0x040fe20000001808 */
[----:B------:R-:W-:Y:S07]  /*9ec0*/  LDSM.16.M88.4 R168, [R172+0xe100] ;  /* 0x00e10000aca8783b */ /* 0x000fee0000000200 */
[C---:B----4-:R-:W-:Y:S01]  /*9ed0*/  HMMA.16816.F32 R12, R164.reuse, R140, R12 ;  /* 0x0000008ca40c723c */ /* 0x050fe2000000180c */
[----:B------:R-:W-:Y:S07]  /*9ee0*/  LDSM.16.M88.4 R172, [R172+0x10100] ;  /* 0x01010000acac783b */ /* 0x000fee0000000200 */
[C---:B------:R-:W-:Y:S01]  /*9ef0*/  HMMA.16816.F32 R16, R164.reuse, R142, R16 ;  /* 0x0000008ea410723c */ /* 0x040fe20000001810 */
[----:B------:R-:W4:Y:S07]  /*9f00*/  LDSM.16.M88.4 R140, [R0+0xf100] ;  /* 0x00f10000008c783b */ /* 0x000f2e0000000200 */
[C---:B--2---:R-:W-:Y:S08]  /*9f10*/  HMMA.16816.F32 R20, R164.reuse, R148, R20 ;  /* 0x00000094a414723c */ /* 0x044ff00000001814 */
[C---:B------:R-:W-:Y:S01]  /*9f20*/  HMMA.16816.F32 R24, R164.reuse, R150, R24 ;  /* 0x00000096a418723c */ /* 0x040fe20000001818 */
[----:B------:R-:W2:Y:S07]  /*9f30*/  LDSM.16.M88.4 R148, [R0+0xf900] ;  /* 0x00f900000094783b */ /* 0x000eae0000000200 */
[C---:B------:R-:W-:Y:S08]  /*9f40*/  HMMA.16816.F32 R28, R164.reuse, R156, R28 ;  /* 0x0000009ca41c723c */ /* 0x040ff0000000181c */
[----:B------:R-:W-:Y:S01]  /*9f50*/  HMMA.16816.F32 R32, R164, R158, R32 ;  /* 0x0000009ea420723c */ /* 0x000fe20000001820 */
[----:B------:R-:W5:Y:S07]  /*9f60*/  LDSM.16.M88.4 R156, [R132+0xe900] ;  /* 0x00e90000849c783b */ /* 0x000f6e0000000200 */
[C---:B---3--:R-:W-:Y:S01]  /*9f70*/  HMMA.16816.F32 R4, R144.reuse, R152, R4 ;  /* 0x000000989004723c */ /* 0x048fe20000001804 */
[----:B------:R-:W-:Y:S07]  /*9f80*/  LDSM.16.M88.4 R164, [R183+UR4+0x11100] ;  /* 0x01110004b7a4783b */ /* 0x000fee0008000200 */
[C---:B------:R-:W-:Y:S01]  /*9f90*/  HMMA.16816.F32 R8, R144.reuse, R154, R8 ;  /* 0x0000009a9008723c */ /* 0x040fe20000001808 */
[----:B------:R-:W-:Y:S07]  /*9fa0*/  LDSM.16.M88.4 R152, [R183+UR4+0x10900] ;  /* 0x01090004b798783b */ /* 0x000fee0008000200 */
[C---:B-1----:R-:W-:Y:S08]  /*9fb0*/  HMMA.16816.F32 R12, R144.reuse, R136, R12 ;  /* 0x00000088900c723c */ /* 0x042ff0000000180c */
[C---:B------:R-:W-:Y:S01]  /*9fc0*/  HMMA.16816.F32 R16, R144.reuse, R138, R16 ;  /* 0x0000008a9010723c */ /* 0x040fe20000001810 */
[----:B------:R-:W1:Y:S07]  /*9fd0*/  LDSM.16.M88.4 R136, [R132+0xf100] ;  /* 0x00f100008488783b */ /* 0x000e6e0000000200 */
[C---:B----4-:R-:W-:Y:S08]  /*9fe0*/  HMMA.16816.F32 R20, R144.reuse, R140, R20 ;  /* 0x0000008c9014723c */ /* 0x050ff00000001814 */
[C---:B------:R-:W-:Y:S01]  /*9ff0*/  HMMA.16816.F32 R24, R144.reuse, R142, R24 ;  /* 0x0000008e9018723c */ /* 0x040fe20000001818 */
[----:B------:R-:W3:Y:S07]  /*a000*/  LDSM.16.M88.4 R140, [R132+0xf900] ;  /* 0x00f90000848c783b */ /* 0x000eee0000000200 */
[C---:B--2---:R-:W-:Y:S08]  /*a010*/  HMMA.16816.F32 R28, R144.reuse, R148, R28 ;  /* 0x00000094901c723c */ /* 0x044ff0000000181c */
[----:B------:R-:W-:Y:S01]  /*a020*/  HMMA.16816.F32 R32, R144, R150, R32 ;  /* 0x000000969020723c */ /* 0x000fe20000001820 */
[----:B------:R-:W-:Y:S07]  /*a030*/  LDSM.16.M88.4 R144, [R185+0x8000] ;  /* 0x00800000b990783b */ /* 0x000fee0000000200 */
[C---:B------:R-:W-:Y:S01]  /*a040*/  HMMA.16816.F32 R4, R160.reuse, R168, R4 ;  /* 0x000000a8a004723c */ /* 0x040fe20000001804 */
[----:B------:R-:W2:Y:S07]  /*a050*/  LDSM.16.M88.4 R148, [R183+UR4+0x10100] ;  /* 0x01010004b794783b */ /* 0x000eae0008000200 */
[C---:B------:R-:W-:Y:S01]  /*a060*/  HMMA.16816.F32 R8, R160.reuse, R170, R8 ;  /* 0x000000aaa008723c */ /* 0x040fe20000001808 */
[----:B------:R-:W-:Y:S07]  /*a070*/  LDSM.16.M88.4 R168, [R2+0x10100] ;  /* 0x0101000002a8783b */ /* 0x000fee0000000200 */
[C---:B-----5:R-:W-:Y:S08]  /*a080*/  HMMA.16816.F32 R12, R160.reuse, R156, R12 ;  /* 0x0000009ca00c723c */ /* 0x060ff0000000180c */
[C---:B------:R-:W-:Y:S01]  /*a090*/  HMMA.16816.F32 R16, R160.reuse, R158, R16 ;  /* 0x0000009ea010723c */ /* 0x040fe20000001810 */
[----:B------:R-:W4:Y:S07]  /*a0a0*/  LDSM.16.M88.4 R156, [R183+UR4+0x11900] ;  /* 0x01190004b79c783b */ /* 0x000f2e0008000200 */
[C---:B-1----:R-:W-:Y:S08]  /*a0b0*/  HMMA.16816.F32 R20, R160.reuse, R136, R20 ;  /* 0x00000088a014723c */ /* 0x042ff00000001814 */
[C---:B------:R-:W-:Y:S01]  /*a0c0*/  HMMA.16816.F32 R24, R160.reuse, R138, R24 ;  /* 0x0000008aa018723c */ /* 0x040fe20000001818 */
[----:B------:R-:W1:Y:S07]  /*a0d0*/  LDSM.16.M88.4 R136, [R181+0x8000] ;  /* 0x00800000b588783b */ /* 0x000e6e0000000200 */
[C---:B---3--:R-:W-:Y:S08]  /*a0e0*/  HMMA.16816.F32 R28, R160.reuse, R140, R28 ;  /* 0x0000008ca01c723c */ /* 0x048ff0000000181c */
[----:B------:R-:W-:Y:S01]  /*a0f0*/  HMMA.16816.F32 R32, R160, R142, R32 ;  /* 0x0000008ea020723c */ /* 0x000fe20000001820 */
[----:B------:R-:W3:Y:S07]  /*a100*/  LDSM.16.M88.4 R140, [R2+0x10900] ;  /* 0x01090000028c783b */ /* 0x000eee0000000200 */
        /* <DEDUP_REMOVED lines=10> */
[C---:B----4-:R-:W-:Y:S08]  /*a1b0*/  HMMA.16816.F32 R28, R144.reuse, R156, R28 ;  /* 0x0000009c901c723c */ /* 0x050ff0000000181c */
[----:B------:R-:W-:Y:S01]  /*a1c0*/  HMMA.16816.F32 R32, R144, R158, R32 ;  /* 0x0000009e9020723c */ /* 0x000fe20000001820 */
[----:B------:R-:W4:Y:S07]  /*a1d0*/  LDSM.16.M88.4 R144, [R0+0x10900] ;  /* 0x010900000090783b */ /* 0x000f2e0000000200 */
        /* <DEDUP_REMOVED lines=8> */
[C---:B------:R-:W-:Y:S08]  /*a260*/  HMMA.16816.F32 R24, R136.reuse, R150, R24 ;  /* 0x000000968818723c */ /* 0x040ff00000001818 */
[C---:B-----5:R-:W-:Y:S08]  /*a270*/  HMMA.16816.F32 R28, R136.reuse, R152, R28 ;  /* 0x00000098881c723c */ /* 0x060ff0000000181c */
[----:B------:R-:W-:Y:S01]  /*a280*/  HMMA.16816.F32 R32, R136, R154, R32 ;  /* 0x0000009a8820723c */ /* 0x000fe20000001820 */
[----:B------:R-:W2:Y:S07]  /*a290*/  LDSM.16.M88.4 R136, [R132+0x10900] ;  /* 0x010900008488783b */ /* 0x000eae0000000200 */
[C---:B------:R-:W-:Y:S08]  /*a2a0*/  HMMA.16816.F32 R4, R160.reuse, R164, R4 ;  /* 0x000000a4a004723c */ /* 0x040ff00000001804 */
[C---:B------:R-:W-:Y:S08]  /*a2b0*/  HMMA.16816.F32 R8, R160.reuse, R166, R8 ;  /* 0x000000a6a008723c */ /* 0x040ff00000001808 */
[C---:B----4-:R-:W-:Y:S08]  /*a2c0*/  HMMA.16816.F32 R12, R160.reuse, R144, R12 ;  /* 0x00000090a00c723c */ /* 0x050ff0000000180c */
[C---:B------:R-:W-:Y:S01]  /*a2d0*/  HMMA.16816.F32 R16, R160.reuse, R146, R16 ;  /* 0x00000092a010723c */ /* 0x040fe20000001810 */
[----:B------:R-:W4:Y:S07]  /*a2e0*/  LDSM.16.M88.4 R144, [R132+0x11100] ;  /* 0x011100008490783b */ /* 0x000f2e0000000200 */
[C---:B-1----:R-:W-:Y:S08]  /*a2f0*/  HMMA.16816.F32 R20, R160.reuse, R156, R20 ;  /* 0x0000009ca014723c */ /* 0x042ff00000001814 */
[C---:B------:R-:W-:Y:S08]  /*a300*/  HMMA.16816.F32 R24, R160.reuse, R158, R24 ;  /* 0x0000009ea018723c */ /* 0x040ff00000001818 */
[C---:B---3--:R-:W-:Y:S08]  /*a310*/  HMMA.16816.F32 R28, R160.reuse, R140, R28 ;  /* 0x0000008ca01c723c */ /* 0x048ff0000000181c */
        /* <DEDUP_REMOVED lines=11> */
[C---:B----4-:R-:W-:Y:S01]  /*a3d0*/  HMMA.16816.F32 R20, R168.reuse, R144, R20 ;  /* 0x00000090a814723c */ /* 0x050fe20000001814 */
[----:B------:R-:W-:Y:S03]  /*a3e0*/  LDSM.16.MT88.4 R152, [R176+UR4+0x2900] ;  /* 0x00290004b098783b */ /* 0x000fe60008004200 */
[----:B------:R-:W-:Y:S04]  /*a3f0*/  FMNMX.FTZ R149, R5, R0, !PT ;  /* 0x0000000005957209 */ /* 0x000fe80007810000 */
[C---:B------:R-:W-:Y:S04]  /*a400*/  HMMA.16816.F32 R24, R168.reuse, R146, R24 ;  /* 0x00000092a818723c */ /* 0x040fe80000001818 */
        /* <DEDUP_REMOVED lines=37> */
[----:B-1----:R-:W-:Y:S07]  /*a660*/  FMNMX.FTZ R2, R145, R2, !PT ;  /* 0x0000000291027209 */ /* 0x002fee0007810000 */
[----:B------:R-:W-:Y:S01]  /*a670*/  LDSM.16.MT88.4 R144, [R177+UR4+0x2900] ;  /* 0x00290004b190783b */ /* 0x000fe20008004200 */
[C---:B------:R-:W-:Y:S02]  /*a680*/  FADD.FTZ R133, -R2.reuse, R133 ;  /* 0x0000008502857221 */ /* 0x040fe40000010100 */
[----:B------:R-:W-:Y:S01]  /*a690*/  FMUL.FTZ R165, R2, c[0x0][0x2d0] ;  /* 0x0000b40002a57a20 */ /* 0x000fe20000410000 */
[----:B--2---:R-:W-:Y:S01]  /*a6a0*/  FMNMX.FTZ R0, R143, R0, !PT ;  /* 0x000000008f007209 */ /* 0x004fe20007810000 */
[----:B------:R-:W-:Y:S02]  /*a6b0*/  FMUL.FTZ R132, R133, c[0x0][0x2d0] ;  /* 0x0000b40085847a20 */ /* 0x000fe40000410000 */
[----:B------:R-:W-:Y:S02]  /*a6c0*/  FFMA.FTZ R156, R4, c[0x0][0x2d0], -R165 ;  /* 0x0000b400049c7a23 */ /* 0x000fe400000108a5 */
[C---:B------:R-:W-:Y:S02]  /*a6d0*/  FADD.FTZ R133, -R0.reuse, R3 ;  /* 0x0000000300857221 */ /* 0x040fe40000010100 */
[----:B------:R-:W-:Y:S01]  /*a6e0*/  FMUL.FTZ R164, R0, c[0x0][0x2d0] ;  /* 0x0000b40000a47a20 */ /* 0x000fe20000410000 */
[----:B------:R-:W1:Y:S01]  /*a6f0*/  MUFU.EX2 R132, R132 ;  /* 0x0000008400847308 */ /* 0x000e620000000800 */
[----:B------:R-:W-:Y:S02]  /*a700*/  FMUL.FTZ R3, R133, c[0x0][0x2d0] ;  /* 0x0000b40085037a20 */ /* 0x000fe40000410000 */
[--C-:B------:R-:W-:Y:S02]  /*a710*/  FFMA.FTZ R157, R5, c[0x0][0x2d0], -R165.reuse ;  /* 0x0000b400059d7a23 */ /* 0x100fe400000108a5 */
[--C-:B------:R-:W-:Y:S02]  /*a720*/  FFMA.FTZ R158, R8, c[0x0][0x2d0], -R165.reuse ;  /* 0x0000b400089e7a23 */ /* 0x100fe400000108a5 */
[--C-:B------:R-:W-:Y:S01]  /*a730*/  FFMA.FTZ R159, R9, c[0x0][0x2d0], -R165.reuse ;  /* 0x0000b400099f7a23 */ /* 0x100fe200000108a5 */
[----:B------:R-:W-:Y:S01]  /*a740*/  IADD3 R9, R177, UR4, RZ ;  /* 0x00000004b1097c10 */ /* 0x000fe2000fffe0ff */
[--C-:B------:R-:W-:Y:S01]  /*a750*/  FFMA.FTZ R160, R6, c[0x0][0x2d0], -R164.reuse ;  /* 0x0000b40006a07a23 */ /* 0x100fe200000108a4 */
[----:B------:R-:W2:Y:S01]  /*a760*/  MUFU.EX2 R3, R3 ;  /* 0x0000000300037308 */ /* 0x000ea20000000800 */
[--C-:B------:R-:W-:Y:S01]  /*a770*/  FFMA.FTZ R161, R7, c[0x0][0x2d0], -R164.reuse ;  /* 0x0000b40007a17a23 */ /* 0x100fe200000108a4 */
[----:B------:R-:W-:Y:S01]  /*a780*/  IADD3 R133, R182, R9, RZ ;  /* 0x00000009b6857210 */ /* 0x000fe20007ffe0ff */
[--C-:B------:R-:W-:Y:S02]  /*a790*/  FFMA.FTZ R162, R10, c[0x0][0x2d0], -R164.reuse ;  /* 0x0000b4000aa27a23 */ /* 0x100fe400000108a4 */
[--C-:B------:R-:W-:Y:S02]  /*a7a0*/  FFMA.FTZ R163, R11, c[0x0][0x2d0], -R164.reuse ;  /* 0x0000b4000ba37a23 */ /* 0x100fe400000108a4 */
[----:B------:R-:W3:Y:S01]  /*a7b0*/  LDSM.16.MT88.4 R140, [R133+0x100] ;  /* 0x00010000858c783b */ /* 0x000ee20000004200 */
[--C-:B------:R-:W-:Y:S02]  /*a7c0*/  FFMA.FTZ R166, R12, c[0x0][0x2d0], -R165.reuse ;  /* 0x0000b4000ca67a23 */ /* 0x100fe400000108a5 */
[----:B------:R-:W-:Y:S01]  /*a7d0*/  MUFU.EX2 R156, R156 ;  /* 0x0000009c009c7308 */ /* 0x000fe20000000800 */
[--C-:B------:R-:W-:Y:S02]  /*a7e0*/  FFMA.FTZ R167, R13, c[0x0][0x2d0], -R165.reuse ;  /* 0x0000b4000da77a23 */ /* 0x100fe400000108a5 */
[--C-:B------:R-:W-:Y:S02]  /*a7f0*/  FFMA.FTZ R168, R14, c[0x0][0x2d0], -R164.reuse ;  /* 0x0000b4000ea87a23 */ /* 0x100fe400000108a4 */
[C---:B-1----:R-:W-:Y:S01]  /*a800*/  FMUL.FTZ R4, R132.reuse, R128 ;  /* 0x0000008084047220 */ /* 0x042fe20000410000 */
[----:B------:R-:W-:Y:S01]  /*a810*/  LDSM.16.MT88.4 R148, [R133+0x2900] ;  /* 0x002900008594783b */ /* 0x000fe20000004200 */
[C---:B------:R-:W-:Y:S02]  /*a820*/  FMUL.FTZ R5, R132.reuse, R129 ;  /* 0x0000008184057220 */ /* 0x040fe40000410000 */
[C---:B------:R-:W-:Y:S01]  /*a830*/  FMUL.FTZ R8, R132.reuse, R124 ;  /* 0x0000007c84087220 */ /* 0x040fe20000410000 */
[----:B------:R-:W1:Y:S01]  /*a840*/  MUFU.EX2 R157, R157 ;  /* 0x0000009d009d7308 */ /* 0x000e620000000800 */
[C---:B------:R-:W-:Y:S02]  /*a850*/  FMUL.FTZ R9, R132.reuse, R125 ;  /* 0x0000007d84097220 */ /* 0x040fe40000410000 */
[C---:B------:R-:W-:Y:S02]  /*a860*/  FMUL.FTZ R100, R132.reuse, R100 ;  /* 0x0000006484647220 */ /* 0x040fe40000410000 */
[C---:B--2---:R-:W-:Y:S02]  /*a870*/  FMUL.FTZ R6, R3.reuse, R130 ;  /* 0x0000008203067220 */ /* 0x044fe40000410000 */
[C---:B------:R-:W-:Y:S02]  /*a880*/  FMUL.FTZ R7, R3.reuse, R131 ;  /* 0x0000008303077220 */ /* 0x040fe40000410000 */
[C---:B------:R-:W-:Y:S01]  /*a890*/  FMUL.FTZ R10, R3.reuse, R126 ;  /* 0x0000007e030a7220 */ /* 0x040fe20000410000 */
[----:B------:R-:W-:Y:S01]  /*a8a0*/  MUFU.EX2 R158, R158 ;  /* 0x0000009e009e7308 */ /* 0x000fe20000000800 */
[C---:B------:R-:W-:Y:S02]  /*a8b0*/  FMUL.FTZ R11, R3.reuse, R127 ;  /* 0x0000007f030b7220 */ /* 0x040fe40000410000 */
[----:B------:R-:W2:Y:S01]  /*a8c0*/  LDSM.16.MT88.4 R124, [R176+UR4+0x100] ;  /* 0x00010004b07c783b */ /* 0x000ea20008004200 */
[C---:B------:R-:W-:Y:S02]  /*a8d0*/  FMUL.FTZ R101, R132.reuse, R101 ;  /* 0x0000006584657220 */ /* 0x040fe40000410000 */
[C---:B------:R-:W-:Y:S02]  /*a8e0*/  FMUL.FTZ R102, R3.reuse, R102 ;  /* 0x0000006603667220 */ /* 0x040fe40000410000 */
[----:B------:R-:W-:Y:S02]  /*a8f0*/  FMUL.FTZ R103, R3, R103 ;  /* 0x0000006703677220 */ /* 0x000fe40000410000 */
[----:B------:R-:W4:Y:S01]  /*a900*/  MUFU.EX2 R159, R159 ;  /* 0x0000009f009f7308 */ /* 0x000f220000000800 */
[C---:B------:R-:W-:Y:S02]  /*a910*/  FMUL.FTZ R104, R132.reuse, R104 ;  /* 0x0000006884687220 */ /* 0x040fe40000410000 */
[C---:B------:R-:W-:Y:S01]  /*a920*/  FMUL.FTZ R105, R132.reuse, R105 ;  /* 0x0000006984697220 */ /* 0x040fe20000410000 */
[----:B-1----:R-:W-:Y:S01]  /*a930*/  F2FP.PACK_AB R128, R157, R156 ;  /* 0x0000009c9d80723e */ /* 0x002fe200000000ff */
[C---:B------:R-:W-:Y:S02]  /*a940*/  FMUL.FTZ R106, R3.reuse, R106 ;  /* 0x0000006a036a7220 */ /* 0x040fe40000410000 */
[C---:B------:R-:W-:Y:S02]  /*a950*/  FMUL.FTZ R107, R3.reuse, R107 ;  /* 0x0000006b036b7220 */ /* 0x040fe40000410000 */
[C---:B------:R-:W-:Y:S01]  /*a960*/  FMUL.FTZ R108, R132.reuse, R108 ;  /* 0x0000006c846c7220 */ /* 0x040fe20000410000 */
[----:B------:R-:W-:Y:S01]  /*a970*/  MUFU.EX2 R160, R160 ;  /* 0x000000a000a07308 */ /* 0x000fe20000000800 */
[----:B------:R-:W-:Y:S02]  /*a980*/  FMUL.FTZ R109, R132, R109 ;  /* 0x0000006d846d7220 */ /* 0x000fe40000410000 */
[C---:B------:R-:W-:Y:S02]  /*a990*/  FMUL.FTZ R110, R3.reuse, R110 ;  /* 0x0000006e036e7220 */ /* 0x040fe40000410000 */
[----:B------:R-:W-:Y:S02]  /*a9a0*/  FMUL.FTZ R111, R3, R111 ;  /* 0x0000006f036f7220 */ /* 0x000fe40000410000 */
[--C-:B------:R-:W-:Y:S02]  /*a9b0*/  FFMA.FTZ R169, R15, c[0x0][0x2d0], -R164.reuse ;  /* 0x0000b4000fa97a23 */ /* 0x100fe400000108a4 */
[--C-:B------:R-:W-:Y:S01]  /*a9c0*/  FFMA.FTZ R170, R16, c[0x0][0x2d0], -R165.reuse ;  /* 0x0000b40010aa7a23 */ /* 0x100fe200000108a5 */
[----:B------:R-:W1:Y:S01]  /*a9d0*/  MUFU.EX2 R161, R161 ;  /* 0x000000a100a17308 */ /* 0x000e620000000800 */
[--C-:B------:R-:W-:Y:S02]  /*a9e0*/  FFMA.FTZ R171, R17, c[0x0][0x2d0], -R165.reuse ;  /* 0x0000b40011ab7a23 */ /* 0x100fe400000108a5 */
[--C-:B------:R-:W-:Y:S01]  /*a9f0*/  FFMA.FTZ R172, R18, c[0x0][0x2d0], -R164.reuse ;  /* 0x0000b40012ac7a23 */ /* 0x100fe200000108a4 */
[----:B----4-:R-:W-:Y:S01]  /*aa00*/  F2FP.PACK_AB R130, R159, R158 ;  /* 0x0000009e9f82723e */ /* 0x010fe200000000ff */
[--C-:B------:R-:W-:Y:S02]  /*aa10*/  FFMA.FTZ R173, R19, c[0x0][0x2d0], -R164.reuse ;  /* 0x0000b40013ad7a23 */ /* 0x100fe400000108a4 */
[----:B------:R-:W-:Y:S01]  /*aa20*/  LDSM.16.MT88.4 R16, [R133+0x900] ;  /* 0x000900008510783b */ /* 0x000fe20000004200 */
[--C-:B------:R-:W-:Y:S02]  /*aa30*/  FFMA.FTZ R174, R28, c[0x0][0x2d0], -R165.reuse ;  /* 0x0000b4001cae7a23 */ /* 0x100fe400000108a5 */
[----:B------:R-:W-:Y:S01]  /*aa40*/  MUFU.EX2 R162, R162 ;  /* 0x000000a200a27308 */ /* 0x000fe20000000800 */
[--C-:B------:R-:W-:Y:S02]  /*aa50*/  FFMA.FTZ R175, R29, c[0x0][0x2d0], -R165.reuse ;  /* 0x0000b4001daf7a23 */ /* 0x100fe400000108a5 */
[--C-:B------:R-:W-:Y:S02]  /*aa60*/  FFMA.FTZ R210, R30, c[0x0][0x2d0], -R164.reuse ;  /* 0x0000b4001ed27a23 */ /* 0x100fe400000108a4 */
[--C-:B------:R-:W-:Y:S02]  /*aa70*/  FFMA.FTZ R211, R31, c[0x0][0x2d0], -R164.reuse ;  /* 0x0000b4001fd37a23 */ /* 0x100fe400000108a4 */
[----:B------:R-:W-:Y:S01]  /*aa80*/  LDSM.16.MT88.4 R28, [R176+UR4+0x1900] ;  /* 0x00190004b01c783b */ /* 0x000fe20008004200 */
[----:B------:R-:W-:Y:S02]  /*aa90*/  FFMA.FTZ R212, R32, c[0x0][0x2d0], -R165 ;  /* 0x0000b40020d47a23 */ /* 0x000fe400000108a5 */
[----:B------:R-:W4:Y:S01]  /*aaa0*/  MUFU.EX2 R163, R163 ;  /* 0x000000a300a37308 */ /* 0x000f220000000800 */
[----:B------:R-:W-:Y:S02]  /*aab0*/  FFMA.FTZ R213, R34, c[0x0][0x2d0], -R164 ;  /* 0x0000b40022d57a23 */ /* 0x000fe400000108a4 */
        /* <DEDUP_REMOVED lines=13> */
[----:B------:R-:W-:Y:S01]  /*ab90*/  FMUL.FTZ R122, R3, R122 ;  /* 0x0000007a037a7220 */ /* 0x000fe20000410000 */
[----:B----4-:R-:W-:Y:S01]  /*aba0*/  F2FP.PACK_AB R131, R163, R162 ;  /* 0x000000a2a383723e */ /* 0x010fe200000000ff */
[C---:B------:R-:W-:Y:S02]  /*abb0*/  FMUL.FTZ R123, R3.reuse, R123 ;  /* 0x0000007b037b7220 */ /* 0x040fe40000410000 */
[C---:B------:R-:W-:Y:S02]  /*abc0*/  FMUL.FTZ R36, R132.reuse, R36 ;  /* 0x0000002484247220 */ /* 0x040fe40000410000 */
[----:B------:R-:W-:Y:S01]  /*abd0*/  FMUL.FTZ R37, R132, R37 ;  /* 0x0000002584257220 */ /* 0x000fe20000410000 */
[----:B------:R-:W-:Y:S01]  /*abe0*/  MUFU.EX2 R168, R168 ;  /* 0x000000a800a87308 */ /* 0x000fe20000000800 */
[C---:B------:R-:W-:Y:S05]  /*abf0*/  HMMA.16816.F32 R4, R128.reuse, R136, R4 ;  /* 0x000000888004723c */ /* 0x040fea0000001804 */
[C---:B------:R-:W-:Y:S02]  /*ac00*/  FMUL.FTZ R38, R3.reuse, R38 ;  /* 0x0000002603267220 */ /* 0x040fe40000410000 */
[----:B------:R-:W-:Y:S01]  /*ac10*/  IADD3 R137, R176, UR4, RZ ;  /* 0x00000004b0897c10 */ /* 0x000fe2000fffe0ff */
[C---:B------:R-:W-:Y:S01]  /*ac20*/  HMMA.16816.F32 R8, R128.reuse, R138, R8 ;  /* 0x0000008a8008723c */ /* 0x040fe20000001808 */
[----:B------:R-:W4:Y:S03]  /*ac30*/  MUFU.EX2 R169, R169 ;  /* 0x000000a900a97308 */ /* 0x000f260000000800 */
[----:B------:R-:W-:Y:S01]  /*ac40*/  IADD3 R134, R182, R137, RZ ;  /* 0x00000089b6867210 */ /* 0x000fe20007ffe0ff */
[C---:B------:R-:W-:Y:S02]  /*ac50*/  FMUL.FTZ R39, R3.reuse, R39 ;  /* 0x0000002703277220 */ /* 0x040fe40000410000 */
[C---:B------:R-:W-:Y:S01]  /*ac60*/  FMUL.FTZ R40, R132.reuse, R40 ;  /* 0x0000002884287220 */ /* 0x040fe20000410000 */
[C---:B---3--:R-:W-:Y:S01]  /*ac70*/  HMMA.16816.F32 R100, R128.reuse, R140, R100 ;  /* 0x0000008c8064723c */ /* 0x048fe20000001864 */
[----:B------:R-:W3:Y:S02]  /*ac80*/  LDSM.16.MT88.4 R136, [R134+0x100] ;  /* 0x000100008688783b */ /* 0x000ee40000004200 */
[----:B------:R-:W-:Y:S01]  /*ac90*/  MUFU.EX2 R170, R170 ;  /* 0x000000aa00aa7308 */ /* 0x000fe20000000800 */
[C---:B------:R-:W-:Y:S02]  /*aca0*/  FMUL.FTZ R41, R132.reuse, R41 ;  /* 0x0000002984297220 */ /* 0x040fe40000410000 */
[C---:B------:R-:W-:Y:S02]  /*acb0*/  FMUL.FTZ R42, R3.reuse, R42 ;  /* 0x0000002a032a7220 */ /* 0x040fe40000410000 */
[C---:B------:R-:W-:Y:S01]  /*acc0*/  HMMA.16816.F32 R104, R128.reuse, R142, R104 ;  /* 0x0000008e8068723c */ /* 0x040fe20000001868 */
[----:B------:R-:W5:Y:S03]  /*acd0*/  LDSM.16.MT88.4 R140, [R177+UR4+0x2100] ;  /* 0x00210004b18c783b */ /* 0x000f660008004200 */
[C---:B------:R-:W-:Y:S01]  /*ace0*/  FMUL.FTZ R43, R3.reuse, R43 ;  /* 0x0000002b032b7220 */ /* 0x040fe20000410000 */
[----:B------:R-:W1:Y:S01]  /*acf0*/  MUFU.EX2 R171, R171 ;  /* 0x000000ab00ab7308 */ /* 0x000e620000000800 */
[C---:B------:R-:W-:Y:S02]  /*ad00*/  FMUL.FTZ R44, R132.reuse, R44 ;  /* 0x0000002c842c7220 */ /* 0x040fe40000410000 */
[C---:B--2---:R-:W-:Y:S01]  /*ad10*/  HMMA.16816.F32 R108, R128.reuse, R124, R108 ;  /* 0x0000007c806c723c */ /* 0x044fe2000000186c */
[----:B------:R-:W-:Y:S03]  /*ad20*/  LDSM.16.MT88.4 R12, [R134+0x4100] ;  /* 0x00410000860c783b */ /* 0x000fe60000004200 */
[C---:B------:R-:W-:Y:S02]  /*ad30*/  FMUL.FTZ R45, R132.reuse, R45 ;  /* 0x0000002d842d7220 */ /* 0x040fe40000410000 */
[C---:B------:R-:W-:Y:S01]  /*ad40*/  FMUL.FTZ R46, R3.reuse, R46 ;  /* 0x0000002e032e7220 */ /* 0x040fe20000410000 */
[----:B------:R-:W-:Y:S01]  /*ad50*/  MUFU.EX2 R172, R172 ;  /* 0x000000ac00ac7308 */ /* 0x000fe20000000800 */
[C---:B------:R-:W-:Y:S01]  /*ad60*/  HMMA.16816.F32 R112, R128.reuse, R126, R112 ;  /* 0x0000007e8070723c */ /* 0x040fe20000001870 */
[----:B------:R-:W2:Y:S03]  /*ad70*/  LDSM.16.MT88.4 R124, [R133+0x2100] ;  /* 0x00210000857c783b */ /* 0x000ea60000004200 */
[C---:B------:R-:W-:Y:S02]  /*ad80*/  FMUL.FTZ R47, R3.reuse, R47 ;  /* 0x0000002f032f7220 */ /* 0x040fe40000410000 */
[C---:B------:R-:W-:Y:S02]  /*ad90*/  FMUL.FTZ R48, R132.reuse, R48 ;  /* 0x0000003084307220 */ /* 0x040fe40000410000 */
[C---:B------:R-:W-:Y:S01]  /*ada0*/  FMUL.FTZ R49, R132.reuse, R49 ;  /* 0x0000003184317220 */ /* 0x040fe20000410000 */
[----:B------:R-:W1:Y:S03]  /*adb0*/  MUFU.EX2 R173, R173 ;  /* 0x000000ad00ad7308 */ /* 0x000e660000000800 */
[C---:B------:R-:W-:Y:S02]  /*adc0*/  FMUL.FTZ R50, R3.reuse, R50 ;  /* 0x0000003203327220 */ /* 0x040fe40000410000 */
[C---:B------:R-:W-:Y:S02]  /*add0*/  FMUL.FTZ R51, R3.reuse, R51 ;  /* 0x0000003303337220 */ /* 0x040fe40000410000 */
[C---:B------:R-:W-:Y:S01]  /*ade0*/  FMUL.FTZ R52, R132.reuse, R52 ;  /* 0x0000003484347220 */ /* 0x040fe20000410000 */
[C---:B---3--:R-:W-:Y:S02]  /*adf0*/  HMMA.16816.F32 R116, R128.reuse, R136, R116 ;  /* 0x000000888074723c */ /* 0x048fe40000001874 */
[----:B------:R-:W-:Y:S01]  /*ae00*/  MUFU.EX2 R174, R174 ;  /* 0x000000ae00ae7308 */ /* 0x000fe20000000800 */
[C---:B------:R-:W-:Y:S02]  /*ae10*/  FMUL.FTZ R53, R132.reuse, R53 ;  /* 0x0000003584357220 */ /* 0x040fe40000410000 */
[C---:B------:R-:W-:Y:S02]  /*ae20*/  FMUL.FTZ R54, R3.reuse, R54 ;  /* 0x0000003603367220 */ /* 0x040fe40000410000 */
[C---:B------:R-:W-:Y:S01]  /*ae30*/  FMUL.FTZ R55, R3.reuse, R55 ;  /* 0x0000003703377220 */ /* 0x040fe20000410000 */
[C---:B------:R-:W-:Y:S01]  /*ae40*/  HMMA.16816.F32 R120, R128.reuse, R138, R120 ;  /* 0x0000008a8078723c */ /* 0x040fe20000001878 */
[----:B------:R-:W3:Y:S03]  /*ae50*/  LDSM.16.MT88.4 R136, [R176+UR4+0x2100] ;  /* 0x00210004b088783b */ /* 0x000ee60008004200 */
[C---:B------:R-:W-:Y:S01]  /*ae60*/  FMUL.FTZ R56, R132.reuse, R56 ;  /* 0x0000003884387220 */ /* 0x040fe20000410000 */
[----:B------:R-:W-:Y:S01]  /*ae70*/  MUFU.EX2 R175, R175 ;  /* 0x000000af00af7308 */ /* 0x000fe20000000800 */
[C---:B------:R-:W-:Y:S02]  /*ae80*/  FMUL.FTZ R57, R132.reuse, R57 ;  /* 0x0000003984397220 */ /* 0x040fe40000410000 */
[C---:B-----5:R-:W-:Y:S04]  /*ae90*/  HMMA.16816.F32 R36, R128.reuse, R140, R36 ;  /* 0x0000008c8024723c */ /* 0x060fe80000001824 */
[C---:B------:R-:W-:Y:S02]  /*aea0*/  FMUL.FTZ R58, R3.reuse, R58 ;  /* 0x0000003a033a7220 */ /* 0x040fe40000410000 */
[C---:B------:R-:W-:Y:S01]  /*aeb0*/  FMUL.FTZ R59, R3.reuse, R59 ;  /* 0x0000003b033b7220 */ /* 0x040fe20000410000 */
[----:B------:R-:W-:Y:S01]  /*aec0*/  MUFU.EX2 R210, R210 ;  /* 0x000000d200d27308 */ /* 0x000fe20000000800 */
[C---:B------:R-:W-:Y:S01]  /*aed0*/  HMMA.16816.F32 R40, R128.reuse, R142, R40 ;  /* 0x0000008e8028723c */ /* 0x040fe20000001828 */
[----:B------:R-:W5:Y:S03]  /*aee0*/  LDSM.16.MT88.4 R140, [R134+0x2100] ;  /* 0x00210000868c783b */ /* 0x000f660000004200 */
[C---:B------:R-:W-:Y:S02]  /*aef0*/  FMUL.FTZ R60, R132.reuse, R60 ;  /* 0x0000003c843c7220 */ /* 0x040fe40000410000 */
[C---:B------:R-:W-:Y:S02]  /*af00*/  FMUL.FTZ R61, R132.reuse, R61 ;  /* 0x0000003d843d7220 */ /* 0x040fe40000410000 */
[C---:B--2---:R-:W-:Y:S01]  /*af10*/  HMMA.16816.F32 R44, R128.reuse, R124, R44 ;  /* 0x0000007c802c723c */ /* 0x044fe2000000182c */
[----:B------:R-:W-:Y:S03]  /*af20*/  MUFU.EX2 R211, R211 ;  /* 0x000000d300d37308 */ /* 0x000fe60000000800 */
[C---:B------:R-:W-:Y:S02]  /*af30*/  FMUL.FTZ R62, R3.reuse, R62 ;  /* 0x0000003e033e7220 */ /* 0x040fe40000410000 */
[C---:B------:R-:W-:Y:S02]  /*af40*/  FMUL.FTZ R63, R3.reuse, R63 ;  /* 0x0000003f033f7220 */ /* 0x040fe40000410000 */
[C---:B------:R-:W-:Y:S01]  /*af50*/  HMMA.16816.F32 R48, R128.reuse, R126, R48 ;  /* 0x0000007e8030723c */ /* 0x040fe20000001830 */
[----:B------:R-:W2:Y:S02]  /*af60*/  LDSM.16.MT88.4 R124, [R177+UR4+0x4100] ;  /* 0x00410004b17c783b */ /* 0x000ea40008004200 */
[----:B------:R-:W-:Y:S01]  /*af70*/  MUFU.EX2 R212, R212 ;  /* 0x000000d400d47308 */ /* 0x000fe20000000800 */
        /* <DEDUP_REMOVED lines=16> */
[----:B------:R-:W5:Y:S03]  /*b080*/  LDSM.16.MT88.4 R140, [R176+UR4+0x4100] ;  /* 0x00410004b08c783b */ /* 0x000f660008004200 */
[C---:B------:R-:W-:Y:S02]  /*b090*/  FMUL.FTZ R74, R3.reuse, R74 ;  /* 0x0000004a034a7220 */ /* 0x040fe40000410000 */
[C---:B------:R-:W-:Y:S02]  /*b0a0*/  FMUL.FTZ R75, R3.reuse, R75 ;  /* 0x0000004b034b7220 */ /* 0x040fe40000410000 */
[C---:B--2---:R-:W-:Y:S04]  /*b0b0*/  HMMA.16816.F32 R68, R128.reuse, R124, R68 ;  /* 0x0000007c8044723c */ /* 0x044fe80000001844 */
[C---:B------:R-:W-:Y:S02]  /*b0c0*/  FMUL.FTZ R76, R132.reuse, R76 ;  /* 0x0000004c844c7220 */ /* 0x040fe40000410000 */
[C---:B------:R-:W-:Y:S02]  /*b0d0*/  FMUL.FTZ R77, R132.reuse, R77 ;  /* 0x0000004d844d7220 */ /* 0x040fe40000410000 */
[C---:B------:R-:W-:Y:S01]  /*b0e0*/  HMMA.16816.F32 R72, R128.reuse, R126, R72 ;  /* 0x0000007e8048723c */ /* 0x040fe20000001848 */
[----:B------:R-:W2:Y:S03]  /*b0f0*/  LDSM.16.MT88.4 R124, [R177+UR4+0x900] ;  /* 0x00090004b17c783b */ /* 0x000ea60008004200 */
[C---:B------:R-:W-:Y:S02]  /*b100*/  FMUL.FTZ R78, R3.reuse, R78 ;  /* 0x0000004e034e7220 */ /* 0x040fe40000410000 */
[C---:B------:R-:W-:Y:S02]  /*b110*/  FMUL.FTZ R79, R3.reuse, R79 ;  /* 0x0000004f034f7220 */ /* 0x040fe40000410000 */
[C---:B------:R-:W-:Y:S04]  /*b120*/  FMUL.FTZ R80, R132.reuse, R80 ;  /* 0x0000005084507220 */ /* 0x040fe80000410000 */
[C---:B------:R-:W-:Y:S01]  /*b130*/  FMUL.FTZ R81, R132.reuse, R81 ;  /* 0x0000005184517220 */ /* 0x040fe20000410000 */
[C---:B---3--:R-:W-:Y:S03]  /*b140*/  HMMA.16816.F32 R76, R128.reuse, R136, R76 ;  /* 0x00000088804c723c */ /* 0x048fe6000000184c */
[C---:B------:R-:W-:Y:S02]  /*b150*/  FMUL.FTZ R82, R3.reuse, R82 ;  /* 0x0000005203527220 */ /* 0x040fe40000410000 */
[C---:B------:R-:W-:Y:S02]  /*b160*/  FMUL.FTZ R83, R3.reuse, R83 ;  /* 0x0000005303537220 */ /* 0x040fe40000410000 */
[C---:B------:R-:W-:Y:S02]  /*b170*/  FMUL.FTZ R84, R132.reuse, R84 ;  /* 0x0000005484547220 */ /* 0x040fe40000410000 */
[C---:B------:R-:W-:Y:S03]  /*b180*/  FMUL.FTZ R85, R132.reuse, R85 ;  /* 0x0000005584557220 */ /* 0x040fe60000410000 */
[C---:B------:R-:W-:Y:S01]  /*b190*/  HMMA.16816.F32 R80, R128.reuse, R138, R80 ;  /* 0x0000008a8050723c */ /* 0x040fe20000001850 */
[----:B------:R-:W3:Y:S02]  /*b1a0*/  LDSM.16.MT88.4 R136, [R176+UR4+0x900] ;  /* 0x00090004b088783b */ /* 0x000ee40008004200 */
[C---:B------:R-:W-:Y:S02]  /*b1b0*/  FMUL.FTZ R86, R3.reuse, R86 ;  /* 0x0000005603567220 */ /* 0x040fe40000410000 */
[C---:B------:R-:W-:Y:S02]  /*b1c0*/  FMUL.FTZ R87, R3.reuse, R87 ;  /* 0x0000005703577220 */ /* 0x040fe40000410000 */
[C---:B------:R-:W-:Y:S02]  /*b1d0*/  FMUL.FTZ R88, R132.reuse, R88 ;  /* 0x0000005884587220 */ /* 0x040fe40000410000 */
[C---:B------:R-:W-:Y:S03]  /*b1e0*/  FMUL.FTZ R89, R132.reuse, R89 ;  /* 0x0000005984597220 */ /* 0x040fe60000410000 */
[C---:B-----5:R-:W-:Y:S03]  /*b1f0*/  HMMA.16816.F32 R84, R128.reuse, R140, R84 ;  /* 0x0000008c8054723c */ /* 0x060fe60000001854 */
[C---:B------:R-:W-:Y:S02]  /*b200*/  FMUL.FTZ R90, R3.reuse, R90 ;  /* 0x0000005a035a7220 */ /* 0x040fe40000410000 */
[C---:B------:R-:W-:Y:S02]  /*b210*/  FMUL.FTZ R91, R3.reuse, R91 ;  /* 0x0000005b035b7220 */ /* 0x040fe40000410000 */
[C---:B------:R-:W-:Y:S02]  /*b220*/  FMUL.FTZ R92, R132.reuse, R92 ;  /* 0x0000005c845c7220 */ /* 0x040fe40000410000 */
[C---:B------:R-:W-:Y:S03]  /*b230*/  FMUL.FTZ R93, R132.reuse, R93 ;  /* 0x0000005d845d7220 */ /* 0x040fe60000410000 */
[C---:B------:R-:W-:Y:S01]  /*b240*/  HMMA.16816.F32 R88, R128.reuse, R142, R88 ;  /* 0x0000008e8058723c */ /* 0x040fe20000001858 */
[----:B------:R-:W5:Y:S02]  /*b250*/  LDSM.16.MT88.4 R140, [R134+0x900] ;  /* 0x00090000868c783b */ /* 0x000f640000004200 */
[C---:B------:R-:W-:Y:S02]  /*b260*/  FMUL.FTZ R94, R3.reuse, R94 ;  /* 0x0000005e035e7220 */ /* 0x040fe40000410000 */
[C---:B------:R-:W-:Y:S02]  /*b270*/  FMUL.FTZ R95, R3.reuse, R95 ;  /* 0x0000005f035f7220 */ /* 0x040fe40000410000 */
[C---:B------:R-:W-:Y:S02]  /*b280*/  FMUL.FTZ R96, R132.reuse, R96 ;  /* 0x0000006084607220 */ /* 0x040fe40000410000 */
[C---:B------:R-:W-:Y:S03]  /*b290*/  FMUL.FTZ R97, R132.reuse, R97 ;  /* 0x0000006184617220 */ /* 0x040fe60000410000 */
[C---:B------:R-:W-:Y:S03]  /*b2a0*/  HMMA.16816.F32 R92, R128.reuse, R12, R92 ;  /* 0x0000000c805c723c */ /* 0x040fe6000000185c */
[C---:B------:R-:W-:Y:S02]  /*b2b0*/  FMUL.FTZ R98, R3.reuse, R98 ;  /* 0x0000006203627220 */ /* 0x040fe40000410000 */
[----:B------:R-:W-:Y:S02]  /*b2c0*/  FMUL.FTZ R99, R3, R99 ;  /* 0x0000006303637220 */ /* 0x000fe40000410000 */
[----:B-1----:R-:W-:Y:S01]  /*b2d0*/  F2FP.PACK_AB R12, R167, R166 ;  /* 0x000000a6a70c723e */ /* 0x002fe200000000ff */
[----:B------:R-:W-:Y:S01]  /*b2e0*/  FFMA.FTZ R156, R132, R197, R156 ;  /* 0x000000c5849c7223 */ /* 0x000fe2000001009c */
[----:B----4-:R-:W-:Y:S03]  /*b2f0*/  F2FP.PACK_AB R13, R169, R168 ;  /* 0x000000a8a90d723e */ /* 0x010fe600000000ff */
[----:B------:R-:W-:Y:S01]  /*b300*/  HMMA.16816.F32 R96, R128, R14, R96 ;  /* 0x0000000e8060723c */ /* 0x000fe20000001860 */
[----:B------:R-:W-:Y:S02]  /*b310*/  LDSM.16.MT88.4 R128, [R133+0x4900] ;  /* 0x004900008580783b */ /* 0x000fe40000004200 */
[----:B------:R-:W-:Y:S01]  /*b320*/  FFMA.FTZ R160, R3, R198, R160 ;  /* 0x000000c603a07223 */ /* 0x000fe200000100a0 */
[----:B------:R-:W-:Y:S01]  /*b330*/  IADD3 R3, R202, -0x2, RZ ;  /* 0xfffffffeca037810 */ /* 0x000fe20007ffe0ff */
[----:B------:R-:W-:Y:S02]  /*b340*/  FADD.FTZ R157, R157, R156 ;  /* 0x0000009c9d9d7221 */ /* 0x000fe40000010000 */
[----:B------:R-:W-:Y:S01]  /*b350*/  F2FP.PACK_AB R14, R171, R170 ;  /* 0x000000aaab0e723e */ /* 0x000fe200000000ff */
[----:B------:R-:W-:Y:S01]  /*b360*/  FADD.FTZ R161, R161, R160 ;  /* 0x000000a0a1a17221 */ /* 0x000fe20000010000 */
[----:B------:R-:W-:Y:S02]  /*b370*/  F2FP.PACK_AB R15, R173, R172 ;  /* 0x000000acad0f723e */ /* 0x000fe400000000ff */
[----:B------:R-:W-:Y:S01]  /*b380*/  ISETP.GE.AND P0, PT, R3, UR11, PT ;  /* 0x0000000b03007c0c */ /* 0x000fe2000bf06270 */
[----:B------:R-:W-:Y:S02]  /*b390*/  FADD.FTZ R158, R158, R157 ;  /* 0x0000009d9e9e7221 */ /* 0x000fe40000010000 */
[----:B------:R-:W-:Y:S02]  /*b3a0*/  FADD.FTZ R162, R162, R161 ;  /* 0x000000a1a2a27221 */ /* 0x000fe40000010000 */
[C---:B--2---:R-:W-:Y:S05]  /*b3b0*/  HMMA.16816.F32 R4, R12.reuse, R124, R4 ;  /* 0x0000007c0c04723c */ /* 0x044fea0000001804 */
        /* <DEDUP_REMOVED lines=10> */
[----:B------:R-:W2:Y:S03]  /*b460*/  LDSM.16.MT88.4 R16, [R177+UR4+0x4900] ;  /* 0x00490004b110783b */ /* 0x000ea60008004200 */
[----:B------:R-:W-:Y:S02]  /*b470*/  FADD.FTZ R170, R170, R167 ;  /* 0x000000a7aaaa7221 */ /* 0x000fe40000010000 */
[----:B------:R-:W-:Y:S02]  /*b480*/  FADD.FTZ R172, R172, R169 ;  /* 0x000000a9acac7221 */ /* 0x000fe40000010000 */
[C---:B---3--:R-:W-:Y:S04]  /*b490*/  HMMA.16816.F32 R108, R12.reuse, R136, R108 ;  /* 0x000000880c6c723c */ /* 0x048fe8000000186c */
[----:B------:R-:W-:Y:S02]  /*b4a0*/  FADD.FTZ R171, R171, R170 ;  /* 0x000000aaabab7221 */ /* 0x000fe40000010000 */
[----:B------:R-:W-:Y:S02]  /*b4b0*/  FADD.FTZ R173, R173, R172 ;  /* 0x000000acadad7221 */ /* 0x000fe40000010000 */
[C---:B------:R-:W-:Y:S01]  /*b4c0*/  HMMA.16816.F32 R112, R12.reuse, R138, R112 ;  /* 0x0000008a0c70723c */ /* 0x040fe20000001870 */
[----:B------:R-:W3:Y:S07]  /*b4d0*/  LDSM.16.MT88.4 R136, [R176+UR4+0x4900] ;  /* 0x00490004b088783b */ /* 0x000eee0008004200 */
[C---:B-----5:R-:W-:Y:S08]  /*b4e0*/  HMMA.16816.F32 R116, R12.reuse, R140, R116 ;  /* 0x0000008c0c74723c */ /* 0x060ff00000001874 */
[C---:B------:R-:W-:Y:S01]  /*b4f0*/  HMMA.16816.F32 R120, R12.reuse, R142, R120 ;  /* 0x0000008e0c78723c */ /* 0x040fe20000001878 */
[----:B------:R-:W-:Y:S07]  /*b500*/  LDSM.16.MT88.4 R140, [R176+UR4+0x1100] ;  /* 0x00110004b08c783b */ /* 0x000fee0008004200 */
[C---:B------:R-:W-:Y:S08]  /*b510*/  HMMA.16816.F32 R36, R12.reuse, R144, R36 ;  /* 0x000000900c24723c */ /* 0x040ff00000001824 */
[C---:B------:R-:W-:Y:S01]  /*b520*/  HMMA.16816.F32 R40, R12.reuse, R146, R40 ;  /* 0x000000920c28723c */ /* 0x040fe20000001828 */
[----:B------:R-:W-:Y:S07]  /*b530*/  LDSM.16.MT88.4 R144, [R177+UR4+0x5900] ;  /* 0x00590004b190783b */ /* 0x000fee0008004200 */
        /* <DEDUP_REMOVED lines=8> */
[----:B------:R-:W4:Y:S01]  /*b5c0*/  LDSM.16.MT88.4 R20, [R134+0x4900] ;  /* 0x004900008614783b */ /* 0x000f220000004200 */
[--C-:B------:R-:W-:Y:S01]  /*b5d0*/  FFMA.FTZ R152, R24, c[0x0][0x2d0], -R165.reuse ;  /* 0x0000b40018987a23 */ /* 0x100fe200000108a5 */
[C---:B------:R-:W-:Y:S01]  /*b5e0*/  HMMA.16816.F32 R56, R12.reuse, R154, R56 ;  /* 0x0000009a0c38723c */ /* 0x040fe20000001838 */
[----:B------:R-:W5:Y:S03]  /*b5f0*/  MUFU.EX2 R149, R149 ;  /* 0x0000009500957308 */ /* 0x000f660000000800 */
[--C-:B------:R-:W-:Y:S02]  /*b600*/  FFMA.FTZ R153, R25, c[0x0][0x2d0], -R165.reuse ;  /* 0x0000b40019997a23 */ /* 0x100fe400000108a5 */
[----:B------:R-:W-:Y:S02]  /*b610*/  FFMA.FTZ R165, R33, c[0x0][0x2d0], -R165 ;  /* 0x0000b40021a57a23 */ /* 0x000fe400000108a5 */
[C---:B-1----:R-:W-:Y:S03]  /*b620*/  HMMA.16816.F32 R60, R12.reuse, R124, R60 ;  /* 0x0000007c0c3c723c */ /* 0x042fe6000000183c */
[----:B------:R-:W-:Y:S01]  /*b630*/  MUFU.EX2 R150, R150 ;  /* 0x0000009600967308 */ /* 0x000fe20000000800 */
[--C-:B------:R-:W-:Y:S02]  /*b640*/  FFMA.FTZ R154, R26, c[0x0][0x2d0], -R164.reuse ;  /* 0x0000b4001a9a7a23 */ /* 0x100fe400000108a4 */
[--C-:B------:R-:W-:Y:S02]  /*b650*/  FFMA.FTZ R155, R27, c[0x0][0x2d0], -R164.reuse ;  /* 0x0000b4001b9b7a23 */ /* 0x100fe400000108a4 */
[C---:B------:R-:W-:Y:S01]  /*b660*/  HMMA.16816.F32 R64, R12.reuse, R126, R64 ;  /* 0x0000007e0c40723c */ /* 0x040fe20000001840 */
[----:B------:R-:W-:Y:S03]  /*b670*/  LDSM.16.MT88.4 R124, [R133+0x1100] ;  /* 0x00110000857c783b */ /* 0x000fe60000004200 */
[----:B------:R-:W-:Y:S01]  /*b680*/  FFMA.FTZ R164, R35, c[0x0][0x2d0], -R164 ;  /* 0x0000b40023a47a23 */ /* 0x000fe200000108a4 */
[----:B------:R-:W1:Y:S03]  /*b690*/  MUFU.EX2 R151, R151 ;  /* 0x0000009700977308 */ /* 0x000e660000000800 */
[C---:B--2---:R-:W-:Y:S01]  /*b6a0*/  HMMA.16816.F32 R68, R12.reuse, R16, R68 ;  /* 0x000000100c44723c */ /* 0x044fe20000001844 */
[----:B------:R-:W-:Y:S06]  /*b6b0*/  LDSM.16.MT88.4 R24, [R134+0x1100] ;  /* 0x001100008618783b */ /* 0x000fec0000004200 */
[----:B------:R-:W-:Y:S01]  /*b6c0*/  MUFU.EX2 R152, R152 ;  /* 0x0000009800987308 */ /* 0x000fe20000000800 */
[C---:B------:R-:W-:Y:S01]  /*b6d0*/  HMMA.16816.F32 R72, R12.reuse, R18, R72 ;  /* 0x000000120c48723c */ /* 0x040fe20000001848 */
[----:B------:R-:W2:Y:S07]  /*b6e0*/  LDSM.16.MT88.4 R16, [R177+UR4+0x1100] ;  /* 0x00110004b110783b */ /* 0x000eae0008004200 */
[C---:B------:R-:W-:Y:S01]  /*b6f0*/  HMMA.16816.F32 R76, R12.reuse, R128, R76 ;  /* 0x000000800c4c723c */ /* 0x040fe2000000184c */
[----:B------:R-:W-:Y:S01]  /*b700*/  LDSM.16.MT88.4 R32, [R134+0x1900] ;  /* 0x001900008620783b */ /* 0x000fe20000004200 */
[----:B------:R-:W1:Y:S06]  /*b710*/  MUFU.EX2 R153, R153 ;  /* 0x0000009900997308 */ /* 0x000e6c0000000800 */
[C---:B------:R-:W-:Y:S01]  /*b720*/  HMMA.16816.F32 R80, R12.reuse, R130, R80 ;  /* 0x000000820c50723c */ /* 0x040fe20000001850 */
[----:B------:R-:W1:Y:S03]  /*b730*/  LDSM.16.MT88.4 R128, [R177+UR4+0x3100] ;  /* 0x00310004b180783b */ /* 0x000e660008004200 */
[----:B------:R-:W-:Y:S04]  /*b740*/  MUFU.EX2 R154, R154 ;  /* 0x0000009a009a7308 */ /* 0x000fe80000000800 */
[C---:B---3--:R-:W-:Y:S06]  /*b750*/  HMMA.16816.F32 R84, R12.reuse, R136, R84 ;  /* 0x000000880c54723c */ /* 0x048fec0000001854 */
[----:B------:R-:W3:Y:S02]  /*b760*/  MUFU.EX2 R155, R155 ;  /* 0x0000009b009b7308 */ /* 0x000ee40000000800 */
[C---:B------:R-:W-:Y:S01]  /*b770*/  HMMA.16816.F32 R88, R12.reuse, R138, R88 ;  /* 0x0000008a0c58723c */ /* 0x040fe20000001858 */
[----:B------:R-:W-:Y:S07]  /*b780*/  LDSM.16.MT88.4 R136, [R176+UR4+0x3900] ;  /* 0x00390004b088783b */ /* 0x000fee0008004200 */
[C---:B----4-:R-:W-:Y:S01]  /*b790*/  HMMA.16816.F32 R92, R12.reuse, R20, R92 ;  /* 0x000000140c5c723c */ /* 0x050fe2000000185c */
[----:B------:R-:W4:Y:S07]  /*b7a0*/  MUFU.EX2 R165, R165 ;  /* 0x000000a500a57308 */ /* 0x000f2e0000000800 */
[----:B------:R-:W-:Y:S01]  /*b7b0*/  HMMA.16816.F32 R96, R12, R22, R96 ;  /* 0x000000160c60723c */ /* 0x000fe20000001860 */
[----:B------:R-:W4:Y:S02]  /*b7c0*/  LDSM.16.MT88.4 R20, [R133+0x3100] ;  /* 0x003100008514783b */ /* 0x000f240000004200 */
[----:B------:R-:W4:Y:S04]  /*b7d0*/  MUFU.EX2 R164, R164 ;  /* 0x000000a400a47308 */ /* 0x000f280000000800 */
[----:B-----5:R-:W-:Y:S01]  /*b7e0*/  F2FP.PACK_AB R12, R149, R148 ;  /* 0x00000094950c723e */ /* 0x020fe200000000ff */
[----:B------:R-:W-:Y:S01]  /*b7f0*/  FADD.FTZ R148, R148, R171 ;  /* 0x000000ab94947221 */ /* 0x000fe20000010000 */
[----:B-1----:R-:W-:Y:S03]  /*b800*/  F2FP.PACK_AB R13, R151, R150 ;  /* 0x00000096970d723e */ /* 0x002fe600000000ff */
[----:B------:R-:W-:Y:S01]  /*b810*/  F2FP.PACK_AB R14, R153, R152 ;  /* 0x00000098990e723e */ /* 0x000fe200000000ff */
[----:B------:R-:W-:Y:S01]  /*b820*/  FADD.FTZ R150, R150, R173 ;  /* 0x000000ad96967221 */ /* 0x000fe20000010000 */
[----:B---3--:R-:W-:Y:S01]  /*b830*/  F2FP.PACK_AB R15, R155, R154 ;  /* 0x0000009a9b0f723e */ /* 0x008fe200000000ff */
        /* <DEDUP_REMOVED lines=8> */
[----:B------:R-:W1:Y:S07]  /*b8c0*/  LDSM.16.MT88.4 R16, [R176+UR4+0x3100] ;  /* 0x00310004b010783b */ /* 0x000e6e0008004200 */
[C---:B------:R-:W-:Y:S08]  /*b8d0*/  HMMA.16816.F32 R100, R12.reuse, R124, R100 ;  /* 0x0000007c0c64723c */ /* 0x040ff00000001864 */
[C---:B------:R-:W-:Y:S01]  /*b8e0*/  HMMA.16816.F32 R104, R12.reuse, R126, R104 ;  /* 0x0000007e0c68723c */ /* 0x040fe20000001868 */
[----:B------:R-:W-:Y:S07]  /*b8f0*/  LDSM.16.MT88.4 R124, [R177+UR4+0x5100] ;  /* 0x00510004b17c783b */ /* 0x000fee0008004200 */
[C---:B------:R-:W-:Y:S08]  /*b900*/  HMMA.16816.F32 R108, R12.reuse, R140, R108 ;  /* 0x0000008c0c6c723c */ /* 0x040ff0000000186c */
[C---:B------:R-:W-:Y:S01]  /*b910*/  HMMA.16816.F32 R112, R12.reuse, R142, R112 ;  /* 0x0000008e0c70723c */ /* 0x040fe20000001870 */
[----:B------:R-:W-:Y:S07]  /*b920*/  LDSM.16.MT88.4 R140, [R134+0x3900] ;  /* 0x00390000868c783b */ /* 0x000fee0000004200 */
[C---:B------:R-:W-:Y:S08]  /*b930*/  HMMA.16816.F32 R116, R12.reuse, R24, R116 ;  /* 0x000000180c74723c */ /* 0x040ff00000001874 */
[C---:B------:R-:W-:Y:S01]  /*b940*/  HMMA.16816.F32 R120, R12.reuse, R26, R120 ;  /* 0x0000001a0c78723c */ /* 0x040fe20000001878 */
[----:B------:R-:W2:Y:S07]  /*b950*/  LDSM.16.MT88.4 R24, [R134+0x3100] ;  /* 0x003100008618783b */ /* 0x000eae0000004200 */
[C---:B------:R-:W-:Y:S08]  /*b960*/  HMMA.16816.F32 R36, R12.reuse, R128, R36 ;  /* 0x000000800c24723c */ /* 0x040ff00000001824 */
[C---:B------:R-:W-:Y:S08]  /*b970*/  HMMA.16816.F32 R40, R12.reuse, R130, R40 ;  /* 0x000000820c28723c */ /* 0x040ff00000001828 */
[C---:B----4-:R-:W-:Y:S08]  /*b980*/  HMMA.16816.F32 R44, R12.reuse, R20, R44 ;  /* 0x000000140c2c723c */ /* 0x050ff0000000182c */
[C---:B------:R-:W-:Y:S01]  /*b990*/  HMMA.16816.F32 R48, R12.reuse, R22, R48 ;  /* 0x000000160c30723c */ /* 0x040fe20000001830 */
[----:B------:R-:W3:Y:S07]  /*b9a0*/  LDSM.16.MT88.4 R20, [R133+0x5100] ;  /* 0x005100008514783b */ /* 0x000eee0000004200 */
[C---:B-1----:R-:W-:Y:S08]  /*b9b0*/  HMMA.16816.F32 R52, R12.reuse, R16, R52 ;  /* 0x000000100c34723c */ /* 0x042ff00000001834 */
[C---:B------:R-:W-:Y:S01]  /*b9c0*/  HMMA.16816.F32 R56, R12.reuse, R18, R56 ;  /* 0x000000120c38723c */ /* 0x040fe20000001838 */
[----:B------:R-:W1:Y:S07]  /*b9d0*/  LDSM.16.MT88.4 R16, [R176+UR4+0x5100] ;  /* 0x00510004b010783b */ /* 0x000e6e0008004200 */
[C---:B--2---:R-:W-:Y:S08]  /*b9e0*/  HMMA.16816.F32 R60, R12.reuse, R24, R60 ;  /* 0x000000180c3c723c */ /* 0x044ff0000000183c */
[C---:B------:R-:W-:Y:S01]  /*b9f0*/  HMMA.16816.F32 R64, R12.reuse, R26, R64 ;  /* 0x0000001a0c40723c */ /* 0x040fe20000001840 */
[----:B------:R-:W2:Y:S07]  /*ba00*/  LDSM.16.MT88.4 R24, [R134+0x5100] ;  /* 0x005100008618783b */ /* 0x000eae0000004200 */
[C---:B------:R-:W-:Y:S08]  /*ba10*/  HMMA.16816.F32 R68, R12.reuse, R124, R68 ;  /* 0x0000007c0c44723c */ /* 0x040ff00000001844 */
[C---:B------:R-:W-:Y:S01]  /*ba20*/  HMMA.16816.F32 R72, R12.reuse, R126, R72 ;  /* 0x0000007e0c48723c */ /* 0x040fe20000001848 */
[----:B------:R-:W4:Y:S07]  /*ba30*/  LDSM.16.MT88.4 R124, [R177+UR4+0x1900] ;  /* 0x00190004b17c783b */ /* 0x000f2e0008004200 */
[C---:B---3--:R-:W-:Y:S08]  /*ba40*/  HMMA.16816.F32 R76, R12.reuse, R20, R76 ;  /* 0x000000140c4c723c */ /* 0x048ff0000000184c */
[C---:B------:R-:W-:Y:S01]  /*ba50*/  HMMA.16816.F32 R80, R12.reuse, R22, R80 ;  /* 0x000000160c50723c */ /* 0x040fe20000001850 */
[----:B------:R-:W3:Y:S07]  /*ba60*/  LDSM.16.MT88.4 R20, [R133+0x1900] ;  /* 0x001900008514783b */ /* 0x000eee0000004200 */
[C---:B-1----:R-:W-:Y:S08]  /*ba70*/  HMMA.16816.F32 R84, R12.reuse, R16, R84 ;  /* 0x000000100c54723c */ /* 0x042ff00000001854 */
[C---:B------:R-:W-:Y:S01]  /*ba80*/  HMMA.16816.F32 R88, R12.reuse, R18, R88 ;  /* 0x000000120c58723c */ /* 0x040fe20000001858 */
[----:B------:R-:W1:Y:S07]  /*ba90*/  LDSM.16.MT88.4 R16, [R177+UR4+0x3900] ;  /* 0x00390004b110783b */ /* 0x000e6e0008004200 */
[C---:B--2---:R-:W-:Y:S08]  /*baa0*/  HMMA.16816.F32 R92, R12.reuse, R24, R92 ;  /* 0x000000180c5c723c */ /* 0x044ff0000000185c */
[----:B------:R-:W-:Y:S01]  /*bab0*/  HMMA.16816.F32 R96, R12, R26, R96 ;  /* 0x0000001a0c60723c */ /* 0x000fe20000001860 */
[----:B------:R-:W2:Y:S06]  /*bac0*/  LDSM.16.MT88.4 R24, [R133+0x3900] ;  /* 0x003900008518783b */ /* 0x000eac0000004200 */
        /* <DEDUP_REMOVED lines=9> */
[C---:B----4-:R-:W-:Y:S03]  /*bb60*/  HMMA.16816.F32 R128, R12.reuse, R124, R4 ;  /* 0x0000007c0c80723c */ /* 0x050fe60000001804 */
[----:B------:R-:W-:Y:S02]  /*bb70*/  FADD.FTZ R213, R213, R210 ;  /* 0x000000d2d5d57221 */ /* 0x000fe40000010000 */
[----:B------:R-:W-:Y:S02]  /*bb80*/  FADD.FTZ R197, R165, R212 ;  /* 0x000000d4a5c57221 */ /* 0x000fe40000010000 */
[----:B------:R-:W-:Y:S01]  /*bb90*/  FADD.FTZ R198, R164, R213 ;  /* 0x000000d5a4c67221 */ /* 0x000fe20000010000 */
[C---:B------:R-:W-:Y:S01]  /*bba0*/  HMMA.16816.F32 R124, R12.reuse, R126, R8 ;  /* 0x0000007e0c7c723c */ /* 0x040fe20000001808 */
[----:B------:R-:W4:Y:S07]  /*bbb0*/  LDSM.16.MT88.4 R8, [R133+0x5900] ;  /* 0x005900008508783b */ /* 0x000f2e0000004200 */
[C---:B---3--:R-:W-:Y:S08]  /*bbc0*/  HMMA.16816.F32 R100, R12.reuse, R20, R100 ;  /* 0x000000140c64723c */ /* 0x048ff00000001864 */
[C---:B------:R-:W-:Y:S01]  /*bbd0*/  HMMA.16816.F32 R104, R12.reuse, R22, R104 ;  /* 0x000000160c68723c */ /* 0x040fe20000001868 */
[----:B------:R-:W-:Y:S07]  /*bbe0*/  LDSM.16.MT88.4 R20, [R134+0x5900] ;  /* 0x005900008614783b */ /* 0x000fee0000004200 */
[C---:B------:R-:W-:Y:S08]  /*bbf0*/  HMMA.16816.F32 R108, R12.reuse, R28, R108 ;  /* 0x0000001c0c6c723c */ /* 0x040ff0000000186c */
[C---:B------:R-:W-:Y:S08]  /*bc00*/  HMMA.16816.F32 R112, R12.reuse, R30, R112 ;  /* 0x0000001e0c70723c */ /* 0x040ff00000001870 */
[C---:B------:R-:W-:Y:S08]  /*bc10*/  HMMA.16816.F32 R116, R12.reuse, R32, R116 ;  /* 0x000000200c74723c */ /* 0x040ff00000001874 */
[C---:B------:R-:W-:Y:S08]  /*bc20*/  HMMA.16816.F32 R120, R12.reuse, R34, R120 ;  /* 0x000000220c78723c */ /* 0x040ff00000001878 */
[C---:B-1----:R-:W-:Y:S08]  /*bc30*/  HMMA.16816.F32 R36, R12.reuse, R16, R36 ;  /* 0x000000100c24723c */ /* 0x042ff00000001824 */
[C---:B------:R-:W-:Y:S01]  /*bc40*/  HMMA.16816.F32 R40, R12.reuse, R18, R40 ;  /* 0x000000120c28723c */ /* 0x040fe20000001828 */
[----:B------:R-:W1:Y:S07]  /*bc50*/  LDSM.16.MT88.4 R16, [R176+UR4+0x5900] ;  /* 0x00590004b010783b */ /* 0x000e6e0008004200 */
        /* <DEDUP_REMOVED lines=10> */
[C---:B-1----:R-:W-:Y:S08]  /*bd00*/  HMMA.16816.F32 R84, R12.reuse, R16, R84 ;  /* 0x000000100c54723c */ /* 0x042ff00000001854 */
[C---:B------:R-:W-:Y:S08]  /*bd10*/  HMMA.16816.F32 R88, R12.reuse, R18, R88 ;  /* 0x000000120c58723c */ /* 0x040ff00000001858 */
[C---:B------:R-:W-:Y:S08]  /*bd20*/  HMMA.16816.F32 R92, R12.reuse, R20, R92 ;  /* 0x000000140c5c723c */ /* 0x040ff0000000185c */
[----:B------:R-:W-:Y:S01]  /*bd30*/  HMMA.16816.F32 R96, R12, R22, R96 ;  /* 0x000000160c60723c */ /* 0x000fe20000001860 */
[----:B------:R-:W-:-:S07]  /*bd40*/  @!P0 BRA `(.L_x_5058) ;  /* 0x0000040000008947 */ /* 0x000fce0003800000 */
        /* <DEDUP_REMOVED lines=64> */
.L_x_5058:
        /* <DEDUP_REMOVED lines=9> */
.L_x_5056:
[----:B------:R-:W-:-:S13]  /*c1e0*/  ISETP.GE.AND P0, PT, R202, UR11, PT ;  /* 0x0000000bca007c0c */ /* 0x000fda000bf06270 */
[----:B------:R-:W-:Y:S05]  /*c1f0*/  @!P0 BRA `(.L_x_5060) ;  /* 0x0000366000008947 */ /* 0x000fea0003800000 */
[----:B------:R-:W-:Y:S01]  /*c200*/  LOP3.LUT P0, RZ, R201, 0x4, RZ, 0xc0, !PT ;  /* 0x00000004c9ff7812 */ /* 0x000fe2000780c0ff */
[----:B------:R-:W-:Y:S01]  /*c210*/  IMAD.MOV.U32 R3, RZ, RZ, R0 ;  /* 0x000000ffff037224 */ /* 0x000fe200078e0000 */
[----:B------:R-:W-:Y:S01]  /*c220*/  SHF.R.S32.HI R201, RZ, 0x1f, R200 ;  /* 0x0000001fffc97819 */ /* 0x000fe200000114c8 */
[----:B------:R-:W-:Y:S01]  /*c230*/  IMAD.MOV.U32 R184, RZ, RZ, 0x40 ;  /* 0x00000040ffb87424 */ /* 0x000fe200078e00ff */
[----:B------:R-:W-:Y:S01]  /*c240*/  SHF.R.S32.HI R0, RZ, 0x1f, R199 ;  /* 0x0000001fff007819 */ /* 0x000fe200000114c7 */
[C---:B------:R-:W-:Y:S01]  /*c250*/  IMAD.SHL.U32 R203, R200.reuse, 0x2, RZ ;  /* 0x00000002c8cb7824 */ /* 0x040fe200078e00ff */
[----:B------:R-:W-:Y:S01]  /*c260*/  SHF.L.U64.HI R201, R200, 0x1, R201 ;  /* 0x00000001c8c97819 */ /* 0x000fe200000102c9 */
[----:B------:R-:W-:Y:S01]  /*c270*/  IMAD.MOV.U32 R132, RZ, RZ, R2 ;  /* 0x000000ffff847224 */ /* 0x000fe200078e0002 */
[C---:B------:R-:W-:Y:S01]  /*c280*/  SHF.L.U64.HI R200, R199.reuse, 0x1, R0 ;  /* 0x00000001c7c87819 */ /* 0x040fe20000010200 */
[----:B------:R-:W-:Y:S01]  /*c290*/  IMAD.SHL.U32 R199, R199, 0x2, RZ ;  /* 0x00000002c7c77824 */ /* 0x000fe200078e00ff */
[----:B------:R-:W-:-:S02]  /*c2a0*/  SEL R184, R184, 0xffffffc0, !P0 ;  /* 0xffffffc0b8b87807 */ /* 0x000fc40004000000 */
.L_x_5071:
[----:B------:R-:W-:Y:S04]  /*c2b0*/  DEPBAR.LE SB0, 0x2 ;  /* 0x000080800000791a */ /* 0x000fe80000000000 */
[----:B------:R-:W-:Y:S01]  /*c2c0*/  BAR.SYNC.DEFER_BLOCKING 0x0 ;  /* 0x0000000000007b1d */ /* 0x000fe20000010000 */
[----:B------:R-:W-:Y:S01]  /*c2d0*/  UIMAD UR4, UR5, 0x6000, URZ ;  /* 0x00006000050478a4 */ /* 0x000fe2000f8e023f */
[----:B------:R-:W-:Y:S05]  /*c2e0*/  ISETP.LE.AND P0, PT, R202, UR11, PT ;  /* 0x0000000bca007c0c */ /* 0x000fea000bf03270 */
        /* <DEDUP_REMOVED lines=30> */
[----:B------:R-:W2:Y:S01]  /*c4d0*/  SHFL.IDX PT, R9, R20, RZ, 0x181f ;  /* 0x00181fff14097589 */ /* 0x000ea200000e0000 */
[----:B------:R-:W-:Y:S03]  /*c4e0*/  IMAD R5, R5, 0x6000, R188 ;  /* 0x0000600005057824 */ /* 0x000fe600078e02bc */
[----:B------:R-:W4:Y:S04]  /*c4f0*/  SHFL.IDX PT, R4, R21, 0x1, 0x181f ;  /* 0x00381f0015047f89 */ /* 0x000f2800000e0000 */
[----:B------:R3:W1:Y:S01]  /*c500*/  SHFL.IDX PT, R7, R20, 0x1, 0x181f ;  /* 0x00381f0014077f89 */ /* 0x00066200000e0000 */
[C---:B-----5:R-:W-:Y:S02]  /*c510*/  IADD3 R12, P0, R6.reuse, R203, RZ ;  /* 0x000000cb060c7210 */ /* 0x060fe40007f1e0ff */
[C---:B------:R-:W-:Y:S02]  /*c520*/  IADD3 R10, P2, R6.reuse, R199, RZ ;  /* 0x000000c7060a7210 */ /* 0x040fe40007f5e0ff */
[C---:B--2---:R-:W-:Y:S02]  /*c530*/  IADD3.X R13, R9.reuse, R201, RZ, P0, !PT ;  /* 0x000000c9090d7210 */ /* 0x044fe400007fe4ff */
[-C--:B------:R-:W-:Y:S01]  /*c540*/  IADD3 R8, P1, R6, R0.reuse, RZ ;  /* 0x0000000006087210 */ /* 0x080fe20007f3e0ff */
[C---:B------:R-:W-:Y:S01]  /*c550*/  IMAD.X R11, R9.reuse, 0x1, R200, P2 ;  /* 0x00000001090b7824 */ /* 0x040fe200010e06c8 */
[C---:B----4-:R-:W-:Y:S01]  /*c560*/  IADD3 R14, P0, R4.reuse, R0, RZ ;  /* 0x00000000040e7210 */ /* 0x050fe20007f1e0ff */
[----:B------:R2:W-:Y:S02]  /*c570*/  LDGSTS.E.BYPASS.LTC128B.128 [R5], [R12.64], !P5 ;  /* 0x000000000c057fae */ /* 0x0005e4000e901d54 */
[----:B------:R-:W-:Y:S01]  /*c580*/  IMAD.X R9, R9, 0x1, R2, P1 ;  /* 0x0000000109097824 */ /* 0x000fe200008e0602 */
[C---:B---3--:R-:W-:Y:S01]  /*c590*/  IADD3 R20, P1, R4.reuse, R203, RZ ;  /* 0x000000cb04147210 */ /* 0x048fe20007f3e0ff */
[----:B------:R2:W-:Y:S01]  /*c5a0*/  LDGSTS.E.BYPASS.LTC128B.128 [R5+0x2000], [R10.64], !P4 ;  /* 0x020000000a057fae */ /* 0x0005e2000e101d54 */
[C---:B-1----:R-:W-:Y:S02]  /*c5b0*/  IADD3.X R15, R7.reuse, R2, RZ, P0, !PT ;  /* 0x00000002070f7210 */ /* 0x042fe400007fe4ff */
[----:B------:R-:W-:Y:S01]  /*c5c0*/  IADD3 R6, P0, R4, R199, RZ ;  /* 0x000000c704067210 */ /* 0x000fe20007f1e0ff */
[----:B------:R2:W-:Y:S01]  /*c5d0*/  LDGSTS.E.BYPASS.LTC128B.128 [R5+0x4000], [R8.64], !P6 ;  /* 0x0400000008057fae */ /* 0x0005e2000f101d54 */
[C---:B------:R-:W-:Y:S02]  /*c5e0*/  IMAD.X R21, R7.reuse, 0x1, R201, P1 ;  /* 0x0000000107157824 */ /* 0x040fe400008e06c9 */
[----:B------:R-:W-:Y:S03]  /*c5f0*/  IADD3.X R7, R7, R200, RZ, P0, !PT ;  /* 0x000000c807077210 */ /* 0x000fe600007fe4ff */
[----:B------:R2:W-:Y:S04]  /*c600*/  LDGSTS.E.BYPASS.LTC128B.128 [R5+0x1000], [R20.64], !P5 ;  /* 0x0100000014057fae */ /* 0x0005e8000e901d54 */
[----:B------:R2:W-:Y:S04]  /*c610*/  LDGSTS.E.BYPASS.LTC128B.128 [R5+0x3000], [R6.64], !P4 ;  /* 0x0300000006057fae */ /* 0x0005e8000e101d54 */
[----:B------:R2:W-:Y:S02]  /*c620*/  LDGSTS.E.BYPASS.LTC128B.128 [R5+0x5000], [R14.64], !P6 ;  /* 0x050000000e057fae */ /* 0x0005e4000f101d54 */
.L_x_5061:
[C---:B--234-:R-:W-:Y:S01]  /*c630*/  HMMA.16816.F32 R4, R136.reuse, R140, RZ ;  /* 0x0000008c8804723c */ /* 0x05cfe200000018ff */
[----:B------:R-:W0:Y:S01]  /*c640*/  LDGDEPBAR ;  /* 0x00000000000079af */ /* 0x000e220000000000 */
[----:B------:R-:W-:Y:S01]  /*c650*/  PLOP3.LUT P1, PT, PT, PT, UP1, 0x80, 0x0 ;  /* 0x000000000000781c */ /* 0x000fe20003f2f018 */
[----:B------:R-:W-:Y:S01]  /*c660*/  UIADD3 UR6, UR15, 0x1, URZ ;  /* 0x000000010f067890 */ /* 0x000fe2000fffe03f */
[C---:B------:R-:W-:Y:S01]  /*c670*/  IMAD.IADD R0, R184.reuse, 0x1, R29 ;  /* 0x00000001b8007824 */ /* 0x040fe200078e021d */
[C---:B------:R-:W-:Y:S01]  /*c680*/  IADD3 R135, R184.reuse, UR4, R183 ;  /* 0x00000004b8877c10 */ /* 0x040fe2000fffe0b7 */
[----:B------:R-:W-:Y:S01]  /*c690*/  IMAD.IADD R2, R184, 0x1, R133 ;  /* 0x00000001b8027824 */ /* 0x000fe200078e0285 */
[----:B------:R-:W-:Y:S01]  /*c6a0*/  PLOP3.LUT P0, PT, PT, PT, UP1, 0x80, 0x0 ;  /* 0x000000000000781c */ /* 0x000fe20003f0f018 */
[C---:B------:R-:W-:Y:S01]  /*c6b0*/  HMMA.16816.F32 R8, R136.reuse, R142, RZ ;  /* 0x0000008e8808723c */ /* 0x040fe200000018ff */
[----:B------:R-:W-:Y:S01]  /*c6c0*/  LDSM.16.M88.4 R140, [R179] ;  /* 0x00000000b38c783b */ /* 0x000fe20000000200 */
[----:B------:R-:W-:Y:S02]  /*c6d0*/  UISETP.GE.AND UP2, UPT, UR15, 0x1, UPT ;  /* 0x000000010f00788c */ /* 0x000fe4000bf46270 */
[----:B------:R-:W-:Y:S02]  /*c6e0*/  IMAD.IADD R134, R180, 0x1, R135 ;  /* 0x00000001b4867824 */ /* 0x000fe400078e0287 */
[----:B------:R-:W-:Y:S01]  /*c6f0*/  USEL UR15, UR6, URZ, !UP2 ;  /* 0x0000003f060f7287 */ /* 0x000fe2000d000000 */
[----:B------:R-:W2:Y:S01]  /*c700*/  LDSM.16.M88.4 R164, [R0+0xc100] ;  /* 0x00c1000000a4783b */ /* 0x000ea20000000200 */
[C---:B-1----:R-:W-:Y:S05]  /*c710*/  HMMA.16816.F32 R12, R136.reuse, R16, RZ ;  /* 0x00000010880c723c */ /* 0x042fea00000018ff */
[----:B------:R-:W-:Y:S03]  /*c720*/  LDSM.16.M88.4 R168, [R2+0xd900] ;  /* 0x00d9000002a8783b */ /* 0x000fe60000000200 */
[C---:B------:R-:W-:Y:S03]  /*c730*/  HMMA.16816.F32 R16, R136.reuse, R18, RZ ;  /* 0x000000128810723c */ /* 0x040fe600000018ff */
[----:B------:R-:W-:Y:S05]  /*c740*/  LDSM.16.M88.4 R172, [R134+0xe900] ;  /* 0x00e9000086ac783b */ /* 0x000fea0000000200 */
[C---:B------:R-:W-:Y:S08]  /*c750*/  HMMA.16816.F32 R20, R136.reuse, R24, RZ ;  /* 0x000000188814723c */ /* 0x040ff000000018ff */
[C---:B------:R-:W-:Y:S08]  /*c760*/  HMMA.16816.F32 R24, R136.reuse, R26, RZ ;  /* 0x0000001a8818723c */ /* 0x040ff000000018ff */
[C---:B------:R-:W-:Y:S08]  /*c770*/  HMMA.16816.F32 R28, R136.reuse, R32, RZ ;  /* 0x00000020881c723c */ /* 0x040ff000000018ff */
        /* <DEDUP_REMOVED lines=13> */
[----:B------:R-:W5:Y:S06]  /*c850*/  LDSM.16.M88.4 R144, [R178] ;  /* 0x00000000b290783b */ /* 0x000f6c0000000200 */
[----:B------:R-:W4:Y:S01]  /*c860*/  LDSM.16.M88.4 R160, [R2+0xc900] ;  /* 0x00c9000002a0783b */ /* 0x000f220000000200 */
        /* <DEDUP_REMOVED lines=8> */
[----:B------:R-:W1:Y:S07]  /*c8f0*/  LDSM.16.M88.4 R148, [R183+UR4+0xe100] ;  /* 0x00e10004b794783b */ /* 0x000e6e0008000200 */
[C---:B----4-:R-:W-:Y:S08]  /*c900*/  HMMA.16816.F32 R28, R140.reuse, R152, R28 ;  /* 0x000000988c1c723c */ /* 0x050ff0000000181c */
[----:B------:R-:W-:Y:S01]  /*c910*/  HMMA.16816.F32 R32, R140, R154, R32 ;  /* 0x0000009a8c20723c */ /* 0x000fe20000001820 */
[----:B------:R-:W3:Y:S06]  /*c920*/  LDSM.16.M88.4 R140, [R183+UR4+0xe900] ;  /* 0x00e90004b78c783b */ /* 0x000eec0008000200 */
        /* <DEDUP_REMOVED lines=10> */
[C---:B------:R-:W-:Y:S08]  /*c9d0*/  HMMA.16816.F32 R28, R144.reuse, R168, R28 ;  /* 0x000000a8901c723c */ /* 0x040ff0000000181c */
[----:B------:R-:W-:Y:S01]  /*c9e0*/  HMMA.16816.F32 R32, R144, R170, R32 ;  /* 0x000000aa9020723c */ /* 0x000fe20000001820 */
[----:B------:R-:W2:Y:S06]  /*c9f0*/  LDSM.16.M88.4 R144, [R133+0xe900] ;  /* 0x00e900008590783b */ /* 0x000eac0000000200 */
[----:B------:R-:W-:Y:S01]  /*ca00*/  LDSM.16.M88.4 R168, [R2+0xe100] ;  /* 0x00e1000002a8783b */ /* 0x000fe20000000200 */
        /* <DEDUP_REMOVED lines=8> */
[----:B------:R-:W-:Y:S07]  /*ca90*/  LDSM.16.M88.4 R152, [R0+0xe100] ;  /* 0x00e100000098783b */ /* 0x000fee0000000200 */
[C---:B-----5:R-:W-:Y:S08]  /*caa0*/  HMMA.16816.F32 R28, R136.reuse, R156, R28 ;  /* 0x0000009c881c723c */ /* 0x060ff0000000181c */
[----:B------:R-:W-:Y:S01]  /*cab0*/  HMMA.16816.F32 R32, R136, R158, R32 ;  /* 0x0000009e8820723c */ /* 0x000fe20000001820 */
[----:B------:R-:W3:Y:S06]  /*cac0*/  LDSM.16.M88.4 R136, [R133+0xf900] ;  /* 0x00f900008588783b */ /* 0x000eec0000000200 */
[----:B------:R-:W-:Y:S01]  /*cad0*/  LDSM.16.M88.4 R156, [R0+0xf100] ;  /* 0x00f10000009c783b */ /* 0x000fe20000000200 */
[C---:B--2---:R-:W-:Y:S08]  /*cae0*/  HMMA.16816.F32 R4, R160.reuse, R164, R4 ;  /* 0x000000a4a004723c */ /* 0x044ff00000001804 */
[C---:B------:R-:W-:Y:S01]  /*caf0*/  HMMA.16816.F32 R8, R160.reuse, R166, R8 ;  /* 0x000000a6a008723c */ /* 0x040fe20000001808 */
[----:B------:R-:W-:Y:S07]  /*cb00*/  LDSM.16.M88.4 R164, [R178+0x4000] ;  /* 0x00400000b2a4783b */ /* 0x000fee0000000200 */
[C---:B------:R-:W-:Y:S08]  /*cb10*/  HMMA.16816.F32 R12, R160.reuse, R144, R12 ;  /* 0x00000090a00c723c */ /* 0x040ff0000000180c */
[C---:B------:R-:W-:Y:S01]  /*cb20*/  HMMA.16816.F32 R16, R160.reuse, R146, R16 ;  /* 0x00000092a010723c */ /* 0x040fe20000001810 */
[----:B------:R-:W2:Y:S07]  /*cb30*/  LDSM.16.M88.4 R144, [R0+0xe900] ;  /* 0x00e900000090783b */ /* 0x000eae0000000200 */
[C---:B-1----:R-:W-:Y:S08]  /*cb40*/  HMMA.16816.F32 R20, R160.reuse, R148, R20 ;  /* 0x00000094a014723c */ /* 0x042ff00000001814 */
[C---:B------:R-:W-:Y:S01]  /*cb50*/  HMMA.16816.F32 R24, R160.reuse, R150, R24 ;  /* 0x00000096a018723c */ /* 0x040fe20000001818 */
[----:B------:R-:W1:Y:S07]  /*cb60*/  LDSM.16.M88.4 R148, [R0+0xf900] ;  /* 0x00f900000094783b */ /* 0x000e6e0000000200 */
[C---:B---3--:R-:W-:Y:S08]  /*cb70*/  HMMA.16816.F32 R28, R160.reuse, R136, R28 ;  /* 0x00000088a01c723c */ /* 0x048ff0000000181c */
[----:B------:R-:W-:Y:S01]  /*cb80*/  HMMA.16816.F32 R32, R160, R138, R32 ;  /* 0x0000008aa020723c */ /* 0x000fe20000001820 */
[----:B------:R-:W3:Y:S06]  /*cb90*/  LDSM.16.M88.4 R136, [R134+0xf100] ;  /* 0x00f100008688783b */ /* 0x000eec0000000200 */
[----:B------:R-:W-:Y:S01]  /*cba0*/  LDSM.16.M88.4 R160, [R181+0x8000] ;  /* 0x00800000b5a0783b */ /* 0x000fe20000000200 */
[C---:B------:R-:W-:Y:S08]  /*cbb0*/  HMMA.16816.F32 R4, R140.reuse, R152, R4 ;  /* 0x000000988c04723c */ /* 0x040ff00000001804 */
[C---:B------:R-:W-:Y:S01]  /*cbc0*/  HMMA.16816.F32 R8, R140.reuse, R154, R8 ;  /* 0x0000009a8c08723c */ /* 0x040fe20000001808 */
[----:B------:R-:W-:Y:S07]  /*cbd0*/  LDSM.16.M88.4 R152, [R183+UR4+0x10900] ;  /* 0x01090004b798783b */ /* 0x000fee0008000200 */
[C---:B--2---:R-:W-:Y:S08]  /*cbe0*/  HMMA.16816.F32 R12, R140.reuse, R144, R12 ;  /* 0x000000908c0c723c */ /* 0x044ff0000000180c */
[C---:B------:R-:W-:Y:S01]  /*cbf0*/  HMMA.16816.F32 R16, R140.reuse, R146, R16 ;  /* 0x000000928c10723c */ /* 0x040fe20000001810 */
[----:B------:R-:W2:Y:S07]  /*cc00*/  LDSM.16.M88.4 R144, [R134+0xf900] ;  /* 0x00f900008690783b */ /* 0x000eae0000000200 */
[C---:B------:R-:W-:Y:S08]  /*cc10*/  HMMA.16816.F32 R20, R140.reuse, R156, R20 ;  /* 0x0000009c8c14723c */ /* 0x040ff00000001814 */
[C---:B------:R-:W-:Y:S01]  /*cc20*/  HMMA.16816.F32 R24, R140.reuse, R158, R24 ;  /* 0x0000009e8c18723c */ /* 0x040fe20000001818 */
[----:B------:R-:W-:Y:S07]  /*cc30*/  LDSM.16.M88.4 R156, [R183+UR4+0x11100] ;  /* 0x01110004b79c783b */ /* 0x000fee0008000200 */
[C---:B-1----:R-:W-:Y:S08]  /*cc40*/  HMMA.16816.F32 R28, R140.reuse, R148, R28 ;  /* 0x000000948c1c723c */ /* 0x042ff0000000181c */
[----:B------:R-:W-:Y:S01]  /*cc50*/  HMMA.16816.F32 R32, R140, R150, R32 ;  /* 0x000000968c20723c */ /* 0x000fe20000001820 */
[----:B------:R-:W-:Y:S06]  /*cc60*/  LDSM.16.M88.4 R140, [R185+0x8000] ;  /* 0x00800000b98c783b */ /* 0x000fec0000000200 */
[----:B------:R-:W1:Y:S01]  /*cc70*/  LDSM.16.M88.4 R148, [R183+UR4+0x10100] ;  /* 0x01010004b794783b */ /* 0x000e620008000200 */
[C---:B------:R-:W-:Y:S08]  /*cc80*/  HMMA.16816.F32 R4, R164.reuse, R168, R4 ;  /* 0x000000a8a404723c */ /* 0x040ff00000001804 */
[C---:B------:R-:W-:Y:S01]  /*cc90*/  HMMA.16816.F32 R8, R164.reuse, R170, R8 ;  /* 0x000000aaa408723c */ /* 0x040fe20000001808 */
[----:B------:R-:W-:Y:S07]  /*cca0*/  LDSM.16.M88.4 R168, [R133+0x10100] ;  /* 0x0101000085a8783b */ /* 0x000fee0000000200 */
[C---:B------:R-:W-:Y:S08]  /*ccb0*/  HMMA.16816.F32 R12, R164.reuse, R172, R12 ;  /* 0x000000aca40c723c */ /* 0x040ff0000000180c */
[C---:B------:R-:W-:Y:S01]  /*ccc0*/  HMMA.16816.F32 R16, R164.reuse, R174, R16 ;  /* 0x000000aea410723c */ /* 0x040fe20000001810 */
[----:B------:R-:W-:Y:S07]  /*ccd0*/  LDSM.16.M88.4 R172, [R133+0x11900] ;  /* 0x0119000085ac783b */ /* 0x000fee0000000200 */
[C---:B---3--:R-:W-:Y:S08]  /*cce0*/  HMMA.16816.F32 R20, R164.reuse, R136, R20 ;  /* 0x00000088a414723c */ /* 0x048ff00000001814 */
[C---:B------:R-:W-:Y:S01]  /*ccf0*/  HMMA.16816.F32 R24, R164.reuse, R138, R24 ;  /* 0x0000008aa418723c */ /* 0x040fe20000001818 */
[----:B------:R-:W3:Y:S07]  /*cd00*/  LDSM.16.M88.4 R136, [R183+UR4+0x11900] ;  /* 0x01190004b788783b */ /* 0x000eee0008000200 */
[C---:B--2---:R-:W-:Y:S08]  /*cd10*/  HMMA.16816.F32 R28, R164.reuse, R144, R28 ;  /* 0x00000090a41c723c */ /* 0x044ff0000000181c */
[----:B------:R-:W-:Y:S01]  /*cd20*/  HMMA.16816.F32 R32, R164, R146, R32 ;  /* 0x00000092a420723c */ /* 0x000fe20000001820 */
[----:B------:R-:W2:Y:S06]  /*cd30*/  LDSM.16.M88.4 R144, [R133+0x10900] ;  /* 0x010900008590783b */ /* 0x000eac0000000200 */
        /* <DEDUP_REMOVED lines=12> */
[----:B------:R-:W-:Y:S06]  /*ce00*/  LDSM.16.M88.4 R136, [R179+0x8000] ;  /* 0x00800000b388783b */ /* 0x000fec0000000200 */
[----:B------:R-:W1:Y:S01]  /*ce10*/  LDSM.16.M88.4 R140, [R0+0x10100] ;  /* 0x01010000008c783b */ /* 0x000e620000000200 */
[C---:B------:R-:W-:Y:S08]  /*ce20*/  HMMA.16816.F32 R4, R160.reuse, R168, R4 ;  /* 0x000000a8a004723c */ /* 0x040ff00000001804 */
[C---:B------:R-:W-:Y:S01]  /*ce30*/  HMMA.16816.F32 R8, R160.reuse, R170, R8 ;  /* 0x000000aaa008723c */ /* 0x040fe20000001808 */
[----:B------:R-:W-:Y:S07]  /*ce40*/  LDSM.16.M88.4 R168, [R134+0x10900] ;  /* 0x0109000086a8783b */ /* 0x000fee0000000200 */
[C---:B--2---:R-:W-:Y:S08]  /*ce50*/  HMMA.16816.F32 R12, R160.reuse, R144, R12 ;  /* 0x00000090a00c723c */ /* 0x044ff0000000180c */
[C---:B------:R-:W-:Y:S01]  /*ce60*/  HMMA.16816.F32 R16, R160.reuse, R146, R16 ;  /* 0x00000092a010723c */ /* 0x040fe20000001810 */
[----:B------:R2:W3:Y:S07]  /*ce70*/  LDSM.16.M88.4 R144, [R0+0x11900] ;  /* 0x011900000090783b */ /* 0x0004ee0000000200 */
[C---:B----4-:R-:W-:Y:S08]  /*ce80*/  HMMA.16816.F32 R20, R160.reuse, R164, R20 ;  /* 0x000000a4a014723c */ /* 0x050ff00000001814 */
[C---:B------:R-:W-:Y:S01]  /*ce90*/  HMMA.16816.F32 R24, R160.reuse, R166, R24 ;  /* 0x000000a6a018723c */ /* 0x040fe20000001818 */
[----:B------:R4:W5:Y:S07]  /*cea0*/  LDSM.16.M88.4 R164, [R2+0x10100] ;  /* 0x0101000002a4783b */ /* 0x00096e0000000200 */
[C---:B------:R-:W-:Y:S04]  /*ceb0*/  HMMA.16816.F32 R28, R160.reuse, R172, R28 ;  /* 0x000000aca01c723c */ /* 0x040fe8000000181c */
[----:B--2---:R-:W-:Y:S04]  /*cec0*/  IMAD.MOV.U32 R0, RZ, RZ, R195 ;  /* 0x000000ffff007224 */ /* 0x004fe800078e00c3 */
[----:B------:R-:W-:Y:S01]  /*ced0*/  HMMA.16816.F32 R32, R160, R174, R32 ;  /* 0x000000aea020723c */ /* 0x000fe20000001820 */
[----:B------:R-:W2:Y:S07]  /*cee0*/  LDSM.16.M88.4 R160, [R134+0x11100] ;  /* 0x0111000086a0783b */ /* 0x000eae0000000200 */
[C---:B-1----:R-:W-:Y:S05]  /*cef0*/  HMMA.16816.F32 R4, R136.reuse, R140, R4 ;  /* 0x0000008c8804723c */ /* 0x042fea0000001804 */
[----:B----4-:R-:W-:Y:S03]  /*cf00*/  @P1 IMAD.HI.U32 R2, R195, c[0x0][0x2c8], RZ ;  /* 0x0000b200c3021a27 */ /* 0x010fe600078e00ff */
[C---:B------:R-:W-:Y:S01]  /*cf10*/  HMMA.16816.F32 R8, R136.reuse, R142, R8 ;  /* 0x0000008e8808723c */ /* 0x040fe20000001808 */
[----:B------:R1:W4:Y:S03]  /*cf20*/  LDSM.16.M88.4 R140, [R134+0x11900] ;  /* 0x01190000868c783b */ /* 0x0003260000000200 */
[----:B------:R-:W-:Y:S01]  /*cf30*/  @P0 SHF.R.U32.HI R0, RZ, c[0x0][0x2cc], R2 ;  /* 0x0000b300ff000a19 */ /* 0x000fe20000011602 */
[----:B------:R-:W-:Y:S01]  /*cf40*/  IMAD.U32 R2, RZ, RZ, UR12 ;  /* 0x0000000cff027e24 */ /* 0x000fe2000f8e00ff */
[----:B------:R-:W-:Y:S02]  /*cf50*/  PLOP3.LUT P0, PT, PT, PT, UP0, 0x40, 0x0 ;  /* 0x000000000000781c */ /* 0x000fe40003f0e808 */
[C---:B------:R-:W-:Y:S01]  /*cf60*/  HMMA.16816.F32 R12, R136.reuse, R148, R12 ;  /* 0x00000094880c723c */ /* 0x040fe2000000180c */
[----:B------:R-:W1:Y:S06]  /*cf70*/  SHFL.IDX PT, R133, R0, RZ, 0x1c1f ;  /* 0x001c1fff00857589 */ /* 0x000e6c00000e0000 */
[----:B------:R-:W-:Y:S01]  /*cf80*/  IMAD.SHL.U32 R149, R202, 0x40, RZ ;  /* 0x00000040ca957824 */ /* 0x000fe200078e00ff */
[C---:B------:R-:W-:Y:S04]  /*cf90*/  HMMA.16816.F32 R16, R136.reuse, R150, R16 ;  /* 0x000000968810723c */ /* 0x040fe80000001810 */
[----:B------:R-:W-:Y:S04]  /*cfa0*/  IADD3 R135, -R196, 0x1, -R149 ;  /* 0x00000001c4877810 */ /* 0x000fe80007ffe995 */
[C---:B------:R-:W-:Y:S04]  /*cfb0*/  HMMA.16816.F32 R20, R136.reuse, R152, R20 ;  /* 0x000000988814723c */ /* 0x040fe80000001814 */
[----:B------:R-:W-:Y:S04]  /*cfc0*/  IADD3 R2, R135, -c[0x0][0x168], R2 ;  /* 0x80005a0087027a10 */ /* 0x000fe80007ffe002 */
[C---:B------:R-:W-:Y:S04]  /*cfd0*/  HMMA.16816.F32 R24, R136.reuse, R154, R24 ;  /* 0x0000009a8818723c */ /* 0x040fe80000001818 */
[C---:B-1----:R-:W-:Y:S02]  /*cfe0*/  IADD3 R134, R2.reuse, c[0x0][0x328], RZ ;  /* 0x0000ca0002867a10 */ /* 0x042fe40007ffe0ff */
[----:B------:R-:W-:Y:S02]  /*cff0*/  IADD3 R2, R2, UR13, RZ ;  /* 0x0000000d02027c10 */ /* 0x000fe4000fffe0ff */
[C---:B---3--:R-:W-:Y:S08]  /*d000*/  HMMA.16816.F32 R28, R136.reuse, R144, R28 ;  /* 0x00000090881c723c */ /* 0x048ff0000000181c */
[----:B------:R-:W-:Y:S08]  /*d010*/  HMMA.16816.F32 R32, R136, R146, R32 ;  /* 0x000000928820723c */ /* 0x000ff00000001820 */
[C---:B-----5:R-:W-:Y:S08]  /*d020*/  HMMA.16816.F32 R4, R156.reuse, R164, R4 ;  /* 0x000000a49c04723c */ /* 0x060ff00000001804 */
[C---:B------:R-:W-:Y:S08]  /*d030*/  HMMA.16816.F32 R8, R156.reuse, R166, R8 ;  /* 0x000000a69c08723c */ /* 0x040ff00000001808 */
[C---:B------:R-:W-:Y:S08]  /*d040*/  HMMA.16816.F32 R12, R156.reuse, R168, R12 ;  /* 0x000000a89c0c723c */ /* 0x040ff0000000180c */
[C---:B------:R-:W-:Y:S08]  /*d050*/  HMMA.16816.F32 R16, R156.reuse, R170, R16 ;  /* 0x000000aa9c10723c */ /* 0x040ff00000001810 */
[C---:B--2---:R-:W-:Y:S08]  /*d060*/  HMMA.16816.F32 R20, R156.reuse, R160, R20 ;  /* 0x000000a09c14723c */ /* 0x044ff00000001814 */
[C---:B------:R-:W-:Y:S08]  /*d070*/  HMMA.16816.F32 R24, R156.reuse, R162, R24 ;  /* 0x000000a29c18723c */ /* 0x040ff00000001818 */
[C---:B----4-:R-:W-:Y:S08]  /*d080*/  HMMA.16816.F32 R28, R156.reuse, R140, R28 ;  /* 0x0000008c9c1c723c */ /* 0x050ff0000000181c */
[----:B------:R-:W-:Y:S07]  /*d090*/  HMMA.16816.F32 R32, R156, R142, R32 ;  /* 0x0000008e9c20723c */ /* 0x000fee0000001820 */
[--C-:B------:R-:W-:Y:S02]  /*d0a0*/  IMAD.IADD R143, R134, 0x1, R133.reuse ;  /* 0x00000001868f7824 */ /* 0x100fe400078e0285 */
        /* <DEDUP_REMOVED lines=17> */
.L_x_5064:
[----:B------:R-:W-:Y:S04]  /*d1c0*/  MOV R133, 0x1 ;  /* 0x0000000100857802 */ /* 0x000fe80000000f00 */
[----:B------:R-:W-:Y:S11]  /*d1d0*/  ISETP.NE.AND P0, PT, R133, c[0x0][0x32c], PT ;  /* 0x0000cb0085007a0c */ /* 0x000ff60003f05270 */
[----:B------:R-:W-:Y:S02]  /*d1e0*/  @!UPT UIADD3 URZ, URZ, URZ, URZ ;  /* 0x0000003f3f3ff290 */ /* 0x000fe4000fffe03f */
[----:B------:R-:W-:Y:S05]  /*d1f0*/  @P0 IMAD.HI.U32 R133, R136, c[0x0][0x330], RZ ;  /* 0x0000cc0088850a27 */ /* 0x000fea00078e00ff */
[----:B------:R-:W-:Y:S02]  /*d200*/  @P0 SHF.R.U32.HI R136, RZ, c[0x0][0x334], R133 ;  /* 0x0000cd00ff880a19 */ /* 0x000fe40000011685 */
.L_x_5065:
[----:B------:R-:W-:Y:S05]  /*d210*/  BSYNC B0 ;  /* 0x0000000000007941 */ /* 0x000fea0003800000 */
.L_x_5063:
[----:B------:R-:W-:Y:S04]  /*d220*/  IMAD R133, R136, c[0x0][0x32c], -R149 ;  /* 0x0000cb0088857a24 */ /* 0x000fe800078e0a95 */
[----:B------:R-:W-:Y:S05]  /*d230*/  IMAD.IADD R133, R133, 0x1, -R196 ;  /* 0x0000000185857824 */ /* 0x000fea00078e0ac4 */
[----:B------:R-:W-:Y:S02]  /*d240*/  IADD3 R136, R133, c[0x0][0x32c], RZ ;  /* 0x0000cb0085887a10 */ /* 0x000fe40007ffe0ff */
[----:B------:R-:W-:Y:S02]  /*d250*/  IMNMX R142, R142, R133, !PT ;  /* 0x000000858e8e7217 */ /* 0x000fe40007800200 */
[----:B------:R-:W-:Y:S02]  /*d260*/  IMNMX R143, R143, R136, PT ;  /* 0x000000888f8f7217 */ /* 0x000fe40003800200 */
.L_x_5062:
[----:B------:R-:W-:Y:S04]  /*d270*/  ISETP.GT.AND P2, PT, R202, -0x1, PT ;  /* 0xffffffffca00780c */ /* 0x000fe80003f44270 */
[----:B------:R-:W-:Y:S04]  /*d280*/  ISETP.GT.AND P0, PT, R142, RZ, P2 ;  /* 0x000000ff8e00720c */ /* 0x000fe80001704270 */
        /* <DEDUP_REMOVED lines=17> */
[----:B------:R-:W-:Y:S01]  /*d3a0*/  ISETP.GT.AND P0, PT, R142, 0x18, P2 ;  /* 0x000000188e00780c */ /* 0x000fe20001704270 */
[----:B------:R-:W1:Y:S03]  /*d3b0*/  SHFL.IDX PT, R13, R0, 0x1, 0x1c1f ;  /* 0x003c1f00000d7f89 */ /* 0x000e6600000e0000 */
[C---:B------:R-:W-:Y:S04]  /*d3c0*/  ISETP.LT.OR P0, PT, R143.reuse, 0x19, P0 ;  /* 0x000000198f00780c */ /* 0x040fe80000701670 */
[----:B------:R-:W-:Y:S02]  /*d3d0*/  FSEL R135, R16, -INF , !P0 ;  /* 0xff80000010877808 */ /* 0x000fe40004000000 */
[C---:B------:R-:W-:Y:S04]  /*d3e0*/  ISETP.GT.AND P0, PT, R142.reuse, 0x19, P2 ;  /* 0x000000198e00780c */ /* 0x040fe80001704270 */
[----:B------:R-:W-:Y:S04]  /*d3f0*/  ISETP.LT.OR P0, PT, R143, 0x1a, P0 ;  /* 0x0000001a8f00780c */ /* 0x000fe80000701670 */
[----:B------:R-:W-:Y:S02]  /*d400*/  FSEL R133, R17, -INF , !P0 ;  /* 0xff80000011857808 */ /* 0x000fe40004000000 */
[----:B------:R-:W-:Y:S04]  /*d410*/  ISETP.GT.AND P0, PT, R142, 0x20, P2 ;  /* 0x000000208e00780c */ /* 0x000fe80001704270 */
[C---:B------:R-:W-:Y:S01]  /*d420*/  ISETP.LT.OR P0, PT, R143.reuse, 0x21, P0 ;  /* 0x000000218f00780c */ /* 0x040fe20000701670 */
[--C-:B-1----:R-:W-:Y:S02]  /*d430*/  IMAD.IADD R4, R134, 0x1, R13.reuse ;  /* 0x0000000186047824 */ /* 0x102fe400078e020d */
[----:B------:R-:W-:Y:S01]  /*d440*/  IMAD.IADD R2, R2, 0x1, R13 ;  /* 0x0000000102027824 */ /* 0x000fe200078e020d */
        /* <DEDUP_REMOVED lines=40> */
.L_x_5068:
[----:B------:R-:W-:Y:S04]  /*d6d0*/  MOV R0, 0x1 ;  /* 0x0000000100007802 */ /* 0x000fe80000000f00 */
[----:B------:R-:W-:Y:S11]  /*d6e0*/  ISETP.NE.AND P0, PT, R0, c[0x0][0x32c], PT ;  /* 0x0000cb0000007a0c */ /* 0x000ff60003f05270 */
[----:B------:R-:W-:Y:S02]  /*d6f0*/  @!UPT UIADD3 URZ, URZ, URZ, URZ ;  /* 0x0000003f3f3ff290 */ /* 0x000fe4000fffe03f */
[----:B------:R-:W-:Y:S05]  /*d700*/  @P0 IMAD.HI.U32 R0, R8, c[0x0][0x330], RZ ;  /* 0x0000cc0008000a27 */ /* 0x000fea00078e00ff */
[----:B------:R-:W-:Y:S02]  /*d710*/  @P0 SHF.R.U32.HI R8, RZ, c[0x0][0x334], R0 ;  /* 0x0000cd00ff080a19 */ /* 0x000fe40000011600 */
.L_x_5069:
[----:B------:R-:W-:Y:S05]  /*d720*/  BSYNC B0 ;  /* 0x0000000000007941 */ /* 0x000fea0003800000 */
.L_x_5067:
[----:B------:R-:W-:Y:S04]  /*d730*/  IMAD R17, R8, c[0x0][0x32c], -R149 ;  /* 0x0000cb0008117a24 */ /* 0x000fe800078e0a95 */
[----:B------:R-:W-:Y:S05]  /*d740*/  IMAD.IADD R17, R17, 0x1, -R196 ;  /* 0x0000000111117824 */ /* 0x000fea00078e0ac4 */
[----:B------:R-:W-:Y:S02]  /*d750*/  IADD3 R13, R17, c[0x0][0x32c], RZ ;  /* 0x0000cb00110d7a10 */ /* 0x000fe40007ffe0ff */
[----:B------:R-:W-:Y:S02]  /*d760*/  IMNMX R2, R2, R17, !PT ;  /* 0x0000001102027217 */ /* 0x000fe40007800200 */
[----:B------:R-:W-:Y:S02]  /*d770*/  IMNMX R4, R4, R13, PT ;  /* 0x0000000d04047217 */ /* 0x000fe40003800200 */
.L_x_5066:
        /* <DEDUP_REMOVED lines=51> */
[----:B------:R-:W-:Y:S01]  /*dab0*/  ISETP.GT.AND P0, PT, R2, 0x28, P2 ;  /* 0x000000280200780c */ /* 0x000fe20001704270 */
[----:B------:R-:W-:Y:S01]  /*dac0*/  LDSM.16.MT88.4 R20, [R177+UR4+0x100] ;  /* 0x00010004b114783b */ /* 0x000fe20008004200 */
        /* <DEDUP_REMOVED lines=12> */
[----:B------:R-:W-:Y:S02]  /*db90*/  ISETP.LT.OR P0, PT, R4, 0x31, P0 ;  /* 0x000000310400780c */ /* 0x000fe40000701670 */
[----:B------:R-:W-:Y:S01]  /*dba0*/  FMNMX.FTZ R11, R170, R11, !PT ;  /* 0x0000000baa0b7209 */ /* 0x000fe20007810000 */
[----:B------:R-:W1:Y:S01]  /*dbb0*/  SHFL.BFLY PT, R7, R0, 0x2, 0x1f ;  /* 0x0c401f0000077f89 */ /* 0x000e6200000e0000 */
[----:B------:R-:W-:Y:S02]  /*dbc0*/  FSEL R146, R30, -INF , !P0 ;  /* 0xff8000001e927808 */ /* 0x000fe40004000000 */
[----:B------:R-:W-:Y:S02]  /*dbd0*/  ISETP.GT.AND P0, PT, R2, 0x31, P2 ;  /* 0x000000310200780c */ /* 0x000fe40001704270 */
[----:B------:R-:W-:Y:S02]  /*dbe0*/  FMNMX.FTZ R11, R168, R11, !PT ;  /* 0x0000000ba80b7209 */ /* 0x000fe40007810000 */
[----:B------:R-:W-:Y:S02]  /*dbf0*/  ISETP.LT.OR P0, PT, R4, 0x32, P0 ;  /* 0x000000320400780c */ /* 0x000fe40000701670 */
[----:B------:R-:W-:Y:S02]  /*dc00*/  FMNMX.FTZ R11, R166, R11, !PT ;  /* 0x0000000ba60b7209 */ /* 0x000fe40007810000 */
[----:B------:R-:W-:Y:S02]  /*dc10*/  ISETP.GT.AND P1, PT, R2, 0x38, P2 ;  /* 0x000000380200780c */ /* 0x000fe40001724270 */
[----:B------:R-:W-:Y:S02]  /*dc20*/  FSEL R144, R31, -INF , !P0 ;  /* 0xff8000001f907808 */ /* 0x000fe40004000000 */
[----:B------:R-:W-:Y:S01]  /*dc30*/  FMNMX.FTZ R11, R146, R11, !PT ;  /* 0x0000000b920b7209 */ /* 0x000fe20007810000 */
[----:B------:R-:W-:Y:S01]  /*dc40*/  LDSM.16.MT88.4 R28, [R176+UR4+0x100] ;  /* 0x00010004b01c783b */ /* 0x000fe20008004200 */
[----:B------:R-:W-:Y:S02]  /*dc50*/  ISETP.LT.OR P1, PT, R4, 0x39, P1 ;  /* 0x000000390400780c */ /* 0x000fe40000f21670 */
[----:B------:R-:W-:Y:S02]  /*dc60*/  ISETP.GT.AND P0, PT, R2, 0x39, P2 ;  /* 0x000000390200780c */ /* 0x000fe40001704270 */
[----:B------:R-:W-:Y:S02]  /*dc70*/  FSEL R142, R34, -INF , !P1 ;  /* 0xff800000228e7808 */ /* 0x000fe40004800000 */
[----:B------:R-:W-:Y:S02]  /*dc80*/  FMNMX.FTZ R11, R144, R11, !PT ;  /* 0x0000000b900b7209 */ /* 0x000fe40007810000 */
[----:B------:R-:W-:Y:S02]  /*dc90*/  ISETP.LT.OR P0, PT, R4, 0x3a, P0 ;  /* 0x0000003a0400780c */ /* 0x000fe40000701670 */
[----:B------:R-:W-:Y:S02]  /*dca0*/  FMNMX.FTZ R15, R142, R11, !PT ;  /* 0x0000000b8e0f7209 */ /* 0x000fe40007810000 */
[----:B------:R-:W-:Y:S04]  /*dcb0*/  FSEL R140, R35, -INF , !P0 ;  /* 0xff800000238c7808 */ /* 0x000fe80004000000 */
[----:B------:R-:W-:Y:S02]  /*dcc0*/  FMNMX.FTZ R13, R140, R15, !PT ;  /* 0x0000000f8c0d7209 */ /* 0x000fe40007810000 */
[----:B------:R-:W-:Y:S04]  /*dcd0*/  IADD3 R15, R176, UR4, RZ ;  /* 0x00000004b00f7c10 */ /* 0x000fe8000fffe0ff */
        /* <DEDUP_REMOVED lines=15> */
[----:B------:R-:W-:Y:S01]  /*ddd0*/  FADD.FTZ R4, -R5, R132 ;  /* 0x0000008405047221 */ /* 0x000fe20000010100 */
[----:B------:R-:W-:Y:S01]  /*dde0*/  IADD3 R5, R177, UR4, RZ ;  /* 0x00000004b1057c10 */ /* 0x000fe2000fffe0ff */
[--C-:B------:R-:W-:Y:S01]  /*ddf0*/  FFMA.FTZ R153, R9, c[0x0][0x2d0], -R156.reuse ;  /* 0x0000b40009997a23 */ /* 0x100fe2000001089c */
[C---:B------:R-:W-:Y:S01]  /*de00*/  FSETP.NEU.FTZ.AND P0, PT, R0.reuse, -INF , PT ;  /* 0xff8000000000780b */ /* 0x040fe20003f1d000 */
[----:B------:R-:W-:Y:S01]  /*de10*/  FMUL.FTZ R141, R0, c[0x0][0x2d0] ;  /* 0x0000b400008d7a20 */ /* 0x000fe20000410000 */
[----:B------:R-:W-:Y:S01]  /*de20*/  MUFU.EX2 R151, R151 ;  /* 0x0000009700977308 */ /* 0x000fe20000000800 */
[----:B------:R-:W-:Y:S01]  /*de30*/  FMUL.FTZ R12, R4, c[0x0][0x2d0] ;  /* 0x0000b400040c7a20 */ /* 0x000fe20000410000 */
[----:B------:R-:W-:Y:S01]  /*de40*/  FSEL R4, R0, RZ, P0 ;  /* 0x000000ff00047208 */ /* 0x000fe20000000000 */
[--C-:B------:R-:W-:Y:S01]  /*de50*/  FFMA.FTZ R15, R139, c[0x0][0x2d0], -R156.reuse ;  /* 0x0000b4008b0f7a23 */ /* 0x100fe2000001089c */
[----:B------:R-:W-:Y:S01]  /*de60*/  FSEL R141, R141, RZ, P0 ;  /* 0x000000ff8d8d7208 */ /* 0x000fe20000000000 */
[--C-:B------:R-:W-:Y:S01]  /*de70*/  FFMA.FTZ R158, R137, c[0x0][0x2d0], -R156.reuse ;  /* 0x0000b400899e7a23 */ /* 0x100fe2000001089c */
[----:B------:R-:W-:Y:S01]  /*de80*/  IADD3 R13, R182, R5, RZ ;  /* 0x00000005b60d7210 */ /* 0x000fe20007ffe0ff */
[----:B------:R-:W-:Y:S02]  /*de90*/  FADD.FTZ R4, -R4, R3 ;  /* 0x0000000304047221 */ /* 0x000fe40000010100 */
[--C-:B------:R-:W-:Y:S01]  /*dea0*/  FFMA.FTZ R155, R16, c[0x0][0x2d0], -R141.reuse ;  /* 0x0000b400109b7a23 */ /* 0x100fe2000001088d */
[----:B------:R-:W1:Y:S01]  /*deb0*/  MUFU.EX2 R12, R12 ;  /* 0x0000000c000c7308 */ /* 0x000e620000000800 */
[--C-:B------:R-:W-:Y:S01]  /*dec0*/  FFMA.FTZ R154, R8, c[0x0][0x2d0], -R141.reuse ;  /* 0x0000b400089a7a23 */ /* 0x100fe2000001088d */
[----:B------:R-:W2:Y:S01]  /*ded0*/  LDSM.16.MT88.4 R24, [R13+0x100] ;  /* 0x000100000d18783b */ /* 0x000ea20000004200 */
[--C-:B------:R-:W-:Y:S02]  /*dee0*/  FFMA.FTZ R152, R10, c[0x0][0x2d0], -R141.reuse ;  /* 0x0000b4000a987a23 */ /* 0x100fe4000001088d */
[--C-:B------:R-:W-:Y:S02]  /*def0*/  FFMA.FTZ R157, R6, c[0x0][0x2d0], -R141.reuse ;  /* 0x0000b400069d7a23 */ /* 0x100fe4000001088d */
[----:B------:R-:W-:Y:S02]  /*df00*/  FMUL.FTZ R3, R4, c[0x0][0x2d0] ;  /* 0x0000b40004037a20 */ /* 0x000fe40000410000 */
[--C-:B------:R-:W-:Y:S01]  /*df10*/  FFMA.FTZ R160, R135, c[0x0][0x2d0], -R156.reuse ;  /* 0x0000b40087a07a23 */ /* 0x100fe2000001089c */
[----:B------:R-:W3:Y:S01]  /*df20*/  MUFU.EX2 R150, R150 ;  /* 0x0000009600967308 */ /* 0x000ee20000000800 */
[--C-:B------:R-:W-:Y:S02]  /*df30*/  FFMA.FTZ R161, R133, c[0x0][0x2d0], -R156.reuse ;  /* 0x0000b40085a17a23 */ /* 0x100fe4000001089c */
[--C-:B------:R-:W-:Y:S02]  /*df40*/  FFMA.FTZ R163, R138, c[0x0][0x2d0], -R141.reuse ;  /* 0x0000b4008aa37a23 */ /* 0x100fe4000001088d */
[--C-:B------:R-:W-:Y:S02]  /*df50*/  FFMA.FTZ R162, R136, c[0x0][0x2d0], -R141.reuse ;  /* 0x0000b40088a27a23 */ /* 0x100fe4000001088d */
[----:B------:R-:W-:Y:S01]  /*df60*/  LDSM.16.MT88.4 R136, [R176+UR4+0x2900] ;  /* 0x00290004b088783b */ /* 0x000fe20008004200 */
[--C-:B------:R-:W-:Y:S02]  /*df70*/  FFMA.FTZ R164, R134, c[0x0][0x2d0], -R141.reuse ;  /* 0x0000b40086a47a23 */ /* 0x100fe4000001088d */
[----:B------:R-:W4:Y:S01]  /*df80*/  MUFU.EX2 R3, R3 ;  /* 0x0000000300037308 */ /* 0x000f220000000800 */
[--C-:B------:R-:W-:Y:S02]  /*df90*/  FFMA.FTZ R165, R32, c[0x0][0x2d0], -R141.reuse ;  /* 0x0000b40020a57a23 */ /* 0x100fe4000001088d */
[--C-:B------:R-:W-:Y:S02]  /*dfa0*/  FFMA.FTZ R205, R146, c[0x0][0x2d0], -R141.reuse ;  /* 0x0000b40092cd7a23 */ /* 0x100fe4000001088d */
[C---:B-1----:R-:W-:Y:S01]  /*dfb0*/  FMUL.FTZ R4, R12.reuse, R128 ;  /* 0x000000800c047220 */ /* 0x042fe20000410000 */
[----:B------:R-:W-:Y:S01]  /*dfc0*/  LDSM.16.MT88.4 R32, [R176+UR4+0x900] ;  /* 0x00090004b020783b */ /* 0x000fe20008004200 */
[C---:B------:R-:W-:Y:S02]  /*dfd0*/  FMUL.FTZ R5, R12.reuse, R129 ;  /* 0x000000810c057220 */ /* 0x040fe40000410000 */
[C---:B------:R-:W-:Y:S01]  /*dfe0*/  FMUL.FTZ R8, R12.reuse, R124 ;  /* 0x0000007c0c087220 */ /* 0x040fe20000410000 */
[----:B------:R-:W-:Y:S01]  /*dff0*/  MUFU.EX2 R148, R148 ;  /* 0x0000009400947308 */ /* 0x000fe20000000800 */
[C---:B------:R-:W-:Y:S02]  /*e000*/  FMUL.FTZ R9, R12.reuse, R125 ;  /* 0x0000007d0c097220 */ /* 0x040fe40000410000 */
[----:B------:R-:W-:Y:S01]  /*e010*/  FMUL.FTZ R100, R12, R100 ;  /* 0x000000640c647220 */ /* 0x000fe20000410000 */
[----:B---3--:R-:W-:Y:S01]  /*e020*/  F2FP.PACK_AB R16, R150, R151 ;  /* 0x000000979610723e */ /* 0x008fe200000000ff */
[C---:B------:R-:W-:Y:S01]  /*e030*/  FMUL.FTZ R101, R12.reuse, R101 ;  /* 0x000000650c657220 */ /* 0x040fe20000410000 */
[----:B------:R-:W-:Y:S01]  /*e040*/  LDSM.16.MT88.4 R132, [R13+0x2900] ;  /* 0x002900000d84783b */ /* 0x000fe20000004200 */
[C---:B------:R-:W-:Y:S02]  /*e050*/  FMUL.FTZ R104, R12.reuse, R104 ;  /* 0x000000680c687220 */ /* 0x040fe40000410000 */
[C---:B------:R-:W-:Y:S01]  /*e060*/  FMUL.FTZ R105, R12.reuse, R105 ;  /* 0x000000690c697220 */ /* 0x040fe20000410000 */
[----:B------:R-:W1:Y:S01]  /*e070*/  MUFU.EX2 R153, R153 ;  /* 0x0000009900997308 */ /* 0x000e620000000800 */
[C---:B------:R-:W-:Y:S02]  /*e080*/  FMUL.FTZ R108, R12.reuse, R108 ;  /* 0x0000006c0c6c7220 */ /* 0x040fe40000410000 */
[----:B------:R-:W-:Y:S02]  /*e090*/  FMUL.FTZ R109, R12, R109 ;  /* 0x0000006d0c6d7220 */ /* 0x000fe40000410000 */
[C---:B----4-:R-:W-:Y:S02]  /*e0a0*/  FMUL.FTZ R6, R3.reuse, R130 ;  /* 0x0000008203067220 */ /* 0x050fe40000410000 */
        /* <DEDUP_REMOVED lines=8> */
[C---:B------:R-:W-:Y:S01]  /*e130*/  FMUL.FTZ R107, R3.reuse, R107 ;  /* 0x0000006b036b7220 */ /* 0x040fe20000410000 */
[----:B------:R-:W3:Y:S01]  /*e140*/  MUFU.EX2 R154, R154 ;  /* 0x0000009a009a7308 */ /* 0x000ee20000000800 */
[C---:B------:R-:W-:Y:S01]  /*e150*/  FMUL.FTZ R110, R3.reuse, R110 ;  /* 0x0000006e036e7220 */ /* 0x040fe20000410000 */
[----:B------:R-:W-:Y:S01]  /*e160*/  LDSM.16.MT88.4 R124, [R14+0x900] ;  /* 0x000900000e7c783b */ /* 0x000fe20000004200 */
[----:B------:R-:W-:Y:S01]  /*e170*/  FMUL.FTZ R111, R3, R111 ;  /* 0x0000006f036f7220 */ /* 0x000fe20000410000 */
[----:B-1----:R-:W-:Y:S01]  /*e180*/  F2FP.PACK_AB R18, R153, R148 ;  /* 0x000000949912723e */ /* 0x002fe200000000ff */
        /* <DEDUP_REMOVED lines=22> */
[----:B------:R-:W3:Y:S01]  /*e2f0*/  MUFU.EX2 R158, R158 ;  /* 0x0000009e009e7308 */ /* 0x000ee20000000800 */
[C---:B------:R-:W-:Y:S02]  /*e300*/  FMUL.FTZ R40, R12.reuse, R40 ;  /* 0x000000280c287220 */ /* 0x040fe40000410000 */
[C---:B------:R-:W-:Y:S01]  /*e310*/  FMUL.FTZ R41, R12.reuse, R41 ;  /* 0x000000290c297220 */ /* 0x040fe20000410000 */
[----:B-1----:R-:W-:Y:S01]  /*e320*/  F2FP.PACK_AB R19, R157, R152 ;  /* 0x000000989d13723e */ /* 0x002fe200000000ff */
        /* <DEDUP_REMOVED lines=8> */
[----:B------:R-:W1:Y:S01]  /*e3b0*/  LDSM.16.MT88.4 R20, [R14+0x100] ;  /* 0x000100000e14783b */ /* 0x000e620000004200 */
[----:B------:R-:W4:Y:S02]  /*e3c0*/  MUFU.EX2 R161, R161 ;  /* 0x000000a100a17308 */ /* 0x000f240000000800 */
[C---:B------:R-:W-:Y:S02]  /*e3d0*/  FMUL.FTZ R47, R3.reuse, R47 ;  /* 0x0000002f032f7220 */ /* 0x040fe40000410000 */
[C---:B------:R-:W-:Y:S02]  /*e3e0*/  FMUL.FTZ R48, R12.reuse, R48 ;  /* 0x000000300c307220 */ /* 0x040fe40000410000 */
[C---:B--2---:R-:W-:Y:S04]  /*e3f0*/  HMMA.16816.F32 R100, R16.reuse, R24, R100 ;  /* 0x000000181064723c */ /* 0x044fe80000001864 */
[C---:B------:R-:W-:Y:S01]  /*e400*/  FMUL.FTZ R49, R12.reuse, R49 ;  /* 0x000000310c317220 */ /* 0x040fe20000410000 */
[----:B------:R-:W-:Y:S01]  /*e410*/  MUFU.EX2 R163, R163 ;  /* 0x000000a300a37308 */ /* 0x000fe20000000800 */
[C---:B------:R-:W-:Y:S02]  /*e420*/  FMUL.FTZ R50, R3.reuse, R50 ;  /* 0x0000003203327220 */ /* 0x040fe40000410000 */
[C---:B------:R-:W-:Y:S01]  /*e430*/  HMMA.16816.F32 R104, R16.reuse, R26, R104 ;  /* 0x0000001a1068723c */ /* 0x040fe20000001868 */
[----:B------:R-:W2:Y:S03]  /*e440*/  LDSM.16.MT88.4 R24, [R177+UR4+0x2100] ;  /* 0x00210004b118783b */ /* 0x000ea60008004200 */
[C---:B------:R-:W-:Y:S02]  /*e450*/  FMUL.FTZ R51, R3.reuse, R51 ;  /* 0x0000003303337220 */ /* 0x040fe40000410000 */
[C---:B------:R-:W-:Y:S01]  /*e460*/  FMUL.FTZ R52, R12.reuse, R52 ;  /* 0x000000340c347220 */ /* 0x040fe20000410000 */
[----:B------:R-:W5:Y:S01]  /*e470*/  MUFU.EX2 R162, R162 ;  /* 0x000000a200a27308 */ /* 0x000f620000000800 */
[C---:B------:R-:W-:Y:S04]  /*e480*/  HMMA.16816.F32 R108, R16.reuse, R28, R108 ;  /* 0x0000001c106c723c */ /* 0x040fe8000000186c */
[C---:B------:R-:W-:Y:S02]  /*e490*/  FMUL.FTZ R53, R12.reuse, R53 ;  /* 0x000000350c357220 */ /* 0x040fe40000410000 */
[C---:B------:R-:W-:Y:S02]  /*e4a0*/  FMUL.FTZ R54, R3.reuse, R54 ;  /* 0x0000003603367220 */ /* 0x040fe40000410000 */
[C---:B------:R-:W-:Y:S01]  /*e4b0*/  HMMA.16816.F32 R112, R16.reuse, R30, R112 ;  /* 0x0000001e1070723c */ /* 0x040fe20000001870 */
[----:B------:R-:W3:Y:S01]  /*e4c0*/  LDSM.16.MT88.4 R28, [R13+0x2100] ;  /* 0x002100000d1c783b */ /* 0x000ee20000004200 */
[----:B------:R-:W-:Y:S02]  /*e4d0*/  MUFU.EX2 R164, R164 ;  /* 0x000000a400a47308 */ /* 0x000fe40000000800 */
[C---:B------:R-:W-:Y:S02]  /*e4e0*/  FMUL.FTZ R55, R3.reuse, R55 ;  /* 0x0000003703377220 */ /* 0x040fe40000410000 */
[C---:B------:R-:W-:Y:S02]  /*e4f0*/  FMUL.FTZ R56, R12.reuse, R56 ;  /* 0x000000380c387220 */ /* 0x040fe40000410000 */
[C---:B------:R-:W-:Y:S01]  /*e500*/  FMUL.FTZ R57, R12.reuse, R57 ;  /* 0x000000390c397220 */ /* 0x040fe20000410000 */
[C---:B-1----:R-:W-:Y:S03]  /*e510*/  HMMA.16816.F32 R116, R16.reuse, R20, R116 ;  /* 0x000000141074723c */ /* 0x042fe60000001874 */
[C---:B------:R-:W-:Y:S01]  /*e520*/  FMUL.FTZ R58, R3.reuse, R58 ;  /* 0x0000003a033a7220 */ /* 0x040fe20000410000 */
[----:B------:R-:W1:Y:S01]  /*e530*/  MUFU.EX2 R165, R165 ;  /* 0x000000a500a57308 */ /* 0x000e620000000800 */
[C---:B------:R-:W-:Y:S02]  /*e540*/  FMUL.FTZ R59, R3.reuse, R59 ;  /* 0x0000003b033b7220 */ /* 0x040fe40000410000 */
[C---:B------:R-:W-:Y:S01]  /*e550*/  FMUL.FTZ R60, R12.reuse, R60 ;  /* 0x0000003c0c3c7220 */ /* 0x040fe20000410000 */
[C---:B------:R-:W-:Y:S01]  /*e560*/  HMMA.16816.F32 R120, R16.reuse, R22, R120 ;  /* 0x000000161078723c */ /* 0x040fe20000001878 */
[----:B------:R-:W1:Y:S03]  /*e570*/  LDSM.16.MT88.4 R20, [R176+UR4+0x2100] ;  /* 0x00210004b014783b */ /* 0x000e660008004200 */
[C---:B------:R-:W-:Y:S02]  /*e580*/  FMUL.FTZ R61, R12.reuse, R61 ;  /* 0x0000003d0c3d7220 */ /* 0x040fe40000410000 */
[C---:B------:R-:W-:Y:S01]  /*e590*/  FMUL.FTZ R62, R3.reuse, R62 ;  /* 0x0000003e033e7220 */ /* 0x040fe20000410000 */
[----:B------:R-:W-:Y:S01]  /*e5a0*/  MUFU.EX2 R205, R205 ;  /* 0x000000cd00cd7308 */ /* 0x000fe20000000800 */
[C---:B--2---:R-:W-:Y:S04]  /*e5b0*/  HMMA.16816.F32 R36, R16.reuse, R24, R36 ;  /* 0x000000181024723c */ /* 0x044fe80000001824 */
[C---:B------:R-:W-:Y:S02]  /*e5c0*/  FMUL.FTZ R63, R3.reuse, R63 ;  /* 0x0000003f033f7220 */ /* 0x040fe40000410000 */
[C---:B------:R-:W-:Y:S02]  /*e5d0*/  FMUL.FTZ R64, R12.reuse, R64 ;  /* 0x000000400c407220 */ /* 0x040fe40000410000 */
[C---:B------:R-:W-:Y:S01]  /*e5e0*/  HMMA.16816.F32 R40, R16.reuse, R26, R40 ;  /* 0x0000001a1028723c */ /* 0x040fe20000001828 */
[----:B------:R-:W2:Y:S01]  /*e5f0*/  LDSM.16.MT88.4 R24, [R14+0x2100] ;  /* 0x002100000e18783b */ /* 0x000ea20000004200 */
[----:B------:R-:W-:Y:S02]  /*e600*/  MUFU.EX2 R206, R206 ;  /* 0x000000ce00ce7308 */ /* 0x000fe40000000800 */
[C---:B------:R-:W-:Y:S02]  /*e610*/  FMUL.FTZ R65, R12.reuse, R65 ;  /* 0x000000410c417220 */ /* 0x040fe40000410000 */
[C---:B------:R-:W-:Y:S02]  /*e620*/  FMUL.FTZ R66, R3.reuse, R66 ;  /* 0x0000004203427220 */ /* 0x040fe40000410000 */
[C---:B---3--:R-:W-:Y:S04]  /*e630*/  HMMA.16816.F32 R44, R16.reuse, R28, R44 ;  /* 0x0000001c102c723c */ /* 0x048fe8000000182c */
[C---:B------:R-:W-:Y:S02]  /*e640*/  FMUL.FTZ R67, R3.reuse, R67 ;  /* 0x0000004303437220 */ /* 0x040fe40000410000 */
[C---:B------:R-:W-:Y:S02]  /*e650*/  FMUL.FTZ R68, R12.reuse, R68 ;  /* 0x000000440c447220 */ /* 0x040fe40000410000 */
[C---:B------:R-:W-:Y:S01]  /*e660*/  HMMA.16816.F32 R48, R16.reuse, R30, R48 ;  /* 0x0000001e1030723c */ /* 0x040fe20000001830 */
[----:B------:R-:W3:Y:S03]  /*e670*/  LDSM.16.MT88.4 R28, [R177+UR4+0x4100] ;  /* 0x00410004b11c783b */ /* 0x000ee60008004200 */
        /* <DEDUP_REMOVED lines=31> */
[----:B------:R-:W1:Y:S03]  /*e870*/  LDSM.16.MT88.4 R20, [R177+UR4+0x900] ;  /* 0x00090004b114783b */ /* 0x000e660008004200 */
[C---:B------:R-:W-:Y:S02]  /*e880*/  FMUL.FTZ R89, R12.reuse, R89 ;  /* 0x000000590c597220 */ /* 0x040fe40000410000 */
[C---:B------:R-:W-:Y:S02]  /*e890*/  FMUL.FTZ R90, R3.reuse, R90 ;  /* 0x0000005a035a7220 */ /* 0x040fe40000410000 */
[C---:B--2---:R-:W-:Y:S04]  /*e8a0*/  HMMA.16816.F32 R84, R16.reuse, R24, R84 ;  /* 0x000000181054723c */ /* 0x044fe80000001854 */
        /* <DEDUP_REMOVED lines=9> */
[C---:B---3--:R-:W-:Y:S03]  /*e940*/  HMMA.16816.F32 R92, R16.reuse, R28, R92 ;  /* 0x0000001c105c723c */ /* 0x048fe6000000185c */
[C---:B------:R-:W-:Y:S02]  /*e950*/  FMUL.FTZ R98, R3.reuse, R98 ;  /* 0x0000006203627220 */ /* 0x040fe40000410000 */
[----:B------:R-:W-:Y:S02]  /*e960*/  FMUL.FTZ R99, R3, R99 ;  /* 0x0000006303637220 */ /* 0x000fe40000410000 */
[--C-:B------:R-:W-:Y:S02]  /*e970*/  FFMA.FTZ R173, R173, c[0x0][0x2d0], -R156.reuse ;  /* 0x0000b400adad7a23 */ /* 0x100fe4000001089c */
[--C-:B------:R-:W-:Y:S03]  /*e980*/  FFMA.FTZ R174, R171, c[0x0][0x2d0], -R156.reuse ;  /* 0x0000b400abae7a23 */ /* 0x100fe6000001089c */
[----:B------:R-:W-:Y:S01]  /*e990*/  HMMA.16816.F32 R96, R16, R30, R96 ;  /* 0x0000001e1060723c */ /* 0x000fe20000001860 */
[----:B------:R-:W3:Y:S01]  /*e9a0*/  LDSM.16.MT88.4 R28, [R14+0x2900] ;  /* 0x002900000e1c783b */ /* 0x000ee20000004200 */
[----:B------:R-:W-:Y:S01]  /*e9b0*/  MUFU.EX2 R173, R173 ;  /* 0x000000ad00ad7308 */ /* 0x000fe20000000800 */
[--C-:B------:R-:W-:Y:S02]  /*e9c0*/  FFMA.FTZ R169, R169, c[0x0][0x2d0], -R156.reuse ;  /* 0x0000b400a9a97a23 */ /* 0x100fe4000001089c */
[--C-:B------:R-:W-:Y:S02]  /*e9d0*/  FFMA.FTZ R204, R167, c[0x0][0x2d0], -R156.reuse ;  /* 0x0000b400a7cc7a23 */ /* 0x100fe4000001089c */
[----:B------:R-:W-:Y:S01]  /*e9e0*/  F2FP.PACK_AB R16, R158, R15 ;  /* 0x0000000f9e10723e */ /* 0x000fe200000000ff */
[--C-:B------:R-:W-:Y:S01]  /*e9f0*/  FFMA.FTZ R167, R172, c[0x0][0x2d0], -R141.reuse ;  /* 0x0000b400aca77a23 */ /* 0x100fe2000001088d */
[----:B----4-:R-:W-:Y:S03]  /*ea00*/  F2FP.PACK_AB R18, R161, R160 ;  /* 0x000000a0a112723e */ /* 0x010fe600000000ff */
[----:B-----5:R-:W-:Y:S01]  /*ea10*/  F2FP.PACK_AB R17, R162, R163 ;  /* 0x000000a3a211723e */ /* 0x020fe200000000ff */
[--C-:B------:R-:W-:Y:S01]  /*ea20*/  FFMA.FTZ R172, R145, c[0x0][0x2d0], -R156.reuse ;  /* 0x0000b40091ac7a23 */ /* 0x100fe2000001089c */
[----:B------:R-:W-:Y:S01]  /*ea30*/  F2FP.PACK_AB R19, R165, R164 ;  /* 0x000000a4a513723e */ /* 0x000fe200000000ff */
[--C-:B------:R-:W-:Y:S01]  /*ea40*/  FFMA.FTZ R170, R170, c[0x0][0x2d0], -R141.reuse ;  /* 0x0000b400aaaa7a23 */ /* 0x100fe2000001088d */
[----:B------:R-:W4:Y:S01]  /*ea50*/  MUFU.EX2 R174, R174 ;  /* 0x000000ae00ae7308 */ /* 0x000f220000000800 */
[--C-:B------:R-:W-:Y:S02]  /*ea60*/  FFMA.FTZ R168, R168, c[0x0][0x2d0], -R141.reuse ;  /* 0x0000b400a8a87a23 */ /* 0x100fe4000001088d */
[--C-:B------:R-:W-:Y:S02]  /*ea70*/  FFMA.FTZ R171, R166, c[0x0][0x2d0], -R141.reuse ;  /* 0x0000b400a6ab7a23 */ /* 0x100fe4000001088d */
[C---:B-1----:R-:W-:Y:S03]  /*ea80*/  HMMA.16816.F32 R4, R16.reuse, R20, R4 ;  /* 0x000000141004723c */ /* 0x042fe60000001804 */
[--C-:B------:R-:W-:Y:S02]  /*ea90*/  FFMA.FTZ R166, R147, c[0x0][0x2d0], -R156.reuse ;  /* 0x0000b40093a67a23 */ /* 0x100fe4000001089c */
[----:B------:R-:W-:Y:S01]  /*eaa0*/  LDSM.16.MT88.4 R144, [R177+UR4+0x5900] ;  /* 0x00590004b190783b */ /* 0x000fe20008004200 */
[----:B------:R-:W-:Y:S01]  /*eab0*/  FFMA.FTZ R141, R140, c[0x0][0x2d0], -R141 ;  /* 0x0000b4008c8d7a23 */ /* 0x000fe2000001088d */
[----:B------:R-:W-:Y:S01]  /*eac0*/  MUFU.EX2 R169, R169 ;  /* 0x000000a900a97308 */ /* 0x000fe20000000800 */
[C---:B------:R-:W-:Y:S04]  /*ead0*/  HMMA.16816.F32 R8, R16.reuse, R22, R8 ;  /* 0x000000161008723c */ /* 0x040fe80000001808 */
[--C-:B------:R-:W-:Y:S01]  /*eae0*/  FFMA.FTZ R159, R159, c[0x0][0x2d0], -R156.reuse ;  /* 0x0000b4009f9f7a23 */ /* 0x100fe2000001089c */
[----:B------:R-:W1:Y:S01]  /*eaf0*/  LDSM.16.MT88.4 R20, [R177+UR4+0x4900] ;  /* 0x00490004b114783b */ /* 0x000e620008004200 */
[----:B------:R-:W-:Y:S02]  /*eb00*/  FFMA.FTZ R156, R143, c[0x0][0x2d0], -R156 ;  /* 0x0000b4008f9c7a23 */ /* 0x000fe4000001089c */
[C---:B--2---:R-:W-:Y:S01]  /*eb10*/  HMMA.16816.F32 R100, R16.reuse, R24, R100 ;  /* 0x000000181064723c */ /* 0x044fe20000001864 */
[----:B------:R-:W-:Y:S03]  /*eb20*/  MUFU.EX2 R207, R141 ;  /* 0x0000008d00cf7308 */ /* 0x000fe60000000800 */
[----:B------:R-:W-:Y:S02]  /*eb30*/  FFMA.FTZ R151, R12, R197, R151 ;  /* 0x000000c50c977223 */ /* 0x000fe40000010097 */
[----:B------:R-:W-:Y:S02]  /*eb40*/  FFMA.FTZ R155, R3, R198, R155 ;  /* 0x000000c6039b7223 */ /* 0x000fe4000001009b */
[C---:B------:R-:W-:Y:S01]  /*eb50*/  HMMA.16816.F32 R104, R16.reuse, R26, R104 ;  /* 0x0000001a1068723c */ /* 0x040fe20000001868 */
[----:B------:R-:W2:Y:S02]  /*eb60*/  LDSM.16.MT88.4 R24, [R13+0x4900] ;  /* 0x004900000d18783b */ /* 0x000ea40000004200 */
[----:B------:R-:W-:Y:S01]  /*eb70*/  MUFU.EX2 R175, R156 ;  /* 0x0000009c00af7308 */ /* 0x000fe20000000800 */
[----:B------:R-:W-:Y:S02]  /*eb80*/  FADD.FTZ R151, R150, R151 ;  /* 0x0000009796977221 */ /* 0x000fe40000010000 */
[----:B------:R-:W-:Y:S02]  /*eb90*/  FADD.FTZ R155, R154, R155 ;  /* 0x0000009b9a9b7221 */ /* 0x000fe40000010000 */
[C---:B------:R-:W-:Y:S04]  /*eba0*/  HMMA.16816.F32 R108, R16.reuse, R32, R108 ;  /* 0x00000020106c723c */ /* 0x040fe8000000186c */
[----:B------:R-:W-:Y:S01]  /*ebb0*/  FADD.FTZ R152, R152, R155 ;  /* 0x0000009b98987221 */ /* 0x000fe20000010000 */
[----:B------:R5:W-:Y:S03]  /*ebc0*/  MUFU.EX2 R156, R142 ;  /* 0x0000008e009c7308 */ /* 0x000be60000000800 */
[C---:B------:R-:W-:Y:S01]  /*ebd0*/  HMMA.16816.F32 R112, R16.reuse, R34, R112 ;  /* 0x000000221070723c */ /* 0x040fe20000001870 */
[----:B------:R-:W-:Y:S03]  /*ebe0*/  LDSM.16.MT88.4 R32, [R14+0x4900] ;  /* 0x004900000e20783b */ /* 0x000fe60000004200 */
[----:B------:R-:W-:Y:S03]  /*ebf0*/  FADD.FTZ R152, R157, R152 ;  /* 0x000000989d987221 */ /* 0x000fe60000010000 */
[----:B------:R-:W1:Y:S01]  /*ec00*/  MUFU.EX2 R204, R204 ;  /* 0x000000cc00cc7308 */ /* 0x000e620000000800 */
[C---:B------:R-:W-:Y:S04]  /*ec10*/  HMMA.16816.F32 R116, R16.reuse, R124, R116 ;  /* 0x0000007c1074723c */ /* 0x040fe80000001874 */
[----:B------:R-:W-:Y:S04]  /*ec20*/  FADD.FTZ R163, R163, R152 ;  /* 0x00000098a3a37221 */ /* 0x000fe80000010000 */
[C---:B------:R-:W-:Y:S01]  /*ec30*/  HMMA.16816.F32 R120, R16.reuse, R126, R120 ;  /* 0x0000007e1078723c */ /* 0x040fe20000001878 */
[----:B------:R-:W-:Y:S01]  /*ec40*/  LDSM.16.MT88.4 R124, [R13+0x1100] ;  /* 0x001100000d7c783b */ /* 0x000fe20000004200 */
[----:B------:R-:W-:Y:S02]  /*ec50*/  MUFU.EX2 R167, R167 ;  /* 0x000000a700a77308 */ /* 0x000fe40000000800 */
[----:B------:R-:W-:Y:S04]  /*ec60*/  FADD.FTZ R163, R162, R163 ;  /* 0x000000a3a2a37221 */ /* 0x000fe80000010000 */
[C---:B------:R-:W-:Y:S01]  /*ec70*/  HMMA.16816.F32 R36, R16.reuse, R128, R36 ;  /* 0x000000801024723c */ /* 0x040fe20000001824 */
[----:B-----5:R-:W-:Y:S03]  /*ec80*/  LDSM.16.MT88.4 R140, [R14+0x3900] ;  /* 0x003900000e8c783b */ /* 0x020fe60000004200 */
[----:B------:R-:W5:Y:S01]  /*ec90*/  MUFU.EX2 R170, R170 ;  /* 0x000000aa00aa7308 */ /* 0x000f620000000800 */
[----:B------:R-:W-:Y:S03]  /*eca0*/  FADD.FTZ R164, R164, R163 ;  /* 0x000000a3a4a47221 */ /* 0x000fe60000010000 */
[C---:B------:R-:W-:Y:S01]  /*ecb0*/  HMMA.16816.F32 R40, R16.reuse, R130, R40 ;  /* 0x000000821028723c */ /* 0x040fe20000001828 */
[----:B------:R-:W-:Y:S03]  /*ecc0*/  LDSM.16.MT88.4 R128, [R14+0x1100] ;  /* 0x001100000e80783b */ /* 0x000fe60000004200 */
[----:B------:R-:W-:Y:S02]  /*ecd0*/  FADD.FTZ R164, R165, R164 ;  /* 0x000000a4a5a47221 */ /* 0x000fe40000010000 */
[----:B------:R-:W-:Y:S02]  /*ece0*/  MUFU.EX2 R168, R168 ;  /* 0x000000a800a87308 */ /* 0x000fe40000000800 */
[C---:B------:R-:W-:Y:S08]  /*ecf0*/  HMMA.16816.F32 R44, R16.reuse, R132, R44 ;  /* 0x00000084102c723c */ /* 0x040ff0000000182c */
[C---:B------:R-:W-:Y:S01]  /*ed00*/  HMMA.16816.F32 R48, R16.reuse, R134, R48 ;  /* 0x000000861030723c */ /* 0x040fe20000001830 */
[----:B------:R-:W-:Y:S01]  /*ed10*/  LDSM.16.MT88.4 R132, [R14+0x1900] ;  /* 0x001900000e84783b */ /* 0x000fe20000004200 */
[----:B------:R-:W1:Y:S06]  /*ed20*/  MUFU.EX2 R171, R171 ;  /* 0x000000ab00ab7308 */ /* 0x000e6c0000000800 */
[C---:B------:R-:W-:Y:S04]  /*ed30*/  HMMA.16816.F32 R52, R16.reuse, R136, R52 ;  /* 0x000000881034723c */ /* 0x040fe80000001834 */
[----:B------:R-:W-:Y:S04]  /*ed40*/  MUFU.EX2 R159, R159 ;  /* 0x0000009f009f7308 */ /* 0x000fe80000000800 */
[C---:B------:R-:W-:Y:S01]  /*ed50*/  HMMA.16816.F32 R56, R16.reuse, R138, R56 ;  /* 0x0000008a1038723c */ /* 0x040fe20000001838 */
[----:B------:R-:W-:Y:S05]  /*ed60*/  LDSM.16.MT88.4 R136, [R176+UR4+0x3900] ;  /* 0x00390004b088783b */ /* 0x000fea0008004200 */
[----:B------:R-:W2:Y:S02]  /*ed70*/  MUFU.EX2 R166, R166 ;  /* 0x000000a600a67308 */ /* 0x000ea40000000800 */
[C---:B---3--:R-:W-:Y:S08]  /*ed80*/  HMMA.16816.F32 R60, R16.reuse, R28, R60 ;  /* 0x0000001c103c723c */ /* 0x048ff0000000183c */
[C---:B------:R-:W-:Y:S01]  /*ed90*/  HMMA.16816.F32 R64, R16.reuse, R30, R64 ;  /* 0x0000001e1040723c */ /* 0x040fe20000001840 */
[----:B------:R-:W3:Y:S01]  /*eda0*/  LDSM.16.MT88.4 R28, [R176+UR4+0x4900] ;  /* 0x00490004b01c783b */ /* 0x000ee20008004200 */
[----:B------:R-:W3:Y:S06]  /*edb0*/  MUFU.EX2 R172, R172 ;  /* 0x000000ac00ac7308 */ /* 0x000eec0000000800 */
[C---:B-1----:R-:W-:Y:S08]  /*edc0*/  HMMA.16816.F32 R68, R16.reuse, R20, R68 ;  /* 0x000000141044723c */ /* 0x042ff00000001844 */
[C---:B------:R-:W-:Y:S01]  /*edd0*/  HMMA.16816.F32 R72, R16.reuse, R22, R72 ;  /* 0x000000161048723c */ /* 0x040fe20000001848 */
[----:B------:R-:W1:Y:S07]  /*ede0*/  LDSM.16.MT88.4 R20, [R177+UR4+0x1100] ;  /* 0x00110004b114783b */ /* 0x000e6e0008004200 */
[C---:B--2---:R-:W-:Y:S08]  /*edf0*/  HMMA.16816.F32 R76, R16.reuse, R24, R76 ;  /* 0x00000018104c723c */ /* 0x044ff0000000184c */
[C---:B------:R-:W-:Y:S01]  /*ee00*/  HMMA.16816.F32 R80, R16.reuse, R26, R80 ;  /* 0x0000001a1050723c */ /* 0x040fe20000001850 */
[----:B------:R-:W2:Y:S07]  /*ee10*/  LDSM.16.MT88.4 R24, [R176+UR4+0x1100] ;  /* 0x00110004b018783b */ /* 0x000eae0008004200 */
[C---:B---3--:R-:W-:Y:S08]  /*ee20*/  HMMA.16816.F32 R84, R16.reuse, R28, R84 ;  /* 0x0000001c1054723c */ /* 0x048ff00000001854 */
[C---:B------:R-:W-:Y:S01]  /*ee30*/  HMMA.16816.F32 R88, R16.reuse, R30, R88 ;  /* 0x0000001e1058723c */ /* 0x040fe20000001858 */
[----:B------:R-:W3:Y:S07]  /*ee40*/  LDSM.16.MT88.4 R28, [R177+UR4+0x3100] ;  /* 0x00310004b11c783b */ /* 0x000eee0008004200 */
[C---:B------:R-:W-:Y:S08]  /*ee50*/  HMMA.16816.F32 R92, R16.reuse, R32, R92 ;  /* 0x00000020105c723c */ /* 0x040ff0000000185c */
[----:B------:R-:W-:Y:S01]  /*ee60*/  HMMA.16816.F32 R96, R16, R34, R96 ;  /* 0x000000221060723c */ /* 0x000fe20000001860 */
[----:B------:R-:W2:Y:S06]  /*ee70*/  LDSM.16.MT88.4 R32, [R13+0x3100] ;  /* 0x003100000d20783b */ /* 0x000eac0000004200 */
[----:B----4-:R-:W-:Y:S02]  /*ee80*/  F2FP.PACK_AB R16, R174, R173 ;  /* 0x000000adae10723e */ /* 0x010fe400000000ff */
[----:B------:R-:W-:Y:S03]  /*ee90*/  F2FP.PACK_AB R18, R204, R169 ;  /* 0x000000a9cc12723e */ /* 0x000fe600000000ff */
[C---:B-----5:R-:W-:Y:S01]  /*eea0*/  F2FP.PACK_AB R17, R170.reuse, R167 ;  /* 0x000000a7aa11723e */ /* 0x060fe200000000ff */
[----:B------:R-:W-:Y:S01]  /*eeb0*/  FADD.FTZ R167, R167, R164 ;  /* 0x000000a4a7a77221 */ /* 0x000fe20000010000 */
[C---:B------:R-:W-:Y:S03]  /*eec0*/  F2FP.PACK_AB R19, R171.reuse, R168 ;  /* 0x000000a8ab13723e */ /* 0x040fe600000000ff */
[----:B------:R-:W-:Y:S04]  /*eed0*/  FADD.FTZ R167, R170, R167 ;  /* 0x000000a7aaa77221 */ /* 0x000fe80000010000 */
[C---:B-1----:R-:W-:Y:S03]  /*eee0*/  HMMA.16816.F32 R4, R16.reuse, R20, R4 ;  /* 0x000000141004723c */ /* 0x042fe60000001804 */
[----:B------:R-:W-:Y:S04]  /*eef0*/  FADD.FTZ R168, R168, R167 ;  /* 0x000000a7a8a87221 */ /* 0x000fe80000010000 */
[----:B------:R-:W-:Y:S01]  /*ef00*/  FADD.FTZ R168, R171, R168 ;  /* 0x000000a8aba87221 */ /* 0x000fe20000010000 */
[C---:B------:R-:W-:Y:S01]  /*ef10*/  HMMA.16816.F32 R8, R16.reuse, R22, R8 ;  /* 0x000000161008723c */ /* 0x040fe20000001808 */
[----:B------:R-:W1:Y:S07]  /*ef20*/  LDSM.16.MT88.4 R20, [R176+UR4+0x3100] ;  /* 0x00310004b014783b */ /* 0x000e6e0008004200 */
[C---:B------:R-:W-:Y:S08]  /*ef30*/  HMMA.16816.F32 R100, R16.reuse, R124, R100 ;  /* 0x0000007c1064723c */ /* 0x040ff00000001864 */
[C---:B------:R-:W-:Y:S01]  /*ef40*/  HMMA.16816.F32 R104, R16.reuse, R126, R104 ;  /* 0x0000007e1068723c */ /* 0x040fe20000001868 */
[----:B------:R-:W-:Y:S07]  /*ef50*/  LDSM.16.MT88.4 R124, [R177+UR4+0x1900] ;  /* 0x00190004b17c783b */ /* 0x000fee0008004200 */
[C---:B--2---:R-:W-:Y:S08]  /*ef60*/  HMMA.16816.F32 R108, R16.reuse, R24, R108 ;  /* 0x00000018106c723c */ /* 0x044ff0000000186c */
[C---:B------:R-:W-:Y:S01]  /*ef70*/  HMMA.16816.F32 R112, R16.reuse, R26, R112 ;  /* 0x0000001a1070723c */ /* 0x040fe20000001870 */
[----:B------:R-:W2:Y:S07]  /*ef80*/  LDSM.16.MT88.4 R24, [R14+0x3100] ;  /* 0x003100000e18783b */ /* 0x000eae0000004200 */
[C---:B------:R-:W-:Y:S08]  /*ef90*/  HMMA.16816.F32 R116, R16.reuse, R128, R116 ;  /* 0x000000801074723c */ /* 0x040ff00000001874 */
[C---:B------:R-:W-:Y:S08]  /*efa0*/  HMMA.16816.F32 R120, R16.reuse, R130, R120 ;  /* 0x000000821078723c */ /* 0x040ff00000001878 */
[C---:B---3--:R-:W-:Y:S08]  /*efb0*/  HMMA.16816.F32 R36, R16.reuse, R28, R36 ;  /* 0x0000001c1024723c */ /* 0x048ff00000001824 */
[C---:B------:R-:W-:Y:S01]  /*efc0*/  HMMA.16816.F32 R40, R16.reuse, R30, R40 ;  /* 0x0000001e1028723c */ /* 0x040fe20000001828 */
[----:B------:R-:W3:Y:S07]  /*efd0*/  LDSM.16.MT88.4 R28, [R177+UR4+0x5100] ;  /* 0x00510004b11c783b */ /* 0x000eee0008004200 */
[C---:B------:R-:W-:Y:S08]  /*efe0*/  HMMA.16816.F32 R44, R16.reuse, R32, R44 ;  /* 0x00000020102c723c */ /* 0x040ff0000000182c */
        /* <DEDUP_REMOVED lines=13> */
[----:B------:R-:W4:Y:S07]  /*f0c0*/  LDSM.16.MT88.4 R32, [R176+UR4+0x1900] ;  /* 0x00190004b020783b */ /* 0x000f2e0008004200 */
[C---:B-1----:R-:W-:Y:S08]  /*f0d0*/  HMMA.16816.F32 R84, R16.reuse, R20, R84 ;  /* 0x000000141054723c */ /* 0x042ff00000001854 */
[C---:B------:R-:W-:Y:S01]  /*f0e0*/  HMMA.16816.F32 R88, R16.reuse, R22, R88 ;  /* 0x000000161058723c */ /* 0x040fe20000001858 */
[----:B------:R-:W1:Y:S07]  /*f0f0*/  LDSM.16.MT88.4 R20, [R177+UR4+0x3900] ;  /* 0x00390004b114783b */ /* 0x000e6e0008004200 */
[C---:B--2---:R-:W-:Y:S08]  /*f100*/  HMMA.16816.F32 R92, R16.reuse, R24, R92 ;  /* 0x00000018105c723c */ /* 0x044ff0000000185c */
[----:B------:R-:W-:Y:S01]  /*f110*/  HMMA.16816.F32 R96, R16, R26, R96 ;  /* 0x0000001a1060723c */ /* 0x000fe20000001860 */
[----:B------:R-:W2:Y:S06]  /*f120*/  LDSM.16.MT88.4 R24, [R13+0x3900] ;  /* 0x003900000d18783b */ /* 0x000eac0000004200 */
[----:B------:R-:W-:Y:S02]  /*f130*/  F2FP.PACK_AB R16, R166, R159 ;  /* 0x0000009fa610723e */ /* 0x000fe400000000ff */
[----:B------:R-:W-:Y:S03]  /*f140*/  F2FP.PACK_AB R18, R175, R172 ;  /* 0x000000acaf12723e */ /* 0x000fe600000000ff */
[C---:B------:R-:W-:Y:S01]  /*f150*/  F2FP.PACK_AB R17, R206.reuse, R205 ;  /* 0x000000cdce11723e */ /* 0x040fe200000000ff */
[----:B------:R-:W-:Y:S01]  /*f160*/  FADD.FTZ R205, R205, R168 ;  /* 0x000000a8cdcd7221 */ /* 0x000fe20000010000 */
[C---:B------:R-:W-:Y:S03]  /*f170*/  F2FP.PACK_AB R19, R207.reuse, R156 ;  /* 0x0000009ccf13723e */ /* 0x040fe600000000ff */
[----:B------:R-:W-:Y:S04]  /*f180*/  FADD.FTZ R205, R206, R205 ;  /* 0x000000cdcecd7221 */ /* 0x000fe80000010000 */
[C---:B------:R-:W-:Y:S01]  /*f190*/  HMMA.16816.F32 R128, R16.reuse, R124, R4 ;  /* 0x0000007c1080723c */ /* 0x040fe20000001804 */
[----:B------:R-:W5:Y:S02]  /*f1a0*/  LDSM.16.MT88.4 R4, [R13+0x5900] ;  /* 0x005900000d04783b */ /* 0x000f640000004200 */
[----:B------:R-:W-:Y:S04]  /*f1b0*/  FADD.FTZ R156, R156, R205 ;  /* 0x000000cd9c9c7221 */ /* 0x000fe80000010000 */
[----:B------:R-:W-:Y:S01]  /*f1c0*/  FADD.FTZ R198, R207, R156 ;  /* 0x0000009ccfc67221 */ /* 0x000fe20000010000 */
[C---:B------:R-:W-:Y:S01]  /*f1d0*/  HMMA.16816.F32 R124, R16.reuse, R126, R8 ;  /* 0x0000007e107c723c */ /* 0x040fe20000001808 */
[----:B------:R-:W1:Y:S07]  /*f1e0*/  LDSM.16.MT88.4 R8, [R176+UR4+0x5900] ;  /* 0x00590004b008783b */ /* 0x000e6e0008004200 */
[C---:B---3--:R-:W-:Y:S08]  /*f1f0*/  HMMA.16816.F32 R100, R16.reuse, R28, R100 ;  /* 0x0000001c1064723c */ /* 0x048ff00000001864 */
[C---:B------:R-:W-:Y:S08]  /*f200*/  HMMA.16816.F32 R104, R16.reuse, R30, R104 ;  /* 0x0000001e1068723c */ /* 0x040ff00000001868 */
[C---:B----4-:R-:W-:Y:S08]  /*f210*/  HMMA.16816.F32 R108, R16.reuse, R32, R108 ;  /* 0x00000020106c723c */ /* 0x050ff0000000186c */
[C---:B------:R-:W-:Y:S08]  /*f220*/  HMMA.16816.F32 R112, R16.reuse, R34, R112 ;  /* 0x000000221070723c */ /* 0x040ff00000001870 */
[C---:B------:R-:W-:Y:S08]  /*f230*/  HMMA.16816.F32 R116, R16.reuse, R132, R116 ;  /* 0x000000841074723c */ /* 0x040ff00000001874 */
[C---:B------:R-:W-:Y:S08]  /*f240*/  HMMA.16816.F32 R120, R16.reuse, R134, R120 ;  /* 0x000000861078723c */ /* 0x040ff00000001878 */
[C---:B-1----:R-:W-:Y:S08]  /*f250*/  HMMA.16816.F32 R36, R16.reuse, R20, R36 ;  /* 0x000000141024723c */ /* 0x042ff00000001824 */
[C---:B------:R-:W-:Y:S01]  /*f260*/  HMMA.16816.F32 R40, R16.reuse, R22, R40 ;  /* 0x000000161028723c */ /* 0x040fe20000001828 */
[----:B------:R-:W1:Y:S07]  /*f270*/  LDSM.16.MT88.4 R20, [R14+0x5900] ;  /* 0x005900000e14783b */ /* 0x000e6e0000004200 */
        /* <DEDUP_REMOVED lines=8> */
[C---:B-----5:R-:W-:Y:S07]  /*f300*/  HMMA.16816.F32 R76, R16.reuse, R4, R76 ;  /* 0x00000004104c723c */ /* 0x060fee000000184c */
[----:B------:R-:W-:Y:S01]  /*f310*/  FADD.FTZ R4, R148, R151 ;  /* 0x0000009794047221 */ /* 0x000fe20000010000 */
[C---:B------:R-:W-:Y:S04]  /*f320*/  HMMA.16816.F32 R80, R16.reuse, R6, R80 ;  /* 0x000000061050723c */ /* 0x040fe80000001850 */
[----:B------:R-:W-:Y:S04]  /*f330*/  FADD.FTZ R4, R153, R4 ;  /* 0x0000000499047221 */ /* 0x000fe80000010000 */
[C---:B------:R-:W-:Y:S04]  /*f340*/  HMMA.16816.F32 R84, R16.reuse, R8, R84 ;  /* 0x000000081054723c */ /* 0x040fe80000001854 */
[----:B------:R-:W-:Y:S04]  /*f350*/  FADD.FTZ R3, R15, R4 ;  /* 0x000000040f037221 */ /* 0x000fe80000010000 */
[C---:B------:R-:W-:Y:S04]  /*f360*/  HMMA.16816.F32 R88, R16.reuse, R10, R88 ;  /* 0x0000000a1058723c */ /* 0x040fe80000001858 */
[----:B------:R-:W-:Y:S04]  /*f370*/  FADD.FTZ R3, R158, R3 ;  /* 0x000000039e037221 */ /* 0x000fe80000010000 */
[----:B------:R-:W-:Y:S01]  /*f380*/  FADD.FTZ R4, R160, R3 ;  /* 0x00000003a0047221 */ /* 0x000fe20000010000 */
[----:B------:R-:W-:Y:S01]  /*f390*/  IADD3 R3, R202, -0x2, RZ ;  /* 0xfffffffeca037810 */ /* 0x000fe20007ffe0ff */
[C---:B-1----:R-:W-:Y:S03]  /*f3a0*/  HMMA.16816.F32 R92, R16.reuse, R20, R92 ;  /* 0x00000014105c723c */ /* 0x042fe6000000185c */
[----:B------:R-:W-:Y:S01]  /*f3b0*/  FADD.FTZ R4, R161, R4 ;  /* 0x00000004a1047221 */ /* 0x000fe20000010000 */
[----:B------:R-:W-:Y:S03]  /*f3c0*/  ISETP.GE.AND P0, PT, R3, UR11, PT ;  /* 0x0000000b03007c0c */ /* 0x000fe6000bf06270 */
        /* <DEDUP_REMOVED lines=9> */
[----:B------:R-:W-:-:S05]  /*f460*/  @!P0 BRA `(.L_x_5070) ;  /* 0x0000036000008947 */ /* 0x000fca0003800000 */
        /* <DEDUP_REMOVED lines=33> */
[----:B------:R3:W-:Y:S04]  /*f680*/  SHFL.IDX PT, R8, R7, 0x1, 0x181f ;  /* 0x00381f0007087f89 */ /* 0x0007e800000e0000 */
[----:B------:R-:W4:Y:S01]  /*f690*/  SHFL.IDX PT, R6, R9, 0x1, 0x181f ;  /* 0x00381f0009067f89 */ /* 0x000f2200000e0000 */
[C---:B-1----:R-:W-:Y:S02]  /*f6a0*/  IADD3 R16, P0, R10.reuse, R203, RZ ;  /* 0x000000cb0a107210 */ /* 0x042fe40007f1e0ff */
[----:B------:R-:W-:Y:S02]  /*f6b0*/  IADD3 R14, P2, R10, R199, RZ ;  /* 0x000000c70a0e7210 */ /* 0x000fe40007f5e0ff */
[----:B--2---:R-:W-:Y:S02]  /*f6c0*/  IADD3.X R17, R12, R201, RZ, P0, !PT ;  /* 0x000000c90c117210 */ /* 0x004fe400007fe4ff */
[-C--:B------:R-:W-:Y:S01]  /*f6d0*/  IADD3 R10, P1, R10, R4.reuse, RZ ;  /* 0x000000040a0a7210 */ /* 0x080fe20007f3e0ff */
[----:B---3--:R-:W-:Y:S02]  /*f6e0*/  IMAD.SHL.U32 R7, R3, 0x2, RZ ;  /* 0x0000000203077824 */ /* 0x008fe400078e00ff */
[C-C-:B------:R-:W-:Y:S02]  /*f6f0*/  IMAD.X R15, R12.reuse, 0x1, R200.reuse, P2 ;  /* 0x000000010c0f7824 */ /* 0x140fe400010e06c8 */
[----:B------:R-:W-:Y:S01]  /*f700*/  IMAD.X R11, R12, 0x1, R5, P1 ;  /* 0x000000010c0b7824 */ /* 0x000fe200008e0605 */
[----:B------:R1:W-:Y:S01]  /*f710*/  LDGSTS.E.BYPASS.LTC128B.128 [R7+0xc100], [R16.64], !P5 ;  /* 0x0c10000010077fae */ /* 0x0003e2000e901d54 */
[C---:B----4-:R-:W-:Y:S02]  /*f720*/  IADD3 R4, P0, R6.reuse, R4, RZ ;  /* 0x0000000406047210 */ /* 0x050fe40007f1e0ff */
[----:B------:R-:W-:Y:S01]  /*f730*/  IADD3 R12, P1, R6, R203, RZ ;  /* 0x000000cb060c7210 */ /* 0x000fe20007f3e0ff */
[----:B------:R1:W-:Y:S01]  /*f740*/  LDGSTS.E.BYPASS.LTC128B.128 [R7+0xe100], [R14.64], !P4 ;  /* 0x0e1000000e077fae */ /* 0x0003e2000e101d54 */
[----:B------:R-:W-:Y:S02]  /*f750*/  IADD3.X R5, R8, R5, RZ, P0, !PT ;  /* 0x0000000508057210 */ /* 0x000fe400007fe4ff */
[----:B------:R-:W-:Y:S01]  /*f760*/  IADD3 R18, P0, R6, R199, RZ ;  /* 0x000000c706127210 */ /* 0x000fe20007f1e0ff */
[----:B------:R1:W-:Y:S01]  /*f770*/  LDGSTS.E.BYPASS.LTC128B.128 [R7+0x10100], [R10.64], !P6 ;  /* 0x101000000a077fae */ /* 0x0003e2000f101d54 */
[C---:B------:R-:W-:Y:S03]  /*f780*/  IMAD.X R13, R8.reuse, 0x1, R201, P1 ;  /* 0x00000001080d7824 */ /* 0x040fe600008e06c9 */
[----:B------:R-:W-:Y:S02]  /*f790*/  IMAD.X R19, R8, 0x1, R200, P0 ;  /* 0x0000000108137824 */ /* 0x000fe400000e06c8 */
[----:B------:R1:W-:Y:S04]  /*f7a0*/  LDGSTS.E.BYPASS.LTC128B.128 [R7+0xd100], [R12.64], !P5 ;  /* 0x0d1000000c077fae */ /* 0x0003e8000e901d54 */
[----:B------:R1:W-:Y:S04]  /*f7b0*/  LDGSTS.E.BYPASS.LTC128B.128 [R7+0xf100], [R18.64], !P4 ;  /* 0x0f10000012077fae */ /* 0x0003e8000e101d54 */
[----:B------:R1:W-:Y:S02]  /*f7c0*/  LDGSTS.E.BYPASS.LTC128B.128 [R7+0x11100], [R4.64], !P6 ;  /* 0x1110000004077fae */ /* 0x0003e4000f101d54 */
.L_x_5070:
        /* <DEDUP_REMOVED lines=9> */
.L_x_5060:
        /* <DEDUP_REMOVED lines=12> */
[----:B------:R-:W-:Y:S02]  /*f920*/  MOV R7, 0xff800000 ;  /* 0xff80000000077802 */ /* 0x000fe40000000f00 */
[----:B------:R-:W-:-:S09]  /*f930*/  FSETP.NE.FTZ.AND P0, PT, R4, RZ, PT ;  /* 0x000000ff0400720b */ /* 0x000fd20003f15000 */
[----:B------:R-:W1:Y:S01]  /*f940*/  @P1 MUFU.RCP R6, R5 ;  /* 0x0000000500061308 */ /* 0x000e620000001000 */
[----:B------:R-:W-:-:S03]  /*f950*/  @P1 MOV R8, 0x3f317218 ;  /* 0x3f31721800081802 */ /* 0x000fc60000000f00 */
[----:B------:R-:W-:Y:S02]  /*f960*/  @P0 MOV R9, 0x3f317218 ;  /* 0x3f31721800090802 */ /* 0x000fe40000000f00 */
[----:B------:R-:W-:Y:S02]  /*f970*/  @P1 FMUL.FTZ R8, R8, c[0x0][0x2d0] ;  /* 0x0000b40008081a20 */ /* 0x000fe40000410000 */
[----:B------:R-:W2:Y:S01]  /*f980*/  @P1 MUFU.LG2 R5, R5 ;  /* 0x0000000500051308 */ /* 0x000ea20000000c00 */
[----:B------:R-:W-:Y:S02]  /*f990*/  @P0 FMUL.FTZ R9, R9, c[0x0][0x2d0] ;  /* 0x0000b40009090a20 */ /* 0x000fe40000410000 */
[----:B-1----:R-:W-:-:S05]  /*f9a0*/  FMUL.FTZ R128, R6, R128 ;  /* 0x0000008006807220 */ /* 0x002fca0000410000 */
[----:B------:R-:W1:Y:S01]  /*f9b0*/  @P0 MUFU.RCP R3, R4 ;  /* 0x0000000400030308 */ /* 0x000e620000001000 */
        /* <DEDUP_REMOVED lines=47> */
[----:B------:R3:W4:Y:S01]  /*fcb0*/  @P0 MUFU.LG2 R6, R4 ;  /* 0x0000000400060308 */ /* 0x0007220000000c00 */
[----:B--2---:R-:W-:-:S02]  /*fcc0*/  @P1 FMUL.FTZ R5, R5, 0.69314718246459960938 ;  /* 0x3f31721805051820 */ /* 0x004fc40000410000 */
[C---:B-1----:R-:W-:Y:S02]  /*fcd0*/  FMUL.FTZ R130, R3.reuse, R130 ;  /* 0x0000008203827220 */ /* 0x042fe40000410000 */
[C---:B------:R-:W-:Y:S02]  /*fce0*/  FMUL.FTZ R131, R3.reuse, R131 ;  /* 0x0000008303837220 */ /* 0x040fe40000410000 */
[C---:B------:R-:W-:Y:S02]  /*fcf0*/  FMUL.FTZ R126, R3.reuse, R126 ;  /* 0x0000007e037e7220 */ /* 0x040fe40000410000 */
[C---:B------:R-:W-:Y:S02]  /*fd00*/  FMUL.FTZ R127, R3.reuse, R127 ;  /* 0x0000007f037f7220 */ /* 0x040fe40000410000 */
[C---:B------:R-:W-:Y:S02]  /*fd10*/  FMUL.FTZ R102, R3.reuse, R102 ;  /* 0x0000006603667220 */ /* 0x040fe40000410000 */
[----:B------:R-:W-:-:S02]  /*fd20*/  FMUL.FTZ R103, R3, R103 ;  /* 0x0000006703677220 */ /* 0x000fc40000410000 */
[C---:B------:R-:W-:Y:S01]  /*fd30*/  FMUL.FTZ R106, R3.reuse, R106 ;  /* 0x0000006a036a7220 */ /* 0x040fe20000410000 */
[----:B---3--:R-:W-:Y:S01]  /*fd40*/  MOV R4, 0xff800000 ;  /* 0xff80000000047802 */ /* 0x008fe20000000f00 */
[----:B----4-:R-:W-:Y:S02]  /*fd50*/  @P0 FMUL.FTZ R6, R6, 0.69314718246459960938 ;  /* 0x3f31721806060820 */ /* 0x010fe40000410000 */
        /* <DEDUP_REMOVED lines=41> */
[----:B------:R-:W-:Y:S02]  /*fff0*/  @P1 FFMA.FTZ R4, R8, R2, R5 ;  /* 0x0000000208041223 */ /* 0x000fe40000010005 */
[----:B------:R-:W-:Y:S02]  /*10000*/  @P0 FFMA.FTZ R7, R9, R0, R6 ;  /* 0x0000000009070223 */ /* 0x000fe40000010006 */
.L_x_5020:
[----:B------:R-:W-:Y:S05]  /*10010*/  @P2 BRA `(.L_x_5072) ;  /* 0x0000199000002947 */ /* 0x000fea0003800000 */
[----:B------:R-:W1:Y:S01]  /*10020*/  S2R R3, SR_CTAID.Y ;  /* 0x0000000000037919 */ /* 0x000e620000002600 */
[----:B------:R-:W-:Y:S01]  /*10030*/  IMAD R6, RZ, RZ, -UR14 ;  /* 0x8000000eff067e24 */ /* 0x000fe2000f8e02ff */
[----:B------:R-:W-:Y:S01]  /*10040*/  USHF.R.S32.HI UR6, URZ, 0x1f, UR14 ;  /* 0x0000001f3f067899 */ /* 0x000fe2000801140e */
[----:B------:R-:W-:Y:S01]  /*10050*/  IMAD.MOV.U32 R11, RZ, RZ, c[0x0][0x4e8] ;  /* 0x00013a00ff0b7624 */ /* 0x000fe200078e00ff */
[----:B------:R-:W2:Y:S01]  /*10060*/  S2R R2, SR_TID.X ;  /* 0x0000000000027919 */ /* 0x000ea20000002100 */
[----:B------:R-:W-:Y:S01]  /*10070*/  ULDC.64 UR4, c[0x0][0x4d0] ;  /* 0x0001340000047ab9 */ /* 0x000fe20000000a00 */
[----:B------:R-:W-:Y:S01]  /*10080*/  BSSY B0, `(.L_x_5073) ;  /* 0x00000ff000007945 */ /* 0x000fe20003800000 */
[----:B------:R-:W-:Y:S01]  /*10090*/  UIMAD UR7, UR6, UR4, URZ ;  /* 0x00000004060772a4 */ /* 0x000fe2000f8e023f */
[----:B------:R-:W3:Y:S01]  /*100a0*/  S2R R9, SR_CTAID.Z ;  /* 0x0000000000097919 */ /* 0x000ee20000002700 */
[----:B------:R-:W-:-:S03]  /*100b0*/  UIMAD.WIDE.U32 UR8, UR14, UR4, URZ ;  /* 0x000000040e0872a5 */ /* 0x000fc6000f8e003f */
[----:B------:R-:W-:Y:S01]  /*100c0*/  BAR.SYNC.DEFER_BLOCKING 0x1, 0x100 ;  /* 0x0044000000007b1d */ /* 0x000fe20000010000 */
[----:B------:R-:W-:Y:S01]  /*100d0*/  UIMAD UR7, UR14, UR5, UR7 ;  /* 0x000000050e0772a4 */ /* 0x000fe2000f8e0207 */
[C---:B------:R-:W-:Y:S01]  /*100e0*/  ISETP.NE.AND P1, PT, R11.reuse, 0x1, PT ;  /* 0x000000010b00780c */ /* 0x040fe20003f25270 */
[----:B------:R-:W-:Y:S01]  /*100f0*/  IMAD.U32 R16, RZ, RZ, UR8 ;  /* 0x00000008ff107e24 */ /* 0x000fe2000f8e00ff */
[----:B------:R-:W-:Y:S01]  /*10100*/  MOV R17, UR9 ;  /* 0x0000000900117c02 */ /* 0x000fe20008000f00 */
[----:B------:R-:W-:Y:S01]  /*10110*/  UIADD3 UR7, UR9, UR7, URZ ;  /* 0x0000000709077290 */ /* 0x000fe2000fffe03f */
[----:B------:R-:W4:Y:S01]  /*10120*/  S2R R10, SR_CTAID.X ;  /* 0x00000000000a7919 */ /* 0x000f220000002500 */
[----:B------:R-:W-:Y:S01]  /*10130*/  ULDC.64 UR4, c[0x0][0x438] ;  /* 0x00010e0000047ab9 */ /* 0x000fe20000000a00 */
[----:B------:R-:W-:Y:S01]  /*10140*/  IMAD R11, R11, c[0x0][0x388], RZ ;  /* 0x0000e2000b0b7a24 */ /* 0x000fe200078e02ff */
[----:B------:R-:W-:Y:S02]  /*10150*/  UIMAD.WIDE.U32 UR10, UR14, UR4, URZ ;  /* 0x000000040e0a72a5 */ /* 0x000fe4000f8e003f */
[----:B------:R-:W-:Y:S01]  /*10160*/  UIMAD UR4, UR6, UR4, URZ ;  /* 0x00000004060472a4 */ /* 0x000fe2000f8e023f */
[----:B-1----:R-:W-:-:S02]  /*10170*/  IMAD R6, R6, c[0x0][0x550], R3 ;  /* 0x0001540006067a24 */ /* 0x002fc400078e0203 */
[----:B------:R-:W-:Y:S01]  /*10180*/  IMAD.U32 R17, RZ, RZ, UR7 ;  /* 0x00000007ff117e24 */ /* 0x000fe2000f8e00ff */
[----:B------:R-:W-:Y:S01]  /*10190*/  UIMAD UR4, UR14, UR5, UR4 ;  /* 0x000000050e0472a4 */ /* 0x000fe2000f8e0204 */
[----:B--2---:R-:W-:Y:S01]  /*101a0*/  SHF.R.S32.HI R3, RZ, 0x1f, R2 ;  /* 0x0000001fff037819 */ /* 0x004fe20000011402 */
[----:B------:R-:W-:Y:S01]  /*101b0*/  IMAD.U32 R15, RZ, RZ, UR11 ;  /* 0x0000000bff0f7e24 */ /* 0x000fe2000f8e00ff */
[----:B------:R-:W-:Y:S01]  /*101c0*/  MOV R14, UR10 ;  /* 0x0000000a000e7c02 */ /* 0x000fe20008000f00 */
[----:B------:R-:W-:Y:S01]  /*101d0*/  UIADD3 UR4, UR11, UR4, URZ ;  /* 0x000000040b047290 */ /* 0x000fe2000fffe03f */
[-C--:B------:R-:W-:Y:S01]  /*101e0*/  LEA.HI R0, R3, R2.reuse, RZ, 0x5 ;  /* 0x0000000203007211 */ /* 0x080fe200078f28ff */
[----:B---3--:R-:W-:Y:S01]  /*101f0*/  IMAD.WIDE.U32 R16, R9, c[0x0][0x4d8], R16 ;  /* 0x0001360009107a25 */ /* 0x008fe200078e0010 */
[----:B------:R-:W-:Y:S02]  /*10200*/  LEA.HI R3, R3, R2, RZ, 0x2 ;  /* 0x0000000203037211 */ /* 0x000fe400078f10ff */
[----:B------:R-:W-:Y:S01]  /*10210*/  LOP3.LUT R5, R0, 0xffffffe0, RZ, 0xc0, !PT ;  /* 0xffffffe000057812 */ /* 0x000fe200078ec0ff */
[----:B------:R-:W-:Y:S01]  /*10220*/  IMAD.U32 R15, RZ, RZ, UR4 ;  /* 0x00000004ff0f7e24 */ /* 0x000fe2000f8e00ff */
[----:B------:R-:W-:Y:S01]  /*10230*/  SHF.R.S32.HI R13, RZ, 0x5, R0 ;  /* 0x00000005ff0d7819 */ /* 0x000fe20000011400 */
[----:B------:R-:W-:Y:S01]  /*10240*/  IMAD.MOV.U32 R18, RZ, RZ, R16 ;  /* 0x000000ffff127224 */ /* 0x000fe200078e0010 */
[----:B------:R-:W-:Y:S01]  /*10250*/  SHF.R.S32.HI R0, RZ, 0x1f, R0 ;  /* 0x0000001fff007819 */ /* 0x000fe20000011400 */
[----:B------:R-:W-:Y:S01]  /*10260*/  IMAD.IADD R5, R2, 0x1, -R5 ;  /* 0x0000000102057824 */ /* 0x000fe200078e0a05 */
[----:B------:R-:W-:Y:S01]  /*10270*/  LOP3.LUT R3, R3, 0xfffffffc, RZ, 0xc0, !PT ;  /* 0xfffffffc03037812 */ /* 0x000fe200078ec0ff */
[----:B------:R-:W-:Y:S01]  /*10280*/  IMAD.WIDE.U32 R14, R9, c[0x0][0x440], R14 ;  /* 0x00011000090e7a25 */ /* 0x000fe200078e000e */
[----:B------:R-:W-:-:S02]  /*10290*/  LEA.HI R0, R0, R13, RZ, 0x3 ;  /* 0x0000000d00007211 */ /* 0x000fc400078f18ff */
[----:B------:R-:W-:Y:S01]  /*102a0*/  IADD3 R3, -R3, R2, RZ ;  /* 0x0000000203037210 */ /* 0x000fe20007ffe1ff */
[----:B------:R-:W-:Y:S01]  /*102b0*/  IMAD.MOV.U32 R20, RZ, RZ, R14 ;  /* 0x000000ffff147224 */ /* 0x000fe200078e000e */
        /* <DEDUP_REMOVED lines=26> */
[C---:B------:R-:W-:Y:S01]  /*10460*/  IMAD R15, R6.reuse, c[0x0][0x4e4], R15 ;  /* 0x00013900060f7a24 */ /* 0x040fe200078e020f */
[----:B------:R-:W-:Y:S01]  /*10470*/  IADD3 R0, -R9, RZ, RZ ;  /* 0x000000ff09007210 */ /* 0x000fe20007ffe1ff */
[C---:B------:R-:W-:Y:S01]  /*10480*/  IMAD R17, R6.reuse, c[0x0][0x44c], R17 ;  /* 0x0001130006117a24 */ /* 0x040fe200078e0211 */
[----:B------:R-:W-:Y:S01]  /*10490*/  SHF.R.S32.HI R12, RZ, 0x1f, R9 ;  /* 0x0000001fff0c7819 */ /* 0x000fe20000011409 */
[----:B------:R-:W-:-:S04]  /*104a0*/  IMAD.WIDE.U32 R20, R6, c[0x0][0x448], R20 ;  /* 0x0001120006147a25 */ /* 0x000fc800078e0014 */
[----:B------:R-:W-:-:S04]  /*104b0*/  IMAD.WIDE.U32 R18, R6, c[0x0][0x4e0], R18 ;  /* 0x0001380006127a25 */ /* 0x000fc800078e0012 */
[----:B------:R-:W-:Y:S01]  /*104c0*/  @P1 IMAD.HI.U32 R6, R3, c[0x0][0x4ec], RZ ;  /* 0x00013b0003061a27 */ /* 0x000fe200078e00ff */
[----:B------:R-:W-:-:S03]  /*104d0*/  IADD3 R14, P0, R9, R18, RZ ;  /* 0x00000012090e7210 */ /* 0x000fc60007f1e0ff */
[----:B------:R-:W-:Y:S01]  /*104e0*/  IMAD R0, R0, c[0x0][0x4e8], R3 ;  /* 0x00013a0000007a24 */ /* 0x000fe200078e0203 */
[----:B------:R-:W-:Y:S01]  /*104f0*/  IADD3.X R15, R12, R19, R15, P0, !PT ;  /* 0x000000130c0f7210 */ /* 0x000fe200007fe40f */
[----:B------:R-:W-:Y:S01]  /*10500*/  IMAD.MOV.U32 R8, RZ, RZ, R3 ;  /* 0x000000ffff087224 */ /* 0x000fe200078e0003 */
[----:B------:R-:W-:Y:S01]  /*10510*/  @P1 SHF.R.U32.HI R8, RZ, c[0x0][0x4f0], R6 ;  /* 0x00013c00ff081a19 */ /* 0x000fe20000011606 */
[----:B------:R-:W-:Y:S01]  /*10520*/  IMAD.IADD R21, R21, 0x1, R17 ;  /* 0x0000000115157824 */ /* 0x000fe200078e0211 */
[----:B------:R-:W-:Y:S01]  /*10530*/  SHF.R.S32.HI R6, RZ, 0x1f, R0 ;  /* 0x0000001fff067819 */ /* 0x000fe20000011400 */
[----:B------:R-:W-:Y:S01]  /*10540*/  IMAD.WIDE.U32 R14, R0, c[0x0][0x4c8], R14 ;  /* 0x00013200000e7a25 */ /* 0x000fe200078e000e */
[----:B------:R-:W-:-:S03]  /*10550*/  IADD3 R12, -R8, RZ, RZ ;  /* 0x000000ff080c7210 */ /* 0x000fc60007ffe1ff */
[----:B------:R-:W-:Y:S01]  /*10560*/  IMAD R9, R6, c[0x0][0x4c8], RZ ;  /* 0x0001320006097a24 */ /* 0x000fe200078e02ff */
[----:B------:R-:W-:Y:S01]  /*10570*/  SHF.R.S32.HI R6, RZ, 0x1f, R8 ;  /* 0x0000001fff067819 */ /* 0x000fe20000011408 */
[----:B------:R-:W-:Y:S02]  /*10580*/  IMAD R12, R12, c[0x0][0x4e8], R3 ;  /* 0x00013a000c0c7a24 */ /* 0x000fe400078e0203 */
[----:B------:R-:W-:Y:S01]  /*10590*/  IMAD R9, R0, c[0x0][0x4cc], R9 ;  /* 0x0001330000097a24 */ /* 0x000fe200078e0209 */
[----:B------:R-:W-:Y:S01]  /*105a0*/  LEA R0, P0, R14, c[0x0][0x4a8], 0x2 ;  /* 0x00012a000e007a11 */ /* 0x000fe200078010ff */
[----:B------:R-:W-:Y:S01]  /*105b0*/  IMAD R3, R6, c[0x0][0x430], RZ ;  /* 0x00010c0006037a24 */ /* 0x000fe200078e02ff */
[----:B------:R-:W-:Y:S01]  /*105c0*/  SHF.R.S32.HI R6, RZ, 0x1f, R12 ;  /* 0x0000001fff067819 */ /* 0x000fe2000001140c */
[----:B------:R-:W-:Y:S02]  /*105d0*/  IMAD.IADD R9, R15, 0x1, R9 ;  /* 0x000000010f097824 */ /* 0x000fe400078e0209 */
[----:B------:R-:W-:Y:S01]  /*105e0*/  SHFL.IDX PT, R16, R0, 0x1, 0x1c1f ;  /* 0x003c1f0000107f89 */ /* 0x000fe200000e0000 */
[----:B------:R-:W-:-:S02]  /*105f0*/  IMAD.WIDE.U32 R20, R8, c[0x0][0x430], R20 ;  /* 0x00010c0008147a25 */ /* 0x000fc400078e0014 */
[----:B------:R-:W-:Y:S02]  /*10600*/  LEA.HI.X R9, R14, c[0x0][0x4ac], R9, 0x2, P0 ;  /* 0x00012b000e097a11 */ /* 0x000fe400000f1409 */
[----:B------:R-:W-:Y:S01]  /*10610*/  SHFL.IDX PT, R14, R0, RZ, 0x1c1f ;  /* 0x001c1fff000e7589 */ /* 0x000fe200000e0000 */
[----:B------:R-:W-:Y:S01]  /*10620*/  IMAD R3, R8, c[0x0][0x434], R3 ;  /* 0x00010d0008037a24 */ /* 0x000fe200078e0203 */
[C---:B------:R-:W-:Y:S01]  /*10630*/  LOP3.LUT P0, RZ, R5.reuse, 0x3, RZ, 0xc0, !PT ;  /* 0x0000000305ff7812 */ /* 0x040fe2000780c0ff */
[----:B------:R-:W-:Y:S01]  /*10640*/  IMAD.IADD R5, R5, 0x1, -R2 ;  /* 0x0000000105057824 */ /* 0x000fe200078e0a02 */
[----:B------:R-:W1:Y:S01]  /*10650*/  SHFL.IDX PT, R15, R9, RZ, 0x1c1f ;  /* 0x001c1fff090f7589 */ /* 0x000e6200000e0000 */
[----:B------:R-:W-:Y:S01]  /*10660*/  IMAD.IADD R21, R21, 0x1, R3 ;  /* 0x0000000115157824 */ /* 0x000fe200078e0203 */
[----:B------:R-:W-:Y:S01]  /*10670*/  ISETP.GE.OR P2, PT, R10, R11, P0 ;  /* 0x0000000b0a00720c */ /* 0x000fe20000746670 */
[----:B------:R-:W-:Y:S01]  /*10680*/  IMAD R3, R6, c[0x0][0x428], RZ ;  /* 0x00010a0006037a24 */ /* 0x000fe200078e02ff */
[----:B------:R2:W3:Y:S01]  /*10690*/  SHFL.IDX PT, R17, R9, 0x1, 0x1c1f ;  /* 0x003c1f0009117f89 */ /* 0x0004e200000e0000 */
[----:B------:R-:W-:-:S02]  /*106a0*/  IADD3 R6, R10, 0x8, RZ ;  /* 0x000000080a067810 */ /* 0x000fc40007ffe0ff */
[C---:B------:R-:W-:Y:S01]  /*106b0*/  IMAD R3, R12.reuse, c[0x0][0x42c], R3 ;  /* 0x00010b000c037a24 */ /* 0x040fe200078e0203 */
[----:B------:R-:W-:Y:S01]  /*106c0*/  SHF.L.U32 R5, R5, 0x1, RZ ;  /* 0x0000000105057819 */ /* 0x000fe200000006ff */
[----:B------:R-:W-:Y:S01]  /*106d0*/  IMAD.WIDE.U32 R12, R12, c[0x0][0x428], R20 ;  /* 0x00010a000c0c7a25 */ /* 0x000fe200078e0014 */
[----:B------:R-:W-:-:S04]  /*106e0*/  ISETP.GE.OR P0, PT, R6, R11, P0 ;  /* 0x0000000b0600720c */ /* 0x000fc80000706670 */
[----:B------:R-:W-:Y:S02]  /*106f0*/  IADD3 R8, R13, R3, RZ ;  /* 0x000000030d087210 */ /* 0x000fe40007ffe0ff */
[----:B------:R-:W-:-:S04]  /*10700*/  LEA R3, P1, R12, c[0x0][0x400], 0x2 ;  /* 0x000100000c037a11 */ /* 0x000fc800078210ff */
[----:B------:R-:W-:Y:S02]  /*10710*/  LEA.HI.X R8, R12, c[0x0][0x404], R8, 0x2, P1 ;  /* 0x000101000c087a11 */ /* 0x000fe400008f1408 */
[----:B------:R-:W-:Y:S01]  /*10720*/  ISETP.GE.AND P1, PT, R6, R11, PT ;  /* 0x0000000b0600720c */ /* 0x000fe20003f26270 */
[----:B------:R4:W4:Y:S04]  /*10730*/  SHFL.IDX PT, R12, R3, RZ, 0x1c1f ;  /* 0x001c1fff030c7589 */ /* 0x00092800000e0000 */
        /* <DEDUP_REMOVED lines=12> */
[C---:B------:R-:W-:Y:S02]  /*10800*/  IADD3 R2, R5.reuse, 0x20, RZ ;  /* 0x0000002005027810 */ /* 0x040fe40007ffe0ff */
[----:B------:R-:W-:-:S02]  /*10810*/  ISETP.GE.AND P4, PT, R5, c[0x0][0x3c8], PT ;  /* 0x0000f20005007a0c */ /* 0x000fc40003f86270 */
[----:B------:R-:W-:Y:S02]  /*10820*/  ISETP.GE.AND P0, PT, R2, c[0x0][0x3c8], PT ;  /* 0x0000f20002007a0c */ /* 0x000fe40003f06270 */
[----:B------:R-:W-:Y:S02]  /*10830*/  IADD3 R0, R5, 0x28, RZ ;  /* 0x0000002805007810 */ /* 0x000fe40007ffe0ff */
[----:B------:R-:W-:Y:S02]  /*10840*/  @!P3 LEA.HI R7, R7, R7, RZ, 0x1 ;  /* 0x000000070707b211 */ /* 0x000fe400078f08ff */
[----:B------:R-:W-:Y:S02]  /*10850*/  ISETP.GE.AND P5, PT, R0, c[0x0][0x3c8], PT ;  /* 0x0000f20000007a0c */ /* 0x000fe40003fa6270 */
[----:B------:R-:W-:Y:S02]  /*10860*/  @!P2 LEA.HI R6, R6, R6, RZ, 0x1 ;  /* 0x000000060606a211 */ /* 0x000fe400078f08ff */
[----:B------:R-:W-:Y:S01]  /*10870*/  @!P1 LEA.HI R4, R4, R4, RZ, 0x1 ;  /* 0x0000000404049211 */ /* 0x000fe200078f08ff */
[----:B--2-4-:R-:W-:Y:S01]  /*10880*/  @!P4 IMAD.WIDE R10, R5, 0x4, R12 ;  /* 0x00000004050ac825 */ /* 0x014fe200078e020c */
[----:B------:R-:W-:-:S02]  /*10890*/  @!P3 LOP3.LUT R7, R7, 0xfffffffe, RZ, 0xc0, !PT ;  /* 0xfffffffe0707b812 */ /* 0x000fc400078ec0ff */
[----:B------:R-:W-:Y:S02]  /*108a0*/  @!P2 LOP3.LUT R15, R6, 0xfffffffe, RZ, 0xc0, !PT ;  /* 0xfffffffe060fa812 */ /* 0x000fe400078ec0ff */
[----:B------:R-:W-:Y:S01]  /*108b0*/  @!P1 LOP3.LUT R17, R4, 0xfffffffe, RZ, 0xc0, !PT ;  /* 0xfffffffe04119812 */ /* 0x000fe200078ec0ff */
[----:B------:R1:W-:Y:S01]  /*108c0*/  @!P4 ST.E.64 [R10.64], R128 ;  /* 0x000000800a00c985 */ /* 0x0003e2000c101b14 */
[----:B------:R-:W-:Y:S01]  /*108d0*/  IADD3 R14, R5, 0x30, RZ ;  /* 0x00000030050e7810 */ /* 0x000fe20007ffe0ff */
[--C-:B------:R-:W-:Y:S01]  /*108e0*/  @!P3 IMAD.WIDE R6, R7, 0x4, R12.reuse ;  /* 0x000000040706b825 */ /* 0x100fe200078e020c */
[----:B------:R-:W-:Y:S02]  /*108f0*/  @!P0 LEA.HI R2, R2, R2, RZ, 0x1 ;  /* 0x0000000202028211 */ /* 0x000fe400078f08ff */
[----:B------:R-:W-:Y:S01]  /*10900*/  ISETP.GE.AND P4, PT, R14, c[0x0][0x3c8], PT ;  /* 0x0000f2000e007a0c */ /* 0x000fe20003f86270 */
[----:B------:R-:W-:Y:S01]  /*10910*/  @!P1 IMAD.WIDE R16, R17, 0x4, R12 ;  /* 0x0000000411109825 */ /* 0x000fe200078e020c */
[----:B------:R-:W-:Y:S01]  /*10920*/  @!P0 LOP3.LUT R19, R2, 0xfffffffe, RZ, 0xc0, !PT ;  /* 0xfffffffe02138812 */ /* 0x000fe200078ec0ff */
[----:B------:R2:W-:Y:S01]  /*10930*/  @!P3 ST.E.64 [R6.64], R124 ;  /* 0x0000007c0600b985 */ /* 0x0005e2000c101b14 */
[----:B------:R-:W-:-:S02]  /*10940*/  IADD3 R20, R5, 0x38, RZ ;  /* 0x0000003805147810 */ /* 0x000fc40007ffe0ff */
[----:B------:R-:W-:Y:S01]  /*10950*/  IADD3 R4, R5, 0x48, RZ ;  /* 0x0000004805047810 */ /* 0x000fe20007ffe0ff */
[----:B------:R-:W-:Y:S01]  /*10960*/  @!P0 IMAD.WIDE R18, R19, 0x4, R12 ;  /* 0x0000000413128825 */ /* 0x000fe200078e020c */
[----:B------:R-:W-:Y:S02]  /*10970*/  @!P5 LEA.HI R0, R0, R0, RZ, 0x1 ;  /* 0x000000000000d211 */ /* 0x000fe400078f08ff */
[----:B------:R-:W-:Y:S02]  /*10980*/  ISETP.GE.AND P3, PT, R20, c[0x0][0x3c8], PT ;  /* 0x0000f20014007a0c */ /* 0x000fe40003f66270 */
[----:B------:R-:W-:Y:S02]  /*10990*/  IADD3 R2, R5, 0x50, RZ ;  /* 0x0000005005027810 */ /* 0x000fe40007ffe0ff */
[----:B------:R-:W-:-:S09]  /*109a0*/  @!P4 LEA.HI R14, R14, R14, RZ, 0x1 ;  /* 0x0000000e0e0ec211 */ /* 0x000fd200078f08ff */
[----:B------:R-:W-:Y:S01]  /*109b0*/  @!P3 LEA.HI R20, R20, R20, RZ, 0x1 ;  /* 0x000000141414b211 */ /* 0x000fe200078f08ff */
[----:B-1----:R-:W-:Y:S01]  /*109c0*/  @!P2 IMAD.WIDE R10, R15, 0x4, R12 ;  /* 0x000000040f0aa825 */ /* 0x002fe200078e020c */
[----:B------:R-:W-:-:S04]  /*109d0*/  IADD3 R15, R5, 0x40, RZ ;  /* 0x00000040050f7810 */ /* 0x000fc80007ffe0ff */
        /* <DEDUP_REMOVED lines=14> */
[----:B------:R-:W-:Y:S02]  /*10ac0*/  @!P0 LEA.HI R2, R2, R2, RZ, 0x1 ;  /* 0x0000000202028211 */ /* 0x000fe400078f08ff */
[----:B-1----:R-:W-:Y:S01]  /*10ad0*/  @!P4 LOP3.LUT R11, R14, 0xfffffffe, RZ, 0xc0, !PT ;  /* 0xfffffffe0e0bc812 */ /* 0x002fe200078ec0ff */
[----:B------:R-:W-:-:S04]  /*10ae0*/  @!P2 IMAD.WIDE R14, R15, 0x4, R12 ;  /* 0x000000040f0ea825 */ /* 0x000fc800078e020c */
[----:B------:R-:W-:Y:S02]  /*10af0*/  @!P5 LEA.HI R0, R0, R0, RZ, 0x1 ;  /* 0x000000000000d211 */ /* 0x000fe400078f08ff */
[----:B--2---:R-:W-:Y:S01]  /*10b00*/  @!P3 LOP3.LUT R17, R20, 0xfffffffe, RZ, 0xc0, !PT ;  /* 0xfffffffe1411b812 */ /* 0x004fe200078ec0ff */
[----:B------:R-:W-:Y:S01]  /*10b10*/  @!P4 IMAD.WIDE R10, R11, 0x4, R12 ;  /* 0x000000040b0ac825 */ /* 0x000fe200078e020c */
[----:B------:R-:W-:Y:S02]  /*10b20*/  @!P5 LOP3.LUT R21, R0, 0xfffffffe, RZ, 0xc0, !PT ;  /* 0xfffffffe0015d812 */ /* 0x000fe400078ec0ff */
[----:B---3--:R-:W-:Y:S02]  /*10b30*/  @!P1 LOP3.LUT R19, R4, 0xfffffffe, RZ, 0xc0, !PT ;  /* 0xfffffffe04139812 */ /* 0x008fe400078ec0ff */
[C---:B------:R-:W-:Y:S01]  /*10b40*/  IADD3 R4, R5.reuse, 0x60, RZ ;  /* 0x0000006005047810 */ /* 0x040fe20007ffe0ff */
[----:B------:R1:W-:Y:S01]  /*10b50*/  @!P4 ST.E.64 [R10.64], R116 ;  /* 0x000000740a00c985 */ /* 0x0003e2000c101b14 */
[----:B------:R-:W-:-:S02]  /*10b60*/  IADD3 R18, R5, 0x70, RZ ;  /* 0x0000007005127810 */ /* 0x000fc40007ffe0ff */
[----:B------:R-:W-:Y:S02]  /*10b70*/  ISETP.GE.AND P6, PT, R4, c[0x0][0x3c8], PT ;  /* 0x0000f20004007a0c */ /* 0x000fe40003fc6270 */
[----:B----4-:R-:W-:Y:S02]  /*10b80*/  @!P0 LOP3.LUT R7, R2, 0xfffffffe, RZ, 0xc0, !PT ;  /* 0xfffffffe02078812 */ /* 0x010fe400078ec0ff */
[C---:B------:R-:W-:Y:S02]  /*10b90*/  IADD3 R2, R5.reuse, 0x78, RZ ;  /* 0x0000007805027810 */ /* 0x040fe40007ffe0ff */
[----:B------:R-:W-:Y:S01]  /*10ba0*/  IADD3 R20, R5, 0x80, RZ ;  /* 0x0000008005147810 */ /* 0x000fe20007ffe0ff */
[----:B------:R-:W-:Y:S01]  /*10bb0*/  @!P0 IMAD.WIDE R6, R7, 0x4, R12 ;  /* 0x0000000407068825 */ /* 0x000fe200078e020c */
[----:B------:R-:W-:-:S05]  /*10bc0*/  IADD3 R0, R5, 0x88, RZ ;  /* 0x0000008805007810 */ /* 0x000fca0007ffe0ff */
[----:B------:R-:W-:Y:S01]  /*10bd0*/  @!P6 LEA.HI R4, R4, R4, RZ, 0x1 ;  /* 0x000000040404e211 */ /* 0x000fe200078f08ff */
[----:B-1----:R-:W-:-:S04]  /*10be0*/  @!P3 IMAD.WIDE R10, R17, 0x4, R12 ;  /* 0x00000004110ab825 */ /* 0x002fc800078e020c */
[----:B------:R-:W-:Y:S01]  /*10bf0*/  @!P1 IMAD.WIDE R16, R19, 0x4, R12 ;  /* 0x0000000413109825 */ /* 0x000fe200078e020c */
[----:B------:R-:W-:Y:S01]  /*10c00*/  IADD3 R19, R5, 0x68, RZ ;  /* 0x0000006805137810 */ /* 0x000fe20007ffe0ff */
[----:B------:R1:W-:Y:S01]  /*10c10*/  @!P3 ST.E.64 [R10.64], R120 ;  /* 0x000000780a00b985 */ /* 0x0003e2000c101b14 */
[----:B------:R-:W-:Y:S02]  /*10c20*/  ISETP.GE.AND P3, PT, R18, c[0x0][0x3c8], PT ;  /* 0x0000f20012007a0c */ /* 0x000fe40003f66270 */
        /* <DEDUP_REMOVED lines=68> */
.L_x_5074:
[----:B------:R-:W-:Y:S05]  /*11070*/  BSYNC B0 ;  /* 0x0000000000007941 */ /* 0x000fea0003800000 */
.L_x_5073:
[----:B------:R-:W-:Y:S01]  /*11080*/  ISETP.NE.AND P0, PT, R9, RZ, PT ;  /* 0x000000ff0900720c */ /* 0x000fe20003f05270 */
[----:B-1----:R1:W3:Y:S04]  /*11090*/  SHFL.IDX PT, R7, R8, 0x1, 0x1c1f ;  /* 0x003c1f0008077f89 */ /* 0x0022e800000e0000 */
[----:B------:R1:W4:Y:S08]  /*110a0*/  SHFL.IDX PT, R6, R3, 0x1, 0x1c1f ;  /* 0x003c1f0003067f89 */ /* 0x00033000000e0000 */
[----:B------:R-:W-:Y:S05]  /*110b0*/  @P0 EXIT ;  /* 0x000000000000094d */ /* 0x000fea0003800000 */
[C---:B-1--4-:R-:W-:Y:S02]  /*110c0*/  IADD3 R3, R5.reuse, 0x8, RZ ;  /* 0x0000000805037810 */ /* 0x052fe40007ffe0ff */
[----:B------:R-:W-:-:S02]  /*110d0*/  ISETP.GE.AND P1, PT, R5, c[0x0][0x3c8], PT ;  /* 0x0000f20005007a0c */ /* 0x000fc40003f26270 */
[----:B------:R-:W-:Y:S02]  /*110e0*/  ISETP.GE.AND P0, PT, R3, c[0x0][0x3c8], PT ;  /* 0x0000f20003007a0c */ /* 0x000fe40003f06270 */
[C---:B------:R-:W-:Y:S02]  /*110f0*/  IADD3 R2, R5.reuse, 0x10, RZ ;  /* 0x0000001005027810 */ /* 0x040fe40007ffe0ff */
[C---:B------:R-:W-:Y:S02]  /*11100*/  IADD3 R0, R5.reuse, 0x18, RZ ;  /* 0x0000001805007810 */ /* 0x040fe40007ffe0ff */
[----:B------:R-:W-:Y:S02]  /*11110*/  ISETP.GE.AND P6, PT, R2, c[0x0][0x3c8], PT ;  /* 0x0000f20002007a0c */ /* 0x000fe40003fc6270 */
[----:B------:R-:W-:Y:S02]  /*11120*/  ISETP.GE.AND P5, PT, R0, c[0x0][0x3c8], PT ;  /* 0x0000f20000007a0c */ /* 0x000fe40003fa6270 */
[C---:B------:R-:W-:Y:S01]  /*11130*/  IADD3 R10, R5.reuse, 0x20, RZ ;  /* 0x00000020050a7810 */ /* 0x040fe20007ffe0ff */
[C---:B--23--:R-:W-:Y:S01]  /*11140*/  @!P1 IMAD.WIDE R12, R5.reuse, 0x4, R6 ;  /* 0x00000004050c9825 */ /* 0x04cfe200078e0206 */
        /* <DEDUP_REMOVED lines=32> */
[--C-:B------:R-:W-:Y:S01]  /*11350*/  @!P4 IMAD.WIDE R10, R11, 0x4, R6.reuse ;  /* 0x000000040b0ac825 */ /* 0x100fe200078e0206 */
[----:B------:R-:W-:Y:S01]  /*11360*/  IADD3 R20, R5, 0x58, RZ ;  /* 0x0000005805147810 */ /* 0x000fe20007ffe0ff */
[----:B------:R2:W-:Y:S01]  /*11370*/  @!P5 ST.E.64 [R12.64], R106 ;  /* 0x0000006a0c00d985 */ /* 0x0005e2000c101b14 */
[----:B------:R-:W-:Y:S01]  /*11380*/  ISETP.GE.AND P5, PT, R0, c[0x0][0x3c8], PT ;  /* 0x0000f20000007a0c */ /* 0x000fe20003fa6270 */
[----:B------:R-:W-:Y:S01]  /*11390*/  @!P0 IMAD.WIDE R16, R3, 0x4, R6 ;  /* 0x0000000403108825 */ /* 0x000fe200078e0206 */
[C---:B------:R-:W-:Y:S01]  /*113a0*/  IADD3 R19, R5.reuse, 0x60, RZ ;  /* 0x0000006005137810 */ /* 0x040fe20007ffe0ff */
[----:B------:R3:W-:Y:S01]  /*113b0*/  @!P4 ST.E.64 [R10.64], R110 ;  /* 0x0000006e0a00c985 */ /* 0x0007e2000c101b14 */
[C---:B------:R-:W-:Y:S02]  /*113c0*/  IADD3 R18, R5.reuse, 0x68, RZ ;  /* 0x0000006805127810 */ /* 0x040fe40007ffe0ff */
[----:B------:R-:W-:-:S02]  /*113d0*/  IADD3 R3, R5, 0x78, RZ ;  /* 0x0000007805037810 */ /* 0x000fc40007ffe0ff */
[----:B------:R-:W-:Y:S02]  /*113e0*/  ISETP.GE.AND P4, PT, R20, c[0x0][0x3c8], PT ;  /* 0x0000f20014007a0c */ /* 0x000fe40003f86270 */
[----:B------:R-:W-:-:S03]  /*113f0*/  @!P6 LEA.HI R2, R2, R2, RZ, 0x1 ;  /* 0x000000020202e211 */ /* 0x000fc600078f08ff */
[----:B------:R-:W-:-:S08]  /*11400*/  @!P5 LEA.HI R0, R0, R0, RZ, 0x1 ;  /* 0x000000000000d211 */ /* 0x000fd000078f08ff */
[----:B------:R-:W-:Y:S02]  /*11410*/  @!P4 LEA.HI R20, R20, R20, RZ, 0x1 ;  /* 0x000000141414c211 */ /* 0x000fe400078f08ff */
[----:B-1----:R-:W-:Y:S01]  /*11420*/  @!P2 LOP3.LUT R15, R8, 0xfffffffe, RZ, 0xc0, !PT ;  /* 0xfffffffe080fa812 */ /* 0x002fe200078ec0ff */
[----:B------:R-:W-:Y:S01]  /*11430*/  @!P3 IMAD.WIDE R8, R9, 0x4, R6 ;  /* 0x000000040908b825 */ /* 0x000fe200078e0206 */
[----:B--2---:R-:W-:-:S03]  /*11440*/  @!P1 LOP3.LUT R13, R4, 0xfffffffe, RZ, 0xc0, !PT ;  /* 0xfffffffe040d9812 */ /* 0x004fc600078ec0ff */
[--C-:B------:R-:W-:Y:S01]  /*11450*/  @!P2 IMAD.WIDE R14, R15, 0x4, R6.reuse ;  /* 0x000000040f0ea825 */ /* 0x100fe200078e0206 */
[----:B------:R-:W-:Y:S01]  /*11460*/  IADD3 R4, R5, 0x70, RZ ;  /* 0x0000007005047810 */ /* 0x000fe20007ffe0ff */
[----:B------:R1:W-:Y:S01]  /*11470*/  @!P3 ST.E.64 [R8.64], R114 ;  /* 0x000000720800b985 */ /* 0x0003e2000c101b14 */
[----:B------:R-:W-:Y:S01]  /*11480*/  ISETP.GE.AND P3, PT, R19, c[0x0][0x3c8], PT ;  /* 0x0000f20013007a0c */ /* 0x000fe20003f66270 */
[--C-:B------:R-:W-:Y:S01]  /*11490*/  @!P1 IMAD.WIDE R12, R13, 0x4, R6.reuse ;  /* 0x000000040d0c9825 */ /* 0x100fe200078e0206 */
[----:B---3--:R-:W-:Y:S01]  /*114a0*/  @!P5 LOP3.LUT R11, R0, 0xfffffffe, RZ, 0xc0, !PT ;  /* 0xfffffffe000bd812 */ /* 0x008fe200078ec0ff */
[----:B------:R-:W-:Y:S01]  /*114b0*/  @!P2 ST.E.64 [R14.64], R118 ;  /* 0x000000760e00a985 */ /* 0x000fe2000c101b14 */
[----:B------:R-:W-:Y:S02]  /*114c0*/  ISETP.GE.AND P2, PT, R18, c[0x0][0x3c8], PT ;  /* 0x0000f20012007a0c */ /* 0x000fe40003f46270 */
[----:B------:R-:W-:Y:S01]  /*114d0*/  IADD3 R0, R5, 0x88, RZ ;  /* 0x0000008805007810 */ /* 0x000fe20007ffe0ff */
[----:B------:R2:W-:Y:S01]  /*114e0*/  @!P1 ST.E.64 [R12.64], R122 ;  /* 0x0000007a0c009985 */ /* 0x0005e2000c101b14 */
[----:B------:R-:W-:Y:S01]  /*114f0*/  ISETP.GE.AND P1, PT, R4, c[0x0][0x3c8], PT ;  /* 0x0000f20004007a0c */ /* 0x000fe20003f26270 */
[----:B------:R-:W-:-:S02]  /*11500*/  @!P5 IMAD.WIDE R10, R11, 0x4, R6 ;  /* 0x000000040b0ad825 */ /* 0x000fc400078e0206 */
[----:B------:R3:W-:Y:S01]  /*11510*/  @!P0 ST.E.64 [R16.64], R38 ;  /* 0x0000002610008985 */ /* 0x0007e2000c101b14 */
[----:B------:R-:W-:Y:S02]  /*11520*/  ISETP.GE.AND P0, PT, R3, c[0x0][0x3c8], PT ;  /* 0x0000f20003007a0c */ /* 0x000fe40003f06270 */
[----:B------:R-:W-:-:S03]  /*11530*/  @!P3 LEA.HI R19, R19, R19, RZ, 0x1 ;  /* 0x000000131313b211 */ /* 0x000fc600078f08ff */
[----:B------:R-:W-:Y:S02]  /*11540*/  @!P2 LEA.HI R18, R18, R18, RZ, 0x1 ;  /* 0x000000121212a211 */ /* 0x000fe400078f08ff */
[----:B------:R-:W-:Y:S02]  /*11550*/  @!P3 LOP3.LUT R19, R19, 0xfffffffe, RZ, 0xc0, !PT ;  /* 0xfffffffe1313b812 */ /* 0x000fe400078ec0ff */
[----:B------:R-:W-:-:S04]  /*11560*/  @!P1 LEA.HI R4, R4, R4, RZ, 0x1 ;  /* 0x0000000404049211 */ /* 0x000fc800078f08ff */
[----:B------:R-:W-:Y:S02]  /*11570*/  @!P0 LEA.HI R3, R3, R3, RZ, 0x1 ;  /* 0x0000000303038211 */ /* 0x000fe400078f08ff */
[----:B-1----:R-:W-:Y:S02]  /*11580*/  @!P6 LOP3.LUT R9, R2, 0xfffffffe, RZ, 0xc0, !PT ;  /* 0xfffffffe0209e812 */ /* 0x002fe400078ec0ff */
[----:B------:R-:W-:Y:S02]  /*11590*/  IADD3 R2, R5, 0x80, RZ ;  /* 0x0000008005027810 */ /* 0x000fe40007ffe0ff */
[----:B------:R-:W-:Y:S01]  /*115a0*/  @!P0 LOP3.LUT R3, R3, 0xfffffffe, RZ, 0xc0, !PT ;  /* 0xfffffffe03038812 */ /* 0x000fe200078ec0ff */
        /* <DEDUP_REMOVED lines=8> */
[----:B------:R-:W-:Y:S01]  /*11630*/  IADD3 R20, R5, 0x90, RZ ;  /* 0x0000009005147810 */ /* 0x000fe20007ffe0ff */
[----:B---3--:R-:W-:Y:S01]  /*11640*/  @!P0 IMAD.WIDE R16, R3, 0x4, R6 ;  /* 0x0000000403108825 */ /* 0x008fe200078e0206 */
[C---:B------:R-:W-:Y:S01]  /*11650*/  IADD3 R19, R5.reuse, 0x98, RZ ;  /* 0x0000009805137810 */ /* 0x040fe20007ffe0ff */
[----:B------:R3:W-:Y:S01]  /*11660*/  @!P4 ST.E.64 [R12.64], R50 ;  /* 0x000000320c00c985 */ /* 0x0007e2000c101b14 */
[----:B------:R-:W-:-:S02]  /*11670*/  IADD3 R3, R5, 0xb0, RZ ;  /* 0x000000b005037810 */ /* 0x000fc40007ffe0ff */
[----:B------:R-:W-:Y:S01]  /*11680*/  ISETP.GE.AND P4, PT, R20, c[0x0][0x3c8], PT ;  /* 0x0000f20014007a0c */ /* 0x000fe20003f86270 */
[----:B------:R4:W-:Y:S01]  /*11690*/  @!P3 ST.E.64 [R14.64], R54 ;  /* 0x000000360e00b985 */ /* 0x0009e2000c101b14 */
[----:B------:R-:W-:Y:S02]  /*116a0*/  ISETP.GE.AND P3, PT, R19, c[0x0][0x3c8], PT ;  /* 0x0000f20013007a0c */ /* 0x000fe40003f66270 */
[----:B------:R-:W-:Y:S02]  /*116b0*/  @!P6 LEA.HI R2, R2, R2, RZ, 0x1 ;  /* 0x000000020202e211 */ /* 0x000fe400078f08ff */
[----:B------:R-:W-:-:S07]  /*116c0*/  @!P5 LEA.HI R0, R0, R0, RZ, 0x1 ;  /* 0x000000000000d211 */ /* 0x000fce00078f08ff */
[----:B------:R-:W-:Y:S02]  /*116d0*/  @!P4 LEA.HI R20, R20, R20, RZ, 0x1 ;  /* 0x000000141414c211 */ /* 0x000fe400078f08ff */
[----:B------:R-:W-:Y:S02]  /*116e0*/  @!P3 LEA.HI R19, R19, R19, RZ, 0x1 ;  /* 0x000000131313b211 */ /* 0x000fe400078f08ff */
[----:B-1----:R-:W-:Y:S02]  /*116f0*/  @!P2 LOP3.LUT R9, R18, 0xfffffffe, RZ, 0xc0, !PT ;  /* 0xfffffffe1209a812 */ /* 0x002fe400078ec0ff */
[----:B------:R-:W-:Y:S02]  /*11700*/  IADD3 R18, R5, 0xa0, RZ ;  /* 0x000000a005127810 */ /* 0x000fe40007ffe0ff */
[----:B--2---:R-:W-:Y:S01]  /*11710*/  @!P1 LOP3.LUT R11, R4, 0xfffffffe, RZ, 0xc0, !PT ;  /* 0xfffffffe040b9812 */ /* 0x004fe200078ec0ff */
[----:B------:R-:W-:Y:S01]  /*11720*/  @!P2 IMAD.WIDE R8, R9, 0x4, R6 ;  /* 0x000000040908a825 */ /* 0x000fe200078e0206 */
[----:B------:R-:W-:-:S02]  /*11730*/  IADD3 R4, R5, 0xa8, RZ ;  /* 0x000000a805047810 */ /* 0x000fc40007ffe0ff */
[----:B------:R-:W-:Y:S01]  /*11740*/  @!P3 LOP3.LUT R19, R19, 0xfffffffe, RZ, 0xc0, !PT ;  /* 0xfffffffe1313b812 */ /* 0x000fe200078ec0ff */
[----:B------:R-:W-:Y:S01]  /*11750*/  @!P1 IMAD.WIDE R10, R11, 0x4, R6 ;  /* 0x000000040b0a9825 */ /* 0x000fe200078e0206 */
[----:B------:R1:W-:Y:S01]  /*11760*/  @!P2 ST.E.64 [R8.64], R58 ;  /* 0x0000003a0800a985 */ /* 0x0003e2000c101b14 */
[----:B------:R-:W-:Y:S02]  /*11770*/  ISETP.GE.AND P2, PT, R18, c[0x0][0x3c8], PT ;  /* 0x0000f20012007a0c */ /* 0x000fe40003f46270 */
[----:B---3--:R-:W-:Y:S01]  /*11780*/  @!P4 LOP3.LUT R13, R20, 0xfffffffe, RZ, 0xc0, !PT ;  /* 0xfffffffe140dc812 */ /* 0x008fe200078ec0ff */
        /* <DEDUP_REMOVED lines=34> */
.L_x_5072:
        /* <DEDUP_REMOVED lines=50> */
.L_x_5075:
        /* <DEDUP_REMOVED lines=11> */
.L_x_6286:


//--------------------- .text._ZN7cutlass13device_kernelIN5flash19enable_sm80_to_sm89INS1_16FlashAttnFwdSm80INS1_25CollectiveMainloopFwdSm80ILi8ELi2ELb0EN4cute5tupleIJNS5_1CILi128EEENS7_ILi64EEENS7_ILi192EEEEEELi192ENS_6half_tEfNS_4arch4Sm80ELb0ELb1ELb0ELb1ELb1ELb0ELb1ELb1EEENS1_21CollectiveEpilogueFwdINS6_IJS8_SA_S9_EEENS6_IJNS7_ILi1EEESI_SI_EEESC_SE_Li256ELb1ELb1ELb1ELb0EEENS1_36VarlenDynamicPersistentTileSchedulerILi128ELi64ELi256ELi256ELb1ELb1ELb0ELb1ELb0ELb1EEEEEEEEEvNT_6ParamsE --------------------------
	.section	.text._ZN7cutlass13device_kernelIN5flash19enable_sm80_to_sm89INS1_16FlashAttnFwdSm80INS1_25CollectiveMainloopFwdSm80ILi8ELi2ELb0EN4cute5tupleIJNS5_1CILi128EEENS7_ILi64EEENS7_ILi192EEEEEELi192ENS_6half_tEfNS_4arch4Sm80ELb0ELb1ELb0ELb1ELb1ELb0ELb1ELb1EEENS1_21CollectiveEpilogueFwdINS6_IJS8_SA_S9_EEENS6_IJNS7_ILi1EEESI_SI_EEESC_SE_Li256ELb1ELb1ELb1ELb0EEENS1_36VarlenDynamicPersistentTileSchedulerILi128ELi64ELi256ELi256ELb1ELb1ELb0ELb1ELb0ELb1EEEEEEEEEvNT_6ParamsE,"ax",@progbits
	.sectioninfo	@"SHI_REGISTERS=255"
	.align	128
.text._ZN7cutlass13device_kernelIN5flash19enable_sm80_to_sm89INS1_16FlashAttnFwdSm80INS1_25CollectiveMainloopFwdSm80ILi8ELi2ELb0EN4cute5tupleIJNS5_1CILi128EEENS7_ILi64EEENS7_ILi192EEEEEELi192ENS_6half_tEfNS_4arch4Sm80ELb0ELb1ELb0ELb1ELb1ELb0ELb1ELb1EEENS1_21CollectiveEpilogueFwdINS6_IJS8_SA_S9_EEENS6_IJNS7_ILi1EEESI_SI_EEESC_SE_Li256ELb1ELb1ELb1ELb0EEENS1_36VarlenDynamicPersistentTileSchedulerILi128ELi64ELi256ELi256ELb1ELb1ELb0ELb1ELb0ELb1EEEEEEEEEvNT_6ParamsE:
        .type           _ZN7cutlass13device_kernelIN5flash19enable_sm80_to_sm89INS1_16FlashAttnFwdSm80INS1_25CollectiveMainloopFwdSm80ILi8ELi2ELb0EN4cute5tupleIJNS5_1CILi128EEENS7_ILi64EEENS7_ILi192EEEEEELi192ENS_6half_tEfNS_4arch4Sm80ELb0ELb1ELb0ELb1ELb1ELb0ELb1ELb1EEENS1_21CollectiveEpilogueFwdINS6_IJS8_SA_S9_EEENS6_IJNS7_ILi1EEESI_SI_EEESC_SE_Li256ELb1ELb1ELb1ELb0EEENS1_36VarlenDynamicPersistentTileSchedulerILi128ELi64ELi256ELi256ELb1ELb1ELb0ELb1ELb0ELb1EEEEEEEEEvNT_6ParamsE,@function
        .size           _ZN7cutlass13device_kernelIN5flash19enable_sm80_to_sm89INS1_16FlashAttnFwdSm80INS1_25CollectiveMainloopFwdSm80ILi8ELi2ELb0EN4cute5tupleIJNS5_1CILi128EEENS7_ILi64EEENS7_ILi192EEEEEELi192ENS_6half_tEfNS_4arch4Sm80ELb0ELb1ELb0ELb1ELb1ELb0ELb1ELb1EEENS1_21CollectiveEpilogueFwdINS6_IJS8_SA_S9_EEENS6_IJNS7_ILi1EEESI_SI_EEESC_SE_Li256ELb1ELb1ELb1ELb0EEENS1_36VarlenDynamicPersistentTileSchedulerILi128ELi64ELi256ELi256ELb1ELb1ELb0ELb1ELb0ELb1EEEEEEEEEvNT_6ParamsE,(.L_x_6287 - _ZN7cutlass13device_kernelIN5flash19enable_sm80_to_sm89INS1_16FlashAttnFwdSm80INS1_25CollectiveMainloopFwdSm80ILi8ELi2ELb0EN4cute5tupleIJNS5_1CILi128EEENS7_ILi64EEENS7_ILi192EEEEEELi192ENS_6half_tEfNS_4arch4Sm80ELb0ELb1ELb0ELb1ELb1ELb0ELb1ELb1EEENS1_21CollectiveEpilogueFwdINS6_IJS8_SA_S9_EEENS6_IJNS7_ILi1EEESI_SI_EEESC_SE_Li256ELb1ELb1ELb1ELb0EEENS1_36VarlenDynamicPersistentTileSchedulerILi128ELi64ELi256ELi256ELb1ELb1ELb0ELb1ELb0ELb1EEEEEEEEEvNT_6ParamsE)
        .other          _ZN7cutlass13device_kernelIN5flash19enable_sm80_to_sm89INS1_16FlashAttnFwdSm80INS1_25CollectiveMainloopFwdSm80ILi8ELi2ELb0EN4cute5tupleIJNS5_1CILi128EEENS7_ILi64EEENS7_ILi192EEEEEELi192ENS_6half_tEfNS_4arch4Sm80ELb0ELb1ELb0ELb1ELb1ELb0ELb1ELb1EEENS1_21CollectiveEpilogueFwdINS6_IJS8_SA_S9_EEENS6_IJNS7_ILi1EEESI_SI_EEESC_SE_Li256ELb1ELb1ELb1ELb0EEENS1_36VarlenDynamicPersistentTileSchedulerILi128ELi64ELi256ELi256ELb1ELb1ELb0ELb1ELb0ELb1EEEEEEEEEvNT_6ParamsE,@"STO_CUDA_ENTRY STV_DEFAULT"
_ZN7cutlass13device_kernelIN5flash19enable_sm80_to_sm89INS1_16FlashAttnFwdSm80INS1_25CollectiveMainloopFwdSm80ILi8ELi2ELb0EN4cute5tupleIJNS5_1CILi128EEENS7_ILi64EEENS7_ILi192EEEEEELi192ENS_6half_tEfNS_4arch4Sm80ELb0ELb1ELb0ELb1ELb1ELb0ELb1ELb1EEENS1_21CollectiveEpilogueFwdINS6_IJS8_SA_S9_EEENS6_IJNS7_ILi1EEESI_SI_EEESC_SE_Li256ELb1ELb1ELb1ELb0EEENS1_36VarlenDynamicPersistentTileSchedulerILi128ELi64ELi256ELi256ELb1ELb1ELb0ELb1ELb0ELb1EEEEEEEEEvNT_6ParamsE:
        /* <DEDUP_REMOVED lines=52> */
.L_x_5081:
        /* <DEDUP_REMOVED lines=16> */
.L_x_5255:
        /* <DEDUP_REMOVED lines=16> */
.L_x_5256:
[----:B---3--:R-:W-:-:S05]  /*0540*/  IMAD R0, R0, c[0x0][0x538], RZ ;  /* 0x00014e0000007a24 */ /* 0x008fca00078e02ff */
[----:B------:R-:W-:-:S04]  /*0550*/  IADD3 R6, R0, R6, RZ ;  /* 0x0000000600067210 */ /* 0x000fc80007ffe0ff */
[----:B------:R-:W-:-:S13]  /*0560*/  ISETP.GT.AND P0, PT, R6, UR4, PT ;  /* 0x0000000406007c0c */ /* 0x000fda000bf04270 */
[----:B-12---:R-:W-:Y:S05]  /*0570*/  @!P0 BRA `(.L_x_5081) ;  /* 0xfffffdc000008947 */ /* 0x006fea000383ffff */
.L_x_5077:
[----:B------:R-:W-:-:S05]  /*0580*/  IADD3 R10, -R0, R6, RZ ;  /* 0x00000006000a7210 */ /* 0x000fca0007ffe1ff */
[----:B------:R-:W-:-:S05]  /*0590*/  IMAD R0, R4, c[0x0][0x538], R10 ;  /* 0x00014e0004007a24 */ /* 0x000fca00078e020a */
[----:B------:R-:W-:Y:S01]  /*05a0*/  ISETP.GT.AND P0, PT, R0, UR4, PT ;  /* 0x0000000400007c0c */ /* 0x000fe2000bf04270 */
[----:B------:R-:W-:-:S12]  /*05b0*/  BRA.DIV ~URZ, `(.L_x_5082) ;  /* 0x000160a27f007947 */ /* 0x000fd8000b800000 */
[----:B------:R-:W-:-:S04]  /*05c0*/  VOTE.ANY R6, PT, !P0 ;  /* 0x0000000000067806 */ /* 0x000fc800040e0100 */
.L_x_5257:
[----:B------:R-:W1:Y:S02]  /*05d0*/  POPC R0, R6 ;  /* 0x0000000600007309 */ /* 0x000e640000000000 */
[----:B-12---:R-:W-:Y:S01]  /*05e0*/  IADD3 R211, R0, R7, RZ ;  /* 0x0000000700d37210 */ /* 0x006fe20007ffe0ff */
[----:B------:R-:W-:Y:S05]  /*05f0*/  BRA.DIV ~URZ, `(.L_x_5083) ;  /* 0x000160b27f007947 */ /* 0x000fea000b800000 */
[----:B------:R1:W2:Y:S01]  /*0600*/  SHFL.IDX PT, R12, R9, R0, 0x1f ;  /* 0x00001f00090c7589 */ /* 0x0002a200000e0000 */
[----:B------:R-:W-:-:S03]  /*0610*/  MOV R5, RZ ;  /* 0x000000ff00057202 */ /* 0x000fc60000000f00 */
[----:B------:R1:W3:Y:S04]  /*0620*/  SHFL.IDX PT, R9, R8, R0, 0x1f ;  /* 0x00001f0008097589 */ /* 0x0002e800000e0000 */
.L_x_5258:
[----:B------:R-:W-:Y:S01]  /*0630*/  ISETP.NE.AND P0, PT, R6, RZ, PT ;  /* 0x000000ff0600720c */ /* 0x000fe20003f05270 */
[----:B------:R-:W-:-:S12]  /*0640*/  BSSY B0, `(.L_x_5084) ;  /* 0x0000005000007945 */ /* 0x000fd80003800000 */
[----:B------:R-:W-:Y:S05]  /*0650*/  @!P0 BRA `(.L_x_5085) ;  /* 0x0000003000008947 */ /* 0x000fea0003800000 */
[----:B-1----:R-:W-:Y:S01]  /*0660*/  IADD3 R0, R0, -0x1, RZ ;  /* 0xffffffff00007810 */ /* 0x002fe20007ffe0ff */
[----:B------:R-:W-:Y:S05]  /*0670*/  BRA.DIV ~URZ, `(.L_x_5086) ;  /* 0x000161127f007947 */ /* 0x000fea000b800000 */
[----:B------:R1:W4:Y:S02]  /*0680*/  SHFL.IDX PT, R5, R4, R0, 0x1f ;  /* 0x00001f0004057589 */ /* 0x00032400000e0000 */
.L_x_5085:
[----:B------:R-:W-:Y:S05]  /*0690*/  BSYNC B0 ;  /* 0x0000000000007941 */ /* 0x000fea0003800000 */
.L_x_5084:
        /* <DEDUP_REMOVED lines=67> */
.L_x_5088:
        /* <DEDUP_REMOVED lines=68> */
.L_x_5089:
[----:B------:R-:W-:Y:S05]  /*0f10*/  BSYNC B0 ;  /* 0x0000000000007941 */ /* 0x000fea0003800000 */
.L_x_5087:
[----:B------:R-:W-:-:S04]  /*0f20*/  LOP3.LUT R0, RZ, R0, RZ, 0x33, !PT ;  /* 0x00000000ff007212 */ /* 0x000fc800078e33ff */
[----:B------:R-:W-:Y:S01]  /*0f30*/  IADD3 R209, R0, R12, RZ ;  /* 0x0000000c00d17210 */ /* 0x000fe20007ffe0ff */
[----:B------:R-:W-:Y:S05]  /*0f40*/  BRA `(.L_x_5090) ;  /* 0x0000004000007947 */ /* 0x000fea0003800000 */
.L_x_5078:
[----:B--2---:R-:W-:Y:S01]  /*0f50*/  IMAD.MOV.U32 R209, RZ, RZ, RZ ;  /* 0x000000ffffd17224 */ /* 0x004fe200078e00ff */
[----:B------:R-:W-:Y:S01]  /*0f60*/  MOV R210, RZ ;  /* 0x000000ff00d27202 */ /* 0x000fe20000000f00 */
[----:B------:R-:W-:Y:S01]  /*0f70*/  IMAD.U32 R208, RZ, RZ, UR4 ;  /* 0x00000004ffd07e24 */ /* 0x000fe2000f8e00ff */
[----:B------:R-:W-:Y:S02]  /*0f80*/  MOV R211, c[0x0][0x53c] ;  /* 0x00014f0000d37a02 */ /* 0x000fe40000000f00 */
.L_x_5090:
[----:B------:R-:W-:Y:S01]  /*0f90*/  ISETP.NE.AND P0, PT, R13, RZ, PT ;  /* 0x000000ff0d00720c */ /* 0x000fe20003f05270 */
[----:B------:R-:W-:-:S12]  /*0fa0*/  WARPSYNC 0xffffffff ;  /* 0xffffffff00007948 */ /* 0x000fd80003800000 */
[----:B------:R1:W-:Y:S04]  /*0fb0*/  @!P0 STS.128 [0x24100], R208 ;  /* 0x024100d0ff008388 */ /* 0x0003e80000000c00 */
[----:B------:R-:W-:Y:S06]  /*0fc0*/  BAR.ARV 0x5, 0x100 ;  /* 0x0144000000007b1d */ /* 0x000fec0000002000 */
.L_x_5076:
        /* <DEDUP_REMOVED lines=60> */
[----:B------:R-:W-:Y:S01]  /*1390*/  LOP3.LUT R11, R11, 0x7ffffe00, R9, 0xf8, !PT ;  /* 0x7ffffe000b0b7812 */ /* 0x000fe200078ef809 */
[----:B------:R-:W-:Y:S01]  /*13a0*/  IMAD R15, R5, 0x10, R4 ;  /* 0x00000010050f7824 */ /* 0x000fe200078e0204 */
[----:B------:R-:W-:Y:S01]  /*13b0*/  LEA.HI R4, R3, R3, RZ, 0x1 ;  /* 0x0000000303047211 */ /* 0x000fe200078f08ff */
[C---:B------:R-:W-:Y:S01]  /*13c0*/  IMAD.SHL.U32 R5, R7.reuse, 0x40, RZ ;  /* 0x0000004007057824 */ /* 0x040fe200078e00ff */
[----:B------:R-:W-:Y:S01]  /*13d0*/  LOP3.LUT R0, R0, 0x1c0, RZ, 0xc0, !PT ;  /* 0x000001c000007812 */ /* 0x000fe200078ec0ff */
[----:B------:R-:W-:Y:S01]  /*13e0*/  IMAD.SHL.U32 R6, R14, 0x8, RZ ;  /* 0x000000080e067824 */ /* 0x000fe200078e00ff */
[----:B------:R-:W-:Y:S01]  /*13f0*/  LOP3.LUT R2, R4, 0x1ffffffe, RZ, 0xc0, !PT ;  /* 0x1ffffffe04027812 */ /* 0x000fe200078ec0ff */
[----:B------:R1:W-:Y:S01]  /*1400*/  STL [R1+0x8], R15 ;  /* 0x0000080f01007387 */ /* 0x0003e20000100800 */
[----:B------:R-:W-:Y:S01]  /*1410*/  R2P PR, R7, 0x6 ;  /* 0x0000000607007804 */ /* 0x000fe20000000000 */
[----:B------:R-:W-:Y:S01]  /*1420*/  IMAD.SHL.U32 R7, R10, 0x40, RZ ;  /* 0x000000400a077824 */ /* 0x000fe200078e00ff */
[----:B------:R-:W-:Y:S01]  /*1430*/  LOP3.LUT R4, R5, 0x1c0, RZ, 0xc0, !PT ;  /* 0x000001c005047812 */ /* 0x000fe200078ec0ff */
[C---:B------:R-:W-:Y:S01]  /*1440*/  IMAD.IADD R212, R3.reuse, 0x1, -R2 ;  /* 0x0000000103d47824 */ /* 0x040fe200078e0a02 */
[----:B------:R-:W-:Y:S01]  /*1450*/  LOP3.LUT R6, R0, 0x8, R6, 0xf8, !PT ;  /* 0x0000000800067812 */ /* 0x000fe200078ef806 */
[----:B------:R-:W-:Y:S01]  /*1460*/  IMAD R5, R3, 0x2, R8 ;  /* 0x0000000203057824 */ /* 0x000fe200078e0208 */
[----:B------:R-:W-:Y:S01]  /*1470*/  SHF.R.U32.HI R0, RZ, 0x3, R0 ;  /* 0x00000003ff007819 */ /* 0x000fe20000011600 */
[----:B------:R-:W-:Y:S01]  /*1480*/  IMAD.SHL.U32 R204, R11, 0x2, RZ ;  /* 0x000000020bcc7824 */ /* 0x000fe200078e00ff */
[----:B------:R-:W-:Y:S01]  /*1490*/  LEA.HI R2, R4, R4, RZ, 0x1d ;  /* 0x0000000404027211 */ /* 0x000fe200078fe8ff */
[----:B------:R-:W-:Y:S01]  /*14a0*/  IMAD R212, R212, 0x8, R15 ;  /* 0x00000008d4d47824 */ /* 0x000fe200078e020f */
[----:B------:R-:W-:Y:S01]  /*14b0*/  LOP3.LUT R3, R6, R0, RZ, 0x3c, !PT ;  /* 0x0000000006037212 */ /* 0x000fe200078e3cff */
[----:B------:R-:W-:Y:S01]  /*14c0*/  IMAD R0, R14, 0x200, R13 ;  /* 0x000002000e007824 */ /* 0x000fe200078e020d */
[----:B------:R-:W-:Y:S01]  /*14d0*/  LOP3.LUT R4, R7, 0xfffffe00, RZ, 0xc0, !PT ;  /* 0xfffffe0007047812 */ /* 0x000fe200078ec0ff */
[----:B------:R-:W-:Y:S01]  /*14e0*/  IMAD.IADD R9, R5, 0x1, R2 ;  /* 0x0000000105097824 */ /* 0x000fe200078e0202 */
[----:B------:R-:W-:Y:S01]  /*14f0*/  SHF.R.S32.HI R7, RZ, 0x1f, R177 ;  /* 0x0000001fff077819 */ /* 0x000fe200000114b1 */
[----:B------:R-:W-:Y:S01]  /*1500*/  IMAD R5, R187, 0x20, R205 ;  /* 0x00000020bb057824 */ /* 0x000fe200078e02cd */
[CC--:B------:R-:W-:Y:S01]  /*1510*/  IADD3 R2, R3.reuse, R4.reuse, R8 ;  /* 0x0000000403027210 */ /* 0x0c0fe20007ffe008 */
[----:B------:R-:W-:Y:S01]  /*1520*/  IMAD.MOV.U32 R8, RZ, RZ, 0x40 ;  /* 0x00000040ff087424 */ /* 0x000fe200078e00ff */
[----:B------:R-:W-:Y:S01]  /*1530*/  LOP3.LUT R3, R3, R4, RZ, 0xfc, !PT ;  /* 0x0000000403037212 */ /* 0x000fe200078efcff */
[----:B------:R-:W-:Y:S01]  /*1540*/  IMAD.MOV.U32 R4, RZ, RZ, 0x20 ;  /* 0x00000020ff047424 */ /* 0x000fe200078e00ff */
[----:B------:R-:W-:-:S02]  /*1550*/  LEA R164, R2, 0x18100, 0x1 ;  /* 0x0001810002a47811 */ /* 0x000fc400078e08ff */
[----:B------:R-:W-:Y:S02]  /*1560*/  LEA R171, R3, 0x100, 0x1 ;  /* 0x0000010003ab7811 */ /* 0x000fe400078e08ff */
[----:B------:R-:W-:Y:S02]  /*1570*/  SEL R169, R4, 0xffffffe0, !P0 ;  /* 0xffffffe004a97807 */ /* 0x000fe40004000000 */
[----:B------:R-:W-:Y:S02]  /*1580*/  LEA R170, R0, 0xc100, 0x1 ;  /* 0x0000c10000aa7811 */ /* 0x000fe400078e08ff */
[----:B------:R-:W-:Y:S01]  /*1590*/  SEL R0, R8, 0xffffffc0, !P4 ;  /* 0xffffffc008007807 */ /* 0x000fe20006000000 */
[----:B------:R-:W-:Y:S01]  /*15a0*/  IMAD.IADD R165, R164, 0x1, R169 ;  /* 0x00000001a4a57824 */ /* 0x000fe200078e02a9 */
[----:B------:R-:W-:Y:S01]  /*15b0*/  LOP3.LUT R5, R12, 0x7ffffffc, RZ, 0xc0, !PT ;  /* 0x7ffffffc0c057812 */ /* 0x000fe200078ec0ff */
[--C-:B------:R-:W-:Y:S01]  /*15c0*/  IMAD.IADD R217, R169, 0x1, R171.reuse ;  /* 0x00000001a9d97824 */ /* 0x100fe200078e02ab */
[----:B------:R-:W-:Y:S01]  /*15d0*/  IADD3 R186, R177, 0x40, RZ ;  /* 0x00000040b1ba7810 */ /* 0x000fe20007ffe0ff */
[----:B------:R-:W-:Y:S01]  /*15e0*/  IMAD.IADD R172, R0, 0x1, R171 ;  /* 0x0000000100ac7824 */ /* 0x000fe200078e02ab */
[----:B------:R-:W-:Y:S01]  /*15f0*/  LEA R222, R9, 0x80, 0x1 ;  /* 0x0000008009de7811 */ /* 0x000fe200078e08ff */
[----:B------:R-:W-:Y:S01]  /*1600*/  IMAD.IADD R167, R164, 0x1, R0 ;  /* 0x00000001a4a77824 */ /* 0x000fe200078e0200 */
[----:B------:R-:W-:Y:S01]  /*1610*/  SHF.R.S32.HI R6, RZ, 0x1f, R186 ;  /* 0x0000001fff067819 */ /* 0x000fe200000114ba */
[----:B------:R-:W-:Y:S01]  /*1620*/  IMAD.IADD R166, R165, 0x1, R0 ;  /* 0x00000001a5a67824 */ /* 0x000fe200078e0200 */
[----:B------:R-:W-:Y:S01]  /*1630*/  SEL R6, R4, 0xffffffe0, !P1 ;  /* 0xffffffe004067807 */ /* 0x000fe20004800000 */
[----:B------:R-:W-:Y:S01]  /*1640*/  IMAD.IADD R0, R0, 0x1, R217 ;  /* 0x0000000100007824 */ /* 0x000fe200078e02d9 */
[----:B------:R-:W-:Y:S01]  /*1650*/  IADD3 R223, R222, -0x10, RZ ;  /* 0xfffffff0dedf7810 */ /* 0x000fe20007ffe0ff */
[----:B------:R-:W-:Y:S01]  /*1660*/  IMAD.IADD R7, R16, 0x1, -R5 ;  /* 0x0000000110077824 */ /* 0x000fe200078e0a05 */
[C---:B------:R-:W-:Y:S01]  /*1670*/  @P3 IADD3 R223, R222.reuse, 0x10, RZ ;  /* 0x00000010dedf3810 */ /* 0x040fe20007ffe0ff */
[----:B------:R-:W-:Y:S01]  /*1680*/  IMAD.IADD R225, R222, 0x1, R6 ;  /* 0x00000001dee17824 */ /* 0x000fe200078e0206 */
[----:B------:R1:W-:Y:S01]  /*1690*/  STL [R1], R0 ;  /* 0x0000000001007387 */ /* 0x0003e20000100800 */
[----:B------:R-:W-:Y:S01]  /*16a0*/  IMAD.SHL.U32 R191, R7, 0x2, RZ ;  /* 0x0000000207bf7824 */ /* 0x000fe200078e00ff */
[----:B------:R-:W-:Y:S01]  /*16b0*/  SEL R5, R8, 0xffffffc0, !P2 ;  /* 0xffffffc008057807 */ /* 0x000fe20005000000 */
[----:B------:R-:W-:Y:S01]  /*16c0*/  IMAD.IADD R224, R6, 0x1, R223 ;  /* 0x0000000106e07824 */ /* 0x000fe200078e02df */
[----:B------:R-:W-:Y:S01]  /*16d0*/  IADD3 R185, R177, 0x80, RZ ;  /* 0x00000080b1b97810 */ /* 0x000fe20007ffe0ff */
[----:B------:R-:W-:Y:S01]  /*16e0*/  IMAD.IADD R219, R169, 0x1, R172 ;  /* 0x00000001a9db7824 */ /* 0x000fe200078e02ac */
[C---:B------:R-:W-:Y:S01]  /*16f0*/  IADD3 R247, R191.reuse, 0x10, RZ ;  /* 0x00000010bff77810 */ /* 0x040fe20007ffe0ff */
[--C-:B------:R-:W-:Y:S01]  /*1700*/  IMAD.IADD R252, R222, 0x1, R5.reuse ;  /* 0x00000001defc7824 */ /* 0x100fe200078e0205 */
[----:B------:R-:W-:Y:S01]  /*1710*/  IADD3 R248, R191, 0x8, RZ ;  /* 0x00000008bff87810 */ /* 0x000fe20007ffe0ff */
[----:B------:R-:W-:Y:S01]  /*1720*/  IMAD.IADD R251, R225, 0x1, R5 ;  /* 0x00000001e1fb7824 */ /* 0x000fe200078e0205 */
[----:B------:R-:W-:Y:S01]  /*1730*/  IADD3 R244, R191, 0x28, RZ ;  /* 0x00000028bff47810 */ /* 0x000fe20007ffe0ff */
[----:B------:R-:W-:Y:S01]  /*1740*/  IMAD.IADD R250, R5, 0x1, R223 ;  /* 0x0000000105fa7824 */ /* 0x000fe200078e02df */
[C---:B------:R-:W-:Y:S01]  /*1750*/  IADD3 R245, R191.reuse, 0x20, RZ ;  /* 0x00000020bff57810 */ /* 0x040fe20007ffe0ff */
[----:B------:R-:W-:Y:S01]  /*1760*/  IMAD.IADD R249, R224, 0x1, R5 ;  /* 0x00000001e0f97824 */ /* 0x000fe200078e0205 */
        /* <DEDUP_REMOVED lines=8> */
[----:B------:R-:W-:Y:S02]  /*17f0*/  SHF.R.S32.HI R4, RZ, 0x1f, R247 ;  /* 0x0000001fff047819 */ /* 0x000fe400000114f7 */
[C---:B------:R-:W-:Y:S02]  /*1800*/  IADD3 R240, R191.reuse, 0x48, RZ ;  /* 0x00000048bff07810 */ /* 0x040fe40007ffe0ff */
[C---:B------:R-:W-:Y:S02]  /*1810*/  IADD3 R236, R191.reuse, 0x68, RZ ;  /* 0x00000068bfec7810 */ /* 0x040fe40007ffe0ff */
[----:B------:R-:W-:Y:S02]  /*1820*/  IADD3 R232, R191, 0x88, RZ ;  /* 0x00000088bfe87810 */ /* 0x000fe40007ffe0ff */
[----:B------:R-:W-:-:S02]  /*1830*/  SHF.R.S32.HI R7, RZ, 0x1f, R248 ;  /* 0x0000001fff077819 */ /* 0x000fc400000114f8 */
[----:B------:R-:W-:Y:S02]  /*1840*/  SHF.R.S32.HI R4, RZ, 0x1f, R244 ;  /* 0x0000001fff047819 */ /* 0x000fe400000114f4 */
[C---:B------:R-:W-:Y:S02]  /*1850*/  IADD3 R237, R191.reuse, 0x60, RZ ;  /* 0x00000060bfed7810 */ /* 0x040fe40007ffe0ff */
[C---:B------:R-:W-:Y:S02]  /*1860*/  IADD3 R233, R191.reuse, 0x80, RZ ;  /* 0x00000080bfe97810 */ /* 0x040fe40007ffe0ff */
[----:B------:R-:W-:Y:S02]  /*1870*/  IADD3 R229, R191, 0xa0, RZ ;  /* 0x000000a0bfe57810 */ /* 0x000fe40007ffe0ff */
[----:B------:R-:W-:Y:S02]  /*1880*/  SHF.R.S32.HI R7, RZ, 0x1f, R245 ;  /* 0x0000001fff077819 */ /* 0x000fe400000114f5 */
[----:B------:R-:W-:-:S02]  /*1890*/  SHF.R.S32.HI R4, RZ, 0x1f, R241 ;  /* 0x0000001fff047819 */ /* 0x000fc400000114f1 */
[C---:B------:R-:W-:Y:S02]  /*18a0*/  IADD3 R234, R191.reuse, 0x78, RZ ;  /* 0x00000078bfea7810 */ /* 0x040fe40007ffe0ff */
[C---:B------:R-:W-:Y:S02]  /*18b0*/  IADD3 R230, R191.reuse, 0x98, RZ ;  /* 0x00000098bfe67810 */ /* 0x040fe40007ffe0ff */
[----:B------:R-:W-:Y:S02]  /*18c0*/  IADD3 R227, R191, 0xb0, RZ ;  /* 0x000000b0bfe37810 */ /* 0x000fe40007ffe0ff */
[----:B------:R-:W-:Y:S02]  /*18d0*/  SHF.R.S32.HI R8, RZ, 0x1f, R246 ;  /* 0x0000001fff087819 */ /* 0x000fe400000114f6 */
        /* <DEDUP_REMOVED lines=22> */
[----:B-1----:R-:W-:Y:S02]  /*1a40*/  SHF.R.S32.HI R4, RZ, 0x1f, R226 ;  /* 0x0000001fff047819 */ /* 0x002fe400000114e2 */
.L_x_5254:
        /* <DEDUP_REMOVED lines=22> */
.L_x_5091:
[----:B------:R-:W-:-:S04]  /*1bb0*/  ISETP.NE.U32.AND P0, PT, RZ, c[0x0][0x368], PT ;  /* 0x0000da00ff007a0c */ /* 0x000fc80003f05070 */
[----:B------:R-:W-:-:S13]  /*1bc0*/  ISETP.NE.AND.EX P0, PT, RZ, c[0x0][0x36c], PT, P0 ;  /* 0x0000db00ff007a0c */ /* 0x000fda0003f05300 */
[----:B------:R-:W-:Y:S05]  /*1bd0*/  @!P0 BRA `(.L_x_5092) ;  /* 0x0000003000008947 */ /* 0x000fea0003800000 */
[----:B-1----:R-:W-:-:S05]  /*1be0*/  IMAD.WIDE R2, R211, R13, c[0x0][0x368] ;  /* 0x0000da00d3027625 */ /* 0x002fca00078e020d */
[----:B------:R1:W5:Y:S01]  /*1bf0*/  LDG.E R0, [R2.64] ;  /* 0x0000000602007981 */ /* 0x000362000c1e1900 */
[----:B------:R-:W-:Y:S05]  /*1c00*/  BRA `(.L_x_5093) ;  /* 0x0000008000007947 */ /* 0x000fea0003800000 */
.L_x_5092:
        /* <DEDUP_REMOVED lines=8> */
.L_x_5093:
        /* <DEDUP_REMOVED lines=28> */
.L_x_5096:
[----:B------:R-:W-:-:S13]  /*1e50*/  ISETP.NE.AND P0, PT, R7, 0x1, PT ;  /* 0x000000010700780c */ /* 0x000fda0003f05270 */
[----:B------:R-:W-:-:S05]  /*1e60*/  @P0 IMAD.HI.U32 R0, R2, c[0x0][0x330], RZ ;  /* 0x0000cc0002000a27 */ /* 0x000fca00078e00ff */
[----:B------:R-:W-:Y:S02]  /*1e70*/  @P0 SHF.R.U32.HI R2, RZ, c[0x0][0x334], R0 ;  /* 0x0000cd00ff020a19 */ /* 0x000fe40000011600 */
.L_x_5097:
[----:B------:R-:W-:Y:S05]  /*1e80*/  BSYNC B0 ;  /* 0x0000000000007941 */ /* 0x000fea0003800000 */
.L_x_5095:
[----:B------:R-:W-:-:S05]  /*1e90*/  IMAD R2, R2, R7, c[0x0][0x32c] ;  /* 0x0000cb0002027624 */ /* 0x000fca00078e0207 */
[----:B------:R-:W-:-:S04]  /*1ea0*/  IMNMX R3, R3, R2, PT ;  /* 0x0000000203037217 */ /* 0x000fc80003800200 */
.L_x_5094:
        /* <DEDUP_REMOVED lines=25> */
.L_x_5100:
[----:B------:R-:W-:-:S13]  /*2040*/  ISETP.NE.AND P0, PT, R7, 0x1, PT ;  /* 0x000000010700780c */ /* 0x000fda0003f05270 */
[----:B------:R-:W-:-:S05]  /*2050*/  @P0 IMAD.HI.U32 R3, R0, c[0x0][0x330], RZ ;  /* 0x0000cc0000030a27 */ /* 0x000fca00078e00ff */
[----:B------:R-:W-:Y:S02]  /*2060*/  @P0 SHF.R.U32.HI R0, RZ, c[0x0][0x334], R3 ;  /* 0x0000cd00ff000a19 */ /* 0x000fe40000011603 */
.L_x_5101:
[----:B------:R-:W-:Y:S05]  /*2070*/  BSYNC B0 ;  /* 0x0000000000007941 */ /* 0x000fea0003800000 */
.L_x_5099:
[----:B------:R-:W-:-:S05]  /*2080*/  IMAD R0, R0, c[0x0][0x32c], RZ ;  /* 0x0000cb0000007a24 */ /* 0x000fca00078e02ff */
[----:B------:R-:W-:-:S04]  /*2090*/  IMNMX R2, R2, R0, !PT ;  /* 0x0000000002027217 */ /* 0x000fc80007800200 */
.L_x_5098:
        /* <DEDUP_REMOVED lines=45> */
.L_x_5103:
[----:B------:R-:W-:Y:S05]  /*2370*/  BSYNC B0 ;  /* 0x0000000000007941 */ /* 0x000fea0003800000 */
.L_x_5102:
        /* <DEDUP_REMOVED lines=101> */
.L_x_5259:
[----:B------:R-:W-:Y:S05]  /*29d0*/  BRA.DIV ~URZ, `(.L_x_5106) ;  /* 0x00013e927f007947 */ /* 0x000fea000b800000 */
[----:B------:R3:W4:Y:S02]  /*29e0*/  SHFL.IDX PT, R0, R12, RZ, 0x181f ;  /* 0x00181fff0c007589 */ /* 0x00072400000e0000 */
.L_x_5260:
        /* <DEDUP_REMOVED lines=20> */
.L_x_5108:
[----:B------:R-:W-:Y:S05]  /*2b30*/  BSYNC B0 ;  /* 0x0000000000007941 */ /* 0x000fea0003800000 */
.L_x_5107:
[----:B------:R-:W-:Y:S05]  /*2b40*/  BRA.DIV ~URZ, `(.L_x_5109) ;  /* 0x00013d927f007947 */ /* 0x000fea000b800000 */
[----:B--2---:R2:W1:Y:S04]  /*2b50*/  SHFL.IDX PT, R8, R9, 0x1, 0x181f ;  /* 0x00381f0009087f89 */ /* 0x00446800000e0000 */
[----:B----4-:R2:W4:Y:S02]  /*2b60*/  SHFL.IDX PT, R0, R12, 0x1, 0x181f ;  /* 0x00381f000c007f89 */ /* 0x01052400000e0000 */
.L_x_5261:
        /* <DEDUP_REMOVED lines=19> */
.L_x_5111:
[----:B------:R-:W-:Y:S05]  /*2ca0*/  BSYNC B0 ;  /* 0x0000000000007941 */ /* 0x000fea0003800000 */
.L_x_5110:
[----:B------:R-:W-:Y:S05]  /*2cb0*/  BRA.DIV ~URZ, `(.L_x_5112) ;  /* 0x00013cf27f007947 */ /* 0x000fea000b800000 */
[----:B-1----:R1:W2:Y:S02]  /*2cc0*/  SHFL.IDX PT, R8, R9, 0x2, 0x181f ;  /* 0x00581f0009087f89 */ /* 0x0022a400000e0000 */
.L_x_5262:
[----:B------:R-:W-:Y:S05]  /*2cd0*/  BRA.DIV ~URZ, `(.L_x_5113) ;  /* 0x00013d427f007947 */ /* 0x000fea000b800000 */
[----:B----4-:R4:W1:Y:S02]  /*2ce0*/  SHFL.IDX PT, R0, R12, 0x2, 0x181f ;  /* 0x00581f000c007f89 */ /* 0x01086400000e0000 */
.L_x_5263:
        /* <DEDUP_REMOVED lines=19> */
.L_x_5115:
[----:B------:R-:W-:Y:S05]  /*2e20*/  BSYNC B0 ;  /* 0x0000000000007941 */ /* 0x000fea0003800000 */
.L_x_5114:
[----:B------:R-:W-:Y:S05]  /*2e30*/  BRA.DIV ~URZ, `(.L_x_5116) ;  /* 0x00013c527f007947 */ /* 0x000fea000b800000 */
[----:B--2---:R2:W3:Y:S04]  /*2e40*/  SHFL.IDX PT, R8, R9, 0x3, 0x181f ;  /* 0x00781f0009087f89 */ /* 0x0044e800000e0000 */
[----:B-1----:R2:W1:Y:S02]  /*2e50*/  SHFL.IDX PT, R0, R12, 0x3, 0x181f ;  /* 0x00781f000c007f89 */ /* 0x00246400000e0000 */
.L_x_5264:
        /* <DEDUP_REMOVED lines=179> */
.L_x_5265:
        /* <DEDUP_REMOVED lines=21> */
.L_x_5266:
        /* <DEDUP_REMOVED lines=21> */
.L_x_5118:
[----:B------:R-:W-:Y:S05]  /*3c30*/  BSYNC B0 ;  /* 0x0000000000007941 */ /* 0x000fea0003800000 */
.L_x_5117:
        /* <DEDUP_REMOVED lines=45> */
.L_x_5267:
        /* <DEDUP_REMOVED lines=21> */
.L_x_5268:
        /* <DEDUP_REMOVED lines=21> */
.L_x_5122:
[----:B------:R-:W-:Y:S05]  /*41b0*/  BSYNC B0 ;  /* 0x0000000000007941 */ /* 0x000fea0003800000 */
.L_x_5121:
[----:B------:R-:W-:Y:S01]  /*41c0*/  IMAD.MOV.U32 R0, RZ, RZ, 0x40 ;  /* 0x00000040ff007424 */ /* 0x000fe200078e00ff */
[----:B------:R-:W-:Y:S01]  /*41d0*/  LOP3.LUT P1, RZ, R187, 0x4, RZ, 0xc0, !PT ;  /* 0x00000004bbff7812 */ /* 0x000fe2000782c0ff */
[----:B------:R-:W0:Y:S01]  /*41e0*/  LDGDEPBAR ;  /* 0x00000000000079af */ /* 0x000e220000000000 */
[----:B------:R-:W-:Y:S01]  /*41f0*/  WARPSYNC 0xffffffff ;  /* 0xffffffff00007948 */ /* 0x000fe20003800000 */
[C---:B--23--:R-:W-:Y:S01]  /*4200*/  HMMA.16816.F32 R12, R4.reuse, R32, RZ ;  /* 0x00000020040c723c */ /* 0x04cfe200000018ff */
[----:B------:R-:W-:Y:S01]  /*4210*/  SEL R162, R0, 0xffffffc0, !P1 ;  /* 0xffffffc000a27807 */ /* 0x000fe20004800000 */
[----:B------:R-:W-:Y:S01]  /*4220*/  LDSM.16.M88.4 R16, [R167] ;  /* 0x00000000a710783b */ /* 0x000fe20000000200 */
[----:B------:R-:W-:Y:S01]  /*4230*/  IMAD.MOV.U32 R3, RZ, RZ, c[0x0][0x2c4] ;  /* 0x0000b100ff037624 */ /* 0x000fe200078e00ff */
[----:B------:R-:W-:Y:S01]  /*4240*/  ULDC UR4, c[0x0][0x324] ;  /* 0x0000c90000047ab9 */ /* 0x000fe20000000800 */
[----:B------:R-:W-:Y:S01]  /*4250*/  IADD3 R0, R162, R170, R168 ;  /* 0x000000aaa2007210 */ /* 0x000fe20007ffe0a8 */
[----:B------:R-:W-:Y:S01]  /*4260*/  IMAD.IADD R2, R170, 0x1, R162 ;  /* 0x00000001aa027824 */ /* 0x000fe200078e02a2 */
[----:B------:R-:W-:Y:S01]  /*4270*/  ULOP3.LUT UR4, URZ, UR4, URZ, 0x33, !UPT ;  /* 0x000000043f047292 */ /* 0x000fe2000f8e333f */
[----:B------:R-:W-:Y:S01]  /*4280*/  HMMA.16816.F32 R28, R4, R34, RZ ;  /* 0x00000022041c723c */ /* 0x000fe200000018ff */
[----:B------:R-:W-:Y:S01]  /*4290*/  ISETP.NE.AND P0, PT, R3, 0x1, PT ;  /* 0x000000010300780c */ /* 0x000fe20003f05270 */
[----:B------:R-:W-:Y:S01]  /*42a0*/  LDSM.16.M88.4 R68, [R0] ;  /* 0x000000000044783b */ /* 0x000fe20000000200 */
[----:B------:R-:W-:-:S03]  /*42b0*/  IMAD.MOV.U32 R93, RZ, RZ, c[0x0][0x32c] ;  /* 0x0000cb00ff5d7624 */ /* 0x000fc600078e00ff */
[----:B------:R-:W2:Y:S02]  /*42c0*/  LDSM.16.M88.4 R52, [R2] ;  /* 0x000000000234783b */ /* 0x000ea40000000200 */
[C---:B----4-:R-:W-:Y:S01]  /*42d0*/  HMMA.16816.F32 R32, R4.reuse, R36, RZ ;  /* 0x000000240420723c */ /* 0x050fe200000018ff */
[----:B------:R-:W-:Y:S01]  /*42e0*/  ISETP.GE.AND P4, PT, R93, 0x1, PT ;  /* 0x000000015d00780c */ /* 0x000fe20003f86270 */
[----:B------:R-:W3:Y:S04]  /*42f0*/  LDSM.16.M88.4 R56, [R2+0x800] ;  /* 0x000800000238783b */ /* 0x000ee80000000200 */
[----:B------:R-:W4:Y:S02]  /*4300*/  LDSM.16.M88.4 R76, [R2+0x1000] ;  /* 0x00100000024c783b */ /* 0x000f240000000200 */
[C---:B------:R-:W-:Y:S02]  /*4310*/  HMMA.16816.F32 R36, R4.reuse, R38, RZ ;  /* 0x000000260424723c */ /* 0x040fe400000018ff */
[----:B------:R-:W-:Y:S04]  /*4320*/  LDSM.16.M88.4 R72, [R0+0x800] ;  /* 0x000800000048783b */ /* 0x000fe80000000200 */
[----:B------:R-:W-:Y:S02]  /*4330*/  LDSM.16.M88.4 R84, [R0+0x1000] ;  /* 0x001000000054783b */ /* 0x000fe40000000200 */
[C---:B-1----:R-:W-:Y:S08]  /*4340*/  HMMA.16816.F32 R40, R4.reuse, R48, RZ ;  /* 0x000000300428723c */ /* 0x042ff000000018ff */
[C---:B------:R-:W-:Y:S08]  /*4350*/  HMMA.16816.F32 R48, R4.reuse, R50, RZ ;  /* 0x000000320430723c */ /* 0x040ff000000018ff */
[C---:B------:R-:W-:Y:S08]  /*4360*/  HMMA.16816.F32 R24, R4.reuse, R44, RZ ;  /* 0x0000002c0418723c */ /* 0x040ff000000018ff */
[----:B------:R-:W-:Y:S01]  /*4370*/  HMMA.16816.F32 R44, R4, R46, RZ ;  /* 0x0000002e042c723c */ /* 0x000fe200000018ff */
[----:B------:R-:W-:Y:S07]  /*4380*/  LDSM.16.M88.4 R4, [R166] ;  /* 0x00000000a604783b */ /* 0x000fee0000000200 */
[C---:B------:R-:W-:Y:S08]  /*4390*/  HMMA.16816.F32 R12, R8.reuse, R60, R12 ;  /* 0x0000003c080c723c */ /* 0x040ff0000000180c */
        /* <DEDUP_REMOVED lines=10> */
[----:B------:R-:W-:Y:S07]  /*4440*/  LDSM.16.M88.4 R88, [R170+0x3000] ;  /* 0x00300000aa58783b */ /* 0x000fee0000000200 */
[C---:B--2---:R-:W-:Y:S01]  /*4450*/  HMMA.16816.F32 R8, R16.reuse, R52, R12 ;  /* 0x000000341008723c */ /* 0x044fe2000000180c */
[----:B------:R-:W-:Y:S07]  /*4460*/  LDSM.16.M88.4 R12, [R164+0x4000] ;  /* 0x00400000a40c783b */ /* 0x000fee0000000200 */
[C---:B------:R-:W-:Y:S08]  /*4470*/  HMMA.16816.F32 R28, R16.reuse, R54, R28 ;  /* 0x00000036101c723c */ /* 0x040ff0000000181c */
[C---:B---3--:R-:W-:Y:S08]  /*4480*/  HMMA.16816.F32 R32, R16.reuse, R56, R32 ;  /* 0x000000381020723c */ /* 0x048ff00000001820 */
[C---:B------:R-:W-:Y:S01]  /*4490*/  HMMA.16816.F32 R36, R16.reuse, R58, R36 ;  /* 0x0000003a1024723c */ /* 0x040fe20000001824 */
[----:B------:R-:W2:Y:S07]  /*44a0*/  LDSM.16.M88.4 R56, [R0+0x1800] ;  /* 0x001800000038783b */ /* 0x000eae0000000200 */
[C---:B----4-:R-:W-:Y:S08]  /*44b0*/  HMMA.16816.F32 R52, R16.reuse, R78, R48 ;  /* 0x0000004e1034723c */ /* 0x050ff00000001830 */
[C---:B------:R-:W-:Y:S01]  /*44c0*/  HMMA.16816.F32 R40, R16.reuse, R76, R40 ;  /* 0x0000004c1028723c */ /* 0x040fe20000001828 */
[----:B------:R-:W-:Y:S07]  /*44d0*/  LDSM.16.M88.4 R76, [R2+0x2800] ;  /* 0x00280000024c783b */ /* 0x000fee0000000200 */
[C---:B-1----:R-:W-:Y:S01]  /*44e0*/  HMMA.16816.F32 R48, R16.reuse, R60, R24 ;  /* 0x0000003c1030723c */ /* 0x042fe20000001818 */
[----:B------:R-:W-:Y:S07]  /*44f0*/  LDSM.16.M88.4 R24, [R20+0x3800] ;  /* 0x003800001418783b */ /* 0x000fee0000000200 */
[----:B------:R-:W-:Y:S01]  /*4500*/  HMMA.16816.F32 R44, R16, R62, R44 ;  /* 0x0000003e102c723c */ /* 0x000fe2000000182c */
[----:B------:R-:W1:Y:S04]  /*4510*/  LDSM.16.M88.4 R60, [R170+0x3800] ;  /* 0x00380000aa3c783b */ /* 0x000e680000000200 */
[----:B------:R-:W-:Y:S03]  /*4520*/  LDSM.16.M88.4 R16, [R165+0x4000] ;  /* 0x00400000a510783b */ /* 0x000fe60000000200 */
        /* <DEDUP_REMOVED lines=8> */
[----:B------:R-:W5:Y:S07]  /*45b0*/  LDSM.16.M88.4 R84, [R20+0x3000] ;  /* 0x003000001454783b */ /* 0x000f6e0000000200 */
[C---:B--2---:R-:W-:Y:S08]  /*45c0*/  HMMA.16816.F32 R48, R4.reuse, R56, R48 ;  /* 0x000000380430723c */ /* 0x044ff00000001830 */
[----:B------:R-:W-:Y:S01]  /*45d0*/  HMMA.16816.F32 R44, R4, R58, R44 ;  /* 0x0000003a042c723c */ /* 0x000fe2000000182c */
[----:B------:R-:W-:Y:S07]  /*45e0*/  LDSM.16.M88.4 R56, [R2+0x3800] ;  /* 0x003800000238783b */ /* 0x000fee0000000200 */
[C---:B------:R-:W-:Y:S01]  /*45f0*/  HMMA.16816.F32 R4, R12.reuse, R64, R8 ;  /* 0x000000400c04723c */ /* 0x040fe20000001808 */
[----:B------:R-:W-:Y:S07]  /*4600*/  LDSM.16.M88.4 R8, [R167+0x4000] ;  /* 0x00400000a708783b */ /* 0x000fee0000000200 */
[C---:B------:R-:W-:Y:S01]  /*4610*/  HMMA.16816.F32 R28, R12.reuse, R66, R28 ;  /* 0x000000420c1c723c */ /* 0x040fe2000000181c */
[----:B------:R-:W2:Y:S07]  /*4620*/  LDSM.16.M88.4 R64, [R2+0x2000] ;  /* 0x002000000240783b */ /* 0x000eae0000000200 */
[C---:B------:R-:W-:Y:S08]  /*4630*/  HMMA.16816.F32 R32, R12.reuse, R80, R32 ;  /* 0x000000500c20723c */ /* 0x040ff00000001820 */
[C---:B------:R-:W-:Y:S01]  /*4640*/  HMMA.16816.F32 R36, R12.reuse, R82, R36 ;  /* 0x000000520c24723c */ /* 0x040fe20000001824 */
[----:B------:R-:W-:Y:S07]  /*4650*/  LDSM.16.M88.4 R80, [R170+0x4800] ;  /* 0x00480000aa50783b */ /* 0x000fee0000000200 */
[C---:B------:R-:W-:Y:S08]  /*4660*/  HMMA.16816.F32 R40, R12.reuse, R88, R40 ;  /* 0x000000580c28723c */ /* 0x040ff00000001828 */
[C---:B------:R-:W-:Y:S01]  /*4670*/  HMMA.16816.F32 R52, R12.reuse, R90, R52 ;  /* 0x0000005a0c34723c */ /* 0x040fe20000001834 */
[----:B------:R-:W2:Y:S07]  /*4680*/  LDSM.16.M88.4 R88, [R2+0x3000] ;  /* 0x003000000258783b */ /* 0x000eae0000000200 */
[C---:B-1----:R-:W-:Y:S08]  /*4690*/  HMMA.16816.F32 R48, R12.reuse, R60, R48 ;  /* 0x0000003c0c30723c */ /* 0x042ff00000001830 */
[----:B------:R-:W-:Y:S01]  /*46a0*/  HMMA.16816.F32 R44, R12, R62, R44 ;  /* 0x0000003e0c2c723c */ /* 0x000fe2000000182c */
[----:B------:R-:W-:Y:S07]  /*46b0*/  LDSM.16.M88.4 R60, [R0+0x3800] ;  /* 0x00380000003c783b */ /* 0x000fee0000000200 */
[C---:B---3--:R-:W-:Y:S01]  /*46c0*/  HMMA.16816.F32 R12, R16.reuse, R68, R4 ;  /* 0x00000044100c723c */ /* 0x048fe20000001804 */
[----:B------:R-:W-:Y:S07]  /*46d0*/  LDSM.16.M88.4 R4, [R166+0x4000] ;  /* 0x00400000a604783b */ /* 0x000fee0000000200 */
[C---:B------:R-:W-:Y:S01]  /*46e0*/  HMMA.16816.F32 R28, R16.reuse, R70, R28 ;  /* 0x00000046101c723c */ /* 0x040fe2000000181c */
[----:B------:R-:W1:Y:S07]  /*46f0*/  LDSM.16.M88.4 R68, [R0+0x2000] ;  /* 0x002000000044783b */ /* 0x000e6e0000000200 */
[C---:B----4-:R-:W-:Y:S08]  /*4700*/  HMMA.16816.F32 R32, R16.reuse, R72, R32 ;  /* 0x000000481020723c */ /* 0x050ff00000001820 */
[C---:B------:R-:W-:Y:S01]  /*4710*/  HMMA.16816.F32 R36, R16.reuse, R74, R36 ;  /* 0x0000004a1024723c */ /* 0x040fe20000001824 */
[----:B------:R-:W3:Y:S07]  /*4720*/  LDSM.16.M88.4 R72, [R0+0x2800] ;  /* 0x002800000048783b */ /* 0x000eee0000000200 */
[C---:B-----5:R-:W-:Y:S08]  /*4730*/  HMMA.16816.F32 R40, R16.reuse, R84, R40 ;  /* 0x000000541028723c */ /* 0x060ff00000001828 */
[C---:B------:R-:W-:Y:S01]  /*4740*/  HMMA.16816.F32 R52, R16.reuse, R86, R52 ;  /* 0x000000561034723c */ /* 0x040fe20000001834 */
[----:B------:R-:W4:Y:S07]  /*4750*/  LDSM.16.M88.4 R84, [R0+0x3000] ;  /* 0x003000000054783b */ /* 0x000f2e0000000200 */
[C---:B------:R-:W-:Y:S08]  /*4760*/  HMMA.16816.F32 R48, R16.reuse, R24, R48 ;  /* 0x000000181030723c */ /* 0x040ff00000001830 */
[----:B------:R-:W-:Y:S01]  /*4770*/  HMMA.16816.F32 R44, R16, R26, R44 ;  /* 0x0000001a102c723c */ /* 0x000fe2000000182c */
[----:B------:R-:W-:Y:S07]  /*4780*/  LDSM.16.M88.4 R16, [R164+0x8000] ;  /* 0x00800000a410783b */ /* 0x000fee0000000200 */
[C---:B--2---:R-:W-:Y:S08]  /*4790*/  HMMA.16816.F32 R24, R8.reuse, R64, R12 ;  /* 0x000000400818723c */ /* 0x044ff0000000180c */
[C---:B------:R-:W-:Y:S01]  /*47a0*/  HMMA.16816.F32 R12, R8.reuse, R66, R28 ;  /* 0x00000042080c723c */ /* 0x040fe2000000181c */
[----:B------:R-:W2:Y:S07]  /*47b0*/  LDSM.16.M88.4 R64, [R170+0x4000] ;  /* 0x00400000aa40783b */ /* 0x000eae0000000200 */
[C---:B------:R-:W-:Y:S08]  /*47c0*/  HMMA.16816.F32 R32, R8.reuse, R76, R32 ;  /* 0x0000004c0820723c */ /* 0x040ff00000001820 */
[C---:B------:R-:W-:Y:S01]  /*47d0*/  HMMA.16816.F32 R36, R8.reuse, R78, R36 ;  /* 0x0000004e0824723c */ /* 0x040fe20000001824 */
[----:B------:R-:W-:Y:S07]  /*47e0*/  LDSM.16.M88.4 R76, [R20+0x4800] ;  /* 0x00480000144c783b */ /* 0x000fee0000000200 */
[C---:B------:R-:W-:Y:S08]  /*47f0*/  HMMA.16816.F32 R40, R8.reuse, R88, R40 ;  /* 0x000000580828723c */ /* 0x040ff00000001828 */
[C---:B------:R-:W-:Y:S01]  /*4800*/  HMMA.16816.F32 R52, R8.reuse, R90, R52 ;  /* 0x0000005a0834723c */ /* 0x040fe20000001834 */
[----:B------:R-:W5:Y:S07]  /*4810*/  LDSM.16.M88.4 R88, [R170+0x5000] ;  /* 0x00500000aa58783b */ /* 0x000f6e0000000200 */
[C---:B------:R-:W-:Y:S08]  /*4820*/  HMMA.16816.F32 R48, R8.reuse, R56, R48 ;  /* 0x000000380830723c */ /* 0x040ff00000001830 */
[----:B------:R-:W-:Y:S01]  /*4830*/  HMMA.16816.F32 R44, R8, R58, R44 ;  /* 0x0000003a082c723c */ /* 0x000fe2000000182c */
[----:B------:R-:W2:Y:S07]  /*4840*/  LDSM.16.M88.4 R56, [R170+0x5800] ;  /* 0x00580000aa38783b */ /* 0x000eae0000000200 */
[C---:B-1----:R-:W-:Y:S08]  /*4850*/  HMMA.16816.F32 R28, R4.reuse, R68, R24 ;  /* 0x00000044041c723c */ /* 0x042ff00000001818 */
[C---:B------:R-:W-:Y:S01]  /*4860*/  HMMA.16816.F32 R24, R4.reuse, R70, R12 ;  /* 0x000000460418723c */ /* 0x040fe2000000180c */
[----:B------:R-:W-:Y:S04]  /*4870*/  LDSM.16.M88.4 R12, [R165+0x8000] ;  /* 0x00800000a50c783b */ /* 0x000fe80000000200 */
[----:B------:R-:W1:Y:S03]  /*4880*/  LDSM.16.M88.4 R68, [R20+0x4000] ;  /* 0x004000001444783b */ /* 0x000e660000000200 */
[C---:B---3--:R-:W-:Y:S08]  /*4890*/  HMMA.16816.F32 R8, R4.reuse, R72, R32 ;  /* 0x000000480408723c */ /* 0x048ff00000001820 */
[C---:B------:R-:W-:Y:S01]  /*48a0*/  HMMA.16816.F32 R36, R4.reuse, R74, R36 ;  /* 0x0000004a0424723c */ /* 0x040fe20000001824 */
[----:B------:R-:W-:Y:S07]  /*48b0*/  LDSM.16.M88.4 R72, [R2+0x4000] ;  /* 0x004000000248783b */ /* 0x000fee0000000200 */
[C---:B----4-:R-:W-:Y:S08]  /*48c0*/  HMMA.16816.F32 R40, R4.reuse, R84, R40 ;  /* 0x000000540428723c */ /* 0x050ff00000001828 */
[C---:B------:R-:W-:Y:S01]  /*48d0*/  HMMA.16816.F32 R52, R4.reuse, R86, R52 ;  /* 0x000000560434723c */ /* 0x040fe20000001834 */
[----:B------:R-:W3:Y:S07]  /*48e0*/  LDSM.16.M88.4 R84, [R20+0x5000] ;  /* 0x005000001454783b */ /* 0x000eee0000000200 */
[C---:B------:R-:W-:Y:S08]  /*48f0*/  HMMA.16816.F32 R48, R4.reuse, R60, R48 ;  /* 0x0000003c0430723c */ /* 0x040ff00000001830 */
[----:B------:R-:W-:Y:S01]  /*4900*/  HMMA.16816.F32 R44, R4, R62, R44 ;  /* 0x0000003e042c723c */ /* 0x000fe2000000182c */
[----:B------:R-:W-:Y:S07]  /*4910*/  LDSM.16.M88.4 R60, [R2+0x5800] ;  /* 0x00580000023c783b */ /* 0x000fee0000000200 */
[C---:B--2---:R-:W-:Y:S08]  /*4920*/  HMMA.16816.F32 R32, R16.reuse, R64, R28 ;  /* 0x000000401020723c */ /* 0x044ff0000000181c */
[C---:B------:R-:W-:Y:S01]  /*4930*/  HMMA.16816.F32 R28, R16.reuse, R66, R24 ;  /* 0x00000042101c723c */ /* 0x040fe20000001818 */
[----:B------:R2:W4:Y:S07]  /*4940*/  LDSM.16.M88.4 R64, [R20+0x5800] ;  /* 0x005800001440783b */ /* 0x00052e0000000200 */
[C---:B------:R-:W-:Y:S01]  /*4950*/  HMMA.16816.F32 R24, R16.reuse, R80, R8 ;  /* 0x000000501018723c */ /* 0x040fe20000001808 */
[----:B------:R-:W1:Y:S07]  /*4960*/  LDSM.16.M88.4 R8, [R167+0x8000] ;  /* 0x00800000a708783b */ /* 0x000e6e0000000200 */
[C---:B------:R-:W-:Y:S01]  /*4970*/  HMMA.16816.F32 R4, R16.reuse, R82, R36 ;  /* 0x000000521004723c */ /* 0x040fe20000001824 */
[----:B------:R-:W2:Y:S07]  /*4980*/  LDSM.16.M88.4 R80, [R2+0x4800] ;  /* 0x004800000250783b */ /* 0x000eae0000000200 */
[C---:B-----5:R-:W-:Y:S08]  /*4990*/  HMMA.16816.F32 R36, R16.reuse, R88, R40 ;  /* 0x000000581024723c */ /* 0x060ff00000001828 */
[C---:B------:R-:W-:Y:S08]  /*49a0*/  HMMA.16816.F32 R52, R16.reuse, R90, R52 ;  /* 0x0000005a1034723c */ /* 0x040ff00000001834 */
[C---:B------:R-:W-:Y:S08]  /*49b0*/  HMMA.16816.F32 R48, R16.reuse, R56, R48 ;  /* 0x000000381030723c */ /* 0x040ff00000001830 */
[----:B------:R-:W-:Y:S01]  /*49c0*/  HMMA.16816.F32 R40, R16, R58, R44 ;  /* 0x0000003a1028723c */ /* 0x000fe2000000182c */
[----:B------:R-:W5:Y:S07]  /*49d0*/  LDSM.16.M88.4 R56, [R2+0x5000] ;  /* 0x005000000238783b */ /* 0x000f6e0000000200 */
[C---:B-1----:R-:W-:Y:S08]  /*49e0*/  HMMA.16816.F32 R32, R12.reuse, R68, R32 ;  /* 0x000000440c20723c */ /* 0x042ff00000001820 */
[C---:B------:R-:W-:Y:S01]  /*49f0*/  HMMA.16816.F32 R28, R12.reuse, R70, R28 ;  /* 0x000000460c1c723c */ /* 0x040fe2000000181c */
[----:B------:R-:W-:Y:S07]  /*4a00*/  LDSM.16.M88.4 R68, [R0+0x4000] ;  /* 0x004000000044783b */ /* 0x000fee0000000200 */
[C---:B------:R-:W-:Y:S08]  /*4a10*/  HMMA.16816.F32 R24, R12.reuse, R76, R24 ;  /* 0x0000004c0c18723c */ /* 0x040ff00000001818 */
[C---:B--2---:R-:W-:Y:S01]  /*4a20*/  HMMA.16816.F32 R20, R12.reuse, R78, R4 ;  /* 0x0000004e0c14723c */ /* 0x044fe20000001804 */
[----:B------:R-:W1:Y:S04]  /*4a30*/  LDSM.16.M88.4 R4, [R166+0x8000] ;  /* 0x00800000a604783b */ /* 0x000e680000000200 */
[----:B------:R-:W2:Y:S03]  /*4a40*/  LDSM.16.M88.4 R76, [R0+0x4800] ;  /* 0x00480000004c783b */ /* 0x000ea60000000200 */
[C---:B---3--:R-:W-:Y:S08]  /*4a50*/  HMMA.16816.F32 R16, R12.reuse, R84, R36 ;  /* 0x000000540c10723c */ /* 0x048ff00000001824 */
[C---:B------:R-:W-:Y:S08]  /*4a60*/  HMMA.16816.F32 R52, R12.reuse, R86, R52 ;  /* 0x000000560c34723c */ /* 0x040ff00000001834 */
[C---:B----4-:R-:W-:Y:S08]  /*4a70*/  HMMA.16816.F32 R48, R12.reuse, R64, R48 ;  /* 0x000000400c30723c */ /* 0x050ff00000001830 */
[----:B------:R-:W-:Y:S01]  /*4a80*/  HMMA.16816.F32 R12, R12, R66, R40 ;  /* 0x000000420c0c723c */ /* 0x000fe20000001828 */
[----:B------:R-:W3:Y:S04]  /*4a90*/  LDSM.16.M88.4 R40, [R0+0x5000] ;  /* 0x005000000028783b */ /* 0x000ee80000000200 */
[----:B------:R4:W1:Y:S03]  /*4aa0*/  LDSM.16.M88.4 R64, [R0+0x5800] ;  /* 0x005800000040783b */ /* 0x0008660000000200 */
[C---:B------:R-:W-:Y:S08]  /*4ab0*/  HMMA.16816.F32 R44, R8.reuse, R72, R32 ;  /* 0x00000048082c723c */ /* 0x040ff00000001820 */
[C---:B------:R-:W-:Y:S08]  /*4ac0*/  HMMA.16816.F32 R36, R8.reuse, R74, R28 ;  /* 0x0000004a0824723c */ /* 0x040ff0000000181c */
[----:B------:R-:W-:Y:S01]  /*4ad0*/  HMMA.16816.F32 R32, R8, R80, R24 ;  /* 0x000000500820723c */ /* 0x000fe20000001818 */
[----:B----4-:R-:W-:-:S04]  /*4ae0*/  IMAD.IADD R0, R212, 0x1, R203 ;  /* 0x00000001d4007824 */ /* 0x010fc800078e02cb */
[----:B------:R-:W-:-:S03]  /*4af0*/  @P0 IMAD.HI.U32 R2, R0, c[0x0][0x2c8], RZ ;  /* 0x0000b20000020a27 */ /* 0x000fc600078e00ff */
[C---:B------:R-:W-:Y:S08]  /*4b00*/  HMMA.16816.F32 R28, R8.reuse, R82, R20 ;  /* 0x00000052081c723c */ /* 0x040ff00000001814 */
[C---:B-----5:R-:W-:Y:S08]  /*4b10*/  HMMA.16816.F32 R24, R8.reuse, R56, R16 ;  /* 0x000000380818723c */ /* 0x060ff00000001810 */
[C---:B------:R-:W-:Y:S08]  /*4b20*/  HMMA.16816.F32 R20, R8.reuse, R58, R52 ;  /* 0x0000003a0814723c */ /* 0x040ff00000001834 */
[C---:B------:R-:W-:Y:S08]  /*4b30*/  HMMA.16816.F32 R16, R8.reuse, R60, R48 ;  /* 0x0000003c0810723c */ /* 0x040ff00000001830 */
[----:B------:R-:W-:Y:S07]  /*4b40*/  HMMA.16816.F32 R12, R8, R62, R12 ;  /* 0x0000003e080c723c */ /* 0x000fee000000180c */
[----:B------:R-:W-:Y:S01]  /*4b50*/  IMAD.MOV.U32 R8, RZ, RZ, R0 ;  /* 0x000000ffff087224 */ /* 0x000fe200078e0000 */
[----:B------:R-:W-:Y:S01]  /*4b60*/  @P0 SHF.R.U32.HI R8, RZ, c[0x0][0x2cc], R2 ;  /* 0x0000b300ff080a19 */ /* 0x000fe20000011602 */
[----:B-1----:R-:W-:Y:S01]  /*4b70*/  HMMA.16816.F32 R48, R4, R68, R44 ;  /* 0x000000440430723c */ /* 0x002fe2000000182c */
[----:B------:R-:W-:-:S03]  /*4b80*/  IADD3 R0, R189, 0x1, -R161 ;  /* 0x00000001bd007810 */ /* 0x000fc60007ffe8a1 */
[----:B------:R-:W1:Y:S01]  /*4b90*/  SHFL.IDX PT, R3, R8, RZ, 0x1c1f ;  /* 0x001c1fff08037589 */ /* 0x000e6200000e0000 */
[----:B------:R-:W-:-:S03]  /*4ba0*/  IADD3 R0, -R190, R0, -R191 ;  /* 0x00000000be007210 */ /* 0x000fc60007ffe9bf */
[C---:B------:R-:W-:Y:S08]  /*4bb0*/  HMMA.16816.F32 R44, R4.reuse, R70, R36 ;  /* 0x00000046042c723c */ /* 0x040ff00000001824 */
[C---:B--2---:R-:W-:Y:S08]  /*4bc0*/  HMMA.16816.F32 R36, R4.reuse, R76, R32 ;  /* 0x0000004c0424723c */ /* 0x044ff00000001820 */
[C---:B------:R-:W-:Y:S08]  /*4bd0*/  HMMA.16816.F32 R32, R4.reuse, R78, R28 ;  /* 0x0000004e0420723c */ /* 0x040ff0000000181c */
[C---:B---3--:R-:W-:Y:S08]  /*4be0*/  HMMA.16816.F32 R28, R4.reuse, R40, R24 ;  /* 0x00000028041c723c */ /* 0x048ff00000001818 */
[C---:B------:R-:W-:Y:S08]  /*4bf0*/  HMMA.16816.F32 R24, R4.reuse, R42, R20 ;  /* 0x0000002a0418723c */ /* 0x040ff00000001814 */
[C---:B------:R-:W-:Y:S08]  /*4c00*/  HMMA.16816.F32 R16, R4.reuse, R64, R16 ;  /* 0x000000400410723c */ /* 0x040ff00000001810 */
[----:B------:R-:W-:Y:S07]  /*4c10*/  HMMA.16816.F32 R12, R4, R66, R12 ;  /* 0x00000042040c723c */ /* 0x000fee000000180c */
[----:B------:R-:W-:Y:S01]  /*4c20*/  IADD3 R5, R0, c[0x0][0x328], RZ ;  /* 0x0000ca0000057a10 */ /* 0x000fe20007ffe0ff */
[----:B------:R-:W-:Y:S01]  /*4c30*/  IMAD.IADD R7, R92, 0x1, -R191 ;  /* 0x000000015c077824 */ /* 0x000fe200078e0abf */
[----:B------:R-:W-:-:S03]  /*4c40*/  IADD3 R6, R0, UR4, RZ ;  /* 0x0000000400067c10 */ /* 0x000fc6000fffe0ff */
[--C-:B-1----:R-:W-:Y:S02]  /*4c50*/  IMAD.IADD R2, R5, 0x1, R3.reuse ;  /* 0x0000000105027824 */ /* 0x102fe400078e0203 */
[----:B------:R-:W-:-:S03]  /*4c60*/  IMAD.IADD R0, R6, 0x1, R3 ;  /* 0x0000000106007824 */ /* 0x000fc600078e0203 */
        /* <DEDUP_REMOVED lines=13> */
.L_x_5127:
[----:B------:R-:W-:-:S04]  /*4d40*/  MOV R4, 0x1 ;  /* 0x0000000100047802 */ /* 0x000fc80000000f00 */
[----:B------:R-:W-:-:S13]  /*4d50*/  ISETP.NE.AND P0, PT, R4, c[0x0][0x32c], PT ;  /* 0x0000cb0004007a0c */ /* 0x000fda0003f05270 */
[----:B------:R-:W-:-:S05]  /*4d60*/  @P0 IMAD.HI.U32 R4, R3, c[0x0][0x330], RZ ;  /* 0x0000cc0003040a27 */ /* 0x000fca00078e00ff */
[----:B------:R-:W-:Y:S02]  /*4d70*/  @P0 SHF.R.U32.HI R3, RZ, c[0x0][0x334], R4 ;  /* 0x0000cd00ff030a19 */ /* 0x000fe40000011604 */
.L_x_5128:
[----:B------:R-:W-:Y:S05]  /*4d80*/  BSYNC B0 ;  /* 0x0000000000007941 */ /* 0x000fea0003800000 */
.L_x_5126:
[----:B------:R-:W-:-:S04]  /*4d90*/  IMAD R3, R3, c[0x0][0x32c], -R161 ;  /* 0x0000cb0003037a24 */ /* 0x000fc800078e0aa1 */
[----:B------:R-:W-:-:S05]  /*4da0*/  IMAD.IADD R3, R3, 0x1, -R191 ;  /* 0x0000000103037824 */ /* 0x000fca00078e0abf */
[----:B------:R-:W-:Y:S02]  /*4db0*/  IADD3 R4, R3, c[0x0][0x32c], RZ ;  /* 0x0000cb0003047a10 */ /* 0x000fe40007ffe0ff */
[----:B------:R-:W-:Y:S02]  /*4dc0*/  IMNMX R0, R0, R3, !PT ;  /* 0x0000000300007217 */ /* 0x000fe40007800200 */
[----:B------:R-:W-:Y:S02]  /*4dd0*/  IMNMX R2, R2, R4, PT ;  /* 0x0000000402027217 */ /* 0x000fe40003800200 */
.L_x_5125:
[----:B------:R-:W-:Y:S01]  /*4de0*/  ISETP.GT.AND P3, PT, R180, RZ, PT ;  /* 0x000000ffb400720c */ /* 0x000fe20003f64270 */
        /* <DEDUP_REMOVED lines=64> */
.L_x_5131:
[----:B------:R-:W-:-:S04]  /*51f0*/  MOV R4, 0x1 ;  /* 0x0000000100047802 */ /* 0x000fc80000000f00 */
[----:B------:R-:W-:-:S13]  /*5200*/  ISETP.NE.AND P0, PT, R4, c[0x0][0x32c], PT ;  /* 0x0000cb0004007a0c */ /* 0x000fda0003f05270 */
[----:B------:R-:W-:-:S05]  /*5210*/  @P0 IMAD.HI.U32 R4, R3, c[0x0][0x330], RZ ;  /* 0x0000cc0003040a27 */ /* 0x000fca00078e00ff */
[----:B------:R-:W-:Y:S02]  /*5220*/  @P0 SHF.R.U32.HI R3, RZ, c[0x0][0x334], R4 ;  /* 0x0000cd00ff030a19 */ /* 0x000fe40000011604 */
.L_x_5132:
[----:B------:R-:W-:Y:S05]  /*5230*/  BSYNC B0 ;  /* 0x0000000000007941 */ /* 0x000fea0003800000 */
.L_x_5130:
[----:B------:R-:W-:-:S04]  /*5240*/  IMAD R3, R3, c[0x0][0x32c], -R161 ;  /* 0x0000cb0003037a24 */ /* 0x000fc800078e0aa1 */
[----:B------:R-:W-:-:S05]  /*5250*/  IMAD.IADD R3, R3, 0x1, -R191 ;  /* 0x0000000103037824 */ /* 0x000fca00078e0abf */
[----:B------:R-:W-:Y:S02]  /*5260*/  IADD3 R4, R3, c[0x0][0x32c], RZ ;  /* 0x0000cb0003047a10 */ /* 0x000fe40007ffe0ff */
[----:B------:R-:W-:Y:S02]  /*5270*/  IMNMX R0, R0, R3, !PT ;  /* 0x0000000300007217 */ /* 0x000fe40007800200 */
[----:B------:R-:W-:Y:S02]  /*5280*/  IMNMX R2, R2, R4, PT ;  /* 0x0000000402027217 */ /* 0x000fe40003800200 */
.L_x_5129:
[----:B------:R-:W-:Y:S01]  /*5290*/  ISETP.GT.AND P0, PT, R0, 0x8, P3 ;  /* 0x000000080000780c */ /* 0x000fe20001f04270 */
[----:B------:R-:W2:Y:S01]  /*52a0*/  LDL R92, [R1] ;  /* 0x00000000015c7983 */ /* 0x000ea20000100800 */
        /* <DEDUP_REMOVED lines=16> */
[----:B------:R-:W-:Y:S01]  /*53b0*/  LDSM.16.MT88.4 R40, [R172+0x800] ;  /* 0x00080000ac28783b */ /* 0x000fe20000004200 */
[----:B------:R-:W-:-:S02]  /*53c0*/  FSEL R16, R38, -INF , !P0 ;  /* 0xff80000026107808 */ /* 0x000fc40004000000 */
[----:B------:R-:W-:Y:S01]  /*53d0*/  ISETP.GT.AND P0, PT, R0, 0x11, P3 ;  /* 0x000000110000780c */ /* 0x000fe20001f04270 */
[----:B------:R-:W-:Y:S01]  /*53e0*/  LDSM.16.MT88.4 R60, [R171+0x2000] ;  /* 0x00200000ab3c783b */ /* 0x000fe20000004200 */
[----:B------:R-:W-:Y:S02]  /*53f0*/  FMNMX.FTZ R3, R33, R3, !PT ;  /* 0x0000000321037209 */ /* 0x000fe40007810000 */
[----:B------:R-:W-:Y:S01]  /*5400*/  ISETP.LT.OR P0, PT, R2, 0x12, P0 ;  /* 0x000000120200780c */ /* 0x000fe20000701670 */
[----:B------:R-:W-:Y:S01]  /*5410*/  LDSM.16.MT88.4 R56, [R219+0x2000] ;  /* 0x00200000db38783b */ /* 0x000fe20000004200 */
[----:B------:R-:W-:Y:S02]  /*5420*/  FMNMX.FTZ R3, R73, R3, !PT ;  /* 0x0000000349037209 */ /* 0x000fe40007810000 */
[----:B------:R-:W-:Y:S02]  /*5430*/  FSEL R17, R39, -INF , !P0 ;  /* 0xff80000027117808 */ /* 0x000fe40004000000 */
[----:B------:R-:W-:Y:S01]  /*5440*/  ISETP.GT.AND P0, PT, R0, 0x18, P3 ;  /* 0x000000180000780c */ /* 0x000fe20001f04270 */
[----:B------:R-:W-:Y:S01]  /*5450*/  LDSM.16.MT88.4 R36, [R172] ;  /* 0x00000000ac24783b */ /* 0x000fe20000004200 */
        /* <DEDUP_REMOVED lines=16> */
[----:B------:R-:W-:-:S03]  /*5560*/  ISETP.LT.OR P0, PT, R2, 0x22, P0 ;  /* 0x000000220200780c */ /* 0x000fc60000701670 */
[----:B------:R-:W1:Y:S01]  /*5570*/  SHFL.BFLY PT, R5, R3, 0x2, 0x1f ;  /* 0x0c401f0003057f89 */ /* 0x000e6200000e0000 */
        /* <DEDUP_REMOVED lines=31> */
[----:B------:R-:W-:Y:S01]  /*5770*/  FMNMX.FTZ R4, R49, R4, !PT ;  /* 0x0000000431047209 */ /* 0x000fe20007810000 */
[----:B------:R-:W-:Y:S03]  /*5780*/  LDSM.16.MT88.4 R12, [R171] ;  /* 0x00000000ab0c783b */ /* 0x000fe60000004200 */
        /* <DEDUP_REMOVED lines=24> */
[----:B------:R1:W-:Y:S08]  /*5910*/  MUFU.EX2 R156, R2 ;  /* 0x00000002009c7308 */ /* 0x0003f00000000800 */
[----:B------:R3:W4:Y:S01]  /*5920*/  MUFU.EX2 R102, R3 ;  /* 0x0000000300667308 */ /* 0x0007220000000800 */
[----:B-1----:R-:W-:-:S05]  /*5930*/  FMUL.FTZ R2, R100, c[0x0][0x2d0] ;  /* 0x0000b40064027a20 */ /* 0x002fca0000410000 */
[----:B------:R-:W-:Y:S01]  /*5940*/  FSEL R2, R2, RZ, P0 ;  /* 0x000000ff02027208 */ /* 0x000fe20000000000 */
[----:B---3--:R-:W-:-:S04]  /*5950*/  FFMA.FTZ R3, R21, c[0x0][0x2d0], -R0 ;  /* 0x0000b40015037a23 */ /* 0x008fc80000010800 */
[----:B------:R1:W-:Y:S02]  /*5960*/  MUFU.EX2 R157, R3 ;  /* 0x00000003009d7308 */ /* 0x0003e40000000800 */
[----:B-1----:R-:W-:-:S06]  /*5970*/  FFMA.FTZ R3, R6, c[0x0][0x2d0], -R2 ;  /* 0x0000b40006037a23 */ /* 0x002fcc0000010802 */
[----:B------:R1:W-:Y:S02]  /*5980*/  MUFU.EX2 R65, R3 ;  /* 0x0000000300417308 */ /* 0x0003e40000000800 */
[--C-:B-1----:R-:W-:Y:S02]  /*5990*/  FFMA.FTZ R3, R7, c[0x0][0x2d0], -R2.reuse ;  /* 0x0000b40007037a23 */ /* 0x102fe40000010802 */
[----:B------:R-:W1:Y:S04]  /*59a0*/  LDSM.16.MT88.4 R4, [R217] ;  /* 0x00000000d904783b */ /* 0x000e680000004200 */
[----:B------:R3:W5:Y:S02]  /*59b0*/  MUFU.EX2 R64, R3 ;  /* 0x0000000300407308 */ /* 0x0007640000000800 */
[----:B---3--:R-:W-:Y:S01]  /*59c0*/  FFMA.FTZ R3, R8, c[0x0][0x2d0], -R2 ;  /* 0x0000b40008037a23 */ /* 0x008fe20000010802 */
[----:B----4-:R-:W-:-:S02]  /*59d0*/  F2FP.PACK_AB R8, R102, R103 ;  /* 0x000000676608723e */ /* 0x010fc400000000ff */
[----:B-----5:R-:W-:-:S03]  /*59e0*/  F2FP.PACK_AB R9, R64, R65 ;  /* 0x000000414009723e */ /* 0x020fc600000000ff */
[----:B------:R3:W-:Y:S02]  /*59f0*/  MUFU.EX2 R95, R3 ;  /* 0x00000003005f7308 */ /* 0x0007e40000000800 */
[----:B---3--:R-:W-:Y:S01]  /*5a00*/  FFMA.FTZ R3, R10, c[0x0][0x2d0], -R2 ;  /* 0x0000b4000a037a23 */ /* 0x008fe20000010802 */
[----:B------:R-:W-:-:S05]  /*5a10*/  F2FP.PACK_AB R10, R157, R156 ;  /* 0x0000009c9d0a723e */ /* 0x000fca00000000ff */
[----:B------:R3:W4:Y:S02]  /*5a20*/  MUFU.EX2 R138, R3 ;  /* 0x00000003008a7308 */ /* 0x0007240000000800 */
[----:B---3--:R-:W-:Y:S01]  /*5a30*/  FFMA.FTZ R3, R22, c[0x0][0x2d0], -R0 ;  /* 0x0000b40016037a23 */ /* 0x008fe20000010800 */
[----:B----4-:R-:W-:-:S05]  /*5a40*/  F2FP.PACK_AB R11, R138, R95 ;  /* 0x0000005f8a0b723e */ /* 0x010fca00000000ff */
[----:B------:R3:W-:Y:S02]  /*5a50*/  MUFU.EX2 R209, R3 ;  /* 0x0000000300d17308 */ /* 0x0007e40000000800 */
[C---:B-1----:R-:W-:Y:S08]  /*5a60*/  HMMA.16816.F32 R24, R8.reuse, R4, RZ ;  /* 0x000000040818723c */ /* 0x042ff000000018ff */
[----:B------:R-:W-:Y:S01]  /*5a70*/  HMMA.16816.F32 R52, R8, R12, RZ ;  /* 0x0000000c0834723c */ /* 0x000fe200000018ff */
[----:B---3--:R-:W-:-:S04]  /*5a80*/  FFMA.FTZ R3, R23, c[0x0][0x2d0], -R0 ;  /* 0x0000b40017037a23 */ /* 0x008fc80000010800 */
[----:B------:R1:W3:Y:S03]  /*5a90*/  MUFU.EX2 R215, R3 ;  /* 0x0000000300d77308 */ /* 0x0002e60000000800 */
[C---:B------:R-:W-:Y:S08]  /*5aa0*/  HMMA.16816.F32 R20, R8.reuse, R6, RZ ;  /* 0x000000060814723c */ /* 0x040ff000000018ff */
[----:B------:R-:W-:Y:S01]  /*5ab0*/  HMMA.16816.F32 R44, R8, R14, RZ ;  /* 0x0000000e082c723c */ /* 0x000fe200000018ff */
[----:B-1----:R-:W-:-:S07]  /*5ac0*/  FFMA.FTZ R3, R32, c[0x0][0x2d0], -R0 ;  /* 0x0000b40020037a23 */ /* 0x002fce0000010800 */
[----:B------:R-:W-:Y:S01]  /*5ad0*/  HMMA.16816.F32 R12, R8, R38, RZ ;  /* 0x00000026080c723c */ /* 0x000fe200000018ff */
[----:B---3--:R-:W-:Y:S01]  /*5ae0*/  F2FP.PACK_AB R4, R215, R209 ;  /* 0x000000d1d704723e */ /* 0x008fe200000000ff */
[----:B------:R1:W-:Y:S02]  /*5af0*/  MUFU.EX2 R214, R3 ;  /* 0x0000000300d67308 */ /* 0x0003e40000000800 */
[----:B-1----:R-:W-:Y:S02]  /*5b00*/  FFMA.FTZ R3, R33, c[0x0][0x2d0], -R0 ;  /* 0x0000b40021037a23 */ /* 0x002fe40000010800 */
[----:B------:R-:W1:Y:S04]  /*5b10*/  LDSM.16.MT88.4 R32, [R171+0x800] ;  /* 0x00080000ab20783b */ /* 0x000e680000004200 */
[----:B------:R3:W4:Y:S02]  /*5b20*/  MUFU.EX2 R216, R3 ;  /* 0x0000000300d87308 */ /* 0x0007240000000800 */
[----:B---3--:R-:W-:Y:S01]  /*5b30*/  FFMA.FTZ R3, R16, c[0x0][0x2d0], -R2 ;  /* 0x0000b40010037a23 */ /* 0x008fe20000010802 */
[----:B----4-:R-:W-:-:S05]  /*5b40*/  F2FP.PACK_AB R6, R216, R214 ;  /* 0x000000d6d806723e */ /* 0x010fca00000000ff */
[----:B------:R3:W-:Y:S02]  /*5b50*/  MUFU.EX2 R139, R3 ;  /* 0x00000003008b7308 */ /* 0x0007e40000000800 */
[--C-:B---3--:R-:W-:Y:S02]  /*5b60*/  FFMA.FTZ R3, R17, c[0x0][0x2d0], -R2.reuse ;  /* 0x0000b40011037a23 */ /* 0x108fe40000010802 */
[----:B------:R-:W-:Y:S01]  /*5b70*/  HMMA.16816.F32 R16, R8, R36, RZ ;  /* 0x000000240810723c */ /* 0x000fe200000018ff */
[----:B------:R-:W-:Y:S03]  /*5b80*/  LDSM.16.MT88.4 R36, [R217+0x2800] ;  /* 0x00280000d924783b */ /* 0x000fe60000004200 */
[----:B------:R3:W4:Y:S02]  /*5b90*/  MUFU.EX2 R137, R3 ;  /* 0x0000000300897308 */ /* 0x0007240000000800 */
[----:B---3--:R-:W-:Y:S01]  /*5ba0*/  FFMA.FTZ R3, R49, c[0x0][0x2d0], -R2 ;  /* 0x0000b40031037a23 */ /* 0x008fe20000010802 */
[----:B----4-:R-:W-:-:S05]  /*5bb0*/  F2FP.PACK_AB R5, R137, R139 ;  /* 0x0000008b8905723e */ /* 0x010fca00000000ff */
[----:B------:R3:W-:Y:S02]  /*5bc0*/  MUFU.EX2 R178, R3 ;  /* 0x0000000300b27308 */ /* 0x0007e40000000800 */
[----:B---3--:R-:W-:Y:S02]  /*5bd0*/  FFMA.FTZ R3, R48, c[0x0][0x2d0], -R2 ;  /* 0x0000b40030037a23 */ /* 0x008fe40000010802 */
[----:B--2---:R-:W2:Y:S04]  /*5be0*/  LDSM.16.MT88.4 R48, [R92] ;  /* 0x000000005c30783b */ /* 0x004ea80000004200 */
        /* <DEDUP_REMOVED lines=9> */
[C---:B-1----:R-:W-:Y:S01]  /*5c80*/  HMMA.16816.F32 R132, R4.reuse, R32, R52 ;  /* 0x000000200484723c */ /* 0x042fe20000001834 */
[----:B------:R-:W-:Y:S01]  /*5c90*/  LDSM.16.MT88.4 R52, [R172+0x2000] ;  /* 0x00200000ac34783b */ /* 0x000fe20000004200 */
[----:B------:R1:W-:Y:S06]  /*5ca0*/  MUFU.EX2 R184, R3 ;  /* 0x0000000300b87308 */ /* 0x0003ec0000000800 */
[C---:B------:R-:W-:Y:S08]  /*5cb0*/  HMMA.16816.F32 R148, R4.reuse, R40, R16 ;  /* 0x000000280494723c */ /* 0x040ff00000001810 */
[----:B------:R-:W-:Y:S01]  /*5cc0*/  HMMA.16816.F32 R144, R4, R42, R12 ;  /* 0x0000002a0490723c */ /* 0x000fe2000000180c */
[----:B------:R-:W3:Y:S01]  /*5cd0*/  LDSM.16.MT88.4 R40, [R171+0x2800] ;  /* 0x00280000ab28783b */ /* 0x000ee20000004200 */
[----:B-1----:R-:W-:-:S04]  /*5ce0*/  FFMA.FTZ R3, R71, c[0x0][0x2d0], -R0 ;  /* 0x0000b40047037a23 */ /* 0x002fc80000010800 */
[----:B------:R1:W-:Y:S02]  /*5cf0*/  MUFU.EX2 R182, R3 ;  /* 0x0000000300b67308 */ /* 0x0003e40000000800 */
[----:B--2---:R-:W-:Y:S08]  /*5d00*/  HMMA.16816.F32 R16, R8, R48, RZ ;  /* 0x000000300810723c */ /* 0x004ff000000018ff */
[----:B------:R-:W-:Y:S01]  /*5d10*/  HMMA.16816.F32 R124, R4, R34, R44 ;  /* 0x00000022047c723c */ /* 0x000fe2000000182c */
[----:B------:R-:W-:Y:S01]  /*5d20*/  LDSM.16.MT88.4 R44, [R219+0x2800] ;  /* 0x00280000db2c783b */ /* 0x000fe20000004200 */
[----:B-1----:R-:W-:-:S06]  /*5d30*/  FFMA.FTZ R3, R70, c[0x0][0x2d0], -R0 ;  /* 0x0000b40046037a23 */ /* 0x002fcc0000010800 */
[C---:B------:R-:W-:Y:S01]  /*5d40*/  HMMA.16816.F32 R12, R8.reuse, R50, RZ ;  /* 0x00000032080c723c */ /* 0x040fe200000018ff */
[----:B------:R-:W1:Y:S01]  /*5d50*/  LDSM.16.MT88.4 R48, [R172+0x2800] ;  /* 0x00280000ac30783b */ /* 0x000e620000004200 */
[----:B------:R2:W1:Y:S06]  /*5d60*/  MUFU.EX2 R192, R3 ;  /* 0x0000000300c07308 */ /* 0x00046c0000000800 */
[----:B------:R-:W-:Y:S08]  /*5d70*/  HMMA.16816.F32 R32, R8, R60, RZ ;  /* 0x0000003c0820723c */ /* 0x000ff000000018ff */
[----:B----4-:R-:W-:Y:S01]  /*5d80*/  HMMA.16816.F32 R108, R4, R24, R16 ;  /* 0x00000018046c723c */ /* 0x010fe20000001810 */
[----:B--2---:R-:W-:-:S07]  /*5d90*/  FFMA.FTZ R3, R66, c[0x0][0x2d0], -R2 ;  /* 0x0000b40042037a23 */ /* 0x004fce0000010802 */
[C---:B------:R-:W-:Y:S01]  /*5da0*/  HMMA.16816.F32 R28, R8.reuse, R62, RZ ;  /* 0x0000003e081c723c */ /* 0x040fe200000018ff */
[----:B------:R-:W2:Y:S07]  /*5db0*/  LDSM.16.MT88.4 R60, [R171+0x4000] ;  /* 0x00400000ab3c783b */ /* 0x000eae0000004200 */
[----:B-----5:R-:W-:Y:S08]  /*5dc0*/  HMMA.16816.F32 R16, R8, R20, RZ ;  /* 0x000000140810723c */ /* 0x020ff000000018ff */
[C---:B------:R-:W-:Y:S08]  /*5dd0*/  HMMA.16816.F32 R140, R4.reuse, R26, R12 ;  /* 0x0000001a048c723c */ /* 0x040ff0000000180c */
[----:B---3--:R-:W-:Y:S01]  /*5de0*/  HMMA.16816.F32 R128, R4, R40, R32 ;  /* 0x000000280480723c */ /* 0x008fe20000001820 */
        /* <DEDUP_REMOVED lines=217> */
.L_x_5269:
        /* <DEDUP_REMOVED lines=19> */
.L_x_5270:
        /* <DEDUP_REMOVED lines=21> */
.L_x_5134:
[----:B------:R-:W-:Y:S05]  /*6e00*/  BSYNC B0 ;  /* 0x0000000000007941 */ /* 0x000fea0003800000 */
.L_x_5133:
        /* <DEDUP_REMOVED lines=23> */
.L_x_5139:
[----:B------:R-:W-:-:S04]  /*6f80*/  MOV R2, 0x1 ;  /* 0x0000000100027802 */ /* 0x000fc80000000f00 */
[----:B------:R-:W-:-:S13]  /*6f90*/  ISETP.NE.AND P0, PT, R2, c[0x0][0x32c], PT ;  /* 0x0000cb0002007a0c */ /* 0x000fda0003f05270 */
[----:B------:R-:W-:-:S05]  /*6fa0*/  @P0 IMAD.HI.U32 R2, R3, c[0x0][0x330], RZ ;  /* 0x0000cc0003020a27 */ /* 0x000fca00078e00ff */
[----:B------:R-:W-:Y:S02]  /*6fb0*/  @P0 SHF.R.U32.HI R3, RZ, c[0x0][0x334], R2 ;  /* 0x0000cd00ff030a19 */ /* 0x000fe40000011602 */
.L_x_5140:
[----:B------:R-:W-:Y:S05]  /*6fc0*/  BSYNC B0 ;  /* 0x0000000000007941 */ /* 0x000fea0003800000 */
.L_x_5138:
[----:B------:R-:W-:-:S05]  /*6fd0*/  MOV R2, c[0x0][0x32c] ;  /* 0x0000cb0000027a02 */ /* 0x000fca0000000f00 */
[----:B------:R-:W-:-:S05]  /*6fe0*/  IMAD R3, R3, R2, c[0x0][0x32c] ;  /* 0x0000cb0003037624 */ /* 0x000fca00078e0202 */
[----:B------:R-:W-:-:S04]  /*6ff0*/  IMNMX R0, R0, R3, PT ;  /* 0x0000000300007217 */ /* 0x000fc80003800200 */
.L_x_5137:
        /* <DEDUP_REMOVED lines=19> */
.L_x_5158:
        /* <DEDUP_REMOVED lines=43> */
.L_x_5271:
        /* <DEDUP_REMOVED lines=22> */
.L_x_5272:
        /* <DEDUP_REMOVED lines=23> */
.L_x_5143:
[----:B------:R-:W-:Y:S05]  /*76b0*/  BSYNC B0 ;  /* 0x0000000000007941 */ /* 0x000fea0003800000 */
.L_x_5142:
[----:B------:R-:W0:Y:S01]  /*76c0*/  LDGDEPBAR ;  /* 0x00000000000079af */ /* 0x000e220000000000 */
[----:B------:R-:W-:Y:S01]  /*76d0*/  WARPSYNC 0xffffffff ;  /* 0xffffffff00007948 */ /* 0x000fe20003800000 */
[C---:B--23--:R-:W-:Y:S01]  /*76e0*/  HMMA.16816.F32 R4, R32.reuse, R8, RZ ;  /* 0x000000082004723c */ /* 0x04cfe200000018ff */
[----:B------:R-:W-:Y:S01]  /*76f0*/  IMAD.MOV.U32 R173, RZ, RZ, c[0x0][0x2c4] ;  /* 0x0000b100ffad7624 */ /* 0x000fe200078e00ff */
[----:B------:R-:W-:Y:S01]  /*7700*/  ULDC UR4, c[0x0][0x324] ;  /* 0x0000c90000047ab9 */ /* 0x000fe20000000800 */
[----:B------:R-:W-:Y:S01]  /*7710*/  ISETP.GE.AND P0, PT, R178, 0x1, PT ;  /* 0x00000001b200780c */ /* 0x000fe20003f06270 */
[----:B------:R-:W-:Y:S01]  /*7720*/  IMAD.IADD R160, R162, 0x1, R0 ;  /* 0x00000001a2a07824 */ /* 0x000fe200078e0200 */
[----:B------:R-:W-:Y:S01]  /*7730*/  IADD3 R2, R178, 0x1, RZ ;  /* 0x00000001b2027810 */ /* 0x000fe20007ffe0ff */
[----:B------:R-:W-:Y:S01]  /*7740*/  IMAD.IADD R101, R162, 0x1, R100 ;  /* 0x00000001a2657824 */ /* 0x000fe200078e0264 */
[----:B------:R-:W-:Y:S01]  /*7750*/  ISETP.NE.AND P3, PT, R173, 0x1, PT ;  /* 0x00000001ad00780c */ /* 0x000fe20003f65270 */
[C---:B------:R-:W-:Y:S01]  /*7760*/  HMMA.16816.F32 R8, R32.reuse, R10, RZ ;  /* 0x0000000a2008723c */ /* 0x040fe200000018ff */
[----:B------:R-:W-:Y:S01]  /*7770*/  IMAD.IADD R3, R168, 0x1, R0 ;  /* 0x00000001a8037824 */ /* 0x000fe200078e0200 */
[----:B------:R-:W-:Y:S02]  /*7780*/  ULOP3.LUT UR4, URZ, UR4, URZ, 0x33, !UPT ;  /* 0x000000043f047292 */ /* 0x000fe4000f8e333f */
[----:B------:R-:W-:Y:S01]  /*7790*/  SEL R178, R2, RZ, !P0 ;  /* 0x000000ff02b27207 */ /* 0x000fe20004000000 */
[----:B------:R-:W-:Y:S01]  /*77a0*/  IMAD.MOV.U32 R173, RZ, RZ, c[0x0][0x32c] ;  /* 0x0000cb00ffad7624 */ /* 0x000fe200078e00ff */
[----:B------:R-:W-:Y:S02]  /*77b0*/  IADD3 R2, R168, R0, R162 ;  /* 0x00000000a8027210 */ /* 0x000fe40007ffe0a2 */
[C---:B----4-:R-:W-:Y:S02]  /*77c0*/  HMMA.16816.F32 R12, R32.reuse, R16, RZ ;  /* 0x00000010200c723c */ /* 0x050fe400000018ff */
[----:B------:R-:W-:Y:S06]  /*77d0*/  ISETP.GE.AND P4, PT, R173, 0x1, PT ;  /* 0x00000001ad00780c */ /* 0x000fec0003f86270 */
        /* <DEDUP_REMOVED lines=42> */
[----:B------:R-:W1:Y:S06]  /*7a80*/  LDSM.16.M88.4 R136, [R0+0x2800] ;  /* 0x002800000088783b */ /* 0x000e6c0000000200 */
        /* <DEDUP_REMOVED lines=12> */
[----:B------:R-:W2:Y:S06]  /*7b50*/  LDSM.16.M88.4 R144, [R3+0x2800] ;  /* 0x002800000390783b */ /* 0x000eac0000000200 */
        /* <DEDUP_REMOVED lines=48> */
[----:B------:R2:W3:Y:S07]  /*7e60*/  LDSM.16.M88.4 R148, [R100+0x4000] ;  /* 0x004000006494783b */ /* 0x0004ee0000000200 */
[C---:B-1----:R-:W-:Y:S08]  /*7e70*/  HMMA.16816.F32 R28, R140.reuse, R144, R28 ;  /* 0x000000908c1c723c */ /* 0x042ff0000000181c */
[----:B------:R-:W-:Y:S01]  /*7e80*/  HMMA.16816.F32 R32, R140, R146, R32 ;  /* 0x000000928c20723c */ /* 0x000fe20000001820 */
[----:B------:R-:W1:Y:S06]  /*7e90*/  LDSM.16.M88.4 R140, [R3+0x4800] ;  /* 0x00480000038c783b */ /* 0x000e6c0000000200 */
[----:B------:R-:W4:Y:S01]  /*7ea0*/  LDSM.16.M88.4 R144, [R3+0x5000] ;  /* 0x005000000390783b */ /* 0x000f220000000200 */
[----:B--2---:R-:W-:Y:S04]  /*7eb0*/  IMAD.IADD R100, R212, 0x1, R203 ;  /* 0x00000001d4647824 */ /* 0x004fe800078e02cb */
[----:B------:R-:W-:Y:S05]  /*7ec0*/  @P3 IMAD.HI.U32 R0, R100, c[0x0][0x2c8], RZ ;  /* 0x0000b20064003a27 */ /* 0x000fea00078e00ff */
[----:B------:R-:W-:Y:S05]  /*7ed0*/  @P3 SHF.R.U32.HI R100, RZ, c[0x0][0x2cc], R0 ;  /* 0x0000b300ff643a19 */ /* 0x000fea0000011600 */
[----:B------:R-:W-:Y:S01]  /*7ee0*/  SHFL.IDX PT, R3, R100, RZ, 0x1c1f ;  /* 0x001c1fff64037589 */ /* 0x000fe200000e0000 */
        /* <DEDUP_REMOVED lines=27> */
[C---:B------:R-:W-:Y:S07]  /*80a0*/  HMMA.16816.F32 R8, R136.reuse, R146, R8 ;  /* 0x000000928808723c */ /* 0x040fee0000001808 */
[----:B------:R-:W-:Y:S01]  /*80b0*/  IMAD.SHL.U32 R147, R176, 0x40, RZ ;  /* 0x00000040b0937824 */ /* 0x000fe200078e00ff */
[C---:B------:R-:W-:Y:S04]  /*80c0*/  HMMA.16816.F32 R12, R136.reuse, R148, R12 ;  /* 0x00000094880c723c */ /* 0x040fe8000000180c */
[----:B------:R-:W-:Y:S04]  /*80d0*/  IADD3 R0, -R191, 0x1, -R147 ;  /* 0x00000001bf007810 */ /* 0x000fe80007ffe993 */
[C---:B------:R-:W-:Y:S04]  /*80e0*/  HMMA.16816.F32 R16, R136.reuse, R150, R16 ;  /* 0x000000968810723c */ /* 0x040fe80000001810 */
[----:B------:R-:W-:Y:S04]  /*80f0*/  IADD3 R0, -R190, R0, R189 ;  /* 0x00000000be007210 */ /* 0x000fe80007ffe1bd */
[C---:B--2---:R-:W-:Y:S04]  /*8100*/  HMMA.16816.F32 R20, R136.reuse, R140, R20 ;  /* 0x0000008c8814723c */ /* 0x044fe80000001814 */
[C---:B------:R-:W-:Y:S04]  /*8110*/  IADD3 R101, R0.reuse, UR4, RZ ;  /* 0x0000000400657c10 */ /* 0x040fe8000fffe0ff */
[C---:B------:R-:W-:Y:S08]  /*8120*/  HMMA.16816.F32 R24, R136.reuse, R142, R24 ;  /* 0x0000008e8818723c */ /* 0x040ff00000001818 */
[C---:B---3--:R-:W-:Y:S08]  /*8130*/  HMMA.16816.F32 R28, R136.reuse, R152, R28 ;  /* 0x00000098881c723c */ /* 0x048ff0000000181c */
[----:B------:R-:W-:Y:S07]  /*8140*/  HMMA.16816.F32 R32, R136, R154, R32 ;  /* 0x0000009a8820723c */ /* 0x000fee0000001820 */
[----:B------:R-:W-:Y:S01]  /*8150*/  IADD3 R139, R0, c[0x0][0x328], RZ ;  /* 0x0000ca00008b7a10 */ /* 0x000fe20007ffe0ff */
[--C-:B------:R-:W-:Y:S04]  /*8160*/  IMAD.IADD R0, R101, 0x1, R3.reuse ;  /* 0x0000000165007824 */ /* 0x100fe800078e0203 */
        /* <DEDUP_REMOVED lines=15> */
.L_x_5148:
[----:B------:R-:W-:Y:S04]  /*8260*/  MOV R136, c[0x0][0x32c] ;  /* 0x0000cb0000887a02 */ /* 0x000fe80000000f00 */
[----:B------:R-:W-:Y:S11]  /*8270*/  ISETP.NE.AND P0, PT, R136, 0x1, PT ;  /* 0x000000018800780c */ /* 0x000ff60003f05270 */
[----:B------:R-:W-:Y:S02]  /*8280*/  @!UPT UIADD3 URZ, URZ, URZ, URZ ;  /* 0x0000003f3f3ff290 */ /* 0x000fe4000fffe03f */
[----:B------:R-:W-:Y:S05]  /*8290*/  @P0 IMAD.HI.U32 R136, R3, c[0x0][0x330], RZ ;  /* 0x0000cc0003880a27 */ /* 0x000fea00078e00ff */
[----:B------:R-:W-:Y:S02]  /*82a0*/  @P0 SHF.R.U32.HI R3, RZ, c[0x0][0x334], R136 ;  /* 0x0000cd00ff030a19 */ /* 0x000fe40000011688 */
.L_x_5149:
[----:B------:R-:W-:Y:S05]  /*82b0*/  BSYNC B0 ;  /* 0x0000000000007941 */ /* 0x000fea0003800000 */
.L_x_5147:
[----:B------:R-:W-:Y:S04]  /*82c0*/  IMAD R3, R3, c[0x0][0x32c], -R147 ;  /* 0x0000cb0003037a24 */ /* 0x000fe800078e0a93 */
[----:B------:R-:W-:Y:S05]  /*82d0*/  IMAD.IADD R3, R3, 0x1, -R191 ;  /* 0x0000000103037824 */ /* 0x000fea00078e0abf */
[----:B------:R-:W-:Y:S02]  /*82e0*/  IMNMX R0, R0, R3, !PT ;  /* 0x0000000300007217 */ /* 0x000fe40007800200 */
[----:B------:R-:W-:Y:S04]  /*82f0*/  IADD3 R3, R3, c[0x0][0x32c], RZ ;  /* 0x0000cb0003037a10 */ /* 0x000fe80007ffe0ff */
[----:B------:R-:W-:Y:S02]  /*8300*/  IMNMX R2, R2, R3, PT ;  /* 0x0000000302027217 */ /* 0x000fe40003800200 */
.L_x_5146:
[----:B------:R-:W-:Y:S04]  /*8310*/  ISETP.GT.AND P3, PT, R176, -0x1, PT ;  /* 0xffffffffb000780c */ /* 0x000fe80003f64270 */
        /* <DEDUP_REMOVED lines=65> */
.L_x_5152:
[----:B------:R-:W-:Y:S04]  /*8730*/  MOV R4, c[0x0][0x32c] ;  /* 0x0000cb0000047a02 */ /* 0x000fe80000000f00 */
[----:B------:R-:W-:Y:S11]  /*8740*/  ISETP.NE.AND P0, PT, R4, 0x1, PT ;  /* 0x000000010400780c */ /* 0x000ff60003f05270 */
[----:B------:R-:W-:Y:S02]  /*8750*/  @!UPT UIADD3 URZ, URZ, URZ, URZ ;  /* 0x0000003f3f3ff290 */ /* 0x000fe4000fffe03f */
[----:B------:R-:W-:Y:S05]  /*8760*/  @P0 IMAD.HI.U32 R4, R0, c[0x0][0x330], RZ ;  /* 0x0000cc0000040a27 */ /* 0x000fea00078e00ff */
[----:B------:R-:W-:Y:S02]  /*8770*/  @P0 SHF.R.U32.HI R0, RZ, c[0x0][0x334], R4 ;  /* 0x0000cd00ff000a19 */ /* 0x000fe40000011604 */
.L_x_5153:
[----:B------:R-:W-:Y:S05]  /*8780*/  BSYNC B0 ;  /* 0x0000000000007941 */ /* 0x000fea0003800000 */
.L_x_5151:
[----:B------:R-:W-:Y:S04]  /*8790*/  IMAD R0, R0, c[0x0][0x32c], -R147 ;  /* 0x0000cb0000007a24 */ /* 0x000fe800078e0a93 */
[----:B------:R-:W-:Y:S05]  /*87a0*/  IMAD.IADD R0, R0, 0x1, -R191 ;  /* 0x0000000100007824 */ /* 0x000fea00078e0abf */
[----:B------:R-:W-:Y:S02]  /*87b0*/  IMNMX R2, R2, R0, !PT ;  /* 0x0000000002027217 */ /* 0x000fe40007800200 */
[----:B------:R-:W-:Y:S04]  /*87c0*/  IADD3 R0, R0, c[0x0][0x32c], RZ ;  /* 0x0000cb0000007a10 */ /* 0x000fe80007ffe0ff */
[----:B------:R-:W-:Y:S02]  /*87d0*/  IMNMX R3, R3, R0, PT ;  /* 0x0000000003037217 */ /* 0x000fe40003800200 */
.L_x_5150:
        /* <DEDUP_REMOVED lines=32> */
[--C-:B------:R-:W-:Y:S01]  /*89e0*/  FFMA.FTZ R28, R142, c[0x0][0x2d0], -R4.reuse ;  /* 0x0000b4008e1c7a23 */ /* 0x100fe20000010804 */
[----:B------:R-:W-:Y:S01]  /*89f0*/  FSEL R6, R6, -INF , !P0 ;  /* 0xff80000006067808 */ /* 0x000fe20004000000 */
[--C-:B------:R-:W-:Y:S01]  /*8a00*/  FFMA.FTZ R25, R143, c[0x0][0x2d0], -R4.reuse ;  /* 0x0000b4008f197a23 */ /* 0x100fe20000010804 */
[----:B------:R-:W-:Y:S01]  /*8a10*/  ISETP.GT.AND P0, PT, R2, 0x1, P3 ;  /* 0x000000010200780c */ /* 0x000fe20001f04270 */
[--C-:B------:R-:W-:Y:S02]  /*8a20*/  FFMA.FTZ R24, R144, c[0x0][0x2d0], -R4.reuse ;  /* 0x0000b40090187a23 */ /* 0x100fe40000010804 */
[----:B------:R-:W-:Y:S01]  /*8a30*/  FMUL.FTZ R0, R0, c[0x0][0x2d0] ;  /* 0x0000b40000007a20 */ /* 0x000fe20000410000 */
[----:B------:R-:W-:Y:S01]  /*8a40*/  ISETP.LT.OR P0, PT, R3, 0x2, P0 ;  /* 0x000000020300780c */ /* 0x000fe20000701670 */
[--C-:B------:R-:W-:Y:S02]  /*8a50*/  FFMA.FTZ R179, R5, c[0x0][0x2d0], -R4.reuse ;  /* 0x0000b40005b37a23 */ /* 0x100fe40000010804 */
[----:B------:R-:W-:Y:S01]  /*8a60*/  MUFU.EX2 R5, R21 ;  /* 0x0000001500057308 */ /* 0x000fe20000000800 */
[----:B------:R-:W-:Y:S01]  /*8a70*/  FSEL R7, R7, -INF , !P0 ;  /* 0xff80000007077808 */ /* 0x000fe20004000000 */
[--C-:B------:R-:W-:Y:S01]  /*8a80*/  FFMA.FTZ R181, R9, c[0x0][0x2d0], -R4.reuse ;  /* 0x0000b40009b57a23 */ /* 0x100fe20000010804 */
[----:B------:R-:W-:Y:S01]  /*8a90*/  ISETP.GT.AND P0, PT, R2, 0x8, P3 ;  /* 0x000000080200780c */ /* 0x000fe20001f04270 */
[--C-:B------:R-:W-:Y:S02]  /*8aa0*/  FFMA.FTZ R146, R140, c[0x0][0x2d0], -R4.reuse ;  /* 0x0000b4008c927a23 */ /* 0x100fe40000010804 */
[--C-:B------:R-:W-:Y:S01]  /*8ab0*/  FFMA.FTZ R145, R138, c[0x0][0x2d0], -R4.reuse ;  /* 0x0000b4008a917a23 */ /* 0x100fe20000010804 */
[----:B------:R-:W-:Y:S01]  /*8ac0*/  ISETP.LT.OR P0, PT, R3, 0x9, P0 ;  /* 0x000000090300780c */ /* 0x000fe20000701670 */
[--C-:B------:R-:W-:Y:S02]  /*8ad0*/  FFMA.FTZ R152, R136, c[0x0][0x2d0], -R4.reuse ;  /* 0x0000b40088987a23 */ /* 0x100fe40000010804 */
[----:B------:R-:W1:Y:S01]  /*8ae0*/  MUFU.EX2 R0, R0 ;  /* 0x0000000000007308 */ /* 0x000e620000000800 */
[----:B------:R-:W-:Y:S01]  /*8af0*/  FSEL R102, R10, -INF , !P0 ;  /* 0xff8000000a667808 */ /* 0x000fe20004000000 */
[--C-:B------:R-:W-:Y:S01]  /*8b00*/  FFMA.FTZ R173, R20, c[0x0][0x2d0], -R4.reuse ;  /* 0x0000b40014ad7a23 */ /* 0x100fe20000010804 */
[----:B------:R-:W-:Y:S01]  /*8b10*/  ISETP.GT.AND P0, PT, R2, 0x9, P3 ;  /* 0x000000090200780c */ /* 0x000fe20001f04270 */
[--C-:B------:R-:W-:Y:S02]  /*8b20*/  FFMA.FTZ R160, R17, c[0x0][0x2d0], -R4.reuse ;  /* 0x0000b40011a07a23 */ /* 0x100fe40000010804 */
[--C-:B------:R-:W-:Y:S01]  /*8b30*/  FFMA.FTZ R159, R16, c[0x0][0x2d0], -R4.reuse ;  /* 0x0000b400109f7a23 */ /* 0x100fe20000010804 */
[----:B------:R-:W-:Y:S01]  /*8b40*/  ISETP.LT.OR P0, PT, R3, 0xa, P0 ;  /* 0x0000000a0300780c */ /* 0x000fe20000701670 */
[--C-:B------:R-:W-:Y:S02]  /*8b50*/  FFMA.FTZ R158, R13, c[0x0][0x2d0], -R4.reuse ;  /* 0x0000b4000d9e7a23 */ /* 0x100fe40000010804 */
[--C-:B------:R-:W-:Y:S01]  /*8b60*/  FFMA.FTZ R182, R12, c[0x0][0x2d0], -R4.reuse ;  /* 0x0000b4000cb67a23 */ /* 0x100fe20000010804 */
[----:B------:R-:W-:Y:S01]  /*8b70*/  FSEL R137, R11, -INF , !P0 ;  /* 0xff8000000b897808 */ /* 0x000fe20004000000 */
[----:B------:R-:W-:Y:S01]  /*8b80*/  FFMA.FTZ R180, R8, c[0x0][0x2d0], -R4 ;  /* 0x0000b40008b47a23 */ /* 0x000fe20000010804 */
[----:B------:R-:W-:Y:S01]  /*8b90*/  ISETP.GT.AND P0, PT, R2, 0x10, P3 ;  /* 0x000000100200780c */ /* 0x000fe20001f04270 */
[----:B------:R2:W-:Y:S03]  /*8ba0*/  MUFU.EX2 R8, R25 ;  /* 0x0000001900087308 */ /* 0x0005e60000000800 */
[C---:B------:R-:W-:Y:S04]  /*8bb0*/  ISETP.LT.OR P0, PT, R3.reuse, 0x11, P0 ;  /* 0x000000110300780c */ /* 0x040fe80000701670 */
[----:B------:R-:W-:Y:S02]  /*8bc0*/  FSEL R141, R14, -INF , !P0 ;  /* 0xff8000000e8d7808 */ /* 0x000fe40004000000 */
[----:B------:R-:W-:Y:S01]  /*8bd0*/  ISETP.GT.AND P0, PT, R2, 0x11, P3 ;  /* 0x000000110200780c */ /* 0x000fe20001f04270 */
[C---:B-1----:R-:W-:Y:S02]  /*8be0*/  FMUL.FTZ R17, R0.reuse, R121 ;  /* 0x0000007900117220 */ /* 0x042fe40000410000 */
        /* <DEDUP_REMOVED lines=14> */
[----:B--2---:R-:W-:Y:S01]  /*8cd0*/  FMUL.FTZ R25, R0, R113 ;  /* 0x0000007100197220 */ /* 0x004fe20000410000 */
        /* <DEDUP_REMOVED lines=53> */
[----:B------:R-:W-:Y:S03]  /*9030*/  FMUL.FTZ R97, R0, R97 ;  /* 0x0000006100617220 */ /* 0x000fe60000410000 */
[----:B------:R-:W-:Y:S02]  /*9040*/  FSEL R155, R31, -INF , !P0 ;  /* 0xff8000001f9b7808 */ /* 0x000fe40004000000 */
[----:B------:R-:W-:Y:S04]  /*9050*/  ISETP.GT.AND P0, PT, R2, 0x38, P3 ;  /* 0x000000380200780c */ /* 0x000fe80001f04270 */
[C---:B------:R-:W-:Y:S04]  /*9060*/  ISETP.LT.OR P0, PT, R3.reuse, 0x39, P0 ;  /* 0x000000390300780c */ /* 0x040fe80000701670 */
[----:B------:R-:W-:Y:S02]  /*9070*/  FSEL R157, R34, -INF , !P0 ;  /* 0xff800000229d7808 */ /* 0x000fe40004000000 */
[----:B------:R-:W-:Y:S01]  /*9080*/  ISETP.GT.AND P0, PT, R2, 0x39, P3 ;  /* 0x000000390200780c */ /* 0x000fe20001f04270 */
[----:B------:R-:W-:Y:S03]  /*9090*/  FFMA.FTZ R2, R0, R183, R5 ;  /* 0x000000b700027223 */ /* 0x000fe60000010005 */
[----:B------:R-:W-:Y:S02]  /*90a0*/  ISETP.LT.OR P0, PT, R3, 0x3a, P0 ;  /* 0x0000003a0300780c */ /* 0x000fe40000701670 */
[----:B------:R-:W1:Y:S02]  /*90b0*/  MUFU.EX2 R3, R24 ;  /* 0x0000001800037308 */ /* 0x000e640000000800 */
[----:B------:R-:W-:Y:S01]  /*90c0*/  FSEL R156, R35, -INF , !P0 ;  /* 0xff800000239c7808 */ /* 0x000fe20004000000 */
[C---:B-1----:R-:W-:Y:S01]  /*90d0*/  FADD.FTZ R4, R3.reuse, R2 ;  /* 0x0000000203047221 */ /* 0x042fe20000010000 */
[----:B------:R-:W-:Y:S01]  /*90e0*/  FMNMX.FTZ R2, R6, R103, !PT ;  /* 0x0000006706027209 */ /* 0x000fe20007810000 */
[----:B------:R-:W-:Y:S01]  /*90f0*/  FMUL.FTZ R24, R0, R112 ;  /* 0x0000007000187220 */ /* 0x000fe20000410000 */
        /* <DEDUP_REMOVED lines=13> */
[----:B------:R-:W-:Y:S01]  /*91d0*/  FMNMX.FTZ R2, R148, R2, !PT ;  /* 0x0000000294027209 */ /* 0x000fe20007810000 */
[C---:B------:R-:W-:Y:S02]  /*91e0*/  FMUL.FTZ R4, R0.reuse, R132 ;  /* 0x0000008400047220 */ /* 0x040fe40000410000 */
[C---:B------:R-:W-:Y:S01]  /*91f0*/  FMUL.FTZ R5, R0.reuse, R133 ;  /* 0x0000008500057220 */ /* 0x040fe20000410000 */
[----:B------:R-:W-:Y:S01]  /*9200*/  FMNMX.FTZ R2, R149, R2, !PT ;  /* 0x0000000295027209 */ /* 0x000fe20007810000 */
[----:B------:R-:W-:Y:S01]  /*9210*/  FMUL.FTZ R28, R0, R108 ;  /* 0x0000006c001c7220 */ /* 0x000fe20000410000 */
[----:B------:R-:W-:Y:S02]  /*9220*/  MUFU.EX2 R132, R159 ;  /* 0x0000009f00847308 */ /* 0x000fe40000000800 */
        /* <DEDUP_REMOVED lines=19> */
[--C-:B------:R-:W-:Y:S02]  /*9360*/  FFMA.FTZ R0, R102, c[0x0][0x2d0], -R103.reuse ;  /* 0x0000b40066007a23 */ /* 0x100fe40000010867 */
[----:B------:R-:W-:Y:S07]  /*9370*/  FFMA.FTZ R109, R144, c[0x0][0x2d0], -R103 ;  /* 0x0000b400906d7a23 */ /* 0x000fee0000010867 */
        /* <DEDUP_REMOVED lines=65> */
[----:B------:R-:W-:Y:S01]  /*9790*/  MUFU.EX2 R146, R182 ;  /* 0x000000b600927308 */ /* 0x000fe20000000800 */
        /* <DEDUP_REMOVED lines=43> */
[----:B------:R1:W-:Y:S02]  /*9a50*/  MUFU.EX2 R112, R104 ;  /* 0x0000006800707308 */ /* 0x0003e40000000800 */
[--C-:B-1----:R-:W-:Y:S08]  /*9a60*/  FFMA.FTZ R104, R142, c[0x0][0x2d0], -R103.reuse ;  /* 0x0000b4008e687a23 */ /* 0x102ff00000010867 */
        /* <DEDUP_REMOVED lines=44> */
[--C-:B------:R-:W-:Y:S03]  /*9d30*/  FFMA.FTZ R105, R151, c[0x0][0x2d0], -R103.reuse ;  /* 0x0000b40097697a23 */ /* 0x100fe60000010867 */
[----:B------:R-:W-:Y:S05]  /*9d40*/  F2FP.PACK_AB R106, R152, R132 ;  /* 0x00000084986a723e */ /* 0x000fea00000000ff */
[----:B------:R3:W-:Y:S10]  /*9d50*/  MUFU.EX2 R117, R104 ;  /* 0x0000006800757308 */ /* 0x0007f40000000800 */
[----:B------:R4:W-:Y:S01]  /*9d60*/  MUFU.EX2 R145, R105 ;  /* 0x0000006900917308 */ /* 0x0009e20000000800 */
[----:B--2---:R-:W-:Y:S01]  /*9d70*/  F2FP.PACK_AB R136, R148, R146 ;  /* 0x000000929488723e */ /* 0x004fe200000000ff */
[----:B---3--:R-:W-:Y:S08]  /*9d80*/  FFMA.FTZ R104, R149, c[0x0][0x2d0], -R103 ;  /* 0x0000b40095687a23 */ /* 0x008ff00000010867 */
[----:B------:R-:W-:Y:S01]  /*9d90*/  MUFU.EX2 R149, R180 ;  /* 0x000000b400957308 */ /* 0x000fe20000000800 */
[----:B----4-:R-:W-:Y:S09]  /*9da0*/  FADD.FTZ R105, R126, R123 ;  /* 0x0000007b7e697221 */ /* 0x010ff20000010000 */
        /* <DEDUP_REMOVED lines=157> */
.L_x_5273:
        /* <DEDUP_REMOVED lines=22> */
.L_x_5274:
        /* <DEDUP_REMOVED lines=24> */
.L_x_5155:
[----:B------:R-:W-:Y:S05]  /*aa60*/  BSYNC B0 ;  /* 0x0000000000007941 */ /* 0x000fea0003800000 */
.L_x_5154:
        /* <DEDUP_REMOVED lines=11> */
.L_x_5141:
        /* <DEDUP_REMOVED lines=21> */
.L_x_5161:
[----:B------:R-:W-:-:S04]  /*ac70*/  MOV R3, c[0x0][0x32c] ;  /* 0x0000cb0000037a02 */ /* 0x000fc80000000f00 */
[----:B------:R-:W-:-:S13]  /*ac80*/  ISETP.NE.AND P0, PT, R3, 0x1, PT ;  /* 0x000000010300780c */ /* 0x000fda0003f05270 */
[----:B------:R-:W-:-:S05]  /*ac90*/  @P0 IMAD.HI.U32 R3, R0, c[0x0][0x330], RZ ;  /* 0x0000cc0000030a27 */ /* 0x000fca00078e00ff */
[----:B------:R-:W-:Y:S02]  /*aca0*/  @P0 SHF.R.U32.HI R0, RZ, c[0x0][0x334], R3 ;  /* 0x0000cd00ff000a19 */ /* 0x000fe40000011603 */
.L_x_5162:
[----:B------:R-:W-:Y:S05]  /*acb0*/  BSYNC B0 ;  /* 0x0000000000007941 */ /* 0x000fea0003800000 */
.L_x_5160:
[----:B------:R-:W-:-:S05]  /*acc0*/  IMAD R0, R0, c[0x0][0x32c], RZ ;  /* 0x0000cb0000007a24 */ /* 0x000fca00078e02ff */
[----:B------:R-:W-:-:S04]  /*acd0*/  IMNMX R2, R2, R0, !PT ;  /* 0x0000000002027217 */ /* 0x000fc80007800200 */
.L_x_5159:
        /* <DEDUP_REMOVED lines=11> */
.L_x_5173:
        /* <DEDUP_REMOVED lines=46> */
.L_x_5275:
        /* <DEDUP_REMOVED lines=22> */
.L_x_5276:
        /* <DEDUP_REMOVED lines=21> */
.L_x_5165:
[----:B------:R-:W-:Y:S05]  /*b320*/  BSYNC B0 ;  /* 0x0000000000007941 */ /* 0x000fea0003800000 */
.L_x_5164:
        /* <DEDUP_REMOVED lines=122> */
[----:B------:R-:W3:Y:S01]  /*bad0*/  LDSM.16.M88.4 R148, [R2+0x5800] ;  /* 0x005800000294783b */ /* 0x000ee20000000200 */
[C---:B-1----:R-:W-:Y:S08]  /*bae0*/  HMMA.16816.F32 R4, R136.reuse, R140, R4 ;  /* 0x0000008c8804723c */ /* 0x042ff00000001804 */
[C---:B------:R-:W-:Y:S01]  /*baf0*/  HMMA.16816.F32 R8, R136.reuse, R142, R8 ;  /* 0x0000008e8808723c */ /* 0x040fe20000001808 */
[----:B------:R-:W-:Y:S07]  /*bb00*/  LDSM.16.M88.4 R140, [R167+0x8000] ;  /* 0x00800000a78c783b */ /* 0x000fee0000000200 */
[C---:B------:R-:W-:Y:S08]  /*bb10*/  HMMA.16816.F32 R12, R136.reuse, R152, R12 ;  /* 0x00000098880c723c */ /* 0x040ff0000000180c */
[C---:B------:R-:W-:Y:S01]  /*bb20*/  HMMA.16816.F32 R16, R136.reuse, R154, R16 ;  /* 0x0000009a8810723c */ /* 0x040fe20000001810 */
[----:B------:R-:W1:Y:S07]  /*bb30*/  LDSM.16.M88.4 R152, [R101+0x4000] ;  /* 0x004000006598783b */ /* 0x000e6e0000000200 */
[C---:B--2---:R-:W-:Y:S08]  /*bb40*/  HMMA.16816.F32 R20, R136.reuse, R144, R20 ;  /* 0x000000908814723c */ /* 0x044ff00000001814 */
[C---:B------:R-:W-:Y:S01]  /*bb50*/  HMMA.16816.F32 R24, R136.reuse, R146, R24 ;  /* 0x000000928818723c */ /* 0x040fe20000001818 */
[----:B------:R-:W2:Y:S07]  /*bb60*/  LDSM.16.M88.4 R144, [R101+0x4800] ;  /* 0x004800006590783b */ /* 0x000eae0000000200 */
[C---:B---3--:R-:W-:Y:S08]  /*bb70*/  HMMA.16816.F32 R28, R136.reuse, R148, R28 ;  /* 0x00000094881c723c */ /* 0x048ff0000000181c */
[----:B------:R-:W-:Y:S01]  /*bb80*/  HMMA.16816.F32 R32, R136, R150, R32 ;  /* 0x000000968820723c */ /* 0x000fe20000001820 */
[----:B------:R-:W3:Y:S07]  /*bb90*/  LDSM.16.M88.4 R136, [R101+0x5000] ;  /* 0x005000006588783b */ /* 0x000eee0000000200 */
[----:B------:R-:W4:Y:S01]  /*bba0*/  LDSM.16.M88.4 R148, [R101+0x5800] ;  /* 0x005800006594783b */ /* 0x000f220000000200 */
        /* <DEDUP_REMOVED lines=9> */
[C---:B----4-:R-:W-:Y:S08]  /*bc40*/  HMMA.16816.F32 R28, R140.reuse, R148, R28 ;  /* 0x000000948c1c723c */ /* 0x050ff0000000181c */
[----:B------:R-:W-:Y:S01]  /*bc50*/  HMMA.16816.F32 R32, R140, R150, R32 ;  /* 0x000000968c20723c */ /* 0x000fe20000001820 */
[----:B------:R-:W3:Y:S07]  /*bc60*/  LDSM.16.M88.4 R140, [R3+0x5000] ;  /* 0x00500000038c783b */ /* 0x000eee0000000200 */
[----:B------:R4:W5:Y:S01]  /*bc70*/  LDSM.16.M88.4 R148, [R3+0x5800] ;  /* 0x005800000394783b */ /* 0x0009620000000200 */
[C---:B-1----:R-:W-:Y:S08]  /*bc80*/  HMMA.16816.F32 R4, R144.reuse, R152, R4 ;  /* 0x000000989004723c */ /* 0x042ff00000001804 */
[C---:B------:R-:W-:Y:S08]  /*bc90*/  HMMA.16816.F32 R8, R144.reuse, R154, R8 ;  /* 0x0000009a9008723c */ /* 0x040ff00000001808 */
[C---:B--2---:R-:W-:Y:S08]  /*bca0*/  HMMA.16816.F32 R12, R144.reuse, R136, R12 ;  /* 0x00000088900c723c */ /* 0x044ff0000000180c */
[----:B----4-:R-:W-:Y:S01]  /*bcb0*/  FMNMX.FTZ R3, R4, R0, !PT ;  /* 0x0000000004037209 */ /* 0x010fe20007810000 */
[C---:B------:R-:W-:Y:S03]  /*bcc0*/  HMMA.16816.F32 R16, R144.reuse, R138, R16 ;  /* 0x0000008a9010723c */ /* 0x040fe60000001810 */
[----:B------:R-:W-:Y:S02]  /*bcd0*/  FMNMX.FTZ R2, R6, R102, !PT ;  /* 0x0000006606027209 */ /* 0x000fe40007810000 */
[----:B------:R-:W-:Y:S02]  /*bce0*/  FMNMX.FTZ R3, R5, R3, !PT ;  /* 0x0000000305037209 */ /* 0x000fe40007810000 */
[----:B------:R-:W-:Y:S01]  /*bcf0*/  FMNMX.FTZ R2, R7, R2, !PT ;  /* 0x0000000207027209 */ /* 0x000fe20007810000 */
[C---:B---3--:R-:W-:Y:S04]  /*bd00*/  HMMA.16816.F32 R20, R144.reuse, R140, R20 ;  /* 0x0000008c9014723c */ /* 0x048fe80000001814 */
        /* <DEDUP_REMOVED lines=35> */
.L_x_5277:
        /* <DEDUP_REMOVED lines=104> */
[----:B------:R-:W-:Y:S02]  /*c5c0*/  FFMA.FTZ R159, R31, c[0x0][0x2d0], -R3 ;  /* 0x0000b4001f9f7a23 */ /* 0x000fe40000010803 */
[----:B------:R-:W-:Y:S01]  /*c5d0*/  FADD.FTZ R3, R12, R4 ;  /* 0x000000040c037221 */ /* 0x000fe20000010000 */
[----:B------:R2:W-:Y:S01]  /*c5e0*/  MUFU.EX2 R181, R7 ;  /* 0x0000000700b57308 */ /* 0x0005e20000000800 */
[C---:B------:R-:W-:Y:S02]  /*c5f0*/  FMUL.FTZ R9, R2.reuse, R129 ;  /* 0x0000008102097220 */ /* 0x040fe40000410000 */
[C---:B------:R-:W-:Y:S02]  /*c600*/  FMUL.FTZ R4, R2.reuse, R132 ;  /* 0x0000008402047220 */ /* 0x040fe40000410000 */
[C---:B------:R-:W-:Y:S02]  /*c610*/  FMUL.FTZ R12, R2.reuse, R124 ;  /* 0x0000007c020c7220 */ /* 0x040fe40000410000 */
[C---:B------:R-:W-:Y:S02]  /*c620*/  FMUL.FTZ R88, R2.reuse, R88 ;  /* 0x0000005802587220 */ /* 0x040fe40000410000 */
[C---:B------:R-:W-:Y:S01]  /*c630*/  FMUL.FTZ R89, R2.reuse, R89 ;  /* 0x0000005902597220 */ /* 0x040fe20000410000 */
[----:B------:R3:W4:Y:S01]  /*c640*/  MUFU.EX2 R14, R6 ;  /* 0x00000006000e7308 */ /* 0x0007220000000800 */
[C---:B------:R-:W-:Y:S02]  /*c650*/  FMUL.FTZ R92, R2.reuse, R92 ;  /* 0x0000005c025c7220 */ /* 0x040fe40000410000 */
[----:B------:R-:W-:Y:S01]  /*c660*/  FMUL.FTZ R93, R2, R93 ;  /* 0x0000005d025d7220 */ /* 0x000fe20000410000 */
[----:B-1----:R-:W-:Y:S01]  /*c670*/  F2FP.PACK_AB R139, R128, R125 ;  /* 0x0000007d808b723e */ /* 0x002fe200000000ff */
[C---:B------:R-:W-:Y:S02]  /*c680*/  FMUL.FTZ R96, R2.reuse, R96 ;  /* 0x0000006002607220 */ /* 0x040fe40000410000 */
[C---:B------:R-:W-:Y:S02]  /*c690*/  FMUL.FTZ R97, R2.reuse, R97 ;  /* 0x0000006102617220 */ /* 0x040fe40000410000 */
[----:B------:R-:W-:Y:S01]  /*c6a0*/  FADD.FTZ R3, R5, R3 ;  /* 0x0000000305037221 */ /* 0x000fe20000010000 */
[----:B------:R-:W-:Y:S01]  /*c6b0*/  MUFU.EX2 R121, R145 ;  /* 0x0000009100797308 */ /* 0x000fe20000000800 */
[----:B------:R-:W-:Y:S01]  /*c6c0*/  FMUL.FTZ R5, R2, R133 ;  /* 0x0000008502057220 */ /* 0x000fe20000410000 */
[----:B------:R-:W-:Y:S01]  /*c6d0*/  IADD3 R2, R171, R162, RZ ;  /* 0x000000a2ab027210 */ /* 0x000fe20007ffe0ff */
[C---:B------:R-:W-:Y:S02]  /*c6e0*/  FMUL.FTZ R34, R0.reuse, R106 ;  /* 0x0000006a00227220 */ /* 0x040fe40000410000 */
[C---:B------:R-:W-:Y:S01]  /*c6f0*/  FMUL.FTZ R35, R0.reuse, R107 ;  /* 0x0000006b00237220 */ /* 0x040fe20000410000 */
[----:B------:R-:W-:Y:S01]  /*c700*/  IADD3 R102, R169, R2, RZ ;  /* 0x00000002a9667210 */ /* 0x000fe20007ffe0ff */
[----:B------:R-:W1:Y:S01]  /*c710*/  LDSM.16.MT88.4 R140, [R2] ;  /* 0x00000000028c783b */ /* 0x000e620000004200 */
[----:B------:R-:W-:Y:S02]  /*c720*/  FADD.FTZ R3, R137, R3 ;  /* 0x0000000389037221 */ /* 0x000fe40000010000 */
[C---:B--2---:R-:W-:Y:S01]  /*c730*/  FMUL.FTZ R7, R0.reuse, R135 ;  /* 0x0000008700077220 */ /* 0x044fe20000410000 */
[----:B------:R-:W-:Y:S01]  /*c740*/  MUFU.EX2 R124, R144 ;  /* 0x00000090007c7308 */ /* 0x000fe20000000800 */
[C---:B------:R-:W-:Y:S02]  /*c750*/  FMUL.FTZ R10, R0.reuse, R130 ;  /* 0x00000082000a7220 */ /* 0x040fe40000410000 */
[C---:B---3--:R-:W-:Y:S01]  /*c760*/  FMUL.FTZ R6, R0.reuse, R134 ;  /* 0x0000008600067220 */ /* 0x048fe20000410000 */
[----:B------:R-:W2:Y:S01]  /*c770*/  LDSM.16.MT88.4 R104, [R102] ;  /* 0x000000006668783b */ /* 0x000ea20000004200 */
[C---:B----4-:R-:W-:Y:S01]  /*c780*/  F2FP.PACK_AB R137, R181.reuse, R14 ;  /* 0x0000000eb589723e */ /* 0x050fe200000000ff */
[C---:B------:R-:W-:Y:S02]  /*c790*/  FMUL.FTZ R11, R0.reuse, R131 ;  /* 0x00000083000b7220 */ /* 0x040fe40000410000 */
[C---:B------:R-:W-:Y:S02]  /*c7a0*/  FMUL.FTZ R18, R0.reuse, R122 ;  /* 0x0000007a00127220 */ /* 0x040fe40000410000 */
[C---:B------:R-:W-:Y:S01]  /*c7b0*/  FMUL.FTZ R19, R0.reuse, R123 ;  /* 0x0000007b00137220 */ /* 0x040fe20000410000 */
[----:B------:R-:W-:Y:S01]  /*c7c0*/  MUFU.EX2 R149, R147 ;  /* 0x0000009300957308 */ /* 0x000fe20000000800 */
[C---:B------:R-:W-:Y:S02]  /*c7d0*/  FMUL.FTZ R26, R0.reuse, R114 ;  /* 0x00000072001a7220 */ /* 0x040fe40000410000 */
[C---:B------:R-:W-:Y:S02]  /*c7e0*/  FMUL.FTZ R27, R0.reuse, R115 ;  /* 0x00000073001b7220 */ /* 0x040fe40000410000 */
[C---:B------:R-:W-:Y:S02]  /*c7f0*/  FFMA.FTZ R120, R0.reuse, R184, R14 ;  /* 0x000000b800787223 */ /* 0x040fe4000001000e */
[C---:B------:R-:W-:Y:S02]  /*c800*/  FMUL.FTZ R14, R0.reuse, R126 ;  /* 0x0000007e000e7220 */ /* 0x040fe40000410000 */
[----:B------:R-:W-:Y:S01]  /*c810*/  FADD.FTZ R120, R181, R120 ;  /* 0x00000078b5787221 */ /* 0x000fe20000010000 */
        /* <DEDUP_REMOVED lines=11> */
[----:B------:R-:W1:Y:S01]  /*c8d0*/  MUFU.EX2 R148, R146 ;  /* 0x0000009200947308 */ /* 0x000e620000000800 */
[C---:B------:R-:W-:Y:S01]  /*c8e0*/  FMUL.FTZ R43, R0.reuse, R43 ;  /* 0x0000002b002b7220 */ /* 0x040fe20000410000 */
[C---:B------:R-:W-:Y:S04]  /*c8f0*/  HMMA.16816.F32 R8, R136.reuse, R142, R8 ;  /* 0x0000008e8808723c */ /* 0x040fe80000001808 */
[C---:B------:R-:W-:Y:S02]  /*c900*/  FMUL.FTZ R46, R0.reuse, R46 ;  /* 0x0000002e002e7220 */ /* 0x040fe40000410000 */
[C---:B------:R-:W-:Y:S02]  /*c910*/  FMUL.FTZ R47, R0.reuse, R47 ;  /* 0x0000002f002f7220 */ /* 0x040fe40000410000 */
[C---:B--2---:R-:W-:Y:S01]  /*c920*/  HMMA.16816.F32 R12, R136.reuse, R104, R12 ;  /* 0x00000068880c723c */ /* 0x044fe2000000180c */
[----:B------:R-:W-:Y:S03]  /*c930*/  MUFU.EX2 R146, R151 ;  /* 0x0000009700927308 */ /* 0x000fe60000000800 */
[C---:B------:R-:W-:Y:S02]  /*c940*/  FMUL.FTZ R50, R0.reuse, R50 ;  /* 0x0000003200327220 */ /* 0x040fe40000410000 */
[C---:B------:R-:W-:Y:S02]  /*c950*/  FMUL.FTZ R51, R0.reuse, R51 ;  /* 0x0000003300337220 */ /* 0x040fe40000410000 */
[C---:B------:R-:W-:Y:S03]  /*c960*/  HMMA.16816.F32 R16, R136.reuse, R106, R16 ;  /* 0x0000006a8810723c */ /* 0x040fe60000001810 */
[----:B------:R-:W-:Y:S01]  /*c970*/  MUFU.EX2 R144, R152 ;  /* 0x0000009800907308 */ /* 0x000fe20000000800 */
[C---:B------:R-:W-:Y:S02]  /*c980*/  FMUL.FTZ R54, R0.reuse, R54 ;  /* 0x0000003600367220 */ /* 0x040fe40000410000 */
[C---:B------:R-:W-:Y:S01]  /*c990*/  FMUL.FTZ R55, R0.reuse, R55 ;  /* 0x0000003700377220 */ /* 0x040fe20000410000 */
[----:B-1----:R-:W-:Y:S01]  /*c9a0*/  F2FP.PACK_AB R111, R149, R148 ;  /* 0x00000094956f723e */ /* 0x002fe200000000ff */
        /* <DEDUP_REMOVED lines=28> */
[----:B------:R-:W-:Y:S02]  /*cb70*/  MUFU.EX2 R142, R159 ;  /* 0x0000009f008e7308 */ /* 0x000fe40000000800 */
[----:B------:R-:W-:Y:S01]  /*cb80*/  IADD3 R3, R169, R0, RZ ;  /* 0x00000000a9037210 */ /* 0x000fe20007ffe0ff */
[----:B------:R-:W1:Y:S01]  /*cb90*/  LDSM.16.MT88.4 R104, [R0] ;  /* 0x000000000068783b */ /* 0x000e620000004200 */
[----:B------:R-:W-:Y:S04]  /*cba0*/  FADD.FTZ R103, R109, R112 ;  /* 0x000000706d677221 */ /* 0x000fe80000010000 */
[C---:B------:R-:W-:Y:S01]  /*cbb0*/  FADD.FTZ R103, R110.reuse, R103 ;  /* 0x000000676e677221 */ /* 0x040fe20000010000 */
[----:B------:R-:W-:Y:S01]  /*cbc0*/  F2FP.PACK_AB R110, R110, R109 ;  /* 0x0000006d6e6e723e */ /* 0x000fe200000000ff */
[----:B------:R-:W2:Y:S01]  /*cbd0*/  MUFU.EX2 R112, R156 ;  /* 0x0000009c00707308 */ /* 0x000ea20000000800 */
[----:B------:R-:W-:Y:S01]  /*cbe0*/  F2FP.PACK_AB R109, R124, R121 ;  /* 0x000000797c6d723e */ /* 0x000fe200000000ff */
[----:B------:R-:W-:Y:S08]  /*cbf0*/  FADD.FTZ R103, R113, R103 ;  /* 0x0000006771677221 */ /* 0x000ff00000010000 */
[----:B------:R-:W-:Y:S10]  /*cc00*/  MUFU.EX2 R141, R161 ;  /* 0x000000a1008d7308 */ /* 0x000ff40000000800 */
[----:B------:R-:W3:Y:S01]  /*cc10*/  MUFU.EX2 R140, R180 ;  /* 0x000000b4008c7308 */ /* 0x000ee20000000800 */
[----:B--2---:R-:W-:Y:S04]  /*cc20*/  FADD.FTZ R103, R112, R103 ;  /* 0x0000006770677221 */ /* 0x004fe80000010000 */
[----:B------:R-:W-:Y:S04]  /*cc30*/  FADD.FTZ R103, R117, R103 ;  /* 0x0000006775677221 */ /* 0x000fe80000010000 */
[----:B------:R-:W-:Y:S01]  /*cc40*/  FADD.FTZ R103, R116, R103 ;  /* 0x0000006774677221 */ /* 0x000fe20000010000 */
[C---:B-1----:R-:W-:Y:S03]  /*cc50*/  HMMA.16816.F32 R20, R136.reuse, R104, R20 ;  /* 0x000000688814723c */ /* 0x042fe60000001814 */
[----:B------:R-:W-:Y:S05]  /*cc60*/  FADD.FTZ R103, R119, R103 ;  /* 0x0000006777677221 */ /* 0x000fea0000010000 */
        /* <DEDUP_REMOVED lines=208> */
.L_x_5278:
        /* <DEDUP_REMOVED lines=23> */
.L_x_5279:
        /* <DEDUP_REMOVED lines=24> */
.L_x_5170:
[----:B------:R-:W-:Y:S05]  /*dc60*/  BSYNC B0 ;  /* 0x0000000000007941 */ /* 0x000fea0003800000 */
.L_x_5169:
        /* <DEDUP_REMOVED lines=9> */
.L_x_5163:
[----:B------:R-:W-:-:S13]  /*dd00*/  ISETP.GE.AND P0, PT, R173, R188, PT ;  /* 0x000000bcad00720c */ /* 0x000fda0003f06270 */
[----:B------:R-:W-:Y:S05]  /*dd10*/  @!P0 BRA `(.L_x_5174) ;  /* 0x00003a6000008947 */ /* 0x000fea0003800000 */
[----:B------:R-:W-:Y:S02]  /*dd20*/  MOV R103, R100 ;  /* 0x0000006400677202 */ /* 0x000fe40000000f00 */
[----:B------:R-:W-:Y:S02]  /*dd30*/  MOV R102, R101 ;  /* 0x0000006500667202 */ /* 0x000fe40000000f00 */
.L_x_5191:
        /* <DEDUP_REMOVED lines=45> */
.L_x_5280:
        /* <DEDUP_REMOVED lines=22> */
.L_x_5281:
        /* <DEDUP_REMOVED lines=23> */
.L_x_5176:
[----:B------:R-:W-:Y:S05]  /*e2e0*/  BSYNC B0 ;  /* 0x0000000000007941 */ /* 0x000fea0003800000 */
.L_x_5175:
[----:B------:R-:W0:Y:S01]  /*e2f0*/  LDGDEPBAR ;  /* 0x00000000000079af */ /* 0x000e220000000000 */
[----:B------:R-:W-:Y:S01]  /*e300*/  WARPSYNC 0xffffffff ;  /* 0xffffffff00007948 */ /* 0x000fe20003800000 */
[C---:B--23--:R-:W-:Y:S01]  /*e310*/  HMMA.16816.F32 R4, R32.reuse, R8, RZ ;  /* 0x000000082004723c */ /* 0x04cfe200000018ff */
[----:B------:R-:W-:Y:S01]  /*e320*/  IMAD.MOV.U32 R2, RZ, RZ, 0x40 ;  /* 0x00000040ff027424 */ /* 0x000fe200078e00ff */
[----:B------:R-:W-:Y:S02]  /*e330*/  ULDC UR4, c[0x0][0x324] ;  /* 0x0000c90000047ab9 */ /* 0x000fe40000000800 */
[----:B------:R-:W-:Y:S01]  /*e340*/  IMAD.MOV.U32 R168, RZ, RZ, c[0x0][0x2c4] ;  /* 0x0000b100ffa87624 */ /* 0x000fe200078e00ff */
[----:B------:R-:W-:Y:S01]  /*e350*/  ULOP3.LUT UR4, URZ, UR4, URZ, 0x33, !UPT ;  /* 0x000000043f047292 */ /* 0x000fe2000f8e333f */
[----:B------:R-:W-:Y:S01]  /*e360*/  SEL R161, R2, 0xffffffc0, !P1 ;  /* 0xffffffc002a17807 */ /* 0x000fe20004800000 */
[----:B------:R-:W-:Y:S01]  /*e370*/  IMAD.IADD R2, R170, 0x1, R162 ;  /* 0x00000001aa027824 */ /* 0x000fe200078e02a2 */
[C---:B------:R-:W-:Y:S01]  /*e380*/  HMMA.16816.F32 R8, R32.reuse, R10, RZ ;  /* 0x0000000a2008723c */ /* 0x040fe200000018ff */
[----:B------:R-:W-:Y:S03]  /*e390*/  ISETP.NE.AND P0, PT, R168, 0x1, PT ;  /* 0x00000001a800780c */ /* 0x000fe60003f05270 */
[C---:B------:R-:W-:Y:S02]  /*e3a0*/  IMAD.IADD R100, R161.reuse, 0x1, R0 ;  /* 0x00000001a1647824 */ /* 0x040fe400078e0200 */
[C---:B------:R-:W-:Y:S01]  /*e3b0*/  IMAD.IADD R3, R160.reuse, 0x1, R2 ;  /* 0x00000001a0037824 */ /* 0x040fe200078e0202 */
[----:B------:R-:W-:Y:S01]  /*e3c0*/  IADD3 R2, R160, R2, R161 ;  /* 0x00000002a0027210 */ /* 0x000fe20007ffe0a1 */
[C---:B----4-:R-:W-:Y:S01]  /*e3d0*/  HMMA.16816.F32 R12, R32.reuse, R16, RZ ;  /* 0x00000010200c723c */ /* 0x050fe200000018ff */
[----:B------:R-:W-:Y:S05]  /*e3e0*/  IMAD.MOV.U32 R168, RZ, RZ, c[0x0][0x32c] ;  /* 0x0000cb00ffa87624 */ /* 0x000fea00078e00ff */
[----:B------:R-:W-:Y:S02]  /*e3f0*/  ISETP.GE.AND P4, PT, R168, 0x1, PT ;  /* 0x00000001a800780c */ /* 0x000fe40003f86270 */
        /* <DEDUP_REMOVED lines=30> */
[----:B------:R-:W1:Y:S06]  /*e5e0*/  LDSM.16.M88.4 R136, [R156+0x800] ;  /* 0x000800009c88783b */ /* 0x000e6c0000000200 */
        /* <DEDUP_REMOVED lines=91> */
[----:B------:R3:W4:Y:S01]  /*eba0*/  LDSM.16.M88.4 R148, [R100+0x5800] ;  /* 0x005800006494783b */ /* 0x0007220000000200 */
[C---:B-1----:R-:W-:Y:S05]  /*ebb0*/  HMMA.16816.F32 R4, R140.reuse, R144, R4 ;  /* 0x000000908c04723c */ /* 0x042fea0000001804 */
[----:B---3--:R-:W-:Y:S03]  /*ebc0*/  IMAD.IADD R100, R212, 0x1, R203 ;  /* 0x00000001d4647824 */ /* 0x008fe600078e02cb */
[C---:B------:R-:W-:Y:S01]  /*ebd0*/  HMMA.16816.F32 R8, R140.reuse, R146, R8 ;  /* 0x000000928c08723c */ /* 0x040fe20000001808 */
[----:B------:R-:W-:Y:S03]  /*ebe0*/  LDSM.16.M88.4 R144, [R156+0x4000] ;  /* 0x004000009c90783b */ /* 0x000fe60000000200 */
[----:B------:R-:W-:Y:S04]  /*ebf0*/  @P0 IMAD.HI.U32 R0, R100, c[0x0][0x2c8], RZ ;  /* 0x0000b20064000a27 */ /* 0x000fe800078e00ff */
[C---:B------:R-:W-:Y:S04]  /*ec00*/  HMMA.16816.F32 R12, R140.reuse, R152, R12 ;  /* 0x000000988c0c723c */ /* 0x040fe8000000180c */
[----:B------:R-:W-:Y:S02]  /*ec10*/  @P0 SHF.R.U32.HI R100, RZ, c[0x0][0x2cc], R0 ;  /* 0x0000b300ff640a19 */ /* 0x000fe40000011600 */
[C---:B------:R-:W-:Y:S02]  /*ec20*/  ISETP.GE.AND P0, PT, R178.reuse, 0x1, PT ;  /* 0x00000001b200780c */ /* 0x040fe40003f06270 */
[C---:B------:R-:W-:Y:S01]  /*ec30*/  HMMA.16816.F32 R16, R140.reuse, R154, R16 ;  /* 0x0000009a8c10723c */ /* 0x040fe20000001810 */
[----:B------:R-:W-:Y:S06]  /*ec40*/  LDSM.16.M88.4 R152, [R2+0x4800] ;  /* 0x004800000298783b */ /* 0x000fec0000000200 */
[----:B------:R-:W-:Y:S01]  /*ec50*/  SHFL.IDX PT, R3, R100, RZ, 0x1c1f ;  /* 0x001c1fff64037589 */ /* 0x000fe200000e0000 */
[C---:B--2---:R-:W-:Y:S08]  /*ec60*/  HMMA.16816.F32 R20, R140.reuse, R136, R20 ;  /* 0x000000888c14723c */ /* 0x044ff00000001814 */
[C---:B------:R-:W-:Y:S01]  /*ec70*/  HMMA.16816.F32 R24, R140.reuse, R138, R24 ;  /* 0x0000008a8c18723c */ /* 0x040fe20000001818 */
[----:B------:R-:W1:Y:S07]  /*ec80*/  LDSM.16.M88.4 R136, [R166+0x8000] ;  /* 0x00800000a688783b */ /* 0x000e6e0000000200 */
[C---:B----4-:R-:W-:Y:S08]  /*ec90*/  HMMA.16816.F32 R28, R140.reuse, R148, R28 ;  /* 0x000000948c1c723c */ /* 0x050ff0000000181c */
[----:B------:R-:W-:Y:S01]  /*eca0*/  HMMA.16816.F32 R32, R140, R150, R32 ;  /* 0x000000968c20723c */ /* 0x000fe20000001820 */
[----:B------:R-:W2:Y:S06]  /*ecb0*/  LDSM.16.M88.4 R140, [R2+0x5000] ;  /* 0x00500000028c783b */ /* 0x000eac0000000200 */
[----:B------:R3:W4:Y:S01]  /*ecc0*/  LDSM.16.M88.4 R148, [R2+0x5800] ;  /* 0x005800000294783b */ /* 0x0007220000000200 */
[C---:B-1----:R-:W-:Y:S05]  /*ecd0*/  HMMA.16816.F32 R4, R136.reuse, R144, R4 ;  /* 0x000000908804723c */ /* 0x042fea0000001804 */
[----:B---3--:R-:W-:Y:S03]  /*ece0*/  IADD3 R2, R178, 0x1, RZ ;  /* 0x00000001b2027810 */ /* 0x008fe60007ffe0ff */
[C---:B------:R-:W-:Y:S04]  /*ecf0*/  HMMA.16816.F32 R8, R136.reuse, R146, R8 ;  /* 0x000000928808723c */ /* 0x040fe80000001808 */
[----:B------:R-:W-:Y:S04]  /*ed00*/  SEL R178, R2, RZ, !P0 ;  /* 0x000000ff02b27207 */ /* 0x000fe80004000000 */
[C---:B------:R-:W-:Y:S08]  /*ed10*/  HMMA.16816.F32 R12, R136.reuse, R152, R12 ;  /* 0x00000098880c723c */ /* 0x040ff0000000180c */
[C---:B------:R-:W-:Y:S08]  /*ed20*/  HMMA.16816.F32 R16, R136.reuse, R154, R16 ;  /* 0x0000009a8810723c */ /* 0x040ff00000001810 */
[C---:B--2---:R-:W-:Y:S08]  /*ed30*/  HMMA.16816.F32 R20, R136.reuse, R140, R20 ;  /* 0x0000008c8814723c */ /* 0x044ff00000001814 */
[C---:B------:R-:W-:Y:S08]  /*ed40*/  HMMA.16816.F32 R24, R136.reuse, R142, R24 ;  /* 0x0000008e8818723c */ /* 0x040ff00000001818 */
[C---:B----4-:R-:W-:Y:S07]  /*ed50*/  HMMA.16816.F32 R28, R136.reuse, R148, R28 ;  /* 0x00000094881c723c */ /* 0x050fee000000181c */
[----:B------:R-:W-:Y:S01]  /*ed60*/  IMAD.SHL.U32 R148, R173, 0x40, RZ ;  /* 0x00000040ad947824 */ /* 0x000fe200078e00ff */
[----:B------:R-:W-:Y:S04]  /*ed70*/  HMMA.16816.F32 R32, R136, R150, R32 ;  /* 0x000000968820723c */ /* 0x000fe80000001820 */
[----:B------:R-:W-:Y:S04]  /*ed80*/  IADD3 R0, -R191, 0x1, -R148 ;  /* 0x00000001bf007810 */ /* 0x000fe80007ffe994 */
[----:B------:R-:W-:Y:S04]  /*ed90*/  IADD3 R0, -R190, R0, R189 ;  /* 0x00000000be007210 */ /* 0x000fe80007ffe1bd */
[C---:B------:R-:W-:Y:S02]  /*eda0*/  IADD3 R139, R0.reuse, c[0x0][0x328], RZ ;  /* 0x0000ca00008b7a10 */ /* 0x040fe40007ffe0ff */
[----:B------:R-:W-:Y:S03]  /*edb0*/  IADD3 R101, R0, UR4, RZ ;  /* 0x0000000400657c10 */ /* 0x000fe6000fffe0ff */
[--C-:B------:R-:W-:Y:S02]  /*edc0*/  IMAD.IADD R2, R139, 0x1, R3.reuse ;  /* 0x000000018b027824 */ /* 0x100fe400078e0203 */
        /* <DEDUP_REMOVED lines=15> */
.L_x_5181:
[----:B------:R-:W-:Y:S04]  /*eec0*/  MOV R136, 0x1 ;  /* 0x0000000100887802 */ /* 0x000fe80000000f00 */
[----:B------:R-:W-:Y:S11]  /*eed0*/  ISETP.NE.AND P0, PT, R136, c[0x0][0x32c], PT ;  /* 0x0000cb0088007a0c */ /* 0x000ff60003f05270 */
[----:B------:R-:W-:Y:S02]  /*eee0*/  @!UPT UIADD3 URZ, URZ, URZ, URZ ;  /* 0x0000003f3f3ff290 */ /* 0x000fe4000fffe03f */
[----:B------:R-:W-:Y:S05]  /*eef0*/  @P0 IMAD.HI.U32 R136, R3, c[0x0][0x330], RZ ;  /* 0x0000cc0003880a27 */ /* 0x000fea00078e00ff */
[----:B------:R-:W-:Y:S02]  /*ef00*/  @P0 SHF.R.U32.HI R3, RZ, c[0x0][0x334], R136 ;  /* 0x0000cd00ff030a19 */ /* 0x000fe40000011688 */
.L_x_5182:
[----:B------:R-:W-:Y:S05]  /*ef10*/  BSYNC B0 ;  /* 0x0000000000007941 */ /* 0x000fea0003800000 */
.L_x_5180:
[----:B------:R-:W-:Y:S04]  /*ef20*/  IMAD R3, R3, c[0x0][0x32c], -R148 ;  /* 0x0000cb0003037a24 */ /* 0x000fe800078e0a94 */
[----:B------:R-:W-:Y:S05]  /*ef30*/  IMAD.IADD R3, R3, 0x1, -R191 ;  /* 0x0000000103037824 */ /* 0x000fea00078e0abf */
[----:B------:R-:W-:Y:S02]  /*ef40*/  IMNMX R0, R0, R3, !PT ;  /* 0x0000000300007217 */ /* 0x000fe40007800200 */
[----:B------:R-:W-:Y:S04]  /*ef50*/  IADD3 R3, R3, c[0x0][0x32c], RZ ;  /* 0x0000cb0003037a10 */ /* 0x000fe80007ffe0ff */
[----:B------:R-:W-:Y:S02]  /*ef60*/  IMNMX R2, R2, R3, PT ;  /* 0x0000000302027217 */ /* 0x000fe40003800200 */
.L_x_5179:
        /* <DEDUP_REMOVED lines=66> */
.L_x_5185:
[----:B------:R-:W-:Y:S04]  /*f390*/  MOV R4, 0x1 ;  /* 0x0000000100047802 */ /* 0x000fe80000000f00 */
[----:B------:R-:W-:Y:S11]  /*f3a0*/  ISETP.NE.AND P0, PT, R4, c[0x0][0x32c], PT ;  /* 0x0000cb0004007a0c */ /* 0x000ff60003f05270 */
[----:B------:R-:W-:Y:S02]  /*f3b0*/  @!UPT UIADD3 URZ, URZ, URZ, URZ ;  /* 0x0000003f3f3ff290 */ /* 0x000fe4000fffe03f */
[----:B------:R-:W-:Y:S05]  /*f3c0*/  @P0 IMAD.HI.U32 R4, R0, c[0x0][0x330], RZ ;  /* 0x0000cc0000040a27 */ /* 0x000fea00078e00ff */
[----:B------:R-:W-:Y:S02]  /*f3d0*/  @P0 SHF.R.U32.HI R0, RZ, c[0x0][0x334], R4 ;  /* 0x0000cd00ff000a19 */ /* 0x000fe40000011604 */
.L_x_5186:
[----:B------:R-:W-:Y:S05]  /*f3e0*/  BSYNC B0 ;  /* 0x0000000000007941 */ /* 0x000fea0003800000 */
.L_x_5184:
[----:B------:R-:W-:Y:S04]  /*f3f0*/  IMAD R0, R0, c[0x0][0x32c], -R148 ;  /* 0x0000cb0000007a24 */ /* 0x000fe800078e0a94 */
[----:B------:R-:W-:Y:S05]  /*f400*/  IMAD.IADD R0, R0, 0x1, -R191 ;  /* 0x0000000100007824 */ /* 0x000fea00078e0abf */
[----:B------:R-:W-:Y:S02]  /*f410*/  IMNMX R2, R2, R0, !PT ;  /* 0x0000000002027217 */ /* 0x000fe40007800200 */
[----:B------:R-:W-:Y:S04]  /*f420*/  IADD3 R0, R0, c[0x0][0x32c], RZ ;  /* 0x0000cb0000007a10 */ /* 0x000fe80007ffe0ff */
[----:B------:R-:W-:Y:S02]  /*f430*/  IMNMX R3, R3, R0, PT ;  /* 0x0000000003037217 */ /* 0x000fe40003800200 */
.L_x_5183:
        /* <DEDUP_REMOVED lines=36> */
[----:B------:R-:W-:Y:S02]  /*f680*/  FMUL.FTZ R0, R0, c[0x0][0x2d0] ;  /* 0x0000b40000007a20 */ /* 0x000fe40000410000 */
        /* <DEDUP_REMOVED lines=11> */
[----:B------:R2:W-:Y:S01]  /*f740*/  MUFU.EX2 R8, R21 ;  /* 0x0000001500087308 */ /* 0x0005e20000000800 */
[----:B------:R-:W-:Y:S01]  /*f750*/  FSEL R139, R10, -INF , !P0 ;  /* 0xff8000000a8b7808 */ /* 0x000fe20004000000 */
[--C-:B------:R-:W-:Y:S01]  /*f760*/  FFMA.FTZ R153, R136, c[0x0][0x2d0], -R4.reuse ;  /* 0x0000b40088997a23 */ /* 0x100fe20000010804 */
[----:B------:R-:W-:Y:S01]  /*f770*/  ISETP.GT.AND P0, PT, R2, 0x9, P3 ;  /* 0x000000090200780c */ /* 0x000fe20001f04270 */
[--C-:B------:R-:W-:Y:S02]  /*f780*/  FFMA.FTZ R168, R20, c[0x0][0x2d0], -R4.reuse ;  /* 0x0000b40014a87a23 */ /* 0x100fe40000010804 */
[--C-:B------:R-:W-:Y:S01]  /*f790*/  FFMA.FTZ R161, R17, c[0x0][0x2d0], -R4.reuse ;  /* 0x0000b40011a17a23 */ /* 0x100fe20000010804 */
[----:B------:R-:W-:Y:S01]  /*f7a0*/  ISETP.LT.OR P0, PT, R3, 0xa, P0 ;  /* 0x0000000a0300780c */ /* 0x000fe20000701670 */
[--C-:B------:R-:W-:Y:S02]  /*f7b0*/  FFMA.FTZ R160, R16, c[0x0][0x2d0], -R4.reuse ;  /* 0x0000b40010a07a23 */ /* 0x100fe40000010804 */
[----:B------:R3:W4:Y:S01]  /*f7c0*/  MUFU.EX2 R5, R24 ;  /* 0x0000001800057308 */ /* 0x0007220000000800 */
[----:B------:R-:W-:Y:S01]  /*f7d0*/  FSEL R140, R11, -INF , !P0 ;  /* 0xff8000000b8c7808 */ /* 0x000fe20004000000 */
[--C-:B------:R-:W-:Y:S01]  /*f7e0*/  FFMA.FTZ R159, R13, c[0x0][0x2d0], -R4.reuse ;  /* 0x0000b4000d9f7a23 */ /* 0x100fe20000010804 */
[----:B------:R-:W-:Y:S01]  /*f7f0*/  ISETP.GT.AND P0, PT, R2, 0x10, P3 ;  /* 0x000000100200780c */ /* 0x000fe20001f04270 */
[----:B------:R-:W-:Y:S02]  /*f800*/  FFMA.FTZ R181, R12, c[0x0][0x2d0], -R4 ;  /* 0x0000b4000cb57a23 */ /* 0x000fe40000010804 */
[C---:B-1----:R-:W-:Y:S01]  /*f810*/  FMUL.FTZ R9, R0.reuse, R129 ;  /* 0x0000008100097220 */ /* 0x042fe20000410000 */
        /* <DEDUP_REMOVED lines=13> */
[----:B--2---:R-:W-:Y:S01]  /*f8f0*/  FMUL.FTZ R21, R0, R117 ;  /* 0x0000007500157220 */ /* 0x004fe20000410000 */
[----:B------:R-:W-:Y:S01]  /*f900*/  ISETP.GT.AND P0, PT, R2, 0x18, P3 ;  /* 0x000000180200780c */ /* 0x000fe20001f04270 */
[C---:B---3--:R-:W-:Y:S01]  /*f910*/  FMUL.FTZ R24, R0.reuse, R112 ;  /* 0x0000007000187220 */ /* 0x048fe20000410000 */
[----:B----4-:R-:W-:Y:S01]  /*f920*/  F2FP.PACK_AB R136, R5, R8 ;  /* 0x000000080588723e */ /* 0x010fe200000000ff */
        /* <DEDUP_REMOVED lines=56> */
[C---:B------:R-:W-:Y:S04]  /*fcb0*/  ISETP.GT.AND P0, PT, R2.reuse, 0x31, P3 ;  /* 0x000000310200780c */ /* 0x040fe80001f04270 */
[----:B------:R-:W-:Y:S04]  /*fcc0*/  ISETP.LT.OR P0, PT, R3, 0x32, P0 ;  /* 0x000000320300780c */ /* 0x000fe80000701670 */
[----:B------:R-:W-:Y:S02]  /*fcd0*/  FSEL R157, R31, -INF , !P0 ;  /* 0xff8000001f9d7808 */ /* 0x000fe40004000000 */
[----:B------:R-:W-:Y:S04]  /*fce0*/  ISETP.GT.AND P0, PT, R2, 0x38, P3 ;  /* 0x000000380200780c */ /* 0x000fe80001f04270 */
[C---:B------:R-:W-:Y:S04]  /*fcf0*/  ISETP.LT.OR P0, PT, R3.reuse, 0x39, P0 ;  /* 0x000000390300780c */ /* 0x040fe80000701670 */
        /* <DEDUP_REMOVED lines=36> */
[----:B------:R-:W-:Y:S01]  /*ff40*/  FSEL R2, R100, RZ, P0 ;  /* 0x000000ff64027208 */ /* 0x000fe20000000000 */
[C---:B------:R-:W-:Y:S02]  /*ff50*/  FMUL.FTZ R4, R0.reuse, R132 ;  /* 0x0000008400047220 */ /* 0x040fe40000410000 */
[----:B------:R-:W-:Y:S01]  /*ff60*/  FMUL.FTZ R5, R0, R133 ;  /* 0x0000008500057220 */ /* 0x000fe20000410000 */
[----:B------:R-:W-:Y:S01]  /*ff70*/  MUFU.EX2 R132, R160 ;  /* 0x000000a000847308 */ /* 0x000fe20000000800 */
[----:B------:R-:W-:Y:S01]  /*ff80*/  FADD.FTZ R2, -R2, R103 ;  /* 0x0000006702027221 */ /* 0x000fe20000010100 */
[----:B------:R-:W-:Y:S03]  /*ff90*/  FSEL R103, R3, RZ, P0 ;  /* 0x000000ff03677208 */ /* 0x000fe60000000000 */
[----:B------:R-:W-:Y:S02]  /*ffa0*/  FMUL.FTZ R2, R2, c[0x0][0x2d0] ;  /* 0x0000b40002027a20 */ /* 0x000fe40000410000 */
[--C-:B------:R-:W-:Y:S02]  /*ffb0*/  FFMA.FTZ R3, R6, c[0x0][0x2d0], -R103.reuse ;  /* 0x0000b40006037a23 */ /* 0x100fe40000010867 */
[--C-:B------:R-:W-:Y:S02]  /*ffc0*/  FFMA.FTZ R7, R7, c[0x0][0x2d0], -R103.reuse ;  /* 0x0000b40007077a23 */ /* 0x100fe40000010867 */
[----:B------:R-:W1:Y:S01]  /*ffd0*/  MUFU.EX2 R2, R2 ;  /* 0x0000000200027308 */ /* 0x000e620000000800 */
[----:B------:R-:W-:Y:S09]  /*ffe0*/  FFMA.FTZ R112, R149, c[0x0][0x2d0], -R103 ;  /* 0x0000b40095707a23 */ /* 0x000ff20000010867 */
        /* <DEDUP_REMOVED lines=71> */
[----:B------:R-:W-:Y:S10]  /*10460*/  MUFU.EX2 R119, R112 ;  /* 0x0000007000777308 */ /* 0x000ff40000000800 */
[----:B------:R-:W3:Y:S01]  /*10470*/  MUFU.EX2 R150, R176 ;  /* 0x000000b000967308 */ /* 0x000ee20000000800 */
        /* <DEDUP_REMOVED lines=44> */
[----:B------:R-:W-:Y:S02]  /*10740*/  F2FP.PACK_AB R136, R147, R146 ;  /* 0x000000929388723e */ /* 0x000fe400000000ff */
[----:B---3--:R-:W-:Y:S03]  /*10750*/  F2FP.PACK_AB R138, R150, R149 ;  /* 0x00000095968a723e */ /* 0x008fe600000000ff */
[--C-:B-1----:R-:W-:Y:S04]  /*10760*/  FFMA.FTZ R104, R143, c[0x0][0x2d0], -R103.reuse ;  /* 0x0000b4008f687a23 */ /* 0x102fe80000010867 */
        /* <DEDUP_REMOVED lines=199> */
.L_x_5282:
        /* <DEDUP_REMOVED lines=23> */
.L_x_5283:
        /* <DEDUP_REMOVED lines=24> */
.L_x_5188:
[----:B------:R-:W-:Y:S05]  /*116d0*/  BSYNC B0 ;  /* 0x0000000000007941 */ /* 0x000fea0003800000 */
.L_x_5187:
        /* <DEDUP_REMOVED lines=10> */
.L_x_5174:
[----:B------:R-:W-:Y:S05]  /*11780*/  BRA.DIV ~URZ, `(.L_x_5192) ;  /* 0x00006cc27f007947 */ /* 0x000fea000b800000 */
[----:B------:R1:W2:Y:S02]  /*11790*/  SHFL.BFLY PT, R0, R183, 0x2, 0x1f ;  /* 0x0c401f00b7007f89 */ /* 0x0002a400000e0000 */
.L_x_5284:
[----:B--2---:R-:W-:Y:S01]  /*117a0*/  FADD.FTZ R0, R0, R183 ;  /* 0x000000b700007221 */ /* 0x004fe20000010000 */
[----:B------:R-:W-:Y:S05]  /*117b0*/  BRA.DIV ~URZ, `(.L_x_5193) ;  /* 0x00006cf27f007947 */ /* 0x000fea000b800000 */
[----:B------:R-:W2:Y:S04]  /*117c0*/  SHFL.BFLY PT, R2, R184, 0x2, 0x1f ;  /* 0x0c401f00b8027f89 */ /* 0x000ea800000e0000 */
[----:B------:R-:W3:Y:S01]  /*117d0*/  SHFL.BFLY PT, R5, R0, 0x1, 0x1f ;  /* 0x0c201f0000057f89 */ /* 0x000ee200000e0000 */
[----:B--2---:R-:W-:-:S02]  /*117e0*/  FADD.FTZ R4, R2, R184 ;  /* 0x000000b802047221 */ /* 0x004fc40000010000 */
[----:B---3--:R-:W-:-:S03]  /*117f0*/  FADD.FTZ R0, R0, R5 ;  /* 0x0000000500007221 */ /* 0x008fc60000010000 */
[----:B------:R2:W3:Y:S04]  /*11800*/  SHFL.BFLY PT, R3, R4, 0x1, 0x1f ;  /* 0x0c201f0004037f89 */ /* 0x0004e800000e0000 */
.L_x_5285:
        /* <DEDUP_REMOVED lines=117> */
.L_x_5104:
        /* <DEDUP_REMOVED lines=17> */
.L_x_5195:
[----:B------:R-:W-:Y:S05]  /*12070*/  BSYNC B0 ;  /* 0x0000000000007941 */ /* 0x000fea0003800000 */
.L_x_5194:
        /* <DEDUP_REMOVED lines=20> */
[----:B--2---:R-:W-:-:S02]  /*121c0*/  F2FP.PACK_AB R0, R27, R26 ;  /* 0x0000001a1b00723e */ /* 0x004fc400000000ff */
[----:B---3--:R-:W-:-:S03]  /*121d0*/  F2FP.PACK_AB R2, R33, R32 ;  /* 0x000000202102723e */ /* 0x008fc600000000ff */
[----:B------:R2:W-:Y:S01]  /*121e0*/  STS [R223+0x400], R0 ;  /* 0x00040000df007388 */ /* 0x0005e20000000800 */
[----:B----4-:R-:W-:-:S03]  /*121f0*/  F2FP.PACK_AB R3, R127, R126 ;  /* 0x0000007e7f03723e */ /* 0x010fc600000000ff */
[----:B------:R3:W-:Y:S04]  /*12200*/  STS [R225], R2 ;  /* 0x00000002e1007388 */ /* 0x0007e80000000800 */
[----:B------:R4:W-:Y:S01]  /*12210*/  STS [R225+0x400], R3 ;  /* 0x00040003e1007388 */ /* 0x0009e20000000800 */
[----:B--2---:R-:W-:Y:S02]  /*12220*/  F2FP.PACK_AB R0, R35, R34 ;  /* 0x000000222300723e */ /* 0x004fe400000000ff */
[----:B---3--:R-:W-:-:S03]  /*12230*/  F2FP.PACK_AB R2, R93, R92 ;  /* 0x0000005c5d02723e */ /* 0x008fc600000000ff */
[----:B------:R2:W-:Y:S01]  /*12240*/  STS [R224], R0 ;  /* 0x00000000e0007388 */ /* 0x0005e20000000800 */
[----:B----4-:R-:W-:-:S03]  /*12250*/  F2FP.PACK_AB R3, R103, R102 ;  /* 0x000000666703723e */ /* 0x010fc600000000ff */
[----:B------:R3:W-:Y:S04]  /*12260*/  STS [R224+0x400], R2 ;  /* 0x00040002e0007388 */ /* 0x0007e80000000800 */
[----:B------:R4:W-:Y:S01]  /*12270*/  STS [R252], R3 ;  /* 0x00000003fc007388 */ /* 0x0009e20000000800 */
[----:B--2---:R-:W-:Y:S02]  /*12280*/  F2FP.PACK_AB R0, R37, R36 ;  /* 0x000000242500723e */ /* 0x004fe400000000ff */
        /* <DEDUP_REMOVED lines=15> */
[----:B------:R3:W-:Y:S04]  /*12380*/  STS [R222+0x4000], R2 ;  /* 0x00400002de007388 */ /* 0x0007e80000000800 */
[----:B------:R4:W-:Y:S01]  /*12390*/  STS [R222+0x4400], R3 ;  /* 0x00440003de007388 */ /* 0x0009e20000000800 */
        /* <DEDUP_REMOVED lines=35> */
[----:B------:R4:W-:Y:S04]  /*125d0*/  STS [R223+0x8400], R4 ;  /* 0x00840004df007388 */ /* 0x0009e80000000800 */
[----:B------:R1:W-:Y:S01]  /*125e0*/  STS [R225+0x8000], R2 ;  /* 0x00800002e1007388 */ /* 0x0003e20000000800 */
[----:B--2---:R-:W-:Y:S02]  /*125f0*/  F2FP.PACK_AB R0, R63, R62 ;  /* 0x0000003e3f00723e */ /* 0x004fe400000000ff */
[----:B---3--:R-:W-:-:S03]  /*12600*/  F2FP.PACK_AB R3, R79, R78 ;  /* 0x0000004e4f03723e */ /* 0x008fc600000000ff */
[----:B------:R2:W-:Y:S01]  /*12610*/  STS [R225+0x8400], R0 ;  /* 0x00840000e1007388 */ /* 0x0005e20000000800 */
[----:B----4-:R-:W-:-:S03]  /*12620*/  F2FP.PACK_AB R4, R77, R76 ;  /* 0x0000004c4d04723e */ /* 0x010fc600000000ff */
[----:B------:R3:W-:Y:S01]  /*12630*/  STS [R224+0x8400], R3 ;  /* 0x00840003e0007388 */ /* 0x0007e20000000800 */
[----:B-1----:R-:W-:-:S03]  /*12640*/  F2FP.PACK_AB R2, R129, R128 ;  /* 0x000000808102723e */ /* 0x002fc600000000ff */
[----:B------:R1:W-:Y:S04]  /*12650*/  STS [R224+0x8000], R4 ;  /* 0x00800004e0007388 */ /* 0x0003e80000000800 */
[----:B------:R4:W-:Y:S01]  /*12660*/  STS [R252+0x8000], R2 ;  /* 0x00800002fc007388 */ /* 0x0009e20000000800 */
[----:B--2---:R-:W-:Y:S02]  /*12670*/  F2FP.PACK_AB R0, R75, R74 ;  /* 0x0000004a4b00723e */ /* 0x004fe400000000ff */
[----:B---3--:R-:W-:-:S03]  /*12680*/  F2FP.PACK_AB R3, R71, R70 ;  /* 0x000000464703723e */ /* 0x008fc600000000ff */
[----:B------:R2:W-:Y:S01]  /*12690*/  STS [R252+0x8400], R0 ;  /* 0x00840000fc007388 */ /* 0x0005e20000000800 */
[----:B-1----:R-:W-:-:S03]  /*126a0*/  F2FP.PACK_AB R4, R125, R124 ;  /* 0x0000007c7d04723e */ /* 0x002fc600000000ff */
[----:B------:R-:W-:Y:S01]  /*126b0*/  STS [R250+0x8400], R3 ;  /* 0x00840003fa007388 */ /* 0x000fe20000000800 */
[----:B----4-:R-:W-:-:S03]  /*126c0*/  F2FP.PACK_AB R2, R81, R80 ;  /* 0x000000505102723e */ /* 0x010fc600000000ff */
[----:B------:R1:W-:Y:S04]  /*126d0*/  STS [R250+0x8000], R4 ;  /* 0x00800004fa007388 */ /* 0x0003e80000000800 */
[----:B------:R3:W-:Y:S01]  /*126e0*/  STS [R251+0x8000], R2 ;  /* 0x00800002fb007388 */ /* 0x0007e20000000800 */
[----:B--2---:R-:W-:-:S05]  /*126f0*/  F2FP.PACK_AB R0, R55, R54 ;  /* 0x000000363700723e */ /* 0x004fca00000000ff */
[----:B------:R2:W-:Y:S01]  /*12700*/  STS [R251+0x8400], R0 ;  /* 0x00840000fb007388 */ /* 0x0005e20000000800 */
[----:B-1----:R-:W-:Y:S01]  /*12710*/  F2FP.PACK_AB R4, R25, R24 ;  /* 0x000000181904723e */ /* 0x002fe200000000ff */
[----:B---3--:R-:W-:-:S04]  /*12720*/  IMAD.MOV.U32 R2, RZ, RZ, 0x4 ;  /* 0x00000004ff027424 */ /* 0x008fc800078e00ff */
[----:B------:R1:W-:Y:S01]  /*12730*/  STS [R249+0x8000], R4 ;  /* 0x00800004f9007388 */ /* 0x0003e20000000800 */
[----:B------:R-:W-:-:S04]  /*12740*/  @P1 IMAD.WIDE R8, R211, R2, c[0x0][0x508] ;  /* 0x00014200d3081625 */ /* 0x000fc800078e0202 */
[----:B------:R-:W-:Y:S01]  /*12750*/  IMAD.WIDE R2, R211, R2, c[0x0][0x500] ;  /* 0x00014000d3027625 */ /* 0x000fe200078e0202 */
[----:B--2---:R-:W-:-:S05]  /*12760*/  F2FP.PACK_AB R0, R43, R42 ;  /* 0x0000002a2b00723e */ /* 0x004fca00000000ff */
        /* <DEDUP_REMOVED lines=11> */
.L_x_5198:
[----:B------:R-:W3:Y:S01]  /*12820*/  LDL R30, [R1+0x8] ;  /* 0x00000800011e7983 */ /* 0x000ee20000100800 */
[----:B--2---:R-:W-:Y:S01]  /*12830*/  IMAD.MOV.U32 R9, RZ, RZ, 0x368 ;  /* 0x00000368ff097424 */ /* 0x004fe200078e00ff */
[----:B------:R-:W-:Y:S01]  /*12840*/  ISETP.GT.AND P2, PT, R4, 0x1, PT ;  /* 0x000000010400780c */ /* 0x000fe20003f44270 */
[----:B------:R-:W-:Y:S01]  /*12850*/  IMAD.MOV.U32 R0, RZ, RZ, c[0x0][0x4e8] ;  /* 0x00013a00ff007624 */ /* 0x000fe200078e00ff */
[----:B------:R-:W-:Y:S01]  /*12860*/  ISETP.NE.U32.AND P0, PT, RZ, c[0x0][0x500], PT ;  /* 0x00014000ff007a0c */ /* 0x000fe20003f05070 */
[----:B------:R-:W-:Y:S01]  /*12870*/  IMAD.IADD R13, R212, 0x1, R203 ;  /* 0x00000001d40d7824 */ /* 0x000fe200078e02cb */
[----:B------:R-:W-:-:S02]  /*12880*/  SEL R9, R9, 0x328, P2 ;  /* 0x0000032809097807 */ /* 0x000fc40001000000 */
[----:B------:R-:W-:Y:S02]  /*12890*/  ISETP.NE.AND P3, PT, R0, 0x1, PT ;  /* 0x000000010000780c */ /* 0x000fe40003f65270 */
[----:B------:R-:W1:Y:S01]  /*128a0*/  LDC.64 R4, c[0x0][R9+0x170] ;  /* 0x00005c0009047b82 */ /* 0x000e620000000a00 */
[----:B------:R-:W-:Y:S02]  /*128b0*/  ISETP.NE.AND.EX P0, PT, RZ, c[0x0][0x504], PT, P0 ;  /* 0x00014100ff007a0c */ /* 0x000fe40003f05300 */
[----:B------:R-:W-:Y:S02]  /*128c0*/  SHF.R.S32.HI R0, RZ, 0x1f, R211 ;  /* 0x0000001fff007819 */ /* 0x000fe400000114d3 */
[----:B------:R-:W-:Y:S02]  /*128d0*/  SEL R7, R211, RZ, !P0 ;  /* 0x000000ffd3077207 */ /* 0x000fe40004000000 */
[----:B------:R-:W-:Y:S01]  /*128e0*/  SEL R2, R0, RZ, !P0 ;  /* 0x000000ff00027207 */ /* 0x000fe20004000000 */
[----:B------:R-:W2:Y:S01]  /*128f0*/  LDC.64 R14, c[0x0][R9+0x168] ;  /* 0x00005a00090e7b82 */ /* 0x000ea20000000a00 */
[----:B------:R-:W-:-:S02]  /*12900*/  LOP3.LUT R11, R210, 0xffff, RZ, 0xc0, !PT ;  /* 0x0000ffffd20b7812 */ /* 0x000fc400078ec0ff */
[----:B------:R-:W-:Y:S01]  /*12910*/  @P3 IMAD.HI.U32 R8, R13, c[0x0][0x4ec], RZ ;  /* 0x00013b000d083a27 */ /* 0x000fe200078e00ff */
[----:B------:R-:W-:-:S04]  /*12920*/  SHF.R.S32.HI R23, RZ, 0x1f, R31 ;  /* 0x0000001fff177819 */ /* 0x000fc8000001141f */
[----:B------:R4:W4:Y:S01]  /*12930*/  LDC.64 R18, c[0x0][R9+0x178] ;  /* 0x00005e0009127b82 */ /* 0x0009220000000a00 */
[----:B------:R-:W-:-:S04]  /*12940*/  LEA.HI R23, R23, R31, RZ, 0x5 ;  /* 0x0000001f17177211 */ /* 0x000fc800078f28ff */
[----:B------:R-:W-:-:S03]  /*12950*/  LOP3.LUT R23, R23, 0xffffffe0, RZ, 0xc0, !PT ;  /* 0xffffffe017177812 */ /* 0x000fc600078ec0ff */
[----:B------:R4:W4:Y:S02]  /*12960*/  LDC.64 R20, c[0x0][R9+0x160] ;  /* 0x0000580009147b82 */ /* 0x0009240000000a00 */
[----:B------:R-:W-:Y:S02]  /*12970*/  IMAD.IADD R23, R31, 0x1, -R23 ;  /* 0x000000011f177824 */ /* 0x000fe400078e0a17 */
[----:B-1----:R-:W-:-:S04]  /*12980*/  IMAD R0, R5, R7, RZ ;  /* 0x0000000705007224 */ /* 0x002fc800078e02ff */
[C---:B------:R-:W-:Y:S02]  /*12990*/  IMAD R10, R4.reuse, R2, R0 ;  /* 0x00000002040a7224 */ /* 0x040fe400078e0200 */
[----:B------:R-:W-:-:S04]  /*129a0*/  IMAD.WIDE.U32 R2, R4, R7, RZ ;  /* 0x0000000704027225 */ /* 0x000fc800078e00ff */
[----:B--2---:R-:W-:-:S04]  /*129b0*/  IMAD.WIDE.U32 R4, R14, R11, RZ ;  /* 0x0000000b0e047225 */ /* 0x004fc800078e00ff */
[----:B------:R-:W-:Y:S01]  /*129c0*/  IMAD.MOV.U32 R0, RZ, RZ, R13 ;  /* 0x000000ffff007224 */ /* 0x000fe200078e000d */
[----:B------:R-:W-:Y:S01]  /*129d0*/  @P3 SHF.R.U32.HI R0, RZ, c[0x0][0x4f0], R8 ;  /* 0x00013c00ff003a19 */ /* 0x000fe20000011608 */
[----:B----4-:R-:W-:Y:S01]  /*129e0*/  IMAD R9, R15, R11, RZ ;  /* 0x0000000b0f097224 */ /* 0x010fe200078e02ff */
        /* <DEDUP_REMOVED lines=30> */
[----:B------:R-:W2:Y:S01]  /*12bd0*/  SHFL.IDX PT, R3, R3, 0x1, 0x1c1f ;  /* 0x003c1f0003037f89 */ /* 0x000ea200000e0000 */
        /* <DEDUP_REMOVED lines=54> */
.L_x_5286:
[----:B------:R-:W-:Y:S05]  /*12f40*/  BRA.DIV ~URZ, `(.L_x_5201) ;  /* 0x000056d27f007947 */ /* 0x000fea000b800000 */
[----:B------:R4:W2:Y:S02]  /*12f50*/  SHFL.IDX PT, R0, R11, RZ, 0x181f ;  /* 0x00181fff0b007589 */ /* 0x0008a400000e0000 */
.L_x_5287:
        /* <DEDUP_REMOVED lines=19> */
.L_x_5203:
[----:B------:R-:W-:Y:S05]  /*13090*/  BSYNC B0 ;  /* 0x0000000000007941 */ /* 0x000fea0003800000 */
.L_x_5202:
[----:B------:R-:W-:Y:S05]  /*130a0*/  BRA.DIV ~URZ, `(.L_x_5204) ;  /* 0x000055e27f007947 */ /* 0x000fea000b800000 */
[----:B---3--:R3:W4:Y:S04]  /*130b0*/  SHFL.IDX PT, R8, R9, 0x1, 0x181f ;  /* 0x00381f0009087f89 */ /* 0x00872800000e0000 */
[----:B--2---:R3:W2:Y:S02]  /*130c0*/  SHFL.IDX PT, R0, R11, 0x1, 0x181f ;  /* 0x00381f000b007f89 */ /* 0x0046a400000e0000 */
.L_x_5288:
        /* <DEDUP_REMOVED lines=19> */
.L_x_5206:
[----:B------:R-:W-:Y:S05]  /*13200*/  BSYNC B0 ;  /* 0x0000000000007941 */ /* 0x000fea0003800000 */
.L_x_5205:
[----:B------:R-:W-:Y:S05]  /*13210*/  BRA.DIV ~URZ, `(.L_x_5207) ;  /* 0x000055427f007947 */ /* 0x000fea000b800000 */
[----:B----4-:R4:W3:Y:S02]  /*13220*/  SHFL.IDX PT, R8, R9, 0x2, 0x181f ;  /* 0x00581f0009087f89 */ /* 0x0108e400000e0000 */
.L_x_5289:
[----:B------:R-:W-:Y:S05]  /*13230*/  BRA.DIV ~URZ, `(.L_x_5208) ;  /* 0x000055927f007947 */ /* 0x000fea000b800000 */
[----:B--2---:R2:W4:Y:S02]  /*13240*/  SHFL.IDX PT, R0, R11, 0x2, 0x181f ;  /* 0x00581f000b007f89 */ /* 0x00452400000e0000 */
.L_x_5290:
        /* <DEDUP_REMOVED lines=19> */
.L_x_5210:
[----:B------:R-:W-:Y:S05]  /*13380*/  BSYNC B0 ;  /* 0x0000000000007941 */ /* 0x000fea0003800000 */
.L_x_5209:
[----:B------:R-:W-:Y:S05]  /*13390*/  BRA.DIV ~URZ, `(.L_x_5211) ;  /* 0x000054a27f007947 */ /* 0x000fea000b800000 */
[----:B---3--:R3:W2:Y:S04]  /*133a0*/  SHFL.IDX PT, R6, R9, 0x3, 0x181f ;  /* 0x00781f0009067f89 */ /* 0x0086a800000e0000 */
[----:B----4-:R3:W4:Y:S02]  /*133b0*/  SHFL.IDX PT, R0, R11, 0x3, 0x181f ;  /* 0x00781f000b007f89 */ /* 0x01072400000e0000 */
.L_x_5291:
        /* <DEDUP_REMOVED lines=20> */
.L_x_5199:
        /* <DEDUP_REMOVED lines=32> */
.L_x_5292:
[----:B------:R-:W-:Y:S05]  /*13700*/  BRA.DIV ~URZ, `(.L_x_5214) ;  /* 0x000052727f007947 */ /* 0x000fea000b800000 */
[----:B------:R3:W4:Y:S02]  /*13710*/  SHFL.IDX PT, R0, R12, RZ, 0x1c1f ;  /* 0x001c1fff0c007589 */ /* 0x00072400000e0000 */
.L_x_5293:
        /* <DEDUP_REMOVED lines=122> */
.L_x_5216:
[----:B------:R-:W-:Y:S05]  /*13ec0*/  BSYNC B0 ;  /* 0x0000000000007941 */ /* 0x000fea0003800000 */
.L_x_5215:
[----:B------:R-:W-:Y:S05]  /*13ed0*/  BRA.DIV ~URZ, `(.L_x_5217) ;  /* 0x00004b127f007947 */ /* 0x000fea000b800000 */
[----:B--2---:R2:W1:Y:S04]  /*13ee0*/  SHFL.IDX PT, R4, R5, 0x1, 0x1c1f ;  /* 0x003c1f0005047f89 */ /* 0x00446800000e0000 */
[----:B----4-:R2:W4:Y:S02]  /*13ef0*/  SHFL.IDX PT, R0, R12, 0x1, 0x1c1f ;  /* 0x003c1f000c007f89 */ /* 0x01052400000e0000 */
.L_x_5294:
        /* <DEDUP_REMOVED lines=136> */
.L_x_5197:
        /* <DEDUP_REMOVED lines=18> */
.L_x_5218:
        /* <DEDUP_REMOVED lines=56> */
.L_x_5220:
[----:B------:R-:W-:Y:S05]  /*14c20*/  BSYNC B0 ;  /* 0x0000000000007941 */ /* 0x000fea0003800000 */
.L_x_5219:
        /* <DEDUP_REMOVED lines=35> */
.L_x_5295:
[----:B------:R-:W-:Y:S05]  /*14e60*/  BRA.DIV ~URZ, `(.L_x_5222) ;  /* 0x00003cc27f007947 */ /* 0x000fea000b800000 */
[----:B------:R3:W4:Y:S02]  /*14e70*/  SHFL.IDX PT, R0, R12, RZ, 0x181f ;  /* 0x00181fff0c007589 */ /* 0x00072400000e0000 */
.L_x_5296:
        /* <DEDUP_REMOVED lines=20> */
.L_x_5224:
[----:B------:R-:W-:Y:S05]  /*14fc0*/  BSYNC B0 ;  /* 0x0000000000007941 */ /* 0x000fea0003800000 */
.L_x_5223:
[----:B------:R-:W-:Y:S05]  /*14fd0*/  BRA.DIV ~URZ, `(.L_x_5225) ;  /* 0x00003bc27f007947 */ /* 0x000fea000b800000 */
[----:B--2---:R2:W1:Y:S04]  /*14fe0*/  SHFL.IDX PT, R8, R9, 0x1, 0x181f ;  /* 0x00381f0009087f89 */ /* 0x00446800000e0000 */
[----:B----4-:R2:W4:Y:S02]  /*14ff0*/  SHFL.IDX PT, R0, R12, 0x1, 0x181f ;  /* 0x00381f000c007f89 */ /* 0x01052400000e0000 */
.L_x_5297:
        /* <DEDUP_REMOVED lines=19> */
.L_x_5227:
[----:B------:R-:W-:Y:S05]  /*15130*/  BSYNC B0 ;  /* 0x0000000000007941 */ /* 0x000fea0003800000 */
.L_x_5226:
[----:B------:R-:W-:Y:S05]  /*15140*/  BRA.DIV ~URZ, `(.L_x_5228) ;  /* 0x00003b227f007947 */ /* 0x000fea000b800000 */
[----:B-1----:R1:W2:Y:S02]  /*15150*/  SHFL.IDX PT, R8, R9, 0x2, 0x181f ;  /* 0x00581f0009087f89 */ /* 0x0022a400000e0000 */
.L_x_5298:
[----:B------:R-:W-:Y:S05]  /*15160*/  BRA.DIV ~URZ, `(.L_x_5229) ;  /* 0x00003b727f007947 */ /* 0x000fea000b800000 */
[----:B----4-:R4:W1:Y:S02]  /*15170*/  SHFL.IDX PT, R0, R12, 0x2, 0x181f ;  /* 0x00581f000c007f89 */ /* 0x01086400000e0000 */
.L_x_5299:
        /* <DEDUP_REMOVED lines=19> */
.L_x_5231:
[----:B------:R-:W-:Y:S05]  /*152b0*/  BSYNC B0 ;  /* 0x0000000000007941 */ /* 0x000fea0003800000 */
.L_x_5230:
[----:B------:R-:W-:Y:S05]  /*152c0*/  BRA.DIV ~URZ, `(.L_x_5232) ;  /* 0x00003a827f007947 */ /* 0x000fea000b800000 */
[----:B--2---:R2:W3:Y:S04]  /*152d0*/  SHFL.IDX PT, R8, R9, 0x3, 0x181f ;  /* 0x00781f0009087f89 */ /* 0x0044e800000e0000 */
[----:B-1----:R2:W1:Y:S02]  /*152e0*/  SHFL.IDX PT, R0, R12, 0x3, 0x181f ;  /* 0x00781f000c007f89 */ /* 0x00246400000e0000 */
.L_x_5300:
        /* <DEDUP_REMOVED lines=18> */
.L_x_5212:
[----:B------:R-:W-:Y:S05]  /*15410*/  BSYNC B1 ;  /* 0x0000000000017941 */ /* 0x000fea0003800000 */
.L_x_5196:
        /* <DEDUP_REMOVED lines=13> */
.L_x_5301:
[----:B------:R-:W-:Y:S05]  /*154f0*/  BRA.DIV ~URZ, `(.L_x_5235) ;  /* 0x000039927f007947 */ /* 0x000fea000b800000 */
[----:B------:R4:W2:Y:S02]  /*15500*/  SHFL.IDX PT, R8, R82, 0x1, 0x1f ;  /* 0x00201f0052087f89 */ /* 0x0008a400000e0000 */
.L_x_5302:
        /* <DEDUP_REMOVED lines=18> */
.L_x_5303:
        /* <DEDUP_REMOVED lines=16> */
.L_x_5304:
[----:B----4-:R-:W-:Y:S01]  /*15730*/  IMAD R0, R0, c[0x0][0x538], RZ ;  /* 0x00014e0000007a24 */ /* 0x010fe200078e02ff */
[----:B------:R-:W-:Y:S04]  /*15740*/  BSSY B1, `(.L_x_5238) ;  /* 0x00000c6000017945 */ /* 0x000fe80003800000 */
[----:B--2---:R-:W-:-:S04]  /*15750*/  IADD3 R8, R0, R8, RZ ;  /* 0x0000000800087210 */ /* 0x004fc80007ffe0ff */
[----:B---3--:R-:W-:-:S13]  /*15760*/  ISETP.GT.AND P0, PT, R8, R9, PT ;  /* 0x000000090800720c */ /* 0x008fda0003f04270 */
[----:B------:R-:W-:Y:S05]  /*15770*/  @P0 BRA `(.L_x_5239) ;  /* 0x0000024000000947 */ /* 0x000fea0003800000 */
.L_x_5243:
        /* <DEDUP_REMOVED lines=16> */
.L_x_5305:
        /* <DEDUP_REMOVED lines=16> */
.L_x_5306:
[----:B--2---:R-:W-:-:S05]  /*15980*/  IMAD R0, R0, c[0x0][0x538], RZ ;  /* 0x00014e0000007a24 */ /* 0x004fca00078e02ff */
[----:B------:R-:W-:-:S04]  /*15990*/  IADD3 R8, R0, R8, RZ ;  /* 0x0000000800087210 */ /* 0x000fc80007ffe0ff */
[----:B------:R-:W-:-:S13]  /*159a0*/  ISETP.GT.AND P0, PT, R8, R9, PT ;  /* 0x000000090800720c */ /* 0x000fda0003f04270 */
[----:B-1----:R-:W-:Y:S05]  /*159b0*/  @!P0 BRA `(.L_x_5243) ;  /* 0xfffffdc000008947 */ /* 0x002fea000383ffff */
.L_x_5239:
[----:B------:R-:W-:-:S05]  /*159c0*/  IADD3 R8, -R0, R8, RZ ;  /* 0x0000000800087210 */ /* 0x000fca0007ffe1ff */
[----:B------:R-:W-:-:S05]  /*159d0*/  IMAD R0, R4, c[0x0][0x538], R8 ;  /* 0x00014e0004007a24 */ /* 0x000fca00078e0208 */
[----:B------:R-:W-:Y:S01]  /*159e0*/  ISETP.GT.AND P0, PT, R0, R9, PT ;  /* 0x000000090000720c */ /* 0x000fe20003f04270 */
[----:B------:R-:W-:-:S12]  /*159f0*/  BRA.DIV ~URZ, `(.L_x_5244) ;  /* 0x000038f27f007947 */ /* 0x000fd8000b800000 */
[----:B------:R-:W-:-:S04]  /*15a00*/  VOTE.ANY R5, PT, !P0 ;  /* 0x0000000000057806 */ /* 0x000fc800040e0100 */
.L_x_5307:
[----:B------:R-:W2:Y:S02]  /*15a10*/  POPC R0, R5 ;  /* 0x0000000500007309 */ /* 0x000ea40000000000 */
[----:B--2---:R-:W-:Y:S01]  /*15a20*/  IADD3 R211, R0, R211, RZ ;  /* 0x000000d300d37210 */ /* 0x004fe20007ffe0ff */
[----:B------:R-:W-:Y:S05]  /*15a30*/  BRA.DIV ~URZ, `(.L_x_5245) ;  /* 0x000039027f007947 */ /* 0x000fea000b800000 */
[----:B------:R2:W3:Y:S04]  /*15a40*/  SHFL.IDX PT, R10, R6, R0, 0x1f ;  /* 0x00001f00060a7589 */ /* 0x0004e800000e0000 */
[----:B------:R2:W4:Y:S02]  /*15a50*/  SHFL.IDX PT, R7, R7, R0, 0x1f ;  /* 0x00001f0007077589 */ /* 0x00052400000e0000 */
.L_x_5308:
[----:B------:R-:W-:Y:S01]  /*15a60*/  ISETP.NE.AND P0, PT, R5, RZ, PT ;  /* 0x000000ff0500720c */ /* 0x000fe20003f05270 */
[----:B------:R-:W-:-:S12]  /*15a70*/  BSSY B0, `(.L_x_5246) ;  /* 0x0000005000007945 */ /* 0x000fd80003800000 */
[----:B------:R-:W-:Y:S05]  /*15a80*/  @!P0 BRA `(.L_x_5247) ;  /* 0x0000003000008947 */ /* 0x000fea0003800000 */
[----:B--2---:R-:W-:Y:S01]  /*15a90*/  IADD3 R0, R0, -0x1, RZ ;  /* 0xffffffff00007810 */ /* 0x004fe20007ffe0ff */
[----:B------:R-:W-:Y:S05]  /*15aa0*/  BRA.DIV ~URZ, `(.L_x_5248) ;  /* 0x000039627f007947 */ /* 0x000fea000b800000 */
[----:B------:R2:W1:Y:S02]  /*15ab0*/  SHFL.IDX PT, R11, R4, R0, 0x1f ;  /* 0x00001f00040b7589 */ /* 0x00046400000e0000 */
.L_x_5247:
[----:B------:R-:W-:Y:S05]  /*15ac0*/  BSYNC B0 ;  /* 0x0000000000007941 */ /* 0x000fea0003800000 */
.L_x_5246:
        /* <DEDUP_REMOVED lines=67> */
.L_x_5250:
        /* <DEDUP_REMOVED lines=66> */
.L_x_5251:
[----:B------:R-:W-:Y:S05]  /*16320*/  BSYNC B0 ;  /* 0x0000000000007941 */ /* 0x000fea0003800000 */
.L_x_5249:
[----:B------:R-:W-:-:S04]  /*16330*/  LOP3.LUT R0, RZ, R0, RZ, 0x33, !PT ;  /* 0x00000000ff007212 */ /* 0x000fc800078e33ff */
[----:B------:R-:W-:Y:S01]  /*16340*/  IADD3 R209, R0, R10, RZ ;  /* 0x0000000a00d17210 */ /* 0x000fe20007ffe0ff */
[----:B------:R-:W-:Y:S05]  /*16350*/  BRA `(.L_x_5252) ;  /* 0x0000004000007947 */ /* 0x000fea0003800000 */
.L_x_5240:
[----:B------:R-:W-:Y:S01]  /*16360*/  IMAD.MOV.U32 R208, RZ, RZ, R9 ;  /* 0x000000ffffd07224 */ /* 0x000fe200078e0009 */
[----:B------:R-:W-:Y:S01]  /*16370*/  MOV R210, RZ ;  /* 0x000000ff00d27202 */ /* 0x000fe20000000f00 */
[----:B------:R-:W-:Y:S01]  /*16380*/  IMAD.MOV.U32 R209, RZ, RZ, RZ ;  /* 0x000000ffffd17224 */ /* 0x000fe200078e00ff */
[----:B------:R-:W-:Y:S02]  /*16390*/  MOV R211, c[0x0][0x53c] ;  /* 0x00014f0000d37a02 */ /* 0x000fe40000000f00 */
.L_x_5252:
[----:B------:R-:W-:Y:S05]  /*163a0*/  BSYNC B1 ;  /* 0x0000000000017941 */ /* 0x000fea0003800000 */
.L_x_5238:
[----:B------:R-:W-:Y:S01]  /*163b0*/  WARPSYNC 0xffffffff ;  /* 0xffffffff00007948 */ /* 0x000fe20003800000 */
[----:B------:R-:W-:Y:S01]  /*163c0*/  BAR.SYNC.DEFER_BLOCKING 0x4, 0x100 ;  /* 0x0104000000007b1d */ /* 0x000fe20000010000 */
[----:B------:R-:W-:-:S13]  /*163d0*/  ISETP.NE.AND P0, PT, R13, RZ, PT ;  /* 0x000000ff0d00720c */ /* 0x000fda0003f05270 */
[----:B------:R2:W-:Y:S04]  /*163e0*/  @!P0 STS.128 [0x24100], R208 ;  /* 0x024100d0ff008388 */ /* 0x0005e80000000c00 */
[----:B------:R-:W-:Y:S06]  /*163f0*/  BAR.ARV 0x5, 0x100 ;  /* 0x0144000000007b1d */ /* 0x000fec0000002000 */
.L_x_5233:
[----:B-1----:R-:W-:-:S13]  /*16400*/  ISETP.GE.AND P0, PT, R211, c[0x0][0x53c], PT ;  /* 0x00014f00d3007a0c */ /* 0x002fda0003f06270 */
[----:B--23--:R-:W-:Y:S01]  /*16410*/  @P0 CALL.REL.NOINC `(.L_x_5253) ;  /* 0x0000001000000944 */ /* 0x00cfe20003c00000 */
[----:B------:R-:W-:Y:S05]  /*16420*/  BRA `(.L_x_5254) ;  /* 0xfffeb62000007947 */ /* 0x000fea000383ffff */
.L_x_5253:
[----:B------:R-:W-:Y:S05]  /*16430*/  EXIT ;  /* 0x000000000000794d */ /* 0x000fea0003800000 */
.L_x_5079:
[----:B------:R-:W-:Y:S01]  /*16440*/  IMAD.MOV.U32 R0, RZ, RZ, R5 ;  /* 0x000000ffff007224 */ /* 0x000fe200078e0005 */
[----:B------:R-:W-:Y:S02]  /*16450*/  MOV R2, 0x1 ;  /* 0x0000000100027802 */ /* 0x000fe40000000f00 */
[----:B------:R-:W-:Y:S02]  /*16460*/  MOV R3, 0x16480 ;  /* 0x0001648000037802 */ /* 0x000fe40000000f00 */
[----:B--2---:R-:W-:Y:S05]  /*16470*/  CALL.REL.NOINC `($__internal_88_$__cuda_sm70_shflsync_up_p) ;  /* 0x000030b000007944 */ /* 0x004fea0003c00000 */
[----:B------:R-:W-:Y:S01]  /*16480*/  MOV R0, R4 ;  /* 0x0000000400007202 */ /* 0x000fe20000000f00 */
[----:B------:R-:W-:Y:S05]  /*16490*/  BRA `(.L_x_5255) ;  /* 0xfffe9fa000007947 */ /* 0x000fea000383ffff */
.L_x_5080:
[----:B------:R-:W-:Y:S01]  /*164a0*/  IMAD.MOV.U32 R0, RZ, RZ, R5 ;  /* 0x000000ffff007224 */ /* 0x000fe200078e0005 */
[----:B------:R-:W-:Y:S02]  /*164b0*/  MOV R2, 0x2 ;  /* 0x0000000200027802 */ /* 0x000fe40000000f00 */
[----:B------:R-:W-:Y:S02]  /*164c0*/  MOV R3, 0x164e0 ;  /* 0x000164e000037802 */ /* 0x000fe40000000f00 */
[----:B--2---:R-:W-:Y:S05]  /*164d0*/  CALL.REL.NOINC `($__internal_88_$__cuda_sm70_shflsync_up_p) ;  /* 0x0000305000007944 */ /* 0x004fea0003c00000 */
[----:B------:R-:W-:Y:S01]  /*164e0*/  SEL R0, R4, RZ, P4 ;  /* 0x000000ff04007207 */ /* 0x000fe20002000000 */
[----:B------:R-:W-:Y:S01]  /*164f0*/  IMAD.MOV.U32 R2, RZ, RZ, 0x4 ;  /* 0x00000004ff027424 */ /* 0x000fe200078e00ff */
[----:B------:R-:W-:-:S03]  /*16500*/  MOV R3, 0x16530 ;  /* 0x0001653000037802 */ /* 0x000fc60000000f00 */
[----:B------:R-:W-:Y:S02]  /*16510*/  IMAD.IADD R0, R5, 0x1, R0 ;  /* 0x0000000105007824 */ /* 0x000fe400078e0200 */
[----:B------:R-:W-:Y:S05]  /*16520*/  CALL.REL.NOINC `($__internal_88_$__cuda_sm70_shflsync_up_p) ;  /* 0x0000300000007944 */ /* 0x000fea0003c00000 */
        /* <DEDUP_REMOVED lines=12> */
[----:B------:R-:W-:Y:S02]  /*165f0*/  MOV R30, 0x1f ;  /* 0x0000001f001e7802 */ /* 0x000fe40000000f00 */
[----:B------:R-:W-:Y:S01]  /*16600*/  MOV R3, 0x16640 ;  /* 0x0001664000037802 */ /* 0x000fe20000000f00 */
[----:B------:R-:W-:-:S04]  /*16610*/  IMAD.IADD R4, R0, 0x1, R4 ;  /* 0x0000000100047824 */ /* 0x000fc800078e0204 */
[----:B------:R-:W-:Y:S02]  /*16620*/  IMAD.MOV.U32 R31, RZ, RZ, R4 ;  /* 0x000000ffff1f7224 */ /* 0x000fe400078e0004 */
[----:B------:R-:W-:Y:S05]  /*16630*/  CALL.REL.NOINC `($__internal_87_$__cuda_sm70_shflsync_idx_p) ;  /* 0x00002e9000007944 */ /* 0x000fea0003c00000 */
[----:B------:R-:W-:Y:S01]  /*16640*/  MOV R0, R30 ;  /* 0x0000001e00007202 */ /* 0x000fe20000000f00 */
[----:B------:R-:W-:Y:S05]  /*16650*/  BRA `(.L_x_5256) ;  /* 0xfffe9ee000007947 */ /* 0x000fea000383ffff */
.L_x_5082:
[----:B------:R-:W-:Y:S02]  /*16660*/  SEL R0, RZ, 0x1, P0 ;  /* 0x00000001ff007807 */ /* 0x000fe40000000000 */
[----:B------:R-:W-:Y:S02]  /*16670*/  MOV R2, 0x16690 ;  /* 0x0001669000027802 */ /* 0x000fe40000000f00 */
[----:B--2---:R-:W-:Y:S05]  /*16680*/  CALL.REL.NOINC `($__internal_89_$__cuda_sm70_votesync_ballot) ;  /* 0x00002f1000007944 */ /* 0x004fea0003c00000 */
[----:B------:R-:W-:Y:S01]  /*16690*/  MOV R6, R0 ;  /* 0x0000000000067202 */ /* 0x000fe20000000f00 */
[----:B------:R-:W-:Y:S05]  /*166a0*/  BRA `(.L_x_5257) ;  /* 0xfffe9f2000007947 */ /* 0x000fea000383ffff */
.L_x_5083:
[----:B------:R-:W-:Y:S01]  /*166b0*/  IMAD.MOV.U32 R31, RZ, RZ, R9 ;  /* 0x000000ffff1f7224 */ /* 0x000fe200078e0009 */
[----:B------:R-:W-:Y:S01]  /*166c0*/  MOV R2, R0 ;  /* 0x0000000000027202 */ /* 0x000fe20000000f00 */
[----:B------:R-:W-:Y:S01]  /*166d0*/  IMAD.MOV.U32 R30, RZ, RZ, 0x1f ;  /* 0x0000001fff1e7424 */ /* 0x000fe200078e00ff */
[----:B------:R-:W-:Y:S02]  /*166e0*/  MOV R3, 0x16700 ;  /* 0x0001670000037802 */ /* 0x000fe40000000f00 */
[----:B------:R-:W-:Y:S05]  /*166f0*/  CALL.REL.NOINC `($__internal_87_$__cuda_sm70_shflsync_idx_p) ;  /* 0x00002dd000007944 */ /* 0x000fea0003c00000 */
[----:B------:R-:W-:Y:S01]  /*16700*/  IMAD.MOV.U32 R12, RZ, RZ, R30 ;  /* 0x000000ffff0c7224 */ /* 0x000fe200078e001e */
[----:B------:R-:W-:Y:S01]  /*16710*/  MOV R31, R8 ;  /* 0x00000008001f7202 */ /* 0x000fe20000000f00 */
[----:B------:R-:W-:Y:S01]  /*16720*/  IMAD.MOV.U32 R5, RZ, RZ, RZ ;  /* 0x000000ffff057224 */ /* 0x000fe200078e00ff */
[----:B------:R-:W-:Y:S01]  /*16730*/  MOV R2, R0 ;  /* 0x0000000000027202 */ /* 0x000fe20000000f00 */
[----:B------:R-:W-:Y:S01]  /*16740*/  IMAD.MOV.U32 R30, RZ, RZ, 0x1f ;  /* 0x0000001fff1e7424 */ /* 0x000fe200078e00ff */
[----:B------:R-:W-:-:S02]  /*16750*/  MOV R3, 0x16770 ;  /* 0x0001677000037802 */ /* 0x000fc40000000f00 */
[----:B------:R-:W-:Y:S05]  /*16760*/  CALL.REL.NOINC `($__internal_87_$__cuda_sm70_shflsync_idx_p) ;  /* 0x00002d6000007944 */ /* 0x000fea0003c00000 */
[----:B------:R-:W-:Y:S01]  /*16770*/  MOV R9, R30 ;  /* 0x0000001e00097202 */ /* 0x000fe20000000f00 */
[----:B------:R-:W-:Y:S05]  /*16780*/  BRA `(.L_x_5258) ;  /* 0xfffe9ea000007947 */ /* 0x000fea000383ffff */
.L_x_5086:
[----:B------:R-:W-:Y:S01]  /*16790*/  IMAD.MOV.U32 R31, RZ, RZ, R4 ;  /* 0x000000ffff1f7224 */ /* 0x000fe200078e0004 */
[----:B------:R-:W-:Y:S01]  /*167a0*/  MOV R2, R0 ;  /* 0x0000000000027202 */ /* 0x000fe20000000f00 */
[----:B------:R-:W-:Y:S01]  /*167b0*/  IMAD.MOV.U32 R30, RZ, RZ, 0x1f ;  /* 0x0000001fff1e7424 */ /* 0x000fe200078e00ff */
[----:B------:R-:W-:-:S02]  /*167c0*/  MOV R3, 0x167e0 ;  /* 0x000167e000037802 */ /* 0x000fc40000000f00 */
[----:B--23--:R-:W-:Y:S05]  /*167d0*/  CALL.REL.NOINC `($__internal_87_$__cuda_sm70_shflsync_idx_p) ;  /* 0x00002cf000007944 */ /* 0x00cfea0003c00000 */
[----:B------:R-:W-:Y:S01]  /*167e0*/  MOV R5, R30 ;  /* 0x0000001e00057202 */ /* 0x000fe20000000f00 */
[----:B------:R-:W-:Y:S05]  /*167f0*/  BRA `(.L_x_5085) ;  /* 0xfffe9e9000007947 */ /* 0x000fea000383ffff */
.L_x_5105:
[----:B------:R-:W-:Y:S01]  /*16800*/  IMAD.MOV.U32 R31, RZ, RZ, R9 ;  /* 0x000000ffff1f7224 */ /* 0x000fe200078e0009 */
[----:B------:R-:W-:Y:S01]  /*16810*/  MOV R2, RZ ;  /* 0x000000ff00027202 */ /* 0x000fe20000000f00 */
[----:B------:R-:W-:Y:S01]  /*16820*/  IMAD.MOV.U32 R30, RZ, RZ, 0x181f ;  /* 0x0000181fff1e7424 */ /* 0x000fe200078e00ff */
[----:B------:R-:W-:-:S02]  /*16830*/  MOV R3, 0x16850 ;  /* 0x0001685000037802 */ /* 0x000fc40000000f00 */
[----:B-----5:R-:W-:Y:S05]  /*16840*/  CALL.REL.NOINC `($__internal_87_$__cuda_sm70_shflsync_idx_p) ;  /* 0x00002c8000007944 */ /* 0x020fea0003c00000 */
[----:B------:R-:W-:Y:S01]  /*16850*/  MOV R8, R30 ;  /* 0x0000001e00087202 */ /* 0x000fe20000000f00 */
[----:B------:R-:W-:Y:S05]  /*16860*/  BRA `(.L_x_5259) ;  /* 0xfffec16000007947 */ /* 0x000fea000383ffff */
.L_x_5106:
[----:B------:R-:W-:Y:S01]  /*16870*/  IMAD.MOV.U32 R31, RZ, RZ, R12 ;  /* 0x000000ffff1f7224 */ /* 0x000fe200078e000c */
[----:B------:R-:W-:Y:S01]  /*16880*/  MOV R2, RZ ;  /* 0x000000ff00027202 */ /* 0x000fe20000000f00 */
[----:B------:R-:W-:Y:S01]  /*16890*/  IMAD.MOV.U32 R30, RZ, RZ, 0x181f ;  /* 0x0000181fff1e7424 */ /* 0x000fe200078e00ff */
[----:B------:R-:W-:-:S02]  /*168a0*/  MOV R3, 0x168c0 ;  /* 0x000168c000037802 */ /* 0x000fc40000000f00 */
[----:B-12--5:R-:W-:Y:S05]  /*168b0*/  CALL.REL.NOINC `($__internal_87_$__cuda_sm70_shflsync_idx_p) ;  /* 0x00002c1000007944 */ /* 0x026fea0003c00000 */
[----:B------:R-:W-:Y:S01]  /*168c0*/  MOV R0, R30 ;  /* 0x0000001e00007202 */ /* 0x000fe20000000f00 */
[----:B------:R-:W-:Y:S05]  /*168d0*/  BRA `(.L_x_5260) ;  /* 0xfffec11000007947 */ /* 0x000fea000383ffff */
.L_x_5109:
[----:B------:R-:W-:Y:S01]  /*168e0*/  IMAD.MOV.U32 R31, RZ, RZ, R9 ;  /* 0x000000ffff1f7224 */ /* 0x000fe200078e0009 */
[----:B--2---:R-:W-:Y:S01]  /*168f0*/  MOV R2, 0x1 ;  /* 0x0000000100027802 */ /* 0x004fe20000000f00 */
[----:B------:R-:W-:Y:S01]  /*16900*/  IMAD.MOV.U32 R30, RZ, RZ, 0x181f ;  /* 0x0000181fff1e7424 */ /* 0x000fe200078e00ff */
[----:B------:R-:W-:-:S02]  /*16910*/  MOV R3, 0x16930 ;  /* 0x0001693000037802 */ /* 0x000fc40000000f00 */
[----:B-1-345:R-:W-:Y:S05]  /*16920*/  CALL.REL.NOINC `($__internal_87_$__cuda_sm70_shflsync_idx_p) ;  /* 0x00002ba000007944 */ /* 0x03afea0003c00000 */
[----:B------:R-:W-:Y:S01]  /*16930*/  IMAD.MOV.U32 R8, RZ, RZ, R30 ;  /* 0x000000ffff087224 */ /* 0x000fe200078e001e */
[----:B------:R-:W-:Y:S01]  /*16940*/  MOV R2, 0x1 ;  /* 0x0000000100027802 */ /* 0x000fe20000000f00 */
[----:B------:R-:W-:Y:S01]  /*16950*/  IMAD.MOV.U32 R31, RZ, RZ, R12 ;  /* 0x000000ffff1f7224 */ /* 0x000fe200078e000c */
[----:B------:R-:W-:-:S02]  /*16960*/  MOV R30, 0x181f ;  /* 0x0000181f001e7802 */ /* 0x000fc40000000f00 */
[----:B------:R-:W-:Y:S02]  /*16970*/  MOV R3, 0x16990 ;  /* 0x0001699000037802 */ /* 0x000fe40000000f00 */
[----:B------:R-:W-:Y:S05]  /*16980*/  CALL.REL.NOINC `($__internal_87_$__cuda_sm70_shflsync_idx_p) ;  /* 0x00002b4000007944 */ /* 0x000fea0003c00000 */
[----:B------:R-:W-:Y:S01]  /*16990*/  MOV R0, R30 ;  /* 0x0000001e00007202 */ /* 0x000fe20000000f00 */
[----:B------:R-:W-:Y:S05]  /*169a0*/  BRA `(.L_x_5261) ;  /* 0xfffec1c000007947 */ /* 0x000fea000383ffff */
.L_x_5112:
[----:B------:R-:W-:Y:S01]  /*169b0*/  IMAD.MOV.U32 R31, RZ, RZ, R9 ;  /* 0x000000ffff1f7224 */ /* 0x000fe200078e0009 */
[----:B-1----:R-:W-:Y:S01]  /*169c0*/  MOV R2, 0x2 ;  /* 0x0000000200027802 */ /* 0x002fe20000000f00 */
[----:B------:R-:W-:Y:S01]  /*169d0*/  IMAD.MOV.U32 R30, RZ, RZ, 0x181f ;  /* 0x0000181fff1e7424 */ /* 0x000fe200078e00ff */
[----:B------:R-:W-:Y:S02]  /*169e0*/  MOV R3, 0x16a00 ;  /* 0x00016a0000037802 */ /* 0x000fe40000000f00 */
[----:B--2345:R-:W-:Y:S05]  /*169f0*/  CALL.REL.NOINC `($__internal_87_$__cuda_sm70_shflsync_idx_p) ;  /* 0x00002ad000007944 */ /* 0x03cfea0003c00000 */
[----:B------:R-:W-:Y:S01]  /*16a00*/  MOV R8, R30 ;  /* 0x0000001e00087202 */ /* 0x000fe20000000f00 */
[----:B------:R-:W-:Y:S05]  /*16a10*/  BRA `(.L_x_5262) ;  /* 0xfffec2b000007947 */ /* 0x000fea000383ffff */
.L_x_5113:
[----:B------:R-:W-:Y:S01]  /*16a20*/  IMAD.MOV.U32 R31, RZ, RZ, R12 ;  /* 0x000000ffff1f7224 */ /* 0x000fe200078e000c */
[----:B------:R-:W-:Y:S01]  /*16a30*/  MOV R2, 0x2 ;  /* 0x0000000200027802 */ /* 0x000fe20000000f00 */
[----:B------:R-:W-:Y:S01]  /*16a40*/  IMAD.MOV.U32 R30, RZ, RZ, 0x181f ;  /* 0x0000181fff1e7424 */ /* 0x000fe200078e00ff */
[----:B------:R-:W-:Y:S02]  /*16a50*/  MOV R3, 0x16a70 ;  /* 0x00016a7000037802 */ /* 0x000fe40000000f00 */
[----:B-12345:R-:W-:Y:S05]  /*16a60*/  CALL.REL.NOINC `($__internal_87_$__cuda_sm70_shflsync_idx_p) ;  /* 0x00002a6000007944 */ /* 0x03efea0003c00000 */
[----:B------:R-:W-:Y:S01]  /*16a70*/  MOV R0, R30 ;  /* 0x0000001e00007202 */ /* 0x000fe20000000f00 */
[----:B------:R-:W-:Y:S05]  /*16a80*/  BRA `(.L_x_5263) ;  /* 0xfffec26000007947 */ /* 0x000fea000383ffff */
.L_x_5116:
[----:B------:R-:W-:Y:S01]  /*16a90*/  IMAD.MOV.U32 R31, RZ, RZ, R9 ;  /* 0x000000ffff1f7224 */ /* 0x000fe200078e0009 */
[----:B-1----:R-:W-:Y:S01]  /*16aa0*/  MOV R2, 0x3 ;  /* 0x0000000300027802 */ /* 0x002fe20000000f00 */
[----:B------:R-:W-:Y:S01]  /*16ab0*/  IMAD.MOV.U32 R30, RZ, RZ, 0x181f ;  /* 0x0000181fff1e7424 */ /* 0x000fe200078e00ff */
[----:B------:R-:W-:-:S02]  /*16ac0*/  MOV R3, 0x16ae0 ;  /* 0x00016ae000037802 */ /* 0x000fc40000000f00 */
[----:B--2345:R-:W-:Y:S05]  /*16ad0*/  CALL.REL.NOINC `($__internal_87_$__cuda_sm70_shflsync_idx_p) ;  /* 0x000029f000007944 */ /* 0x03cfea0003c00000 */
        /* <DEDUP_REMOVED lines=8> */
.L_x_5119:
[----:B------:R-:W-:Y:S01]  /*16b60*/  IMAD.MOV.U32 R31, RZ, RZ, R9 ;  /* 0x000000ffff1f7224 */ /* 0x000fe200078e0009 */
[----:B------:R-:W-:Y:S01]  /*16b70*/  MOV R2, RZ ;  /* 0x000000ff00027202 */ /* 0x000fe20000000f00 */
[----:B------:R-:W-:Y:S01]  /*16b80*/  IMAD.MOV.U32 R30, RZ, RZ, 0x181f ;  /* 0x0000181fff1e7424 */ /* 0x000fe200078e00ff */
[----:B------:R-:W-:Y:S02]  /*16b90*/  MOV R3, 0x16bb0 ;  /* 0x00016bb000037802 */ /* 0x000fe40000000f00 */
[----:B------:R-:W-:Y:S05]  /*16ba0*/  CALL.REL.NOINC `($__internal_87_$__cuda_sm70_shflsync_idx_p) ;  /* 0x0000292000007944 */ /* 0x000fea0003c00000 */
[----:B------:R-:W-:Y:S01]  /*16bb0*/  MOV R8, R30 ;  /* 0x0000001e00087202 */ /* 0x000fe20000000f00 */
[----:B------:R-:W-:Y:S05]  /*16bc0*/  BRA `(.L_x_5265) ;  /* 0xfffecdc000007947 */ /* 0x000fea000383ffff */
.L_x_5120:
[----:B------:R-:W-:Y:S01]  /*16bd0*/  IMAD.MOV.U32 R31, RZ, RZ, R11 ;  /* 0x000000ffff1f7224 */ /* 0x000fe200078e000b */
[----:B------:R-:W-:Y:S01]  /*16be0*/  MOV R2, RZ ;  /* 0x000000ff00027202 */ /* 0x000fe20000000f00 */
[----:B------:R-:W-:Y:S01]  /*16bf0*/  IMAD.MOV.U32 R30, RZ, RZ, 0x181f ;  /* 0x0000181fff1e7424 */ /* 0x000fe200078e00ff */
[----:B------:R-:W-:Y:S02]  /*16c00*/  MOV R3, 0x16c20 ;  /* 0x00016c2000037802 */ /* 0x000fe40000000f00 */
[----:B-12---:R-:W-:Y:S05]  /*16c10*/  CALL.REL.NOINC `($__internal_87_$__cuda_sm70_shflsync_idx_p) ;  /* 0x000028b000007944 */ /* 0x006fea0003c00000 */
        /* <DEDUP_REMOVED lines=22> */
[----:B-1----:R-:W-:Y:S05]  /*16d80*/  CALL.REL.NOINC `($__internal_87_$__cuda_sm70_shflsync_idx_p) ;  /* 0x0000274000007944 */ /* 0x002fea0003c00000 */
        /* <DEDUP_REMOVED lines=8> */
.L_x_5123:
[----:B------:R-:W-:Y:S01]  /*16e10*/  IMAD.MOV.U32 R31, RZ, RZ, R13 ;  /* 0x000000ffff1f7224 */ /* 0x000fe200078e000d */
[----:B------:R-:W-:Y:S01]  /*16e20*/  MOV R2, RZ ;  /* 0x000000ff00027202 */ /* 0x000fe20000000f00 */
[----:B------:R-:W-:Y:S01]  /*16e30*/  IMAD.MOV.U32 R30, RZ, RZ, 0x181f ;  /* 0x0000181fff1e7424 */ /* 0x000fe200078e00ff */
[----:B------:R-:W-:Y:S02]  /*16e40*/  MOV R3, 0x16e60 ;  /* 0x00016e6000037802 */ /* 0x000fe40000000f00 */
[----:B-1234-:R-:W-:Y:S05]  /*16e50*/  CALL.REL.NOINC `($__internal_87_$__cuda_sm70_shflsync_idx_p) ;  /* 0x0000267000007944 */ /* 0x01efea0003c00000 */
[----:B------:R-:W-:Y:S01]  /*16e60*/  MOV R12, R30 ;  /* 0x0000001e000c7202 */ /* 0x000fe20000000f00 */
[----:B------:R-:W-:Y:S05]  /*16e70*/  BRA `(.L_x_5267) ;  /* 0xfffed09000007947 */ /* 0x000fea000383ffff */
.L_x_5124:
[----:B------:R-:W-:Y:S01]  /*16e80*/  IMAD.MOV.U32 R31, RZ, RZ, R19 ;  /* 0x000000ffff1f7224 */ /* 0x000fe200078e0013 */
[----:B------:R-:W-:Y:S01]  /*16e90*/  MOV R2, RZ ;  /* 0x000000ff00027202 */ /* 0x000fe20000000f00 */
[----:B------:R-:W-:Y:S01]  /*16ea0*/  IMAD.MOV.U32 R30, RZ, RZ, 0x181f ;  /* 0x0000181fff1e7424 */ /* 0x000fe200078e00ff */
[----:B------:R-:W-:Y:S02]  /*16eb0*/  MOV R3, 0x16ed0 ;  /* 0x00016ed000037802 */ /* 0x000fe40000000f00 */
[----:B-1234-:R-:W-:Y:S05]  /*16ec0*/  CALL.REL.NOINC `($__internal_87_$__cuda_sm70_shflsync_idx_p) ;  /* 0x0000260000007944 */ /* 0x01efea0003c00000 */
        /* <DEDUP_REMOVED lines=31> */
.L_x_5135:
[----:B------:R-:W-:Y:S01]  /*170c0*/  IMAD.MOV.U32 R31, RZ, RZ, R5 ;  /* 0x000000ffff1f7224 */ /* 0x000fe200078e0005 */
[----:B------:R-:W-:Y:S01]  /*170d0*/  MOV R2, RZ ;  /* 0x000000ff00027202 */ /* 0x000fe20000000f00 */
[----:B------:R-:W-:Y:S01]  /*170e0*/  IMAD.MOV.U32 R30, RZ, RZ, 0x181f ;  /* 0x0000181fff1e7424 */ /* 0x000fe200078e00ff */
[----:B------:R-:W-:Y:S02]  /*170f0*/  MOV R3, 0x17110 ;  /* 0x0001711000037802 */ /* 0x000fe40000000f00 */
[----:B------:R-:W-:Y:S05]  /*17100*/  CALL.REL.NOINC `($__internal_87_$__cuda_sm70_shflsync_idx_p) ;  /* 0x000023c000007944 */ /* 0x000fea0003c00000 */
[----:B------:R-:W-:Y:S01]  /*17110*/  MOV R4, R30 ;  /* 0x0000001e00047202 */ /* 0x000fe20000000f00 */
[----:B------:R-:W-:Y:S05]  /*17120*/  BRA `(.L_x_5269) ;  /* 0xfffefa5000007947 */ /* 0x000fea000383ffff */
.L_x_5136:
[----:B------:R-:W-:Y:S01]  /*17130*/  IMAD.MOV.U32 R31, RZ, RZ, R12 ;  /* 0x000000ffff1f7224 */ /* 0x000fe200078e000c */
[----:B------:R-:W-:Y:S01]  /*17140*/  MOV R2, RZ ;  /* 0x000000ff00027202 */ /* 0x000fe20000000f00 */
[----:B------:R-:W-:Y:S01]  /*17150*/  IMAD.MOV.U32 R30, RZ, RZ, 0x181f ;  /* 0x0000181fff1e7424 */ /* 0x000fe200078e00ff */
[----:B------:R-:W-:Y:S02]  /*17160*/  MOV R3, 0x17180 ;  /* 0x0001718000037802 */ /* 0x000fe40000000f00 */
[----:B-12---:R-:W-:Y:S05]  /*17170*/  CALL.REL.NOINC `($__internal_87_$__cuda_sm70_shflsync_idx_p) ;  /* 0x0000235000007944 */ /* 0x006fea0003c00000 */
        /* <DEDUP_REMOVED lines=22> */
[----:B-1----:R-:W-:Y:S05]  /*172e0*/  CALL.REL.NOINC `($__internal_87_$__cuda_sm70_shflsync_idx_p) ;  /* 0x000021e000007944 */ /* 0x002fea0003c00000 */
[----:B------:R-:W-:Y:S01]  /*172f0*/  IMAD.MOV.U32 R4, RZ, RZ, R30 ;  /* 0x000000ffff047224 */ /* 0x000fe200078e001e */
[----:B------:R-:W-:Y:S01]  /*17300*/  MOV R2, 0x1 ;  /* 0x0000000100027802 */ /* 0x000fe20000000f00 */
[----:B------:R-:W-:Y:S01]  /*17310*/  IMAD.MOV.U32 R31, RZ, RZ, R12 ;  /* 0x000000ffff1f7224 */ /* 0x000fe200078e000c */
[----:B------:R-:W-:Y:S02]  /*17320*/  MOV R30, 0x181f ;  /* 0x0000181f001e7802 */ /* 0x000fe40000000f00 */
[----:B------:R-:W-:Y:S02]  /*17330*/  MOV R3, 0x17350 ;  /* 0x0001735000037802 */ /* 0x000fe40000000f00 */
[----:B------:R-:W-:Y:S05]  /*17340*/  CALL.REL.NOINC `($__internal_87_$__cuda_sm70_shflsync_idx_p) ;  /* 0x0000218000007944 */ /* 0x000fea0003c00000 */
[----:B------:R-:W-:Y:S01]  /*17350*/  MOV R0, R30 ;  /* 0x0000001e00007202 */ /* 0x000fe20000000f00 */
[----:B------:R-:W-:Y:S05]  /*17360*/  BRA `(.L_x_5270) ;  /* 0xfffef94000007947 */ /* 0x000fea000383ffff */
.L_x_5144:
[----:B------:R-:W-:Y:S01]  /*17370*/  MOV R2, RZ ;  /* 0x000000ff00027202 */ /* 0x000fe20000000f00 */
[----:B------:R-:W-:Y:S01]  /*17380*/  IMAD.MOV.U32 R31, RZ, RZ, R12 ;  /* 0x000000ffff1f7224 */ /* 0x000fe200078e000c */
[----:B------:R-:W-:Y:S01]  /*17390*/  MOV R3, 0x173c0 ;  /* 0x000173c000037802 */ /* 0x000fe20000000f00 */
[----:B------:R-:W-:Y:S02]  /*173a0*/  IMAD.MOV.U32 R30, RZ, RZ, 0x181f ;  /* 0x0000181fff1e7424 */ /* 0x000fe400078e00ff */
[----:B-1234-:R-:W-:Y:S05]  /*173b0*/  CALL.REL.NOINC `($__internal_87_$__cuda_sm70_shflsync_idx_p) ;  /* 0x0000211000007944 */ /* 0x01efea0003c00000 */
[----:B------:R-:W-:Y:S01]  /*173c0*/  MOV R5, R30 ;  /* 0x0000001e00057202 */ /* 0x000fe20000000f00 */
[----:B------:R-:W-:-:S05]  /*173d0*/  BRA `(.L_x_5271) ;  /* 0xffff000000007947 */ /* 0x000fca000383ffff */
.L_x_5145:
[----:B------:R-:W-:Y:S01]  /*173e0*/  MOV R2, RZ ;  /* 0x000000ff00027202 */ /* 0x000fe20000000f00 */
[----:B------:R-:W-:Y:S01]  /*173f0*/  IMAD.MOV.U32 R31, RZ, RZ, R13 ;  /* 0x000000ffff1f7224 */ /* 0x000fe200078e000d */
[----:B------:R-:W-:Y:S01]  /*17400*/  MOV R3, 0x17430 ;  /* 0x0001743000037802 */ /* 0x000fe20000000f00 */
[----:B------:R-:W-:Y:S02]  /*17410*/  IMAD.MOV.U32 R30, RZ, RZ, 0x181f ;  /* 0x0000181fff1e7424 */ /* 0x000fe400078e00ff */
[----:B-1234-:R-:W-:Y:S05]  /*17420*/  CALL.REL.NOINC `($__internal_87_$__cuda_sm70_shflsync_idx_p) ;  /* 0x000020a000007944 */ /* 0x01efea0003c00000 */
        /* <DEDUP_REMOVED lines=23> */
[----:B------:R-:W-:Y:S05]  /*175a0*/  CALL.REL.NOINC `($__internal_87_$__cuda_sm70_shflsync_idx_p) ;  /* 0x00001f2000007944 */ /* 0x000fea0003c00000 */
[----:B------:R-:W-:Y:S01]  /*175b0*/  MOV R2, 0x1 ;  /* 0x0000000100027802 */ /* 0x000fe20000000f00 */
[----:B------:R-:W-:Y:S01]  /*175c0*/  IMAD.MOV.U32 R5, RZ, RZ, R30 ;  /* 0x000000ffff057224 */ /* 0x000fe200078e001e */
[----:B------:R-:W-:Y:S01]  /*175d0*/  MOV R30, 0x181f ;  /* 0x0000181f001e7802 */ /* 0x000fe20000000f00 */
[----:B------:R-:W-:Y:S01]  /*175e0*/  IMAD.MOV.U32 R31, RZ, RZ, R13 ;  /* 0x000000ffff1f7224 */ /* 0x000fe200078e000d */
[----:B------:R-:W-:Y:S02]  /*175f0*/  MOV R3, 0x17610 ;  /* 0x0001761000037802 */ /* 0x000fe40000000f00 */
[----:B------:R-:W-:Y:S05]  /*17600*/  CALL.REL.NOINC `($__internal_87_$__cuda_sm70_shflsync_idx_p) ;  /* 0x00001ec000007944 */ /* 0x000fea0003c00000 */
[----:B------:R-:W-:Y:S01]  /*17610*/  MOV R2, R30 ;  /* 0x0000001e00027202 */ /* 0x000fe20000000f00 */
[----:B------:R-:W-:-:S05]  /*17620*/  BRA `(.L_x_5272) ;  /* 0xfffeff1000007947 */ /* 0x000fca000383ffff */
.L_x_5156:
[----:B------:R-:W-:Y:S01]  /*17630*/  MOV R2, RZ ;  /* 0x000000ff00027202 */ /* 0x000fe20000000f00 */
[----:B------:R-:W-:Y:S01]  /*17640*/  IMAD.MOV.U32 R31, RZ, RZ, R5 ;  /* 0x000000ffff1f7224 */ /* 0x000fe200078e0005 */
[----:B------:R-:W-:Y:S01]  /*17650*/  MOV R3, 0x17680 ;  /* 0x0001768000037802 */ /* 0x000fe20000000f00 */
[----:B------:R-:W-:Y:S02]  /*17660*/  IMAD.MOV.U32 R30, RZ, RZ, 0x181f ;  /* 0x0000181fff1e7424 */ /* 0x000fe400078e00ff */
[----:B------:R-:W-:Y:S05]  /*17670*/  CALL.REL.NOINC `($__internal_87_$__cuda_sm70_shflsync_idx_p) ;  /* 0x00001e5000007944 */ /* 0x000fea0003c00000 */
[----:B------:R-:W-:Y:S01]  /*17680*/  MOV R4, R30 ;  /* 0x0000001e00047202 */ /* 0x000fe20000000f00 */
[----:B------:R-:W-:-:S05]  /*17690*/  BRA `(.L_x_5273) ;  /* 0xffff30e000007947 */ /* 0x000fca000383ffff */
.L_x_5157:
[----:B------:R-:W-:Y:S01]  /*176a0*/  MOV R2, RZ ;  /* 0x000000ff00027202 */ /* 0x000fe20000000f00 */
[----:B------:R-:W-:Y:S01]  /*176b0*/  IMAD.MOV.U32 R31, RZ, RZ, R12 ;  /* 0x000000ffff1f7224 */ /* 0x000fe200078e000c */
[----:B------:R-:W-:Y:S01]  /*176c0*/  MOV R3, 0x176f0 ;  /* 0x000176f000037802 */ /* 0x000fe20000000f00 */
[----:B------:R-:W-:Y:S02]  /*176d0*/  IMAD.MOV.U32 R30, RZ, RZ, 0x181f ;  /* 0x0000181fff1e7424 */ /* 0x000fe400078e00ff */
[----:B-12---:R-:W-:Y:S05]  /*176e0*/  CALL.REL.NOINC `($__internal_87_$__cuda_sm70_shflsync_idx_p) ;  /* 0x00001de000007944 */ /* 0x006fea0003c00000 */
        /* <DEDUP_REMOVED lines=32> */
.L_x_5166:
[----:B------:R-:W-:Y:S01]  /*178f0*/  MOV R2, RZ ;  /* 0x000000ff00027202 */ /* 0x000fe20000000f00 */
[----:B------:R-:W-:Y:S01]  /*17900*/  IMAD.MOV.U32 R31, RZ, RZ, R12 ;  /* 0x000000ffff1f7224 */ /* 0x000fe200078e000c */
[----:B------:R-:W-:Y:S01]  /*17910*/  MOV R3, 0x17940 ;  /* 0x0001794000037802 */ /* 0x000fe20000000f00 */
[----:B------:R-:W-:Y:S02]  /*17920*/  IMAD.MOV.U32 R30, RZ, RZ, 0x181f ;  /* 0x0000181fff1e7424 */ /* 0x000fe400078e00ff */
[----:B-1234-:R-:W-:Y:S05]  /*17930*/  CALL.REL.NOINC `($__internal_87_$__cuda_sm70_shflsync_idx_p) ;  /* 0x00001b9000007944 */ /* 0x01efea0003c00000 */
[----:B------:R-:W-:Y:S01]  /*17940*/  MOV R5, R30 ;  /* 0x0000001e00057202 */ /* 0x000fe20000000f00 */
[----:B------:R-:W-:-:S05]  /*17950*/  BRA `(.L_x_5275) ;  /* 0xffff371000007947 */ /* 0x000fca000383ffff */
.L_x_5167:
        /* <DEDUP_REMOVED lines=37> */
.L_x_5168:
[----:B------:R-:W-:Y:S01]  /*17bb0*/  MOV R136, 0x2 ;  /* 0x0000000200887802 */ /* 0x000fe20000000f00 */
[----:B------:R-:W-:Y:S01]  /*17bc0*/  IMAD.MOV.U32 R2, RZ, RZ, R100 ;  /* 0x000000ffff027224 */ /* 0x000fe200078e0064 */
[----:B------:R-:W-:Y:S02]  /*17bd0*/  MOV R3, 0x17bf0 ;  /* 0x00017bf000037802 */ /* 0x000fe40000000f00 */
[----:B------:R-:W-:Y:S05]  /*17be0*/  CALL.REL.NOINC `($__internal_86_$__cuda_sm70_shflsync_bfly_p) ;  /* 0x0000189000007944 */ /* 0x000fea0003c00000 */
[----:B------:R-:W-:Y:S01]  /*17bf0*/  MOV R2, R136 ;  /* 0x0000008800027202 */ /* 0x000fe20000000f00 */
[----:B------:R-:W-:-:S05]  /*17c00*/  BRA `(.L_x_5277) ;  /* 0xffff433000007947 */ /* 0x000fca000383ffff */
.L_x_5171:
[----:B------:R-:W-:Y:S01]  /*17c10*/  MOV R2, RZ ;  /* 0x000000ff00027202 */ /* 0x000fe20000000f00 */
[----:B------:R-:W-:Y:S01]  /*17c20*/  IMAD.MOV.U32 R31, RZ, RZ, R5 ;  /* 0x000000ffff1f7224 */ /* 0x000fe200078e0005 */
[----:B------:R-:W-:Y:S01]  /*17c30*/  MOV R3, 0x17c60 ;  /* 0x00017c6000037802 */ /* 0x000fe20000000f00 */
[----:B------:R-:W-:Y:S02]  /*17c40*/  IMAD.MOV.U32 R30, RZ, RZ, 0x181f ;  /* 0x0000181fff1e7424 */ /* 0x000fe400078e00ff */
[----:B------:R-:W-:Y:S05]  /*17c50*/  CALL.REL.NOINC `($__internal_87_$__cuda_sm70_shflsync_idx_p) ;  /* 0x0000187000007944 */ /* 0x000fea0003c00000 */
[----:B------:R-:W-:Y:S01]  /*17c60*/  MOV R4, R30 ;  /* 0x0000001e00047202 */ /* 0x000fe20000000f00 */
[----:B------:R-:W-:-:S05]  /*17c70*/  BRA `(.L_x_5278) ;  /* 0xffff5cf000007947 */ /* 0x000fca000383ffff */
.L_x_5172:
        /* <DEDUP_REMOVED lines=37> */
.L_x_5177:
[----:B------:R-:W-:Y:S01]  /*17ed0*/  MOV R2, RZ ;  /* 0x000000ff00027202 */ /* 0x000fe20000000f00 */
[----:B------:R-:W-:Y:S01]  /*17ee0*/  IMAD.MOV.U32 R31, RZ, RZ, R12 ;  /* 0x000000ffff1f7224 */ /* 0x000fe200078e000c */
[----:B------:R-:W-:Y:S01]  /*17ef0*/  MOV R3, 0x17f20 ;  /* 0x00017f2000037802 */ /* 0x000fe20000000f00 */
[----:B------:R-:W-:Y:S02]  /*17f00*/  IMAD.MOV.U32 R30, RZ, RZ, 0x181f ;  /* 0x0000181fff1e7424 */ /* 0x000fe400078e00ff */
[----:B-1234-:R-:W-:Y:S05]  /*17f10*/  CALL.REL.NOINC `($__internal_87_$__cuda_sm70_shflsync_idx_p) ;  /* 0x000015b000007944 */ /* 0x01efea0003c00000 */
[----:B------:R-:W-:Y:S01]  /*17f20*/  MOV R5, R30 ;  /* 0x0000001e00057202 */ /* 0x000fe20000000f00 */
[----:B------:R-:W-:-:S05]  /*17f30*/  BRA `(.L_x_5280) ;  /* 0xffff60d000007947 */ /* 0x000fca000383ffff */
.L_x_5178:
        /* <DEDUP_REMOVED lines=37> */
.L_x_5189:
[----:B------:R-:W-:Y:S01]  /*18190*/  MOV R2, RZ ;  /* 0x000000ff00027202 */ /* 0x000fe20000000f00 */
[----:B------:R-:W-:Y:S01]  /*181a0*/  IMAD.MOV.U32 R31, RZ, RZ, R5 ;  /* 0x000000ffff1f7224 */ /* 0x000fe200078e0005 */
[----:B------:R-:W-:Y:S01]  /*181b0*/  MOV R3, 0x181e0 ;  /* 0x000181e000037802 */ /* 0x000fe20000000f00 */
[----:B------:R-:W-:Y:S02]  /*181c0*/  IMAD.MOV.U32 R30, RZ, RZ, 0x181f ;  /* 0x0000181fff1e7424 */ /* 0x000fe400078e00ff */
[----:B------:R-:W-:Y:S05]  /*181d0*/  CALL.REL.NOINC `($__internal_87_$__cuda_sm70_shflsync_idx_p) ;  /* 0x000012f000007944 */ /* 0x000fea0003c00000 */
[----:B------:R-:W-:Y:S01]  /*181e0*/  MOV R4, R30 ;  /* 0x0000001e00047202 */ /* 0x000fe20000000f00 */
[----:B------:R-:W-:-:S05]  /*181f0*/  BRA `(.L_x_5282) ;  /* 0xffff91e000007947 */ /* 0x000fca000383ffff */
.L_x_5190:
        /* <DEDUP_REMOVED lines=37> */
.L_x_5192:
[----:B------:R-:W-:Y:S01]  /*18450*/  IMAD.MOV.U32 R2, RZ, RZ, R183 ;  /* 0x000000ffff027224 */ /* 0x000fe200078e00b7 */
[----:B------:R-:W-:-:S02]  /*18460*/  MOV R136, 0x2 ;  /* 0x0000000200887802 */ /* 0x000fc40000000f00 */
[----:B------:R-:W-:Y:S02]  /*18470*/  MOV R3, 0x18490 ;  /* 0x0001849000037802 */ /* 0x000fe40000000f00 */
[----:B------:R-:W-:Y:S05]  /*18480*/  CALL.REL.NOINC `($__internal_86_$__cuda_sm70_shflsync_bfly_p) ;  /* 0x00000ff000007944 */ /* 0x000fea0003c00000 */
[----:B------:R-:W-:Y:S01]  /*18490*/  MOV R0, R136 ;  /* 0x0000008800007202 */ /* 0x000fe20000000f00 */
[----:B------:R-:W-:Y:S05]  /*184a0*/  BRA `(.L_x_5284) ;  /* 0xffff92f000007947 */ /* 0x000fea000383ffff */
.L_x_5193:
[----:B------:R-:W-:Y:S01]  /*184b0*/  IMAD.MOV.U32 R2, RZ, RZ, R0 ;  /* 0x000000ffff027224 */ /* 0x000fe200078e0000 */
[----:B------:R-:W-:Y:S02]  /*184c0*/  MOV R136, 0x1 ;  /* 0x0000000100887802 */ /* 0x000fe40000000f00 */
[----:B------:R-:W-:Y:S02]  /*184d0*/  MOV R3, 0x184f0 ;  /* 0x000184f000037802 */ /* 0x000fe40000000f00 */
[----:B-1----:R-:W-:Y:S05]  /*184e0*/  CALL.REL.NOINC `($__internal_86_$__cuda_sm70_shflsync_bfly_p) ;  /* 0x00000f9000007944 */ /* 0x002fea0003c00000 */
[----:B------:R-:W-:Y:S01]  /*184f0*/  FADD.FTZ R0, R0, R136 ;  /* 0x0000008800007221 */ /* 0x000fe20000010000 */
[----:B------:R-:W-:Y:S02]  /*18500*/  MOV R2, R184 ;  /* 0x000000b800027202 */ /* 0x000fe40000000f00 */
[----:B------:R-:W-:Y:S02]  /*18510*/  MOV R136, 0x2 ;  /* 0x0000000200887802 */ /* 0x000fe40000000f00 */
[----:B------:R-:W-:Y:S02]  /*18520*/  MOV R3, 0x18540 ;  /* 0x0001854000037802 */ /* 0x000fe40000000f00 */
[----:B------:R-:W-:Y:S05]  /*18530*/  CALL.REL.NOINC `($__internal_86_$__cuda_sm70_shflsync_bfly_p) ;  /* 0x00000f4000007944 */ /* 0x000fea0003c00000 */
[----:B------:R-:W-:Y:S01]  /*18540*/  FADD.FTZ R4, R184, R136 ;  /* 0x00000088b8047221 */ /* 0x000fe20000010000 */
[----:B------:R-:W-:-:S02]  /*18550*/  MOV R136, 0x1 ;  /* 0x0000000100887802 */ /* 0x000fc40000000f00 */
[----:B------:R-:W-:Y:S02]  /*18560*/  MOV R3, 0x18590 ;  /* 0x0001859000037802 */ /* 0x000fe40000000f00 */
[----:B------:R-:W-:Y:S02]  /*18570*/  MOV R2, R4 ;  /* 0x0000000400027202 */ /* 0x000fe40000000f00 */
[----:B------:R-:W-:Y:S05]  /*18580*/  CALL.REL.NOINC `($__internal_86_$__cuda_sm70_shflsync_bfly_p) ;  /* 0x00000ef000007944 */ /* 0x000fea0003c00000 */
[----:B------:R-:W-:Y:S01]  /*18590*/  MOV R3, R136 ;  /* 0x0000008800037202 */ /* 0x000fe20000000f00 */
[----:B------:R-:W-:Y:S05]  /*185a0*/  BRA `(.L_x_5285) ;  /* 0xffff926000007947 */ /* 0x000fea000383ffff */
.L_x_5200:
[----:B--234-:R-:W-:Y:S01]  /*185b0*/  IMAD.MOV.U32 R31, RZ, RZ, R9 ;  /* 0x000000ffff1f7224 */ /* 0x01cfe200078e0009 */
[----:B------:R-:W-:Y:S01]  /*185c0*/  MOV R2, RZ ;  /* 0x000000ff00027202 */ /* 0x000fe20000000f00 */
[----:B------:R-:W-:Y:S01]  /*185d0*/  IMAD.MOV.U32 R30, RZ, RZ, 0x181f ;  /* 0x0000181fff1e7424 */ /* 0x000fe200078e00ff */
[----:B------:R-:W-:Y:S02]  /*185e0*/  MOV R3, 0x18600 ;  /* 0x0001860000037802 */ /* 0x000fe40000000f00 */
[----:B-1----:R-:W-:Y:S05]  /*185f0*/  CALL.REL.NOINC `($__internal_87_$__cuda_sm70_shflsync_idx_p) ;  /* 0x00000ed000007944 */ /* 0x002fea0003c00000 */
[----:B------:R-:W-:Y:S01]  /*18600*/  MOV R8, R30 ;  /* 0x0000001e00087202 */ /* 0x000fe20000000f00 */
[----:B------:R-:W-:Y:S05]  /*18610*/  BRA `(.L_x_5286) ;  /* 0xffffa92000007947 */ /* 0x000fea000383ffff */
.L_x_5201:
[----:B------:R-:W-:Y:S01]  /*18620*/  IMAD.MOV.U32 R31, RZ, RZ, R11 ;  /* 0x000000ffff1f7224 */ /* 0x000fe200078e000b */
[----:B------:R-:W-:Y:S01]  /*18630*/  MOV R2, RZ ;  /* 0x000000ff00027202 */ /* 0x000fe20000000f00 */
[----:B------:R-:W-:Y:S01]  /*18640*/  IMAD.MOV.U32 R30, RZ, RZ, 0x181f ;  /* 0x0000181fff1e7424 */ /* 0x000fe200078e00ff */
[----:B------:R-:W-:-:S02]  /*18650*/  MOV R3, 0x18670 ;  /* 0x0001867000037802 */ /* 0x000fc40000000f00 */
[----:B-123--:R-:W-:Y:S05]  /*18660*/  CALL.REL.NOINC `($__internal_87_$__cuda_sm70_shflsync_idx_p) ;  /* 0x00000e6000007944 */ /* 0x00efea0003c00000 */
[----:B------:R-:W-:Y:S01]  /*18670*/  MOV R0, R30 ;  /* 0x0000001e00007202 */ /* 0x000fe20000000f00 */
[----:B------:R-:W-:Y:S05]  /*18680*/  BRA `(.L_x_5287) ;  /* 0xffffa8d000007947 */ /* 0x000fea000383ffff */
.L_x_5204:
[----:B------:R-:W-:Y:S01]  /*18690*/  IMAD.MOV.U32 R31, RZ, RZ, R9 ;  /* 0x000000ffff1f7224 */ /* 0x000fe200078e0009 */
[----:B--2---:R-:W-:Y:S01]  /*186a0*/  MOV R2, 0x1 ;  /* 0x0000000100027802 */ /* 0x004fe20000000f00 */
[----:B------:R-:W-:Y:S01]  /*186b0*/  IMAD.MOV.U32 R30, RZ, RZ, 0x181f ;  /* 0x0000181fff1e7424 */ /* 0x000fe200078e00ff */
[----:B------:R-:W-:-:S02]  /*186c0*/  MOV R3, 0x186e0 ;  /* 0x000186e000037802 */ /* 0x000fc40000000f00 */
[----:B-1-34-:R-:W-:Y:S05]  /*186d0*/  CALL.REL.NOINC `($__internal_87_$__cuda_sm70_shflsync_idx_p) ;  /* 0x00000df000007944 */ /* 0x01afea0003c00000 */
        /* <DEDUP_REMOVED lines=8> */
.L_x_5207:
[----:B------:R-:W-:Y:S01]  /*18760*/  IMAD.MOV.U32 R31, RZ, RZ, R9 ;  /* 0x000000ffff1f7224 */ /* 0x000fe200078e0009 */
[----:B--2---:R-:W-:Y:S01]  /*18770*/  MOV R2, 0x2 ;  /* 0x0000000200027802 */ /* 0x004fe20000000f00 */
[----:B------:R-:W-:Y:S01]  /*18780*/  IMAD.MOV.U32 R30, RZ, RZ, 0x181f ;  /* 0x0000181fff1e7424 */ /* 0x000fe200078e00ff */
[----:B------:R-:W-:Y:S02]  /*18790*/  MOV R3, 0x187b0 ;  /* 0x000187b000037802 */ /* 0x000fe40000000f00 */
[----:B-1-34-:R-:W-:Y:S05]  /*187a0*/  CALL.REL.NOINC `($__internal_87_$__cuda_sm70_shflsync_idx_p) ;  /* 0x00000d2000007944 */ /* 0x01afea0003c00000 */
[----:B------:R-:W-:Y:S01]  /*187b0*/  MOV R8, R30 ;  /* 0x0000001e00087202 */ /* 0x000fe20000000f00 */
[----:B------:R-:W-:Y:S05]  /*187c0*/  BRA `(.L_x_5289) ;  /* 0xffffaa6000007947 */ /* 0x000fea000383ffff */
.L_x_5208:
[----:B------:R-:W-:Y:S01]  /*187d0*/  IMAD.MOV.U32 R31, RZ, RZ, R11 ;  /* 0x000000ffff1f7224 */ /* 0x000fe200078e000b */
[----:B--2---:R-:W-:Y:S01]  /*187e0*/  MOV R2, 0x2 ;  /* 0x0000000200027802 */ /* 0x004fe20000000f00 */
[----:B------:R-:W-:Y:S01]  /*187f0*/  IMAD.MOV.U32 R30, RZ, RZ, 0x181f ;  /* 0x0000181fff1e7424 */ /* 0x000fe200078e00ff */
[----:B------:R-:W-:Y:S02]  /*18800*/  MOV R3, 0x18820 ;  /* 0x0001882000037802 */ /* 0x000fe40000000f00 */
[----:B-1-34-:R-:W-:Y:S05]  /*18810*/  CALL.REL.NOINC `($__internal_87_$__cuda_sm70_shflsync_idx_p) ;  /* 0x00000cb000007944 */ /* 0x01afea0003c00000 */
[----:B------:R-:W-:Y:S01]  /*18820*/  MOV R0, R30 ;  /* 0x0000001e00007202 */ /* 0x000fe20000000f00 */
[----:B------:R-:W-:Y:S05]  /*18830*/  BRA `(.L_x_5290) ;  /* 0xffffaa1000007947 */ /* 0x000fea000383ffff */
.L_x_5211:
[----:B------:R-:W-:Y:S01]  /*18840*/  IMAD.MOV.U32 R31, RZ, RZ, R9 ;  /* 0x000000ffff1f7224 */ /* 0x000fe200078e0009 */
[----:B---3--:R-:W-:Y:S01]  /*18850*/  MOV R2, 0x3 ;  /* 0x0000000300027802 */ /* 0x008fe20000000f00 */
        /* <DEDUP_REMOVED lines=11> */
.L_x_5213:
[----:B------:R-:W-:Y:S01]  /*18910*/  IMAD.MOV.U32 R31, RZ, RZ, R5 ;  /* 0x000000ffff1f7224 */ /* 0x000fe200078e0005 */
[----:B------:R-:W-:Y:S01]  /*18920*/  MOV R2, RZ ;  /* 0x000000ff00027202 */ /* 0x000fe20000000f00 */
[----:B------:R-:W-:Y:S01]  /*18930*/  IMAD.MOV.U32 R30, RZ, RZ, 0x1c1f ;  /* 0x00001c1fff1e7424 */ /* 0x000fe200078e00ff */
[----:B------:R-:W-:Y:S02]  /*18940*/  MOV R3, 0x18960 ;  /* 0x0001896000037802 */ /* 0x000fe40000000f00 */
[----:B------:R-:W-:Y:S05]  /*18950*/  CALL.REL.NOINC `($__internal_87_$__cuda_sm70_shflsync_idx_p) ;  /* 0x00000b7000007944 */ /* 0x000fea0003c00000 */
[----:B------:R-:W-:Y:S01]  /*18960*/  MOV R4, R30 ;  /* 0x0000001e00047202 */ /* 0x000fe20000000f00 */
[----:B------:R-:W-:Y:S05]  /*18970*/  BRA `(.L_x_5292) ;  /* 0xffffad8000007947 */ /* 0x000fea000383ffff */
.L_x_5214:
[----:B------:R-:W-:Y:S01]  /*18980*/  IMAD.MOV.U32 R31, RZ, RZ, R12 ;  /* 0x000000ffff1f7224 */ /* 0x000fe200078e000c */
[----:B------:R-:W-:Y:S01]  /*18990*/  MOV R2, RZ ;  /* 0x000000ff00027202 */ /* 0x000fe20000000f00 */
[----:B------:R-:W-:Y:S01]  /*189a0*/  IMAD.MOV.U32 R30, RZ, RZ, 0x1c1f ;  /* 0x00001c1fff1e7424 */ /* 0x000fe200078e00ff */
[----:B------:R-:W-:Y:S02]  /*189b0*/  MOV R3, 0x189d0 ;  /* 0x000189d000037802 */ /* 0x000fe40000000f00 */
[----:B-12---:R-:W-:Y:S05]  /*189c0*/  CALL.REL.NOINC `($__internal_87_$__cuda_sm70_shflsync_idx_p) ;  /* 0x00000b0000007944 */ /* 0x006fea0003c00000 */
[----:B------:R-:W-:Y:S01]  /*189d0*/  MOV R0, R30 ;  /* 0x0000001e00007202 */ /* 0x000fe20000000f00 */
[----:B------:R-:W-:Y:S05]  /*189e0*/  BRA `(.L_x_5293) ;  /* 0xffffad3000007947 */ /* 0x000fea000383ffff */
.L_x_5217:
[----:B------:R-:W-:Y:S01]  /*189f0*/  IMAD.MOV.U32 R31, RZ, RZ, R5 ;  /* 0x000000ffff1f7224 */ /* 0x000fe200078e0005 */
[----:B----4-:R-:W-:Y:S01]  /*18a00*/  MOV R2, 0x1 ;  /* 0x0000000100027802 */ /* 0x010fe20000000f00 */
[----:B------:R-:W-:Y:S01]  /*18a10*/  IMAD.MOV.U32 R30, RZ, RZ, 0x1c1f ;  /* 0x00001c1fff1e7424 */ /* 0x000fe200078e00ff */
[----:B------:R-:W-:-:S02]  /*18a20*/  MOV R3, 0x18a40 ;  /* 0x00018a4000037802 */ /* 0x000fc40000000f00 */
[----:B-123--:R-:W-:Y:S05]  /*18a30*/  CALL.REL.NOINC `($__internal_87_$__cuda_sm70_shflsync_idx_p) ;  /* 0x00000a9000007944 */ /* 0x00efea0003c00000 */
        /* <DEDUP_REMOVED lines=8> */
.L_x_5221:
[----:B------:R-:W-:Y:S01]  /*18ac0*/  IMAD.MOV.U32 R31, RZ, RZ, R9 ;  /* 0x000000ffff1f7224 */ /* 0x000fe200078e0009 */
[----:B------:R-:W-:Y:S01]  /*18ad0*/  MOV R2, RZ ;  /* 0x000000ff00027202 */ /* 0x000fe20000000f00 */
[----:B------:R-:W-:Y:S01]  /*18ae0*/  IMAD.MOV.U32 R30, RZ, RZ, 0x181f ;  /* 0x0000181fff1e7424 */ /* 0x000fe200078e00ff */
[----:B------:R-:W-:Y:S02]  /*18af0*/  MOV R3, 0x18b10 ;  /* 0x00018b1000037802 */ /* 0x000fe40000000f00 */
[----:B------:R-:W-:Y:S05]  /*18b00*/  CALL.REL.NOINC `($__internal_87_$__cuda_sm70_shflsync_idx_p) ;  /* 0x000009c000007944 */ /* 0x000fea0003c00000 */
[----:B------:R-:W-:Y:S01]  /*18b10*/  MOV R8, R30 ;  /* 0x0000001e00087202 */ /* 0x000fe20000000f00 */
[----:B------:R-:W-:Y:S05]  /*18b20*/  BRA `(.L_x_5295) ;  /* 0xffffc33000007947 */ /* 0x000fea000383ffff */
.L_x_5222:
[----:B------:R-:W-:Y:S01]  /*18b30*/  IMAD.MOV.U32 R31, RZ, RZ, R12 ;  /* 0x000000ffff1f7224 */ /* 0x000fe200078e000c */
[----:B------:R-:W-:Y:S01]  /*18b40*/  MOV R2, RZ ;  /* 0x000000ff00027202 */ /* 0x000fe20000000f00 */
[----:B------:R-:W-:Y:S01]  /*18b50*/  IMAD.MOV.U32 R30, RZ, RZ, 0x181f ;  /* 0x0000181fff1e7424 */ /* 0x000fe200078e00ff */
[----:B------:R-:W-:Y:S02]  /*18b60*/  MOV R3, 0x18b80 ;  /* 0x00018b8000037802 */ /* 0x000fe40000000f00 */
[----:B-12---:R-:W-:Y:S05]  /*18b70*/  CALL.REL.NOINC `($__internal_87_$__cuda_sm70_shflsync_idx_p) ;  /* 0x0000095000007944 */ /* 0x006fea0003c00000 */
[----:B------:R-:W-:Y:S01]  /*18b80*/  MOV R0, R30 ;  /* 0x0000001e00007202 */ /* 0x000fe20000000f00 */
[----:B------:R-:W-:Y:S05]  /*18b90*/  BRA `(.L_x_5296) ;  /* 0xffffc2e000007947 */ /* 0x000fea000383ffff */
.L_x_5225:
        /* <DEDUP_REMOVED lines=13> */
.L_x_5228:
[----:B------:R-:W-:Y:S01]  /*18c70*/  IMAD.MOV.U32 R31, RZ, RZ, R9 ;  /* 0x000000ffff1f7224 */ /* 0x000fe200078e0009 */
[----:B-1----:R-:W-:Y:S01]  /*18c80*/  MOV R2, 0x2 ;  /* 0x0000000200027802 */ /* 0x002fe20000000f00 */
[----:B------:R-:W-:Y:S01]  /*18c90*/  IMAD.MOV.U32 R30, RZ, RZ, 0x181f ;  /* 0x0000181fff1e7424 */ /* 0x000fe200078e00ff */
[----:B------:R-:W-:Y:S02]  /*18ca0*/  MOV R3, 0x18cc0 ;  /* 0x00018cc000037802 */ /* 0x000fe40000000f00 */
[----:B--234-:R-:W-:Y:S05]  /*18cb0*/  CALL.REL.NOINC `($__internal_87_$__cuda_sm70_shflsync_idx_p) ;  /* 0x0000081000007944 */ /* 0x01cfea0003c00000 */
[----:B------:R-:W-:Y:S01]  /*18cc0*/  MOV R8, R30 ;  /* 0x0000001e00087202 */ /* 0x000fe20000000f00 */
[----:B------:R-:W-:Y:S05]  /*18cd0*/  BRA `(.L_x_5298) ;  /* 0xffffc48000007947 */ /* 0x000fea000383ffff */
.L_x_5229:
[----:B------:R-:W-:Y:S01]  /*18ce0*/  IMAD.MOV.U32 R31, RZ, RZ, R12 ;  /* 0x000000ffff1f7224 */ /* 0x000fe200078e000c */
[----:B------:R-:W-:Y:S01]  /*18cf0*/  MOV R2, 0x2 ;  /* 0x0000000200027802 */ /* 0x000fe20000000f00 */
[----:B------:R-:W-:Y:S01]  /*18d00*/  IMAD.MOV.U32 R30, RZ, RZ, 0x181f ;  /* 0x0000181fff1e7424 */ /* 0x000fe200078e00ff */
[----:B------:R-:W-:Y:S02]  /*18d10*/  MOV R3, 0x18d30 ;  /* 0x00018d3000037802 */ /* 0x000fe40000000f00 */
[----:B-1234-:R-:W-:Y:S05]  /*18d20*/  CALL.REL.NOINC `($__internal_87_$__cuda_sm70_shflsync_idx_p) ;  /* 0x000007a000007944 */ /* 0x01efea0003c00000 */
[----:B------:R-:W-:Y:S01]  /*18d30*/  MOV R0, R30 ;  /* 0x0000001e00007202 */ /* 0x000fe20000000f00 */
[----:B------:R-:W-:Y:S05]  /*18d40*/  BRA `(.L_x_5299) ;  /* 0xffffc43000007947 */ /* 0x000fea000383ffff */
.L_x_5232:
[----:B------:R-:W-:Y:S01]  /*18d50*/  IMAD.MOV.U32 R31, RZ, RZ, R9 ;  /* 0x000000ffff1f7224 */ /* 0x000fe200078e0009 */
[----:B-1----:R-:W-:Y:S01]  /*18d60*/  MOV R2, 0x3 ;  /* 0x0000000300027802 */ /* 0x002fe20000000f00 */
[----:B------:R-:W-:Y:S01]  /*18d70*/  IMAD.MOV.U32 R30, RZ, RZ, 0x181f ;  /* 0x0000181fff1e7424 */ /* 0x000fe200078e00ff */
[----:B------:R-:W-:-:S02]  /*18d80*/  MOV R3, 0x18da0 ;  /* 0x00018da000037802 */ /* 0x000fc40000000f00 */
[----:B--234-:R-:W-:Y:S05]  /*18d90*/  CALL.REL.NOINC `($__internal_87_$__cuda_sm70_shflsync_idx_p) ;  /* 0x0000073000007944 */ /* 0x01cfea0003c00000 */
        /* <DEDUP_REMOVED lines=8> */
.L_x_5234:
[----:B------:R-:W-:Y:S01]  /*18e20*/  IMAD.MOV.U32 R31, RZ, RZ, R82 ;  /* 0x000000ffff1f7224 */ /* 0x000fe200078e0052 */
[----:B------:R-:W-:Y:S01]  /*18e30*/  MOV R2, RZ ;  /* 0x000000ff00027202 */ /* 0x000fe20000000f00 */
[----:B------:R-:W-:Y:S01]  /*18e40*/  IMAD.MOV.U32 R30, RZ, RZ, 0x1f ;  /* 0x0000001fff1e7424 */ /* 0x000fe200078e00ff */
[----:B------:R-:W-:Y:S02]  /*18e50*/  MOV R3, 0x18e70 ;  /* 0x00018e7000037802 */ /* 0x000fe40000000f00 */
[----:B-123--:R-:W-:Y:S05]  /*18e60*/  CALL.REL.NOINC `($__internal_87_$__cuda_sm70_shflsync_idx_p) ;  /* 0x0000066000007944 */ /* 0x00efea0003c00000 */
[----:B------:R-:W-:Y:S01]  /*18e70*/  MOV R9, R30 ;  /* 0x0000001e00097202 */ /* 0x000fe20000000f00 */
[----:B------:R-:W-:Y:S05]  /*18e80*/  BRA `(.L_x_5301) ;  /* 0xffffc66000007947 */ /* 0x000fea000383ffff */
.L_x_5235:
[----:B------:R-:W-:Y:S01]  /*18e90*/  IMAD.MOV.U32 R31, RZ, RZ, R82 ;  /* 0x000000ffff1f7224 */ /* 0x000fe200078e0052 */
[----:B------:R-:W-:Y:S01]  /*18ea0*/  MOV R2, 0x1 ;  /* 0x0000000100027802 */ /* 0x000fe20000000f00 */
[----:B------:R-:W-:Y:S01]  /*18eb0*/  IMAD.MOV.U32 R30, RZ, RZ, 0x1f ;  /* 0x0000001fff1e7424 */ /* 0x000fe200078e00ff */
[----:B------:R-:W-:Y:S02]  /*18ec0*/  MOV R3, 0x18ee0 ;  /* 0x00018ee000037802 */ /* 0x000fe40000000f00 */
[----:B-123--:R-:W-:Y:S05]  /*18ed0*/  CALL.REL.NOINC `($__internal_87_$__cuda_sm70_shflsync_idx_p) ;  /* 0x000005f000007944 */ /* 0x00efea0003c00000 */
[----:B------:R-:W-:Y:S01]  /*18ee0*/  MOV R8, R30 ;  /* 0x0000001e00087202 */ /* 0x000fe20000000f00 */
[----:B------:R-:W-:Y:S05]  /*18ef0*/  BRA `(.L_x_5302) ;  /* 0xffffc61000007947 */ /* 0x000fea000383ffff */
.L_x_5236:
[----:B------:R-:W-:Y:S02]  /*18f00*/  MOV R2, 0x1 ;  /* 0x0000000100027802 */ /* 0x000fe40000000f00 */
[----:B------:R-:W-:-:S02]  /*18f10*/  MOV R3, 0x18f30 ;  /* 0x00018f3000037802 */ /* 0x000fc40000000f00 */
[----:B--234-:R-:W-:Y:S05]  /*18f20*/  CALL.REL.NOINC `($__internal_88_$__cuda_sm70_shflsync_up_p) ;  /* 0x0000060000007944 */ /* 0x01cfea0003c00000 */
[----:B------:R-:W-:Y:S05]  /*18f30*/  BRA `(.L_x_5303) ;  /* 0xffffc6f000007947 */ /* 0x000fea000383ffff */
.L_x_5237:
[----:B------:R-:W-:Y:S02]  /*18f40*/  MOV R2, 0x2 ;  /* 0x0000000200027802 */ /* 0x000fe40000000f00 */
[----:B------:R-:W-:-:S02]  /*18f50*/  MOV R3, 0x18f70 ;  /* 0x00018f7000037802 */ /* 0x000fc40000000f00 */
[----:B--23--:R-:W-:Y:S05]  /*18f60*/  CALL.REL.NOINC `($__internal_88_$__cuda_sm70_shflsync_up_p) ;  /* 0x000005c000007944 */ /* 0x00cfea0003c00000 */
        /* <DEDUP_REMOVED lines=24> */
.L_x_5241:
[----:B------:R-:W-:Y:S02]  /*190f0*/  MOV R2, 0x1 ;  /* 0x0000000100027802 */ /* 0x000fe40000000f00 */
[----:B------:R-:W-:Y:S02]  /*19100*/  MOV R3, 0x19120 ;  /* 0x0001912000037802 */ /* 0x000fe40000000f00 */
[----:B------:R-:W-:Y:S05]  /*19110*/  CALL.REL.NOINC `($__internal_88_$__cuda_sm70_shflsync_up_p) ;  /* 0x0000041000007944 */ /* 0x000fea0003c00000 */
[----:B------:R-:W-:Y:S01]  /*19120*/  MOV R2, R4 ;  /* 0x0000000400027202 */ /* 0x000fe20000000f00 */
[----:B------:R-:W-:Y:S05]  /*19130*/  BRA `(.L_x_5305) ;  /* 0xffffc74000007947 */ /* 0x000fea000383ffff */
.L_x_5242:
[----:B------:R-:W-:Y:S02]  /*19140*/  MOV R2, 0x2 ;  /* 0x0000000200027802 */ /* 0x000fe40000000f00 */
[----:B------:R-:W-:Y:S02]  /*19150*/  MOV R3, 0x19170 ;  /* 0x0001917000037802 */ /* 0x000fe40000000f00 */
        /* <DEDUP_REMOVED lines=25> */
.L_x_5244:
[----:B------:R-:W-:Y:S02]  /*192f0*/  SEL R0, RZ, 0x1, P0 ;  /* 0x00000001ff007807 */ /* 0x000fe40000000000 */
[----:B------:R-:W-:Y:S02]  /*19300*/  MOV R2, 0x19320 ;  /* 0x0001932000027802 */ /* 0x000fe40000000f00 */
[----:B-1----:R-:W-:Y:S05]  /*19310*/  CALL.REL.NOINC `($__internal_89_$__cuda_sm70_votesync_ballot) ;  /* 0x0000028000007944 */ /* 0x002fea0003c00000 */
[----:B------:R-:W-:Y:S01]  /*19320*/  MOV R5, R0 ;  /* 0x0000000000057202 */ /* 0x000fe20000000f00 */
[----:B------:R-:W-:Y:S05]  /*19330*/  BRA `(.L_x_5307) ;  /* 0xffffc6d000007947 */ /* 0x000fea000383ffff */
.L_x_5245:
[----:B------:R-:W-:Y:S01]  /*19340*/  IMAD.MOV.U32 R31, RZ, RZ, R6 ;  /* 0x000000ffff1f7224 */ /* 0x000fe200078e0006 */
[----:B------:R-:W-:Y:S01]  /*19350*/  MOV R2, R0 ;  /* 0x0000000000027202 */ /* 0x000fe20000000f00 */
[----:B------:R-:W-:Y:S01]  /*19360*/  IMAD.MOV.U32 R30, RZ, RZ, 0x1f ;  /* 0x0000001fff1e7424 */ /* 0x000fe200078e00ff */
[----:B------:R-:W-:Y:S02]  /*19370*/  MOV R3, 0x19390 ;  /* 0x0001939000037802 */ /* 0x000fe40000000f00 */
[----:B-1----:R-:W-:Y:S05]  /*19380*/  CALL.REL.NOINC `($__internal_87_$__cuda_sm70_shflsync_idx_p) ;  /* 0x0000014000007944 */ /* 0x002fea0003c00000 */
[----:B------:R-:W-:Y:S01]  /*19390*/  IMAD.MOV.U32 R10, RZ, RZ, R30 ;  /* 0x000000ffff0a7224 */ /* 0x000fe200078e001e */
[----:B------:R-:W-:Y:S01]  /*193a0*/  MOV R2, R0 ;  /* 0x0000000000027202 */ /* 0x000fe20000000f00 */
[----:B------:R-:W-:Y:S01]  /*193b0*/  IMAD.MOV.U32 R31, RZ, RZ, R7 ;  /* 0x000000ffff1f7224 */ /* 0x000fe200078e0007 */
[----:B------:R-:W-:-:S02]  /*193c0*/  MOV R30, 0x1f ;  /* 0x0000001f001e7802 */ /* 0x000fc40000000f00 */
[----:B------:R-:W-:Y:S02]  /*193d0*/  MOV R3, 0x193f0 ;  /* 0x000193f000037802 */ /* 0x000fe40000000f00 */
[----:B------:R-:W-:Y:S05]  /*193e0*/  CALL.REL.NOINC `($__internal_87_$__cuda_sm70_shflsync_idx_p) ;  /* 0x000000e000007944 */ /* 0x000fea0003c00000 */
[----:B------:R-:W-:Y:S01]  /*193f0*/  MOV R7, R30 ;  /* 0x0000001e00077202 */ /* 0x000fe20000000f00 */
[----:B------:R-:W-:Y:S05]  /*19400*/  BRA `(.L_x_5308) ;  /* 0xffffc65000007947 */ /* 0x000fea000383ffff */
.L_x_5248:
[----:B------:R-:W-:Y:S01]  /*19410*/  IMAD.MOV.U32 R31, RZ, RZ, R4 ;  /* 0x000000ffff1f7224 */ /* 0x000fe200078e0004 */
[----:B------:R-:W-:Y:S01]  /*19420*/  MOV R2, R0 ;  /* 0x0000000000027202 */ /* 0x000fe20000000f00 */
[----:B------:R-:W-:Y:S01]  /*19430*/  IMAD.MOV.U32 R30, RZ, RZ, 0x1f ;  /* 0x0000001fff1e7424 */ /* 0x000fe200078e00ff */
[----:B------:R-:W-:Y:S02]  /*19440*/  MOV R3, 0x19460 ;  /* 0x0001946000037802 */ /* 0x000fe40000000f00 */
[----:B-1-34-:R-:W-:Y:S05]  /*19450*/  CALL.REL.NOINC `($__internal_87_$__cuda_sm70_shflsync_idx_p) ;  /* 0x0000007000007944 */ /* 0x01afea0003c00000 */
[----:B------:R-:W-:Y:S01]  /*19460*/  MOV R11, R30 ;  /* 0x0000001e000b7202 */ /* 0x000fe20000000f00 */
[----:B------:R-:W-:Y:S05]  /*19470*/  BRA `(.L_x_5247) ;  /* 0xffffc64000007947 */ /* 0x000fea000383ffff */
        .weak           $__internal_86_$__cuda_sm70_shflsync_bfly_p
        .type           $__internal_86_$__cuda_sm70_shflsync_bfly_p,@function
        .size           $__internal_86_$__cuda_sm70_shflsync_bfly_p,($__internal_87_$__cuda_sm70_shflsync_idx_p - $__internal_86_$__cuda_sm70_shflsync_bfly_p)
$__internal_86_$__cuda_sm70_shflsync_bfly_p:
[----:B------:R-:W-:Y:S04]  /*19480*/  WARPSYNC R192 ;  /* 0x000000c000007348 */ /* 0x000fe80003800000 */
[----:B------:R1:W2:Y:S02]  /*19490*/  SHFL.BFLY PT, R136, R2, R136, R209 ;  /* 0x0c00008802887389 */ /* 0x0002a400000e00d1 */
[----:B-1----:R-:W-:-:S02]  /*194a0*/  MOV R2, R3 ;  /* 0x0000000300027202 */ /* 0x002fc40000000f00 */
[----:B------:R-:W-:-:S04]  /*194b0*/  MOV R3, 0x0 ;  /* 0x0000000000037802 */ /* 0x000fc80000000f00 */
[----:B--2---:R-:W-:Y:S05]  /*194c0*/  RET.REL.NODEC R2 `(_ZN7cutlass13device_kernelIN5flash19enable_sm80_to_sm89INS1_16FlashAttnFwdSm80INS1_25CollectiveMainloopFwdSm80ILi8ELi2ELb0EN4cute5tupleIJNS5_1CILi128EEENS7_ILi64EEENS7_ILi192EEEEEELi192ENS_6half_tEfNS_4arch4Sm80ELb0ELb1ELb0ELb1ELb1ELb0ELb1ELb1EEENS1_21CollectiveEpilogueFwdINS6_IJS8_SA_S9_EEENS6_IJNS7_ILi1EEESI_SI_EEESC_SE_Li256ELb1ELb1ELb1ELb0EEENS1_36VarlenDynamicPersistentTileSchedulerILi128ELi64ELi256ELi256ELb1ELb1ELb0ELb1ELb0ELb1EEEEEEEEEvNT_6ParamsE) ;  /* 0xfffe6b3002007950 */ /* 0x004fea0003c3ffff */
        .weak           $__internal_87_$__cuda_sm70_shflsync_idx_p
        .type           $__internal_87_$__cuda_sm70_shflsync_idx_p,@function
        .size           $__internal_87_$__cuda_sm70_shflsync_idx_p,($__internal_88_$__cuda_sm70_shflsync_up_p - $__internal_87_$__cuda_sm70_shflsync_idx_p)
$__internal_87_$__cuda_sm70_shflsync_idx_p:
[----:B------:R-:W-:-:S04]  /*194d0*/  MOV R179, 0xffffffff ;  /* 0xffffffff00b37802 */ /* 0x000fc80000000f00 */
[----:B------:R-:W-:Y:S04]  /*194e0*/  WARPSYNC R179 ;  /* 0x000000b300007348 */ /* 0x000fe80003800000 */
[----:B------:R1:W2:Y:S02]  /*194f0*/  SHFL.IDX PT, R30, R31, R2, R30 ;  /* 0x000000021f1e7389 */ /* 0x0002a400000e001e */
[----:B-1----:R-:W-:Y:S02]  /*19500*/  MOV R2, R3 ;  /* 0x0000000300027202 */ /* 0x002fe40000000f00 */
[----:B------:R-:W-:-:S04]  /*19510*/  MOV R3, 0x0 ;  /* 0x0000000000037802 */ /* 0x000fc80000000f00 */
[----:B--2---:R-:W-:Y:S05]  /*19520*/  RET.REL.NODEC R2 `(_ZN7cutlass13device_kernelIN5flash19enable_sm80_to_sm89INS1_16FlashAttnFwdSm80INS1_25CollectiveMainloopFwdSm80ILi8ELi2ELb0EN4cute5tupleIJNS5_1CILi128EEENS7_ILi64EEENS7_ILi192EEEEEELi192ENS_6half_tEfNS_4arch4Sm80ELb0ELb1ELb0ELb1ELb1ELb0ELb1ELb1EEENS1_21CollectiveEpilogueFwdINS6_IJS8_SA_S9_EEENS6_IJNS7_ILi1EEESI_SI_EEESC_SE_Li256ELb1ELb1ELb1ELb0EEENS1_36VarlenDynamicPersistentTileSchedulerILi128ELi64ELi256ELi256ELb1ELb1ELb0ELb1ELb0ELb1EEEEEEEEEvNT_6ParamsE) ;  /* 0xfffe6ad002007950 */ /* 0x004fea0003c3ffff */
        .weak           $__internal_88_$__cuda_sm70_shflsync_up_p
        .type           $__internal_88_$__cuda_sm70_shflsync_up_p,@function
        .size           $__internal_88_$__cuda_sm70_shflsync_up_p,($__internal_89_$__cuda_sm70_votesync_ballot - $__internal_88_$__cuda_sm70_shflsync_up_p)
$__internal_88_$__cuda_sm70_shflsync_up_p:
[----:B------:R-:W-:Y:S02]  /*19530*/  IMAD.MOV.U32 R4, RZ, RZ, RZ ;  /* 0x000000ffff047224 */ /* 0x000fe400078e00ff */
[----:B------:R-:W-:-:S04]  /*19540*/  IMAD.MOV.U32 R10, RZ, RZ, -0x1 ;  /* 0xffffffffff0a7424 */ /* 0x000fc800078e00ff */
[----:B------:R-:W-:Y:S04]  /*19550*/  WARPSYNC R10 ;  /* 0x0000000a00007348 */ /* 0x000fe80003800000 */
[----:B------:R1:W2:Y:S02]  /*19560*/  SHFL.UP PT, R4, R0, R2, R4 ;  /* 0x0400000200047389 */ /* 0x0002a400000e0004 */
[----:B-1----:R-:W-:Y:S02]  /*19570*/  MOV R2, R3 ;  /* 0x0000000300027202 */ /* 0x002fe40000000f00 */
[----:B------:R-:W-:-:S04]  /*19580*/  MOV R3, 0x0 ;  /* 0x0000000000037802 */ /* 0x000fc80000000f00 */
[----:B--2---:R-:W-:Y:S05]  /*19590*/  RET.REL.NODEC R2 `(_ZN7cutlass13device_kernelIN5flash19enable_sm80_to_sm89INS1_16FlashAttnFwdSm80INS1_25CollectiveMainloopFwdSm80ILi8ELi2ELb0EN4cute5tupleIJNS5_1CILi128EEENS7_ILi64EEENS7_ILi192EEEEEELi192ENS_6half_tEfNS_4arch4Sm80ELb0ELb1ELb0ELb1ELb1ELb0ELb1ELb1EEENS1_21CollectiveEpilogueFwdINS6_IJS8_SA_S9_EEENS6_IJNS7_ILi1EEESI_SI_EEESC_SE_Li256ELb1ELb1ELb1ELb0EEENS1_36VarlenDynamicPersistentTileSchedulerILi128ELi64ELi256ELi256ELb1ELb1ELb0ELb1ELb0ELb1EEEEEEEEEvNT_6ParamsE) ;  /* 0xfffe6a6002007950 */ /* 0x004fea0003c3ffff */
        .weak           $__internal_89_$__cuda_sm70_votesync_ballot
        .type           $__internal_89_$__cuda_sm70_votesync_ballot,@function
        .size           $__internal_89_$__cuda_sm70_votesync_ballot,(.L_x_6287 - $__internal_89_$__cuda_sm70_votesync_ballot)
$__internal_89_$__cuda_sm70_votesync_ballot:
[----:B------:R-:W-:Y:S01]  /*195a0*/  ISETP.NE.U32.AND P0, PT, R0, 0x1, PT ;  /* 0x000000010000780c */ /* 0x000fe20003f05070 */
[----:B------:R-:W-:-:S04]  /*195b0*/  IMAD.MOV.U32 R3, RZ, RZ, -0x1 ;  /* 0xffffffffff037424 */ /* 0x000fc800078e00ff */
[----:B------:R-:W-:Y:S08]  /*195c0*/  WARPSYNC R3 ;  /* 0x0000000300007348 */ /* 0x000ff00003800000 */
[----:B------:R-:W-:-:S04]  /*195d0*/  VOTE.ANY R0, PT, !P0 ;  /* 0x0000000000007806 */ /* 0x000fc800040e0100 */
[----:B------:R-:W-:Y:S01]  /*195e0*/  LOP3.LUT R0, R0, R3, RZ, 0xc0, !PT ;  /* 0x0000000300007212 */ /* 0x000fe200078ec0ff */
[----:B------:R-:W-:-:S04]  /*195f0*/  IMAD.MOV.U32 R3, RZ, RZ, 0x0 ;  /* 0x00000000ff037424 */ /* 0x000fc800078e00ff */
[----:B------:R-:W-:Y:S05]  /*19600*/  RET.REL.NODEC R2 `(_ZN7cutlass13device_kernelIN5flash19enable_sm80_to_sm89INS1_16FlashAttnFwdSm80INS1_25CollectiveMainloopFwdSm80ILi8ELi2ELb0EN4cute5tupleIJNS5_1CILi128EEENS7_ILi64EEENS7_ILi192EEEEEELi192ENS_6half_tEfNS_4arch4Sm80ELb0ELb1ELb0ELb1ELb1ELb0ELb1ELb1EEENS1_21CollectiveEpilogueFwdINS6_IJS8_SA_S9_EEENS6_IJNS7_ILi1EEESI_SI_EEESC_SE_Li256ELb1ELb1ELb1ELb0EEENS1_36VarlenDynamicPersistentTileSchedulerILi128ELi64ELi256ELi256ELb1ELb1ELb0ELb1ELb0ELb1EEEEEEEEEvNT_6ParamsE) ;  /* 0xfffe69f002007950 */ /* 0x000fea0003c3ffff */
.L_x_5309:
        /* <DEDUP_REMOVED lines=15> */
.L_x_6287:


//--------------------- .text._ZN7cutlass13device_kernelIN5flash19enable_sm80_to_sm89INS1_16FlashAttnFwdSm80INS1_25CollectiveMainloopFwdSm80ILi8ELi2ELb0EN4cute5tupleIJNS5_1CILi128EEENS7_ILi64EEENS7_ILi192EEEEEELi192ENS_6half_tEfNS_4arch4Sm80ELb0ELb1ELb0ELb1ELb1ELb1ELb1ELb1EEENS1_21CollectiveEpilogueFwdINS6_IJS8_SA_S9_EEENS6_IJNS7_ILi1EEESI_SI_EEESC_SE_Li256ELb1ELb1ELb1ELb0EEENS1_36VarlenDynamicPersistentTileSchedulerILi128ELi64ELi256ELi256ELb1ELb1ELb0ELb1ELb0ELb1EEEEEEEEEvNT_6ParamsE --------------------------
	.section	.text._ZN7cutlass13device_kernelIN5flash19enable_sm80_to_sm89INS1_16FlashAttnFwdSm80INS1_25CollectiveMainloopFwdSm80ILi8ELi2ELb0EN4cute5tupleIJNS5_1CILi128EEENS7_ILi64EEENS7_ILi192EEEEEELi192ENS_6half_tEfNS_4arch4Sm80ELb0ELb1ELb0ELb1ELb1ELb1ELb1ELb1EEENS1_21CollectiveEpilogueFwdINS6_IJS8_SA_S9_EEENS6_IJNS7_ILi1EEESI_SI_EEESC_SE_Li256ELb1ELb1ELb1ELb0EEENS1_36VarlenDynamicPersistentTileSchedulerILi128ELi64ELi256ELi256ELb1ELb1ELb0ELb1ELb0ELb1EEEEEEEEEvNT_6ParamsE,"ax",@progbits
	.sectioninfo	@"SHI_REGISTERS=255"
	.align	128
.text._ZN7cutlass13device_kernelIN5flash19enable_sm80_to_sm89INS1_16FlashAttnFwdSm80INS1_25CollectiveMainloopFwdSm80ILi8ELi2ELb0EN4cute5tupleIJNS5_1CILi128EEENS7_ILi64EEENS7_ILi192EEEEEELi192ENS_6half_tEfNS_4arch4Sm80ELb0ELb1ELb0ELb1ELb1ELb1ELb1ELb1EEENS1_21CollectiveEpilogueFwdINS6_IJS8_SA_S9_EEENS6_IJNS7_ILi1EEESI_SI_EEESC_SE_Li256ELb1ELb1ELb1ELb0EEENS1_36VarlenDynamicPersistentTileSchedulerILi128ELi64ELi256ELi256ELb1ELb1ELb0ELb1ELb0ELb1EEEEEEEEEvNT_6ParamsE:
        .type           _ZN7cutlass13device_kernelIN5flash19enable_sm80_to_sm89INS1_16FlashAttnFwdSm80INS1_25CollectiveMainloopFwdSm80ILi8ELi2ELb0EN4cute5tupleIJNS5_1CILi128EEENS7_ILi64EEENS7_ILi192EEEEEELi192ENS_6half_tEfNS_4arch4Sm80ELb0ELb1ELb0ELb1ELb1ELb1ELb1ELb1EEENS1_21CollectiveEpilogueFwdINS6_IJS8_SA_S9_EEENS6_IJNS7_ILi1EEESI_SI_EEESC_SE_Li256ELb1ELb1ELb1ELb0EEENS1_36VarlenDynamicPersistentTileSchedulerILi128ELi64ELi256ELi256ELb1ELb1ELb0ELb1ELb0ELb1EEEEEEEEEvNT_6ParamsE,@function
        .size           _ZN7cutlass13device_kernelIN5flash19enable_sm80_to_sm89INS1_16FlashAttnFwdSm80INS1_25CollectiveMainloopFwdSm80ILi8ELi2ELb0EN4cute5tupleIJNS5_1CILi128EEENS7_ILi64EEENS7_ILi192EEEEEELi192ENS_6half_tEfNS_4arch4Sm80ELb0ELb1ELb0ELb1ELb1ELb1ELb1ELb1EEENS1_21CollectiveEpilogueFwdINS6_IJS8_SA_S9_EEENS6_IJNS7_ILi1EEESI_SI_EEESC_SE_Li256ELb1ELb1ELb1ELb0EEENS1_36VarlenDynamicPersistentTileSchedulerILi128ELi64ELi256ELi256ELb1ELb1ELb0ELb1ELb0ELb1EEEEEEEEEvNT_6ParamsE,(.L_x_6292 - _ZN7cutlass13device_kernelIN5flash19enable_sm80_to_sm89INS1_16FlashAttnFwdSm80INS1_25CollectiveMainloopFwdSm80ILi8ELi2ELb0EN4cute5tupleIJNS5_1CILi128EEENS7_ILi64EEENS7_ILi192EEEEEELi192ENS_6half_tEfNS_4arch4Sm80ELb0ELb1ELb0ELb1ELb1ELb1ELb1ELb1EEENS1_21CollectiveEpilogueFwdINS6_IJS8_SA_S9_EEENS6_IJNS7_ILi1EEESI_SI_EEESC_SE_Li256ELb1ELb1ELb1ELb0EEENS1_36VarlenDynamicPersistentTileSchedulerILi128ELi64ELi256ELi256ELb1ELb1ELb0ELb1ELb0ELb1EEEEEEEEEvNT_6ParamsE)
        .other          _ZN7cutlass13device_kernelIN5flash19enable_sm80_to_sm89INS1_16FlashAttnFwdSm80INS1_25CollectiveMainloopFwdSm80ILi8ELi2ELb0EN4cute5tupleIJNS5_1CILi128EEENS7_ILi64EEENS7_ILi192EEEEEELi192ENS_6half_tEfNS_4arch4Sm80ELb0ELb1ELb0ELb1ELb1ELb1ELb1ELb1EEENS1_21CollectiveEpilogueFwdINS6_IJS8_SA_S9_EEENS6_IJNS7_ILi1EEESI_SI_EEESC_SE_Li256ELb1ELb1ELb1ELb0EEENS1_36VarlenDynamicPersistentTileSchedulerILi128ELi64ELi256ELi256ELb1ELb1ELb0ELb1ELb0ELb1EEEEEEEEEvNT_6ParamsE,@"STO_CUDA_ENTRY STV_DEFAULT"
_ZN7cutlass13device_kernelIN5flash19enable_sm80_to_sm89INS1_16FlashAttnFwdSm80INS1_25CollectiveMainloopFwdSm80ILi8ELi2ELb0EN4cute5tupleIJNS5_1CILi128EEENS7_ILi64EEENS7_ILi192EEEEEELi192ENS_6half_tEfNS_4arch4Sm80ELb0ELb1ELb0ELb1ELb1ELb1ELb1ELb1EEENS1_21CollectiveEpilogueFwdINS6_IJS8_SA_S9_EEENS6_IJNS7_ILi1EEESI_SI_EEESC_SE_Li256ELb1ELb1ELb1ELb0EEENS1_36VarlenDynamicPersistentTileSchedulerILi128ELi64ELi256ELi256ELb1ELb1ELb0ELb1ELb0ELb1EEEEEEEEEvNT_6ParamsE:
        /* <DEDUP_REMOVED lines=52> */
.L_x_5315:
        /* <DEDUP_REMOVED lines=16> */
.L_x_5575:
        /* <DEDUP_REMOVED lines=16> */
.L_x_5576:
[----:B---3--:R-:W-:-:S05]  /*0540*/  IMAD R0, R0, c[0x0][0x538], RZ ;  /* 0x00014e0000007a24 */ /* 0x008fca00078e02ff */
[----:B------:R-:W-:-:S04]  /*0550*/  IADD3 R6, R0, R6, RZ ;  /* 0x0000000600067210 */ /* 0x000fc80007ffe0ff */
[----:B------:R-:W-:-:S13]  /*0560*/  ISETP.GT.AND P0, PT, R6, UR4, PT ;  /* 0x0000000406007c0c */ /* 0x000fda000bf04270 */
[----:B-12---:R-:W-:Y:S05]  /*0570*/  @!P0 BRA `(.L_x_5315) ;  /* 0xfffffdc000008947 */ /* 0x006fea000383ffff */
.L_x_5311:
[----:B------:R-:W-:-:S05]  /*0580*/  IADD3 R10, -R0, R6, RZ ;  /* 0x00000006000a7210 */ /* 0x000fca0007ffe1ff */
[----:B------:R-:W-:-:S05]  /*0590*/  IMAD R0, R4, c[0x0][0x538], R10 ;  /* 0x00014e0004007a24 */ /* 0x000fca00078e020a */
[----:B------:R-:W-:Y:S01]  /*05a0*/  ISETP.GT.AND P0, PT, R0, UR4, PT ;  /* 0x0000000400007c0c */ /* 0x000fe2000bf04270 */
[----:B------:R-:W-:-:S12]  /*05b0*/  BRA.DIV ~URZ, `(.L_x_5316) ;  /* 0x00022e527f007947 */ /* 0x000fd8000b800000 */
[----:B------:R-:W-:-:S04]  /*05c0*/  VOTE.ANY R6, PT, !P0 ;  /* 0x0000000000067806 */ /* 0x000fc800040e0100 */
.L_x_5577:
[----:B------:R-:W2:Y:S02]  /*05d0*/  POPC R0, R6 ;  /* 0x0000000600007309 */ /* 0x000ea40000000000 */
[----:B-12---:R-:W-:Y:S01]  /*05e0*/  IADD3 R239, R0, R7, RZ ;  /* 0x0000000700ef7210 */ /* 0x006fe20007ffe0ff */
[----:B------:R-:W-:Y:S05]  /*05f0*/  BRA.DIV ~URZ, `(.L_x_5317) ;  /* 0x00022e627f007947 */ /* 0x000fea000b800000 */
[----:B------:R1:W2:Y:S01]  /*0600*/  SHFL.IDX PT, R12, R9, R0, 0x1f ;  /* 0x00001f00090c7589 */ /* 0x0002a200000e0000 */
[----:B------:R-:W-:-:S03]  /*0610*/  MOV R5, RZ ;  /* 0x000000ff00057202 */ /* 0x000fc60000000f00 */
[----:B------:R1:W3:Y:S04]  /*0620*/  SHFL.IDX PT, R9, R8, R0, 0x1f ;  /* 0x00001f0008097589 */ /* 0x0002e800000e0000 */
.L_x_5578:
[----:B------:R-:W-:Y:S01]  /*0630*/  ISETP.NE.AND P0, PT, R6, RZ, PT ;  /* 0x000000ff0600720c */ /* 0x000fe20003f05270 */
[----:B------:R-:W-:-:S12]  /*0640*/  BSSY B0, `(.L_x_5318) ;  /* 0x0000005000007945 */ /* 0x000fd80003800000 */
[----:B------:R-:W-:Y:S05]  /*0650*/  @!P0 BRA `(.L_x_5319) ;  /* 0x0000003000008947 */ /* 0x000fea0003800000 */
[----:B-1----:R-:W-:Y:S01]  /*0660*/  IADD3 R0, R0, -0x1, RZ ;  /* 0xffffffff00007810 */ /* 0x002fe20007ffe0ff */
[----:B------:R-:W-:Y:S05]  /*0670*/  BRA.DIV ~URZ, `(.L_x_5320) ;  /* 0x00022ec27f007947 */ /* 0x000fea000b800000 */
[----:B------:R1:W4:Y:S02]  /*0680*/  SHFL.IDX PT, R5, R4, R0, 0x1f ;  /* 0x00001f0004057589 */ /* 0x00032400000e0000 */
.L_x_5319:
[----:B------:R-:W-:Y:S05]  /*0690*/  BSYNC B0 ;  /* 0x0000000000007941 */ /* 0x000fea0003800000 */
.L_x_5318:
        /* <DEDUP_REMOVED lines=67> */
.L_x_5322:
        /* <DEDUP_REMOVED lines=68> */
.L_x_5323:
[----:B------:R-:W-:Y:S05]  /*0f10*/  BSYNC B0 ;  /* 0x0000000000007941 */ /* 0x000fea0003800000 */
.L_x_5321:
[----:B------:R-:W-:-:S04]  /*0f20*/  LOP3.LUT R0, RZ, R0, RZ, 0x33, !PT ;  /* 0x00000000ff007212 */ /* 0x000fc800078e33ff */
[----:B------:R-:W-:Y:S01]  /*0f30*/  IADD3 R237, R0, R12, RZ ;  /* 0x0000000c00ed7210 */ /* 0x000fe20007ffe0ff */
[----:B------:R-:W-:Y:S05]  /*0f40*/  BRA `(.L_x_5324) ;  /* 0x0000004000007947 */ /* 0x000fea0003800000 */
.L_x_5312:
[----:B-1----:R-:W-:Y:S01]  /*0f50*/  IMAD.MOV.U32 R237, RZ, RZ, RZ ;  /* 0x000000ffffed7224 */ /* 0x002fe200078e00ff */
[----:B------:R-:W-:Y:S01]  /*0f60*/  MOV R238, RZ ;  /* 0x000000ff00ee7202 */ /* 0x000fe20000000f00 */
[----:B------:R-:W-:Y:S01]  /*0f70*/  IMAD.U32 R236, RZ, RZ, UR4 ;  /* 0x00000004ffec7e24 */ /* 0x000fe2000f8e00ff */
[----:B------:R-:W-:Y:S02]  /*0f80*/  MOV R239, c[0x0][0x53c] ;  /* 0x00014f0000ef7a02 */ /* 0x000fe40000000f00 */
.L_x_5324:
[----:B------:R-:W-:Y:S01]  /*0f90*/  ISETP.NE.AND P0, PT, R13, RZ, PT ;  /* 0x000000ff0d00720c */ /* 0x000fe20003f05270 */
[----:B------:R-:W-:-:S12]  /*0fa0*/  WARPSYNC 0xffffffff ;  /* 0xffffffff00007948 */ /* 0x000fd80003800000 */
[----:B------:R1:W-:Y:S04]  /*0fb0*/  @!P0 STS.128 [0x24100], R236 ;  /* 0x024100ecff008388 */ /* 0x0003e80000000c00 */
[----:B------:R-:W-:Y:S06]  /*0fc0*/  BAR.ARV 0x5, 0x100 ;  /* 0x0144000000007b1d */ /* 0x000fec0000002000 */
.L_x_5310:
        /* <DEDUP_REMOVED lines=53> */
[C---:B------:R-:W-:Y:S01]  /*1320*/  IMAD.SHL.U32 R4, R9.reuse, 0x8, RZ ;  /* 0x0000000809047824 */ /* 0x040fe200078e00ff */
[----:B------:R-:W-:Y:S01]  /*1330*/  LOP3.LUT R0, R0, 0x1c0, RZ, 0xc0, !PT ;  /* 0x000001c000007812 */ /* 0x000fe200078ec0ff */
[----:B------:R-:W-:Y:S01]  /*1340*/  IMAD.SHL.U32 R144, R144, 0x2, RZ ;  /* 0x0000000290907824 */ /* 0x000fe200078e00ff */
[--C-:B------:R-:W-:Y:S01]  /*1350*/  SHF.R.S32.HI R215, RZ, 0x2, R7.reuse ;  /* 0x00000002ffd77819 */ /* 0x100fe20000011407 */
[----:B------:R-:W-:Y:S01]  /*1360*/  IMAD.IADD R240, R14, 0x1, -R2 ;  /* 0x000000010ef07824 */ /* 0x000fe200078e0a02 */
[----:B------:R-:W-:Y:S01]  /*1370*/  SHF.R.S32.HI R3, RZ, 0x1f, R7 ;  /* 0x0000001fff037819 */ /* 0x000fe20000011407 */
[----:B------:R-:W-:Y:S01]  /*1380*/  STL [R1+0x30], R18 ;  /* 0x0000301201007387 */ /* 0x000fe20000100800 */
[----:B------:R-:W-:Y:S01]  /*1390*/  LOP3.LUT R5, R0, 0x8, R4, 0xf8, !PT ;  /* 0x0000000800057812 */ /* 0x000fe200078ef804 */
[C---:B------:R-:W-:Y:S01]  /*13a0*/  IMAD.SHL.U32 R142, R240.reuse, 0x4, RZ ;  /* 0x00000004f08e7824 */ /* 0x040fe200078e00ff */
[----:B------:R-:W-:Y:S01]  /*13b0*/  SHF.R.U32.HI R4, RZ, 0x3, R0 ;  /* 0x00000003ff047819 */ /* 0x000fe20000011600 */
[----:B------:R-:W-:Y:S01]  /*13c0*/  IMAD R0, R9, 0x200, R8 ;  /* 0x0000020009007824 */ /* 0x000fe200078e0208 */
[----:B------:R-:W-:Y:S01]  /*13d0*/  LEA.HI R3, R3, R215, RZ, 0x3 ;  /* 0x000000d703037211 */ /* 0x000fe200078f18ff */
[----:B------:R-:W-:Y:S01]  /*13e0*/  IMAD.SHL.U32 R106, R240, 0x8, RZ ;  /* 0x00000008f06a7824 */ /* 0x000fe200078e00ff */
[----:B------:R-:W-:-:S02]  /*13f0*/  LOP3.LUT R9, R5, R4, RZ, 0x3c, !PT ;  /* 0x0000000405097212 */ /* 0x000fc400078e3cff */
[----:B------:R-:W-:Y:S02]  /*1400*/  IADD3 R5, R215, 0x40, RZ ;  /* 0x00000040d7057810 */ /* 0x000fe40007ffe0ff */
[----:B------:R-:W-:Y:S02]  /*1410*/  LOP3.LUT R3, R3, 0xfffffff8, RZ, 0xc0, !PT ;  /* 0xfffffff803037812 */ /* 0x000fe400078ec0ff */
[C---:B------:R-:W-:Y:S01]  /*1420*/  IADD3 R146, R142.reuse, 0x20, RZ ;  /* 0x000000208e927810 */ /* 0x040fe20007ffe0ff */
        /* <DEDUP_REMOVED lines=44> */
[----:B------:R-:W-:Y:S01]  /*16f0*/  IADD3 R149, R142, 0x10, RZ ;  /* 0x000000108e957810 */ /* 0x000fe20007ffe0ff */
[----:B------:R-:W-:Y:S01]  /*1700*/  IMAD.IADD R5, R240, 0x1, -R5 ;  /* 0x00000001f0057824 */ /* 0x000fe200078e0a05 */
[CC--:B------:R-:W-:Y:S01]  /*1710*/  IADD3 R2, R9.reuse, R3.reuse, R10 ;  /* 0x0000000309027210 */ /* 0x0c0fe20007ffe00a */
[----:B------:R-:W-:Y:S01]  /*1720*/  IMAD.MOV.U32 R10, RZ, RZ, 0x40 ;  /* 0x00000040ff0a7424 */ /* 0x000fe200078e00ff */
[----:B------:R-:W-:Y:S01]  /*1730*/  LOP3.LUT R3, R9, R3, RZ, 0xfc, !PT ;  /* 0x0000000309037212 */ /* 0x000fe200078efcff */
[----:B------:R-:W-:Y:S01]  /*1740*/  IMAD R235, R5, 0x8, R18 ;  /* 0x0000000805eb7824 */ /* 0x000fe200078e0212 */
[----:B------:R-:W-:Y:S02]  /*1750*/  LOP3.LUT R9, R20, 0x38, R106, 0xf8, !PT ;  /* 0x0000003814097812 */ /* 0x000fe400078ef86a */
[----:B------:R-:W-:-:S02]  /*1760*/  LOP3.LUT R6, R11, 0x7ffffffc, RZ, 0xc0, !PT ;  /* 0x7ffffffc0b067812 */ /* 0x000fc400078ec0ff */
[----:B------:R-:W-:Y:S02]  /*1770*/  SHF.R.S32.HI R20, RZ, 0x1f, R149 ;  /* 0x0000001fff147819 */ /* 0x000fe40000011495 */
[C---:B------:R-:W-:Y:S01]  /*1780*/  IADD3 R148, R142.reuse, 0x30, RZ ;  /* 0x000000308e947810 */ /* 0x040fe20007ffe0ff */
[----:B------:R-:W-:Y:S01]  /*1790*/  IMAD.IADD R6, R19, 0x1, -R6 ;  /* 0x0000000113067824 */ /* 0x000fe200078e0a06 */
[----:B------:R-:W-:Y:S01]  /*17a0*/  SHF.R.S32.HI R11, RZ, 0x1f, R146 ;  /* 0x0000001fff0b7819 */ /* 0x000fe20000011492 */
[----:B------:R1:W-:Y:S01]  /*17b0*/  STL [R1+0x14], R20 ;  /* 0x0000141401007387 */ /* 0x0003e20000100800 */
[----:B------:R-:W-:Y:S01]  /*17c0*/  IADD3 R147, R142, 0x50, RZ ;  /* 0x000000508e937810 */ /* 0x000fe20007ffe0ff */
[----:B------:R-:W-:Y:S01]  /*17d0*/  IMAD.SHL.U32 R213, R6, 0x2, RZ ;  /* 0x0000000206d57824 */ /* 0x000fe200078e00ff */
[----:B------:R-:W-:Y:S01]  /*17e0*/  LOP3.LUT R5, R16, R9, R17, 0xf6, !PT ;  /* 0x0000000910057212 */ /* 0x000fe200078ef611 */
[----:B------:R2:W-:Y:S01]  /*17f0*/  STL [R1+0x10], R11 ;  /* 0x0000100b01007387 */ /* 0x0005e20000100800 */
[----:B------:R-:W-:-:S02]  /*1800*/  SHF.R.S32.HI R21, RZ, 0x1f, R148 ;  /* 0x0000001fff157819 */ /* 0x000fc40000011494 */
[----:B------:R-:W-:Y:S02]  /*1810*/  LEA R5, R5, 0x18100, 0x1 ;  /* 0x0001810005057811 */ /* 0x000fe400078e08ff */
[----:B------:R-:W-:Y:S01]  /*1820*/  SEL R185, R4, 0xffffffe0, !P1 ;  /* 0xffffffe004b97807 */ /* 0x000fe20004800000 */
[----:B------:R-:W-:Y:S01]  /*1830*/  STL [R1+0xc], R21 ;  /* 0x00000c1501007387 */ /* 0x000fe20000100800 */
[----:B------:R-:W-:Y:S02]  /*1840*/  SHF.R.S32.HI R4, RZ, 0x1f, R213 ;  /* 0x0000001fff047819 */ /* 0x000fe400000114d5 */
[C---:B------:R-:W-:Y:S02]  /*1850*/  IADD3 R4, R213.reuse, 0x80, RZ ;  /* 0x00000080d5047810 */ /* 0x040fe40007ffe0ff */
[----:B------:R-:W-:Y:S02]  /*1860*/  IADD3 R251, R213, 0x90, RZ ;  /* 0x00000090d5fb7810 */ /* 0x000fe40007ffe0ff */
[----:B------:R-:W-:-:S02]  /*1870*/  LEA R181, R2, 0x18100, 0x1 ;  /* 0x0001810002b57811 */ /* 0x000fc400078e08ff */
[C---:B------:R-:W-:Y:S02]  /*1880*/  IADD3 R250, R213.reuse, 0x98, RZ ;  /* 0x00000098d5fa7810 */ /* 0x040fe40007ffe0ff */
[----:B------:R-:W-:Y:S01]  /*1890*/  IADD3 R248, R213, 0xa8, RZ ;  /* 0x000000a8d5f87810 */ /* 0x000fe20007ffe0ff */
[----:B------:R-:W-:Y:S01]  /*18a0*/  IMAD.IADD R182, R181, 0x1, R185 ;  /* 0x00000001b5b67824 */ /* 0x000fe200078e02b9 */
[----:B------:R-:W-:Y:S02]  /*18b0*/  LEA R187, R3, 0x100, 0x1 ;  /* 0x0000010003bb7811 */ /* 0x000fe400078e08ff */
[----:B-1----:R-:W-:Y:S02]  /*18c0*/  SHF.R.S32.HI R20, RZ, 0x1f, R145 ;  /* 0x0000001fff147819 */ /* 0x002fe40000011491 */
[----:B------:R-:W-:Y:S01]  /*18d0*/  IADD3 R247, R213, 0xb0, RZ ;  /* 0x000000b0d5f77810 */ /* 0x000fe20007ffe0ff */
[----:B------:R-:W-:Y:S01]  /*18e0*/  IMAD.IADD R242, R185, 0x1, R187 ;  /* 0x00000001b9f27824 */ /* 0x000fe200078e02bb */
[----:B--2---:R-:W-:Y:S01]  /*18f0*/  SHF.R.S32.HI R11, RZ, 0x1f, R147 ;  /* 0x0000001fff0b7819 */ /* 0x004fe20000011493 */
[----:B------:R-:W-:Y:S01]  /*1900*/  STL [R1+0x8], R20 ;  /* 0x0000081401007387 */ /* 0x000fe20000100800 */
[----:B------:R-:W-:-:S02]  /*1910*/  LEA R186, R0, 0xc100, 0x1 ;  /* 0x0000c10000ba7811 */ /* 0x000fc400078e08ff */
[----:B------:R-:W-:Y:S01]  /*1920*/  SEL R0, R10, 0xffffffc0, !P2 ;  /* 0xffffffc00a007807 */ /* 0x000fe20005000000 */
[----:B------:R-:W-:Y:S01]  /*1930*/  STL [R1+0x4], R11 ;  /* 0x0000040b01007387 */ /* 0x000fe20000100800 */
[----:B------:R-:W-:Y:S02]  /*1940*/  SHF.R.S32.HI R4, RZ, 0x1f, R4 ;  /* 0x0000001fff047819 */ /* 0x000fe40000011404 */
[----:B------:R-:W-:Y:S01]  /*1950*/  SHF.R.S32.HI R4, RZ, 0x1f, R250 ;  /* 0x0000001fff047819 */ /* 0x000fe200000114fa */
[----:B------:R1:W-:Y:S01]  /*1960*/  STL [R1+0x2c], R5 ;  /* 0x00002c0501007387 */ /* 0x0003e20000100800 */
[----:B------:R-:W-:Y:S01]  /*1970*/  SHF.R.S32.HI R4, RZ, 0x1f, R247 ;  /* 0x0000001fff047819 */ /* 0x000fe200000114f7 */
[----:B------:R-:W-:Y:S01]  /*1980*/  IMAD.IADD R188, R0, 0x1, R187 ;  /* 0x0000000100bc7824 */ /* 0x000fe200078e02bb */
[----:B------:R-:W-:Y:S01]  /*1990*/  LEA R4, R14, 0x18100, 0x1 ;  /* 0x000181000e047811 */ /* 0x000fe200078e08ff */
[--C-:B------:R-:W-:Y:S01]  /*19a0*/  IMAD.IADD R184, R181, 0x1, R0.reuse ;  /* 0x00000001b5b87824 */ /* 0x100fe200078e0200 */
[----:B------:R-:W-:Y:S01]  /*19b0*/  LEA R3, R13, 0x18100, 0x1 ;  /* 0x000181000d037811 */ /* 0x000fe200078e08ff */
[----:B------:R-:W-:Y:S01]  /*19c0*/  IMAD.IADD R183, R182, 0x1, R0 ;  /* 0x00000001b6b77824 */ /* 0x000fe200078e0200 */
[----:B------:R-:W-:Y:S01]  /*19d0*/  LEA R2, R12, 0x18100, 0x1 ;  /* 0x000181000c027811 */ /* 0x000fe200078e08ff */
[----:B------:R-:W-:Y:S01]  /*19e0*/  IMAD.IADD R0, R0, 0x1, R242 ;  /* 0x0000000100007824 */ /* 0x000fe200078e02f2 */
[----:B------:R-:W-:Y:S01]  /*19f0*/  IADD3 R6, R213, 0x70, RZ ;  /* 0x00000070d5067810 */ /* 0x000fe20007ffe0ff */
[----:B------:R-:W-:Y:S01]  /*1a00*/  IMAD.IADD R243, R185, 0x1, R188 ;  /* 0x00000001b9f37824 */ /* 0x000fe200078e02bc */
[----:B------:R-:W-:-:S02]  /*1a10*/  IADD3 R252, R213, 0x88, RZ ;  /* 0x00000088d5fc7810 */ /* 0x000fc40007ffe0ff */
[----:B------:R-:W-:Y:S02]  /*1a20*/  SHF.R.S32.HI R230, RZ, 0x3, R8 ;  /* 0x00000003ffe67819 */ /* 0x000fe40000011408 */
[----:B------:R-:W-:Y:S02]  /*1a30*/  SHF.R.S32.HI R229, RZ, 0x3, R7 ;  /* 0x00000003ffe57819 */ /* 0x000fe40000011407 */
[----:B------:R-:W-:Y:S02]  /*1a40*/  IADD3 R249, R213, 0xa0, RZ ;  /* 0x000000a0d5f97810 */ /* 0x000fe40007ffe0ff */
[C---:B------:R-:W-:Y:S02]  /*1a50*/  IADD3 R201, R198.reuse, 0x40, RZ ;  /* 0x00000040c6c97810 */ /* 0x040fe40007ffe0ff */
[----:B------:R-:W-:Y:S02]  /*1a60*/  IADD3 R194, R198, 0x80, RZ ;  /* 0x00000080c6c27810 */ /* 0x000fe40007ffe0ff */
[----:B------:R-:W-:-:S02]  /*1a70*/  IADD3 R208, R106, 0x60, RZ ;  /* 0x000000606ad07810 */ /* 0x000fc40007ffe0ff */
[----:B-1----:R-:W-:Y:S02]  /*1a80*/  IADD3 R5, R213, 0x78, RZ ;  /* 0x00000078d5057810 */ /* 0x002fe40007ffe0ff */
[----:B------:R-:W-:Y:S02]  /*1a90*/  IADD3 R207, R106, 0x80, RZ ;  /* 0x000000806acf7810 */ /* 0x000fe40007ffe0ff */
[----:B------:R-:W-:Y:S02]  /*1aa0*/  SHF.R.S32.HI R5, RZ, 0x1f, R5 ;  /* 0x0000001fff057819 */ /* 0x000fe40000011405 */
[----:B------:R-:W-:Y:S02]  /*1ab0*/  SHF.R.S32.HI R5, RZ, 0x1f, R251 ;  /* 0x0000001fff057819 */ /* 0x000fe400000114fb */
[----:B------:R-:W-:Y:S02]  /*1ac0*/  SHF.R.S32.HI R5, RZ, 0x1f, R248 ;  /* 0x0000001fff057819 */ /* 0x000fe400000114f8 */
[----:B------:R-:W-:-:S02]  /*1ad0*/  LEA R5, R15, 0x18100, 0x1 ;  /* 0x000181000f057811 */ /* 0x000fc400078e08ff */
[----:B------:R-:W-:Y:S02]  /*1ae0*/  IADD3 R206, R106, 0xa0, RZ ;  /* 0x000000a06ace7810 */ /* 0x000fe40007ffe0ff */
[C---:B------:R-:W-:Y:S01]  /*1af0*/  IADD3 R25, R213.reuse, 0x8, RZ ;  /* 0x00000008d5197810 */ /* 0x040fe20007ffe0ff */
[----:B------:R1:W-:Y:S01]  /*1b00*/  STL [R1+0x28], R5 ;  /* 0x0000280501007387 */ /* 0x0003e20000100800 */
[C---:B------:R-:W-:Y:S02]  /*1b10*/  IADD3 R24, R213.reuse, 0x10, RZ ;  /* 0x00000010d5187810 */ /* 0x040fe40007ffe0ff */
[C---:B------:R-:W-:Y:S01]  /*1b20*/  IADD3 R23, R213.reuse, 0x18, RZ ;  /* 0x00000018d5177810 */ /* 0x040fe20007ffe0ff */
[----:B------:R1:W-:Y:S01]  /*1b30*/  STL [R1+0x24], R4 ;  /* 0x0000240401007387 */ /* 0x0003e20000100800 */
[C---:B------:R-:W-:Y:S02]  /*1b40*/  IADD3 R22, R213.reuse, 0x20, RZ ;  /* 0x00000020d5167810 */ /* 0x040fe40007ffe0ff */
[C---:B------:R-:W-:Y:S01]  /*1b50*/  IADD3 R21, R213.reuse, 0x28, RZ ;  /* 0x00000028d5157810 */ /* 0x040fe20007ffe0ff */
[----:B------:R1:W-:Y:S01]  /*1b60*/  STL [R1+0x20], R3 ;  /* 0x0000200301007387 */ /* 0x0003e20000100800 */
        /* <DEDUP_REMOVED lines=36> */
[----:B-1----:R-:W-:Y:S02]  /*1db0*/  SHF.R.S32.HI R6, RZ, 0x1f, R246 ;  /* 0x0000001fff067819 */ /* 0x002fe400000114f6 */
.L_x_5574:
        /* <DEDUP_REMOVED lines=32> */
.L_x_5325:
[----:B------:R-:W-:-:S04]  /*1fc0*/  ISETP.NE.U32.AND P0, PT, RZ, c[0x0][0x368], PT ;  /* 0x0000da00ff007a0c */ /* 0x000fc80003f05070 */
[----:B------:R-:W-:-:S13]  /*1fd0*/  ISETP.NE.AND.EX P0, PT, RZ, c[0x0][0x36c], PT, P0 ;  /* 0x0000db00ff007a0c */ /* 0x000fda0003f05300 */
[----:B------:R-:W-:Y:S05]  /*1fe0*/  @!P0 BRA `(.L_x_5326) ;  /* 0x0000003000008947 */ /* 0x000fea0003800000 */
[----:B-1----:R-:W-:-:S05]  /*1ff0*/  IMAD.WIDE R4, R239, R15, c[0x0][0x368] ;  /* 0x0000da00ef047625 */ /* 0x002fca00078e020f */
[----:B------:R1:W5:Y:S01]  /*2000*/  LDG.E R18, [R4.64] ;  /* 0x0000000c04127981 */ /* 0x000362000c1e1900 */
[----:B------:R-:W-:Y:S05]  /*2010*/  BRA `(.L_x_5327) ;  /* 0x0000005000007947 */ /* 0x000fea0003800000 */
.L_x_5326:
[----:B------:R-:W-:Y:S01]  /*2020*/  MOV R18, UR10 ;  /* 0x0000000a00127c02 */ /* 0x000fe20008000f00 */
[----:B------:R-:W-:Y:S05]  /*2030*/  @!P3 BRA `(.L_x_5327) ;  /* 0x000000300000b947 */ /* 0x000fea0003800000 */
[----:B-1----:R-:W2:Y:S04]  /*2040*/  LDG.E R6, [R4.64] ;  /* 0x0000000c04067981 */ /* 0x002ea8000c1e1900 */
[----:B------:R-:W2:Y:S02]  /*2050*/  LDG.E R0, [R4.64+0x4] ;  /* 0x0000040c04007981 */ /* 0x000ea4000c1e1900 */
[----:B--2---:R-:W-:Y:S02]  /*2060*/  IADD3 R18, -R6, R0, RZ ;  /* 0x0000000006127210 */ /* 0x004fe40007ffe1ff */
.L_x_5327:
        /* <DEDUP_REMOVED lines=41> */
.L_x_5330:
[----:B------:R-:W-:-:S13]  /*2300*/  ISETP.NE.AND P0, PT, R6, 0x1, PT ;  /* 0x000000010600780c */ /* 0x000fda0003f05270 */
[----:B------:R-:W-:-:S05]  /*2310*/  @P0 IMAD.HI.U32 R0, R2, c[0x0][0x330], RZ ;  /* 0x0000cc0002000a27 */ /* 0x000fca00078e00ff */
[----:B------:R-:W-:Y:S02]  /*2320*/  @P0 SHF.R.U32.HI R2, RZ, c[0x0][0x334], R0 ;  /* 0x0000cd00ff020a19 */ /* 0x000fe40000011600 */
.L_x_5331:
[----:B------:R-:W-:Y:S05]  /*2330*/  BSYNC B0 ;  /* 0x0000000000007941 */ /* 0x000fea0003800000 */
.L_x_5329:
[----:B------:R-:W-:-:S05]  /*2340*/  IMAD R2, R2, R6, c[0x0][0x32c] ;  /* 0x0000cb0002027624 */ /* 0x000fca00078e0206 */
[----:B------:R-:W-:-:S04]  /*2350*/  IMNMX R3, R3, R2, PT ;  /* 0x0000000203037217 */ /* 0x000fc80003800200 */
.L_x_5328:
        /* <DEDUP_REMOVED lines=21> */
.L_x_5334:
[----:B------:R-:W-:-:S13]  /*24b0*/  ISETP.NE.AND P0, PT, R6, 0x1, PT ;  /* 0x000000010600780c */ /* 0x000fda0003f05270 */
[----:B------:R-:W-:-:S05]  /*24c0*/  @P0 IMAD.HI.U32 R3, R0, c[0x0][0x330], RZ ;  /* 0x0000cc0000030a27 */ /* 0x000fca00078e00ff */
[----:B------:R-:W-:Y:S02]  /*24d0*/  @P0 SHF.R.U32.HI R0, RZ, c[0x0][0x334], R3 ;  /* 0x0000cd00ff000a19 */ /* 0x000fe40000011603 */
.L_x_5335:
[----:B------:R-:W-:Y:S05]  /*24e0*/  BSYNC B0 ;  /* 0x0000000000007941 */ /* 0x000fea0003800000 */
.L_x_5333:
[----:B------:R-:W-:-:S05]  /*24f0*/  IMAD R0, R0, c[0x0][0x32c], RZ ;  /* 0x0000cb0000007a24 */ /* 0x000fca00078e02ff */
[----:B------:R-:W-:-:S04]  /*2500*/  IMNMX R2, R2, R0, !PT ;  /* 0x0000000002027217 */ /* 0x000fc80007800200 */
.L_x_5332:
        /* <DEDUP_REMOVED lines=45> */
.L_x_5337:
[----:B------:R-:W-:Y:S05]  /*27e0*/  BSYNC B0 ;  /* 0x0000000000007941 */ /* 0x000fea0003800000 */
.L_x_5336:
        /* <DEDUP_REMOVED lines=115> */
[C---:B------:R-:W-:Y:S01]  /*2f20*/  @P0 LEA R6, P2, R4.reuse, c[0x0][0x250], 0x1 ;  /* 0x0000940004060a11 */ /* 0x040fe200078408ff */
        /* <DEDUP_REMOVED lines=112> */
[----:B------:R-:W-:Y:S01]  /*3630*/  IMAD R3, R2, c[0x0][0x290], RZ ;  /* 0x0000a40002037a24 */ /* 0x000fe200078e02ff */
[----:B------:R-:W-:Y:S01]  /*3640*/  LOP3.LUT R204, R204, 0xffffffef, RZ, 0xc0, !PT ;  /* 0xffffffefcccc7812 */ /* 0x000fe200078ec0ff */
[----:B------:R-:W-:Y:S01]  /*3650*/  IMAD R2, R2, c[0x0][0x280], RZ ;  /* 0x0000a00002027a24 */ /* 0x000fe200078e02ff */
[----:B------:R-:W-:Y:S01]  /*3660*/  LOP3.LUT R20, R20, R150, RZ, 0x3c, !PT ;  /* 0x0000009614147212 */ /* 0x000fe200078e3cff */
[----:B------:R-:W-:Y:S01]  /*3670*/  IMAD R3, R134, c[0x0][0x294], R3 ;  /* 0x0000a50086037a24 */ /* 0x000fe200078e0203 */
        /* <DEDUP_REMOVED lines=19> */
.L_x_5363:
        /* <DEDUP_REMOVED lines=114> */
.L_x_5343:
[----:B------:R-:W-:Y:S05]  /*3ed0*/  BSYNC B0 ;  /* 0x0000000000007941 */ /* 0x000fea0003800000 */
.L_x_5342:
        /* <DEDUP_REMOVED lines=93> */
.L_x_5346:
[----:B------:R-:W-:Y:S05]  /*44b0*/  BSYNC B0 ;  /* 0x0000000000007941 */ /* 0x000fea0003800000 */
.L_x_5345:
        /* <DEDUP_REMOVED lines=59> */
.L_x_5348:
[----:B------:R-:W-:Y:S05]  /*4870*/  BSYNC B0 ;  /* 0x0000000000007941 */ /* 0x000fea0003800000 */
.L_x_5347:
        /* <DEDUP_REMOVED lines=61> */
.L_x_5350:
[----:B------:R-:W-:Y:S05]  /*4c50*/  BSYNC B0 ;  /* 0x0000000000007941 */ /* 0x000fea0003800000 */
.L_x_5349:
        /* <DEDUP_REMOVED lines=58> */
.L_x_5352:
[----:B------:R-:W-:Y:S05]  /*5000*/  BSYNC B0 ;  /* 0x0000000000007941 */ /* 0x000fea0003800000 */
.L_x_5351:
        /* <DEDUP_REMOVED lines=58> */
.L_x_5354:
[----:B------:R-:W-:Y:S05]  /*53b0*/  BSYNC B0 ;  /* 0x0000000000007941 */ /* 0x000fea0003800000 */
.L_x_5353:
        /* <DEDUP_REMOVED lines=58> */
.L_x_5341:
        /* <DEDUP_REMOVED lines=47> */
.L_x_5356:
[----:B------:R-:W-:Y:S05]  /*5a50*/  BSYNC B0 ;  /* 0x0000000000007941 */ /* 0x000fea0003800000 */
.L_x_5355:
        /* <DEDUP_REMOVED lines=162> */
.L_x_5358:
[----:B------:R-:W-:Y:S05]  /*6480*/  BSYNC B0 ;  /* 0x0000000000007941 */ /* 0x000fea0003800000 */
.L_x_5357:
        /* <DEDUP_REMOVED lines=126> */
.L_x_5360:
[----:B------:R-:W-:Y:S05]  /*6c70*/  BSYNC B0 ;  /* 0x0000000000007941 */ /* 0x000fea0003800000 */
.L_x_5359:
        /* <DEDUP_REMOVED lines=129> */
.L_x_5340:
        /* <DEDUP_REMOVED lines=52> */
.L_x_5344:
[----:B--2-4-:R-:W-:Y:S05]  /*77d0*/  BSYNC B1 ;  /* 0x0000000000017941 */ /* 0x014fea0003800000 */
.L_x_5339:
        /* <DEDUP_REMOVED lines=77> */
.L_x_5362:
[----:B-12-4-:R-:W-:Y:S05]  /*7cb0*/  BSYNC B0 ;  /* 0x0000000000007941 */ /* 0x016fea0003800000 */
.L_x_5361:
        /* <DEDUP_REMOVED lines=33> */
.L_x_5338:
        /* <DEDUP_REMOVED lines=21> */
.L_x_5366:
[----:B------:R-:W-:-:S04]  /*8020*/  MOV R0, 0x1 ;  /* 0x0000000100007802 */ /* 0x000fc80000000f00 */
[----:B------:R-:W-:-:S13]  /*8030*/  ISETP.NE.AND P0, PT, R0, c[0x0][0x32c], PT ;  /* 0x0000cb0000007a0c */ /* 0x000fda0003f05270 */
[----:B------:R-:W-:-:S05]  /*8040*/  @P0 IMAD.HI.U32 R0, R2, c[0x0][0x330], RZ ;  /* 0x0000cc0002000a27 */ /* 0x000fca00078e00ff */
[----:B------:R-:W-:Y:S02]  /*8050*/  @P0 SHF.R.U32.HI R2, RZ, c[0x0][0x334], R0 ;  /* 0x0000cd00ff020a19 */ /* 0x000fe40000011600 */
.L_x_5367:
[----:B------:R-:W-:Y:S05]  /*8060*/  BSYNC B0 ;  /* 0x0000000000007941 */ /* 0x000fea0003800000 */
.L_x_5365:
[----:B------:R-:W-:-:S05]  /*8070*/  MOV R0, c[0x0][0x32c] ;  /* 0x0000cb0000007a02 */ /* 0x000fca0000000f00 */
[----:B------:R-:W-:-:S05]  /*8080*/  IMAD R2, R2, R0, c[0x0][0x32c] ;  /* 0x0000cb0002027624 */ /* 0x000fca00078e0200 */
[----:B------:R-:W-:-:S04]  /*8090*/  IMNMX R3, R3, R2, PT ;  /* 0x0000000203037217 */ /* 0x000fc80003800200 */
.L_x_5364:
        /* <DEDUP_REMOVED lines=21> */
.L_x_5370:
[----:B------:R-:W-:-:S04]  /*81f0*/  MOV R3, c[0x0][0x32c] ;  /* 0x0000cb0000037a02 */ /* 0x000fc80000000f00 */
[----:B------:R-:W-:-:S13]  /*8200*/  ISETP.NE.AND P0, PT, R3, 0x1, PT ;  /* 0x000000010300780c */ /* 0x000fda0003f05270 */
[----:B------:R-:W-:-:S05]  /*8210*/  @P0 IMAD.HI.U32 R3, R0, c[0x0][0x330], RZ ;  /* 0x0000cc0000030a27 */ /* 0x000fca00078e00ff */
[----:B------:R-:W-:Y:S02]  /*8220*/  @P0 SHF.R.U32.HI R0, RZ, c[0x0][0x334], R3 ;  /* 0x0000cd00ff000a19 */ /* 0x000fe40000011603 */
.L_x_5371:
[----:B------:R-:W-:Y:S05]  /*8230*/  BSYNC B0 ;  /* 0x0000000000007941 */ /* 0x000fea0003800000 */
.L_x_5369:
[----:B------:R-:W-:-:S05]  /*8240*/  IMAD R0, R0, c[0x0][0x32c], RZ ;  /* 0x0000cb0000007a24 */ /* 0x000fca00078e02ff */
[----:B------:R-:W-:-:S04]  /*8250*/  IMNMX R2, R2, R0, !PT ;  /* 0x0000000002027217 */ /* 0x000fc80007800200 */
.L_x_5368:
        /* <DEDUP_REMOVED lines=37> */
.L_x_5373:
[----:B------:R-:W-:Y:S05]  /*84b0*/  BSYNC B0 ;  /* 0x0000000000007941 */ /* 0x000fea0003800000 */
.L_x_5372:
        /* <DEDUP_REMOVED lines=105> */
.L_x_5579:
[----:B------:R-:W-:Y:S05]  /*8b50*/  BRA.DIV ~URZ, `(.L_x_5376) ;  /* 0x0001aac27f007947 */ /* 0x000fea000b800000 */
[----:B------:R3:W4:Y:S02]  /*8b60*/  SHFL.IDX PT, R0, R13, RZ, 0x181f ;  /* 0x00181fff0d007589 */ /* 0x00072400000e0000 */
.L_x_5580:
[----:B------:R-:W-:Y:S01]  /*8b70*/  IMAD R37, R210, c[0x0][0x2c4], RZ ;  /* 0x0000b100d2257a24 */ /* 0x000fe200078e02ff */
[----:B------:R-:W-:Y:S04]  /*8b80*/  BSSY B0, `(.L_x_5377) ;  /* 0x000000f000007945 */ /* 0x000fe80003800000 */
[----:B------:R-:W-:-:S13]  /*8b90*/  ISETP.GE.AND P0, PT, R5, R37, PT ;  /* 0x000000250500720c */ /* 0x000fda0003f06270 */
[----:B------:R-:W-:Y:S05]  /*8ba0*/  @P0 BRA `(.L_x_5378) ;  /* 0x000000c000000947 */ /* 0x000fea0003800000 */
[CC--:B----4-:R-:W-:Y:S02]  /*8bb0*/  LEA R8, P0, R198.reuse, R0.reuse, 0x1 ;  /* 0x00000000c6087211 */ /* 0x0d0fe400078008ff */
[C---:B------:R-:W-:Y:S02]  /*8bc0*/  LEA R6, P1, R201.reuse, R0, 0x1 ;  /* 0x00000000c9067211 */ /* 0x040fe400078208ff */
[----:B--2---:R-:W-:Y:S02]  /*8bd0*/  LEA.HI.X R9, R198, R4, R199, 0x1, P0 ;  /* 0x00000004c6097211 */ /* 0x004fe400000f0cc7 */
        /* <DEDUP_REMOVED lines=9> */
.L_x_5378:
[----:B------:R-:W-:Y:S05]  /*8c70*/  BSYNC B0 ;  /* 0x0000000000007941 */ /* 0x000fea0003800000 */
.L_x_5377:
[----:B------:R-:W-:Y:S05]  /*8c80*/  BRA.DIV ~URZ, `(.L_x_5379) ;  /* 0x0001aa027f007947 */ /* 0x000fea000b800000 */
[----:B--2---:R2:W1:Y:S04]  /*8c90*/  SHFL.IDX PT, R4, R12, 0x1, 0x181f ;  /* 0x00381f000c047f89 */ /* 0x00446800000e0000 */
[----:B----4-:R2:W4:Y:S02]  /*8ca0*/  SHFL.IDX PT, R0, R13, 0x1, 0x181f ;  /* 0x00381f000d007f89 */ /* 0x01052400000e0000 */
.L_x_5581:
[----:B------:R-:W-:Y:S01]  /*8cb0*/  IADD3 R2, R5, 0x20, RZ ;  /* 0x0000002005027810 */ /* 0x000fe20007ffe0ff */
[----:B------:R-:W-:Y:S03]  /*8cc0*/  BSSY B0, `(.L_x_5380) ;  /* 0x000000f000007945 */ /* 0x000fe60003800000 */
[----:B------:R-:W-:-:S13]  /*8cd0*/  ISETP.GE.AND P0, PT, R2, R37, PT ;  /* 0x000000250200720c */ /* 0x000fda0003f06270 */
[----:B------:R-:W-:Y:S05]  /*8ce0*/  @P0 BRA `(.L_x_5381) ;  /* 0x000000c000000947 */ /* 0x000fea0003800000 */
[CC--:B----4-:R-:W-:Y:S02]  /*8cf0*/  LEA R8, P0, R198.reuse, R0.reuse, 0x1 ;  /* 0x00000000c6087211 */ /* 0x0d0fe400078008ff */
[C---:B------:R-:W-:Y:S02]  /*8d00*/  LEA R6, P1, R201.reuse, R0, 0x1 ;  /* 0x00000000c9067211 */ /* 0x040fe400078208ff */
[----:B-1----:R-:W-:Y:S02]  /*8d10*/  LEA.HI.X R9, R198, R4, R199, 0x1, P0 ;  /* 0x00000004c6097211 */ /* 0x002fe400000f0cc7 */
        /* <DEDUP_REMOVED lines=9> */
.L_x_5381:
[----:B------:R-:W-:Y:S05]  /*8db0*/  BSYNC B0 ;  /* 0x0000000000007941 */ /* 0x000fea0003800000 */
.L_x_5380:
[----:B------:R-:W-:Y:S05]  /*8dc0*/  BRA.DIV ~URZ, `(.L_x_5382) ;  /* 0x0001a9927f007947 */ /* 0x000fea000b800000 */
[----:B-1----:R1:W2:Y:S02]  /*8dd0*/  SHFL.IDX PT, R4, R12, 0x2, 0x181f ;  /* 0x00581f000c047f89 */ /* 0x0022a400000e0000 */
.L_x_5582:
[----:B------:R-:W-:Y:S05]  /*8de0*/  BRA.DIV ~URZ, `(.L_x_5383) ;  /* 0x0001a9e27f007947 */ /* 0x000fea000b800000 */
[----:B----4-:R4:W1:Y:S02]  /*8df0*/  SHFL.IDX PT, R0, R13, 0x2, 0x181f ;  /* 0x00581f000d007f89 */ /* 0x01086400000e0000 */
.L_x_5583:
[----:B------:R-:W-:Y:S01]  /*8e00*/  IADD3 R2, R5, 0x40, RZ ;  /* 0x0000004005027810 */ /* 0x000fe20007ffe0ff */
[----:B------:R-:W-:Y:S03]  /*8e10*/  BSSY B0, `(.L_x_5384) ;  /* 0x000000f000007945 */ /* 0x000fe60003800000 */
[----:B------:R-:W-:-:S13]  /*8e20*/  ISETP.GE.AND P0, PT, R2, R37, PT ;  /* 0x000000250200720c */ /* 0x000fda0003f06270 */
[----:B------:R-:W-:Y:S05]  /*8e30*/  @P0 BRA `(.L_x_5385) ;  /* 0x000000c000000947 */ /* 0x000fea0003800000 */
[CC--:B-1----:R-:W-:Y:S02]  /*8e40*/  LEA R8, P0, R198.reuse, R0.reuse, 0x1 ;  /* 0x00000000c6087211 */ /* 0x0c2fe400078008ff */
        /* <DEDUP_REMOVED lines=11> */
.L_x_5385:
[----:B------:R-:W-:Y:S05]  /*8f00*/  BSYNC B0 ;  /* 0x0000000000007941 */ /* 0x000fea0003800000 */
.L_x_5384:
[----:B------:R-:W-:Y:S05]  /*8f10*/  BRA.DIV ~URZ, `(.L_x_5386) ;  /* 0x0001a9227f007947 */ /* 0x000fea000b800000 */
[----:B--2---:R2:W3:Y:S04]  /*8f20*/  SHFL.IDX PT, R4, R12, 0x3, 0x181f ;  /* 0x00781f000c047f89 */ /* 0x0044e800000e0000 */
[----:B-1----:R2:W1:Y:S02]  /*8f30*/  SHFL.IDX PT, R0, R13, 0x3, 0x181f ;  /* 0x00781f000d007f89 */ /* 0x00246400000e0000 */
.L_x_5584:
        /* <DEDUP_REMOVED lines=84> */
[C---:B------:R-:W-:Y:S02]  /*9480*/  @P1 LEA R6, P4, R201.reuse, R0, 0x1 ;  /* 0x00000000c9061211 */ /* 0x040fe400078808ff */
        /* <DEDUP_REMOVED lines=12> */
[C---:B------:R-:W-:Y:S02]  /*9550*/  @P0 LEA R2, P2, R198.reuse, R9, 0x1 ;  /* 0x00000009c6020211 */ /* 0x040fe400078408ff */
        /* <DEDUP_REMOVED lines=78> */
.L_x_5585:
        /* <DEDUP_REMOVED lines=21> */
.L_x_5586:
        /* <DEDUP_REMOVED lines=21> */
.L_x_5388:
[----:B------:R-:W-:Y:S05]  /*9ce0*/  BSYNC B0 ;  /* 0x0000000000007941 */ /* 0x000fea0003800000 */
.L_x_5387:
[----:B------:R-:W-:Y:S01]  /*9cf0*/  ISETP.LT.AND P0, PT, RZ, c[0x0][0x27c], PT ;  /* 0x00009f00ff007a0c */ /* 0x000fe20003f01270 */
[----:B------:R-:W0:Y:S01]  /*9d00*/  LDGDEPBAR ;  /* 0x00000000000079af */ /* 0x000e220000000000 */
[----:B------:R-:W-:Y:S11]  /*9d10*/  BSSY B2, `(.L_x_5391) ;  /* 0x00006ab000027945 */ /* 0x000ff60003800000 */
[----:B------:R-:W-:Y:S05]  /*9d20*/  @P0 BRA `(.L_x_5392) ;  /* 0x0000002000000947 */ /* 0x000fea0003800000 */
[----:B------:R-:W-:-:S04]  /*9d30*/  DEPBAR.LE SB0, 0x3 ;  /* 0x000080c00000791a */ /* 0x000fc80000000000 */
[----:B------:R-:W-:Y:S05]  /*9d40*/  BRA `(.L_x_5393) ;  /* 0x00006a7000007947 */ /* 0x000fea0003800000 */
.L_x_5392:
        /* <DEDUP_REMOVED lines=36> */
.L_x_5587:
[----:B------:R-:W-:Y:S05]  /*9f90*/  BRA.DIV ~URZ, `(.L_x_5396) ;  /* 0x00019c927f007947 */ /* 0x000fea000b800000 */
[----:B------:R3:W4:Y:S04]  /*9fa0*/  SHFL.IDX PT, R4, R27, RZ, 0x1c1f ;  /* 0x001c1fff1b047589 */ /* 0x00072800000e0000 */
[----:B------:R3:W1:Y:S04]  /*9fb0*/  SHFL.IDX PT, R12, R13, RZ, 0x1c1f ;  /* 0x001c1fff0d0c7589 */ /* 0x00066800000e0000 */
[----:B------:R3:W2:Y:S02]  /*9fc0*/  SHFL.IDX PT, R0, R32, RZ, 0x1c1f ;  /* 0x001c1fff20007589 */ /* 0x0006a400000e0000 */
.L_x_5588:
        /* <DEDUP_REMOVED lines=87> */
.L_x_5398:
[----:B------:R-:W-:Y:S05]  /*a540*/  BSYNC B0 ;  /* 0x0000000000007941 */ /* 0x000fea0003800000 */
.L_x_5397:
        /* <DEDUP_REMOVED lines=44> */
.L_x_5589:
        /* <DEDUP_REMOVED lines=86> */
.L_x_5401:
[----:B------:R-:W-:Y:S05]  /*ad70*/  BSYNC B0 ;  /* 0x0000000000007941 */ /* 0x000fea0003800000 */
.L_x_5400:
        /* <DEDUP_REMOVED lines=99> */
.L_x_5405:
[----:B------:R-:W-:Y:S05]  /*b3b0*/  BSYNC B0 ;  /* 0x0000000000007941 */ /* 0x000fea0003800000 */
.L_x_5404:
        /* <DEDUP_REMOVED lines=45> */
.L_x_5407:
[----:B------:R-:W-:Y:S05]  /*b690*/  BSYNC B0 ;  /* 0x0000000000007941 */ /* 0x000fea0003800000 */
.L_x_5406:
        /* <DEDUP_REMOVED lines=45> */
.L_x_5409:
[----:B------:R-:W-:Y:S05]  /*b970*/  BSYNC B0 ;  /* 0x0000000000007941 */ /* 0x000fea0003800000 */
.L_x_5408:
        /* <DEDUP_REMOVED lines=45> */
.L_x_5411:
[----:B------:R-:W-:Y:S05]  /*bc50*/  BSYNC B0 ;  /* 0x0000000000007941 */ /* 0x000fea0003800000 */
.L_x_5410:
        /* <DEDUP_REMOVED lines=45> */
.L_x_5413:
[----:B------:R-:W-:Y:S05]  /*bf30*/  BSYNC B0 ;  /* 0x0000000000007941 */ /* 0x000fea0003800000 */
.L_x_5412:
        /* <DEDUP_REMOVED lines=44> */
.L_x_5403:
[----:B------:R-:W-:Y:S05]  /*c200*/  BSYNC B1 ;  /* 0x0000000000017941 */ /* 0x000fea0003800000 */
.L_x_5402:
        /* <DEDUP_REMOVED lines=48> */
.L_x_5415:
[----:B------:R-:W-:Y:S05]  /*c510*/  BSYNC B0 ;  /* 0x0000000000007941 */ /* 0x000fea0003800000 */
.L_x_5414:
        /* <DEDUP_REMOVED lines=45> */
.L_x_5417:
[----:B------:R-:W-:Y:S05]  /*c7f0*/  BSYNC B0 ;  /* 0x0000000000007941 */ /* 0x000fea0003800000 */
.L_x_5416:
        /* <DEDUP_REMOVED lines=45> */
.L_x_5419:
[----:B------:R-:W-:Y:S05]  /*cad0*/  BSYNC B0 ;  /* 0x0000000000007941 */ /* 0x000fea0003800000 */
.L_x_5418:
        /* <DEDUP_REMOVED lines=45> */
.L_x_5421:
[----:B------:R-:W-:Y:S05]  /*cdb0*/  BSYNC B0 ;  /* 0x0000000000007941 */ /* 0x000fea0003800000 */
.L_x_5420:
        /* <DEDUP_REMOVED lines=45> */
.L_x_5423:
[----:B------:R-:W-:Y:S05]  /*d090*/  BSYNC B0 ;  /* 0x0000000000007941 */ /* 0x000fea0003800000 */
.L_x_5422:
        /* <DEDUP_REMOVED lines=45> */
.L_x_5394:
        /* <DEDUP_REMOVED lines=22> */
.L_x_5590:
[----:B------:R-:W-:Y:S05]  /*d4d0*/  BRA.DIV ~URZ, `(.L_x_5425) ;  /* 0x00016a827f007947 */ /* 0x000fea000b800000 */
[----:B------:R3:W4:Y:S01]  /*d4e0*/  SHFL.IDX PT, R8, R23, RZ, 0x1c1f ;  /* 0x001c1fff17087589 */ /* 0x00072200000e0000 */
[----:B--2---:R-:W-:-:S03]  /*d4f0*/  MOV R9, R0 ;  /* 0x0000000000097202 */ /* 0x004fc60000000f00 */
[----:B------:R3:W2:Y:S04]  /*d500*/  SHFL.IDX PT, R20, R21, RZ, 0x1c1f ;  /* 0x001c1fff15147589 */ /* 0x0006a800000e0000 */
[----:B------:R3:W1:Y:S02]  /*d510*/  SHFL.IDX PT, R3, R32, RZ, 0x1c1f ;  /* 0x001c1fff20037589 */ /* 0x00066400000e0000 */
.L_x_5591:
        /* <DEDUP_REMOVED lines=51> */
.L_x_5427:
[----:B------:R-:W-:Y:S05]  /*d850*/  BSYNC B0 ;  /* 0x0000000000007941 */ /* 0x000fea0003800000 */
.L_x_5426:
        /* <DEDUP_REMOVED lines=45> */
.L_x_5592:
        /* <DEDUP_REMOVED lines=49> */
.L_x_5430:
[----:B------:R-:W-:Y:S05]  /*de40*/  BSYNC B0 ;  /* 0x0000000000007941 */ /* 0x000fea0003800000 */
.L_x_5429:
        /* <DEDUP_REMOVED lines=64> */
[----:B------:R-:W-:Y:S02]  /*e250*/  LOP3.LUT R2, R228, 0x38, R2, 0xf8, !PT ;  /* 0x00000038e4027812 */ /* 0x000fe400078ef802 */
        /* <DEDUP_REMOVED lines=89> */
.L_x_5434:
[----:B------:R-:W-:Y:S05]  /*e7f0*/  BSYNC B0 ;  /* 0x0000000000007941 */ /* 0x000fea0003800000 */
.L_x_5433:
        /* <DEDUP_REMOVED lines=99> */
.L_x_5436:
[----:B------:R-:W-:Y:S05]  /*ee30*/  BSYNC B0 ;  /* 0x0000000000007941 */ /* 0x000fea0003800000 */
.L_x_5435:
        /* <DEDUP_REMOVED lines=98> */
.L_x_5432:
[----:B------:R-:W-:Y:S05]  /*f460*/  BSYNC B1 ;  /* 0x0000000000017941 */ /* 0x000fea0003800000 */
.L_x_5431:
        /* <DEDUP_REMOVED lines=110> */
.L_x_5438:
[----:B------:R-:W-:Y:S05]  /*fb50*/  BSYNC B0 ;  /* 0x0000000000007941 */ /* 0x000fea0003800000 */
.L_x_5437:
        /* <DEDUP_REMOVED lines=99> */
.L_x_5440:
[----:B------:R-:W-:Y:S05]  /*10190*/  BSYNC B0 ;  /* 0x0000000000007941 */ /* 0x000fea0003800000 */
.L_x_5439:
        /* <DEDUP_REMOVED lines=98> */
.L_x_5393:
[----:B------:R-:W-:Y:S05]  /*107c0*/  BSYNC B2 ;  /* 0x0000000000027941 */ /* 0x000fea0003800000 */
.L_x_5391:
        /* <DEDUP_REMOVED lines=11> */
[----:B------:R1:W1:Y:S04]  /*10880*/  LDSM.16.M88.4 R48, [R186+0x1000] ;  /* 0x00100000ba30783b */ /* 0x0002680000000200 */
[----:B-----5:R1:W1:Y:S04]  /*10890*/  LDSM.16.M88.4 R44, [R186+0x1800] ;  /* 0x00180000ba2c783b */ /* 0x0202680000000200 */
        /* <DEDUP_REMOVED lines=27> */
.L_x_5593:
        /* <DEDUP_REMOVED lines=21> */
.L_x_5594:
        /* <DEDUP_REMOVED lines=21> */
.L_x_5442:
[----:B------:R-:W-:Y:S05]  /*10cf0*/  BSYNC B0 ;  /* 0x0000000000007941 */ /* 0x000fea0003800000 */
.L_x_5441:
        /* <DEDUP_REMOVED lines=11> */
[----:B------:R-:W-:Y:S01]  /*10db0*/  LDSM.16.M88.4 R92, [R186+0x5000] ;  /* 0x00500000ba5c783b */ /* 0x000fe20000000200 */
[----:B------:R-:W-:Y:S01]  /*10dc0*/  HMMA.16816.F32 R28, R4, R38, RZ ;  /* 0x00000026041c723c */ /* 0x000fe200000018ff */
[----:B------:R-:W-:Y:S01]  /*10dd0*/  ISETP.NE.AND P0, PT, R3, 0x1, PT ;  /* 0x000000010300780c */ /* 0x000fe20003f05270 */
[----:B----4-:R-:W-:Y:S01]  /*10de0*/  IMAD.MOV.U32 R9, RZ, RZ, c[0x0][0x32c] ;  /* 0x0000cb00ff097624 */ /* 0x010fe200078e00ff */
[----:B------:R-:W2:Y:S01]  /*10df0*/  LDSM.16.M88.4 R52, [R2] ;  /* 0x000000000234783b */ /* 0x000ea20000000200 */
[----:B------:R-:W-:-:S03]  /*10e00*/  ULOP3.LUT UR6, URZ, UR6, URZ, 0x33, !UPT ;  /* 0x000000063f067292 */ /* 0x000fc6000f8e333f */
[----:B------:R-:W3:Y:S01]  /*10e10*/  LDSM.16.M88.4 R56, [R2+0x800] ;  /* 0x000800000238783b */ /* 0x000ee20000000200 */
[C---:B------:R-:W-:Y:S01]  /*10e20*/  HMMA.16816.F32 R32, R4.reuse, R40, RZ ;  /* 0x000000280420723c */ /* 0x040fe200000018ff */
[----:B------:R-:W-:Y:S02]  /*10e30*/  ISETP.GE.AND P4, PT, R9, 0x1, PT ;  /* 0x000000010900780c */ /* 0x000fe40003f86270 */
[----:B------:R-:W4:Y:S04]  /*10e40*/  LDSM.16.M88.4 R76, [R2+0x1000] ;  /* 0x00100000024c783b */ /* 0x000f280000000200 */
[----:B------:R-:W-:Y:S01]  /*10e50*/  LDSM.16.M88.4 R68, [R0] ;  /* 0x000000000044783b */ /* 0x000fe20000000200 */
[C---:B------:R-:W-:Y:S03]  /*10e60*/  HMMA.16816.F32 R36, R4.reuse, R42, RZ ;  /* 0x0000002a0424723c */ /* 0x040fe600000018ff */
[----:B------:R-:W-:Y:S04]  /*10e70*/  LDSM.16.M88.4 R72, [R0+0x800] ;  /* 0x000800000048783b */ /* 0x000fe80000000200 */
[----:B------:R-:W-:Y:S01]  /*10e80*/  LDSM.16.M88.4 R84, [R0+0x1000] ;  /* 0x001000000054783b */ /* 0x000fe20000000200 */
        /* <DEDUP_REMOVED lines=19> */
[C---:B------:R-:W-:Y:S01]  /*10fc0*/  HMMA.16816.F32 R28, R20.reuse, R54, R28 ;  /* 0x00000036141c723c */ /* 0x040fe2000000181c */
[----:B------:R-:W2:Y:S07]  /*10fd0*/  LDSM.16.M88.4 R52, [R0+0x1800] ;  /* 0x001800000034783b */ /* 0x000eae0000000200 */
[C---:B---3--:R-:W-:Y:S08]  /*10fe0*/  HMMA.16816.F32 R32, R20.reuse, R56, R32 ;  /* 0x000000381420723c */ /* 0x048ff00000001820 */
[C---:B------:R-:W-:Y:S08]  /*10ff0*/  HMMA.16816.F32 R36, R20.reuse, R58, R36 ;  /* 0x0000003a1424723c */ /* 0x040ff00000001824 */
[C---:B----4-:R-:W-:Y:S08]  /*11000*/  HMMA.16816.F32 R40, R20.reuse, R76, R40 ;  /* 0x0000004c1428723c */ /* 0x050ff00000001828 */
[C---:B------:R-:W-:Y:S01]  /*11010*/  HMMA.16816.F32 R56, R20.reuse, R78, R48 ;  /* 0x0000004e1438723c */ /* 0x040fe20000001830 */
[----:B------:R-:W3:Y:S07]  /*11020*/  LDSM.16.M88.4 R76, [R186+0x3000] ;  /* 0x00300000ba4c783b */ /* 0x000eee0000000200 */
[C---:B-1----:R-:W-:Y:S01]  /*11030*/  HMMA.16816.F32 R48, R20.reuse, R60, R24 ;  /* 0x0000003c1430723c */ /* 0x042fe20000001818 */
[----:B------:R-:W-:Y:S07]  /*11040*/  LDSM.16.M88.4 R24, [R8+0x3800] ;  /* 0x003800000818783b */ /* 0x000fee0000000200 */
[----:B------:R-:W-:Y:S01]  /*11050*/  HMMA.16816.F32 R44, R20, R62, R44 ;  /* 0x0000003e142c723c */ /* 0x000fe2000000182c */
[----:B------:R-:W1:Y:S04]  /*11060*/  LDSM.16.M88.4 R60, [R186+0x3800] ;  /* 0x00380000ba3c783b */ /* 0x000e680000000200 */
[----:B------:R-:W-:Y:S03]  /*11070*/  LDSM.16.M88.4 R20, [R182+0x4000] ;  /* 0x00400000b614783b */ /* 0x000fe60000000200 */
[C---:B------:R-:W-:Y:S08]  /*11080*/  HMMA.16816.F32 R12, R4.reuse, R68, R12 ;  /* 0x00000044040c723c */ /* 0x040ff0000000180c */
[C---:B------:R-:W-:Y:S01]  /*11090*/  HMMA.16816.F32 R28, R4.reuse, R70, R28 ;  /* 0x00000046041c723c */ /* 0x040fe2000000181c */
[----:B------:R-:W4:Y:S07]  /*110a0*/  LDSM.16.M88.4 R68, [R8+0x2000] ;  /* 0x002000000844783b */ /* 0x000f2e0000000200 */
[C---:B------:R-:W-:Y:S08]  /*110b0*/  HMMA.16816.F32 R32, R4.reuse, R72, R32 ;  /* 0x000000480420723c */ /* 0x040ff00000001820 */
[C---:B------:R-:W-:Y:S01]  /*110c0*/  HMMA.16816.F32 R36, R4.reuse, R74, R36 ;  /* 0x0000004a0424723c */ /* 0x040fe20000001824 */
[----:B------:R-:W5:Y:S07]  /*110d0*/  LDSM.16.M88.4 R72, [R8+0x2800] ;  /* 0x002800000848783b */ /* 0x000f6e0000000200 */
[C---:B------:R-:W-:Y:S08]  /*110e0*/  HMMA.16816.F32 R40, R4.reuse, R84, R40 ;  /* 0x000000540428723c */ /* 0x040ff00000001828 */
[C---:B------:R-:W-:Y:S01]  /*110f0*/  HMMA.16816.F32 R56, R4.reuse, R86, R56 ;  /* 0x000000560438723c */ /* 0x040fe20000001838 */
[----:B------:R-:W1:Y:S07]  /*11100*/  LDSM.16.M88.4 R84, [R8+0x3000] ;  /* 0x003000000854783b */ /* 0x000e6e0000000200 */
        /* <DEDUP_REMOVED lines=13> */
[C---:B-1----:R-:W-:Y:S08]  /*111e0*/  HMMA.16816.F32 R48, R16.reuse, R60, R48 ;  /* 0x0000003c1030723c */ /* 0x042ff00000001830 */
[----:B------:R-:W-:Y:S01]  /*111f0*/  HMMA.16816.F32 R44, R16, R62, R44 ;  /* 0x0000003e102c723c */ /* 0x000fe2000000182c */
[----:B------:R-:W-:Y:S07]  /*11200*/  LDSM.16.M88.4 R60, [R0+0x3800] ;  /* 0x00380000003c783b */ /* 0x000fee0000000200 */
[C---:B----4-:R-:W-:Y:S01]  /*11210*/  HMMA.16816.F32 R16, R20.reuse, R68, R4 ;  /* 0x000000441410723c */ /* 0x050fe20000001804 */
[----:B------:R-:W-:Y:S07]  /*11220*/  LDSM.16.M88.4 R4, [R183+0x4000] ;  /* 0x00400000b704783b */ /* 0x000fee0000000200 */
[C---:B------:R-:W-:Y:S01]  /*11230*/  HMMA.16816.F32 R28, R20.reuse, R70, R28 ;  /* 0x00000046141c723c */ /* 0x040fe2000000181c */
[----:B------:R-:W-:Y:S07]  /*11240*/  LDSM.16.M88.4 R68, [R186+0x4000] ;  /* 0x00400000ba44783b */ /* 0x000fee0000000200 */
[C---:B-----5:R-:W-:Y:S08]  /*11250*/  HMMA.16816.F32 R32, R20.reuse, R72, R32 ;  /* 0x000000481420723c */ /* 0x060ff00000001820 */
[C---:B------:R-:W-:Y:S01]  /*11260*/  HMMA.16816.F32 R36, R20.reuse, R74, R36 ;  /* 0x0000004a1424723c */ /* 0x040fe20000001824 */
[----:B------:R-:W1:Y:S07]  /*11270*/  LDSM.16.M88.4 R72, [R0+0x2000] ;  /* 0x002000000048783b */ /* 0x000e6e0000000200 */
[C---:B------:R-:W-:Y:S08]  /*11280*/  HMMA.16816.F32 R40, R20.reuse, R84, R40 ;  /* 0x000000541428723c */ /* 0x040ff00000001828 */
[C---:B------:R-:W-:Y:S01]  /*11290*/  HMMA.16816.F32 R56, R20.reuse, R86, R56 ;  /* 0x000000561438723c */ /* 0x040fe20000001838 */
[----:B------:R-:W3:Y:S07]  /*112a0*/  LDSM.16.M88.4 R84, [R0+0x3000] ;  /* 0x003000000054783b */ /* 0x000eee0000000200 */
[C---:B------:R-:W-:Y:S08]  /*112b0*/  HMMA.16816.F32 R48, R20.reuse, R24, R48 ;  /* 0x000000181430723c */ /* 0x040ff00000001830 */
[----:B------:R-:W-:Y:S01]  /*112c0*/  HMMA.16816.F32 R44, R20, R26, R44 ;  /* 0x0000001a142c723c */ /* 0x000fe2000000182c */
[----:B------:R-:W4:Y:S07]  /*112d0*/  LDSM.16.M88.4 R20, [R181+0x8000] ;  /* 0x00800000b514783b */ /* 0x000f2e0000000200 */
        /* <DEDUP_REMOVED lines=11> */
[----:B------:R-:W5:Y:S07]  /*11390*/  LDSM.16.M88.4 R52, [R186+0x5800] ;  /* 0x00580000ba34783b */ /* 0x000f6e0000000200 */
[C---:B-1----:R-:W-:Y:S08]  /*113a0*/  HMMA.16816.F32 R28, R4.reuse, R72, R24 ;  /* 0x00000048041c723c */ /* 0x042ff00000001818 */
[C---:B------:R-:W-:Y:S01]  /*113b0*/  HMMA.16816.F32 R24, R4.reuse, R74, R16 ;  /* 0x0000004a0418723c */ /* 0x040fe20000001810 */
[----:B------:R-:W1:Y:S04]  /*113c0*/  LDSM.16.M88.4 R16, [R182+0x8000] ;  /* 0x00800000b610783b */ /* 0x000e680000000200 */
[----:B------:R-:W1:Y:S03]  /*113d0*/  LDSM.16.M88.4 R72, [R8+0x4800] ;  /* 0x004800000848783b */ /* 0x000e660000000200 */
[C---:B------:R-:W-:Y:S08]  /*113e0*/  HMMA.16816.F32 R12, R4.reuse, R76, R32 ;  /* 0x0000004c040c723c */ /* 0x040ff00000001820 */
[C---:B------:R-:W-:Y:S01]  /*113f0*/  HMMA.16816.F32 R36, R4.reuse, R78, R36 ;  /* 0x0000004e0424723c */ /* 0x040fe20000001824 */
[----:B------:R-:W-:Y:S07]  /*11400*/  LDSM.16.M88.4 R76, [R2+0x4000] ;  /* 0x00400000024c783b */ /* 0x000fee0000000200 */
[C---:B---3--:R-:W-:Y:S08]  /*11410*/  HMMA.16816.F32 R40, R4.reuse, R84, R40 ;  /* 0x000000540428723c */ /* 0x048ff00000001828 */
[C---:B------:R-:W-:Y:S01]  /*11420*/  HMMA.16816.F32 R56, R4.reuse, R86, R56 ;  /* 0x000000560438723c */ /* 0x040fe20000001838 */
[----:B------:R-:W-:Y:S07]  /*11430*/  LDSM.16.M88.4 R84, [R2+0x4800] ;  /* 0x004800000254783b */ /* 0x000fee0000000200 */
[C---:B------:R-:W-:Y:S08]  /*11440*/  HMMA.16816.F32 R48, R4.reuse, R60, R48 ;  /* 0x0000003c0430723c */ /* 0x040ff00000001830 */
[----:B------:R-:W-:Y:S01]  /*11450*/  HMMA.16816.F32 R44, R4, R62, R44 ;  /* 0x0000003e042c723c */ /* 0x000fe2000000182c */
[----:B------:R-:W-:Y:S07]  /*11460*/  LDSM.16.M88.4 R60, [R2+0x5000] ;  /* 0x00500000023c783b */ /* 0x000fee0000000200 */
[C---:B----4-:R-:W-:Y:S08]  /*11470*/  HMMA.16816.F32 R32, R20.reuse, R68, R28 ;  /* 0x000000441420723c */ /* 0x050ff0000000181c */
[C---:B------:R-:W-:Y:S01]  /*11480*/  HMMA.16816.F32 R28, R20.reuse, R70, R24 ;  /* 0x00000046141c723c */ /* 0x040fe20000001818 */
[----:B------:R-:W3:Y:S07]  /*11490*/  LDSM.16.M88.4 R68, [R8+0x5800] ;  /* 0x005800000844783b */ /* 0x000eee0000000200 */
[C---:B--2---:R-:W-:Y:S01]  /*114a0*/  HMMA.16816.F32 R24, R20.reuse, R80, R12 ;  /* 0x000000501418723c */ /* 0x044fe2000000180c */
[----:B------:R-:W2:Y:S07]  /*114b0*/  LDSM.16.M88.4 R12, [R184+0x8000] ;  /* 0x00800000b80c783b */ /* 0x000eae0000000200 */
[C---:B------:R-:W-:Y:S01]  /*114c0*/  HMMA.16816.F32 R4, R20.reuse, R82, R36 ;  /* 0x000000521404723c */ /* 0x040fe20000001824 */
[----:B------:R-:W-:Y:S07]  /*114d0*/  LDSM.16.M88.4 R80, [R0+0x4800] ;  /* 0x004800000050783b */ /* 0x000fee0000000200 */
[C---:B------:R-:W-:Y:S08]  /*114e0*/  HMMA.16816.F32 R40, R20.reuse, R92, R40 ;  /* 0x0000005c1428723c */ /* 0x040ff00000001828 */
[C---:B------:R-:W-:Y:S08]  /*114f0*/  HMMA.16816.F32 R56, R20.reuse, R94, R56 ;  /* 0x0000005e1438723c */ /* 0x040ff00000001838 */
[C---:B-----5:R-:W-:Y:S08]  /*11500*/  HMMA.16816.F32 R48, R20.reuse, R52, R48 ;  /* 0x000000341430723c */ /* 0x060ff00000001830 */
[----:B------:R-:W-:Y:S08]  /*11510*/  HMMA.16816.F32 R44, R20, R54, R44 ;  /* 0x00000036142c723c */ /* 0x000ff0000000182c */
[C---:B-1----:R-:W-:Y:S08]  /*11520*/  HMMA.16816.F32 R36, R16.reuse, R64, R32 ;  /* 0x000000401024723c */ /* 0x042ff00000001820 */
[C---:B------:R-:W-:Y:S01]  /*11530*/  HMMA.16816.F32 R32, R16.reuse, R66, R28 ;  /* 0x000000421020723c */ /* 0x040fe2000000181c */
[----:B------:R-:W1:Y:S07]  /*11540*/  LDSM.16.M88.4 R64, [R2+0x5800] ;  /* 0x005800000240783b */ /* 0x000e6e0000000200 */
[C---:B------:R-:W-:Y:S08]  /*11550*/  HMMA.16816.F32 R28, R16.reuse, R72, R24 ;  /* 0x00000048101c723c */ /* 0x040ff00000001818 */
[C---:B------:R-:W-:Y:S01]  /*11560*/  HMMA.16816.F32 R24, R16.reuse, R74, R4 ;  /* 0x0000004a1018723c */ /* 0x040fe20000001804 */
[----:B------:R-:W-:Y:S04]  /*11570*/  LDSM.16.M88.4 R4, [R183+0x8000] ;  /* 0x00800000b704783b */ /* 0x000fe80000000200 */
[----:B------:R-:W4:Y:S03]  /*11580*/  LDSM.16.M88.4 R72, [R0+0x4000] ;  /* 0x004000000048783b */ /* 0x000f260000000200 */
[C---:B------:R-:W-:Y:S01]  /*11590*/  HMMA.16816.F32 R20, R16.reuse, R88, R40 ;  /* 0x000000581014723c */ /* 0x040fe20000001828 */
[----:B------:R-:W5:Y:S07]  /*115a0*/  LDSM.16.M88.4 R40, [R0+0x5000] ;  /* 0x005000000028783b */ /* 0x000f6e0000000200 */
[C---:B------:R-:W-:Y:S08]  /*115b0*/  HMMA.16816.F32 R56, R16.reuse, R90, R56 ;  /* 0x0000005a1038723c */ /* 0x040ff00000001838 */
[C---:B---3--:R-:W-:Y:S08]  /*115c0*/  HMMA.16816.F32 R52, R16.reuse, R68, R48 ;  /* 0x000000441034723c */ /* 0x048ff00000001830 */
[----:B------:R-:W-:Y:S01]  /*115d0*/  HMMA.16816.F32 R48, R16, R70, R44 ;  /* 0x000000461030723c */ /* 0x000fe2000000182c */
[----:B------:R3:W1:Y:S07]  /*115e0*/  LDSM.16.M88.4 R68, [R0+0x5800] ;  /* 0x005800000044783b */ /* 0x00066e0000000200 */
[C---:B--2---:R-:W-:Y:S08]  /*115f0*/  HMMA.16816.F32 R44, R12.reuse, R76, R36 ;  /* 0x0000004c0c2c723c */ /* 0x044ff00000001824 */
[----:B------:R-:W-:Y:S01]  /*11600*/  HMMA.16816.F32 R36, R12, R78, R32 ;  /* 0x0000004e0c24723c */ /* 0x000fe20000001820 */
[----:B---3--:R-:W-:-:S07]  /*11610*/  IMAD.IADD R0, R235, 0x1, R226 ;  /* 0x00000001eb007824 */ /* 0x008fce00078e02e2 */
[----:B------:R-:W-:Y:S01]  /*11620*/  HMMA.16816.F32 R32, R12, R84, R28 ;  /* 0x000000540c20723c */ /* 0x000fe2000000181c */
[----:B------:R-:W-:-:S04]  /*11630*/  @P0 IMAD.HI.U32 R2, R0, c[0x0][0x2c8], RZ ;  /* 0x0000b20000020a27 */ /* 0x000fc800078e00ff */
[----:B------:R-:W-:-:S03]  /*11640*/  IMAD.MOV.U32 R8, RZ, RZ, R0 ;  /* 0x000000ffff087224 */ /* 0x000fc600078e0000 */
[----:B------:R-:W-:Y:S01]  /*11650*/  HMMA.16816.F32 R28, R12, R86, R24 ;  /* 0x000000560c1c723c */ /* 0x000fe20000001818 */
[----:B------:R-:W-:Y:S02]  /*11660*/  @P0 SHF.R.U32.HI R8, RZ, c[0x0][0x2cc], R2 ;  /* 0x0000b300ff080a19 */ /* 0x000fe40000011602 */
[----:B------:R-:W-:-:S03]  /*11670*/  IADD3 R0, R209, 0x1, -R104 ;  /* 0x00000001d1007810 */ /* 0x000fc60007ffe868 */
[----:B------:R-:W2:Y:S01]  /*11680*/  SHFL.IDX PT, R3, R8, RZ, 0x1c1f ;  /* 0x001c1fff08037589 */ /* 0x000ea200000e0000 */
[--C-:B------:R-:W-:Y:S01]  /*11690*/  IADD3 R0, -R210, R0, -R213.reuse ;  /* 0x00000000d2007210 */ /* 0x100fe20007ffe9d5 */
[C---:B------:R-:W-:Y:S08]  /*116a0*/  HMMA.16816.F32 R24, R12.reuse, R60, R20 ;  /* 0x0000003c0c18723c */ /* 0x040ff00000001814 */
[C---:B------:R-:W-:Y:S08]  /*116b0*/  HMMA.16816.F32 R20, R12.reuse, R62, R56 ;  /* 0x0000003e0c14723c */ /* 0x040ff00000001838 */
[C---:B-1----:R-:W-:Y:S08]  /*116c0*/  HMMA.16816.F32 R16, R12.reuse, R64, R52 ;  /* 0x000000400c10723c */ /* 0x042ff00000001834 */
[----:B------:R-:W-:Y:S08]  /*116d0*/  HMMA.16816.F32 R12, R12, R66, R48 ;  /* 0x000000420c0c723c */ /* 0x000ff00000001830 */
[C---:B----4-:R-:W-:Y:S08]  /*116e0*/  HMMA.16816.F32 R48, R4.reuse, R72, R44 ;  /* 0x000000480430723c */ /* 0x050ff0000000182c */
[C---:B------:R-:W-:Y:S08]  /*116f0*/  HMMA.16816.F32 R44, R4.reuse, R74, R36 ;  /* 0x0000004a042c723c */ /* 0x040ff00000001824 */
[C---:B------:R-:W-:Y:S08]  /*11700*/  HMMA.16816.F32 R36, R4.reuse, R80, R32 ;  /* 0x000000500424723c */ /* 0x040ff00000001820 */
[C---:B-----5:R-:W-:Y:S08]  /*11710*/  HMMA.16816.F32 R32, R4.reuse, R40, R24 ;  /* 0x000000280420723c */ /* 0x060ff00000001818 */
[C---:B------:R-:W-:Y:S08]  /*11720*/  HMMA.16816.F32 R40, R4.reuse, R42, R20 ;  /* 0x0000002a0428723c */ /* 0x040ff00000001814 */
[C---:B------:R-:W-:Y:S08]  /*11730*/  HMMA.16816.F32 R28, R4.reuse, R82, R28 ;  /* 0x00000052041c723c */ /* 0x040ff0000000181c */
[C---:B------:R-:W-:Y:S08]  /*11740*/  HMMA.16816.F32 R20, R4.reuse, R68, R16 ;  /* 0x000000440414723c */ /* 0x040ff00000001810 */
[----:B------:R-:W-:Y:S07]  /*11750*/  HMMA.16816.F32 R24, R4, R70, R12 ;  /* 0x000000460418723c */ /* 0x000fee000000180c */
[C---:B------:R-:W-:Y:S01]  /*11760*/  IADD3 R4, R0.reuse, c[0x0][0x328], RZ ;  /* 0x0000ca0000047a10 */ /* 0x040fe20007ffe0ff */
[----:B------:R-:W-:Y:S01]  /*11770*/  IMAD.IADD R6, R101, 0x1, -R213 ;  /* 0x0000000165067824 */ /* 0x000fe200078e0ad5 */
[----:B------:R-:W-:-:S03]  /*11780*/  IADD3 R5, R0, UR6, RZ ;  /* 0x0000000600057c10 */ /* 0x000fc6000fffe0ff */
[--C-:B--2---:R-:W-:Y:S02]  /*11790*/  IMAD.IADD R2, R4, 0x1, R3.reuse ;  /* 0x0000000104027824 */ /* 0x104fe400078e0203 */
        /* <DEDUP_REMOVED lines=14> */
.L_x_5447:
[----:B------:R-:W-:-:S04]  /*11880*/  MOV R7, 0x1 ;  /* 0x0000000100077802 */ /* 0x000fc80000000f00 */
[----:B------:R-:W-:-:S13]  /*11890*/  ISETP.NE.AND P0, PT, R7, c[0x0][0x32c], PT ;  /* 0x0000cb0007007a0c */ /* 0x000fda0003f05270 */
[----:B------:R-:W-:-:S05]  /*118a0*/  @P0 IMAD.HI.U32 R7, R3, c[0x0][0x330], RZ ;  /* 0x0000cc0003070a27 */ /* 0x000fca00078e00ff */
[----:B------:R-:W-:Y:S02]  /*118b0*/  @P0 SHF.R.U32.HI R3, RZ, c[0x0][0x334], R7 ;  /* 0x0000cd00ff030a19 */ /* 0x000fe40000011607 */
.L_x_5448:
[----:B------:R-:W-:Y:S05]  /*118c0*/  BSYNC B0 ;  /* 0x0000000000007941 */ /* 0x000fea0003800000 */
.L_x_5446:
[----:B------:R-:W-:-:S04]  /*118d0*/  IMAD R3, R3, c[0x0][0x32c], -R104 ;  /* 0x0000cb0003037a24 */ /* 0x000fc800078e0a68 */
[----:B------:R-:W-:-:S05]  /*118e0*/  IMAD.IADD R3, R3, 0x1, -R213 ;  /* 0x0000000103037824 */ /* 0x000fca00078e0ad5 */
[----:B------:R-:W-:Y:S02]  /*118f0*/  IADD3 R7, R3, c[0x0][0x32c], RZ ;  /* 0x0000cb0003077a10 */ /* 0x000fe40007ffe0ff */
[----:B------:R-:W-:Y:S02]  /*11900*/  IMNMX R0, R0, R3, !PT ;  /* 0x0000000300007217 */ /* 0x000fe40007800200 */
[----:B------:R-:W-:Y:S02]  /*11910*/  IMNMX R2, R2, R7, PT ;  /* 0x0000000702027217 */ /* 0x000fe40003800200 */
.L_x_5445:
        /* <DEDUP_REMOVED lines=65> */
.L_x_5451:
[----:B------:R-:W-:-:S04]  /*11d30*/  MOV R4, 0x1 ;  /* 0x0000000100047802 */ /* 0x000fc80000000f00 */
[----:B------:R-:W-:-:S13]  /*11d40*/  ISETP.NE.AND P0, PT, R4, c[0x0][0x32c], PT ;  /* 0x0000cb0004007a0c */ /* 0x000fda0003f05270 */
[----:B------:R-:W-:-:S05]  /*11d50*/  @P0 IMAD.HI.U32 R4, R3, c[0x0][0x330], RZ ;  /* 0x0000cc0003040a27 */ /* 0x000fca00078e00ff */
[----:B------:R-:W-:Y:S02]  /*11d60*/  @P0 SHF.R.U32.HI R3, RZ, c[0x0][0x334], R4 ;  /* 0x0000cd00ff030a19 */ /* 0x000fe40000011604 */
.L_x_5452:
[----:B------:R-:W-:Y:S05]  /*11d70*/  BSYNC B0 ;  /* 0x0000000000007941 */ /* 0x000fea0003800000 */
.L_x_5450:
[----:B------:R-:W-:-:S04]  /*11d80*/  IMAD R3, R3, c[0x0][0x32c], -R104 ;  /* 0x0000cb0003037a24 */ /* 0x000fc800078e0a68 */
[----:B------:R-:W-:-:S05]  /*11d90*/  IMAD.IADD R3, R3, 0x1, -R213 ;  /* 0x0000000103037824 */ /* 0x000fca00078e0ad5 */
[----:B------:R-:W-:Y:S02]  /*11da0*/  IADD3 R4, R3, c[0x0][0x32c], RZ ;  /* 0x0000cb0003047a10 */ /* 0x000fe40007ffe0ff */
[----:B------:R-:W-:Y:S02]  /*11db0*/  IMNMX R0, R0, R3, !PT ;  /* 0x0000000300007217 */ /* 0x000fe40007800200 */
[----:B------:R-:W-:Y:S02]  /*11dc0*/  IMNMX R2, R2, R4, PT ;  /* 0x0000000402027217 */ /* 0x000fe40003800200 */
.L_x_5449:
[----:B------:R-:W2:Y:S01]  /*11dd0*/  LDL R103, [R1+0x18] ;  /* 0x0000180001677983 */ /* 0x000ea20000100800 */
[----:B------:R-:W-:Y:S01]  /*11de0*/  ISETP.GT.AND P0, PT, R0, 0x8, P3 ;  /* 0x000000080000780c */ /* 0x000fe20001f04270 */
        /* <DEDUP_REMOVED lines=45> */
[----:B------:R-:W-:Y:S01]  /*120c0*/  ISETP.GT.AND P0, PT, R0, 0x28, P3 ;  /* 0x000000280000780c */ /* 0x000fe20001f04270 */
[----:B------:R-:W1:Y:S03]  /*120d0*/  SHFL.BFLY PT, R5, R3, 0x2, 0x1f ;  /* 0x0c401f0003057f89 */ /* 0x000e6600000e0000 */
[----:B------:R-:W-:Y:S01]  /*120e0*/  ISETP.LT.OR P0, PT, R2, 0x29, P0 ;  /* 0x000000290200780c */ /* 0x000fe20000701670 */
[----:B------:R-:W-:Y:S03]  /*120f0*/  LDSM.16.MT88.4 R32, [R242+0x800] ;  /* 0x00080000f220783b */ /* 0x000fe60000004200 */
        /* <DEDUP_REMOVED lines=16> */
[----:B------:R-:W-:Y:S01]  /*12200*/  ISETP.GT.AND P0, PT, R0, 0x38, P3 ;  /* 0x000000380000780c */ /* 0x000fe20001f04270 */
[----:B------:R-:W-:Y:S01]  /*12210*/  LDSM.16.MT88.4 R48, [R188] ;  /* 0x00000000bc30783b */ /* 0x000fe20000004200 */
        /* <DEDUP_REMOVED lines=39> */
[--C-:B---3--:R-:W-:Y:S02]  /*12490*/  FFMA.FTZ R3, R14, c[0x0][0x2d0], -R2.reuse ;  /* 0x0000b4000e037a23 */ /* 0x108fe40000010802 */
[----:B------:R-:W-:Y:S02]  /*124a0*/  LDSM.16.MT88.4 R12, [R187] ;  /* 0x00000000bb0c783b */ /* 0x000fe40000004200 */
[----:B------:R1:W3:Y:S02]  /*124b0*/  MUFU.EX2 R94, R3 ;  /* 0x00000003005e7308 */ /* 0x0002e40000000800 */
[----:B--2---:R-:W-:Y:S01]  /*124c0*/  LDSM.16.MT88.4 R40, [R103] ;  /* 0x000000006728783b */ /* 0x004fe20000004200 */
[----:B-1----:R-:W-:Y:S01]  /*124d0*/  FFMA.FTZ R3, R18, c[0x0][0x2d0], -R2 ;  /* 0x0000b40012037a23 */ /* 0x002fe20000010802 */
[----:B---3--:R-:W-:-:S04]  /*124e0*/  F2FP.PACK_AB R18, R95, R94 ;  /* 0x0000005e5f12723e */ /* 0x008fc800000000ff */
[----:B------:R1:W-:Y:S02]  /*124f0*/  MUFU.EX2 R97, R3 ;  /* 0x0000000300617308 */ /* 0x0003e40000000800 */
[----:B-1----:R-:W-:-:S06]  /*12500*/  FFMA.FTZ R3, R6, c[0x0][0x2d0], -R0 ;  /* 0x0000b40006037a23 */ /* 0x002fcc0000010800 */
[----:B------:R1:W-:Y:S02]  /*12510*/  MUFU.EX2 R69, R3 ;  /* 0x0000000300457308 */ /* 0x0003e40000000800 */
[--C-:B-1----:R-:W-:Y:S02]  /*12520*/  FFMA.FTZ R3, R7, c[0x0][0x2d0], -R0.reuse ;  /* 0x0000b40007037a23 */ /* 0x102fe40000010800 */
[----:B------:R-:W1:Y:S04]  /*12530*/  LDSM.16.MT88.4 R4, [R242] ;  /* 0x00000000f204783b */ /* 0x000e680000004200 */
        /* <DEDUP_REMOVED lines=12> */
[----:B--2---:R-:W-:-:S06]  /*12600*/  FFMA.FTZ R3, R28, c[0x0][0x2d0], -R2 ;  /* 0x0000b4001c037a23 */ /* 0x004fcc0000010802 */
[----:B---3--:R-:W-:Y:S01]  /*12610*/  F2FP.PACK_AB R12, R96, R97 ;  /* 0x00000061600c723e */ /* 0x008fe200000000ff */
[----:B------:R1:W-:Y:S02]  /*12620*/  MUFU.EX2 R98, R3 ;  /* 0x0000000300627308 */ /* 0x0003e40000000800 */
[----:B-1----:R-:W-:Y:S02]  /*12630*/  FFMA.FTZ R3, R29, c[0x0][0x2d0], -R2 ;  /* 0x0000b4001d037a23 */ /* 0x002fe40000010802 */
[----:B------:R-:W-:Y:S04]  /*12640*/  HMMA.16816.F32 R28, R16, R14, RZ ;  /* 0x0000000e101c723c */ /* 0x000fe800000018ff */
        /* <DEDUP_REMOVED lines=75> */
[----:B------:R-:W-:Y:S02]  /*12b00*/  FFMA.FTZ R30, R84, c[0x0][0x2d0], -R2 ;  /* 0x0000b400541e7a23 */ /* 0x000fe40000010802 */
[----:B------:R-:W-:Y:S01]  /*12b10*/  FADD.FTZ R3, R72, R3 ;  /* 0x0000000348037221 */ /* 0x000fe20000010000 */
[----:B------:R-:W-:Y:S01]  /*12b20*/  LDSM.16.MT88.4 R84, [R242+0x5800] ;  /* 0x00580000f254783b */ /* 0x000fe20000004200 */
        /* <DEDUP_REMOVED lines=181> */
.L_x_5595:
        /* <DEDUP_REMOVED lines=21> */
.L_x_5596:
        /* <DEDUP_REMOVED lines=21> */
.L_x_5454:
[----:B------:R-:W-:Y:S05]  /*13920*/  BSYNC B0 ;  /* 0x0000000000007941 */ /* 0x000fea0003800000 */
.L_x_5453:
        /* <DEDUP_REMOVED lines=23> */
.L_x_5459:
[----:B------:R-:W-:-:S04]  /*13aa0*/  MOV R2, 0x1 ;  /* 0x0000000100027802 */ /* 0x000fc80000000f00 */
[----:B------:R-:W-:-:S13]  /*13ab0*/  ISETP.NE.AND P0, PT, R2, c[0x0][0x32c], PT ;  /* 0x0000cb0002007a0c */ /* 0x000fda0003f05270 */
[----:B------:R-:W-:-:S05]  /*13ac0*/  @P0 IMAD.HI.U32 R2, R3, c[0x0][0x330], RZ ;  /* 0x0000cc0003020a27 */ /* 0x000fca00078e00ff */
[----:B------:R-:W-:Y:S02]  /*13ad0*/  @P0 SHF.R.U32.HI R3, RZ, c[0x0][0x334], R2 ;  /* 0x0000cd00ff030a19 */ /* 0x000fe40000011602 */
.L_x_5460:
[----:B------:R-:W-:Y:S05]  /*13ae0*/  BSYNC B0 ;  /* 0x0000000000007941 */ /* 0x000fea0003800000 */
.L_x_5458:
[----:B------:R-:W-:-:S05]  /*13af0*/  MOV R2, c[0x0][0x32c] ;  /* 0x0000cb0000027a02 */ /* 0x000fca0000000f00 */
[----:B------:R-:W-:-:S05]  /*13b00*/  IMAD R3, R3, R2, c[0x0][0x32c] ;  /* 0x0000cb0003037624 */ /* 0x000fca00078e0202 */
[----:B------:R-:W-:-:S04]  /*13b10*/  IMNMX R0, R0, R3, PT ;  /* 0x0000000300007217 */ /* 0x000fc80003800200 */
.L_x_5457:
        /* <DEDUP_REMOVED lines=19> */
.L_x_5478:
        /* <DEDUP_REMOVED lines=25> */
[C---:B------:R-:W-:Y:S01]  /*13de0*/  SHF.L.U64.HI R26, R201.reuse, 0x1, R212 ;  /* 0x00000001c91a7819 */ /* 0x040fe200000102d4 */
        /* <DEDUP_REMOVED lines=14> */
.L_x_5597:
        /* <DEDUP_REMOVED lines=22> */
.L_x_5598:
        /* <DEDUP_REMOVED lines=23> */
.L_x_5463:
[----:B------:R-:W-:Y:S05]  /*141a0*/  BSYNC B0 ;  /* 0x0000000000007941 */ /* 0x000fea0003800000 */
.L_x_5462:
[----:B------:R-:W0:Y:S01]  /*141b0*/  LDGDEPBAR ;  /* 0x00000000000079af */ /* 0x000e220000000000 */
[----:B------:R-:W-:Y:S01]  /*141c0*/  WARPSYNC 0xffffffff ;  /* 0xffffffff00007948 */ /* 0x000fe20003800000 */
[C---:B--23--:R-:W-:Y:S01]  /*141d0*/  HMMA.16816.F32 R4, R36.reuse, R12, RZ ;  /* 0x0000000c2404723c */ /* 0x04cfe200000018ff */
[----:B------:R-:W-:Y:S01]  /*141e0*/  IMAD.MOV.U32 R189, RZ, RZ, c[0x0][0x2c4] ;  /* 0x0000b100ffbd7624 */ /* 0x000fe200078e00ff */
[----:B------:R-:W-:Y:S01]  /*141f0*/  ULDC UR6, c[0x0][0x324] ;  /* 0x0000c90000067ab9 */ /* 0x000fe20000000800 */
[C---:B------:R-:W-:Y:S01]  /*14200*/  ISETP.GE.AND P0, PT, R193.reuse, 0x1, PT ;  /* 0x00000001c100780c */ /* 0x040fe20003f06270 */
[C---:B------:R-:W-:Y:S01]  /*14210*/  IMAD.IADD R176, R178.reuse, 0x1, R0 ;  /* 0x00000001b2b07824 */ /* 0x040fe200078e0200 */
        /* <DEDUP_REMOVED lines=179> */
.L_x_5468:
[----:B------:R-:W-:Y:S04]  /*14d50*/  MOV R152, c[0x0][0x32c] ;  /* 0x0000cb0000987a02 */ /* 0x000fe80000000f00 */
[----:B------:R-:W-:Y:S11]  /*14d60*/  ISETP.NE.AND P0, PT, R152, 0x1, PT ;  /* 0x000000019800780c */ /* 0x000ff60003f05270 */
[----:B------:R-:W-:Y:S02]  /*14d70*/  @!UPT UIADD3 URZ, URZ, URZ, URZ ;  /* 0x0000003f3f3ff290 */ /* 0x000fe4000fffe03f */
[----:B------:R-:W-:Y:S05]  /*14d80*/  @P0 IMAD.HI.U32 R152, R3, c[0x0][0x330], RZ ;  /* 0x0000cc0003980a27 */ /* 0x000fea00078e00ff */
[----:B------:R-:W-:Y:S02]  /*14d90*/  @P0 SHF.R.U32.HI R3, RZ, c[0x0][0x334], R152 ;  /* 0x0000cd00ff030a19 */ /* 0x000fe40000011698 */
.L_x_5469:
[----:B------:R-:W-:Y:S05]  /*14da0*/  BSYNC B0 ;  /* 0x0000000000007941 */ /* 0x000fea0003800000 */
.L_x_5467:
[----:B------:R-:W-:Y:S04]  /*14db0*/  IMAD R3, R3, c[0x0][0x32c], -R163 ;  /* 0x0000cb0003037a24 */ /* 0x000fe800078e0aa3 */
[----:B------:R-:W-:Y:S05]  /*14dc0*/  IMAD.IADD R3, R3, 0x1, -R213 ;  /* 0x0000000103037824 */ /* 0x000fea00078e0ad5 */
[----:B------:R-:W-:Y:S02]  /*14dd0*/  IMNMX R0, R0, R3, !PT ;  /* 0x0000000300007217 */ /* 0x000fe40007800200 */
[----:B------:R-:W-:Y:S04]  /*14de0*/  IADD3 R3, R3, c[0x0][0x32c], RZ ;  /* 0x0000cb0003037a10 */ /* 0x000fe80007ffe0ff */
[----:B------:R-:W-:Y:S02]  /*14df0*/  IMNMX R2, R2, R3, PT ;  /* 0x0000000302027217 */ /* 0x000fe40003800200 */
.L_x_5466:
        /* <DEDUP_REMOVED lines=66> */
.L_x_5472:
[----:B------:R-:W-:Y:S04]  /*15220*/  MOV R4, c[0x0][0x32c] ;  /* 0x0000cb0000047a02 */ /* 0x000fe80000000f00 */
[----:B------:R-:W-:Y:S11]  /*15230*/  ISETP.NE.AND P0, PT, R4, 0x1, PT ;  /* 0x000000010400780c */ /* 0x000ff60003f05270 */
[----:B------:R-:W-:Y:S02]  /*15240*/  @!UPT UIADD3 URZ, URZ, URZ, URZ ;  /* 0x0000003f3f3ff290 */ /* 0x000fe4000fffe03f */
[----:B------:R-:W-:Y:S05]  /*15250*/  @P0 IMAD.HI.U32 R4, R0, c[0x0][0x330], RZ ;  /* 0x0000cc0000040a27 */ /* 0x000fea00078e00ff */
[----:B------:R-:W-:Y:S02]  /*15260*/  @P0 SHF.R.U32.HI R0, RZ, c[0x0][0x334], R4 ;  /* 0x0000cd00ff000a19 */ /* 0x000fe40000011604 */
.L_x_5473:
[----:B------:R-:W-:Y:S05]  /*15270*/  BSYNC B0 ;  /* 0x0000000000007941 */ /* 0x000fea0003800000 */
.L_x_5471:
[----:B------:R-:W-:Y:S04]  /*15280*/  IMAD R0, R0, c[0x0][0x32c], -R163 ;  /* 0x0000cb0000007a24 */ /* 0x000fe800078e0aa3 */
[----:B------:R-:W-:Y:S05]  /*15290*/  IMAD.IADD R0, R0, 0x1, -R213 ;  /* 0x0000000100007824 */ /* 0x000fea00078e0ad5 */
[----:B------:R-:W-:Y:S02]  /*152a0*/  IMNMX R2, R2, R0, !PT ;  /* 0x0000000002027217 */ /* 0x000fe40007800200 */
[----:B------:R-:W-:Y:S04]  /*152b0*/  IADD3 R0, R0, c[0x0][0x32c], RZ ;  /* 0x0000cb0000007a10 */ /* 0x000fe80007ffe0ff */
[----:B------:R-:W-:Y:S02]  /*152c0*/  IMNMX R3, R3, R0, PT ;  /* 0x0000000003037217 */ /* 0x000fe40003800200 */
.L_x_5470:
        /* <DEDUP_REMOVED lines=40> */
[--C-:B------:R-:W-:Y:S01]  /*15550*/  FFMA.FTZ R195, R5, c[0x0][0x2d0], -R4.reuse ;  /* 0x0000b40005c37a23 */ /* 0x100fe20000010804 */
[----:B------:R-:W-:Y:S01]  /*15560*/  FSEL R7, R7, -INF , !P0 ;  /* 0xff80000007077808 */ /* 0x000fe20004000000 */
[----:B------:R-:W1:Y:S01]  /*15570*/  MUFU.EX2 R0, R0 ;  /* 0x0000000000007308 */ /* 0x000e620000000800 */
[----:B------:R-:W-:Y:S01]  /*15580*/  ISETP.GT.AND P0, PT, R2, 0x8, P3 ;  /* 0x000000080200780c */ /* 0x000fe20001f04270 */
[--C-:B------:R-:W-:Y:S02]  /*15590*/  FFMA.FTZ R197, R13, c[0x0][0x2d0], -R4.reuse ;  /* 0x0000b4000dc57a23 */ /* 0x100fe40000010804 */
[--C-:B------:R-:W-:Y:S01]  /*155a0*/  FFMA.FTZ R161, R154, c[0x0][0x2d0], -R4.reuse ;  /* 0x0000b4009aa17a23 */ /* 0x100fe20000010804 */
[----:B------:R-:W-:Y:S01]  /*155b0*/  ISETP.LT.OR P0, PT, R3, 0x9, P0 ;  /* 0x000000090300780c */ /* 0x000fe20000701670 */
[--C-:B------:R-:W-:Y:S02]  /*155c0*/  FFMA.FTZ R168, R152, c[0x0][0x2d0], -R4.reuse ;  /* 0x0000b40098a87a23 */ /* 0x100fe40000010804 */
[--C-:B------:R-:W-:Y:S01]  /*155d0*/  FFMA.FTZ R189, R24, c[0x0][0x2d0], -R4.reuse ;  /* 0x0000b40018bd7a23 */ /* 0x100fe20000010804 */
[----:B------:R-:W-:Y:S01]  /*155e0*/  FSEL R104, R14, -INF , !P0 ;  /* 0xff8000000e687808 */ /* 0x000fe20004000000 */
[----:B------:R-:W2:Y:S01]  /*155f0*/  MUFU.EX2 R5, R8 ;  /* 0x0000000800057308 */ /* 0x000ea20000000800 */
        /* <DEDUP_REMOVED lines=9> */
[----:B------:R3:W-:Y:S01]  /*15690*/  MUFU.EX2 R12, R28 ;  /* 0x0000001c000c7308 */ /* 0x0007e20000000800 */
[C---:B-1----:R-:W-:Y:S02]  /*156a0*/  FMUL.FTZ R21, R0.reuse, R125 ;  /* 0x0000007d00157220 */ /* 0x042fe40000410000 */
        /* <DEDUP_REMOVED lines=18> */
[C---:B---3--:R-:W-:Y:S01]  /*157d0*/  FMUL.FTZ R28, R0.reuse, R116 ;  /* 0x00000074001c7220 */ /* 0x048fe20000410000 */
        /* <DEDUP_REMOVED lines=58> */
[----:B--2---:R-:W-:Y:S03]  /*15b80*/  FFMA.FTZ R2, R0, R202, R5 ;  /* 0x000000ca00027223 */ /* 0x004fe60000010005 */
        /* <DEDUP_REMOVED lines=24> */
[----:B------:R-:W-:Y:S01]  /*15d10*/  IADD3 R0, R187, R177, RZ ;  /* 0x000000b1bb007210 */ /* 0x000fe20007ffe0ff */
[----:B------:R-:W-:Y:S01]  /*15d20*/  MUFU.EX2 R136, R175 ;  /* 0x000000af00887308 */ /* 0x000fe20000000800 */
        /* <DEDUP_REMOVED lines=21> */
[----:B------:R3:W-:Y:S01]  /*15e80*/  MUFU.EX2 R125, R7 ;  /* 0x00000007007d7308 */ /* 0x0007e20000000800 */
[C---:B-1----:R-:W-:Y:S02]  /*15e90*/  FMUL.FTZ R14, R2.reuse, R134 ;  /* 0x00000086020e7220 */ /* 0x042fe40000410000 */
[C---:B------:R-:W-:Y:S02]  /*15ea0*/  FMUL.FTZ R15, R2.reuse, R135 ;  /* 0x00000087020f7220 */ /* 0x040fe40000410000 */
[C---:B------:R-:W-:Y:S01]  /*15eb0*/  FMUL.FTZ R38, R2.reuse, R110 ;  /* 0x0000006e02267220 */ /* 0x040fe20000410000 */
[----:B------:R-:W-:Y:S01]  /*15ec0*/  LDSM.16.MT88.4 R132, [R0+0x1800] ;  /* 0x001800000084783b */ /* 0x000fe20000004200 */
[C---:B------:R-:W-:Y:S02]  /*15ed0*/  FMUL.FTZ R39, R2.reuse, R111 ;  /* 0x0000006f02277220 */ /* 0x040fe40000410000 */
[C---:B------:R-:W-:Y:S02]  /*15ee0*/  FMUL.FTZ R6, R2.reuse, R138 ;  /* 0x0000008a02067220 */ /* 0x040fe40000410000 */
[C---:B------:R-:W-:Y:S02]  /*15ef0*/  FMUL.FTZ R18, R2.reuse, R130 ;  /* 0x0000008202127220 */ /* 0x040fe40000410000 */
[C---:B------:R-:W-:Y:S01]  /*15f00*/  FMUL.FTZ R19, R2.reuse, R131 ;  /* 0x0000008302137220 */ /* 0x040fe20000410000 */
[----:B------:R-:W1:Y:S01]  /*15f10*/  LDSM.16.MT88.4 R108, [R0] ;  /* 0x00000000006c783b */ /* 0x000e620000004200 */
        /* <DEDUP_REMOVED lines=49> */
[----:B------:R2:W-:Y:S02]  /*16230*/  MUFU.EX2 R118, R2 ;  /* 0x0000000200767308 */ /* 0x0005e40000000800 */
[--C-:B--2---:R-:W-:Y:S01]  /*16240*/  FFMA.FTZ R2, R153, c[0x0][0x2d0], -R105.reuse ;  /* 0x0000b40099027a23 */ /* 0x104fe20000010869 */
[----:B------:R-:W-:Y:S07]  /*16250*/  F2FP.PACK_AB R153, R125, R3 ;  /* 0x000000037d99723e */ /* 0x000fee00000000ff */
[----:B------:R-:W2:Y:S10]  /*16260*/  MUFU.EX2 R3, R162 ;  /* 0x000000a200037308 */ /* 0x000eb40000000800 */
[----:B------:R-:W3:Y:S10]  /*16270*/  MUFU.EX2 R117, R2 ;  /* 0x0000000200757308 */ /* 0x000ef40000000800 */
[----:B------:R-:W-:Y:S01]  /*16280*/  MUFU.EX2 R162, R200 ;  /* 0x000000c800a27308 */ /* 0x000fe20000000800 */
        /* <DEDUP_REMOVED lines=251> */
.L_x_5599:
        /* <DEDUP_REMOVED lines=22> */
.L_x_5600:
        /* <DEDUP_REMOVED lines=23> */
.L_x_5475:
[----:B------:R-:W-:Y:S05]  /*17510*/  BSYNC B0 ;  /* 0x0000000000007941 */ /* 0x000fea0003800000 */
.L_x_5474:
        /* <DEDUP_REMOVED lines=11> */
.L_x_5461:
        /* <DEDUP_REMOVED lines=20> */
.L_x_5481:
[----:B------:R-:W-:-:S04]  /*17710*/  MOV R3, c[0x0][0x32c] ;  /* 0x0000cb0000037a02 */ /* 0x000fc80000000f00 */
[----:B------:R-:W-:-:S13]  /*17720*/  ISETP.NE.AND P0, PT, R3, 0x1, PT ;  /* 0x000000010300780c */ /* 0x000fda0003f05270 */
[----:B------:R-:W-:-:S05]  /*17730*/  @P0 IMAD.HI.U32 R3, R0, c[0x0][0x330], RZ ;  /* 0x0000cc0000030a27 */ /* 0x000fca00078e00ff */
[----:B------:R-:W-:Y:S02]  /*17740*/  @P0 SHF.R.U32.HI R0, RZ, c[0x0][0x334], R3 ;  /* 0x0000cd00ff000a19 */ /* 0x000fe40000011603 */
.L_x_5482:
[----:B------:R-:W-:Y:S05]  /*17750*/  BSYNC B0 ;  /* 0x0000000000007941 */ /* 0x000fea0003800000 */
.L_x_5480:
[----:B------:R-:W-:-:S05]  /*17760*/  IMAD R0, R0, c[0x0][0x32c], RZ ;  /* 0x0000cb0000007a24 */ /* 0x000fca00078e02ff */
[----:B------:R-:W-:-:S04]  /*17770*/  IMNMX R2, R2, R0, !PT ;  /* 0x0000000002027217 */ /* 0x000fc80007800200 */
.L_x_5479:
        /* <DEDUP_REMOVED lines=11> */
.L_x_5493:
        /* <DEDUP_REMOVED lines=43> */
.L_x_5601:
        /* <DEDUP_REMOVED lines=22> */
.L_x_5602:
        /* <DEDUP_REMOVED lines=21> */
.L_x_5485:
[----:B------:R-:W-:Y:S05]  /*17d90*/  BSYNC B0 ;  /* 0x0000000000007941 */ /* 0x000fea0003800000 */
.L_x_5484:
        /* <DEDUP_REMOVED lines=193> */
.L_x_5603:
        /* <DEDUP_REMOVED lines=143> */
[C---:B------:R-:W-:Y:S02]  /*192a0*/  FMUL.FTZ R31, R0.reuse, R119 ;  /* 0x00000077001f7220 */ /* 0x040fe40000410000 */
[----:B------:R-:W-:Y:S02]  /*192b0*/  FADD.FTZ R124, R129, R124 ;  /* 0x0000007c817c7221 */ /* 0x000fe40000010000 */
        /* <DEDUP_REMOVED lines=8> */
[----:B------:R-:W-:Y:S01]  /*19340*/  MUFU.EX2 R114, R164 ;  /* 0x000000a400727308 */ /* 0x000fe20000000800 */
[C---:B------:R-:W-:Y:S02]  /*19350*/  FMUL.FTZ R42, R0.reuse, R42 ;  /* 0x0000002a002a7220 */ /* 0x040fe40000410000 */
[C---:B------:R-:W-:Y:S01]  /*19360*/  FMUL.FTZ R43, R0.reuse, R43 ;  /* 0x0000002b002b7220 */ /* 0x040fe20000410000 */
[C---:B------:R-:W-:Y:S04]  /*19370*/  HMMA.16816.F32 R12, R152.reuse, R158, R12 ;  /* 0x0000009e980c723c */ /* 0x040fe8000000180c */
[C---:B------:R-:W-:Y:S02]  /*19380*/  FMUL.FTZ R46, R0.reuse, R46 ;  /* 0x0000002e002e7220 */ /* 0x040fe40000410000 */
[C---:B------:R-:W-:Y:S01]  /*19390*/  FMUL.FTZ R47, R0.reuse, R47 ;  /* 0x0000002f002f7220 */ /* 0x040fe20000410000 */
[----:B------:R-:W1:Y:S01]  /*193a0*/  MUFU.EX2 R164, R163 ;  /* 0x000000a300a47308 */ /* 0x000e620000000800 */
        /* <DEDUP_REMOVED lines=41> */
[----:B------:R-:W-:Y:S01]  /*19640*/  FADD.FTZ R105, R113, R116 ;  /* 0x0000007471697221 */ /* 0x000fe20000010000 */
[----:B------:R-:W-:Y:S03]  /*19650*/  MUFU.EX2 R157, R177 ;  /* 0x000000b1009d7308 */ /* 0x000fe60000000800 */
[----:B------:R-:W1:Y:S01]  /*19660*/  LDSM.16.MT88.4 R108, [R0] ;  /* 0x00000000006c783b */ /* 0x000e620000004200 */
[C---:B------:R-:W-:Y:S01]  /*19670*/  FADD.FTZ R105, R114.reuse, R105 ;  /* 0x0000006972697221 */ /* 0x040fe20000010000 */
[----:B------:R-:W-:Y:S02]  /*19680*/  F2FP.PACK_AB R114, R114, R113 ;  /* 0x000000717272723e */ /* 0x000fe400000000ff */
[----:B------:R-:W-:Y:S01]  /*19690*/  F2FP.PACK_AB R113, R126, R125 ;  /* 0x0000007d7e71723e */ /* 0x000fe200000000ff */
[----:B------:R-:W-:Y:S02]  /*196a0*/  FADD.FTZ R105, R117, R105 ;  /* 0x0000006975697221 */ /* 0x000fe40000010000 */
[----:B------:R-:W2:Y:S10]  /*196b0*/  MUFU.EX2 R116, R172 ;  /* 0x000000ac00747308 */ /* 0x000eb40000000800 */
[----:B------:R-:W3:Y:S01]  /*196c0*/  MUFU.EX2 R156, R196 ;  /* 0x000000c4009c7308 */ /* 0x000ee20000000800 */
[----:B--2---:R-:W-:Y:S04]  /*196d0*/  FADD.FTZ R105, R116, R105 ;  /* 0x0000006974697221 */ /* 0x004fe80000010000 */
[----:B------:R-:W-:Y:S04]  /*196e0*/  FADD.FTZ R105, R121, R105 ;  /* 0x0000006979697221 */ /* 0x000fe80000010000 */
[----:B------:R-:W-:Y:S01]  /*196f0*/  FADD.FTZ R105, R120, R105 ;  /* 0x0000006978697221 */ /* 0x000fe20000010000 */
[C---:B-1----:R-:W-:Y:S03]  /*19700*/  HMMA.16816.F32 R32, R152.reuse, R108, R32 ;  /* 0x0000006c9820723c */ /* 0x042fe60000001820 */
[----:B------:R-:W-:Y:S05]  /*19710*/  FADD.FTZ R105, R123, R105 ;  /* 0x000000697b697221 */ /* 0x000fea0000010000 */
        /* <DEDUP_REMOVED lines=200> */
.L_x_5604:
        /* <DEDUP_REMOVED lines=22> */
.L_x_5605:
        /* <DEDUP_REMOVED lines=23> */
.L_x_5490:
[----:B------:R-:W-:Y:S05]  /*1a670*/  BSYNC B0 ;  /* 0x0000000000007941 */ /* 0x000fea0003800000 */
.L_x_5489:
        /* <DEDUP_REMOVED lines=9> */
.L_x_5483:
[----:B------:R-:W-:-:S13]  /*1a710*/  ISETP.GE.AND P0, PT, R189, R205, PT ;  /* 0x000000cdbd00720c */ /* 0x000fda0003f06270 */
[----:B------:R-:W-:Y:S05]  /*1a720*/  @!P0 BRA `(.L_x_5494) ;  /* 0x000039e000008947 */ /* 0x000fea0003800000 */
[----:B------:R-:W-:Y:S02]  /*1a730*/  MOV R105, R8 ;  /* 0x0000000800697202 */ /* 0x000fe40000000f00 */
[----:B------:R-:W-:Y:S02]  /*1a740*/  MOV R104, R9 ;  /* 0x0000000900687202 */ /* 0x000fe40000000f00 */
.L_x_5511:
        /* <DEDUP_REMOVED lines=42> */
.L_x_5606:
        /* <DEDUP_REMOVED lines=22> */
.L_x_5607:
        /* <DEDUP_REMOVED lines=23> */
.L_x_5496:
[----:B------:R-:W-:Y:S05]  /*1acc0*/  BSYNC B0 ;  /* 0x0000000000007941 */ /* 0x000fea0003800000 */
.L_x_5495:
        /* <DEDUP_REMOVED lines=189> */
.L_x_5501:
[----:B------:R-:W-:Y:S04]  /*1b8a0*/  MOV R152, 0x1 ;  /* 0x0000000100987802 */ /* 0x000fe80000000f00 */
[----:B------:R-:W-:Y:S11]  /*1b8b0*/  ISETP.NE.AND P0, PT, R152, c[0x0][0x32c], PT ;  /* 0x0000cb0098007a0c */ /* 0x000ff60003f05270 */
[----:B------:R-:W-:Y:S02]  /*1b8c0*/  @!UPT UIADD3 URZ, URZ, URZ, URZ ;  /* 0x0000003f3f3ff290 */ /* 0x000fe4000fffe03f */
[----:B------:R-:W-:Y:S05]  /*1b8d0*/  @P0 IMAD.HI.U32 R152, R3, c[0x0][0x330], RZ ;  /* 0x0000cc0003980a27 */ /* 0x000fea00078e00ff */
[----:B------:R-:W-:Y:S02]  /*1b8e0*/  @P0 SHF.R.U32.HI R3, RZ, c[0x0][0x334], R152 ;  /* 0x0000cd00ff030a19 */ /* 0x000fe40000011698 */
.L_x_5502:
[----:B------:R-:W-:Y:S05]  /*1b8f0*/  BSYNC B0 ;  /* 0x0000000000007941 */ /* 0x000fea0003800000 */
.L_x_5500:
[----:B------:R-:W-:Y:S04]  /*1b900*/  IMAD R3, R3, c[0x0][0x32c], -R164 ;  /* 0x0000cb0003037a24 */ /* 0x000fe800078e0aa4 */
[----:B------:R-:W-:Y:S05]  /*1b910*/  IMAD.IADD R3, R3, 0x1, -R213 ;  /* 0x0000000103037824 */ /* 0x000fea00078e0ad5 */
[----:B------:R-:W-:Y:S02]  /*1b920*/  IMNMX R0, R0, R3, !PT ;  /* 0x0000000300007217 */ /* 0x000fe40007800200 */
[----:B------:R-:W-:Y:S04]  /*1b930*/  IADD3 R3, R3, c[0x0][0x32c], RZ ;  /* 0x0000cb0003037a10 */ /* 0x000fe80007ffe0ff */
[----:B------:R-:W-:Y:S02]  /*1b940*/  IMNMX R2, R2, R3, PT ;  /* 0x0000000302027217 */ /* 0x000fe40003800200 */
.L_x_5499:
        /* <DEDUP_REMOVED lines=66> */
.L_x_5505:
[----:B------:R-:W-:Y:S04]  /*1bd70*/  MOV R4, 0x1 ;  /* 0x0000000100047802 */ /* 0x000fe80000000f00 */
[----:B------:R-:W-:Y:S11]  /*1bd80*/  ISETP.NE.AND P0, PT, R4, c[0x0][0x32c], PT ;  /* 0x0000cb0004007a0c */ /* 0x000ff60003f05270 */
[----:B------:R-:W-:Y:S02]  /*1bd90*/  @!UPT UIADD3 URZ, URZ, URZ, URZ ;  /* 0x0000003f3f3ff290 */ /* 0x000fe4000fffe03f */
[----:B------:R-:W-:Y:S05]  /*1bda0*/  @P0 IMAD.HI.U32 R4, R0, c[0x0][0x330], RZ ;  /* 0x0000cc0000040a27 */ /* 0x000fea00078e00ff */
[----:B------:R-:W-:Y:S02]  /*1bdb0*/  @P0 SHF.R.U32.HI R0, RZ, c[0x0][0x334], R4 ;  /* 0x0000cd00ff000a19 */ /* 0x000fe40000011604 */
.L_x_5506:
[----:B------:R-:W-:Y:S05]  /*1bdc0*/  BSYNC B0 ;  /* 0x0000000000007941 */ /* 0x000fea0003800000 */
.L_x_5504:
[----:B------:R-:W-:Y:S04]  /*1bdd0*/  IMAD R0, R0, c[0x0][0x32c], -R164 ;  /* 0x0000cb0000007a24 */ /* 0x000fe800078e0aa4 */
[----:B------:R-:W-:Y:S05]  /*1bde0*/  IMAD.IADD R0, R0, 0x1, -R213 ;  /* 0x0000000100007824 */ /* 0x000fea00078e0ad5 */
[----:B------:R-:W-:Y:S02]  /*1bdf0*/  IMNMX R2, R2, R0, !PT ;  /* 0x0000000002027217 */ /* 0x000fe40007800200 */
[----:B------:R-:W-:Y:S04]  /*1be00*/  IADD3 R0, R0, c[0x0][0x32c], RZ ;  /* 0x0000cb0000007a10 */ /* 0x000fe80007ffe0ff */
[----:B------:R-:W-:Y:S02]  /*1be10*/  IMNMX R3, R3, R0, PT ;  /* 0x0000000003037217 */ /* 0x000fe40003800200 */
.L_x_5503:
        /* <DEDUP_REMOVED lines=36> */
[----:B------:R-:W-:Y:S01]  /*1c060*/  FMUL.FTZ R0, R0, c[0x0][0x2d0] ;  /* 0x0000b40000007a20 */ /* 0x000fe20000410000 */
[----:B------:R-:W-:Y:S01]  /*1c070*/  MUFU.EX2 R8, R8 ;  /* 0x0000000800087308 */ /* 0x000fe20000000800 */
[--C-:B------:R-:W-:Y:S01]  /*1c080*/  FFMA.FTZ R191, R5, c[0x0][0x2d0], -R4.reuse ;  /* 0x0000b40005bf7a23 */ /* 0x100fe20000010804 */
[----:B------:R-:W-:Y:S01]  /*1c090*/  ISETP.LT.OR P0, PT, R3, 0x2, P0 ;  /* 0x000000020300780c */ /* 0x000fe20000701670 */
[--C-:B------:R-:W-:Y:S02]  /*1c0a0*/  FFMA.FTZ R196, R13, c[0x0][0x2d0], -R4.reuse ;  /* 0x0000b4000dc47a23 */ /* 0x100fe40000010804 */
[--C-:B------:R-:W-:Y:S01]  /*1c0b0*/  FFMA.FTZ R163, R157, c[0x0][0x2d0], -R4.reuse ;  /* 0x0000b4009da37a23 */ /* 0x100fe20000010804 */
[----:B------:R-:W-:Y:S01]  /*1c0c0*/  FSEL R7, R7, -INF , !P0 ;  /* 0xff80000007077808 */ /* 0x000fe20004000000 */
[--C-:B------:R-:W-:Y:S01]  /*1c0d0*/  FFMA.FTZ R162, R154, c[0x0][0x2d0], -R4.reuse ;  /* 0x0000b4009aa27a23 */ /* 0x100fe20000010804 */
[----:B------:R-:W-:Y:S01]  /*1c0e0*/  ISETP.GT.AND P0, PT, R2, 0x8, P3 ;  /* 0x000000080200780c */ /* 0x000fe20001f04270 */
[--C-:B------:R-:W-:Y:S01]  /*1c0f0*/  FFMA.FTZ R170, R153, c[0x0][0x2d0], -R4.reuse ;  /* 0x0000b40099aa7a23 */ /* 0x100fe20000010804 */
[----:B------:R-:W1:Y:S01]  /*1c100*/  MUFU.EX2 R0, R0 ;  /* 0x0000000000007308 */ /* 0x000e620000000800 */
        /* <DEDUP_REMOVED lines=8> */
[----:B------:R-:W2:Y:S01]  /*1c190*/  MUFU.EX2 R5, R25 ;  /* 0x0000001900057308 */ /* 0x000ea20000000800 */
[--C-:B------:R-:W-:Y:S01]  /*1c1a0*/  FFMA.FTZ R197, R16, c[0x0][0x2d0], -R4.reuse ;  /* 0x0000b40010c57a23 */ /* 0x100fe20000010804 */
[----:B------:R-:W-:Y:S01]  /*1c1b0*/  ISETP.LT.OR P0, PT, R3, 0xa, P0 ;  /* 0x0000000a0300780c */ /* 0x000fe20000701670 */
[----:B------:R-:W-:Y:S03]  /*1c1c0*/  FFMA.FTZ R195, R12, c[0x0][0x2d0], -R4 ;  /* 0x0000b4000cc37a23 */ /* 0x000fe60000010804 */
[----:B------:R-:W-:Y:S02]  /*1c1d0*/  FSEL R156, R15, -INF , !P0 ;  /* 0xff8000000f9c7808 */ /* 0x000fe40004000000 */
[----:B------:R-:W-:Y:S02]  /*1c1e0*/  ISETP.GT.AND P0, PT, R2, 0x10, P3 ;  /* 0x000000100200780c */ /* 0x000fe40001f04270 */
[----:B------:R3:W-:Y:S02]  /*1c1f0*/  MUFU.EX2 R12, R29 ;  /* 0x0000001d000c7308 */ /* 0x0007e40000000800 */
[C---:B------:R-:W-:Y:S01]  /*1c200*/  ISETP.LT.OR P0, PT, R3.reuse, 0x11, P0 ;  /* 0x000000110300780c */ /* 0x040fe20000701670 */
[----:B-1----:R-:W-:Y:S03]  /*1c210*/  FMUL.FTZ R13, R0, R133 ;  /* 0x00000085000d7220 */ /* 0x002fe60000410000 */
        /* <DEDUP_REMOVED lines=17> */
[----:B---3--:R-:W-:Y:S01]  /*1c330*/  FMUL.FTZ R29, R0, R117 ;  /* 0x00000075001d7220 */ /* 0x008fe20000410000 */
        /* <DEDUP_REMOVED lines=55> */
[----:B------:R-:W-:Y:S01]  /*1c6b0*/  FMUL.FTZ R101, R0, R101 ;  /* 0x0000006500657220 */ /* 0x000fe20000410000 */
        /* <DEDUP_REMOVED lines=10> */
[----:B------:R1:W2:Y:S01]  /*1c760*/  MUFU.EX2 R5, R28 ;  /* 0x0000001c00057308 */ /* 0x0002a20000000800 */
[----:B------:R-:W-:Y:S02]  /*1c770*/  FSEL R171, R39, -INF , !P0 ;  /* 0xff80000027ab7808 */ /* 0x000fe40004000000 */
[----:B------:R-:W-:Y:S04]  /*1c780*/  FMNMX.FTZ R2, R7, R2, !PT ;  /* 0x0000000207027209 */ /* 0x000fe80007810000 */
[----:B------:R-:W-:Y:S04]  /*1c790*/  FMNMX.FTZ R2, R155, R2, !PT ;  /* 0x000000029b027209 */ /* 0x000fe80007810000 */
[----:B------:R-:W-:Y:S04]  /*1c7a0*/  FMNMX.FTZ R2, R156, R2, !PT ;  /* 0x000000029c027209 */ /* 0x000fe80007810000 */
[----:B------:R-:W-:Y:S04]  /*1c7b0*/  FMNMX.FTZ R2, R158, R2, !PT ;  /* 0x000000029e027209 */ /* 0x000fe80007810000 */
[----:B------:R-:W-:Y:S04]  /*1c7c0*/  FMNMX.FTZ R2, R159, R2, !PT ;  /* 0x000000029f027209 */ /* 0x000fe80007810000 */
[----:B------:R-:W-:Y:S01]  /*1c7d0*/  FMNMX.FTZ R2, R160, R2, !PT ;  /* 0x00000002a0027209 */ /* 0x000fe20007810000 */
[----:B-1----:R-:W-:Y:S01]  /*1c7e0*/  FMUL.FTZ R28, R0, R116 ;  /* 0x00000074001c7220 */ /* 0x002fe20000410000 */
[----:B--2---:R-:W-:Y:S02]  /*1c7f0*/  F2FP.PACK_AB R154, R5, R12 ;  /* 0x0000000c059a723e */ /* 0x004fe400000000ff */
        /* <DEDUP_REMOVED lines=29> */
[----:B------:R2:W-:Y:S10]  /*1c9d0*/  MUFU.EX2 R0, R7 ;  /* 0x0000000700007308 */ /* 0x0005f40000000800 */
[----:B------:R-:W3:Y:S01]  /*1c9e0*/  MUFU.EX2 R3, R3 ;  /* 0x0000000300037308 */ /* 0x000ee20000000800 */
[C---:B-1----:R-:W-:Y:S02]  /*1c9f0*/  FMUL.FTZ R14, R2.reuse, R134 ;  /* 0x00000086020e7220 */ /* 0x042fe40000410000 */
[C---:B------:R-:W-:Y:S02]  /*1ca00*/  FMUL.FTZ R15, R2.reuse, R135 ;  /* 0x00000087020f7220 */ /* 0x040fe40000410000 */
[C---:B------:R-:W-:Y:S02]  /*1ca10*/  FMUL.FTZ R38, R2.reuse, R110 ;  /* 0x0000006e02267220 */ /* 0x040fe40000410000 */
[C---:B------:R-:W-:Y:S03]  /*1ca20*/  FMUL.FTZ R39, R2.reuse, R111 ;  /* 0x0000006f02277220 */ /* 0x040fe60000410000 */
[----:B------:R-:W-:Y:S01]  /*1ca30*/  MUFU.EX2 R121, R116 ;  /* 0x0000007400797308 */ /* 0x000fe20000000800 */
[C---:B------:R-:W-:Y:S02]  /*1ca40*/  FMUL.FTZ R6, R2.reuse, R138 ;  /* 0x0000008a02067220 */ /* 0x040fe40000410000 */
[C---:B--2---:R-:W-:Y:S02]  /*1ca50*/  FMUL.FTZ R7, R2.reuse, R139 ;  /* 0x0000008b02077220 */ /* 0x044fe40000410000 */
[C---:B------:R-:W-:Y:S02]  /*1ca60*/  FMUL.FTZ R18, R2.reuse, R130 ;  /* 0x0000008202127220 */ /* 0x040fe40000410000 */
[C---:B------:R-:W-:Y:S02]  /*1ca70*/  FMUL.FTZ R19, R2.reuse, R131 ;  /* 0x0000008302137220 */ /* 0x040fe40000410000 */
[C---:B------:R-:W-:Y:S01]  /*1ca80*/  FMUL.FTZ R22, R2.reuse, R126 ;  /* 0x0000007e02167220 */ /* 0x040fe20000410000 */
[----:B------:R-:W-:Y:S01]  /*1ca90*/  MUFU.EX2 R130, R170 ;  /* 0x000000aa00827308 */ /* 0x000fe20000000800 */
[C---:B------:R-:W-:Y:S02]  /*1caa0*/  FMUL.FTZ R23, R2.reuse, R127 ;  /* 0x0000007f02177220 */ /* 0x040fe40000410000 */
[----:B---3--:R-:W-:Y:S01]  /*1cab0*/  FFMA.FTZ R104, R2, R203, R3 ;  /* 0x000000cb02687223 */ /* 0x008fe20000010003 */
[----:B------:R-:W-:Y:S01]  /*1cac0*/  F2FP.PACK_AB R153, R0, R3 ;  /* 0x000000030099723e */ /* 0x000fe200000000ff */
        /* <DEDUP_REMOVED lines=57> */
[----:B------:R-:W-:Y:S01]  /*1ce60*/  IADD3 R3, R185, R104, RZ ;  /* 0x00000068b9037210 */ /* 0x000fe20007ffe0ff */
[--C-:B------:R-:W-:Y:S02]  /*1ce70*/  FFMA.FTZ R113, R161, c[0x0][0x2d0], -R105.reuse ;  /* 0x0000b400a1717a23 */ /* 0x100fe40000010869 */
[----:B------:R-:W3:Y:S10]  /*1ce80*/  MUFU.EX2 R163, R196 ;  /* 0x000000c400a37308 */ /* 0x000ef40000000800 */
[----:B------:R-:W-:Y:S01]  /*1ce90*/  MUFU.EX2 R126, R113 ;  /* 0x00000071007e7308 */ /* 0x000fe20000000800 */
[----:B-1----:R-:W-:Y:S02]  /*1cea0*/  F2FP.PACK_AB R155, R118, R119 ;  /* 0x00000077769b723e */ /* 0x002fe400000000ff */
[----:B------:R-:W-:Y:S05]  /*1ceb0*/  IADD3 R2, R185, R0, RZ ;  /* 0x00000000b9027210 */ /* 0x000fea0007ffe0ff */
[C---:B--2---:R-:W-:Y:S02]  /*1cec0*/  HMMA.16816.F32 R4, R152.reuse, R108, R4 ;  /* 0x0000006c9804723c */ /* 0x044fe40000001804 */
[----:B------:R-:W1:Y:S06]  /*1ced0*/  MUFU.EX2 R166, R191 ;  /* 0x000000bf00a67308 */ /* 0x000e6c0000000800 */
[C---:B------:R-:W-:Y:S01]  /*1cee0*/  HMMA.16816.F32 R12, R152.reuse, R110, R12 ;  /* 0x0000006e980c723c */ /* 0x040fe2000000180c */
[----:B------:R-:W2:Y:S07]  /*1cef0*/  LDSM.16.MT88.4 R108, [R2] ;  /* 0x00000000026c783b */ /* 0x000eae0000004200 */
[C---:B--2---:R-:W-:Y:S08]  /*1cf00*/  HMMA.16816.F32 R16, R152.reuse, R108, R16 ;  /* 0x0000006c9810723c */ /* 0x044ff00000001810 */
[C---:B------:R-:W-:Y:S01]  /*1cf10*/  HMMA.16816.F32 R20, R152.reuse, R110, R20 ;  /* 0x0000006e9814723c */ /* 0x040fe20000001814 */
[----:B------:R-:W2:Y:S07]  /*1cf20*/  LDSM.16.MT88.4 R108, [R104] ;  /* 0x00000000686c783b */ /* 0x000eae0000004200 */
        /* <DEDUP_REMOVED lines=28> */
[--C-:B------:R-:W-:Y:S01]  /*1d0f0*/  FFMA.FTZ R108, R158, c[0x0][0x2d0], -R105.reuse ;  /* 0x0000b4009e6c7a23 */ /* 0x100fe20000010869 */
[----:B------:R-:W-:Y:S03]  /*1d100*/  HMMA.16816.F32 R100, R152, R110, R100 ;  /* 0x0000006e9864723c */ /* 0x000fe60000001864 */
[----:B------:R2:W-:Y:S04]  /*1d110*/  MUFU.EX2 R117, R108 ;  /* 0x0000006c00757308 */ /* 0x0005e80000000800 */
[----:B---3--:R-:W-:Y:S02]  /*1d120*/  F2FP.PACK_AB R152, R163, R162 ;  /* 0x000000a2a398723e */ /* 0x008fe400000000ff */
[----:B-1----:R-:W-:Y:S03]  /*1d130*/  F2FP.PACK_AB R154, R166, R165 ;  /* 0x000000a5a69a723e */ /* 0x002fe600000000ff */
[--C-:B--2---:R-:W-:Y:S04]  /*1d140*/  FFMA.FTZ R108, R159, c[0x0][0x2d0], -R105.reuse ;  /* 0x0000b4009f6c7a23 */ /* 0x104fe80000010869 */
        /* <DEDUP_REMOVED lines=196> */
.L_x_5608:
        /* <DEDUP_REMOVED lines=22> */
.L_x_5609:
        /* <DEDUP_REMOVED lines=23> */
.L_x_5508:
[----:B------:R-:W-:Y:S05]  /*1e060*/  BSYNC B0 ;  /* 0x0000000000007941 */ /* 0x000fea0003800000 */
.L_x_5507:
        /* <DEDUP_REMOVED lines=10> */
.L_x_5494:
[----:B------:R-:W-:Y:S05]  /*1e110*/  BRA.DIV ~URZ, `(.L_x_5512) ;  /* 0x000077627f007947 */ /* 0x000fea000b800000 */
[----:B------:R1:W2:Y:S02]  /*1e120*/  SHFL.BFLY PT, R0, R202, 0x2, 0x1f ;  /* 0x0c401f00ca007f89 */ /* 0x0002a400000e0000 */
.L_x_5610:
[----:B--2---:R-:W-:Y:S01]  /*1e130*/  FADD.FTZ R0, R0, R202 ;  /* 0x000000ca00007221 */ /* 0x004fe20000010000 */
[----:B------:R-:W-:Y:S05]  /*1e140*/  BRA.DIV ~URZ, `(.L_x_5513) ;  /* 0x000077927f007947 */ /* 0x000fea000b800000 */
[----:B------:R-:W2:Y:S04]  /*1e150*/  SHFL.BFLY PT, R2, R203, 0x2, 0x1f ;  /* 0x0c401f00cb027f89 */ /* 0x000ea800000e0000 */
[----:B------:R-:W3:Y:S01]  /*1e160*/  SHFL.BFLY PT, R5, R0, 0x1, 0x1f ;  /* 0x0c201f0000057f89 */ /* 0x000ee200000e0000 */
[----:B--2---:R-:W-:-:S02]  /*1e170*/  FADD.FTZ R4, R2, R203 ;  /* 0x000000cb02047221 */ /* 0x004fc40000010000 */
[----:B---3--:R-:W-:-:S03]  /*1e180*/  FADD.FTZ R0, R0, R5 ;  /* 0x0000000500007221 */ /* 0x008fc60000010000 */
[----:B------:R2:W3:Y:S04]  /*1e190*/  SHFL.BFLY PT, R3, R4, 0x1, 0x1f ;  /* 0x0c201f0004037f89 */ /* 0x0004e800000e0000 */
.L_x_5611:
        /* <DEDUP_REMOVED lines=117> */
.L_x_5374:
        /* <DEDUP_REMOVED lines=17> */
.L_x_5515:
[----:B------:R-:W-:Y:S05]  /*1ea00*/  BSYNC B0 ;  /* 0x0000000000007941 */ /* 0x000fea0003800000 */
.L_x_5514:
        /* <DEDUP_REMOVED lines=146> */
.L_x_5518:
        /* <DEDUP_REMOVED lines=73> */
[C---:B------:R-:W-:Y:S01]  /*1f7c0*/  IMAD.WIDE.U32 R6, R2.reuse, c[0x0][0x3a0], RZ ;  /* 0x0000e80002067a25 */ /* 0x040fe200078e00ff */
        /* <DEDUP_REMOVED lines=43> */
.L_x_5612:
[----:B------:R-:W-:Y:S05]  /*1fa80*/  BRA.DIV ~URZ, `(.L_x_5521) ;  /* 0x00005fc27f007947 */ /* 0x000fea000b800000 */
[----:B------:R4:W2:Y:S02]  /*1fa90*/  SHFL.IDX PT, R0, R14, RZ, 0x181f ;  /* 0x00181fff0e007589 */ /* 0x0008a400000e0000 */
.L_x_5613:
        /* <DEDUP_REMOVED lines=15> */
.L_x_5523:
[----:B------:R-:W-:Y:S05]  /*1fb90*/  BSYNC B0 ;  /* 0x0000000000007941 */ /* 0x000fea0003800000 */
.L_x_5522:
[----:B------:R-:W-:Y:S05]  /*1fba0*/  BRA.DIV ~URZ, `(.L_x_5524) ;  /* 0x00005f127f007947 */ /* 0x000fea000b800000 */
[----:B---3--:R3:W4:Y:S04]  /*1fbb0*/  SHFL.IDX PT, R5, R13, 0x1, 0x181f ;  /* 0x00381f000d057f89 */ /* 0x00872800000e0000 */
[----:B--2---:R3:W2:Y:S02]  /*1fbc0*/  SHFL.IDX PT, R0, R14, 0x1, 0x181f ;  /* 0x00381f000e007f89 */ /* 0x0046a400000e0000 */
.L_x_5614:
        /* <DEDUP_REMOVED lines=16> */
.L_x_5526:
[----:B------:R-:W-:Y:S05]  /*1fcd0*/  BSYNC B0 ;  /* 0x0000000000007941 */ /* 0x000fea0003800000 */
.L_x_5525:
[----:B------:R-:W-:Y:S05]  /*1fce0*/  BRA.DIV ~URZ, `(.L_x_5527) ;  /* 0x00005ea27f007947 */ /* 0x000fea000b800000 */
[----:B----4-:R4:W3:Y:S02]  /*1fcf0*/  SHFL.IDX PT, R5, R13, 0x2, 0x181f ;  /* 0x00581f000d057f89 */ /* 0x0108e400000e0000 */
.L_x_5615:
[----:B------:R-:W-:Y:S05]  /*1fd00*/  BRA.DIV ~URZ, `(.L_x_5528) ;  /* 0x00005ef27f007947 */ /* 0x000fea000b800000 */
[----:B--2---:R2:W4:Y:S02]  /*1fd10*/  SHFL.IDX PT, R0, R14, 0x2, 0x181f ;  /* 0x00581f000e007f89 */ /* 0x00452400000e0000 */
.L_x_5616:
        /* <DEDUP_REMOVED lines=16> */
.L_x_5530:
[----:B------:R-:W-:Y:S05]  /*1fe20*/  BSYNC B0 ;  /* 0x0000000000007941 */ /* 0x000fea0003800000 */
.L_x_5529:
[----:B------:R-:W-:Y:S05]  /*1fe30*/  BRA.DIV ~URZ, `(.L_x_5531) ;  /* 0x00005e327f007947 */ /* 0x000fea000b800000 */
[----:B---3--:R3:W2:Y:S04]  /*1fe40*/  SHFL.IDX PT, R6, R13, 0x3, 0x181f ;  /* 0x00781f000d067f89 */ /* 0x0086a800000e0000 */
[----:B----4-:R3:W4:Y:S02]  /*1fe50*/  SHFL.IDX PT, R0, R14, 0x3, 0x181f ;  /* 0x00781f000e007f89 */ /* 0x01072400000e0000 */
.L_x_5617:
        /* <DEDUP_REMOVED lines=17> */
.L_x_5519:
        /* <DEDUP_REMOVED lines=33> */
.L_x_5618:
[----:B------:R-:W-:Y:S05]  /*20180*/  BRA.DIV ~URZ, `(.L_x_5534) ;  /* 0x00005c227f007947 */ /* 0x000fea000b800000 */
[----:B------:R4:W1:Y:S02]  /*20190*/  SHFL.IDX PT, R0, R14, RZ, 0x1c1f ;  /* 0x001c1fff0e007589 */ /* 0x00086400000e0000 */
.L_x_5619:
[----:B------:R-:W-:Y:S01]  /*201a0*/  BSSY B0, `(.L_x_5535) ;  /* 0x000009a000007945 */ /* 0x000fe20003800000 */
[----:B------:R-:W-:Y:S05]  /*201b0*/  @P0 BRA `(.L_x_5536) ;  /* 0x0000098000000947 */ /* 0x000fea0003800000 */
[C---:B------:R-:W-:Y:S02]  /*201c0*/  IADD3 R9, R213.reuse, 0x8, RZ ;  /* 0x00000008d5097810 */ /* 0x040fe40007ffe0ff */
[----:B------:R-:W-:Y:S02]  /*201d0*/  ISETP.GE.AND P1, PT, R213, c[0x0][0x3c8], PT ;  /* 0x0000f200d5007a0c */ /* 0x000fe40003f26270 */
[----:B------:R-:W-:Y:S02]  /*201e0*/  ISETP.GE.AND P0, PT, R9, c[0x0][0x3c8], PT ;  /* 0x0000f20009007a0c */ /* 0x000fe40003f06270 */
[C---:B--2---:R-:W-:Y:S02]  /*201f0*/  IADD3 R12, R213.reuse, 0x10, RZ ;  /* 0x00000010d50c7810 */ /* 0x044fe40007ffe0ff */
[----:B------:R-:W-:-:S02]  /*20200*/  IADD3 R8, R213, 0x18, RZ ;  /* 0x00000018d5087810 */ /* 0x000fc40007ffe0ff */
[----:B------:R-:W-:Y:S02]  /*20210*/  ISETP.GE.AND P3, PT, R12, c[0x0][0x3c8], PT ;  /* 0x0000f2000c007a0c */ /* 0x000fe40003f66270 */
[C---:B------:R-:W-:Y:S02]  /*20220*/  IADD3 R13, R213.reuse, 0x8, RZ ;  /* 0x00000008d50d7810 */ /* 0x040fe40007ffe0ff */
[----:B------:R-:W-:Y:S02]  /*20230*/  ISETP.GE.AND P4, PT, R8, c[0x0][0x3c8], PT ;  /* 0x0000f20008007a0c */ /* 0x000fe40003f86270 */
[----:B-1----:R-:W-:Y:S02]  /*20240*/  @!P1 LEA R2, P5, R213, R0, 0x2 ;  /* 0x00000000d5029211 */ /* 0x002fe400078a10ff */
[----:B------:R-:W-:Y:S02]  /*20250*/  SHF.R.S32.HI R16, RZ, 0x1f, R213 ;  /* 0x0000001fff107819 */ /* 0x000fe400000114d5 */
[----:B------:R-:W-:-:S02]  /*20260*/  SHF.R.S32.HI R13, RZ, 0x1f, R13 ;  /* 0x0000001fff0d7819 */ /* 0x000fc4000001140d */
[----:B------:R-:W-:Y:S02]  /*20270*/  @!P0 LEA R6, P2, R9, R0, 0x2 ;  /* 0x0000000009068211 */ /* 0x000fe400078410ff */
[CC--:B---3--:R-:W-:Y:S02]  /*20280*/  @!P1 LEA.HI.X R3, R213.reuse, R4.reuse, R16, 0x2, P5 ;  /* 0x00000004d5039211 */ /* 0x0c8fe400028f1410 */
[----:B------:R-:W-:Y:S02]  /*20290*/  IADD3 R16, R213, 0x20, RZ ;  /* 0x00000020d5107810 */ /* 0x000fe40007ffe0ff */
[----:B------:R-:W-:Y:S01]  /*202a0*/  @!P0 LEA.HI.X R7, R9, R4, R13, 0x2, P2 ;  /* 0x0000000409078211 */ /* 0x000fe200010f140d */
[----:B------:R1:W-:Y:S01]  /*202b0*/  @!P1 ST.E.64 [R2.64], R136 ;  /* 0x0000008802009985 */ /* 0x0003e2000c101b0c */
[C---:B------:R-:W-:Y:S02]  /*202c0*/  IADD3 R17, R213.reuse, 0x10, RZ ;  /* 0x00000010d5117810 */ /* 0x040fe40007ffe0ff */
[----:B------:R-:W-:Y:S01]  /*202d0*/  IADD3 R9, R213, 0x28, RZ ;  /* 0x00000028d5097810 */ /* 0x000fe20007ffe0ff */
[----:B------:R2:W-:Y:S01]  /*202e0*/  @!P0 ST.E.64 [R6.64], R28 ;  /* 0x0000001c06008985 */ /* 0x0005e2000c101b0c */
[----:B------:R-:W-:-:S02]  /*202f0*/  ISETP.GE.AND P2, PT, R16, c[0x0][0x3c8], PT ;  /* 0x0000f20010007a0c */ /* 0x000fc40003f46270 */
[----:B------:R-:W-:Y:S02]  /*20300*/  IADD3 R13, R213, 0x18, RZ ;  /* 0x00000018d50d7810 */ /* 0x000fe40007ffe0ff */
[----:B------:R-:W-:Y:S02]  /*20310*/  SHF.R.S32.HI R17, RZ, 0x1f, R17 ;  /* 0x0000001fff117819 */ /* 0x000fe40000011411 */
[----:B------:R-:W-:Y:S02]  /*20320*/  ISETP.GE.AND P1, PT, R9, c[0x0][0x3c8], PT ;  /* 0x0000f20009007a0c */ /* 0x000fe40003f26270 */
[----:B------:R-:W-:Y:S02]  /*20330*/  SHF.R.S32.HI R13, RZ, 0x1f, R13 ;  /* 0x0000001fff0d7819 */ /* 0x000fe4000001140d */
[C---:B------:R-:W-:Y:S02]  /*20340*/  IADD3 R19, R213.reuse, 0x60, RZ ;  /* 0x00000060d5137810 */ /* 0x040fe40007ffe0ff */
[----:B------:R-:W-:-:S02]  /*20350*/  IADD3 R20, R213, 0x60, RZ ;  /* 0x00000060d5147810 */ /* 0x000fc40007ffe0ff */
[----:B------:R-:W-:Y:S02]  /*20360*/  IADD3 R18, R213, 0x68, RZ ;  /* 0x00000068d5127810 */ /* 0x000fe40007ffe0ff */
[----:B------:R-:W-:Y:S02]  /*20370*/  SHF.R.S32.HI R20, RZ, 0x1f, R20 ;  /* 0x0000001fff147819 */ /* 0x000fe40000011414 */
[----:B------:R-:W-:Y:S02]  /*20380*/  SHF.R.S32.HI R18, RZ, 0x1f, R18 ;  /* 0x0000001fff127819 */ /* 0x000fe40000011412 */
[----:B------:R-:W-:Y:S02]  /*20390*/  ISETP.GE.AND P6, PT, R251, c[0x0][0x3c8], PT ;  /* 0x0000f200fb007a0c */ /* 0x000fe40003fc6270 */
[-C--:B-1----:R-:W-:Y:S02]  /*203a0*/  @!P3 LEA R2, P5, R12, R0.reuse, 0x2 ;  /* 0x000000000c02b211 */ /* 0x082fe400078a10ff */
[----:B--2---:R-:W-:-:S02]  /*203b0*/  @!P4 LEA R6, P0, R8, R0, 0x2 ;  /* 0x000000000806c211 */ /* 0x004fc400078010ff */
        /* <DEDUP_REMOVED lines=12> */
[-C--:B-1----:R-:W-:Y:S02]  /*20480*/  @!P2 LEA R2, P5, R16, R0.reuse, 0x2 ;  /* 0x000000001002a211 */ /* 0x082fe400078a10ff */
[----:B--2---:R-:W-:-:S02]  /*20490*/  @!P1 LEA R6, P0, R9, R0, 0x2 ;  /* 0x0000000009069211 */ /* 0x004fc400078010ff */
[-C--:B------:R-:W-:Y:S02]  /*204a0*/  @!P2 LEA.HI.X R3, R16, R4.reuse, R17, 0x2, P5 ;  /* 0x000000041003a211 */ /* 0x080fe400028f1411 */
        /* <DEDUP_REMOVED lines=31> */
[----:B------:R-:W-:Y:S02]  /*206a0*/  IADD3 R16, R213, 0x68, RZ ;  /* 0x00000068d5107810 */ /* 0x000fe40007ffe0ff */
[----:B------:R-:W-:Y:S01]  /*206b0*/  ISETP.GE.AND P2, PT, R19, c[0x0][0x3c8], PT ;  /* 0x0000f20013007a0c */ /* 0x000fe20003f46270 */
[----:B------:R2:W-:Y:S01]  /*206c0*/  @!P1 ST.E.64 [R6.64], R44 ;  /* 0x0000002c06009985 */ /* 0x0005e2000c101b0c */
[----:B------:R-:W-:-:S02]  /*206d0*/  IADD3 R9, R213, 0x58, RZ ;  /* 0x00000058d5097810 */ /* 0x000fc40007ffe0ff */
[----:B------:R-:W-:Y:S02]  /*206e0*/  SHF.R.S32.HI R13, RZ, 0x1f, R13 ;  /* 0x0000001fff0d7819 */ /* 0x000fe4000001140d */
[----:B------:R-:W-:Y:S02]  /*206f0*/  ISETP.GE.AND P1, PT, R16, c[0x0][0x3c8], PT ;  /* 0x0000f20010007a0c */ /* 0x000fe40003f26270 */
[----:B------:R-:W-:Y:S02]  /*20700*/  SHF.R.S32.HI R9, RZ, 0x1f, R9 ;  /* 0x0000001fff097819 */ /* 0x000fe40000011409 */
[----:B------:R-:W-:Y:S02]  /*20710*/  IADD3 R17, R213, 0x70, RZ ;  /* 0x00000070d5117810 */ /* 0x000fe40007ffe0ff */
[-C--:B-1----:R-:W-:Y:S02]  /*20720*/  @!P3 LEA R2, P5, R12, R0.reuse, 0x2 ;  /* 0x000000000c02b211 */ /* 0x082fe400078a10ff */
[----:B--2---:R-:W-:-:S02]  /*20730*/  @!P4 LEA R6, P0, R8, R0, 0x2 ;  /* 0x000000000806c211 */ /* 0x004fc400078010ff */
[-C--:B------:R-:W-:Y:S02]  /*20740*/  @!P3 LEA.HI.X R3, R12, R4.reuse, R13, 0x2, P5 ;  /* 0x000000040c03b211 */ /* 0x080fe400028f140d */
[----:B------:R-:W-:Y:S02]  /*20750*/  @!P4 LEA.HI.X R7, R8, R4, R9, 0x2, P0 ;  /* 0x000000040807c211 */ /* 0x000fe400000f1409 */
[----:B------:R-:W-:Y:S01]  /*20760*/  IADD3 R13, R213, 0x78, RZ ;  /* 0x00000078d50d7810 */ /* 0x000fe20007ffe0ff */
[----:B------:R1:W-:Y:S01]  /*20770*/  @!P3 ST.E.64 [R2.64], R48 ;  /* 0x000000300200b985 */ /* 0x0003e2000c101b0c */
[----:B------:R-:W-:Y:S02]  /*20780*/  ISETP.GE.AND P3, PT, R17, c[0x0][0x3c8], PT ;  /* 0x0000f20011007a0c */ /* 0x000fe40003f66270 */
[----:B------:R-:W-:Y:S01]  /*20790*/  @!P1 LEA R8, P0, R16, R0, 0x2 ;  /* 0x0000000010089211 */ /* 0x000fe200078010ff */
[----:B------:R2:W-:Y:S01]  /*207a0*/  @!P4 ST.E.64 [R6.64], R52 ;  /* 0x000000340600c985 */ /* 0x0005e2000c101b0c */
[----:B------:R-:W-:-:S02]  /*207b0*/  ISETP.GE.AND P4, PT, R13, c[0x0][0x3c8], PT ;  /* 0x0000f2000d007a0c */ /* 0x000fc40003f86270 */
[C---:B------:R-:W-:Y:S02]  /*207c0*/  IADD3 R12, R213.reuse, 0x80, RZ ;  /* 0x00000080d50c7810 */ /* 0x040fe40007ffe0ff */
[----:B------:R-:W-:Y:S02]  /*207d0*/  @!P1 LEA.HI.X R9, R16, R4, R18, 0x2, P0 ;  /* 0x0000000410099211 */ /* 0x000fe400000f1412 */
[C---:B------:R-:W-:Y:S02]  /*207e0*/  IADD3 R16, R213.reuse, 0x78, RZ ;  /* 0x00000078d5107810 */ /* 0x040fe40007ffe0ff */
[----:B------:R-:W-:Y:S02]  /*207f0*/  IADD3 R18, R213, 0x70, RZ ;  /* 0x00000070d5127810 */ /* 0x000fe40007ffe0ff */
[----:B------:R-:W-:Y:S02]  /*20800*/  SHF.R.S32.HI R16, RZ, 0x1f, R16 ;  /* 0x0000001fff107819 */ /* 0x000fe40000011410 */
[----:B------:R-:W-:-:S02]  /*20810*/  SHF.R.S32.HI R18, RZ, 0x1f, R18 ;  /* 0x0000001fff127819 */ /* 0x000fc40000011412 */
[----:B-1----:R-:W-:-:S04]  /*20820*/  @!P2 LEA R2, P5, R19, R0, 0x2 ;  /* 0x000000001302a211 */ /* 0x002fc800078a10ff */
[----:B------:R-:W-:Y:S02]  /*20830*/  @!P2 LEA.HI.X R3, R19, R4, R20, 0x2, P5 ;  /* 0x000000041303a211 */ /* 0x000fe400028f1414 */
[----:B--2---:R-:W-:-:S03]  /*20840*/  @!P3 LEA R6, P5, R17, R0, 0x2 ;  /* 0x000000001106b211 */ /* 0x004fc600078a10ff */
[----:B------:R1:W-:Y:S01]  /*20850*/  @!P2 ST.E.64 [R2.64], R56 ;  /* 0x000000380200a985 */ /* 0x0003e2000c101b0c */
[----:B------:R-:W-:Y:S02]  /*20860*/  ISETP.GE.AND P2, PT, R12, c[0x0][0x3c8], PT ;  /* 0x0000f2000c007a0c */ /* 0x000fe40003f46270 */
[----:B------:R-:W-:Y:S01]  /*20870*/  @!P3 LEA.HI.X R7, R17, R4, R18, 0x2, P5 ;  /* 0x000000041107b211 */ /* 0x000fe200028f1412 */
[----:B------:R2:W-:Y:S01]  /*20880*/  @!P1 ST.E.64 [R8.64], R60 ;  /* 0x0000003c08009985 */ /* 0x0005e2000c101b0c */
[----:B------:R-:W-:Y:S02]  /*20890*/  ISETP.GE.AND P1, PT, R252, c[0x0][0x3c8], PT ;  /* 0x0000f200fc007a0c */ /* 0x000fe40003f26270 */
[----:B------:R-:W-:Y:S01]  /*208a0*/  ISETP.GE.AND P5, PT, R250, c[0x0][0x3c8], PT ;  /* 0x0000f200fa007a0c */ /* 0x000fe20003fa6270 */
[----:B------:R3:W-:Y:S01]  /*208b0*/  @!P3 ST.E.64 [R6.64], R64 ;  /* 0x000000400600b985 */ /* 0x0007e2000c101b0c */
[----:B------:R-:W-:Y:S02]  /*208c0*/  SHF.R.S32.HI R18, RZ, 0x1f, R248 ;  /* 0x0000001fff127819 */ /* 0x000fe400000114f8 */
[----:B------:R-:W-:-:S02]  /*208d0*/  SHF.R.S32.HI R17, RZ, 0x1f, R247 ;  /* 0x0000001fff117819 */ /* 0x000fc400000114f7 */
[----:B-1----:R-:W-:-:S04]  /*208e0*/  @!P4 LEA R2, P0, R13, R0, 0x2 ;  /* 0x000000000d02c211 */ /* 0x002fc800078010ff */
[----:B------:R-:W-:Y:S02]  /*208f0*/  @!P4 LEA.HI.X R3, R13, R4, R16, 0x2, P0 ;  /* 0x000000040d03c211 */ /* 0x000fe400000f1410 */
[----:B------:R-:W-:Y:S02]  /*20900*/  IADD3 R16, R213, 0x80, RZ ;  /* 0x00000080d5107810 */ /* 0x000fe40007ffe0ff */
[C---:B--2---:R-:W-:Y:S01]  /*20910*/  @!P2 LEA R8, P0, R12.reuse, R0, 0x2 ;  /* 0x000000000c08a211 */ /* 0x044fe200078010ff */
[----:B------:R1:W-:Y:S01]  /*20920*/  @!P4 ST.E.64 [R2.64], R68 ;  /* 0x000000440200c985 */ /* 0x0003e2000c101b0c */
[----:B------:R-:W-:Y:S02]  /*20930*/  SHF.R.S32.HI R16, RZ, 0x1f, R16 ;  /* 0x0000001fff107819 */ /* 0x000fe40000011410 */
[----:B------:R-:W-:Y:S02]  /*20940*/  SHF.R.S32.HI R13, RZ, 0x1f, R252 ;  /* 0x0000001fff0d7819 */ /* 0x000fe400000114fc */
[----:B------:R-:W-:-:S02]  /*20950*/  @!P2 LEA.HI.X R9, R12, R4, R16, 0x2, P0 ;  /* 0x000000040c09a211 */ /* 0x000fc400000f1410 */
[----:B---3--:R-:W-:Y:S02]  /*20960*/  @!P6 LEA R6, P0, R251, R0, 0x2 ;  /* 0x00000000fb06e211 */ /* 0x008fe400078010ff */
[----:B------:R-:W-:Y:S01]  /*20970*/  SHF.R.S32.HI R12, RZ, 0x1f, R251 ;  /* 0x0000001fff0c7819 */ /* 0x000fe200000114fb */
[----:B------:R-:W-:Y:S01]  /*20980*/  @!P2 ST.E.64 [R8.64], R120 ;  /* 0x000000780800a985 */ /* 0x000fe2000c101b0c */
[----:B------:R-:W-:Y:S02]  /*20990*/  ISETP.GE.AND P4, PT, R249, c[0x0][0x3c8], PT ;  /* 0x0000f200f9007a0c */ /* 0x000fe40003f86270 */
[----:B------:R-:W-:Y:S02]  /*209a0*/  ISETP.GE.AND P2, PT, R248, c[0x0][0x3c8], PT ;  /* 0x0000f200f8007a0c */ /* 0x000fe40003f46270 */
[----:B------:R-:W-:Y:S02]  /*209b0*/  @!P6 LEA.HI.X R7, R251, R4, R12, 0x2, P0 ;  /* 0x00000004fb07e211 */ /* 0x000fe400000f140c */
[----:B------:R-:W-:-:S02]  /*209c0*/  ISETP.GE.AND P0, PT, R246, c[0x0][0x3c8], PT ;  /* 0x0000f200f6007a0c */ /* 0x000fc40003f06270 */
[----:B------:R-:W-:Y:S02]  /*209d0*/  SHF.R.S32.HI R12, RZ, 0x1f, R250 ;  /* 0x0000001fff0c7819 */ /* 0x000fe400000114fa */
[----:B------:R-:W-:Y:S02]  /*209e0*/  SHF.R.S32.HI R16, RZ, 0x1f, R249 ;  /* 0x0000001fff107819 */ /* 0x000fe400000114f9 */
[----:B-1----:R-:W-:-:S04]  /*209f0*/  @!P1 LEA R2, P3, R252, R0, 0x2 ;  /* 0x00000000fc029211 */ /* 0x002fc800078610ff */
[----:B------:R-:W-:-:S05]  /*20a00*/  @!P1 LEA.HI.X R3, R252, R4, R13, 0x2, P3 ;  /* 0x00000004fc039211 */ /* 0x000fca00018f140d */
        /* <DEDUP_REMOVED lines=19> */
.L_x_5536:
[----:B------:R-:W-:Y:S05]  /*20b40*/  BSYNC B0 ;  /* 0x0000000000007941 */ /* 0x000fea0003800000 */
.L_x_5535:
[----:B------:R-:W-:Y:S05]  /*20b50*/  BRA.DIV ~URZ, `(.L_x_5537) ;  /* 0x000052c27f007947 */ /* 0x000fea000b800000 */
[----:B---3--:R3:W2:Y:S04]  /*20b60*/  SHFL.IDX PT, R4, R5, 0x1, 0x1c1f ;  /* 0x003c1f0005047f89 */ /* 0x0086a800000e0000 */
[----:B-1----:R3:W1:Y:S02]  /*20b70*/  SHFL.IDX PT, R0, R14, 0x1, 0x1c1f ;  /* 0x003c1f000e007f89 */ /* 0x00266400000e0000 */
.L_x_5620:
        /* <DEDUP_REMOVED lines=32> */
[C---:B------:R-:W-:Y:S02]  /*20d80*/  IADD3 R16, R213.reuse, 0x30, RZ ;  /* 0x00000030d5107810 */ /* 0x040fe40007ffe0ff */
[----:B------:R-:W-:Y:S02]  /*20d90*/  ISETP.GE.AND P5, PT, R12, c[0x0][0x3c8], PT ;  /* 0x0000f2000c007a0c */ /* 0x000fe40003fa6270 */
[----:B------:R-:W-:Y:S02]  /*20da0*/  ISETP.GE.AND P4, PT, R16, c[0x0][0x3c8], PT ;  /* 0x0000f20010007a0c */ /* 0x000fe40003f86270 */
[----:B------:R-:W-:-:S04]  /*20db0*/  IADD3 R15, R213, 0x30, RZ ;  /* 0x00000030d50f7810 */ /* 0x000fc80007ffe0ff */
[----:B------:R-:W-:Y:S02]  /*20dc0*/  SHF.R.S32.HI R15, RZ, 0x1f, R15 ;  /* 0x0000001fff0f7819 */ /* 0x000fe4000001140f */
[----:B--2---:R-:W-:-:S04]  /*20dd0*/  P2R R2, PR, RZ, 0x40 ;  /* 0x00000040ff027803 */ /* 0x004fc80000000000 */
[----:B------:R-:W-:Y:S02]  /*20de0*/  ISETP.NE.AND P3, PT, R2, RZ, PT ;  /* 0x000000ff0200720c */ /* 0x000fe40003f65270 */
[----:B------:R-:W-:Y:S02]  /*20df0*/  @!P0 LEA R2, P6, R13, R0, 0x2 ;  /* 0x000000000d028211 */ /* 0x000fe400078c10ff */
        /* <DEDUP_REMOVED lines=43> */
[C---:B------:R-:W-:Y:S02]  /*210b0*/  @!P0 LEA R2, P6, R12.reuse, R0, 0x2 ;  /* 0x000000000c028211 */ /* 0x040fe400078c10ff */
        /* <DEDUP_REMOVED lines=19> */
[----:B------:R-:W-:Y:S02]  /*211f0*/  ISETP.GE.AND P5, PT, R252, c[0x0][0x3c8], PT ;  /* 0x0000f200fc007a0c */ /* 0x000fe40003fa6270 */
        /* <DEDUP_REMOVED lines=12> */
[----:B------:R-:W-:Y:S02]  /*212c0*/  SHF.R.S32.HI R15, RZ, 0x1f, R249 ;  /* 0x0000001fff0f7819 */ /* 0x000fe400000114f9 */
[----:B------:R-:W-:Y:S02]  /*212d0*/  @!P2 LEA.HI.X R9, R12, R4, R14, 0x2, P3 ;  /* 0x000000040c09a211 */ /* 0x000fe400018f140e */
[C---:B------:R-:W-:Y:S02]  /*212e0*/  IADD3 R14, R213.reuse, 0x78, RZ ;  /* 0x00000078d50e7810 */ /* 0x040fe40007ffe0ff */
[----:B------:R-:W-:Y:S01]  /*212f0*/  IADD3 R12, R213, 0x80, RZ ;  /* 0x00000080d50c7810 */ /* 0x000fe20007ffe0ff */
[----:B------:R-:W-:Y:S01]  /*21300*/  @!P2 ST.E.64 [R8.64], R132 ;  /* 0x000000840800a985 */ /* 0x000fe2000c101b0c */
[----:B------:R-:W-:-:S02]  /*21310*/  SHF.R.S32.HI R14, RZ, 0x1f, R14 ;  /* 0x0000001fff0e7819 */ /* 0x000fc4000001140e */
        /* <DEDUP_REMOVED lines=15> */
[----:B------:R-:W-:Y:S02]  /*21410*/  SHF.R.S32.HI R14, RZ, 0x1f, R248 ;  /* 0x0000001fff0e7819 */ /* 0x000fe400000114f8 */
        /* <DEDUP_REMOVED lines=30> */
.L_x_5517:
        /* <DEDUP_REMOVED lines=18> */
.L_x_5538:
        /* <DEDUP_REMOVED lines=56> */
.L_x_5540:
[----:B------:R-:W-:Y:S05]  /*21aa0*/  BSYNC B0 ;  /* 0x0000000000007941 */ /* 0x000fea0003800000 */
.L_x_5539:
        /* <DEDUP_REMOVED lines=36> */
.L_x_5621:
[----:B------:R-:W-:Y:S05]  /*21cf0*/  BRA.DIV ~URZ, `(.L_x_5542) ;  /* 0x000042627f007947 */ /* 0x000fea000b800000 */
[----:B------:R3:W4:Y:S02]  /*21d00*/  SHFL.IDX PT, R0, R14, RZ, 0x181f ;  /* 0x00181fff0e007589 */ /* 0x00072400000e0000 */
.L_x_5622:
        /* <DEDUP_REMOVED lines=16> */
.L_x_5544:
[----:B------:R-:W-:Y:S05]  /*21e10*/  BSYNC B0 ;  /* 0x0000000000007941 */ /* 0x000fea0003800000 */
.L_x_5543:
[----:B------:R-:W-:Y:S05]  /*21e20*/  BRA.DIV ~URZ, `(.L_x_5545) ;  /* 0x000041a27f007947 */ /* 0x000fea000b800000 */
[----:B--2---:R2:W1:Y:S04]  /*21e30*/  SHFL.IDX PT, R4, R5, 0x1, 0x181f ;  /* 0x00381f0005047f89 */ /* 0x00446800000e0000 */
[----:B----4-:R2:W4:Y:S02]  /*21e40*/  SHFL.IDX PT, R0, R14, 0x1, 0x181f ;  /* 0x00381f000e007f89 */ /* 0x01052400000e0000 */
.L_x_5623:
        /* <DEDUP_REMOVED lines=16> */
.L_x_5547:
[----:B------:R-:W-:Y:S05]  /*21f50*/  BSYNC B0 ;  /* 0x0000000000007941 */ /* 0x000fea0003800000 */
.L_x_5546:
[----:B------:R-:W-:Y:S05]  /*21f60*/  BRA.DIV ~URZ, `(.L_x_5548) ;  /* 0x000041327f007947 */ /* 0x000fea000b800000 */
[----:B-1----:R1:W2:Y:S02]  /*21f70*/  SHFL.IDX PT, R4, R5, 0x2, 0x181f ;  /* 0x00581f0005047f89 */ /* 0x0022a400000e0000 */
.L_x_5624:
[----:B------:R-:W-:Y:S05]  /*21f80*/  BRA.DIV ~URZ, `(.L_x_5549) ;  /* 0x000041827f007947 */ /* 0x000fea000b800000 */
[----:B----4-:R4:W1:Y:S02]  /*21f90*/  SHFL.IDX PT, R0, R14, 0x2, 0x181f ;  /* 0x00581f000e007f89 */ /* 0x01086400000e0000 */
.L_x_5625:
        /* <DEDUP_REMOVED lines=16> */
.L_x_5551:
[----:B------:R-:W-:Y:S05]  /*220a0*/  BSYNC B0 ;  /* 0x0000000000007941 */ /* 0x000fea0003800000 */
.L_x_5550:
[----:B------:R-:W-:Y:S05]  /*220b0*/  BRA.DIV ~URZ, `(.L_x_5552) ;  /* 0x000040c27f007947 */ /* 0x000fea000b800000 */
[----:B--2---:R2:W3:Y:S04]  /*220c0*/  SHFL.IDX PT, R4, R5, 0x3, 0x181f ;  /* 0x00781f0005047f89 */ /* 0x0044e800000e0000 */
[----:B-1----:R2:W1:Y:S02]  /*220d0*/  SHFL.IDX PT, R0, R14, 0x3, 0x181f ;  /* 0x00781f000e007f89 */ /* 0x00246400000e0000 */
.L_x_5626:
        /* <DEDUP_REMOVED lines=15> */
.L_x_5532:
[----:B------:R-:W-:Y:S05]  /*221d0*/  BSYNC B1 ;  /* 0x0000000000017941 */ /* 0x000fea0003800000 */
.L_x_5516:
        /* <DEDUP_REMOVED lines=12> */
.L_x_5627:
[----:B------:R-:W-:Y:S05]  /*222a0*/  BRA.DIV ~URZ, `(.L_x_5555) ;  /* 0x000040127f007947 */ /* 0x000fea000b800000 */
[----:B------:R4:W1:Y:S02]  /*222b0*/  SHFL.IDX PT, R6, R32, 0x1, 0x1f ;  /* 0x00201f0020067f89 */ /* 0x00086400000e0000 */
.L_x_5628:
        /* <DEDUP_REMOVED lines=18> */
.L_x_5629:
        /* <DEDUP_REMOVED lines=16> */
.L_x_5630:
[----:B----4-:R-:W-:Y:S01]  /*224e0*/  IMAD R0, R0, c[0x0][0x538], RZ ;  /* 0x00014e0000007a24 */ /* 0x010fe200078e02ff */
[----:B------:R-:W-:Y:S04]  /*224f0*/  BSSY B1, `(.L_x_5558) ;  /* 0x00000c6000017945 */ /* 0x000fe80003800000 */
[----:B-1----:R-:W-:-:S04]  /*22500*/  IADD3 R6, R0, R6, RZ ;  /* 0x0000000600067210 */ /* 0x002fc80007ffe0ff */
[----:B--2---:R-:W-:-:S13]  /*22510*/  ISETP.GT.AND P0, PT, R6, R9, PT ;  /* 0x000000090600720c */ /* 0x004fda0003f04270 */
[----:B------:R-:W-:Y:S05]  /*22520*/  @P0 BRA `(.L_x_5559) ;  /* 0x0000025000000947 */ /* 0x000fea0003800000 */
.L_x_5563:
        /* <DEDUP_REMOVED lines=17> */
.L_x_5631:
        /* <DEDUP_REMOVED lines=16> */
.L_x_5632:
[----:B--2---:R-:W-:-:S05]  /*22740*/  IMAD R0, R0, c[0x0][0x538], RZ ;  /* 0x00014e0000007a24 */ /* 0x004fca00078e02ff */
[----:B------:R-:W-:-:S04]  /*22750*/  IADD3 R6, R0, R6, RZ ;  /* 0x0000000600067210 */ /* 0x000fc80007ffe0ff */
[----:B------:R-:W-:-:S13]  /*22760*/  ISETP.GT.AND P0, PT, R6, R9, PT ;  /* 0x000000090600720c */ /* 0x000fda0003f04270 */
[----:B-1----:R-:W-:Y:S05]  /*22770*/  @!P0 BRA `(.L_x_5563) ;  /* 0xfffffdb000008947 */ /* 0x002fea000383ffff */
.L_x_5559:
[----:B------:R-:W-:-:S05]  /*22780*/  IADD3 R13, -R0, R6, RZ ;  /* 0x00000006000d7210 */ /* 0x000fca0007ffe1ff */
[----:B------:R-:W-:-:S05]  /*22790*/  IMAD R0, R4, c[0x0][0x538], R13 ;  /* 0x00014e0004007a24 */ /* 0x000fca00078e020d */
[----:B------:R-:W-:Y:S01]  /*227a0*/  ISETP.GT.AND P0, PT, R0, R9, PT ;  /* 0x000000090000720c */ /* 0x000fe20003f04270 */
[----:B------:R-:W-:-:S12]  /*227b0*/  BRA.DIV ~URZ, `(.L_x_5564) ;  /* 0x00003f627f007947 */ /* 0x000fd8000b800000 */
[----:B------:R-:W-:-:S04]  /*227c0*/  VOTE.ANY R6, PT, !P0 ;  /* 0x0000000000067806 */ /* 0x000fc800040e0100 */
.L_x_5633:
[----:B------:R-:W1:Y:S02]  /*227d0*/  POPC R0, R6 ;  /* 0x0000000600007309 */ /* 0x000e640000000000 */
[----:B-1----:R-:W-:Y:S01]  /*227e0*/  IADD3 R239, R0, R239, RZ ;  /* 0x000000ef00ef7210 */ /* 0x002fe20007ffe0ff */
[----:B------:R-:W-:Y:S05]  /*227f0*/  BRA.DIV ~URZ, `(.L_x_5565) ;  /* 0x00003f727f007947 */ /* 0x000fea000b800000 */
[----:B------:R1:W2:Y:S04]  /*22800*/  SHFL.IDX PT, R12, R7, R0, 0x1f ;  /* 0x00001f00070c7589 */ /* 0x0002a800000e0000 */
[----:B------:R1:W4:Y:S02]  /*22810*/  SHFL.IDX PT, R5, R8, R0, 0x1f ;  /* 0x00001f0008057589 */ /* 0x00032400000e0000 */
.L_x_5634:
[----:B------:R-:W-:Y:S01]  /*22820*/  ISETP.NE.AND P0, PT, R6, RZ, PT ;  /* 0x000000ff0600720c */ /* 0x000fe20003f05270 */
[----:B------:R-:W-:-:S12]  /*22830*/  BSSY B0, `(.L_x_5566) ;  /* 0x0000005000007945 */ /* 0x000fd80003800000 */
[----:B------:R-:W-:Y:S05]  /*22840*/  @!P0 BRA `(.L_x_5567) ;  /* 0x0000003000008947 */ /* 0x000fea0003800000 */
[----:B-1----:R-:W-:Y:S01]  /*22850*/  IADD3 R0, R0, -0x1, RZ ;  /* 0xffffffff00007810 */ /* 0x002fe20007ffe0ff */
[----:B------:R-:W-:Y:S05]  /*22860*/  BRA.DIV ~URZ, `(.L_x_5568) ;  /* 0x00003fd27f007947 */ /* 0x000fea000b800000 */
[----:B------:R1:W3:Y:S02]  /*22870*/  SHFL.IDX PT, R14, R4, R0, 0x1f ;  /* 0x00001f00040e7589 */ /* 0x0002e400000e0000 */
.L_x_5567:
[----:B------:R-:W-:Y:S05]  /*22880*/  BSYNC B0 ;  /* 0x0000000000007941 */ /* 0x000fea0003800000 */
.L_x_5566:
        /* <DEDUP_REMOVED lines=66> */
.L_x_5570:
        /* <DEDUP_REMOVED lines=66> */
.L_x_5571:
[----:B------:R-:W-:Y:S05]  /*230d0*/  BSYNC B0 ;  /* 0x0000000000007941 */ /* 0x000fea0003800000 */
.L_x_5569:
[----:B------:R-:W-:-:S04]  /*230e0*/  LOP3.LUT R2, RZ, R2, RZ, 0x33, !PT ;  /* 0x00000002ff027212 */ /* 0x000fc800078e33ff */
[----:B------:R-:W-:Y:S01]  /*230f0*/  IADD3 R237, R2, R12, RZ ;  /* 0x0000000c02ed7210 */ /* 0x000fe20007ffe0ff */
[----:B------:R-:W-:Y:S05]  /*23100*/  BRA `(.L_x_5572) ;  /* 0x0000004000007947 */ /* 0x000fea0003800000 */
.L_x_5560:
[----:B------:R-:W-:Y:S01]  /*23110*/  IMAD.MOV.U32 R236, RZ, RZ, R9 ;  /* 0x000000ffffec7224 */ /* 0x000fe200078e0009 */
[----:B------:R-:W-:Y:S01]  /*23120*/  MOV R238, RZ ;  /* 0x000000ff00ee7202 */ /* 0x000fe20000000f00 */
[----:B------:R-:W-:Y:S01]  /*23130*/  IMAD.MOV.U32 R237, RZ, RZ, RZ ;  /* 0x000000ffffed7224 */ /* 0x000fe200078e00ff */
[----:B------:R-:W-:Y:S02]  /*23140*/  MOV R239, c[0x0][0x53c] ;  /* 0x00014f0000ef7a02 */ /* 0x000fe40000000f00 */
.L_x_5572:
[----:B------:R-:W-:Y:S05]  /*23150*/  BSYNC B1 ;  /* 0x0000000000017941 */ /* 0x000fea0003800000 */
.L_x_5558:
[----:B------:R-:W-:Y:S01]  /*23160*/  WARPSYNC 0xffffffff ;  /* 0xffffffff00007948 */ /* 0x000fe20003800000 */
[----:B------:R-:W-:Y:S01]  /*23170*/  BAR.SYNC.DEFER_BLOCKING 0x4, 0x100 ;  /* 0x0104000000007b1d */ /* 0x000fe20000010000 */
[----:B------:R-:W-:-:S13]  /*23180*/  ISETP.NE.AND P0, PT, R15, RZ, PT ;  /* 0x000000ff0f00720c */ /* 0x000fda0003f05270 */
[----:B------:R1:W-:Y:S04]  /*23190*/  @!P0 STS.128 [0x24100], R236 ;  /* 0x024100ecff008388 */ /* 0x0003e80000000c00 */
[----:B------:R-:W-:Y:S06]  /*231a0*/  BAR.ARV 0x5, 0x100 ;  /* 0x0144000000007b1d */ /* 0x000fec0000002000 */
.L_x_5553:
[----:B----4-:R-:W-:-:S13]  /*231b0*/  ISETP.GE.AND P0, PT, R239, c[0x0][0x53c], PT ;  /* 0x00014f00ef007a0c */ /* 0x010fda0003f06270 */
[----:B-123--:R-:W-:Y:S01]  /*231c0*/  @P0 CALL.REL.NOINC `(.L_x_5573) ;  /* 0x0000001000000944 */ /* 0x00efe20003c00000 */
[----:B------:R-:W-:Y:S05]  /*231d0*/  BRA `(.L_x_5574) ;  /* 0xfffdebe000007947 */ /* 0x000fea000383ffff */
.L_x_5573:
[----:B------:R-:W-:Y:S05]  /*231e0*/  EXIT ;  /* 0x000000000000794d */ /* 0x000fea0003800000 */
.L_x_5313:
[----:B------:R-:W-:Y:S01]  /*231f0*/  IMAD.MOV.U32 R0, RZ, RZ, R5 ;  /* 0x000000ffff007224 */ /* 0x000fe200078e0005 */
[----:B------:R-:W-:Y:S02]  /*23200*/  MOV R3, 0x1 ;  /* 0x0000000100037802 */ /* 0x000fe40000000f00 */
[----:B------:R-:W-:Y:S02]  /*23210*/  MOV R2, 0x23230 ;  /* 0x0002323000027802 */ /* 0x000fe40000000f00 */
[----:B-1----:R-:W-:Y:S05]  /*23220*/  CALL.REL.NOINC `($__internal_92_$__cuda_sm70_shflsync_up_p) ;  /* 0x0000373000007944 */ /* 0x002fea0003c00000 */
[----:B------:R-:W-:Y:S01]  /*23230*/  MOV R0, R4 ;  /* 0x0000000400007202 */ /* 0x000fe20000000f00 */
[----:B------:R-:W-:Y:S05]  /*23240*/  BRA `(.L_x_5575) ;  /* 0xfffdd1f000007947 */ /* 0x000fea000383ffff */
.L_x_5314:
[----:B------:R-:W-:Y:S01]  /*23250*/  IMAD.MOV.U32 R0, RZ, RZ, R5 ;  /* 0x000000ffff007224 */ /* 0x000fe200078e0005 */
[----:B------:R-:W-:Y:S02]  /*23260*/  MOV R3, 0x2 ;  /* 0x0000000200037802 */ /* 0x000fe40000000f00 */
[----:B------:R-:W-:Y:S02]  /*23270*/  MOV R2, 0x23290 ;  /* 0x0002329000027802 */ /* 0x000fe40000000f00 */
[----:B-1----:R-:W-:Y:S05]  /*23280*/  CALL.REL.NOINC `($__internal_92_$__cuda_sm70_shflsync_up_p) ;  /* 0x000036d000007944 */ /* 0x002fea0003c00000 */
[----:B------:R-:W-:Y:S01]  /*23290*/  SEL R4, R4, RZ, P4 ;  /* 0x000000ff04047207 */ /* 0x000fe20002000000 */
[----:B------:R-:W-:Y:S01]  /*232a0*/  IMAD.MOV.U32 R3, RZ, RZ, 0x4 ;  /* 0x00000004ff037424 */ /* 0x000fe200078e00ff */
[----:B------:R-:W-:-:S03]  /*232b0*/  MOV R2, 0x232e0 ;  /* 0x000232e000027802 */ /* 0x000fc60000000f00 */
[----:B------:R-:W-:Y:S02]  /*232c0*/  IMAD.IADD R0, R5, 0x1, R4 ;  /* 0x0000000105007824 */ /* 0x000fe400078e0204 */
[----:B------:R-:W-:Y:S05]  /*232d0*/  CALL.REL.NOINC `($__internal_92_$__cuda_sm70_shflsync_up_p) ;  /* 0x0000368000007944 */ /* 0x000fea0003c00000 */
        /* <DEDUP_REMOVED lines=12> */
[----:B------:R-:W-:Y:S02]  /*233a0*/  MOV R33, 0x1f ;  /* 0x0000001f00217802 */ /* 0x000fe40000000f00 */
[----:B------:R-:W-:Y:S01]  /*233b0*/  MOV R3, 0x233f0 ;  /* 0x000233f000037802 */ /* 0x000fe20000000f00 */
[----:B------:R-:W-:-:S04]  /*233c0*/  IMAD.IADD R4, R0, 0x1, R4 ;  /* 0x0000000100047824 */ /* 0x000fc800078e0204 */
[----:B------:R-:W-:Y:S02]  /*233d0*/  IMAD.MOV.U32 R34, RZ, RZ, R4 ;  /* 0x000000ffff227224 */ /* 0x000fe400078e0004 */
[----:B------:R-:W-:Y:S05]  /*233e0*/  CALL.REL.NOINC `($__internal_91_$__cuda_sm70_shflsync_idx_p) ;  /* 0x0000351000007944 */ /* 0x000fea0003c00000 */
[----:B------:R-:W-:Y:S01]  /*233f0*/  MOV R0, R35 ;  /* 0x0000002300007202 */ /* 0x000fe20000000f00 */
[----:B------:R-:W-:Y:S05]  /*23400*/  BRA `(.L_x_5576) ;  /* 0xfffdd13000007947 */ /* 0x000fea000383ffff */
.L_x_5316:
[----:B------:R-:W-:Y:S02]  /*23410*/  SEL R0, RZ, 0x1, P0 ;  /* 0x00000001ff007807 */ /* 0x000fe40000000000 */
[----:B------:R-:W-:Y:S02]  /*23420*/  MOV R2, 0x23440 ;  /* 0x0002344000027802 */ /* 0x000fe40000000f00 */
[----:B-1----:R-:W-:Y:S05]  /*23430*/  CALL.REL.NOINC `($__internal_93_$__cuda_sm70_votesync_ballot) ;  /* 0x0000358000007944 */ /* 0x002fea0003c00000 */
[----:B------:R-:W-:Y:S01]  /*23440*/  MOV R6, R0 ;  /* 0x0000000000067202 */ /* 0x000fe20000000f00 */
[----:B------:R-:W-:Y:S05]  /*23450*/  BRA `(.L_x_5577) ;  /* 0xfffdd17000007947 */ /* 0x000fea000383ffff */
.L_x_5317:
[----:B------:R-:W-:Y:S01]  /*23460*/  IMAD.MOV.U32 R34, RZ, RZ, R9 ;  /* 0x000000ffff227224 */ /* 0x000fe200078e0009 */
[----:B------:R-:W-:Y:S01]  /*23470*/  MOV R2, R0 ;  /* 0x0000000000027202 */ /* 0x000fe20000000f00 */
[----:B------:R-:W-:Y:S01]  /*23480*/  IMAD.MOV.U32 R33, RZ, RZ, 0x1f ;  /* 0x0000001fff217424 */ /* 0x000fe200078e00ff */
[----:B------:R-:W-:Y:S02]  /*23490*/  MOV R3, 0x234b0 ;  /* 0x000234b000037802 */ /* 0x000fe40000000f00 */
[----:B------:R-:W-:Y:S05]  /*234a0*/  CALL.REL.NOINC `($__internal_91_$__cuda_sm70_shflsync_idx_p) ;  /* 0x0000345000007944 */ /* 0x000fea0003c00000 */
[----:B------:R-:W-:Y:S01]  /*234b0*/  IMAD.MOV.U32 R12, RZ, RZ, R35 ;  /* 0x000000ffff0c7224 */ /* 0x000fe200078e0023 */
[----:B------:R-:W-:Y:S01]  /*234c0*/  MOV R34, R8 ;  /* 0x0000000800227202 */ /* 0x000fe20000000f00 */
[----:B------:R-:W-:Y:S01]  /*234d0*/  IMAD.MOV.U32 R5, RZ, RZ, RZ ;  /* 0x000000ffff057224 */ /* 0x000fe200078e00ff */
[----:B------:R-:W-:Y:S01]  /*234e0*/  MOV R2, R0 ;  /* 0x0000000000027202 */ /* 0x000fe20000000f00 */
[----:B------:R-:W-:Y:S01]  /*234f0*/  IMAD.MOV.U32 R33, RZ, RZ, 0x1f ;  /* 0x0000001fff217424 */ /* 0x000fe200078e00ff */
[----:B------:R-:W-:-:S02]  /*23500*/  MOV R3, 0x23520 ;  /* 0x0002352000037802 */ /* 0x000fc40000000f00 */
[----:B------:R-:W-:Y:S05]  /*23510*/  CALL.REL.NOINC `($__internal_91_$__cuda_sm70_shflsync_idx_p) ;  /* 0x000033e000007944 */ /* 0x000fea0003c00000 */
[----:B------:R-:W-:Y:S01]  /*23520*/  MOV R9, R35 ;  /* 0x0000002300097202 */ /* 0x000fe20000000f00 */
[----:B------:R-:W-:Y:S05]  /*23530*/  BRA `(.L_x_5578) ;  /* 0xfffdd0f000007947 */ /* 0x000fea000383ffff */
.L_x_5320:
[----:B------:R-:W-:Y:S01]  /*23540*/  IMAD.MOV.U32 R34, RZ, RZ, R4 ;  /* 0x000000ffff227224 */ /* 0x000fe200078e0004 */
[----:B------:R-:W-:Y:S01]  /*23550*/  MOV R2, R0 ;  /* 0x0000000000027202 */ /* 0x000fe20000000f00 */
[----:B------:R-:W-:Y:S01]  /*23560*/  IMAD.MOV.U32 R33, RZ, RZ, 0x1f ;  /* 0x0000001fff217424 */ /* 0x000fe200078e00ff */
[----:B------:R-:W-:-:S02]  /*23570*/  MOV R3, 0x23590 ;  /* 0x0002359000037802 */ /* 0x000fc40000000f00 */
[----:B--23--:R-:W-:Y:S05]  /*23580*/  CALL.REL.NOINC `($__internal_91_$__cuda_sm70_shflsync_idx_p) ;  /* 0x0000337000007944 */ /* 0x00cfea0003c00000 */
[----:B------:R-:W-:Y:S01]  /*23590*/  MOV R5, R35 ;  /* 0x0000002300057202 */ /* 0x000fe20000000f00 */
[----:B------:R-:W-:Y:S05]  /*235a0*/  BRA `(.L_x_5319) ;  /* 0xfffdd0e000007947 */ /* 0x000fea000383ffff */
.L_x_5375:
[----:B------:R-:W-:Y:S01]  /*235b0*/  IMAD.MOV.U32 R34, RZ, RZ, R12 ;  /* 0x000000ffff227224 */ /* 0x000fe200078e000c */
[----:B------:R-:W-:Y:S01]  /*235c0*/  MOV R2, RZ ;  /* 0x000000ff00027202 */ /* 0x000fe20000000f00 */
[----:B------:R-:W-:Y:S01]  /*235d0*/  IMAD.MOV.U32 R33, RZ, RZ, 0x181f ;  /* 0x0000181fff217424 */ /* 0x000fe200078e00ff */
[----:B------:R-:W-:-:S02]  /*235e0*/  MOV R3, 0x23600 ;  /* 0x0002360000037802 */ /* 0x000fc40000000f00 */
[----:B-----5:R-:W-:Y:S05]  /*235f0*/  CALL.REL.NOINC `($__internal_91_$__cuda_sm70_shflsync_idx_p) ;  /* 0x0000330000007944 */ /* 0x020fea0003c00000 */
[----:B------:R-:W-:Y:S01]  /*23600*/  MOV R4, R35 ;  /* 0x0000002300047202 */ /* 0x000fe20000000f00 */
[----:B------:R-:W-:Y:S05]  /*23610*/  BRA `(.L_x_5579) ;  /* 0xfffe553000007947 */ /* 0x000fea000383ffff */
.L_x_5376:
[----:B------:R-:W-:Y:S01]  /*23620*/  IMAD.MOV.U32 R34, RZ, RZ, R13 ;  /* 0x000000ffff227224 */ /* 0x000fe200078e000d */
[----:B------:R-:W-:Y:S01]  /*23630*/  MOV R2, RZ ;  /* 0x000000ff00027202 */ /* 0x000fe20000000f00 */
[----:B------:R-:W-:Y:S01]  /*23640*/  IMAD.MOV.U32 R33, RZ, RZ, 0x181f ;  /* 0x0000181fff217424 */ /* 0x000fe200078e00ff */
[----:B------:R-:W-:-:S02]  /*23650*/  MOV R3, 0x23670 ;  /* 0x0002367000037802 */ /* 0x000fc40000000f00 */
[----:B-12--5:R-:W-:Y:S05]  /*23660*/  CALL.REL.NOINC `($__internal_91_$__cuda_sm70_shflsync_idx_p) ;  /* 0x0000329000007944 */ /* 0x026fea0003c00000 */
[----:B------:R-:W-:Y:S01]  /*23670*/  MOV R0, R35 ;  /* 0x0000002300007202 */ /* 0x000fe20000000f00 */
[----:B------:R-:W-:Y:S05]  /*23680*/  BRA `(.L_x_5580) ;  /* 0xfffe54e000007947 */ /* 0x000fea000383ffff */
.L_x_5379:
[----:B------:R-:W-:Y:S01]  /*23690*/  IMAD.MOV.U32 R34, RZ, RZ, R12 ;  /* 0x000000ffff227224 */ /* 0x000fe200078e000c */
[----:B--2---:R-:W-:Y:S01]  /*236a0*/  MOV R2, 0x1 ;  /* 0x0000000100027802 */ /* 0x004fe20000000f00 */
[----:B------:R-:W-:Y:S01]  /*236b0*/  IMAD.MOV.U32 R33, RZ, RZ, 0x181f ;  /* 0x0000181fff217424 */ /* 0x000fe200078e00ff */
[----:B------:R-:W-:-:S02]  /*236c0*/  MOV R3, 0x236e0 ;  /* 0x000236e000037802 */ /* 0x000fc40000000f00 */
[----:B-1-345:R-:W-:Y:S05]  /*236d0*/  CALL.REL.NOINC `($__internal_91_$__cuda_sm70_shflsync_idx_p) ;  /* 0x0000322000007944 */ /* 0x03afea0003c00000 */
[----:B------:R-:W-:Y:S01]  /*236e0*/  IMAD.MOV.U32 R4, RZ, RZ, R35 ;  /* 0x000000ffff047224 */ /* 0x000fe200078e0023 */
[----:B------:R-:W-:Y:S01]  /*236f0*/  MOV R2, 0x1 ;  /* 0x0000000100027802 */ /* 0x000fe20000000f00 */
[----:B------:R-:W-:Y:S01]  /*23700*/  IMAD.MOV.U32 R34, RZ, RZ, R13 ;  /* 0x000000ffff227224 */ /* 0x000fe200078e000d */
[----:B------:R-:W-:-:S02]  /*23710*/  MOV R33, 0x181f ;  /* 0x0000181f00217802 */ /* 0x000fc40000000f00 */
[----:B------:R-:W-:Y:S02]  /*23720*/  MOV R3, 0x23740 ;  /* 0x0002374000037802 */ /* 0x000fe40000000f00 */
[----:B------:R-:W-:Y:S05]  /*23730*/  CALL.REL.NOINC `($__internal_91_$__cuda_sm70_shflsync_idx_p) ;  /* 0x000031c000007944 */ /* 0x000fea0003c00000 */
[----:B------:R-:W-:Y:S01]  /*23740*/  MOV R0, R35 ;  /* 0x0000002300007202 */ /* 0x000fe20000000f00 */
[----:B------:R-:W-:Y:S05]  /*23750*/  BRA `(.L_x_5581) ;  /* 0xfffe555000007947 */ /* 0x000fea000383ffff */
.L_x_5382:
[----:B------:R-:W-:Y:S01]  /*23760*/  IMAD.MOV.U32 R34, RZ, RZ, R12 ;  /* 0x000000ffff227224 */ /* 0x000fe200078e000c */
[----:B-1----:R-:W-:Y:S01]  /*23770*/  MOV R2, 0x2 ;  /* 0x0000000200027802 */ /* 0x002fe20000000f00 */
[----:B------:R-:W-:Y:S01]  /*23780*/  IMAD.MOV.U32 R33, RZ, RZ, 0x181f ;  /* 0x0000181fff217424 */ /* 0x000fe200078e00ff */
[----:B------:R-:W-:Y:S02]  /*23790*/  MOV R3, 0x237b0 ;  /* 0x000237b000037802 */ /* 0x000fe40000000f00 */
[----:B--2345:R-:W-:Y:S05]  /*237a0*/  CALL.REL.NOINC `($__internal_91_$__cuda_sm70_shflsync_idx_p) ;  /* 0x0000315000007944 */ /* 0x03cfea0003c00000 */
[----:B------:R-:W-:Y:S01]  /*237b0*/  MOV R4, R35 ;  /* 0x0000002300047202 */ /* 0x000fe20000000f00 */
[----:B------:R-:W-:Y:S05]  /*237c0*/  BRA `(.L_x_5582) ;  /* 0xfffe561000007947 */ /* 0x000fea000383ffff */
.L_x_5383:
[----:B------:R-:W-:Y:S01]  /*237d0*/  IMAD.MOV.U32 R34, RZ, RZ, R13 ;  /* 0x000000ffff227224 */ /* 0x000fe200078e000d */
[----:B------:R-:W-:Y:S01]  /*237e0*/  MOV R2, 0x2 ;  /* 0x0000000200027802 */ /* 0x000fe20000000f00 */
[----:B------:R-:W-:Y:S01]  /*237f0*/  IMAD.MOV.U32 R33, RZ, RZ, 0x181f ;  /* 0x0000181fff217424 */ /* 0x000fe200078e00ff */
[----:B------:R-:W-:Y:S02]  /*23800*/  MOV R3, 0x23820 ;  /* 0x0002382000037802 */ /* 0x000fe40000000f00 */
[----:B-12345:R-:W-:Y:S05]  /*23810*/  CALL.REL.NOINC `($__internal_91_$__cuda_sm70_shflsync_idx_p) ;  /* 0x000030e000007944 */ /* 0x03efea0003c00000 */
[----:B------:R-:W-:Y:S01]  /*23820*/  MOV R0, R35 ;  /* 0x0000002300007202 */ /* 0x000fe20000000f00 */
[----:B------:R-:W-:Y:S05]  /*23830*/  BRA `(.L_x_5583) ;  /* 0xfffe55c000007947 */ /* 0x000fea000383ffff */
.L_x_5386:
[----:B------:R-:W-:Y:S01]  /*23840*/  IMAD.MOV.U32 R34, RZ, RZ, R12 ;  /* 0x000000ffff227224 */ /* 0x000fe200078e000c */
[----:B-1----:R-:W-:Y:S01]  /*23850*/  MOV R2, 0x3 ;  /* 0x0000000300027802 */ /* 0x002fe20000000f00 */
[----:B------:R-:W-:Y:S01]  /*23860*/  IMAD.MOV.U32 R33, RZ, RZ, 0x181f ;  /* 0x0000181fff217424 */ /* 0x000fe200078e00ff */
[----:B------:R-:W-:-:S02]  /*23870*/  MOV R3, 0x23890 ;  /* 0x0002389000037802 */ /* 0x000fc40000000f00 */
[----:B--2345:R-:W-:Y:S05]  /*23880*/  CALL.REL.NOINC `($__internal_91_$__cuda_sm70_shflsync_idx_p) ;  /* 0x0000307000007944 */ /* 0x03cfea0003c00000 */
        /* <DEDUP_REMOVED lines=8> */
.L_x_5389:
[----:B------:R-:W-:Y:S01]  /*23910*/  IMAD.MOV.U32 R34, RZ, RZ, R5 ;  /* 0x000000ffff227224 */ /* 0x000fe200078e0005 */
[----:B------:R-:W-:Y:S01]  /*23920*/  MOV R2, RZ ;  /* 0x000000ff00027202 */ /* 0x000fe20000000f00 */
[----:B------:R-:W-:Y:S01]  /*23930*/  IMAD.MOV.U32 R33, RZ, RZ, 0x181f ;  /* 0x0000181fff217424 */ /* 0x000fe200078e00ff */
[----:B------:R-:W-:Y:S02]  /*23940*/  MOV R3, 0x23960 ;  /* 0x0002396000037802 */ /* 0x000fe40000000f00 */
[----:B------:R-:W-:Y:S05]  /*23950*/  CALL.REL.NOINC `($__internal_91_$__cuda_sm70_shflsync_idx_p) ;  /* 0x00002fa000007944 */ /* 0x000fea0003c00000 */
[----:B------:R-:W-:Y:S01]  /*23960*/  MOV R4, R35 ;  /* 0x0000002300047202 */ /* 0x000fe20000000f00 */
[----:B------:R-:W-:Y:S05]  /*23970*/  BRA `(.L_x_5585) ;  /* 0xfffe60c000007947 */ /* 0x000fea000383ffff */
.L_x_5390:
[----:B------:R-:W-:Y:S01]  /*23980*/  IMAD.MOV.U32 R34, RZ, RZ, R14 ;  /* 0x000000ffff227224 */ /* 0x000fe200078e000e */
[----:B------:R-:W-:Y:S01]  /*23990*/  MOV R2, RZ ;  /* 0x000000ff00027202 */ /* 0x000fe20000000f00 */
[----:B------:R-:W-:Y:S01]  /*239a0*/  IMAD.MOV.U32 R33, RZ, RZ, 0x181f ;  /* 0x0000181fff217424 */ /* 0x000fe200078e00ff */
[----:B------:R-:W-:Y:S02]  /*239b0*/  MOV R3, 0x239d0 ;  /* 0x000239d000037802 */ /* 0x000fe40000000f00 */
[----:B-12---:R-:W-:Y:S05]  /*239c0*/  CALL.REL.NOINC `($__internal_91_$__cuda_sm70_shflsync_idx_p) ;  /* 0x00002f3000007944 */ /* 0x006fea0003c00000 */
        /* <DEDUP_REMOVED lines=22> */
[----:B-1----:R-:W-:Y:S05]  /*23b30*/  CALL.REL.NOINC `($__internal_91_$__cuda_sm70_shflsync_idx_p) ;  /* 0x00002dc000007944 */ /* 0x002fea0003c00000 */
        /* <DEDUP_REMOVED lines=8> */
.L_x_5395:
[----:B------:R-:W-:Y:S01]  /*23bc0*/  IMAD.MOV.U32 R34, RZ, RZ, R26 ;  /* 0x000000ffff227224 */ /* 0x000fe200078e001a */
[----:B------:R-:W-:Y:S01]  /*23bd0*/  MOV R2, RZ ;  /* 0x000000ff00027202 */ /* 0x000fe20000000f00 */
[----:B------:R-:W-:Y:S01]  /*23be0*/  IMAD.MOV.U32 R33, RZ, RZ, 0x1c1f ;  /* 0x00001c1fff217424 */ /* 0x000fe200078e00ff */
[----:B------:R-:W-:Y:S02]  /*23bf0*/  MOV R3, 0x23c10 ;  /* 0x00023c1000037802 */ /* 0x000fe40000000f00 */
[----:B------:R-:W-:Y:S05]  /*23c00*/  CALL.REL.NOINC `($__internal_91_$__cuda_sm70_shflsync_idx_p) ;  /* 0x00002cf000007944 */ /* 0x000fea0003c00000 */
[----:B------:R-:W-:Y:S01]  /*23c10*/  MOV R5, R35 ;  /* 0x0000002300057202 */ /* 0x000fe20000000f00 */
[----:B------:R-:W-:Y:S05]  /*23c20*/  BRA `(.L_x_5587) ;  /* 0xfffe636000007947 */ /* 0x000fea000383ffff */
.L_x_5396:
[----:B------:R-:W-:Y:S01]  /*23c30*/  IMAD.MOV.U32 R34, RZ, RZ, R27 ;  /* 0x000000ffff227224 */ /* 0x000fe200078e001b */
[----:B------:R-:W-:Y:S01]  /*23c40*/  MOV R2, RZ ;  /* 0x000000ff00027202 */ /* 0x000fe20000000f00 */
[----:B------:R-:W-:Y:S01]  /*23c50*/  IMAD.MOV.U32 R33, RZ, RZ, 0x1c1f ;  /* 0x00001c1fff217424 */ /* 0x000fe200078e00ff */
[----:B------:R-:W-:Y:S02]  /*23c60*/  MOV R3, 0x23c80 ;  /* 0x00023c8000037802 */ /* 0x000fe40000000f00 */
[----:B-12---:R-:W-:Y:S05]  /*23c70*/  CALL.REL.NOINC `($__internal_91_$__cuda_sm70_shflsync_idx_p) ;  /* 0x00002c8000007944 */ /* 0x006fea0003c00000 */
[----:B------:R-:W-:Y:S01]  /*23c80*/  IMAD.MOV.U32 R34, RZ, RZ, R13 ;  /* 0x000000ffff227224 */ /* 0x000fe200078e000d */
[----:B------:R-:W-:Y:S01]  /*23c90*/  MOV R33, 0x1c1f ;  /* 0x00001c1f00217802 */ /* 0x000fe20000000f00 */
[----:B------:R-:W-:Y:S01]  /*23ca0*/  IMAD.MOV.U32 R2, RZ, RZ, RZ ;  /* 0x000000ffff027224 */ /* 0x000fe200078e00ff */
[----:B------:R-:W-:-:S02]  /*23cb0*/  MOV R4, R35 ;  /* 0x0000002300047202 */ /* 0x000fc40000000f00 */
[----:B------:R-:W-:Y:S02]  /*23cc0*/  MOV R3, 0x23ce0 ;  /* 0x00023ce000037802 */ /* 0x000fe40000000f00 */
[----:B------:R-:W-:Y:S05]  /*23cd0*/  CALL.REL.NOINC `($__internal_91_$__cuda_sm70_shflsync_idx_p) ;  /* 0x00002c2000007944 */ /* 0x000fea0003c00000 */
[----:B------:R-:W-:Y:S01]  /*23ce0*/  IMAD.MOV.U32 R12, RZ, RZ, R35 ;  /* 0x000000ffff0c7224 */ /* 0x000fe200078e0023 */
[----:B------:R-:W-:Y:S01]  /*23cf0*/  MOV R2, RZ ;  /* 0x000000ff00027202 */ /* 0x000fe20000000f00 */
[----:B------:R-:W-:Y:S01]  /*23d00*/  IMAD.MOV.U32 R34, RZ, RZ, R32 ;  /* 0x000000ffff227224 */ /* 0x000fe200078e0020 */
[----:B------:R-:W-:Y:S02]  /*23d10*/  MOV R33, 0x1c1f ;  /* 0x00001c1f00217802 */ /* 0x000fe40000000f00 */
[----:B------:R-:W-:Y:S02]  /*23d20*/  MOV R3, 0x23d40 ;  /* 0x00023d4000037802 */ /* 0x000fe40000000f00 */
[----:B------:R-:W-:Y:S05]  /*23d30*/  CALL.REL.NOINC `($__internal_91_$__cuda_sm70_shflsync_idx_p) ;  /* 0x00002bc000007944 */ /* 0x000fea0003c00000 */
[----:B------:R-:W-:Y:S01]  /*23d40*/  MOV R0, R35 ;  /* 0x0000002300007202 */ /* 0x000fe20000000f00 */
[----:B------:R-:W-:Y:S05]  /*23d50*/  BRA `(.L_x_5588) ;  /* 0xfffe627000007947 */ /* 0x000fea000383ffff */
.L_x_5399:
[----:B------:R-:W-:Y:S01]  /*23d60*/  IMAD.MOV.U32 R34, RZ, RZ, R26 ;  /* 0x000000ffff227224 */ /* 0x000fe200078e001a */
[----:B------:R-:W-:Y:S01]  /*23d70*/  MOV R2, 0x1 ;  /* 0x0000000100027802 */ /* 0x000fe20000000f00 */
[----:B------:R-:W-:Y:S01]  /*23d80*/  IMAD.MOV.U32 R33, RZ, RZ, 0x1c1f ;  /* 0x00001c1fff217424 */ /* 0x000fe200078e00ff */
[----:B------:R-:W-:Y:S02]  /*23d90*/  MOV R3, 0x23db0 ;  /* 0x00023db000037802 */ /* 0x000fe40000000f00 */
[----:B---3--:R-:W-:Y:S05]  /*23da0*/  CALL.REL.NOINC `($__internal_91_$__cuda_sm70_shflsync_idx_p) ;  /* 0x00002b5000007944 */ /* 0x008fea0003c00000 */
[----:B------:R-:W-:Y:S01]  /*23db0*/  IMAD.MOV.U32 R5, RZ, RZ, R35 ;  /* 0x000000ffff057224 */ /* 0x000fe200078e0023 */
[----:B------:R-:W-:Y:S01]  /*23dc0*/  MOV R2, 0x1 ;  /* 0x0000000100027802 */ /* 0x000fe20000000f00 */
[----:B------:R-:W-:Y:S01]  /*23dd0*/  IMAD.MOV.U32 R34, RZ, RZ, R27 ;  /* 0x000000ffff227224 */ /* 0x000fe200078e001b */
[----:B------:R-:W-:-:S02]  /*23de0*/  MOV R33, 0x1c1f ;  /* 0x00001c1f00217802 */ /* 0x000fc40000000f00 */
[----:B------:R-:W-:Y:S02]  /*23df0*/  MOV R3, 0x23e10 ;  /* 0x00023e1000037802 */ /* 0x000fe40000000f00 */
[----:B------:R-:W-:Y:S05]  /*23e00*/  CALL.REL.NOINC `($__internal_91_$__cuda_sm70_shflsync_idx_p) ;  /* 0x00002af000007944 */ /* 0x000fea0003c00000 */
[----:B------:R-:W-:Y:S01]  /*23e10*/  IMAD.MOV.U32 R34, RZ, RZ, R13 ;  /* 0x000000ffff227224 */ /* 0x000fe200078e000d */
[----:B------:R-:W-:Y:S01]  /*23e20*/  MOV R33, 0x1c1f ;  /* 0x00001c1f00217802 */ /* 0x000fe20000000f00 */
[----:B------:R-:W-:Y:S01]  /*23e30*/  IMAD.MOV.U32 R2, RZ, RZ, 0x1 ;  /* 0x00000001ff027424 */ /* 0x000fe200078e00ff */
[----:B------:R-:W-:Y:S02]  /*23e40*/  MOV R4, R35 ;  /* 0x0000002300047202 */ /* 0x000fe40000000f00 */
[----:B------:R-:W-:Y:S02]  /*23e50*/  MOV R3, 0x23e70 ;  /* 0x00023e7000037802 */ /* 0x000fe40000000f00 */
[----:B------:R-:W-:Y:S05]  /*23e60*/  CALL.REL.NOINC `($__internal_91_$__cuda_sm70_shflsync_idx_p) ;  /* 0x00002a9000007944 */ /* 0x000fea0003c00000 */
[----:B------:R-:W-:Y:S01]  /*23e70*/  IMAD.MOV.U32 R12, RZ, RZ, R35 ;  /* 0x000000ffff0c7224 */ /* 0x000fe200078e0023 */
[----:B------:R-:W-:Y:S01]  /*23e80*/  MOV R2, 0x1 ;  /* 0x0000000100027802 */ /* 0x000fe20000000f00 */
[----:B------:R-:W-:Y:S01]  /*23e90*/  IMAD.MOV.U32 R34, RZ, RZ, R32 ;  /* 0x000000ffff227224 */ /* 0x000fe200078e0020 */
[----:B------:R-:W-:Y:S02]  /*23ea0*/  MOV R33, 0x1c1f ;  /* 0x00001c1f00217802 */ /* 0x000fe40000000f00 */
[----:B------:R-:W-:-:S02]  /*23eb0*/  MOV R3, 0x23ed0 ;  /* 0x00023ed000037802 */ /* 0x000fc40000000f00 */
[----:B------:R-:W-:Y:S05]  /*23ec0*/  CALL.REL.NOINC `($__internal_91_$__cuda_sm70_shflsync_idx_p) ;  /* 0x00002a3000007944 */ /* 0x000fea0003c00000 */
[----:B------:R-:W-:Y:S01]  /*23ed0*/  MOV R0, R35 ;  /* 0x0000002300007202 */ /* 0x000fe20000000f00 */
[----:B------:R-:W-:Y:S05]  /*23ee0*/  BRA `(.L_x_5589) ;  /* 0xfffe692000007947 */ /* 0x000fea000383ffff */
.L_x_5424:
[----:B------:R-:W-:Y:S01]  /*23ef0*/  IMAD.MOV.U32 R34, RZ, RZ, R22 ;  /* 0x000000ffff227224 */ /* 0x000fe200078e0016 */
[----:B------:R-:W-:Y:S01]  /*23f00*/  MOV R2, RZ ;  /* 0x000000ff00027202 */ /* 0x000fe20000000f00 */
[----:B------:R-:W-:Y:S01]  /*23f10*/  IMAD.MOV.U32 R33, RZ, RZ, 0x1c1f ;  /* 0x00001c1fff217424 */ /* 0x000fe200078e00ff */
[----:B------:R-:W-:-:S02]  /*23f20*/  MOV R3, 0x23f40 ;  /* 0x00023f4000037802 */ /* 0x000fc40000000f00 */
[----:B------:R-:W-:Y:S05]  /*23f30*/  CALL.REL.NOINC `($__internal_91_$__cuda_sm70_shflsync_idx_p) ;  /* 0x000029c000007944 */ /* 0x000fea0003c00000 */
[----:B------:R-:W-:Y:S01]  /*23f40*/  MOV R0, R35 ;  /* 0x0000002300007202 */ /* 0x000fe20000000f00 */
[----:B------:R-:W-:Y:S05]  /*23f50*/  BRA `(.L_x_5590) ;  /* 0xfffe957000007947 */ /* 0x000fea000383ffff */
.L_x_5425:
[----:B------:R-:W-:Y:S01]  /*23f60*/  IMAD.MOV.U32 R34, RZ, RZ, R23 ;  /* 0x000000ffff227224 */ /* 0x000fe200078e0017 */
[----:B------:R-:W-:Y:S01]  /*23f70*/  MOV R2, RZ ;  /* 0x000000ff00027202 */ /* 0x000fe20000000f00 */
[----:B------:R-:W-:Y:S01]  /*23f80*/  IMAD.MOV.U32 R33, RZ, RZ, 0x1c1f ;  /* 0x00001c1fff217424 */ /* 0x000fe200078e00ff */
[----:B------:R-:W-:-:S02]  /*23f90*/  MOV R3, 0x23fb0 ;  /* 0x00023fb000037802 */ /* 0x000fc40000000f00 */
[----:B-12---:R-:W-:Y:S05]  /*23fa0*/  CALL.REL.NOINC `($__internal_91_$__cuda_sm70_shflsync_idx_p) ;  /* 0x0000295000007944 */ /* 0x006fea0003c00000 */
[----:B------:R-:W-:Y:S01]  /*23fb0*/  IMAD.MOV.U32 R34, RZ, RZ, R21 ;  /* 0x000000ffff227224 */ /* 0x000fe200078e0015 */
[----:B------:R-:W-:Y:S01]  /*23fc0*/  MOV R2, RZ ;  /* 0x000000ff00027202 */ /* 0x000fe20000000f00 */
[----:B------:R-:W-:Y:S01]  /*23fd0*/  IMAD.MOV.U32 R33, RZ, RZ, 0x1c1f ;  /* 0x00001c1fff217424 */ /* 0x000fe200078e00ff */
[----:B------:R-:W-:Y:S01]  /*23fe0*/  MOV R8, R35 ;  /* 0x0000002300087202 */ /* 0x000fe20000000f00 */
[----:B------:R-:W-:Y:S01]  /*23ff0*/  IMAD.MOV.U32 R9, RZ, RZ, R0 ;  /* 0x000000ffff097224 */ /* 0x000fe200078e0000 */
[----:B------:R-:W-:-:S02]  /*24000*/  MOV R3, 0x24020 ;  /* 0x0002402000037802 */ /* 0x000fc40000000f00 */
[----:B------:R-:W-:Y:S05]  /*24010*/  CALL.REL.NOINC `($__internal_91_$__cuda_sm70_shflsync_idx_p) ;  /* 0x000028e000007944 */ /* 0x000fea0003c00000 */
[----:B------:R-:W-:Y:S01]  /*24020*/  IMAD.MOV.U32 R20, RZ, RZ, R35 ;  /* 0x000000ffff147224 */ /* 0x000fe200078e0023 */
[----:B------:R-:W-:Y:S01]  /*24030*/  MOV R2, RZ ;  /* 0x000000ff00027202 */ /* 0x000fe20000000f00 */
[----:B------:R-:W-:Y:S01]  /*24040*/  IMAD.MOV.U32 R34, RZ, RZ, R32 ;  /* 0x000000ffff227224 */ /* 0x000fe200078e0020 */
[----:B------:R-:W-:-:S02]  /*24050*/  MOV R33, 0x1c1f ;  /* 0x00001c1f00217802 */ /* 0x000fc40000000f00 */
[----:B------:R-:W-:Y:S02]  /*24060*/  MOV R3, 0x24080 ;  /* 0x0002408000037802 */ /* 0x000fe40000000f00 */
[----:B------:R-:W-:Y:S05]  /*24070*/  CALL.REL.NOINC `($__internal_91_$__cuda_sm70_shflsync_idx_p) ;  /* 0x0000288000007944 */ /* 0x000fea0003c00000 */
[----:B------:R-:W-:Y:S01]  /*24080*/  MOV R3, R35 ;  /* 0x0000002300037202 */ /* 0x000fe20000000f00 */
[----:B------:R-:W-:Y:S05]  /*24090*/  BRA `(.L_x_5591) ;  /* 0xfffe948000007947 */ /* 0x000fea000383ffff */
.L_x_5428:
[----:B------:R-:W-:Y:S01]  /*240a0*/  IMAD.MOV.U32 R34, RZ, RZ, R22 ;  /* 0x000000ffff227224 */ /* 0x000fe200078e0016 */
[----:B------:R-:W-:Y:S01]  /*240b0*/  MOV R2, 0x1 ;  /* 0x0000000100027802 */ /* 0x000fe20000000f00 */
[----:B------:R-:W-:Y:S01]  /*240c0*/  IMAD.MOV.U32 R33, RZ, RZ, 0x1c1f ;  /* 0x00001c1fff217424 */ /* 0x000fe200078e00ff */
[----:B------:R-:W-:Y:S02]  /*240d0*/  MOV R3, 0x240f0 ;  /* 0x000240f000037802 */ /* 0x000fe40000000f00 */
[----:B--23--:R-:W-:Y:S05]  /*240e0*/  CALL.REL.NOINC `($__internal_91_$__cuda_sm70_shflsync_idx_p) ;  /* 0x0000281000007944 */ /* 0x00cfea0003c00000 */
[----:B------:R-:W-:Y:S01]  /*240f0*/  IMAD.MOV.U32 R0, RZ, RZ, R35 ;  /* 0x000000ffff007224 */ /* 0x000fe200078e0023 */
[----:B------:R-:W-:Y:S01]  /*24100*/  MOV R2, 0x1 ;  /* 0x0000000100027802 */ /* 0x000fe20000000f00 */
[----:B------:R-:W-:Y:S01]  /*24110*/  IMAD.MOV.U32 R34, RZ, RZ, R23 ;  /* 0x000000ffff227224 */ /* 0x000fe200078e0017 */
[----:B------:R-:W-:Y:S02]  /*24120*/  MOV R33, 0x1c1f ;  /* 0x00001c1f00217802 */ /* 0x000fe40000000f00 */
[----:B------:R-:W-:Y:S02]  /*24130*/  MOV R3, 0x24150 ;  /* 0x0002415000037802 */ /* 0x000fe40000000f00 */
[----:B------:R-:W-:Y:S05]  /*24140*/  CALL.REL.NOINC `($__internal_91_$__cuda_sm70_shflsync_idx_p) ;  /* 0x000027b000007944 */ /* 0x000fea0003c00000 */
[----:B------:R-:W-:Y:S01]  /*24150*/  IMAD.MOV.U32 R34, RZ, RZ, R21 ;  /* 0x000000ffff227224 */ /* 0x000fe200078e0015 */
[----:B------:R-:W-:Y:S01]  /*24160*/  MOV R2, 0x1 ;  /* 0x0000000100027802 */ /* 0x000fe20000000f00 */
[----:B------:R-:W-:Y:S01]  /*24170*/  IMAD.MOV.U32 R33, RZ, RZ, 0x1c1f ;  /* 0x00001c1fff217424 */ /* 0x000fe200078e00ff */
[----:B------:R-:W-:Y:S01]  /*24180*/  MOV R8, R35 ;  /* 0x0000002300087202 */ /* 0x000fe20000000f00 */
[----:B------:R-:W-:Y:S01]  /*24190*/  IMAD.MOV.U32 R9, RZ, RZ, R0 ;  /* 0x000000ffff097224 */ /* 0x000fe200078e0000 */
[----:B------:R-:W-:-:S02]  /*241a0*/  MOV R3, 0x241c0 ;  /* 0x000241c000037802 */ /* 0x000fc40000000f00 */
[----:B------:R-:W-:Y:S05]  /*241b0*/  CALL.REL.NOINC `($__internal_91_$__cuda_sm70_shflsync_idx_p) ;  /* 0x0000274000007944 */ /* 0x000fea0003c00000 */
        /* <DEDUP_REMOVED lines=8> */
.L_x_5443:
[----:B------:R-:W-:Y:S01]  /*24240*/  IMAD.MOV.U32 R34, RZ, RZ, R20 ;  /* 0x000000ffff227224 */ /* 0x000fe200078e0014 */
[----:B------:R-:W-:Y:S01]  /*24250*/  MOV R2, RZ ;  /* 0x000000ff00027202 */ /* 0x000fe20000000f00 */
[----:B------:R-:W-:Y:S01]  /*24260*/  IMAD.MOV.U32 R33, RZ, RZ, 0x181f ;  /* 0x0000181fff217424 */ /* 0x000fe200078e00ff */
[----:B------:R-:W-:Y:S02]  /*24270*/  MOV R3, 0x24290 ;  /* 0x0002429000037802 */ /* 0x000fe40000000f00 */
[----:B-123--:R-:W-:Y:S05]  /*24280*/  CALL.REL.NOINC `($__internal_91_$__cuda_sm70_shflsync_idx_p) ;  /* 0x0000267000007944 */ /* 0x00efea0003c00000 */
[----:B------:R-:W-:Y:S01]  /*24290*/  MOV R9, R35 ;  /* 0x0000002300097202 */ /* 0x000fe20000000f00 */
[----:B------:R-:W-:Y:S05]  /*242a0*/  BRA `(.L_x_5593) ;  /* 0xfffec7a000007947 */ /* 0x000fea000383ffff */
.L_x_5444:
[----:B------:R-:W-:Y:S01]  /*242b0*/  IMAD.MOV.U32 R34, RZ, RZ, R22 ;  /* 0x000000ffff227224 */ /* 0x000fe200078e0016 */
[----:B------:R-:W-:Y:S01]  /*242c0*/  MOV R2, RZ ;  /* 0x000000ff00027202 */ /* 0x000fe20000000f00 */
[----:B------:R-:W-:Y:S01]  /*242d0*/  IMAD.MOV.U32 R33, RZ, RZ, 0x181f ;  /* 0x0000181fff217424 */ /* 0x000fe200078e00ff */
[----:B------:R-:W-:Y:S02]  /*242e0*/  MOV R3, 0x24300 ;  /* 0x0002430000037802 */ /* 0x000fe40000000f00 */
[----:B-1234-:R-:W-:Y:S05]  /*242f0*/  CALL.REL.NOINC `($__internal_91_$__cuda_sm70_shflsync_idx_p) ;  /* 0x0000260000007944 */ /* 0x01efea0003c00000 */
        /* <DEDUP_REMOVED lines=31> */
.L_x_5455:
[----:B------:R-:W-:Y:S01]  /*244f0*/  IMAD.MOV.U32 R34, RZ, RZ, R6 ;  /* 0x000000ffff227224 */ /* 0x000fe200078e0006 */
[----:B------:R-:W-:Y:S01]  /*24500*/  MOV R2, RZ ;  /* 0x000000ff00027202 */ /* 0x000fe20000000f00 */
[----:B------:R-:W-:Y:S01]  /*24510*/  IMAD.MOV.U32 R33, RZ, RZ, 0x181f ;  /* 0x0000181fff217424 */ /* 0x000fe200078e00ff */
[----:B------:R-:W-:Y:S02]  /*24520*/  MOV R3, 0x24540 ;  /* 0x0002454000037802 */ /* 0x000fe40000000f00 */
[----:B------:R-:W-:Y:S05]  /*24530*/  CALL.REL.NOINC `($__internal_91_$__cuda_sm70_shflsync_idx_p) ;  /* 0x000023c000007944 */ /* 0x000fea0003c00000 */
[----:B------:R-:W-:Y:S01]  /*24540*/  MOV R4, R35 ;  /* 0x0000002300047202 */ /* 0x000fe20000000f00 */
[----:B------:R-:W-:Y:S05]  /*24550*/  BRA `(.L_x_5595) ;  /* 0xfffef12000007947 */ /* 0x000fea000383ffff */
.L_x_5456:
[----:B------:R-:W-:Y:S01]  /*24560*/  IMAD.MOV.U32 R34, RZ, RZ, R7 ;  /* 0x000000ffff227224 */ /* 0x000fe200078e0007 */
[----:B------:R-:W-:Y:S01]  /*24570*/  MOV R2, RZ ;  /* 0x000000ff00027202 */ /* 0x000fe20000000f00 */
[----:B------:R-:W-:Y:S01]  /*24580*/  IMAD.MOV.U32 R33, RZ, RZ, 0x181f ;  /* 0x0000181fff217424 */ /* 0x000fe200078e00ff */
[----:B------:R-:W-:Y:S02]  /*24590*/  MOV R3, 0x245b0 ;  /* 0x000245b000037802 */ /* 0x000fe40000000f00 */
[----:B-12---:R-:W-:Y:S05]  /*245a0*/  CALL.REL.NOINC `($__internal_91_$__cuda_sm70_shflsync_idx_p) ;  /* 0x0000235000007944 */ /* 0x006fea0003c00000 */
        /* <DEDUP_REMOVED lines=22> */
[----:B------:R-:W-:Y:S05]  /*24710*/  CALL.REL.NOINC `($__internal_91_$__cuda_sm70_shflsync_idx_p) ;  /* 0x000021e000007944 */ /* 0x000fea0003c00000 */
[----:B------:R-:W-:Y:S01]  /*24720*/  IMAD.MOV.U32 R4, RZ, RZ, R35 ;  /* 0x000000ffff047224 */ /* 0x000fe200078e0023 */
[----:B------:R-:W-:Y:S01]  /*24730*/  MOV R2, 0x1 ;  /* 0x0000000100027802 */ /* 0x000fe20000000f00 */
[----:B------:R-:W-:Y:S01]  /*24740*/  IMAD.MOV.U32 R34, RZ, RZ, R7 ;  /* 0x000000ffff227224 */ /* 0x000fe200078e0007 */
[----:B------:R-:W-:Y:S02]  /*24750*/  MOV R33, 0x181f ;  /* 0x0000181f00217802 */ /* 0x000fe40000000f00 */
[----:B------:R-:W-:Y:S02]  /*24760*/  MOV R3, 0x24780 ;  /* 0x0002478000037802 */ /* 0x000fe40000000f00 */
[----:B------:R-:W-:Y:S05]  /*24770*/  CALL.REL.NOINC `($__internal_91_$__cuda_sm70_shflsync_idx_p) ;  /* 0x0000218000007944 */ /* 0x000fea0003c00000 */
[----:B------:R-:W-:Y:S01]  /*24780*/  MOV R0, R35 ;  /* 0x0000002300007202 */ /* 0x000fe20000000f00 */
[----:B------:R-:W-:Y:S05]  /*24790*/  BRA `(.L_x_5596) ;  /* 0xfffef03000007947 */ /* 0x000fea000383ffff */
.L_x_5464:
[----:B------:R-:W-:Y:S01]  /*247a0*/  MOV R2, RZ ;  /* 0x000000ff00027202 */ /* 0x000fe20000000f00 */
[----:B------:R-:W-:Y:S01]  /*247b0*/  IMAD.MOV.U32 R34, RZ, RZ, R16 ;  /* 0x000000ffff227224 */ /* 0x000fe200078e0010 */
[----:B------:R-:W-:Y:S01]  /*247c0*/  MOV R3, 0x247f0 ;  /* 0x000247f000037802 */ /* 0x000fe20000000f00 */
[----:B------:R-:W-:Y:S02]  /*247d0*/  IMAD.MOV.U32 R33, RZ, RZ, 0x181f ;  /* 0x0000181fff217424 */ /* 0x000fe400078e00ff */
[----:B-1234-:R-:W-:Y:S05]  /*247e0*/  CALL.REL.NOINC `($__internal_91_$__cuda_sm70_shflsync_idx_p) ;  /* 0x0000211000007944 */ /* 0x01efea0003c00000 */
[----:B------:R-:W-:Y:S01]  /*247f0*/  MOV R5, R35 ;  /* 0x0000002300057202 */ /* 0x000fe20000000f00 */
[----:B------:R-:W-:-:S05]  /*24800*/  BRA `(.L_x_5597) ;  /* 0xfffef6c000007947 */ /* 0x000fca000383ffff */
.L_x_5465:
[----:B------:R-:W-:Y:S01]  /*24810*/  MOV R2, RZ ;  /* 0x000000ff00027202 */ /* 0x000fe20000000f00 */
[----:B------:R-:W-:Y:S01]  /*24820*/  IMAD.MOV.U32 R34, RZ, RZ, R17 ;  /* 0x000000ffff227224 */ /* 0x000fe200078e0011 */
[----:B------:R-:W-:Y:S01]  /*24830*/  MOV R3, 0x24860 ;  /* 0x0002486000037802 */ /* 0x000fe20000000f00 */
[----:B------:R-:W-:Y:S02]  /*24840*/  IMAD.MOV.U32 R33, RZ, RZ, 0x181f ;  /* 0x0000181fff217424 */ /* 0x000fe400078e00ff */
[----:B-1234-:R-:W-:Y:S05]  /*24850*/  CALL.REL.NOINC `($__internal_91_$__cuda_sm70_shflsync_idx_p) ;  /* 0x000020a000007944 */ /* 0x01efea0003c00000 */
[C---:B------:R-:W-:Y:S01]  /*24860*/  LOP3.LUT P4, RZ, R204.reuse, 0x4, RZ, 0xc0, !PT ;  /* 0x00000004ccff7812 */ /* 0x040fe2000788c0ff */
        /* <DEDUP_REMOVED lines=22> */
[----:B------:R-:W-:Y:S05]  /*249d0*/  CALL.REL.NOINC `($__internal_91_$__cuda_sm70_shflsync_idx_p) ;  /* 0x00001f2000007944 */ /* 0x000fea0003c00000 */
[----:B------:R-:W-:Y:S01]  /*249e0*/  MOV R2, 0x1 ;  /* 0x0000000100027802 */ /* 0x000fe20000000f00 */
[----:B------:R-:W-:Y:S01]  /*249f0*/  IMAD.MOV.U32 R5, RZ, RZ, R35 ;  /* 0x000000ffff057224 */ /* 0x000fe200078e0023 */
[----:B------:R-:W-:Y:S01]  /*24a00*/  MOV R33, 0x181f ;  /* 0x0000181f00217802 */ /* 0x000fe20000000f00 */
[----:B------:R-:W-:Y:S01]  /*24a10*/  IMAD.MOV.U32 R34, RZ, RZ, R17 ;  /* 0x000000ffff227224 */ /* 0x000fe200078e0011 */
[----:B------:R-:W-:Y:S02]  /*24a20*/  MOV R3, 0x24a40 ;  /* 0x00024a4000037802 */ /* 0x000fe40000000f00 */
[----:B------:R-:W-:Y:S05]  /*24a30*/  CALL.REL.NOINC `($__internal_91_$__cuda_sm70_shflsync_idx_p) ;  /* 0x00001ec000007944 */ /* 0x000fea0003c00000 */
[----:B------:R-:W-:Y:S01]  /*24a40*/  MOV R2, R35 ;  /* 0x0000002300027202 */ /* 0x000fe20000000f00 */
[----:B------:R-:W-:-:S05]  /*24a50*/  BRA `(.L_x_5598) ;  /* 0xfffef5d000007947 */ /* 0x000fca000383ffff */
.L_x_5476:
[----:B------:R-:W-:Y:S01]  /*24a60*/  MOV R2, RZ ;  /* 0x000000ff00027202 */ /* 0x000fe20000000f00 */
[----:B------:R-:W-:Y:S01]  /*24a70*/  IMAD.MOV.U32 R34, RZ, RZ, R5 ;  /* 0x000000ffff227224 */ /* 0x000fe200078e0005 */
[----:B------:R-:W-:Y:S01]  /*24a80*/  MOV R3, 0x24ab0 ;  /* 0x00024ab000037802 */ /* 0x000fe20000000f00 */
[----:B------:R-:W-:Y:S02]  /*24a90*/  IMAD.MOV.U32 R33, RZ, RZ, 0x181f ;  /* 0x0000181fff217424 */ /* 0x000fe400078e00ff */
[----:B------:R-:W-:Y:S05]  /*24aa0*/  CALL.REL.NOINC `($__internal_91_$__cuda_sm70_shflsync_idx_p) ;  /* 0x00001e5000007944 */ /* 0x000fea0003c00000 */
[----:B------:R-:W-:Y:S01]  /*24ab0*/  MOV R4, R35 ;  /* 0x0000002300047202 */ /* 0x000fe20000000f00 */
[----:B------:R-:W-:-:S05]  /*24ac0*/  BRA `(.L_x_5599) ;  /* 0xffff277000007947 */ /* 0x000fca000383ffff */
.L_x_5477:
[----:B------:R-:W-:Y:S01]  /*24ad0*/  MOV R2, RZ ;  /* 0x000000ff00027202 */ /* 0x000fe20000000f00 */
[----:B------:R-:W-:Y:S01]  /*24ae0*/  IMAD.MOV.U32 R34, RZ, RZ, R12 ;  /* 0x000000ffff227224 */ /* 0x000fe200078e000c */
[----:B------:R-:W-:Y:S01]  /*24af0*/  MOV R3, 0x24b20 ;  /* 0x00024b2000037802 */ /* 0x000fe20000000f00 */
[----:B------:R-:W-:Y:S02]  /*24b00*/  IMAD.MOV.U32 R33, RZ, RZ, 0x181f ;  /* 0x0000181fff217424 */ /* 0x000fe400078e00ff */
[----:B-12---:R-:W-:Y:S05]  /*24b10*/  CALL.REL.NOINC `($__internal_91_$__cuda_sm70_shflsync_idx_p) ;  /* 0x00001de000007944 */ /* 0x006fea0003c00000 */
[C---:B------:R-:W-:Y:S01]  /*24b20*/  LOP3.LUT P4, RZ, R204.reuse, 0x4, RZ, 0xc0, !PT ;  /* 0x00000004ccff7812 */ /* 0x040fe2000788c0ff */
[----:B------:R-:W-:Y:S01]  /*24b30*/  IMAD R0, R193, 0x6000, R11 ;  /* 0x00006000c1007824 */ /* 0x000fe200078e020b */
[C---:B------:R-:W-:Y:S01]  /*24b40*/  IADD3 R2, P0, R35.reuse, R16, RZ ;  /* 0x0000001023027210 */ /* 0x040fe20007f1e0ff */
        /* <DEDUP_REMOVED lines=29> */
.L_x_5486:
[----:B------:R-:W-:Y:S01]  /*24d20*/  MOV R2, RZ ;  /* 0x000000ff00027202 */ /* 0x000fe20000000f00 */
[----:B------:R-:W-:Y:S01]  /*24d30*/  IMAD.MOV.U32 R34, RZ, RZ, R9 ;  /* 0x000000ffff227224 */ /* 0x000fe200078e0009 */
[----:B------:R-:W-:Y:S01]  /*24d40*/  MOV R3, 0x24d70 ;  /* 0x00024d7000037802 */ /* 0x000fe20000000f00 */
[----:B------:R-:W-:Y:S02]  /*24d50*/  IMAD.MOV.U32 R33, RZ, RZ, 0x181f ;  /* 0x0000181fff217424 */ /* 0x000fe400078e00ff */
[----:B-1234-:R-:W-:Y:S05]  /*24d60*/  CALL.REL.NOINC `($__internal_91_$__cuda_sm70_shflsync_idx_p) ;  /* 0x00001b9000007944 */ /* 0x01efea0003c00000 */
[----:B------:R-:W-:Y:S01]  /*24d70*/  MOV R5, R35 ;  /* 0x0000002300057202 */ /* 0x000fe20000000f00 */
[----:B------:R-:W-:-:S05]  /*24d80*/  BRA `(.L_x_5601) ;  /* 0xffff2d5000007947 */ /* 0x000fca000383ffff */
.L_x_5487:
[----:B------:R-:W-:Y:S01]  /*24d90*/  MOV R2, RZ ;  /* 0x000000ff00027202 */ /* 0x000fe20000000f00 */
[----:B------:R-:W-:Y:S01]  /*24da0*/  IMAD.MOV.U32 R34, RZ, RZ, R16 ;  /* 0x000000ffff227224 */ /* 0x000fe200078e0010 */
[----:B------:R-:W-:Y:S01]  /*24db0*/  MOV R3, 0x24de0 ;  /* 0x00024de000037802 */ /* 0x000fe20000000f00 */
[----:B------:R-:W-:Y:S02]  /*24dc0*/  IMAD.MOV.U32 R33, RZ, RZ, 0x181f ;  /* 0x0000181fff217424 */ /* 0x000fe400078e00ff */
[----:B-1234-:R-:W-:Y:S05]  /*24dd0*/  CALL.REL.NOINC `($__internal_91_$__cuda_sm70_shflsync_idx_p) ;  /* 0x00001b2000007944 */ /* 0x01efea0003c00000 */
        /* <DEDUP_REMOVED lines=32> */
.L_x_5488:
[----:B------:R-:W-:Y:S01]  /*24fe0*/  MOV R152, 0x2 ;  /* 0x0000000200987802 */ /* 0x000fe20000000f00 */
[----:B------:R-:W-:Y:S01]  /*24ff0*/  IMAD.MOV.U32 R2, RZ, RZ, R8 ;  /* 0x000000ffff027224 */ /* 0x000fe200078e0008 */
[----:B------:R-:W-:Y:S02]  /*25000*/  MOV R3, 0x25020 ;  /* 0x0002502000037802 */ /* 0x000fe40000000f00 */
[----:B------:R-:W-:Y:S05]  /*25010*/  CALL.REL.NOINC `($__internal_90_$__cuda_sm70_shflsync_bfly_p) ;  /* 0x0000189000007944 */ /* 0x000fea0003c00000 */
[----:B------:R-:W-:Y:S01]  /*25020*/  MOV R2, R152 ;  /* 0x0000009800027202 */ /* 0x000fe20000000f00 */
[----:B------:R-:W-:-:S05]  /*25030*/  BRA `(.L_x_5603) ;  /* 0xffff397000007947 */ /* 0x000fca000383ffff */
.L_x_5491:
[----:B------:R-:W-:Y:S01]  /*25040*/  MOV R2, RZ ;  /* 0x000000ff00027202 */ /* 0x000fe20000000f00 */
[----:B------:R-:W-:Y:S01]  /*25050*/  IMAD.MOV.U32 R34, RZ, RZ, R12 ;  /* 0x000000ffff227224 */ /* 0x000fe200078e000c */
[----:B------:R-:W-:Y:S01]  /*25060*/  MOV R3, 0x25090 ;  /* 0x0002509000037802 */ /* 0x000fe20000000f00 */
[----:B------:R-:W-:Y:S02]  /*25070*/  IMAD.MOV.U32 R33, RZ, RZ, 0x181f ;  /* 0x0000181fff217424 */ /* 0x000fe400078e00ff */
[----:B------:R-:W-:Y:S05]  /*25080*/  CALL.REL.NOINC `($__internal_91_$__cuda_sm70_shflsync_idx_p) ;  /* 0x0000187000007944 */ /* 0x000fea0003c00000 */
[----:B------:R-:W-:Y:S01]  /*25090*/  MOV R4, R35 ;  /* 0x0000002300047202 */ /* 0x000fe20000000f00 */
[----:B------:R-:W-:-:S05]  /*250a0*/  BRA `(.L_x_5604) ;  /* 0xffff52f000007947 */ /* 0x000fca000383ffff */
.L_x_5492:
[----:B------:R-:W-:Y:S01]  /*250b0*/  MOV R2, RZ ;  /* 0x000000ff00027202 */ /* 0x000fe20000000f00 */
[----:B------:R-:W-:Y:S01]  /*250c0*/  IMAD.MOV.U32 R34, RZ, RZ, R13 ;  /* 0x000000ffff227224 */ /* 0x000fe200078e000d */
[----:B------:R-:W-:Y:S01]  /*250d0*/  MOV R3, 0x25100 ;  /* 0x0002510000037802 */ /* 0x000fe20000000f00 */
[----:B------:R-:W-:Y:S02]  /*250e0*/  IMAD.MOV.U32 R33, RZ, RZ, 0x181f ;  /* 0x0000181fff217424 */ /* 0x000fe400078e00ff */
[----:B-12---:R-:W-:Y:S05]  /*250f0*/  CALL.REL.NOINC `($__internal_91_$__cuda_sm70_shflsync_idx_p) ;  /* 0x0000180000007944 */ /* 0x006fea0003c00000 */
[----:B------:R-:W-:Y:S01]  /*25100*/  ISETP.GE.AND P4, PT, R198, c[0x0][0x1d4], PT ;  /* 0x00007500c6007a0c */ /* 0x000fe20003f86270 */
[----:B------:R-:W-:Y:S01]  /*25110*/  IMAD R0, R193, 0x6000, R11 ;  /* 0x00006000c1007824 */ /* 0x000fe200078e020b */
[----:B------:R-:W-:Y:S01]  /*25120*/  IADD3 R2, P0, R35, R17, RZ ;  /* 0x0000001123027210 */ /* 0x000fe20007f1e0ff */
        /* <DEDUP_REMOVED lines=29> */
.L_x_5497:
[----:B------:R-:W-:Y:S01]  /*25300*/  MOV R2, RZ ;  /* 0x000000ff00027202 */ /* 0x000fe20000000f00 */
[----:B------:R-:W-:Y:S01]  /*25310*/  IMAD.MOV.U32 R34, RZ, RZ, R8 ;  /* 0x000000ffff227224 */ /* 0x000fe200078e0008 */
[----:B------:R-:W-:Y:S01]  /*25320*/  MOV R3, 0x25350 ;  /* 0x0002535000037802 */ /* 0x000fe20000000f00 */
[----:B------:R-:W-:Y:S02]  /*25330*/  IMAD.MOV.U32 R33, RZ, RZ, 0x181f ;  /* 0x0000181fff217424 */ /* 0x000fe400078e00ff */
[----:B-1234-:R-:W-:Y:S05]  /*25340*/  CALL.REL.NOINC `($__internal_91_$__cuda_sm70_shflsync_idx_p) ;  /* 0x000015b000007944 */ /* 0x01efea0003c00000 */
[----:B------:R-:W-:Y:S01]  /*25350*/  MOV R5, R35 ;  /* 0x0000002300057202 */ /* 0x000fe20000000f00 */
[----:B------:R-:W-:-:S05]  /*25360*/  BRA `(.L_x_5606) ;  /* 0xffff568000007947 */ /* 0x000fca000383ffff */
.L_x_5498:
        /* <DEDUP_REMOVED lines=37> */
.L_x_5509:
[----:B------:R-:W-:Y:S01]  /*255c0*/  MOV R2, RZ ;  /* 0x000000ff00027202 */ /* 0x000fe20000000f00 */
[----:B------:R-:W-:Y:S01]  /*255d0*/  IMAD.MOV.U32 R34, RZ, RZ, R12 ;  /* 0x000000ffff227224 */ /* 0x000fe200078e000c */
[----:B------:R-:W-:Y:S01]  /*255e0*/  MOV R3, 0x25610 ;  /* 0x0002561000037802 */ /* 0x000fe20000000f00 */
[----:B------:R-:W-:Y:S02]  /*255f0*/  IMAD.MOV.U32 R33, RZ, RZ, 0x181f ;  /* 0x0000181fff217424 */ /* 0x000fe400078e00ff */
[----:B------:R-:W-:Y:S05]  /*25600*/  CALL.REL.NOINC `($__internal_91_$__cuda_sm70_shflsync_idx_p) ;  /* 0x000012f000007944 */ /* 0x000fea0003c00000 */
[----:B------:R-:W-:Y:S01]  /*25610*/  MOV R4, R35 ;  /* 0x0000002300047202 */ /* 0x000fe20000000f00 */
[----:B------:R-:W-:-:S05]  /*25620*/  BRA `(.L_x_5608) ;  /* 0xffff876000007947 */ /* 0x000fca000383ffff */
.L_x_5510:
        /* <DEDUP_REMOVED lines=37> */
.L_x_5512:
[----:B------:R-:W-:Y:S01]  /*25880*/  IMAD.MOV.U32 R2, RZ, RZ, R202 ;  /* 0x000000ffff027224 */ /* 0x000fe200078e00ca */
[----:B------:R-:W-:-:S02]  /*25890*/  MOV R152, 0x2 ;  /* 0x0000000200987802 */ /* 0x000fc40000000f00 */
[----:B------:R-:W-:Y:S02]  /*258a0*/  MOV R3, 0x258c0 ;  /* 0x000258c000037802 */ /* 0x000fe40000000f00 */
[----:B------:R-:W-:Y:S05]  /*258b0*/  CALL.REL.NOINC `($__internal_90_$__cuda_sm70_shflsync_bfly_p) ;  /* 0x00000ff000007944 */ /* 0x000fea0003c00000 */
[----:B------:R-:W-:Y:S01]  /*258c0*/  MOV R0, R152 ;  /* 0x0000009800007202 */ /* 0x000fe20000000f00 */
[----:B------:R-:W-:Y:S05]  /*258d0*/  BRA `(.L_x_5610) ;  /* 0xffff885000007947 */ /* 0x000fea000383ffff */
.L_x_5513:
[----:B------:R-:W-:Y:S01]  /*258e0*/  IMAD.MOV.U32 R2, RZ, RZ, R0 ;  /* 0x000000ffff027224 */ /* 0x000fe200078e0000 */
[----:B------:R-:W-:Y:S02]  /*258f0*/  MOV R152, 0x1 ;  /* 0x0000000100987802 */ /* 0x000fe40000000f00 */
[----:B------:R-:W-:Y:S02]  /*25900*/  MOV R3, 0x25920 ;  /* 0x0002592000037802 */ /* 0x000fe40000000f00 */
[----:B-1----:R-:W-:Y:S05]  /*25910*/  CALL.REL.NOINC `($__internal_90_$__cuda_sm70_shflsync_bfly_p) ;  /* 0x00000f9000007944 */ /* 0x002fea0003c00000 */
[----:B------:R-:W-:Y:S01]  /*25920*/  FADD.FTZ R0, R0, R152 ;  /* 0x0000009800007221 */ /* 0x000fe20000010000 */
[----:B------:R-:W-:Y:S02]  /*25930*/  MOV R2, R203 ;  /* 0x000000cb00027202 */ /* 0x000fe40000000f00 */
[----:B------:R-:W-:Y:S02]  /*25940*/  MOV R152, 0x2 ;  /* 0x0000000200987802 */ /* 0x000fe40000000f00 */
[----:B------:R-:W-:Y:S02]  /*25950*/  MOV R3, 0x25970 ;  /* 0x0002597000037802 */ /* 0x000fe40000000f00 */
[----:B------:R-:W-:Y:S05]  /*25960*/  CALL.REL.NOINC `($__internal_90_$__cuda_sm70_shflsync_bfly_p) ;  /* 0x00000f4000007944 */ /* 0x000fea0003c00000 */
[----:B------:R-:W-:Y:S01]  /*25970*/  FADD.FTZ R4, R203, R152 ;  /* 0x00000098cb047221 */ /* 0x000fe20000010000 */
[----:B------:R-:W-:-:S02]  /*25980*/  MOV R152, 0x1 ;  /* 0x0000000100987802 */ /* 0x000fc40000000f00 */
[----:B------:R-:W-:Y:S02]  /*25990*/  MOV R3, 0x259c0 ;  /* 0x000259c000037802 */ /* 0x000fe40000000f00 */
[----:B------:R-:W-:Y:S02]  /*259a0*/  MOV R2, R4 ;  /* 0x0000000400027202 */ /* 0x000fe40000000f00 */
[----:B------:R-:W-:Y:S05]  /*259b0*/  CALL.REL.NOINC `($__internal_90_$__cuda_sm70_shflsync_bfly_p) ;  /* 0x00000ef000007944 */ /* 0x000fea0003c00000 */
[----:B------:R-:W-:Y:S01]  /*259c0*/  MOV R3, R152 ;  /* 0x0000009800037202 */ /* 0x000fe20000000f00 */
[----:B------:R-:W-:Y:S05]  /*259d0*/  BRA `(.L_x_5611) ;  /* 0xffff87c000007947 */ /* 0x000fea000383ffff */
.L_x_5520:
[----:B--234-:R-:W-:Y:S01]  /*259e0*/  IMAD.MOV.U32 R34, RZ, RZ, R13 ;  /* 0x000000ffff227224 */ /* 0x01cfe200078e000d */
[----:B------:R-:W-:Y:S01]  /*259f0*/  MOV R2, RZ ;  /* 0x000000ff00027202 */ /* 0x000fe20000000f00 */
[----:B------:R-:W-:Y:S01]  /*25a00*/  IMAD.MOV.U32 R33, RZ, RZ, 0x181f ;  /* 0x0000181fff217424 */ /* 0x000fe200078e00ff */
[----:B------:R-:W-:Y:S02]  /*25a10*/  MOV R3, 0x25a30 ;  /* 0x00025a3000037802 */ /* 0x000fe40000000f00 */
[----:B-1----:R-:W-:Y:S05]  /*25a20*/  CALL.REL.NOINC `($__internal_91_$__cuda_sm70_shflsync_idx_p) ;  /* 0x00000ed000007944 */ /* 0x002fea0003c00000 */
[----:B------:R-:W-:Y:S01]  /*25a30*/  MOV R5, R35 ;  /* 0x0000002300057202 */ /* 0x000fe20000000f00 */
[----:B------:R-:W-:Y:S05]  /*25a40*/  BRA `(.L_x_5612) ;  /* 0xffffa03000007947 */ /* 0x000fea000383ffff */
.L_x_5521:
[----:B------:R-:W-:Y:S01]  /*25a50*/  IMAD.MOV.U32 R34, RZ, RZ, R14 ;  /* 0x000000ffff227224 */ /* 0x000fe200078e000e */
[----:B------:R-:W-:Y:S01]  /*25a60*/  MOV R2, RZ ;  /* 0x000000ff00027202 */ /* 0x000fe20000000f00 */
[----:B------:R-:W-:Y:S01]  /*25a70*/  IMAD.MOV.U32 R33, RZ, RZ, 0x181f ;  /* 0x0000181fff217424 */ /* 0x000fe200078e00ff */
[----:B------:R-:W-:-:S02]  /*25a80*/  MOV R3, 0x25aa0 ;  /* 0x00025aa000037802 */ /* 0x000fc40000000f00 */
[----:B-123--:R-:W-:Y:S05]  /*25a90*/  CALL.REL.NOINC `($__internal_91_$__cuda_sm70_shflsync_idx_p) ;  /* 0x00000e6000007944 */ /* 0x00efea0003c00000 */
[----:B------:R-:W-:Y:S01]  /*25aa0*/  MOV R0, R35 ;  /* 0x0000002300007202 */ /* 0x000fe20000000f00 */
[----:B------:R-:W-:Y:S05]  /*25ab0*/  BRA `(.L_x_5613) ;  /* 0xffff9fe000007947 */ /* 0x000fea000383ffff */
.L_x_5524:
[----:B------:R-:W-:Y:S01]  /*25ac0*/  IMAD.MOV.U32 R34, RZ, RZ, R13 ;  /* 0x000000ffff227224 */ /* 0x000fe200078e000d */
[----:B--2---:R-:W-:Y:S01]  /*25ad0*/  MOV R2, 0x1 ;  /* 0x0000000100027802 */ /* 0x004fe20000000f00 */
[----:B------:R-:W-:Y:S01]  /*25ae0*/  IMAD.MOV.U32 R33, RZ, RZ, 0x181f ;  /* 0x0000181fff217424 */ /* 0x000fe200078e00ff */
[----:B------:R-:W-:-:S02]  /*25af0*/  MOV R3, 0x25b10 ;  /* 0x00025b1000037802 */ /* 0x000fc40000000f00 */
[----:B-1-34-:R-:W-:Y:S05]  /*25b00*/  CALL.REL.NOINC `($__internal_91_$__cuda_sm70_shflsync_idx_p) ;  /* 0x00000df000007944 */ /* 0x01afea0003c00000 */
        /* <DEDUP_REMOVED lines=8> */
.L_x_5527:
[----:B------:R-:W-:Y:S01]  /*25b90*/  IMAD.MOV.U32 R34, RZ, RZ, R13 ;  /* 0x000000ffff227224 */ /* 0x000fe200078e000d */
[----:B--2---:R-:W-:Y:S01]  /*25ba0*/  MOV R2, 0x2 ;  /* 0x0000000200027802 */ /* 0x004fe20000000f00 */
[----:B------:R-:W-:Y:S01]  /*25bb0*/  IMAD.MOV.U32 R33, RZ, RZ, 0x181f ;  /* 0x0000181fff217424 */ /* 0x000fe200078e00ff */
[----:B------:R-:W-:Y:S02]  /*25bc0*/  MOV R3, 0x25be0 ;  /* 0x00025be000037802 */ /* 0x000fe40000000f00 */
[----:B-1-34-:R-:W-:Y:S05]  /*25bd0*/  CALL.REL.NOINC `($__internal_91_$__cuda_sm70_shflsync_idx_p) ;  /* 0x00000d2000007944 */ /* 0x01afea0003c00000 */
[----:B------:R-:W-:Y:S01]  /*25be0*/  MOV R5, R35 ;  /* 0x0000002300057202 */ /* 0x000fe20000000f00 */
[----:B------:R-:W-:Y:S05]  /*25bf0*/  BRA `(.L_x_5615) ;  /* 0xffffa10000007947 */ /* 0x000fea000383ffff */
.L_x_5528:
[----:B------:R-:W-:Y:S01]  /*25c00*/  IMAD.MOV.U32 R34, RZ, RZ, R14 ;  /* 0x000000ffff227224 */ /* 0x000fe200078e000e */
[----:B--2---:R-:W-:Y:S01]  /*25c10*/  MOV R2, 0x2 ;  /* 0x0000000200027802 */ /* 0x004fe20000000f00 */
[----:B------:R-:W-:Y:S01]  /*25c20*/  IMAD.MOV.U32 R33, RZ, RZ, 0x181f ;  /* 0x0000181fff217424 */ /* 0x000fe200078e00ff */
[----:B------:R-:W-:Y:S02]  /*25c30*/  MOV R3, 0x25c50 ;  /* 0x00025c5000037802 */ /* 0x000fe40000000f00 */
[----:B-1-34-:R-:W-:Y:S05]  /*25c40*/  CALL.REL.NOINC `($__internal_91_$__cuda_sm70_shflsync_idx_p) ;  /* 0x00000cb000007944 */ /* 0x01afea0003c00000 */
[----:B------:R-:W-:Y:S01]  /*25c50*/  MOV R0, R35 ;  /* 0x0000002300007202 */ /* 0x000fe20000000f00 */
[----:B------:R-:W-:Y:S05]  /*25c60*/  BRA `(.L_x_5616) ;  /* 0xffffa0b000007947 */ /* 0x000fea000383ffff */
.L_x_5531:
[----:B------:R-:W-:Y:S01]  /*25c70*/  IMAD.MOV.U32 R34, RZ, RZ, R13 ;  /* 0x000000ffff227224 */ /* 0x000fe200078e000d */
[----:B---3--:R-:W-:Y:S01]  /*25c80*/  MOV R2, 0x3 ;  /* 0x0000000300027802 */ /* 0x008fe20000000f00 */
        /* <DEDUP_REMOVED lines=11> */
.L_x_5533:
[----:B------:R-:W-:Y:S01]  /*25d40*/  IMAD.MOV.U32 R34, RZ, RZ, R5 ;  /* 0x000000ffff227224 */ /* 0x000fe200078e0005 */
[----:B------:R-:W-:Y:S01]  /*25d50*/  MOV R2, RZ ;  /* 0x000000ff00027202 */ /* 0x000fe20000000f00 */
[----:B------:R-:W-:Y:S01]  /*25d60*/  IMAD.MOV.U32 R33, RZ, RZ, 0x1c1f ;  /* 0x00001c1fff217424 */ /* 0x000fe200078e00ff */
[----:B------:R-:W-:Y:S02]  /*25d70*/  MOV R3, 0x25d90 ;  /* 0x00025d9000037802 */ /* 0x000fe40000000f00 */
[----:B--2---:R-:W-:Y:S05]  /*25d80*/  CALL.REL.NOINC `($__internal_91_$__cuda_sm70_shflsync_idx_p) ;  /* 0x00000b7000007944 */ /* 0x004fea0003c00000 */
[----:B------:R-:W-:Y:S01]  /*25d90*/  MOV R4, R35 ;  /* 0x0000002300047202 */ /* 0x000fe20000000f00 */
[----:B------:R-:W-:Y:S05]  /*25da0*/  BRA `(.L_x_5618) ;  /* 0xffffa3d000007947 */ /* 0x000fea000383ffff */
.L_x_5534:
[----:B------:R-:W-:Y:S01]  /*25db0*/  IMAD.MOV.U32 R34, RZ, RZ, R14 ;  /* 0x000000ffff227224 */ /* 0x000fe200078e000e */
[----:B------:R-:W-:Y:S01]  /*25dc0*/  MOV R2, RZ ;  /* 0x000000ff00027202 */ /* 0x000fe20000000f00 */
[----:B------:R-:W-:Y:S01]  /*25dd0*/  IMAD.MOV.U32 R33, RZ, RZ, 0x1c1f ;  /* 0x00001c1fff217424 */ /* 0x000fe200078e00ff */
[----:B------:R-:W-:Y:S02]  /*25de0*/  MOV R3, 0x25e00 ;  /* 0x00025e0000037802 */ /* 0x000fe40000000f00 */
[----:B-123--:R-:W-:Y:S05]  /*25df0*/  CALL.REL.NOINC `($__internal_91_$__cuda_sm70_shflsync_idx_p) ;  /* 0x00000b0000007944 */ /* 0x00efea0003c00000 */
[----:B------:R-:W-:Y:S01]  /*25e00*/  MOV R0, R35 ;  /* 0x0000002300007202 */ /* 0x000fe20000000f00 */
[----:B------:R-:W-:Y:S05]  /*25e10*/  BRA `(.L_x_5619) ;  /* 0xffffa38000007947 */ /* 0x000fea000383ffff */
.L_x_5537:
        /* <DEDUP_REMOVED lines=13> */
.L_x_5541:
[----:B------:R-:W-:Y:S01]  /*25ef0*/  IMAD.MOV.U32 R34, RZ, RZ, R5 ;  /* 0x000000ffff227224 */ /* 0x000fe200078e0005 */
[----:B------:R-:W-:Y:S01]  /*25f00*/  MOV R2, RZ ;  /* 0x000000ff00027202 */ /* 0x000fe20000000f00 */
[----:B------:R-:W-:Y:S01]  /*25f10*/  IMAD.MOV.U32 R33, RZ, RZ, 0x181f ;  /* 0x0000181fff217424 */ /* 0x000fe200078e00ff */
[----:B------:R-:W-:Y:S02]  /*25f20*/  MOV R3, 0x25f40 ;  /* 0x00025f4000037802 */ /* 0x000fe40000000f00 */
[----:B------:R-:W-:Y:S05]  /*25f30*/  CALL.REL.NOINC `($__internal_91_$__cuda_sm70_shflsync_idx_p) ;  /* 0x000009c000007944 */ /* 0x000fea0003c00000 */
[----:B------:R-:W-:Y:S01]  /*25f40*/  MOV R4, R35 ;  /* 0x0000002300047202 */ /* 0x000fe20000000f00 */
[----:B------:R-:W-:Y:S05]  /*25f50*/  BRA `(.L_x_5621) ;  /* 0xffffbd9000007947 */ /* 0x000fea000383ffff */
.L_x_5542:
[----:B------:R-:W-:Y:S01]  /*25f60*/  IMAD.MOV.U32 R34, RZ, RZ, R14 ;  /* 0x000000ffff227224 */ /* 0x000fe200078e000e */
[----:B------:R-:W-:Y:S01]  /*25f70*/  MOV R2, RZ ;  /* 0x000000ff00027202 */ /* 0x000fe20000000f00 */
[----:B------:R-:W-:Y:S01]  /*25f80*/  IMAD.MOV.U32 R33, RZ, RZ, 0x181f ;  /* 0x0000181fff217424 */ /* 0x000fe200078e00ff */
[----:B------:R-:W-:Y:S02]  /*25f90*/  MOV R3, 0x25fb0 ;  /* 0x00025fb000037802 */ /* 0x000fe40000000f00 */
[----:B-12---:R-:W-:Y:S05]  /*25fa0*/  CALL.REL.NOINC `($__internal_91_$__cuda_sm70_shflsync_idx_p) ;  /* 0x0000095000007944 */ /* 0x006fea0003c00000 */
[----:B------:R-:W-:Y:S01]  /*25fb0*/  MOV R0, R35 ;  /* 0x0000002300007202 */ /* 0x000fe20000000f00 */
[----:B------:R-:W-:Y:S05]  /*25fc0*/  BRA `(.L_x_5622) ;  /* 0xffffbd4000007947 */ /* 0x000fea000383ffff */
.L_x_5545:
        /* <DEDUP_REMOVED lines=13> */
.L_x_5548:
[----:B------:R-:W-:Y:S01]  /*260a0*/  IMAD.MOV.U32 R34, RZ, RZ, R5 ;  /* 0x000000ffff227224 */ /* 0x000fe200078e0005 */
[----:B-1----:R-:W-:Y:S01]  /*260b0*/  MOV R2, 0x2 ;  /* 0x0000000200027802 */ /* 0x002fe20000000f00 */
[----:B------:R-:W-:Y:S01]  /*260c0*/  IMAD.MOV.U32 R33, RZ, RZ, 0x181f ;  /* 0x0000181fff217424 */ /* 0x000fe200078e00ff */
[----:B------:R-:W-:Y:S02]  /*260d0*/  MOV R3, 0x260f0 ;  /* 0x000260f000037802 */ /* 0x000fe40000000f00 */
[----:B--234-:R-:W-:Y:S05]  /*260e0*/  CALL.REL.NOINC `($__internal_91_$__cuda_sm70_shflsync_idx_p) ;  /* 0x0000081000007944 */ /* 0x01cfea0003c00000 */
[----:B------:R-:W-:Y:S01]  /*260f0*/  MOV R4, R35 ;  /* 0x0000002300047202 */ /* 0x000fe20000000f00 */
[----:B------:R-:W-:Y:S05]  /*26100*/  BRA `(.L_x_5624) ;  /* 0xffffbe7000007947 */ /* 0x000fea000383ffff */
.L_x_5549:
[----:B------:R-:W-:Y:S01]  /*26110*/  IMAD.MOV.U32 R34, RZ, RZ, R14 ;  /* 0x000000ffff227224 */ /* 0x000fe200078e000e */
[----:B------:R-:W-:Y:S01]  /*26120*/  MOV R2, 0x2 ;  /* 0x0000000200027802 */ /* 0x000fe20000000f00 */
[----:B------:R-:W-:Y:S01]  /*26130*/  IMAD.MOV.U32 R33, RZ, RZ, 0x181f ;  /* 0x0000181fff217424 */ /* 0x000fe200078e00ff */
[----:B------:R-:W-:Y:S02]  /*26140*/  MOV R3, 0x26160 ;  /* 0x0002616000037802 */ /* 0x000fe40000000f00 */
[----:B-1234-:R-:W-:Y:S05]  /*26150*/  CALL.REL.NOINC `($__internal_91_$__cuda_sm70_shflsync_idx_p) ;  /* 0x000007a000007944 */ /* 0x01efea0003c00000 */
[----:B------:R-:W-:Y:S01]  /*26160*/  MOV R0, R35 ;  /* 0x0000002300007202 */ /* 0x000fe20000000f00 */
[----:B------:R-:W-:Y:S05]  /*26170*/  BRA `(.L_x_5625) ;  /* 0xffffbe2000007947 */ /* 0x000fea000383ffff */
.L_x_5552:
[----:B------:R-:W-:Y:S01]  /*26180*/  IMAD.MOV.U32 R34, RZ, RZ, R5 ;  /* 0x000000ffff227224 */ /* 0x000fe200078e0005 */
[----:B-1----:R-:W-:Y:S01]  /*26190*/  MOV R2, 0x3 ;  /* 0x0000000300027802 */ /* 0x002fe20000000f00 */
[----:B------:R-:W-:Y:S01]  /*261a0*/  IMAD.MOV.U32 R33, RZ, RZ, 0x181f ;  /* 0x0000181fff217424 */ /* 0x000fe200078e00ff */
[----:B------:R-:W-:-:S02]  /*261b0*/  MOV R3, 0x261d0 ;  /* 0x000261d000037802 */ /* 0x000fc40000000f00 */
[----:B--234-:R-:W-:Y:S05]  /*261c0*/  CALL.REL.NOINC `($__internal_91_$__cuda_sm70_shflsync_idx_p) ;  /* 0x0000073000007944 */ /* 0x01cfea0003c00000 */
        /* <DEDUP_REMOVED lines=8> */
.L_x_5554:
[----:B------:R-:W-:Y:S01]  /*26250*/  IMAD.MOV.U32 R34, RZ, RZ, R32 ;  /* 0x000000ffff227224 */ /* 0x000fe200078e0020 */
[----:B------:R-:W-:Y:S01]  /*26260*/  MOV R2, RZ ;  /* 0x000000ff00027202 */ /* 0x000fe20000000f00 */
[----:B------:R-:W-:Y:S01]  /*26270*/  IMAD.MOV.U32 R33, RZ, RZ, 0x1f ;  /* 0x0000001fff217424 */ /* 0x000fe200078e00ff */
[----:B------:R-:W-:Y:S02]  /*26280*/  MOV R3, 0x262a0 ;  /* 0x000262a000037802 */ /* 0x000fe40000000f00 */
[----:B---3--:R-:W-:Y:S05]  /*26290*/  CALL.REL.NOINC `($__internal_91_$__cuda_sm70_shflsync_idx_p) ;  /* 0x0000066000007944 */ /* 0x008fea0003c00000 */
[----:B------:R-:W-:Y:S01]  /*262a0*/  MOV R9, R35 ;  /* 0x0000002300097202 */ /* 0x000fe20000000f00 */
[----:B------:R-:W-:Y:S05]  /*262b0*/  BRA `(.L_x_5627) ;  /* 0xffffbfe000007947 */ /* 0x000fea000383ffff */
.L_x_5555:
[----:B------:R-:W-:Y:S01]  /*262c0*/  IMAD.MOV.U32 R34, RZ, RZ, R32 ;  /* 0x000000ffff227224 */ /* 0x000fe200078e0020 */
[----:B------:R-:W-:Y:S01]  /*262d0*/  MOV R2, 0x1 ;  /* 0x0000000100027802 */ /* 0x000fe20000000f00 */
[----:B------:R-:W-:Y:S01]  /*262e0*/  IMAD.MOV.U32 R33, RZ, RZ, 0x1f ;  /* 0x0000001fff217424 */ /* 0x000fe200078e00ff */
[----:B------:R-:W-:Y:S02]  /*262f0*/  MOV R3, 0x26310 ;  /* 0x0002631000037802 */ /* 0x000fe40000000f00 */
[----:B-123--:R-:W-:Y:S05]  /*26300*/  CALL.REL.NOINC `($__internal_91_$__cuda_sm70_shflsync_idx_p) ;  /* 0x000005f000007944 */ /* 0x00efea0003c00000 */
[----:B------:R-:W-:Y:S01]  /*26310*/  MOV R6, R35 ;  /* 0x0000002300067202 */ /* 0x000fe20000000f00 */
[----:B------:R-:W-:Y:S05]  /*26320*/  BRA `(.L_x_5628) ;  /* 0xffffbf9000007947 */ /* 0x000fea000383ffff */
.L_x_5556:
[----:B------:R-:W-:Y:S02]  /*26330*/  MOV R3, 0x1 ;  /* 0x0000000100037802 */ /* 0x000fe40000000f00 */
[----:B------:R-:W-:-:S02]  /*26340*/  MOV R2, 0x26360 ;  /* 0x0002636000027802 */ /* 0x000fc40000000f00 */
[----:B-12-4-:R-:W-:Y:S05]  /*26350*/  CALL.REL.NOINC `($__internal_92_$__cuda_sm70_shflsync_up_p) ;  /* 0x0000060000007944 */ /* 0x016fea0003c00000 */
[----:B------:R-:W-:Y:S05]  /*26360*/  BRA `(.L_x_5629) ;  /* 0xffffc07000007947 */ /* 0x000fea000383ffff */
.L_x_5557:
[----:B------:R-:W-:Y:S02]  /*26370*/  MOV R3, 0x2 ;  /* 0x0000000200037802 */ /* 0x000fe40000000f00 */
[----:B------:R-:W-:-:S02]  /*26380*/  MOV R2, 0x263a0 ;  /* 0x000263a000027802 */ /* 0x000fc40000000f00 */
[----:B-12---:R-:W-:Y:S05]  /*26390*/  CALL.REL.NOINC `($__internal_92_$__cuda_sm70_shflsync_up_p) ;  /* 0x000005c000007944 */ /* 0x006fea0003c00000 */
        /* <DEDUP_REMOVED lines=24> */
.L_x_5561:
[----:B------:R-:W-:Y:S02]  /*26520*/  MOV R3, 0x1 ;  /* 0x0000000100037802 */ /* 0x000fe40000000f00 */
[----:B------:R-:W-:Y:S02]  /*26530*/  MOV R2, 0x26550 ;  /* 0x0002655000027802 */ /* 0x000fe40000000f00 */
[----:B------:R-:W-:Y:S05]  /*26540*/  CALL.REL.NOINC `($__internal_92_$__cuda_sm70_shflsync_up_p) ;  /* 0x0000041000007944 */ /* 0x000fea0003c00000 */
[----:B------:R-:W-:Y:S01]  /*26550*/  MOV R2, R4 ;  /* 0x0000000400027202 */ /* 0x000fe20000000f00 */
[----:B------:R-:W-:Y:S05]  /*26560*/  BRA `(.L_x_5631) ;  /* 0xffffc0d000007947 */ /* 0x000fea000383ffff */
.L_x_5562:
[----:B------:R-:W-:Y:S02]  /*26570*/  MOV R3, 0x2 ;  /* 0x0000000200037802 */ /* 0x000fe40000000f00 */
[----:B------:R-:W-:Y:S02]  /*26580*/  MOV R2, 0x265a0 ;  /* 0x000265a000027802 */ /* 0x000fe40000000f00 */
        /* <DEDUP_REMOVED lines=25> */
.L_x_5564:
[----:B------:R-:W-:Y:S02]  /*26720*/  SEL R0, RZ, 0x1, P0 ;  /* 0x00000001ff007807 */ /* 0x000fe40000000000 */
[----:B------:R-:W-:Y:S02]  /*26730*/  MOV R2, 0x26750 ;  /* 0x0002675000027802 */ /* 0x000fe40000000f00 */
[----:B---3--:R-:W-:Y:S05]  /*26740*/  CALL.REL.NOINC `($__internal_93_$__cuda_sm70_votesync_ballot) ;  /* 0x0000027000007944 */ /* 0x008fea0003c00000 */
[----:B------:R-:W-:Y:S01]  /*26750*/  MOV R6, R0 ;  /* 0x0000000000067202 */ /* 0x000fe20000000f00 */
[----:B------:R-:W-:Y:S05]  /*26760*/  BRA `(.L_x_5633) ;  /* 0xffffc06000007947 */ /* 0x000fea000383ffff */
.L_x_5565:
[----:B------:R-:W-:Y:S01]  /*26770*/  IMAD.MOV.U32 R34, RZ, RZ, R7 ;  /* 0x000000ffff227224 */ /* 0x000fe200078e0007 */
[----:B------:R-:W-:Y:S01]  /*26780*/  MOV R2, R0 ;  /* 0x0000000000027202 */ /* 0x000fe20000000f00 */
[----:B------:R-:W-:Y:S01]  /*26790*/  IMAD.MOV.U32 R33, RZ, RZ, 0x1f ;  /* 0x0000001fff217424 */ /* 0x000fe200078e00ff */
[----:B------:R-:W-:Y:S02]  /*267a0*/  MOV R3, 0x267c0 ;  /* 0x000267c000037802 */ /* 0x000fe40000000f00 */
[----:B---3--:R-:W-:Y:S05]  /*267b0*/  CALL.REL.NOINC `($__internal_91_$__cuda_sm70_shflsync_idx_p) ;  /* 0x0000014000007944 */ /* 0x008fea0003c00000 */
[----:B------:R-:W-:Y:S01]  /*267c0*/  IMAD.MOV.U32 R12, RZ, RZ, R35 ;  /* 0x000000ffff0c7224 */ /* 0x000fe200078e0023 */
[----:B------:R-:W-:Y:S01]  /*267d0*/  MOV R2, R0 ;  /* 0x0000000000027202 */ /* 0x000fe20000000f00 */
[----:B------:R-:W-:Y:S01]  /*267e0*/  IMAD.MOV.U32 R34, RZ, RZ, R8 ;  /* 0x000000ffff227224 */ /* 0x000fe200078e0008 */
[----:B------:R-:W-:-:S02]  /*267f0*/  MOV R33, 0x1f ;  /* 0x0000001f00217802 */ /* 0x000fc40000000f00 */
[----:B------:R-:W-:Y:S02]  /*26800*/  MOV R3, 0x26820 ;  /* 0x0002682000037802 */ /* 0x000fe40000000f00 */
[----:B------:R-:W-:Y:S05]  /*26810*/  CALL.REL.NOINC `($__internal_91_$__cuda_sm70_shflsync_idx_p) ;  /* 0x000000e000007944 */ /* 0x000fea0003c00000 */
[----:B------:R-:W-:Y:S01]  /*26820*/  MOV R5, R35 ;  /* 0x0000002300057202 */ /* 0x000fe20000000f00 */
[----:B------:R-:W-:Y:S05]  /*26830*/  BRA `(.L_x_5634) ;  /* 0xffffbfe000007947 */ /* 0x000fea000383ffff */
.L_x_5568:
[----:B------:R-:W-:Y:S01]  /*26840*/  IMAD.MOV.U32 R34, RZ, RZ, R4 ;  /* 0x000000ffff227224 */ /* 0x000fe200078e0004 */
[----:B------:R-:W-:Y:S01]  /*26850*/  MOV R2, R0 ;  /* 0x0000000000027202 */ /* 0x000fe20000000f00 */
[----:B------:R-:W-:Y:S01]  /*26860*/  IMAD.MOV.U32 R33, RZ, RZ, 0x1f ;  /* 0x0000001fff217424 */ /* 0x000fe200078e00ff */
[----:B------:R-:W-:Y:S02]  /*26870*/  MOV R3, 0x26890 ;  /* 0x0002689000037802 */ /* 0x000fe40000000f00 */
[----:B--234-:R-:W-:Y:S05]  /*26880*/  CALL.REL.NOINC `($__internal_91_$__cuda_sm70_shflsync_idx_p) ;  /* 0x0000007000007944 */ /* 0x01cfea0003c00000 */
[----:B------:R-:W-:Y:S01]  /*26890*/  MOV R14, R35 ;  /* 0x00000023000e7202 */ /* 0x000fe20000000f00 */
[----:B------:R-:W-:Y:S05]  /*268a0*/  BRA `(.L_x_5567) ;  /* 0xffffbfd000007947 */ /* 0x000fea000383ffff */
        .weak           $__internal_90_$__cuda_sm70_shflsync_bfly_p
        .type           $__internal_90_$__cuda_sm70_shflsync_bfly_p,@function
        .size           $__internal_90_$__cuda_sm70_shflsync_bfly_p,($__internal_91_$__cuda_sm70_shflsync_idx_p - $__internal_90_$__cuda_sm70_shflsync_bfly_p)
$__internal_90_$__cuda_sm70_shflsync_bfly_p:
[----:B------:R-:W-:Y:S04]  /*268b0*/  WARPSYNC R200 ;  /* 0x000000c800007348 */ /* 0x000fe80003800000 */
[----:B------:R1:W2:Y:S02]  /*268c0*/  SHFL.BFLY PT, R152, R2, R152, R214 ;  /* 0x0c00009802987389 */ /* 0x0002a400000e00d6 */
[----:B-1----:R-:W-:-:S02]  /*268d0*/  MOV R2, R3 ;  /* 0x0000000300027202 */ /* 0x002fc40000000f00 */
[----:B------:R-:W-:-:S04]  /*268e0*/  MOV R3, 0x0 ;  /* 0x0000000000037802 */ /* 0x000fc80000000f00 */
[----:B--2---:R-:W-:Y:S05]  /*268f0*/  RET.REL.NODEC R2 `(_ZN7cutlass13device_kernelIN5flash19enable_sm80_to_sm89INS1_16FlashAttnFwdSm80INS1_25CollectiveMainloopFwdSm80ILi8ELi2ELb0EN4cute5tupleIJNS5_1CILi128EEENS7_ILi64EEENS7_ILi192EEEEEELi192ENS_6half_tEfNS_4arch4Sm80ELb0ELb1ELb0ELb1ELb1ELb1ELb1ELb1EEENS1_21CollectiveEpilogueFwdINS6_IJS8_SA_S9_EEENS6_IJNS7_ILi1EEESI_SI_EEESC_SE_Li256ELb1ELb1ELb1ELb0EEENS1_36VarlenDynamicPersistentTileSchedulerILi128ELi64ELi256ELi256ELb1ELb1ELb0ELb1ELb0ELb1EEEEEEEEEvNT_6ParamsE) ;  /* 0xfffd970002007950 */ /* 0x004fea0003c3ffff */
        .weak           $__internal_91_$__cuda_sm70_shflsync_idx_p
        .type           $__internal_91_$__cuda_sm70_shflsync_idx_p,@function
        .size           $__internal_91_$__cuda_sm70_shflsync_idx_p,($__internal_92_$__cuda_sm70_shflsync_up_p - $__internal_91_$__cuda_sm70_shflsync_idx_p)
$__internal_91_$__cuda_sm70_shflsync_idx_p:
[----:B------:R-:W-:-:S04]  /*26900*/  MOV R35, 0xffffffff ;  /* 0xffffffff00237802 */ /* 0x000fc80000000f00 */
[----:B------:R-:W-:Y:S04]  /*26910*/  WARPSYNC R35 ;  /* 0x0000002300007348 */ /* 0x000fe80003800000 */
[----:B------:R1:W2:Y:S02]  /*26920*/  SHFL.IDX PT, R35, R34, R2, R33 ;  /* 0x0000000222237389 */ /* 0x0002a400000e0021 */
[----:B-1----:R-:W-:Y:S02]  /*26930*/  MOV R2, R3 ;  /* 0x0000000300027202 */ /* 0x002fe40000000f00 */
[----:B------:R-:W-:-:S04]  /*26940*/  MOV R3, 0x0 ;  /* 0x0000000000037802 */ /* 0x000fc80000000f00 */
[----:B--2---:R-:W-:Y:S05]  /*26950*/  RET.REL.NODEC R2 `(_ZN7cutlass13device_kernelIN5flash19enable_sm80_to_sm89INS1_16FlashAttnFwdSm80INS1_25CollectiveMainloopFwdSm80ILi8ELi2ELb0EN4cute5tupleIJNS5_1CILi128EEENS7_ILi64EEENS7_ILi192EEEEEELi192ENS_6half_tEfNS_4arch4Sm80ELb0ELb1ELb0ELb1ELb1ELb1ELb1ELb1EEENS1_21CollectiveEpilogueFwdINS6_IJS8_SA_S9_EEENS6_IJNS7_ILi1EEESI_SI_EEESC_SE_Li256ELb1ELb1ELb1ELb0EEENS1_36VarlenDynamicPersistentTileSchedulerILi128ELi64ELi256ELi256ELb1ELb1ELb0ELb1ELb0ELb1EEEEEEEEEvNT_6ParamsE) ;  /* 0xfffd96a002007950 */ /* 0x004fea0003c3ffff */
        .weak           $__internal_92_$__cuda_sm70_shflsync_up_p
        .type           $__internal_92_$__cuda_sm70_shflsync_up_p,@function
        .size           $__internal_92_$__cuda_sm70_shflsync_up_p,($__internal_93_$__cuda_sm70_votesync_ballot - $__internal_92_$__cuda_sm70_shflsync_up_p)
$__internal_92_$__cuda_sm70_shflsync_up_p:
[----:B------:R-:W-:Y:S02]  /*26960*/  MOV R4, RZ ;  /* 0x000000ff00047202 */ /* 0x000fe40000000f00 */
[----:B------:R-:W-:-:S04]  /*26970*/  MOV R12, 0xffffffff ;  /* 0xffffffff000c7802 */ /* 0x000fc80000000f00 */
[----:B------:R-:W-:Y:S04]  /*26980*/  WARPSYNC R12 ;  /* 0x0000000c00007348 */ /* 0x000fe80003800000 */
[----:B------:R1:W2:Y:S02]  /*26990*/  SHFL.UP PT, R4, R0, R3, R4 ;  /* 0x0400000300047389 */ /* 0x0002a400000e0004 */
[----:B-1----:R-:W-:-:S04]  /*269a0*/  MOV R3, 0x0 ;  /* 0x0000000000037802 */ /* 0x002fc80000000f00 */
[----:B--2---:R-:W-:Y:S05]  /*269b0*/  RET.REL.NODEC R2 `(_ZN7cutlass13device_kernelIN5flash19enable_sm80_to_sm89INS1_16FlashAttnFwdSm80INS1_25CollectiveMainloopFwdSm80ILi8ELi2ELb0EN4cute5tupleIJNS5_1CILi128EEENS7_ILi64EEENS7_ILi192EEEEEELi192ENS_6half_tEfNS_4arch4Sm80ELb0ELb1ELb0ELb1ELb1ELb1ELb1ELb1EEENS1_21CollectiveEpilogueFwdINS6_IJS8_SA_S9_EEENS6_IJNS7_ILi1EEESI_SI_EEESC_SE_Li256ELb1ELb1ELb1ELb0EEENS1_36VarlenDynamicPersistentTileSchedulerILi128ELi64ELi256ELi256ELb1ELb1ELb0ELb1ELb0ELb1EEEEEEEEEvNT_6ParamsE) ;  /* 0xfffd964002007950 */ /* 0x004fea0003c3ffff */
        .weak           $__internal_93_$__cuda_sm70_votesync_ballot
        .type           $__internal_93_$__cuda_sm70_votesync_ballot,@function
        .size           $__internal_93_$__cuda_sm70_votesync_ballot,(.L_x_6292 - $__internal_93_$__cuda_sm70_votesync_ballot)
$__internal_93_$__cuda_sm70_votesync_ballot:
[----:B------:R-:W-:Y:S01]  /*269c0*/  ISETP.NE.U32.AND P0, PT, R0, 0x1, PT ;  /* 0x000000010000780c */ /* 0x000fe20003f05070 */
[----:B------:R-:W-:-:S04]  /*269d0*/  IMAD.MOV.U32 R3, RZ, RZ, -0x1 ;  /* 0xffffffffff037424 */ /* 0x000fc800078e00ff */
[----:B------:R-:W-:Y:S08]  /*269e0*/  WARPSYNC R3 ;  /* 0x0000000300007348 */ /* 0x000ff00003800000 */
[----:B------:R-:W-:-:S04]  /*269f0*/  VOTE.ANY R0, PT, !P0 ;  /* 0x0000000000007806 */ /* 0x000fc800040e0100 */
[----:B------:R-:W-:Y:S01]  /*26a00*/  LOP3.LUT R0, R0, R3, RZ, 0xc0, !PT ;  /* 0x0000000300007212 */ /* 0x000fe200078ec0ff */
[----:B------:R-:W-:-:S04]  /*26a10*/  IMAD.MOV.U32 R3, RZ, RZ, 0x0 ;  /* 0x00000000ff037424 */ /* 0x000fc800078e00ff */
[----:B------:R-:W-:Y:S05]  /*26a20*/  RET.REL.NODEC R2 `(_ZN7cutlass13device_kernelIN5flash19enable_sm80_to_sm89INS1_16FlashAttnFwdSm80INS1_25CollectiveMainloopFwdSm80ILi8ELi2ELb0EN4cute5tupleIJNS5_1CILi128EEENS7_ILi64EEENS7_ILi192EEEEEELi192ENS_6half_tEfNS_4arch4Sm80ELb0ELb1ELb0ELb1ELb1ELb1ELb1ELb1EEENS1_21CollectiveEpilogueFwdINS6_IJS8_SA_S9_EEENS6_IJNS7_ILi1EEESI_SI_EEESC_SE_Li256ELb1ELb1ELb1ELb0EEENS1_36VarlenDynamicPersistentTileSchedulerILi128ELi64ELi256ELi256ELb1ELb1ELb0ELb1ELb0ELb1EEEEEEEEEvNT_6ParamsE) ;  /* 0xfffd95d002007950 */ /* 0x000fea0003c3ffff */
.L_x_5635:
        /* <DEDUP_REMOVED lines=13> */
.L_x_6292:


//--------------------- .text._ZN7cutlass13device_kernelIN5flash19enable_sm80_to_sm89INS1_16FlashAttnFwdSm80INS1_25CollectiveMainloopFwdSm80ILi8ELi2ELb0EN4cute5tupleIJNS5_1CILi128EEENS7_ILi64EEENS7_ILi192EEEEEELi192ENS_6half_tEfNS_4arch4Sm80ELb1ELb0ELb0ELb0ELb1ELb0ELb1ELb1EEENS1_21CollectiveEpilogueFwdINS6_IJS8_SA_S9_EEENS6_IJNS7_ILi1EEESI_SI_EEESC_SE_Li256ELb0ELb1ELb1ELb0EEENS1_30DynamicPersistentTileSchedulerILi256ELi256ELb1ELb1ELb0EEEEEEEEEvNT_6ParamsE --------------------------
	.section	.text._ZN7cutlass13device_kernelIN5flash19enable_sm80_to_sm89INS1_16FlashAttnFwdSm80INS1_25CollectiveMainloopFwdSm80ILi8ELi2ELb0EN4cute5tupleIJNS5_1CILi128EEENS7_ILi64EEENS7_ILi192EEEEEELi192ENS_6half_tEfNS_4arch4Sm80ELb1ELb0ELb0ELb0ELb1ELb0ELb1ELb1EEENS1_21CollectiveEpilogueFwdINS6_IJS8_SA_S9_EEENS6_IJNS7_ILi1EEESI_SI_EEESC_SE_Li256ELb0ELb1ELb1ELb0EEENS1_30DynamicPersistentTileSchedulerILi256ELi256ELb1ELb1ELb0EEEEEEEEEvNT_6ParamsE,"ax",@progbits
	.sectioninfo	@"SHI_REGISTERS=255"
	.align	128
.text._ZN7cutlass13device_kernelIN5flash19enable_sm80_to_sm89INS1_16FlashAttnFwdSm80INS1_25CollectiveMainloopFwdSm80ILi8ELi2ELb0EN4cute5tupleIJNS5_1CILi128EEENS7_ILi64EEENS7_ILi192EEEEEELi192ENS_6half_tEfNS_4arch4Sm80ELb1ELb0ELb0ELb0ELb1ELb0ELb1ELb1EEENS1_21CollectiveEpilogueFwdINS6_IJS8_SA_S9_EEENS6_IJNS7_ILi1EEESI_SI_EEESC_SE_Li256ELb0ELb1ELb1ELb0EEENS1_30DynamicPersistentTileSchedulerILi256ELi256ELb1ELb1ELb0EEEEEEEEEvNT_6ParamsE:
        .type           _ZN7cutlass13device_kernelIN5flash19enable_sm80_to_sm89INS1_16FlashAttnFwdSm80INS1_25CollectiveMainloopFwdSm80ILi8ELi2ELb0EN4cute5tupleIJNS5_1CILi128EEENS7_ILi64EEENS7_ILi192EEEEEELi192ENS_6half_tEfNS_4arch4Sm80ELb1ELb0ELb0ELb0ELb1ELb0ELb1ELb1EEENS1_21CollectiveEpilogueFwdINS6_IJS8_SA_S9_EEENS6_IJNS7_ILi1EEESI_SI_EEESC_SE_Li256ELb0ELb1ELb1ELb0EEENS1_30DynamicPersistentTileSchedulerILi256ELi256ELb1ELb1ELb0EEEEEEEEEvNT_6ParamsE,@function
        .size           _ZN7cutlass13device_kernelIN5flash19enable_sm80_to_sm89INS1_16FlashAttnFwdSm80INS1_25CollectiveMainloopFwdSm80ILi8ELi2ELb0EN4cute5tupleIJNS5_1CILi128EEENS7_ILi64EEENS7_ILi192EEEEEELi192ENS_6half_tEfNS_4arch4Sm80ELb1ELb0ELb0ELb0ELb1ELb0ELb1ELb1EEENS1_21CollectiveEpilogueFwdINS6_IJS8_SA_S9_EEENS6_IJNS7_ILi1EEESI_SI_EEESC_SE_Li256ELb0ELb1ELb1ELb0EEENS1_30DynamicPersistentTileSchedulerILi256ELi256ELb1ELb1ELb0EEEEEEEEEvNT_6ParamsE,(.L_x_6297 - _ZN7cutlass13device_kernelIN5flash19enable_sm80_to_sm89INS1_16FlashAttnFwdSm80INS1_25CollectiveMainloopFwdSm80ILi8ELi2ELb0EN4cute5tupleIJNS5_1CILi128EEENS7_ILi64EEENS7_ILi192EEEEEELi192ENS_6half_tEfNS_4arch4Sm80ELb1ELb0ELb0ELb0ELb1ELb0ELb1ELb1EEENS1_21CollectiveEpilogueFwdINS6_IJS8_SA_S9_EEENS6_IJNS7_ILi1EEESI_SI_EEESC_SE_Li256ELb0ELb1ELb1ELb0EEENS1_30DynamicPersistentTileSchedulerILi256ELi256ELb1ELb1ELb0EEEEEEEEEvNT_6ParamsE)
        .other          _ZN7cutlass13device_kernelIN5flash19enable_sm80_to_sm89INS1_16FlashAttnFwdSm80INS1_25CollectiveMainloopFwdSm80ILi8ELi2ELb0EN4cute5tupleIJNS5_1CILi128EEENS7_ILi64EEENS7_ILi192EEEEEELi192ENS_6half_tEfNS_4arch4Sm80ELb1ELb0ELb0ELb0ELb1ELb0ELb1ELb1EEENS1_21CollectiveEpilogueFwdINS6_IJS8_SA_S9_EEENS6_IJNS7_ILi1EEESI_SI_EEESC_SE_Li256ELb0ELb1ELb1ELb0EEENS1_30DynamicPersistentTileSchedulerILi256ELi256ELb1ELb1ELb0EEEEEEEEEvNT_6ParamsE,@"STO_CUDA_ENTRY STV_DEFAULT"
_ZN7cutlass13device_kernelIN5flash19enable_sm80_to_sm89INS1_16FlashAttnFwdSm80INS1_25CollectiveMainloopFwdSm80ILi8ELi2ELb0EN4cute5tupleIJNS5_1CILi128EEENS7_ILi64EEENS7_ILi192EEEEEELi192ENS_6half_tEfNS_4arch4Sm80ELb1ELb0ELb0ELb0ELb1ELb0ELb1ELb1EEENS1_21CollectiveEpilogueFwdINS6_IJS8_SA_S9_EEENS6_IJNS7_ILi1EEESI_SI_EEESC_SE_Li256ELb0ELb1ELb1ELb0EEENS1_30DynamicPersistentTileSchedulerILi256ELi256ELb1ELb1ELb0EEEEEEEEEvNT_6ParamsE:
        /* <DEDUP_REMOVED lines=97> */
[----:B------:R-:W-:Y:S01]  /*0610*/  IADD3 R11, R222, 0x28, RZ ;  /* 0x00000028de0b7810 */ /* 0x000fe20007ffe0ff */
        /* <DEDUP_REMOVED lines=53> */
.L_x_5700:
        /* <DEDUP_REMOVED lines=18> */
.L_x_5637:
[----:B------:R-:W-:-:S04]  /*0a90*/  MOV R0, c[0x0][0x554] ;  /* 0x0001550000007a02 */ /* 0x000fc80000000f00 */
[----:B------:R-:W-:Y:S02]  /*0aa0*/  ISETP.NE.AND P0, PT, R0, 0x1, PT ;  /* 0x000000010000780c */ /* 0x000fe40003f05270 */
[----:B------:R-:W-:-:S11]  /*0ab0*/  MOV R0, R2 ;  /* 0x0000000200007202 */ /* 0x000fd60000000f00 */
[----:B------:R-:W-:-:S05]  /*0ac0*/  @P0 IMAD.HI.U32 R4, R2, c[0x0][0x558], RZ ;  /* 0x0001560002040a27 */ /* 0x000fca00078e00ff */
[----:B------:R-:W-:-:S05]  /*0ad0*/  @P0 SHF.R.U32.HI R0, RZ, c[0x0][0x55c], R4 ;  /* 0x00015700ff000a19 */ /* 0x000fca0000011604 */
[----:B------:R-:W-:Y:S02]  /*0ae0*/  IMAD R4, R0, c[0x0][0x554], RZ ;  /* 0x0001550000047a24 */ /* 0x000fe400078e02ff */
.L_x_5638:
[----:B------:R-:W-:Y:S05]  /*0af0*/  BSYNC B0 ;  /* 0x0000000000007941 */ /* 0x000fea0003800000 */
.L_x_5636:
        /* <DEDUP_REMOVED lines=78> */
.L_x_5640:
[----:B------:R-:W-:Y:S05]  /*0fe0*/  BSYNC B0 ;  /* 0x0000000000007941 */ /* 0x000fea0003800000 */
.L_x_5639:
        /* <DEDUP_REMOVED lines=96> */
.L_x_5701:
[----:B------:R-:W-:Y:S05]  /*15f0*/  BRA.DIV ~URZ, `(.L_x_5643) ;  /* 0x0000c5227f007947 */ /* 0x000fea000b800000 */
[----:B------:R3:W4:Y:S02]  /*1600*/  SHFL.IDX PT, R0, R11, RZ, 0x181f ;  /* 0x00181fff0b007589 */ /* 0x00072400000e0000 */
.L_x_5702:
        /* <DEDUP_REMOVED lines=21> */
.L_x_5645:
[----:B------:R-:W-:Y:S05]  /*1760*/  BSYNC B0 ;  /* 0x0000000000007941 */ /* 0x000fea0003800000 */
.L_x_5644:
[----:B------:R-:W-:Y:S05]  /*1770*/  BRA.DIV ~URZ, `(.L_x_5646) ;  /* 0x0000c4127f007947 */ /* 0x000fea000b800000 */
[----:B--2---:R2:W1:Y:S04]  /*1780*/  SHFL.IDX PT, R8, R9, 0x1, 0x181f ;  /* 0x00381f0009087f89 */ /* 0x00446800000e0000 */
[----:B----4-:R2:W4:Y:S02]  /*1790*/  SHFL.IDX PT, R0, R11, 0x1, 0x181f ;  /* 0x00381f000b007f89 */ /* 0x01052400000e0000 */
.L_x_5703:
        /* <DEDUP_REMOVED lines=19> */
.L_x_5648:
[----:B------:R-:W-:Y:S05]  /*18d0*/  BSYNC B0 ;  /* 0x0000000000007941 */ /* 0x000fea0003800000 */
.L_x_5647:
[----:B------:R-:W-:Y:S05]  /*18e0*/  BRA.DIV ~URZ, `(.L_x_5649) ;  /* 0x0000c3727f007947 */ /* 0x000fea000b800000 */
[----:B-1----:R1:W2:Y:S02]  /*18f0*/  SHFL.IDX PT, R8, R9, 0x2, 0x181f ;  /* 0x00581f0009087f89 */ /* 0x0022a400000e0000 */
.L_x_5704:
[----:B------:R-:W-:Y:S05]  /*1900*/  BRA.DIV ~URZ, `(.L_x_5650) ;  /* 0x0000c3c27f007947 */ /* 0x000fea000b800000 */
[----:B----4-:R4:W1:Y:S02]  /*1910*/  SHFL.IDX PT, R0, R11, 0x2, 0x181f ;  /* 0x00581f000b007f89 */ /* 0x01086400000e0000 */
.L_x_5705:
        /* <DEDUP_REMOVED lines=19> */
.L_x_5652:
[----:B------:R-:W-:Y:S05]  /*1a50*/  BSYNC B0 ;  /* 0x0000000000007941 */ /* 0x000fea0003800000 */
.L_x_5651:
[----:B------:R-:W-:Y:S05]  /*1a60*/  BRA.DIV ~URZ, `(.L_x_5653) ;  /* 0x0000c2d27f007947 */ /* 0x000fea000b800000 */
[----:B--2---:R2:W3:Y:S04]  /*1a70*/  SHFL.IDX PT, R8, R9, 0x3, 0x181f ;  /* 0x00781f0009087f89 */ /* 0x0044e800000e0000 */
[----:B-1----:R2:W1:Y:S02]  /*1a80*/  SHFL.IDX PT, R0, R11, 0x3, 0x181f ;  /* 0x00781f000b007f89 */ /* 0x00246400000e0000 */
.L_x_5706:
        /* <DEDUP_REMOVED lines=179> */
.L_x_5707:
        /* <DEDUP_REMOVED lines=20> */
.L_x_5708:
        /* <DEDUP_REMOVED lines=21> */
.L_x_5655:
[----:B------:R-:W-:Y:S05]  /*2850*/  BSYNC B0 ;  /* 0x0000000000007941 */ /* 0x000fea0003800000 */
.L_x_5654:
        /* <DEDUP_REMOVED lines=45> */
.L_x_5709:
        /* <DEDUP_REMOVED lines=21> */
.L_x_5710:
        /* <DEDUP_REMOVED lines=21> */
.L_x_5659:
[----:B------:R-:W-:Y:S05]  /*2dd0*/  BSYNC B0 ;  /* 0x0000000000007941 */ /* 0x000fea0003800000 */
.L_x_5658:
[----:B--2---:R-:W2:Y:S01]  /*2de0*/  LDL R3, [R1+0x4] ;  /* 0x0000040001037983 */ /* 0x004ea20000100800 */
[----:B------:R-:W-:Y:S01]  /*2df0*/  IMAD.MOV.U32 R0, RZ, RZ, 0x40 ;  /* 0x00000040ff007424 */ /* 0x000fe200078e00ff */
[----:B------:R-:W-:-:S02]  /*2e00*/  LOP3.LUT P0, RZ, R207, 0x4, RZ, 0xc0, !PT ;  /* 0x00000004cfff7812 */ /* 0x000fc4000780c0ff */
[----:B------:R-:W0:Y:S01]  /*2e10*/  LDGDEPBAR ;  /* 0x00000000000079af */ /* 0x000e220000000000 */
[----:B------:R-:W-:Y:S01]  /*2e20*/  WARPSYNC 0xffffffff ;  /* 0xffffffff00007948 */ /* 0x000fe20003800000 */
[C---:B---34-:R-:W-:Y:S01]  /*2e30*/  HMMA.16816.F32 R44, R8.reuse, R40, RZ ;  /* 0x00000028082c723c */ /* 0x058fe200000018ff */
[----:B------:R-:W-:Y:S01]  /*2e40*/  SEL R166, R0, 0xffffffc0, !P0 ;  /* 0xffffffc000a67807 */ /* 0x000fe20004000000 */
[----:B------:R-:W-:Y:S03]  /*2e50*/  LDSM.16.M88.4 R16, [R165] ;  /* 0x00000000a510783b */ /* 0x000fe60000000200 */
[----:B------:R-:W-:Y:S01]  /*2e60*/  IADD3 R0, R166, R169, R167 ;  /* 0x000000a9a6007210 */ /* 0x000fe20007ffe0a7 */
[----:B------:R-:W-:Y:S01]  /*2e70*/  IMAD.IADD R2, R169, 0x1, R166 ;  /* 0x00000001a9027824 */ /* 0x000fe200078e02a6 */
[----:B------:R-:W-:Y:S01]  /*2e80*/  LDSM.16.M88.4 R88, [R169+0x2000] ;  /* 0x00200000a958783b */ /* 0x000fe20000000200 */
[C---:B------:R-:W-:Y:S03]  /*2e90*/  HMMA.16816.F32 R40, R8.reuse, R42, RZ ;  /* 0x0000002a0828723c */ /* 0x040fe600000018ff */
[----:B------:R-:W3:Y:S04]  /*2ea0*/  LDSM.16.M88.4 R68, [R2] ;  /* 0x000000000244783b */ /* 0x000ee80000000200 */
[----:B------:R-:W4:Y:S01]  /*2eb0*/  LDSM.16.M88.4 R76, [R2+0x800] ;  /* 0x00080000024c783b */ /* 0x000f220000000200 */
[C---:B------:R-:W-:Y:S03]  /*2ec0*/  HMMA.16816.F32 R36, R8.reuse, R32, RZ ;  /* 0x000000200824723c */ /* 0x040fe600000018ff */
[----:B------:R-:W5:Y:S04]  /*2ed0*/  LDSM.16.M88.4 R80, [R2+0x1000] ;  /* 0x001000000250783b */ /* 0x000f680000000200 */
[----:B------:R-:W-:Y:S01]  /*2ee0*/  LDSM.16.M88.4 R92, [R0+0x800] ;  /* 0x00080000005c783b */ /* 0x000fe20000000200 */
[C---:B------:R-:W-:Y:S03]  /*2ef0*/  HMMA.16816.F32 R32, R8.reuse, R34, RZ ;  /* 0x000000220820723c */ /* 0x040fe600000018ff */
[----:B------:R-:W-:Y:S04]  /*2f00*/  LDSM.16.M88.4 R84, [R169+0x2800] ;  /* 0x00280000a954783b */ /* 0x000fe80000000200 */
[----:B------:R-:W-:Y:S01]  /*2f10*/  LDSM.16.M88.4 R96, [R169+0x3800] ;  /* 0x00380000a960783b */ /* 0x000fe20000000200 */
[C---:B------:R-:W-:Y:S08]  /*2f20*/  HMMA.16816.F32 R28, R8.reuse, R48, RZ ;  /* 0x00000030081c723c */ /* 0x040ff000000018ff */
[C---:B------:R-:W-:Y:S08]  /*2f30*/  HMMA.16816.F32 R24, R8.reuse, R50, RZ ;  /* 0x000000320818723c */ /* 0x040ff000000018ff */
[C---:B------:R-:W-:Y:S08]  /*2f40*/  HMMA.16816.F32 R12, R8.reuse, R52, RZ ;  /* 0x00000034080c723c */ /* 0x040ff000000018ff */
[----:B------:R-:W-:Y:S08]  /*2f50*/  HMMA.16816.F32 R8, R8, R54, RZ ;  /* 0x000000360808723c */ /* 0x000ff000000018ff */
[C---:B-1----:R-:W-:Y:S08]  /*2f60*/  HMMA.16816.F32 R52, R4.reuse, R56, R44 ;  /* 0x000000380434723c */ /* 0x042ff0000000182c */
[C---:B------:R-:W-:Y:S08]  /*2f70*/  HMMA.16816.F32 R44, R4.reuse, R58, R40 ;  /* 0x0000003a042c723c */ /* 0x040ff00000001828 */
[C---:B------:R-:W-:Y:S08]  /*2f80*/  HMMA.16816.F32 R36, R4.reuse, R60, R36 ;  /* 0x0000003c0424723c */ /* 0x040ff00000001824 */
[C---:B------:R-:W-:Y:S08]  /*2f90*/  HMMA.16816.F32 R40, R4.reuse, R62, R32 ;  /* 0x0000003e0428723c */ /* 0x040ff00000001820 */
[C---:B------:R-:W-:Y:S08]  /*2fa0*/  HMMA.16816.F32 R48, R4.reuse, R64, R28 ;  /* 0x000000400430723c */ /* 0x040ff0000000181c */
[C---:B------:R-:W-:Y:S01]  /*2fb0*/  HMMA.16816.F32 R60, R4.reuse, R66, R24 ;  /* 0x00000042043c723c */ /* 0x040fe20000001818 */
[----:B------:R-:W1:Y:S07]  /*2fc0*/  LDSM.16.M88.4 R64, [R2+0x1800] ;  /* 0x001800000240783b */ /* 0x000e6e0000000200 */
[C---:B------:R-:W-:Y:S01]  /*2fd0*/  HMMA.16816.F32 R56, R4.reuse, R72, R12 ;  /* 0x000000480438723c */ /* 0x040fe2000000180c */
[----:B------:R-:W-:Y:S07]  /*2fe0*/  LDSM.16.M88.4 R12, [R164] ;  /* 0x00000000a40c783b */ /* 0x000fee0000000200 */
[----:B------:R-:W-:Y:S01]  /*2ff0*/  HMMA.16816.F32 R32, R4, R74, R8 ;  /* 0x0000004a0420723c */ /* 0x000fe20000001808 */
[----:B------:R-:W1:Y:S04]  /*3000*/  LDSM.16.M88.4 R72, [R0] ;  /* 0x000000000048783b */ /* 0x000e680000000200 */
[----:B------:R-:W-:Y:S03]  /*3010*/  LDSM.16.M88.4 R8, [R162+0x4000] ;  /* 0x00400000a208783b */ /* 0x000fe60000000200 */
[C---:B---3--:R-:W-:Y:S01]  /*3020*/  HMMA.16816.F32 R28, R16.reuse, R68, R52 ;  /* 0x00000044101c723c */ /* 0x048fe20000001834 */
[----:B------:R-:W3:Y:S07]  /*3030*/  LDSM.16.M88.4 R52, [R0+0x1000] ;  /* 0x001000000034783b */ /* 0x000eee0000000200 */
[C---:B------:R-:W-:Y:S08]  /*3040*/  HMMA.16816.F32 R24, R16.reuse, R70, R44 ;  /* 0x000000461018723c */ /* 0x040ff0000000182c */
[C---:B----4-:R-:W-:Y:S08]  /*3050*/  HMMA.16816.F32 R40, R16.reuse, R78, R40 ;  /* 0x0000004e1028723c */ /* 0x050ff00000001828 */
[C---:B-----5:R-:W-:Y:S08]  /*3060*/  HMMA.16816.F32 R48, R16.reuse, R80, R48 ;  /* 0x000000501030723c */ /* 0x060ff00000001830 */
[C---:B------:R-:W-:Y:S01]  /*3070*/  HMMA.16816.F32 R60, R16.reuse, R82, R60 ;  /* 0x00000052103c723c */ /* 0x040fe2000000183c */
[----:B------:R-:W4:Y:S07]  /*3080*/  LDSM.16.M88.4 R80, [R0+0x1800] ;  /* 0x001800000050783b */ /* 0x000f2e0000000200 */
[C---:B------:R-:W-:Y:S01]  /*3090*/  HMMA.16816.F32 R4, R16.reuse, R76, R36 ;  /* 0x0000004c1004723c */ /* 0x040fe20000001824 */
[----:B------:R-:W5:Y:S07]  /*30a0*/  LDSM.16.M88.4 R76, [R169+0x3000] ;  /* 0x00300000a94c783b */ /* 0x000f6e0000000200 */
[C---:B-1----:R-:W-:Y:S08]  /*30b0*/  HMMA.16816.F32 R68, R16.reuse, R64, R56 ;  /* 0x000000401044723c */ /* 0x042ff00000001838 */
[----:B------:R-:W-:Y:S08]  /*30c0*/  HMMA.16816.F32 R64, R16, R66, R32 ;  /* 0x000000421040723c */ /* 0x000ff00000001820 */
[C---:B------:R-:W-:Y:S08]  /*30d0*/  HMMA.16816.F32 R44, R12.reuse, R74, R24 ;  /* 0x0000004a0c2c723c */ /* 0x040ff00000001818 */
[C---:B------:R-:W-:Y:S08]  /*30e0*/  HMMA.16816.F32 R32, R12.reuse, R94, R40 ;  /* 0x0000005e0c20723c */ /* 0x040ff00000001828 */
[C---:B------:R-:W-:Y:S01]  /*30f0*/  HMMA.16816.F32 R56, R12.reuse, R72, R28 ;  /* 0x000000480c38723c */ /* 0x040fe2000000181c */
[----:B------:R-:W-:Y:S07]  /*3100*/  LDSM.16.M88.4 R72, [R20+0x3000] ;  /* 0x003000001448783b */ /* 0x000fee0000000200 */
[C---:B------:R-:W-:Y:S01]  /*3110*/  HMMA.16816.F32 R36, R12.reuse, R92, R4 ;  /* 0x0000005c0c24723c */ /* 0x040fe20000001804 */
[----:B------:R-:W-:Y:S04]  /*3120*/  LDSM.16.M88.4 R4, [R163+0x4000] ;  /* 0x00400000a304783b */ /* 0x000fe80000000200 */
[----:B------:R-:W1:Y:S03]  /*3130*/  LDSM.16.M88.4 R92, [R20+0x2000] ;  /* 0x00200000145c783b */ /* 0x000e660000000200 */
[C---:B---3--:R-:W-:Y:S08]  /*3140*/  HMMA.16816.F32 R28, R12.reuse, R52, R48 ;  /* 0x000000340c1c723c */ /* 0x048ff00000001830 */
[C---:B------:R-:W-:Y:S01]  /*3150*/  HMMA.16816.F32 R24, R12.reuse, R54, R60 ;  /* 0x000000360c18723c */ /* 0x040fe2000000183c */
[----:B------:R-:W3:Y:S07]  /*3160*/  LDSM.16.M88.4 R60, [R20+0x2800] ;  /* 0x00280000143c783b */ /* 0x000eee0000000200 */
[C---:B----4-:R-:W-:Y:S01]  /*3170*/  HMMA.16816.F32 R16, R12.reuse, R80, R68 ;  /* 0x000000500c10723c */ /* 0x050fe20000001844 */
[----:B------:R-:W-:Y:S07]  /*3180*/  LDSM.16.M88.4 R68, [R2+0x3000] ;  /* 0x003000000244783b */ /* 0x000fee0000000200 */
[----:B------:R-:W-:Y:S01]  /*3190*/  HMMA.16816.F32 R64, R12, R82, R64 ;  /* 0x000000520c40723c */ /* 0x000fe20000001840 */
[----:B------:R-:W-:Y:S07]  /*31a0*/  LDSM.16.M88.4 R80, [R2+0x3800] ;  /* 0x003800000250783b */ /* 0x000fee0000000200 */
[C---:B------:R-:W-:Y:S08]  /*31b0*/  HMMA.16816.F32 R52, R8.reuse, R90, R44 ;  /* 0x0000005a0834723c */ /* 0x040ff0000000182c */
[C---:B------:R-:W-:Y:S01]  /*31c0*/  HMMA.16816.F32 R44, R8.reuse, R86, R32 ;  /* 0x00000056082c723c */ /* 0x040fe20000001820 */
[----:B------:R-:W4:Y:S07]  /*31d0*/  LDSM.16.M88.4 R32, [R20+0x3800] ;  /* 0x003800001420783b */ /* 0x000f2e0000000200 */
[C---:B------:R-:W-:Y:S08]  /*31e0*/  HMMA.16816.F32 R12, R8.reuse, R88, R56 ;  /* 0x00000058080c723c */ /* 0x040ff00000001838 */
[C---:B------:R-:W-:Y:S01]  /*31f0*/  HMMA.16816.F32 R48, R8.reuse, R84, R36 ;  /* 0x000000540830723c */ /* 0x040fe20000001824 */
[----:B------:R-:W-:Y:S07]  /*3200*/  LDSM.16.M88.4 R84, [R2+0x2800] ;  /* 0x002800000254783b */ /* 0x000fee0000000200 */
[----:B-----5:R-:W-:Y:S01]  /*3210*/  HMMA.16816.F32 R40, R8, R76, R28 ;  /* 0x0000004c0828723c */ /* 0x020fe2000000181c */
[----:B--2---:R-:W-:-:S07]  /*3220*/  IMAD.IADD R206, R3, 0x1, R238 ;  /* 0x0000000103ce7824 */ /* 0x004fce00078e02ee */
[C---:B------:R-:W-:Y:S01]  /*3230*/  HMMA.16816.F32 R36, R8.reuse, R78, R24 ;  /* 0x0000004e0824723c */ /* 0x040fe20000001818 */
[----:B------:R-:W-:Y:S07]  /*3240*/  LDSM.16.M88.4 R76, [R2+0x2000] ;  /* 0x00200000024c783b */ /* 0x000fee0000000200 */
[C---:B------:R-:W-:Y:S01]  /*3250*/  HMMA.16816.F32 R28, R8.reuse, R96, R16 ;  /* 0x00000060081c723c */ /* 0x040fe20000001810 */
[----:B------:R-:W2:Y:S07]  /*3260*/  LDSM.16.M88.4 R16, [R165+0x4000] ;  /* 0x00400000a510783b */ /* 0x000eae0000000200 */
[----:B------:R-:W-:Y:S08]  /*3270*/  HMMA.16816.F32 R24, R8, R98, R64 ;  /* 0x000000620818723c */ /* 0x000ff00000001840 */
[C---:B-1----:R-:W-:Y:S08]  /*3280*/  HMMA.16816.F32 R12, R4.reuse, R92, R12 ;  /* 0x0000005c040c723c */ /* 0x042ff0000000180c */
[C---:B------:R-:W-:Y:S08]  /*3290*/  HMMA.16816.F32 R8, R4.reuse, R94, R52 ;  /* 0x0000005e0408723c */ /* 0x040ff00000001834 */
[C---:B---3--:R-:W-:Y:S08]  /*32a0*/  HMMA.16816.F32 R64, R4.reuse, R62, R44 ;  /* 0x0000003e0440723c */ /* 0x048ff0000000182c */
[C---:B------:R-:W-:Y:S08]  /*32b0*/  HMMA.16816.F32 R56, R4.reuse, R60, R48 ;  /* 0x0000003c0438723c */ /* 0x040ff00000001830 */
[C---:B------:R-:W-:Y:S08]  /*32c0*/  HMMA.16816.F32 R60, R4.reuse, R72, R40 ;  /* 0x00000048043c723c */ /* 0x040ff00000001828 */
[C---:B------:R-:W-:Y:S01]  /*32d0*/  HMMA.16816.F32 R52, R4.reuse, R74, R36 ;  /* 0x0000004a0434723c */ /* 0x040fe20000001824 */
[----:B------:R-:W-:Y:S07]  /*32e0*/  LDSM.16.M88.4 R72, [R0+0x3000] ;  /* 0x003000000048783b */ /* 0x000fee0000000200 */
[C---:B----4-:R-:W-:Y:S01]  /*32f0*/  HMMA.16816.F32 R48, R4.reuse, R32, R28 ;  /* 0x000000200430723c */ /* 0x050fe2000000181c */
[----:B------:R-:W-:Y:S07]  /*3300*/  LDSM.16.M88.4 R28, [R0+0x2000] ;  /* 0x00200000001c783b */ /* 0x000fee0000000200 */
[----:B------:R-:W-:Y:S01]  /*3310*/  HMMA.16816.F32 R44, R4, R34, R24 ;  /* 0x00000022042c723c */ /* 0x000fe20000001818 */
[----:B------:R-:W1:Y:S04]  /*3320*/  LDSM.16.M88.4 R4, [R164+0x4000] ;  /* 0x00400000a404783b */ /* 0x000e680000000200 */
[----:B------:R-:W3:Y:S03]  /*3330*/  LDSM.16.M88.4 R32, [R0+0x2800] ;  /* 0x002800000020783b */ /* 0x000ee60000000200 */
[C---:B--2---:R-:W-:Y:S01]  /*3340*/  HMMA.16816.F32 R36, R16.reuse, R76, R12 ;  /* 0x0000004c1024723c */ /* 0x044fe2000000180c */
[----:B------:R-:W-:Y:S07]  /*3350*/  LDSM.16.M88.4 R12, [R162+0x8000] ;  /* 0x00800000a20c783b */ /* 0x000fee0000000200 */
[C---:B------:R-:W-:Y:S01]  /*3360*/  HMMA.16816.F32 R24, R16.reuse, R78, R8 ;  /* 0x0000004e1018723c */ /* 0x040fe20000001808 */
[----:B------:R-:W-:Y:S07]  /*3370*/  LDSM.16.M88.4 R76, [R169+0x5000] ;  /* 0x00500000a94c783b */ /* 0x000fee0000000200 */
[C---:B------:R-:W-:Y:S01]  /*3380*/  HMMA.16816.F32 R40, R16.reuse, R86, R64 ;  /* 0x000000561028723c */ /* 0x040fe20000001840 */
[----:B------:R-:W2:Y:S07]  /*3390*/  LDSM.16.M88.4 R64, [R0+0x3800] ;  /* 0x003800000040783b */ /* 0x000eae0000000200 */
[C---:B------:R-:W-:Y:S01]  /*33a0*/  HMMA.16816.F32 R8, R16.reuse, R84, R56 ;  /* 0x000000541008723c */ /* 0x040fe20000001838 */
[----:B------:R-:W-:Y:S07]  /*33b0*/  LDSM.16.M88.4 R84, [R169+0x5800] ;  /* 0x00580000a954783b */ /* 0x000fee0000000200 */
[C---:B------:R-:W-:Y:S08]  /*33c0*/  HMMA.16816.F32 R60, R16.reuse, R68, R60 ;  /* 0x00000044103c723c */ /* 0x040ff0000000183c */
[C---:B------:R-:W-:Y:S01]  /*33d0*/  HMMA.16816.F32 R56, R16.reuse, R70, R52 ;  /* 0x000000461038723c */ /* 0x040fe20000001834 */
[----:B------:R-:W4:Y:S07]  /*33e0*/  LDSM.16.M88.4 R68, [R169+0x4000] ;  /* 0x00400000a944783b */ /* 0x000f2e0000000200 */
[C---:B------:R-:W-:Y:S08]  /*33f0*/  HMMA.16816.F32 R52, R16.reuse, R80, R48 ;  /* 0x000000501034723c */ /* 0x040ff00000001830 */
[----:B------:R-:W-:Y:S01]  /*3400*/  HMMA.16816.F32 R48, R16, R82, R44 ;  /* 0x000000521030723c */ /* 0x000fe2000000182c */
[----:B------:R-:W5:Y:S07]  /*3410*/  LDSM.16.M88.4 R80, [R169+0x4800] ;  /* 0x00480000a950783b */ /* 0x000f6e0000000200 */
[C---:B-1----:R-:W-:Y:S08]  /*3420*/  HMMA.16816.F32 R44, R4.reuse, R28, R36 ;  /* 0x0000001c042c723c */ /* 0x042ff00000001824 */
[C---:B------:R-:W-:Y:S08]  /*3430*/  HMMA.16816.F32 R36, R4.reuse, R30, R24 ;  /* 0x0000001e0424723c */ /* 0x040ff00000001818 */
[C---:B---3--:R-:W-:Y:S01]  /*3440*/  HMMA.16816.F32 R28, R4.reuse, R32, R8 ;  /* 0x00000020041c723c */ /* 0x048fe20000001808 */
[----:B------:R-:W-:Y:S07]  /*3450*/  LDSM.16.M88.4 R8, [R163+0x8000] ;  /* 0x00800000a308783b */ /* 0x000fee0000000200 */
[C---:B------:R-:W-:Y:S08]  /*3460*/  HMMA.16816.F32 R24, R4.reuse, R34, R40 ;  /* 0x000000220418723c */ /* 0x040ff00000001828 */
[C---:B------:R-:W-:Y:S01]  /*3470*/  HMMA.16816.F32 R16, R4.reuse, R72, R60 ;  /* 0x000000480410723c */ /* 0x040fe2000000183c */
[----:B------:R-:W-:Y:S07]  /*3480*/  LDSM.16.M88.4 R60, [R2+0x4800] ;  /* 0x00480000023c783b */ /* 0x000fee0000000200 */
[C---:B------:R-:W-:Y:S01]  /*3490*/  HMMA.16816.F32 R32, R4.reuse, R74, R56 ;  /* 0x0000004a0420723c */ /* 0x040fe20000001838 */
[----:B------:R-:W1:Y:S04]  /*34a0*/  LDSM.16.M88.4 R56, [R20+0x4000] ;  /* 0x004000001438783b */ /* 0x000e680000000200 */
[----:B------:R-:W-:Y:S03]  /*34b0*/  LDSM.16.M88.4 R72, [R20+0x5800] ;  /* 0x005800001448783b */ /* 0x000fe60000000200 */
[C---:B--2---:R-:W-:Y:S08]  /*34c0*/  HMMA.16816.F32 R52, R4.reuse, R64, R52 ;  /* 0x000000400434723c */ /* 0x044ff00000001834 */
[----:B------:R-:W-:Y:S01]  /*34d0*/  HMMA.16816.F32 R48, R4, R66, R48 ;  /* 0x000000420430723c */ /* 0x000fe20000001830 */
[----:B------:R-:W2:Y:S04]  /*34e0*/  LDSM.16.M88.4 R64, [R20+0x4800] ;  /* 0x004800001440783b */ /* 0x000ea80000000200 */
[----:B------:R-:W-:Y:S03]  /*34f0*/  LDSM.16.M88.4 R4, [R165+0x8000] ;  /* 0x00800000a504783b */ /* 0x000fe60000000200 */
[C---:B----4-:R-:W-:Y:S08]  /*3500*/  HMMA.16816.F32 R44, R12.reuse, R68, R44 ;  /* 0x000000440c2c723c */ /* 0x050ff0000000182c */
[C---:B------:R-:W-:Y:S01]  /*3510*/  HMMA.16816.F32 R40, R12.reuse, R70, R36 ;  /* 0x000000460c28723c */ /* 0x040fe20000001824 */
[----:B------:R3:W4:Y:S07]  /*3520*/  LDSM.16.M88.4 R68, [R20+0x5000] ;  /* 0x005000001444783b */ /* 0x00072e0000000200 */
[C---:B-----5:R-:W-:Y:S08]  /*3530*/  HMMA.16816.F32 R36, R12.reuse, R80, R28 ;  /* 0x000000500c24723c */ /* 0x060ff0000000181c */
[C---:B------:R-:W-:Y:S08]  /*3540*/  HMMA.16816.F32 R28, R12.reuse, R82, R24 ;  /* 0x000000520c1c723c */ /* 0x040ff00000001818 */
[C---:B------:R-:W-:Y:S08]  /*3550*/  HMMA.16816.F32 R24, R12.reuse, R76, R16 ;  /* 0x0000004c0c18723c */ /* 0x040ff00000001810 */
[C---:B---3--:R-:W-:Y:S01]  /*3560*/  HMMA.16816.F32 R20, R12.reuse, R78, R32 ;  /* 0x0000004e0c14723c */ /* 0x048fe20000001820 */
[----:B------:R-:W3:Y:S07]  /*3570*/  LDSM.16.M88.4 R76, [R2+0x4000] ;  /* 0x00400000024c783b */ /* 0x000eee0000000200 */
[C---:B------:R-:W-:Y:S08]  /*3580*/  HMMA.16816.F32 R16, R12.reuse, R84, R52 ;  /* 0x000000540c10723c */ /* 0x040ff00000001834 */
[----:B------:R-:W-:Y:S08]  /*3590*/  HMMA.16816.F32 R12, R12, R86, R48 ;  /* 0x000000560c0c723c */ /* 0x000ff00000001830 */
[C---:B-1----:R-:W-:Y:S08]  /*35a0*/  HMMA.16816.F32 R52, R8.reuse, R56, R44 ;  /* 0x000000380834723c */ /* 0x042ff0000000182c */
[C---:B------:R-:W-:Y:S01]  /*35b0*/  HMMA.16816.F32 R32, R8.reuse, R58, R40 ;  /* 0x0000003a0820723c */ /* 0x040fe20000001828 */
[----:B------:R-:W-:Y:S07]  /*35c0*/  LDSM.16.M88.4 R56, [R0+0x4000] ;  /* 0x004000000038783b */ /* 0x000fee0000000200 */
[C---:B--2---:R-:W-:Y:S08]  /*35d0*/  HMMA.16816.F32 R48, R8.reuse, R64, R36 ;  /* 0x000000400830723c */ /* 0x044ff00000001824 */
[C---:B----4-:R-:W-:Y:S08]  /*35e0*/  HMMA.16816.F32 R40, R8.reuse, R68, R24 ;  /* 0x000000440828723c */ /* 0x050ff00000001818 */
[C---:B------:R-:W-:Y:S08]  /*35f0*/  HMMA.16816.F32 R36, R8.reuse, R70, R20 ;  /* 0x000000460824723c */ /* 0x040ff00000001814 */
[C---:B------:R-:W-:Y:S01]  /*3600*/  HMMA.16816.F32 R24, R8.reuse, R72, R16 ;  /* 0x000000480818723c */ /* 0x040fe20000001810 */
[----:B------:R-:W1:Y:S07]  /*3610*/  LDSM.16.M88.4 R16, [R2+0x5800] ;  /* 0x005800000210783b */ /* 0x000e6e0000000200 */
[C---:B------:R-:W-:Y:S01]  /*3620*/  HMMA.16816.F32 R44, R8.reuse, R66, R28 ;  /* 0x00000042082c723c */ /* 0x040fe2000000181c */
[----:B------:R2:W-:Y:S04]  /*3630*/  LDSM.16.M88.4 R28, [R2+0x5000] ;  /* 0x00500000021c783b */ /* 0x0005e80000000200 */
[----:B------:R-:W-:Y:S03]  /*3640*/  LDSM.16.M88.4 R64, [R0+0x5000] ;  /* 0x005000000040783b */ /* 0x000fe60000000200 */
[----:B------:R-:W-:Y:S01]  /*3650*/  HMMA.16816.F32 R20, R8, R74, R12 ;  /* 0x0000004a0814723c */ /* 0x000fe2000000180c */
[----:B------:R-:W4:Y:S07]  /*3660*/  LDSM.16.M88.4 R8, [R164+0x8000] ;  /* 0x00800000a408783b */ /* 0x000f2e0000000200 */
[C---:B---3--:R-:W-:Y:S01]  /*3670*/  HMMA.16816.F32 R12, R4.reuse, R76, R52 ;  /* 0x0000004c040c723c */ /* 0x048fe20000001834 */
[----:B------:R-:W3:Y:S07]  /*3680*/  LDSM.16.M88.4 R52, [R0+0x4800] ;  /* 0x004800000034783b */ /* 0x000eee0000000200 */
[----:B------:R-:W-:Y:S01]  /*3690*/  HMMA.16816.F32 R48, R4, R60, R48 ;  /* 0x0000003c0430723c */ /* 0x000fe20000001830 */
[----:B------:R-:W5:Y:S01]  /*36a0*/  LDL R60, [R1] ;  /* 0x00000000013c7983 */ /* 0x000f620000100800 */
[----:B--2---:R-:W-:-:S06]  /*36b0*/  @P4 IMAD.HI.U32 R2, R206, c[0x0][0x2c8], RZ ;  /* 0x0000b200ce024a27 */ /* 0x004fcc00078e00ff */
[C---:B------:R-:W-:Y:S08]  /*36c0*/  HMMA.16816.F32 R32, R4.reuse, R78, R32 ;  /* 0x0000004e0420723c */ /* 0x040ff00000001820 */
[C---:B-1----:R-:W-:Y:S08]  /*36d0*/  HMMA.16816.F32 R24, R4.reuse, R16, R24 ;  /* 0x000000100418723c */ /* 0x042ff00000001818 */
[----:B------:R-:W-:Y:S08]  /*36e0*/  HMMA.16816.F32 R20, R4, R18, R20 ;  /* 0x000000120414723c */ /* 0x000ff00000001814 */
[----:B----4-:R-:W-:Y:S01]  /*36f0*/  HMMA.16816.F32 R16, R8, R56, R12 ;  /* 0x000000380810723c */ /* 0x010fe2000000180c */
[----:B------:R1:W-:Y:S01]  /*3700*/  LDSM.16.M88.4 R12, [R0+0x5800] ;  /* 0x00580000000c783b */ /* 0x0003e20000000200 */
[----:B------:R-:W-:Y:S01]  /*3710*/  IMAD.MOV.U32 R3, RZ, RZ, c[0x0][0x2ac] ;  /* 0x0000ab00ff037624 */ /* 0x000fe200078e00ff */
[----:B------:R-:W-:-:S04]  /*3720*/  DEPBAR.LE SB0, 0x2 ;  /* 0x000080800000791a */ /* 0x000fc80000000000 */
[----:B------:R-:W-:Y:S01]  /*3730*/  BAR.SYNC.DEFER_BLOCKING 0x0 ;  /* 0x0000000000007b1d */ /* 0x000fe20000010000 */
[C---:B------:R-:W-:Y:S08]  /*3740*/  HMMA.16816.F32 R44, R4.reuse, R62, R44 ;  /* 0x0000003e042c723c */ /* 0x040ff0000000182c */
[----:B------:R-:W-:Y:S01]  /*3750*/  HMMA.16816.F32 R40, R4, R28, R40 ;  /* 0x0000001c0428723c */ /* 0x000fe20000001828 */
[----:B-1----:R-:W-:Y:S01]  /*3760*/  IMAD.MOV.U32 R0, RZ, RZ, R206 ;  /* 0x000000ffff007224 */ /* 0x002fe200078e00ce */
[----:B------:R-:W-:-:S06]  /*3770*/  @P4 SHF.R.U32.HI R0, RZ, c[0x0][0x2cc], R2 ;  /* 0x0000b300ff004a19 */ /* 0x000fcc0000011602 */
[----:B------:R-:W-:Y:S01]  /*3780*/  HMMA.16816.F32 R36, R4, R30, R36 ;  /* 0x0000001e0424723c */ /* 0x000fe20000001824 */
[----:B------:R-:W1:Y:S04]  /*3790*/  SHFL.IDX PT, R4, R0, RZ, 0x1c1f ;  /* 0x001c1fff00047589 */ /* 0x000e6800000e0000 */
[----:B------:R2:W4:Y:S03]  /*37a0*/  SHFL.IDX PT, R2, R0, 0x1, 0x1c1f ;  /* 0x003c1f0000027f89 */ /* 0x00052600000e0000 */
[C---:B------:R-:W-:Y:S01]  /*37b0*/  HMMA.16816.F32 R32, R8.reuse, R58, R32 ;  /* 0x0000003a0820723c */ /* 0x040fe20000001820 */
[----:B------:R-:W-:Y:S04]  /*37c0*/  LDSM.16.MT88.4 R28, [R171+0x800] ;  /* 0x00080000ab1c783b */ /* 0x000fe80000004200 */
[----:B------:R-:W-:Y:S03]  /*37d0*/  LDSM.16.MT88.4 R56, [R170+0x4000] ;  /* 0x00400000aa38783b */ /* 0x000fe60000004200 */
[----:B---3--:R-:W-:Y:S01]  /*37e0*/  HMMA.16816.F32 R48, R8, R52, R48 ;  /* 0x000000340830723c */ /* 0x008fe20000001830 */
[----:B------:R-:W-:Y:S04]  /*37f0*/  LDSM.16.MT88.4 R72, [R171+0x2800] ;  /* 0x00280000ab48783b */ /* 0x000fe80000004200 */
[----:B------:R-:W-:Y:S01]  /*3800*/  LDSM.16.MT88.4 R68, [R239+0x2800] ;  /* 0x00280000ef44783b */ /* 0x000fe20000004200 */
[----:B--2---:R-:W-:-:S04]  /*3810*/  IMAD.MOV.U32 R0, RZ, RZ, 0x1 ;  /* 0x00000001ff007424 */ /* 0x004fc800078e00ff */
[----:B------:R-:W-:-:S04]  /*3820*/  IMAD R0, R224, -0x40, R0 ;  /* 0xffffffc0e0007824 */ /* 0x000fc800078e0200 */
[----:B------:R-:W-:-:S05]  /*3830*/  IMAD R0, R3, c[0x0][0x1d0], R0 ;  /* 0x0000740003007a24 */ /* 0x000fca00078e0200 */
[--C-:B------:R-:W-:Y:S01]  /*3840*/  IADD3 R0, R0, -c[0x0][0x168], -R222.reuse ;  /* 0x80005a0000007a10 */ /* 0x100fe20007ffe8de */
[----:B------:R-:W-:-:S04]  /*3850*/  IMAD.IADD R3, R100, 0x1, -R222 ;  /* 0x0000000164037824 */ /* 0x000fc800078e0ade */
[C---:B-1----:R-:W-:Y:S02]  /*3860*/  IMAD.IADD R4, R0.reuse, 0x1, R4 ;  /* 0x0000000100047824 */ /* 0x042fe400078e0204 */
[----:B----4-:R-:W-:-:S03]  /*3870*/  IMAD.IADD R0, R0, 0x1, R2 ;  /* 0x0000000100007824 */ /* 0x010fc600078e0202 */
[C---:B------:R-:W-:Y:S01]  /*3880*/  IMNMX R2, R3.reuse, R4, PT ;  /* 0x0000000403027217 */ /* 0x040fe20003800200 */
[C---:B------:R-:W-:Y:S01]  /*3890*/  HMMA.16816.F32 R44, R8.reuse, R54, R44 ;  /* 0x00000036082c723c */ /* 0x040fe2000000182c */
[----:B------:R-:W-:Y:S01]  /*38a0*/  IMNMX R0, R3, R0, PT ;  /* 0x0000000003007217 */ /* 0x000fe20003800200 */
[----:B------:R-:W-:Y:S01]  /*38b0*/  LDSM.16.MT88.4 R52, [R239+0x2000] ;  /* 0x00200000ef34783b */ /* 0x000fe20000004200 */
[C---:B------:R-:W-:Y:S02]  /*38c0*/  ISETP.GT.AND P0, PT, R2.reuse, RZ, PT ;  /* 0x000000ff0200720c */ /* 0x040fe40003f04270 */
[C---:B------:R-:W-:Y:S02]  /*38d0*/  ISETP.GT.AND P1, PT, R2.reuse, 0x1, PT ;  /* 0x000000010200780c */ /* 0x040fe40003f24270 */
[----:B------:R-:W-:Y:S01]  /*38e0*/  ISETP.GT.AND P6, PT, R2, 0x8, PT ;  /* 0x000000080200780c */ /* 0x000fe20003fc4270 */
[----:B------:R-:W-:Y:S01]  /*38f0*/  HMMA.16816.F32 R40, R8, R64, R40 ;  /* 0x000000400828723c */ /* 0x000fe20000001828 */
[----:B------:R-:W-:-:S02]  /*3900*/  FSEL R4, R16, -INF , P0 ;  /* 0xff80000010047808 */ /* 0x000fc40000000000 */
[----:B------:R-:W-:-:S05]  /*3910*/  ISETP.GT.AND P0, PT, R2, 0x9, PT ;  /* 0x000000090200780c */ /* 0x000fca0003f04270 */
[----:B------:R-:W-:Y:S01]  /*3920*/  HMMA.16816.F32 R36, R8, R66, R36 ;  /* 0x000000420824723c */ /* 0x000fe20000001824 */
[----:B------:R-:W-:-:S07]  /*3930*/  FSEL R7, R32, -INF , P6 ;  /* 0xff80000020077808 */ /* 0x000fce0003000000 */
[C---:B------:R-:W-:Y:S08]  /*3940*/  HMMA.16816.F32 R24, R8.reuse, R12, R24 ;  /* 0x0000000c0818723c */ /* 0x040ff00000001818 */
[----:B------:R-:W-:Y:S07]  /*3950*/  HMMA.16816.F32 R20, R8, R14, R20 ;  /* 0x0000000e0814723c */ /* 0x000fee0000001814 */
[----:B------:R-:W-:-:S02]  /*3960*/  FSEL R8, R17, -INF , P1 ;  /* 0xff80000011087808 */ /* 0x000fc40000800000 */
[----:B------:R-:W-:Y:S02]  /*3970*/  ISETP.GT.AND P1, PT, R0, 0x1, PT ;  /* 0x000000010000780c */ /* 0x000fe40003f24270 */
[----:B------:R-:W-:Y:S02]  /*3980*/  FMNMX.FTZ R3, R4, R8, !PT ;  /* 0x0000000804037209 */ /* 0x000fe40007810000 */
[----:B------:R-:W-:Y:S02]  /*3990*/  ISETP.GT.AND P5, PT, R0, RZ, PT ;  /* 0x000000ff0000720c */ /* 0x000fe40003fa4270 */
        /* <DEDUP_REMOVED lines=29> */
[C---:B------:R-:W-:Y:S02]  /*3b70*/  ISETP.GT.AND P0, PT, R2.reuse, 0x30, PT ;  /* 0x000000300200780c */ /* 0x040fe40003f04270 */
[C---:B------:R-:W-:Y:S02]  /*3b80*/  ISETP.GT.AND P1, PT, R2.reuse, 0x31, PT ;  /* 0x000000310200780c */ /* 0x040fe40003f24270 */
[C---:B------:R-:W-:Y:S02]  /*3b90*/  ISETP.GT.AND P6, PT, R2.reuse, 0x38, PT ;  /* 0x000000380200780c */ /* 0x040fe40003fc4270 */
[----:B------:R-:W-:-:S02]  /*3ba0*/  ISETP.GT.AND P5, PT, R2, 0x39, PT ;  /* 0x000000390200780c */ /* 0x000fc40003fa4270 */
[----:B------:R-:W-:Y:S02]  /*3bb0*/  FMNMX.FTZ R2, R83, R3, !PT ;  /* 0x0000000353027209 */ /* 0x000fe40007810000 */
[----:B------:R-:W-:Y:S02]  /*3bc0*/  FSEL R177, R24, -INF , P0 ;  /* 0xff80000018b17808 */ /* 0x000fe40000000000 */
[----:B------:R-:W-:Y:S02]  /*3bd0*/  ISETP.GT.AND P0, PT, R0, 0x9, PT ;  /* 0x000000090000780c */ /* 0x000fe40003f04270 */
[----:B------:R-:W-:Y:S02]  /*3be0*/  FMNMX.FTZ R3, R18, R19, !PT ;  /* 0x0000001312037209 */ /* 0x000fe40007810000 */
[----:B------:R-:W-:Y:S02]  /*3bf0*/  FMNMX.FTZ R2, R82, R2, !PT ;  /* 0x0000000252027209 */ /* 0x000fe40007810000 */
[----:B------:R-:W-:-:S02]  /*3c00*/  FSEL R175, R25, -INF , P1 ;  /* 0xff80000019af7808 */ /* 0x000fc40000800000 */
[----:B------:R-:W-:Y:S02]  /*3c10*/  FSEL R14, R35, -INF , P0 ;  /* 0xff800000230e7808 */ /* 0x000fe40000000000 */
[C---:B------:R-:W-:Y:S01]  /*3c20*/  ISETP.GT.AND P1, PT, R0.reuse, 0x10, PT ;  /* 0x000000100000780c */ /* 0x040fe20003f24270 */
[----:B------:R-:W-:Y:S01]  /*3c30*/  LDSM.16.MT88.4 R32, [R237] ;  /* 0x00000000ed20783b */ /* 0x000fe20000004200 */
[----:B------:R-:W-:Y:S02]  /*3c40*/  FMNMX.FTZ R3, R15, R3, !PT ;  /* 0x000000030f037209 */ /* 0x000fe40007810000 */
[----:B------:R-:W-:Y:S02]  /*3c50*/  FMNMX.FTZ R2, R177, R2, !PT ;  /* 0x00000002b1027209 */ /* 0x000fe40007810000 */
[----:B------:R-:W-:Y:S02]  /*3c60*/  ISETP.GT.AND P0, PT, R0, 0x11, PT ;  /* 0x000000110000780c */ /* 0x000fe40003f04270 */
[----:B------:R-:W-:-:S02]  /*3c70*/  FSEL R13, R50, -INF , P1 ;  /* 0xff800000320d7808 */ /* 0x000fc40000800000 */
[----:B------:R-:W-:Y:S02]  /*3c80*/  FSEL R174, R20, -INF , P6 ;  /* 0xff80000014ae7808 */ /* 0x000fe40003000000 */
        /* <DEDUP_REMOVED lines=13> */
[----:B------:R-:W-:Y:S01]  /*3d60*/  ISETP.GT.AND P1, PT, R0, 0x20, PT ;  /* 0x000000200000780c */ /* 0x000fe20003f24270 */
[----:B------:R-:W1:Y:S01]  /*3d70*/  SHFL.BFLY PT, R3, R125, 0x2, 0x1f ;  /* 0x0c401f007d037f89 */ /* 0x000e6200000e0000 */
[----:B------:R-:W-:Y:S02]  /*3d80*/  FMNMX.FTZ R2, R16, R2, !PT ;  /* 0x0000000210027209 */ /* 0x000fe40007810000 */
[----:B------:R-:W-:Y:S01]  /*3d90*/  ISETP.GT.AND P0, PT, R0, 0x21, PT ;  /* 0x000000210000780c */ /* 0x000fe20003f04270 */
[----:B------:R-:W-:Y:S01]  /*3da0*/  LDSM.16.MT88.4 R44, [R237+0x2000] ;  /* 0x00200000ed2c783b */ /* 0x000fe20000004200 */
[----:B------:R-:W-:Y:S02]  /*3db0*/  FSEL R78, R42, -INF , P1 ;  /* 0xff8000002a4e7808 */ /* 0x000fe40000800000 */
[----:B------:R-:W-:-:S02]  /*3dc0*/  FMNMX.FTZ R2, R17, R2, !PT ;  /* 0x0000000211027209 */ /* 0x000fc40007810000 */
[----:B------:R-:W-:Y:S02]  /*3dd0*/  FSEL R77, R43, -INF , P0 ;  /* 0xff8000002b4d7808 */ /* 0x000fe40000000000 */
[----:B------:R-:W-:Y:S01]  /*3de0*/  ISETP.GT.AND P1, PT, R0, 0x28, PT ;  /* 0x000000280000780c */ /* 0x000fe20003f24270 */
[----:B------:R-:W-:Y:S01]  /*3df0*/  LDSM.16.MT88.4 R40, [R237+0x800] ;  /* 0x00080000ed28783b */ /* 0x000fe20000004200 */
[----:B------:R-:W-:Y:S02]  /*3e00*/  FMNMX.FTZ R2, R78, R2, !PT ;  /* 0x000000024e027209 */ /* 0x000fe40007810000 */
[----:B------:R-:W-:Y:S02]  /*3e10*/  ISETP.GT.AND P0, PT, R0, 0x29, PT ;  /* 0x000000290000780c */ /* 0x000fe40003f04270 */
[----:B------:R-:W-:Y:S02]  /*3e20*/  FSEL R76, R38, -INF , P1 ;  /* 0xff800000264c7808 */ /* 0x000fe40000800000 */
[----:B------:R-:W-:-:S02]  /*3e30*/  FMNMX.FTZ R2, R77, R2, !PT ;  /* 0x000000024d027209 */ /* 0x000fc40007810000 */
[----:B------:R-:W-:Y:S02]  /*3e40*/  FSEL R79, R39, -INF , P0 ;  /* 0xff800000274f7808 */ /* 0x000fe40000000000 */
[----:B------:R-:W-:Y:S01]  /*3e50*/  ISETP.GT.AND P1, PT, R0, 0x30, PT ;  /* 0x000000300000780c */ /* 0x000fe20003f24270 */
[----:B------:R-:W-:Y:S01]  /*3e60*/  LDSM.16.MT88.4 R36, [R171] ;  /* 0x00000000ab24783b */ /* 0x000fe20000004200 */
[----:B------:R-:W-:Y:S02]  /*3e70*/  FMNMX.FTZ R2, R76, R2, !PT ;  /* 0x000000024c027209 */ /* 0x000fe40007810000 */
[----:B------:R-:W-:Y:S01]  /*3e80*/  ISETP.GT.AND P0, PT, R0, 0x31, PT ;  /* 0x000000310000780c */ /* 0x000fe20003f04270 */
[----:B-----5:R-:W-:Y:S01]  /*3e90*/  LDSM.16.MT88.4 R64, [R60+0x4000] ;  /* 0x004000003c40783b */ /* 0x020fe20000004200 */
[----:B------:R-:W-:Y:S02]  /*3ea0*/  FSEL R161, R26, -INF , P1 ;  /* 0xff8000001aa17808 */ /* 0x000fe40000800000 */
[----:B------:R-:W-:-:S02]  /*3eb0*/  FMNMX.FTZ R2, R79, R2, !PT ;  /* 0x000000024f027209 */ /* 0x000fc40007810000 */
[----:B------:R-:W-:Y:S02]  /*3ec0*/  FSEL R160, R27, -INF , P0 ;  /* 0xff8000001ba07808 */ /* 0x000fe40000000000 */
[C---:B------:R-:W-:Y:S01]  /*3ed0*/  ISETP.GT.AND P1, PT, R0.reuse, 0x38, PT ;  /* 0x000000380000780c */ /* 0x040fe20003f24270 */
[----:B------:R-:W-:Y:S01]  /*3ee0*/  LDSM.16.MT88.4 R24, [R170+0x800] ;  /* 0x00080000aa18783b */ /* 0x000fe20000004200 */
[----:B------:R-:W-:Y:S02]  /*3ef0*/  FMNMX.FTZ R2, R161, R2, !PT ;  /* 0x00000002a1027209 */ /* 0x000fe40007810000 */
[----:B-1----:R-:W-:Y:S02]  /*3f00*/  FMNMX.FTZ R125, R125, R3, !PT ;  /* 0x000000037d7d7209 */ /* 0x002fe40007810000 */
[----:B------:R-:W-:Y:S02]  /*3f10*/  ISETP.GT.AND P0, PT, R0, 0x39, PT ;  /* 0x000000390000780c */ /* 0x000fe40003f04270 */
[----:B------:R-:W-:-:S02]  /*3f20*/  FSEL R95, R22, -INF , P1 ;  /* 0xff800000165f7808 */ /* 0x000fc40000800000 */
[----:B------:R-:W-:Y:S01]  /*3f30*/  FMNMX.FTZ R124, R160, R2, !PT ;  /* 0x00000002a07c7209 */ /* 0x000fe20007810000 */
[----:B------:R-:W1:Y:S01]  /*3f40*/  SHFL.BFLY PT, R0, R125, 0x1, 0x1f ;  /* 0x0c201f007d007f89 */ /* 0x000e6200000e0000 */
[----:B------:R-:W-:Y:S02]  /*3f50*/  FSEL R94, R23, -INF , P0 ;  /* 0xff800000175e7808 */ /* 0x000fe40000000000 */
[----:B------:R-:W-:-:S04]  /*3f60*/  FMNMX.FTZ R124, R95, R124, !PT ;  /* 0x0000007c5f7c7209 */ /* 0x000fc80007810000 */
[----:B------:R-:W-:-:S05]  /*3f70*/  FMNMX.FTZ R124, R94, R124, !PT ;  /* 0x0000007c5e7c7209 */ /* 0x000fca0007810000 */
[----:B------:R-:W2:Y:S01]  /*3f80*/  SHFL.BFLY PT, R3, R124, 0x2, 0x1f ;  /* 0x0c401f007c037f89 */ /* 0x000ea200000e0000 */
[----:B-1----:R-:W-:-:S04]  /*3f90*/  FMNMX.FTZ R125, R125, R0, !PT ;  /* 0x000000007d7d7209 */ /* 0x002fc80007810000 */
[C---:B------:R-:W-:Y:S01]  /*3fa0*/  FSETP.NEU.FTZ.AND P0, PT, R125.reuse, -INF , PT ;  /* 0xff8000007d00780b */ /* 0x040fe20003f1d000 */
[----:B------:R-:W-:-:S05]  /*3fb0*/  FMUL.FTZ R2, R125, c[0x0][0x2d0] ;  /* 0x0000b4007d027a20 */ /* 0x000fca0000410000 */
[----:B------:R-:W-:Y:S02]  /*3fc0*/  FSEL R2, R2, RZ, P0 ;  /* 0x000000ff02027208 */ /* 0x000fe40000000000 */
[----:B--2---:R-:W-:-:S03]  /*3fd0*/  FMNMX.FTZ R124, R124, R3, !PT ;  /* 0x000000037c7c7209 */ /* 0x004fc60007810000 */
[--C-:B------:R-:W-:Y:S02]  /*3fe0*/  FFMA.FTZ R0, R4, c[0x0][0x2d0], -R2.reuse ;  /* 0x0000b40004007a23 */ /* 0x100fe40000010802 */
[----:B------:R-:W1:Y:S02]  /*3ff0*/  SHFL.BFLY PT, R3, R124, 0x1, 0x1f ;  /* 0x0c201f007c037f89 */ /* 0x000e6400000e0000 */
[----:B------:R2:W-:Y:S02]  /*4000*/  MUFU.EX2 R225, R0 ;  /* 0x0000000000e17308 */ /* 0x0005e40000000800 */
[----:B--2---:R-:W-:-:S06]  /*4010*/  FFMA.FTZ R0, R8, c[0x0][0x2d0], -R2 ;  /* 0x0000b40008007a23 */ /* 0x004fcc0000010802 */
[----:B------:R2:W3:Y:S02]  /*4020*/  MUFU.EX2 R223, R0 ;  /* 0x0000000000df7308 */ /* 0x0004e40000000800 */
[----:B--2---:R-:W-:-:S06]  /*4030*/  FFMA.FTZ R0, R7, c[0x0][0x2d0], -R2 ;  /* 0x0000b40007007a23 */ /* 0x004fcc0000010802 */
[----:B------:R2:W-:Y:S01]  /*4040*/  MUFU.EX2 R226, R0 ;  /* 0x0000000000e27308 */ /* 0x0005e20000000800 */
[----:B-1----:R-:W-:Y:S01]  /*4050*/  FMNMX.FTZ R124, R124, R3, !PT ;  /* 0x000000037c7c7209 */ /* 0x002fe20007810000 */
[----:B--2---:R-:W-:-:S06]  /*4060*/  FFMA.FTZ R0, R6, c[0x0][0x2d0], -R2 ;  /* 0x0000b40006007a23 */ /* 0x004fcc0000010802 */
[----:B------:R1:W2:Y:S01]  /*4070*/  MUFU.EX2 R228, R0 ;  /* 0x0000000000e47308 */ /* 0x0002a20000000800 */
[--C-:B------:R-:W-:Y:S01]  /*4080*/  FFMA.FTZ R3, R10, c[0x0][0x2d0], -R2.reuse ;  /* 0x0000b4000a037a23 */ /* 0x100fe20000010802 */
[----:B------:R-:W-:Y:S01]  /*4090*/  FSETP.NEU.FTZ.AND P0, PT, R124, -INF , PT ;  /* 0xff8000007c00780b */ /* 0x000fe20003f1d000 */
[----:B-1----:R-:W-:-:S05]  /*40a0*/  FFMA.FTZ R0, R5, c[0x0][0x2d0], -R2 ;  /* 0x0000b40005007a23 */ /* 0x002fca0000010802 */
[----:B------:R-:W-:Y:S01]  /*40b0*/  MUFU.EX2 R229, R3 ;  /* 0x0000000300e57308 */ /* 0x000fe20000000800 */
[----:B------:R-:W1:Y:S07]  /*40c0*/  LDSM.16.MT88.4 R4, [R170] ;  /* 0x00000000aa04783b */ /* 0x000e6e0000004200 */
[----:B------:R4:W-:Y:S02]  /*40d0*/  MUFU.EX2 R227, R0 ;  /* 0x0000000000e37308 */ /* 0x0009e40000000800 */
[----:B----4-:R-:W-:-:S06]  /*40e0*/  FFMA.FTZ R0, R9, c[0x0][0x2d0], -R2 ;  /* 0x0000b40009007a23 */ /* 0x010fcc0000010802 */
[----:B------:R4:W-:Y:S01]  /*40f0*/  MUFU.EX2 R230, R0 ;  /* 0x0000000000e67308 */ /* 0x0009e20000000800 */
[----:B------:R-:W-:Y:S02]  /*4100*/  FFMA.FTZ R3, R12, c[0x0][0x2d0], -R2 ;  /* 0x0000b4000c037a23 */ /* 0x000fe40000010802 */
[----:B----4-:R-:W-:-:S05]  /*4110*/  FMUL.FTZ R0, R124, c[0x0][0x2d0] ;  /* 0x0000b4007c007a20 */ /* 0x010fca0000410000 */
[----:B------:R4:W-:Y:S01]  /*4120*/  MUFU.EX2 R231, R3 ;  /* 0x0000000300e77308 */ /* 0x0009e20000000800 */
[----:B------:R-:W-:-:S05]  /*4130*/  FSEL R0, R0, RZ, P0 ;  /* 0x000000ff00007208 */ /* 0x000fca0000000000 */
[----:B----4-:R-:W-:-:S04]  /*4140*/  FFMA.FTZ R3, R18, c[0x0][0x2d0], -R0 ;  /* 0x0000b40012037a23 */ /* 0x010fc80000010800 */
[----:B------:R4:W-:Y:S02]  /*4150*/  MUFU.EX2 R179, R3 ;  /* 0x0000000300b37308 */ /* 0x0009e40000000800 */
[----:B----4-:R-:W-:-:S06]  /*4160*/  FFMA.FTZ R3, R19, c[0x0][0x2d0], -R0 ;  /* 0x0000b40013037a23 */ /* 0x010fcc0000010800 */
[----:B------:R4:W5:Y:S02]  /*4170*/  MUFU.EX2 R178, R3 ;  /* 0x0000000300b27308 */ /* 0x0009640000000800 */
[----:B----4-:R-:W-:-:S06]  /*4180*/  FFMA.FTZ R3, R15, c[0x0][0x2d0], -R0 ;  /* 0x0000b4000f037a23 */ /* 0x010fcc0000010800 */
[----:B------:R4:W-:Y:S02]  /*4190*/  MUFU.EX2 R193, R3 ;  /* 0x0000000300c17308 */ /* 0x0009e40000000800 */
[----:B----4-:R-:W-:-:S06]  /*41a0*/  FFMA.FTZ R3, R14, c[0x0][0x2d0], -R0 ;  /* 0x0000b4000e037a23 */ /* 0x010fcc0000010800 */
[----:B------:R4:W1:Y:S01]  /*41b0*/  MUFU.EX2 R195, R3 ;  /* 0x0000000300c37308 */ /* 0x0008620000000800 */
[----:B---3--:R-:W-:Y:S02]  /*41c0*/  F2FP.PACK_AB R8, R223, R225 ;  /* 0x000000e1df08723e */ /* 0x008fe400000000ff */
[----:B--2---:R-:W-:Y:S02]  /*41d0*/  F2FP.PACK_AB R10, R228, R226 ;  /* 0x000000e2e40a723e */ /* 0x004fe400000000ff */
[----:B-----5:R-:W-:Y:S01]  /*41e0*/  F2FP.PACK_AB R9, R178, R179 ;  /* 0x000000b3b209723e */ /* 0x020fe200000000ff */
[----:B----4-:R-:W-:-:S04]  /*41f0*/  FFMA.FTZ R3, R13, c[0x0][0x2d0], -R0 ;  /* 0x0000b4000d037a23 */ /* 0x010fc80000010800 */
[----:B------:R2:W-:Y:S02]  /*4200*/  MUFU.EX2 R194, R3 ;  /* 0x0000000300c27308 */ /* 0x0005e40000000800 */
[----:B--2---:R-:W-:Y:S01]  /*4210*/  FFMA.FTZ R3, R11, c[0x0][0x2d0], -R0 ;  /* 0x0000b4000b037a23 */ /* 0x004fe20000010800 */
[----:B-1----:R-:W-:-:S05]  /*4220*/  F2FP.PACK_AB R11, R195, R193 ;  /* 0x000000c1c30b723e */ /* 0x002fca00000000ff */
[----:B------:R1:W2:Y:S02]  /*4230*/  MUFU.EX2 R203, R3 ;  /* 0x0000000300cb7308 */ /* 0x0002a40000000800 */
[----:B------:R-:W-:Y:S01]  /*4240*/  HMMA.16816.F32 R20, R8, R4, RZ ;  /* 0x000000040814723c */ /* 0x000fe200000018ff */
[----:B-1----:R-:W-:-:S05]  /*4250*/  FFMA.FTZ R3, R16, c[0x0][0x2d0], -R0 ;  /* 0x0000b40010037a23 */ /* 0x002fca0000010800 */
[----:B------:R1:W-:Y:S02]  /*4260*/  MUFU.EX2 R202, R3 ;  /* 0x0000000300ca7308 */ /* 0x0003e40000000800 */
[----:B-1----:R-:W-:Y:S02]  /*4270*/  FFMA.FTZ R3, R17, c[0x0][0x2d0], -R0 ;  /* 0x0000b40011037a23 */ /* 0x002fe40000010800 */
[----:B------:R-:W-:Y:S04]  /*4280*/  HMMA.16816.F32 R16, R8, R6, RZ ;  /* 0x000000060810723c */ /* 0x000fe800000018ff */
[----:B------:R-:W1:Y:S01]  /*4290*/  MUFU.EX2 R208, R3 ;  /* 0x0000000300d07308 */ /* 0x000e620000000800 */
[----:B------:R-:W-:Y:S02]  /*42a0*/  F2FP.PACK_AB R4, R230, R227 ;  /* 0x000000e3e604723e */ /* 0x000fe400000000ff */
[----:B--2---:R-:W-:-:S02]  /*42b0*/  F2FP.PACK_AB R5, R203, R194 ;  /* 0x000000c2cb05723e */ /* 0x004fc400000000ff */
[----:B------:R-:W-:Y:S01]  /*42c0*/  F2FP.PACK_AB R6, R231, R229 ;  /* 0x000000e5e706723e */ /* 0x000fe200000000ff */
[----:B------:R-:W-:Y:S01]  /*42d0*/  HMMA.16816.F32 R12, R8, R32, RZ ;  /* 0x00000020080c723c */ /* 0x000fe200000018ff */
[----:B-1----:R-:W-:-:S07]  /*42e0*/  F2FP.PACK_AB R7, R208, R202 ;  /* 0x000000cad007723e */ /* 0x002fce00000000ff */
[C---:B------:R-:W-:Y:S08]  /*42f0*/  HMMA.16816.F32 R128, R4.reuse, R24, R20 ;  /* 0x000000180480723c */ /* 0x040ff00000001814 */
[----:B------:R-:W-:Y:S01]  /*4300*/  HMMA.16816.F32 R148, R4, R26, R16 ;  /* 0x0000001a0494723c */ /* 0x000fe20000001810 */
[----:B------:R-:W1:Y:S04]  /*4310*/  LDSM.16.MT88.4 R24, [R60] ;  /* 0x000000003c18783b */ /* 0x000e680000004200 */
        /* <DEDUP_REMOVED lines=92> */
[C---:B---3--:R-:W-:Y:S08]  /*48e0*/  HMMA.16816.F32 R116, R4.reuse, R16, R140 ;  /* 0x000000100474723c */ /* 0x048ff0000000188c */
        /* <DEDUP_REMOVED lines=10> */
[C---:B---3--:R-:W-:Y:S01]  /*4990*/  HMMA.16816.F32 R152, R4.reuse, R16, R104 ;  /* 0x000000100498723c */ /* 0x048fe20000001868 */
[----:B------:R-:W-:Y:S07]  /*49a0*/  LDSM.16.MT88.4 R104, [R237+0x1800] ;  /* 0x00180000ed68783b */ /* 0x000fee0000004200 */
        /* <DEDUP_REMOVED lines=44> */
[----:B------:R-:W-:-:S07]  /*4c70*/  FADD.FTZ R0, R203, R0 ;  /* 0x00000000cb007221 */ /* 0x000fce0000010000 */
[----:B------:R-:W-:Y:S01]  /*4c80*/  HMMA.16816.F32 R44, R96, R48, R84 ;  /* 0x00000030602c723c */ /* 0x000fe20000001854 */
[----:B------:R-:W-:-:S07]  /*4c90*/  FADD.FTZ R2, R230, R2 ;  /* 0x00000002e6027221 */ /* 0x000fce0000010000 */
[----:B------:R-:W-:Y:S01]  /*4ca0*/  HMMA.16816.F32 R120, R96, R122, R72 ;  /* 0x0000007a6078723c */ /* 0x000fe20000001848 */
[----:B------:R-:W1:Y:S01]  /*4cb0*/  LDSM.16.MT88.4 R72, [R170+0x5800] ;  /* 0x00580000aa48783b */ /* 0x000e620000004200 */
[----:B------:R-:W-:-:S06]  /*4cc0*/  FADD.FTZ R0, R202, R0 ;  /* 0x00000000ca007221 */ /* 0x000fcc0000010000 */
[C---:B------:R-:W-:Y:S01]  /*4cd0*/  HMMA.16816.F32 R40, R96.reuse, R42, R80 ;  /* 0x0000002a6028723c */ /* 0x040fe20000001850 */
[----:B------:R-:W2:Y:S07]  /*4ce0*/  LDSM.16.MT88.4 R80, [R237+0x5800] ;  /* 0x00580000ed50783b */ /* 0x000eae0000004200 */
[----:B------:R-:W-:Y:S01]  /*4cf0*/  HMMA.16816.F32 R48, R96, R50, R88 ;  /* 0x000000326030723c */ /* 0x000fe20000001858 */
[----:B------:R-:W3:Y:S01]  /*4d00*/  LDSM.16.MT88.4 R88, [R171+0x5800] ;  /* 0x00580000ab58783b */ /* 0x000ee20000004200 */
        /* <DEDUP_REMOVED lines=79> */
.L_x_5711:
        /* <DEDUP_REMOVED lines=21> */
.L_x_5712:
        /* <DEDUP_REMOVED lines=21> */
.L_x_5663:
[----:B------:R-:W-:Y:S05]  /*54a0*/  BSYNC B0 ;  /* 0x0000000000007941 */ /* 0x000fea0003800000 */
.L_x_5662:
        /* <DEDUP_REMOVED lines=20> */
.L_x_5675:
        /* <DEDUP_REMOVED lines=21> */
[C---:B------:R-:W-:Y:S01]  /*5740*/  IMAD.SHL.U32 R23, R201.reuse, 0x2, RZ ;  /* 0x00000002c9177824 */ /* 0x040fe200078e00ff */
        /* <DEDUP_REMOVED lines=21> */
.L_x_5713:
        /* <DEDUP_REMOVED lines=22> */
.L_x_5714:
        /* <DEDUP_REMOVED lines=21> */
.L_x_5668:
[----:B------:R-:W-:Y:S05]  /*5b50*/  BSYNC B0 ;  /* 0x0000000000007941 */ /* 0x000fea0003800000 */
.L_x_5667:
        /* <DEDUP_REMOVED lines=133> */
[----:B------:R3:W4:Y:S01]  /*63b0*/  LDSM.16.M88.4 R152, [R3+0x5800] ;  /* 0x005800000398783b */ /* 0x0007220000000200 */
[C---:B-1----:R-:W-:Y:S05]  /*63c0*/  HMMA.16816.F32 R4, R140.reuse, R144, R4 ;  /* 0x000000908c04723c */ /* 0x042fea0000001804 */
[----:B---3--:R-:W-:Y:S03]  /*63d0*/  @P4 IMAD.HI.U32 R3, R206, c[0x0][0x2c8], RZ ;  /* 0x0000b200ce034a27 */ /* 0x008fe600078e00ff */
[C---:B------:R-:W-:Y:S01]  /*63e0*/  HMMA.16816.F32 R8, R140.reuse, R146, R8 ;  /* 0x000000928c08723c */ /* 0x040fe20000001808 */
[----:B------:R-:W-:Y:S03]  /*63f0*/  LDSM.16.M88.4 R144, [R164+0x8000] ;  /* 0x00800000a490783b */ /* 0x000fe60000000200 */
[----:B------:R-:W-:Y:S04]  /*6400*/  @P4 SHF.R.U32.HI R0, RZ, c[0x0][0x2cc], R3 ;  /* 0x0000b300ff004a19 */ /* 0x000fe80000011603 */
[C---:B------:R-:W-:Y:S01]  /*6410*/  HMMA.16816.F32 R12, R140.reuse, R148, R12 ;  /* 0x000000948c0c723c */ /* 0x040fe2000000180c */
[----:B------:R-:W-:Y:S07]  /*6420*/  SHFL.IDX PT, R3, R0, 0x1, 0x1c1f ;  /* 0x003c1f0000037f89 */ /* 0x000fee00000e0000 */
[C---:B------:R-:W-:Y:S01]  /*6430*/  HMMA.16816.F32 R16, R140.reuse, R150, R16 ;  /* 0x000000968c10723c */ /* 0x040fe20000001810 */
[----:B------:R1:W3:Y:S07]  /*6440*/  LDSM.16.M88.4 R148, [R125+0x4000] ;  /* 0x004000007d94783b */ /* 0x0002ee0000000200 */
[C---:B--2---:R-:W-:Y:S01]  /*6450*/  HMMA.16816.F32 R20, R140.reuse, R136, R20 ;  /* 0x000000888c14723c */ /* 0x044fe20000001814 */
[----:B------:R2:W-:Y:S07]  /*6460*/  SHFL.IDX PT, R124, R0, RZ, 0x1c1f ;  /* 0x001c1fff007c7589 */ /* 0x0005ee00000e0000 */
[C---:B------:R-:W-:Y:S01]  /*6470*/  HMMA.16816.F32 R24, R140.reuse, R138, R24 ;  /* 0x0000008a8c18723c */ /* 0x040fe20000001818 */
[----:B------:R-:W5:Y:S07]  /*6480*/  LDSM.16.M88.4 R136, [R2+0x4800] ;  /* 0x004800000288783b */ /* 0x000f6e0000000200 */
[C---:B----4-:R-:W-:Y:S01]  /*6490*/  HMMA.16816.F32 R28, R140.reuse, R152, R28 ;  /* 0x000000988c1c723c */ /* 0x050fe2000000181c */
[----:B-1----:R-:W-:Y:S07]  /*64a0*/  MOV R125, c[0x0][0x2ac] ;  /* 0x0000ab00007d7a02 */ /* 0x002fee0000000f00 */
[----:B------:R-:W-:Y:S01]  /*64b0*/  HMMA.16816.F32 R32, R140, R154, R32 ;  /* 0x0000009a8c20723c */ /* 0x000fe20000001820 */
[----:B------:R-:W1:Y:S03]  /*64c0*/  LDSM.16.M88.4 R140, [R2+0x5000] ;  /* 0x00500000028c783b */ /* 0x000e660000000200 */
[----:B--2---:R-:W-:Y:S04]  /*64d0*/  IADD3 R0, -R222, 0x1, -R199 ;  /* 0x00000001de007810 */ /* 0x004fe80007ffe9c7 */
[C---:B---3--:R-:W-:Y:S05]  /*64e0*/  HMMA.16816.F32 R4, R144.reuse, R148, R4 ;  /* 0x000000949004723c */ /* 0x048fea0000001804 */
[----:B------:R-:W-:Y:S03]  /*64f0*/  IMAD R0, R125, c[0x0][0x1d0], R0 ;  /* 0x000074007d007a24 */ /* 0x000fe600078e0200 */
[C---:B------:R-:W-:Y:S01]  /*6500*/  HMMA.16816.F32 R8, R144.reuse, R150, R8 ;  /* 0x000000969008723c */ /* 0x040fe20000001808 */
[----:B------:R2:W3:Y:S01]  /*6510*/  LDSM.16.M88.4 R148, [R2+0x5800] ;  /* 0x005800000294783b */ /* 0x0004e20000000200 */
[----:B------:R-:W-:Y:S04]  /*6520*/  DEPBAR.LE SB0, 0x2 ;  /* 0x000080800000791a */ /* 0x000fe80000000000 */
[----:B------:R-:W-:Y:S02]  /*6530*/  IADD3 R0, R0, -c[0x0][0x168], RZ ;  /* 0x80005a0000007a10 */ /* 0x000fe40007ffe0ff */
[C---:B-----5:R-:W-:Y:S01]  /*6540*/  HMMA.16816.F32 R12, R144.reuse, R136, R12 ;  /* 0x00000088900c723c */ /* 0x060fe2000000180c */
[----:B------:R-:W-:Y:S07]  /*6550*/  BAR.SYNC.DEFER_BLOCKING 0x0 ;  /* 0x0000000000007b1d */ /* 0x000fee0000010000 */
[C---:B------:R-:W-:Y:S08]  /*6560*/  HMMA.16816.F32 R16, R144.reuse, R138, R16 ;  /* 0x0000008a9010723c */ /* 0x040ff00000001810 */
[C---:B-1----:R-:W-:Y:S04]  /*6570*/  HMMA.16816.F32 R20, R144.reuse, R140, R20 ;  /* 0x0000008c9014723c */ /* 0x042fe80000001814 */
[C---:B--2---:R-:W-:Y:S02]  /*6580*/  IADD3 R2, R0.reuse, R124, RZ ;  /* 0x0000007c00027210 */ /* 0x044fe40007ffe0ff */
[----:B------:R-:W-:Y:S02]  /*6590*/  IADD3 R0, R0, R3, RZ ;  /* 0x0000000300007210 */ /* 0x000fe40007ffe0ff */
[C---:B------:R-:W-:Y:S03]  /*65a0*/  HMMA.16816.F32 R24, R144.reuse, R142, R24 ;  /* 0x0000008e9018723c */ /* 0x040fe60000001818 */
[C---:B------:R-:W-:Y:S02]  /*65b0*/  ISETP.GT.AND P6, PT, R2.reuse, RZ, PT ;  /* 0x000000ff0200720c */ /* 0x040fe40003fc4270 */
[----:B------:R-:W-:Y:S02]  /*65c0*/  ISETP.GT.AND P5, PT, R2, 0x1, PT ;  /* 0x000000010200780c */ /* 0x000fe40003fa4270 */
[----:B------:R-:W-:Y:S01]  /*65d0*/  FSEL R4, R4, -INF , P6 ;  /* 0xff80000004047808 */ /* 0x000fe20003000000 */
[C---:B---3--:R-:W-:Y:S04]  /*65e0*/  HMMA.16816.F32 R28, R144.reuse, R148, R28 ;  /* 0x00000094901c723c */ /* 0x048fe8000000181c */
[----:B------:R-:W-:Y:S02]  /*65f0*/  FMNMX.FTZ R3, R4, R126, !PT ;  /* 0x0000007e04037209 */ /* 0x000fe40007810000 */
[----:B------:R-:W-:Y:S02]  /*6600*/  FSEL R5, R5, -INF , P5 ;  /* 0xff80000005057808 */ /* 0x000fe40002800000 */
[C---:B------:R-:W-:Y:S01]  /*6610*/  ISETP.GT.AND P6, PT, R2.reuse, 0x8, PT ;  /* 0x000000080200780c */ /* 0x040fe20003fc4270 */
[----:B------:R-:W-:Y:S03]  /*6620*/  HMMA.16816.F32 R32, R144, R150, R32 ;  /* 0x000000969020723c */ /* 0x000fe60000001820 */
[----:B------:R-:W-:Y:S02]  /*6630*/  ISETP.GT.AND P5, PT, R2, 0x9, PT ;  /* 0x000000090200780c */ /* 0x000fe40003fa4270 */
[----:B------:R-:W-:Y:S02]  /*6640*/  FSEL R8, R8, -INF , P6 ;  /* 0xff80000008087808 */ /* 0x000fe40003000000 */
[----:B------:R-:W-:Y:S02]  /*6650*/  FMNMX.FTZ R3, R5, R3, !PT ;  /* 0x0000000305037209 */ /* 0x000fe40007810000 */
[----:B------:R-:W-:Y:S02]  /*6660*/  FSEL R9, R9, -INF , P5 ;  /* 0xff80000009097808 */ /* 0x000fe40002800000 */
[----:B------:R-:W-:Y:S02]  /*6670*/  ISETP.GT.AND P6, PT, R2, 0x10, PT ;  /* 0x000000100200780c */ /* 0x000fe40003fc4270 */
[----:B------:R-:W-:Y:S02]  /*6680*/  FMNMX.FTZ R3, R8, R3, !PT ;  /* 0x0000000308037209 */ /* 0x000fe40007810000 */
[----:B------:R-:W-:Y:S02]  /*6690*/  ISETP.GT.AND P1, PT, R0, RZ, PT ;  /* 0x000000ff0000720c */ /* 0x000fe40003f24270 */
[----:B------:R-:W-:Y:S02]  /*66a0*/  FSEL R143, R12, -INF , P6 ;  /* 0xff8000000c8f7808 */ /* 0x000fe40003000000 */
[----:B------:R-:W-:Y:S02]  /*66b0*/  FMNMX.FTZ R3, R9, R3, !PT ;  /* 0x0000000309037209 */ /* 0x000fe40007810000 */
[----:B------:R-:W-:Y:S02]  /*66c0*/  FSEL R6, R6, -INF , P1 ;  /* 0xff80000006067808 */ /* 0x000fe40000800000 */
[----:B------:R-:W-:Y:S02]  /*66d0*/  ISETP.GT.AND P0, PT, R0, 0x1, PT ;  /* 0x000000010000780c */ /* 0x000fe40003f04270 */
[----:B------:R-:W-:Y:S02]  /*66e0*/  ISETP.GT.AND P5, PT, R2, 0x11, PT ;  /* 0x000000110200780c */ /* 0x000fe40003fa4270 */
[----:B------:R-:W-:Y:S02]  /*66f0*/  ISETP.GT.AND P1, PT, R0, 0x8, PT ;  /* 0x000000080000780c */ /* 0x000fe40003f24270 */
[----:B------:R-:W-:Y:S02]  /*6700*/  FSEL R7, R7, -INF , P0 ;  /* 0xff80000007077808 */ /* 0x000fe40000000000 */
[----:B------:R-:W-:Y:S02]  /*6710*/  FMNMX.FTZ R125, R143, R3, !PT ;  /* 0x000000038f7d7209 */ /* 0x000fe40007810000 */
[----:B------:R-:W-:Y:S02]  /*6720*/  FMNMX.FTZ R3, R6, R127, !PT ;  /* 0x0000007f06037209 */ /* 0x000fe40007810000 */
[----:B------:R-:W-:Y:S02]  /*6730*/  FSEL R152, R13, -INF , P5 ;  /* 0xff8000000d987808 */ /* 0x000fe40002800000 */
[----:B------:R-:W-:Y:S02]  /*6740*/  FSEL R10, R10, -INF , P1 ;  /* 0xff8000000a0a7808 */ /* 0x000fe40000800000 */
[C---:B------:R-:W-:Y:S02]  /*6750*/  ISETP.GT.AND P1, PT, R0.reuse, 0x10, PT ;  /* 0x000000100000780c */ /* 0x040fe40003f24270 */
[----:B------:R-:W-:Y:S02]  /*6760*/  ISETP.GT.AND P0, PT, R0, 0x9, PT ;  /* 0x000000090000780c */ /* 0x000fe40003f04270 */
[----:B------:R-:W-:Y:S02]  /*6770*/  ISETP.GT.AND P6, PT, R2, 0x18, PT ;  /* 0x000000180200780c */ /* 0x000fe40003fc4270 */
[----:B------:R-:W-:Y:S02]  /*6780*/  FMNMX.FTZ R3, R7, R3, !PT ;  /* 0x0000000307037209 */ /* 0x000fe40007810000 */
[----:B------:R-:W-:Y:S02]  /*6790*/  FSEL R153, R14, -INF , P1 ;  /* 0xff8000000e997808 */ /* 0x000fe40000800000 */
[----:B------:R-:W-:Y:S02]  /*67a0*/  FSEL R11, R11, -INF , P0 ;  /* 0xff8000000b0b7808 */ /* 0x000fe40000000000 */
[----:B------:R-:W-:Y:S02]  /*67b0*/  ISETP.GT.AND P0, PT, R0, 0x11, PT ;  /* 0x000000110000780c */ /* 0x000fe40003f04270 */
[----:B------:R-:W-:Y:S02]  /*67c0*/  FSEL R148, R16, -INF , P6 ;  /* 0xff80000010947808 */ /* 0x000fe40003000000 */
[----:B------:R-:W-:Y:S02]  /*67d0*/  ISETP.GT.AND P5, PT, R2, 0x19, PT ;  /* 0x000000190200780c */ /* 0x000fe40003fa4270 */
[----:B------:R-:W-:Y:S02]  /*67e0*/  ISETP.GT.AND P1, PT, R0, 0x18, PT ;  /* 0x000000180000780c */ /* 0x000fe40003f24270 */
[----:B------:R-:W-:Y:S02]  /*67f0*/  FMNMX.FTZ R125, R152, R125, !PT ;  /* 0x0000007d987d7209 */ /* 0x000fe40007810000 */
[----:B------:R-:W-:Y:S02]  /*6800*/  FMNMX.FTZ R3, R10, R3, !PT ;  /* 0x000000030a037209 */ /* 0x000fe40007810000 */
[----:B------:R-:W-:Y:S02]  /*6810*/  FSEL R154, R15, -INF , P0 ;  /* 0xff8000000f9a7808 */ /* 0x000fe40000000000 */
[----:B------:R-:W-:Y:S02]  /*6820*/  FSEL R149, R17, -INF , P5 ;  /* 0xff80000011957808 */ /* 0x000fe40002800000 */
[----:B------:R-:W-:Y:S02]  /*6830*/  FSEL R155, R18, -INF , P1 ;  /* 0xff800000129b7808 */ /* 0x000fe40000800000 */
[----:B------:R-:W-:Y:S02]  /*6840*/  ISETP.GT.AND P1, PT, R2, 0x20, PT ;  /* 0x000000200200780c */ /* 0x000fe40003f24270 */
[----:B------:R-:W-:Y:S02]  /*6850*/  ISETP.GT.AND P0, PT, R0, 0x19, PT ;  /* 0x000000190000780c */ /* 0x000fe40003f04270 */
[----:B------:R-:W-:Y:S02]  /*6860*/  FMNMX.FTZ R125, R148, R125, !PT ;  /* 0x0000007d947d7209 */ /* 0x000fe40007810000 */
[----:B------:R-:W-:Y:S02]  /*6870*/  FMNMX.FTZ R3, R11, R3, !PT ;  /* 0x000000030b037209 */ /* 0x000fe40007810000 */
[----:B------:R-:W-:Y:S02]  /*6880*/  FSEL R146, R20, -INF , P1 ;  /* 0xff80000014927808 */ /* 0x000fe40000800000 */
[----:B------:R-:W-:Y:S02]  /*6890*/  FSEL R156, R19, -INF , P0 ;  /* 0xff800000139c7808 */ /* 0x000fe40000000000 */
[----:B------:R-:W-:Y:S02]  /*68a0*/  ISETP.GT.AND P0, PT, R2, 0x21, PT ;  /* 0x000000210200780c */ /* 0x000fe40003f04270 */
[----:B------:R-:W-:Y:S02]  /*68b0*/  FMNMX.FTZ R125, R149, R125, !PT ;  /* 0x0000007d957d7209 */ /* 0x000fe40007810000 */
[----:B------:R-:W-:Y:S02]  /*68c0*/  ISETP.GT.AND P6, PT, R0, 0x20, PT ;  /* 0x000000200000780c */ /* 0x000fe40003fc4270 */
[C---:B------:R-:W-:Y:S02]  /*68d0*/  ISETP.GT.AND P1, PT, R2.reuse, 0x29, PT ;  /* 0x000000290200780c */ /* 0x040fe40003f24270 */
[----:B------:R-:W-:Y:S02]  /*68e0*/  ISETP.GT.AND P5, PT, R2, 0x28, PT ;  /* 0x000000280200780c */ /* 0x000fe40003fa4270 */
[----:B------:R-:W-:Y:S02]  /*68f0*/  FMNMX.FTZ R3, R153, R3, !PT ;  /* 0x0000000399037209 */ /* 0x000fe40007810000 */
[----:B------:R-:W-:Y:S02]  /*6900*/  FSEL R151, R21, -INF , P0 ;  /* 0xff80000015977808 */ /* 0x000fe40000000000 */
[----:B------:R-:W-:Y:S02]  /*6910*/  FMNMX.FTZ R125, R146, R125, !PT ;  /* 0x0000007d927d7209 */ /* 0x000fe40007810000 */
[----:B------:R-:W-:Y:S02]  /*6920*/  FSEL R147, R22, -INF , P6 ;  /* 0xff80000016937808 */ /* 0x000fe40003000000 */
[C---:B------:R-:W-:Y:S02]  /*6930*/  ISETP.GT.AND P0, PT, R2.reuse, 0x30, PT ;  /* 0x000000300200780c */ /* 0x040fe40003f04270 */
[C---:B------:R-:W-:Y:S02]  /*6940*/  ISETP.GT.AND P6, PT, R2.reuse, 0x31, PT ;  /* 0x000000310200780c */ /* 0x040fe40003fc4270 */
[----:B------:R-:W-:Y:S02]  /*6950*/  FSEL R150, R25, -INF , P1 ;  /* 0xff80000019967808 */ /* 0x000fe40000800000 */
[----:B------:R-:W-:Y:S02]  /*6960*/  ISETP.GT.AND P1, PT, R2, 0x39, PT ;  /* 0x000000390200780c */ /* 0x000fe40003f24270 */
[----:B------:R-:W-:Y:S02]  /*6970*/  FSEL R158, R24, -INF , P5 ;  /* 0xff800000189e7808 */ /* 0x000fe40002800000 */
[----:B------:R-:W-:Y:S02]  /*6980*/  ISETP.GT.AND P5, PT, R2, 0x38, PT ;  /* 0x000000380200780c */ /* 0x000fe40003fa4270 */
[----:B------:R-:W-:Y:S02]  /*6990*/  FMNMX.FTZ R2, R154, R3, !PT ;  /* 0x000000039a027209 */ /* 0x000fe40007810000 */
[----:B------:R-:W-:Y:S02]  /*69a0*/  FMNMX.FTZ R125, R151, R125, !PT ;  /* 0x0000007d977d7209 */ /* 0x000fe40007810000 */
[----:B------:R-:W-:Y:S02]  /*69b0*/  FMNMX.FTZ R2, R155, R2, !PT ;  /* 0x000000029b027209 */ /* 0x000fe40007810000 */
[----:B------:R-:W-:Y:S02]  /*69c0*/  FMNMX.FTZ R125, R158, R125, !PT ;  /* 0x0000007d9e7d7209 */ /* 0x000fe40007810000 */
[----:B------:R-:W-:Y:S02]  /*69d0*/  FSEL R186, R28, -INF , P0 ;  /* 0xff8000001cba7808 */ /* 0x000fe40000000000 */
[----:B------:R-:W-:Y:S02]  /*69e0*/  ISETP.GT.AND P0, PT, R0, 0x21, PT ;  /* 0x000000210000780c */ /* 0x000fe40003f04270 */
[----:B------:R-:W-:Y:S02]  /*69f0*/  FMNMX.FTZ R2, R156, R2, !PT ;  /* 0x000000029c027209 */ /* 0x000fe40007810000 */
[----:B------:R-:W-:Y:S02]  /*6a00*/  FMNMX.FTZ R125, R150, R125, !PT ;  /* 0x0000007d967d7209 */ /* 0x000fe40007810000 */
[----:B------:R-:W-:Y:S02]  /*6a10*/  FSEL R144, R23, -INF , P0 ;  /* 0xff80000017907808 */ /* 0x000fe40000000000 */
[----:B------:R-:W-:Y:S02]  /*6a20*/  ISETP.GT.AND P0, PT, R0, 0x28, PT ;  /* 0x000000280000780c */ /* 0x000fe40003f04270 */
[----:B------:R-:W-:Y:S02]  /*6a30*/  FMNMX.FTZ R2, R147, R2, !PT ;  /* 0x0000000293027209 */ /* 0x000fe40007810000 */
[----:B------:R-:W-:Y:S02]  /*6a40*/  FSEL R185, R29, -INF , P6 ;  /* 0xff8000001db97808 */ /* 0x000fe40003000000 */
[----:B------:R-:W-:Y:S02]  /*6a50*/  FMNMX.FTZ R125, R186, R125, !PT ;  /* 0x0000007dba7d7209 */ /* 0x000fe40007810000 */
[----:B------:R-:W-:Y:S02]  /*6a60*/  FSEL R181, R33, -INF , P1 ;  /* 0xff80000021b57808 */ /* 0x000fe40000800000 */
        /* <DEDUP_REMOVED lines=9> */
[----:B------:R-:W-:Y:S02]  /*6b00*/  FSEL R184, R30, -INF , P1 ;  /* 0xff8000001eb87808 */ /* 0x000fe40000800000 */
[C---:B------:R-:W-:Y:S02]  /*6b10*/  ISETP.GT.AND P0, PT, R0.reuse, 0x31, PT ;  /* 0x000000310000780c */ /* 0x040fe40003f04270 */
[----:B------:R-:W-:Y:S02]  /*6b20*/  FMNMX.FTZ R2, R157, R2, !PT ;  /* 0x000000029d027209 */ /* 0x000fe40007810000 */
[----:B------:R-:W-:Y:S02]  /*6b30*/  FMNMX.FTZ R125, R181, R125, !PT ;  /* 0x0000007db57d7209 */ /* 0x000fe40007810000 */
[----:B------:R-:W-:Y:S02]  /*6b40*/  FSEL R183, R31, -INF , P0 ;  /* 0xff8000001fb77808 */ /* 0x000fe40000000000 */
[----:B------:R-:W-:Y:S01]  /*6b50*/  ISETP.GT.AND P1, PT, R0, 0x38, PT ;  /* 0x000000380000780c */ /* 0x000fe20003f24270 */
[----:B------:R-:W1:Y:S01]  /*6b60*/  SHFL.BFLY PT, R3, R125, 0x2, 0x1f ;  /* 0x0c401f007d037f89 */ /* 0x000e6200000e0000 */
[----:B------:R-:W-:Y:S02]  /*6b70*/  FMNMX.FTZ R2, R184, R2, !PT ;  /* 0x00000002b8027209 */ /* 0x000fe40007810000 */
[----:B------:R-:W-:Y:S02]  /*6b80*/  FSEL R187, R34, -INF , P1 ;  /* 0xff80000022bb7808 */ /* 0x000fe40000800000 */
[----:B------:R-:W-:Y:S02]  /*6b90*/  ISETP.GT.AND P0, PT, R0, 0x39, PT ;  /* 0x000000390000780c */ /* 0x000fe40003f04270 */
[----:B------:R-:W-:Y:S02]  /*6ba0*/  FMNMX.FTZ R0, R183, R2, !PT ;  /* 0x00000002b7007209 */ /* 0x000fe40007810000 */
[----:B------:R-:W-:Y:S02]  /*6bb0*/  FSEL R191, R35, -INF , P0 ;  /* 0xff80000023bf7808 */ /* 0x000fe40000000000 */
[----:B------:R-:W-:Y:S04]  /*6bc0*/  FMNMX.FTZ R0, R187, R0, !PT ;  /* 0x00000000bb007209 */ /* 0x000fe80007810000 */
        /* <DEDUP_REMOVED lines=8> */
[----:B------:R-:W-:Y:S05]  /*6c50*/  FMUL.FTZ R141, R125, c[0x0][0x2d0] ;  /* 0x0000b4007d8d7a20 */ /* 0x000fea0000410000 */
[----:B------:R-:W-:Y:S05]  /*6c60*/  FSEL R141, R141, RZ, P1 ;  /* 0x000000ff8d8d7208 */ /* 0x000fea0000800000 */
[--C-:B------:R-:W-:Y:S04]  /*6c70*/  FFMA.FTZ R2, R4, c[0x0][0x2d0], -R141.reuse ;  /* 0x0000b40004027a23 */ /* 0x100fe8000001088d */
[----:B------:R1:W-:Y:S01]  /*6c80*/  MUFU.EX2 R190, R2 ;  /* 0x0000000200be7308 */ /* 0x0003e20000000800 */
[----:B--2---:R-:W-:Y:S01]  /*6c90*/  FMNMX.FTZ R124, R0, R124, !PT ;  /* 0x0000007c007c7209 */ /* 0x004fe20007810000 */
[--C-:B------:R-:W-:Y:S03]  /*6ca0*/  FFMA.FTZ R0, R8, c[0x0][0x2d0], -R141.reuse ;  /* 0x0000b40008007a23 */ /* 0x100fe6000001088d */
[C---:B------:R-:W-:Y:S01]  /*6cb0*/  FSETP.NEU.FTZ.AND P0, PT, R124.reuse, -INF , PT ;  /* 0xff8000007c00780b */ /* 0x040fe20003f1d000 */
[----:B------:R-:W-:Y:S04]  /*6cc0*/  FMUL.FTZ R142, R124, c[0x0][0x2d0] ;  /* 0x0000b4007c8e7a20 */ /* 0x000fe80000410000 */
[----:B------:R2:W-:Y:S01]  /*6cd0*/  MUFU.EX2 R197, R0 ;  /* 0x0000000000c57308 */ /* 0x0005e20000000800 */
[----:B------:R-:W-:Y:S05]  /*6ce0*/  FSEL R142, R142, RZ, P0 ;  /* 0x000000ff8e8e7208 */ /* 0x000fea0000000000 */
[----:B------:R-:W-:Y:S04]  /*6cf0*/  FFMA.FTZ R3, R11, c[0x0][0x2d0], -R142 ;  /* 0x0000b4000b037a23 */ /* 0x000fe8000001088e */
[----:B------:R3:W-:Y:S01]  /*6d00*/  MUFU.EX2 R193, R3 ;  /* 0x0000000300c17308 */ /* 0x0007e20000000800 */
[--C-:B-1----:R-:W-:Y:S09]  /*6d10*/  FFMA.FTZ R2, R5, c[0x0][0x2d0], -R141.reuse ;  /* 0x0000b40005027a23 */ /* 0x102ff2000001088d */
[----:B------:R1:W4:Y:S01]  /*6d20*/  MUFU.EX2 R189, R2 ;  /* 0x0000000200bd7308 */ /* 0x0003220000000800 */
[----:B--2---:R-:W-:Y:S09]  /*6d30*/  FFMA.FTZ R0, R9, c[0x0][0x2d0], -R141 ;  /* 0x0000b40009007a23 */ /* 0x004ff2000001088d */
[----:B------:R2:W5:Y:S01]  /*6d40*/  MUFU.EX2 R196, R0 ;  /* 0x0000000000c47308 */ /* 0x0005620000000800 */
[----:B---3--:R-:W-:Y:S05]  /*6d50*/  IADD3 R3, R171, R160, RZ ;  /* 0x000000a0ab037210 */ /* 0x008fea0007ffe0ff */
[----:B------:R-:W-:Y:S01]  /*6d60*/  LDSM.16.MT88.4 R28, [R3] ;  /* 0x00000000031c783b */ /* 0x000fe20000004200 */
[----:B-1----:R-:W-:Y:S02]  /*6d70*/  FSEL R2, R125, RZ, P1 ;  /* 0x000000ff7d027208 */ /* 0x002fe40000800000 */
[----:B----4-:R-:W-:Y:S02]  /*6d80*/  F2FP.PACK_AB R136, R189, R190 ;  /* 0x000000bebd88723e */ /* 0x010fe400000000ff */
[----:B------:R-:W-:Y:S01]  /*6d90*/  ISETP.GE.AND P1, PT, R198, 0x1, PT ;  /* 0x00000001c600780c */ /* 0x000fe20003f26270 */
[----:B------:R-:W-:Y:S01]  /*6da0*/  FADD.FTZ R2, -R2, R126 ;  /* 0x0000007e02027221 */ /* 0x000fe20000010100 */
[----:B------:R-:W-:Y:S03]  /*6db0*/  IADD3 R126, R170, R160, RZ ;  /* 0x000000a0aa7e7210 */ /* 0x000fe60007ffe0ff */
[----:B------:R-:W-:Y:S01]  /*6dc0*/  FMUL.FTZ R2, R2, c[0x0][0x2d0] ;  /* 0x0000b40002027a20 */ /* 0x000fe20000410000 */
[----:B------:R-:W-:Y:S01]  /*6dd0*/  IADD3 R140, R168, R126, RZ ;  /* 0x0000007ea88c7210 */ /* 0x000fe20007ffe0ff */
[--C-:B--2---:R-:W-:Y:S01]  /*6de0*/  FFMA.FTZ R0, R6, c[0x0][0x2d0], -R142.reuse ;  /* 0x0000b40006007a23 */ /* 0x104fe2000001088e */
[----:B------:R-:W1:Y:S01]  /*6df0*/  LDSM.16.MT88.4 R12, [R126] ;  /* 0x000000007e0c783b */ /* 0x000e620000004200 */
[----:B-----5:R-:W-:Y:S02]  /*6e00*/  F2FP.PACK_AB R138, R196, R197 ;  /* 0x000000c5c48a723e */ /* 0x020fe400000000ff */
[----:B------:R2:W-:Y:S05]  /*6e10*/  MUFU.EX2 R188, R0 ;  /* 0x0000000000bc7308 */ /* 0x0005ea0000000800 */
[----:B------:R-:W3:Y:S05]  /*6e20*/  LDSM.16.MT88.4 R20, [R140] ;  /* 0x000000008c14783b */ /* 0x000eea0000004200 */
[----:B------:R-:W4:Y:S01]  /*6e30*/  MUFU.EX2 R2, R2 ;  /* 0x0000000200027308 */ /* 0x000f220000000800 */
[--C-:B--2---:R-:W-:Y:S09]  /*6e40*/  FFMA.FTZ R0, R7, c[0x0][0x2d0], -R142.reuse ;  /* 0x0000b40007007a23 */ /* 0x104ff2000001088e */
[----:B------:R2:W5:Y:S01]  /*6e50*/  MUFU.EX2 R195, R0 ;  /* 0x0000000000c37308 */ /* 0x0005620000000800 */
        /* <DEDUP_REMOVED lines=9> */
[--C-:B--2---:R-:W-:Y:S01]  /*6ef0*/  FFMA.FTZ R0, R10, c[0x0][0x2d0], -R142.reuse ;  /* 0x0000b4000a007a23 */ /* 0x104fe2000001088e */
[----:B-----5:R-:W-:Y:S01]  /*6f00*/  F2FP.PACK_AB R137, R195, R188 ;  /* 0x000000bcc389723e */ /* 0x020fe200000000ff */
        /* <DEDUP_REMOVED lines=14> */
[----:B--2---:R-:W-:Y:S01]  /*6ff0*/  FSEL R0, R124, RZ, P0 ;  /* 0x000000ff7c007208 */ /* 0x004fe20000000000 */
        /* <DEDUP_REMOVED lines=26> */
[----:B------:R-:W-:Y:S01]  /*71a0*/  LDSM.16.MT88.4 R132, [R126+0x1800] ;  /* 0x001800007e84783b */ /* 0x000fe20000004200 */
[C---:B-1----:R-:W-:Y:S05]  /*71b0*/  HMMA.16816.F32 R4, R136.reuse, R12, R4 ;  /* 0x0000000c8804723c */ /* 0x042fea0000001804 */
[----:B------:R-:W-:Y:S02]  /*71c0*/  FMUL.FTZ R18, R0, R106 ;  /* 0x0000006a00127220 */ /* 0x000fe40000410000 */
[C---:B------:R-:W-:Y:S01]  /*71d0*/  FMUL.FTZ R12, R2.reuse, R100 ;  /* 0x00000064020c7220 */ /* 0x040fe20000410000 */
[C---:B------:R-:W-:Y:S04]  /*71e0*/  HMMA.16816.F32 R8, R136.reuse, R14, R8 ;  /* 0x0000000e8808723c */ /* 0x040fe80000001808 */
[----:B------:R-:W-:Y:S02]  /*71f0*/  FMUL.FTZ R13, R2, R101 ;  /* 0x00000065020d7220 */ /* 0x000fe40000410000 */
[C---:B------:R-:W-:Y:S02]  /*7200*/  FMUL.FTZ R19, R0.reuse, R107 ;  /* 0x0000006b00137220 */ /* 0x040fe40000410000 */
[C---:B------:R-:W-:Y:S01]  /*7210*/  FMUL.FTZ R14, R0.reuse, R102 ;  /* 0x00000066000e7220 */ /* 0x040fe20000410000 */
[----:B------:R-:W-:Y:S03]  /*7220*/  LDSM.16.MT88.4 R104, [R126+0x2000] ;  /* 0x002000007e68783b */ /* 0x000fe60000004200 */
[C---:B------:R-:W-:Y:S02]  /*7230*/  FMUL.FTZ R15, R0.reuse, R103 ;  /* 0x00000067000f7220 */ /* 0x040fe40000410000 */
[C---:B------:R-:W-:Y:S02]  /*7240*/  FMUL.FTZ R26, R0.reuse, R114 ;  /* 0x00000072001a7220 */ /* 0x040fe40000410000 */
[C---:B------:R-:W-:Y:S01]  /*7250*/  FMUL.FTZ R27, R0.reuse, R115 ;  /* 0x00000073001b7220 */ /* 0x040fe20000410000 */
[----:B------:R-:W1:Y:S01]  /*7260*/  LDSM.16.MT88.4 R100, [R127] ;  /* 0x000000007f64783b */ /* 0x000e620000004200 */
[C---:B------:R-:W-:Y:S01]  /*7270*/  FMUL.FTZ R34, R0.reuse, R122 ;  /* 0x0000007a00227220 */ /* 0x040fe20000410000 */
[C---:B---3--:R-:W-:Y:S03]  /*7280*/  HMMA.16816.F32 R12, R136.reuse, R20, R12 ;  /* 0x00000014880c723c */ /* 0x048fe6000000180c */
[C---:B------:R-:W-:Y:S02]  /*7290*/  FMUL.FTZ R35, R0.reuse, R123 ;  /* 0x0000007b00237220 */ /* 0x040fe40000410000 */
[----:B------:R-:W-:Y:S01]  /*72a0*/  FMUL.FTZ R38, R0, R38 ;  /* 0x0000002600267220 */ /* 0x000fe20000410000 */
[----:B------:R-:W-:Y:S01]  /*72b0*/  LDSM.16.MT88.4 R120, [R127+0x1800] ;  /* 0x001800007f78783b */ /* 0x000fe20000004200 */
        /* <DEDUP_REMOVED lines=29> */
[C---:B------:R-:W-:Y:S04]  /*7490*/  HMMA.16816.F32 R36, R136.reuse, R104, R36 ;  /* 0x000000688824723c */ /* 0x040fe80000001824 */
        /* <DEDUP_REMOVED lines=13> */
[----:B------:R-:W-:Y:S01]  /*7570*/  FMUL.FTZ R91, R0, R91 ;  /* 0x0000005b005b7220 */ /* 0x000fe20000410000 */
[C---:B-1----:R-:W-:Y:S03]  /*7580*/  HMMA.16816.F32 R44, R136.reuse, R100, R44 ;  /* 0x00000064882c723c */ /* 0x042fe6000000182c */
[--C-:B------:R-:W-:Y:S02]  /*7590*/  FFMA.FTZ R108, R143, c[0x0][0x2d0], -R141.reuse ;  /* 0x0000b4008f6c7a23 */ /* 0x100fe4000001088d */
[----:B------:R-:W-:Y:S02]  /*75a0*/  FMUL.FTZ R93, R2, R93 ;  /* 0x0000005d025d7220 */ /* 0x000fe40000410000 */
[----:B------:R1:W3:Y:S01]  /*75b0*/  MUFU.EX2 R180, R108 ;  /* 0x0000006c00b47308 */ /* 0x0002e20000000800 */
[C---:B------:R-:W-:Y:S01]  /*75c0*/  HMMA.16816.F32 R48, R136.reuse, R102, R48 ;  /* 0x000000668830723c */ /* 0x040fe20000001830 */
[----:B------:R-:W4:Y:S03]  /*75d0*/  LDSM.16.MT88.4 R100, [R127+0x2000] ;  /* 0x002000007f64783b */ /* 0x000f260000004200 */
[C---:B------:R-:W-:Y:S02]  /*75e0*/  FMUL.FTZ R94, R0.reuse, R94 ;  /* 0x0000005e005e7220 */ /* 0x040fe40000410000 */
[----:B------:R-:W-:Y:S02]  /*75f0*/  FMUL.FTZ R95, R0, R95 ;  /* 0x0000005f005f7220 */ /* 0x000fe40000410000 */
[C---:B--2---:R-:W-:Y:S04]  /*7600*/  HMMA.16816.F32 R52, R136.reuse, R104, R52 ;  /* 0x000000688834723c */ /* 0x044fe80000001834 */
[C---:B------:R-:W-:Y:S02]  /*7610*/  FMUL.FTZ R96, R2.reuse, R96 ;  /* 0x0000006002607220 */ /* 0x040fe40000410000 */
[----:B------:R-:W-:Y:S02]  /*7620*/  FMUL.FTZ R97, R2, R97 ;  /* 0x0000006102617220 */ /* 0x000fe40000410000 */
[C---:B------:R-:W-:Y:S01]  /*7630*/  HMMA.16816.F32 R56, R136.reuse, R106, R56 ;  /* 0x0000006a8838723c */ /* 0x040fe20000001838 */
[----:B------:R-:W2:Y:S03]  /*7640*/  LDSM.16.MT88.4 R104, [R126+0x4000] ;  /* 0x004000007e68783b */ /* 0x000ea60000004200 */
[C---:B------:R-:W-:Y:S02]  /*7650*/  FMUL.FTZ R98, R0.reuse, R98 ;  /* 0x0000006200627220 */ /* 0x040fe40000410000 */
[----:B------:R-:W-:Y:S02]  /*7660*/  FMUL.FTZ R99, R0, R99 ;  /* 0x0000006300637220 */ /* 0x000fe40000410000 */
[----:B-1----:R-:W-:Y:S04]  /*7670*/  FFMA.FTZ R108, R153, c[0x0][0x2d0], -R142 ;  /* 0x0000b400996c7a23 */ /* 0x002fe8000001088e */
[----:B------:R1:W5:Y:S01]  /*7680*/  MUFU.EX2 R178, R108 ;  /* 0x0000006c00b27308 */ /* 0x0003620000000800 */
[--C-:B------:R-:W-:Y:S02]  /*7690*/  FFMA.FTZ R112, R151, c[0x0][0x2d0], -R141.reuse ;  /* 0x0000b40097707a23 */ /* 0x100fe4000001088d */
[--C-:B------:R-:W-:Y:S02]  /*76a0*/  FFMA.FTZ R116, R185, c[0x0][0x2d0], -R141.reuse ;  /* 0x0000b400b9747a23 */ /* 0x100fe4000001088d */
[--C-:B------:R-:W-:Y:S02]  /*76b0*/  FFMA.FTZ R117, R182, c[0x0][0x2d0], -R141.reuse ;  /* 0x0000b400b6757a23 */ /* 0x100fe4000001088d */
[----:B------:R-:W-:Y:S02]  /*76c0*/  FFMA.FTZ R2, R2, R202, R190 ;  /* 0x000000ca02027223 */ /* 0x000fe400000100be */
[----:B------:R-:W-:Y:S01]  /*76d0*/  FFMA.FTZ R0, R0, R203, R188 ;  /* 0x000000cb00007223 */ /* 0x000fe200000100bc */
[----:B------:R3:W-:Y:S01]  /*76e0*/  MUFU.EX2 R153, R112 ;  /* 0x0000007000997308 */ /* 0x0007e20000000800 */
[----:B------:R-:W-:Y:S01]  /*76f0*/  FADD.FTZ R2, R189, R2 ;  /* 0x00000002bd027221 */ /* 0x000fe20000010000 */
[C---:B----4-:R-:W-:Y:S03]  /*7700*/  HMMA.16816.F32 R60, R136.reuse, R100, R60 ;  /* 0x00000064883c723c */ /* 0x050fe6000000183c */
[----:B------:R-:W-:Y:S02]  /*7710*/  FADD.FTZ R0, R195, R0 ;  /* 0x00000000c3007221 */ /* 0x000fe40000010000 */
[----:B------:R-:W-:Y:S02]  /*7720*/  FADD.FTZ R2, R197, R2 ;  /* 0x00000002c5027221 */ /* 0x000fe40000010000 */
[----:B------:R-:W-:Y:S01]  /*7730*/  FADD.FTZ R0, R194, R0 ;  /* 0x00000000c2007221 */ /* 0x000fe20000010000 */
[C---:B------:R-:W-:Y:S01]  /*7740*/  HMMA.16816.F32 R64, R136.reuse, R102, R64 ;  /* 0x000000668840723c */ /* 0x040fe20000001840 */
[----:B------:R-:W4:Y:S03]  /*7750*/  LDSM.16.MT88.4 R100, [R140+0x4000] ;  /* 0x004000008c64783b */ /* 0x000f260000004200 */
[----:B-1----:R-:W-:Y:S02]  /*7760*/  FFMA.FTZ R108, R154, c[0x0][0x2d0], -R142 ;  /* 0x0000b4009a6c7a23 */ /* 0x002fe4000001088e */
[----:B------:R-:W-:Y:S02]  /*7770*/  FADD.FTZ R2, R196, R2 ;  /* 0x00000002c4027221 */ /* 0x000fe40000010000 */
[C---:B--2---:R-:W-:Y:S01]  /*7780*/  HMMA.16816.F32 R68, R136.reuse, R104, R68 ;  /* 0x000000688844723c */ /* 0x044fe20000001844 */
[----:B------:R1:W2:Y:S03]  /*7790*/  MUFU.EX2 R177, R108 ;  /* 0x0000006c00b17308 */ /* 0x0002a60000000800 */
[----:B------:R-:W-:Y:S02]  /*77a0*/  FADD.FTZ R0, R193, R0 ;  /* 0x00000000c1007221 */ /* 0x000fe40000010000 */
[----:B---3--:R-:W-:Y:S02]  /*77b0*/  FFMA.FTZ R112, R147, c[0x0][0x2d0], -R142 ;  /* 0x0000b40093707a23 */ /* 0x008fe4000001088e */
[C---:B------:R-:W-:Y:S01]  /*77c0*/  HMMA.16816.F32 R72, R136.reuse, R106, R72 ;  /* 0x0000006a8848723c */ /* 0x040fe20000001848 */
[----:B------:R-:W3:Y:S02]  /*77d0*/  LDSM.16.MT88.4 R104, [R3+0x4000] ;  /* 0x004000000368783b */ /* 0x000ee40000004200 */
[----:B------:R4:W-:Y:S01]  /*77e0*/  MUFU.EX2 R151, R112 ;  /* 0x0000007000977308 */ /* 0x0009e20000000800 */
[----:B------:R-:W-:Y:S02]  /*77f0*/  FADD.FTZ R2, R180, R2 ;  /* 0x00000002b4027221 */ /* 0x000fe40000010000 */
[----:B-----5:R-:W-:Y:S07]  /*7800*/  FADD.FTZ R0, R178, R0 ;  /* 0x00000000b2007221 */ /* 0x020fee0000010000 */
[----:B------:R-:W-:Y:S01]  /*7810*/  MUFU.EX2 R147, R116 ;  /* 0x0000007400937308 */ /* 0x000fe20000000800 */
[----:B-1----:R-:W-:Y:S01]  /*7820*/  LDSM.16.MT88.4 R108, [R140+0x800] ;  /* 0x000800008c6c783b */ /* 0x002fe20000004200 */
[----:B--2---:R-:W-:Y:S01]  /*7830*/  FADD.FTZ R0, R177, R0 ;  /* 0x00000000b1007221 */ /* 0x004fe20000010000 */
[C---:B----4-:R-:W-:Y:S03]  /*7840*/  HMMA.16816.F32 R76, R136.reuse, R100, R76 ;  /* 0x00000064884c723c */ /* 0x050fe6000000184c */
[----:B------:R-:W-:Y:S04]  /*7850*/  FFMA.FTZ R112, R144, c[0x0][0x2d0], -R142 ;  /* 0x0000b40090707a23 */ /* 0x000fe8000001088e */
[--C-:B------:R-:W-:Y:S01]  /*7860*/  FFMA.FTZ R100, R152, c[0x0][0x2d0], -R141.reuse ;  /* 0x0000b40098647a23 */ /* 0x100fe2000001088d */
[C---:B------:R-:W-:Y:S01]  /*7870*/  HMMA.16816.F32 R80, R136.reuse, R102, R80 ;  /* 0x000000668850723c */ /* 0x040fe20000001850 */
[----:B------:R1:W-:Y:S07]  /*7880*/  MUFU.EX2 R152, R112 ;  /* 0x0000007000987308 */ /* 0x0003ee0000000800 */
[C---:B---3--:R-:W-:Y:S03]  /*7890*/  HMMA.16816.F32 R84, R136.reuse, R104, R84 ;  /* 0x000000688854723c */ /* 0x048fe60000001854 */
[----:B------:R2:W3:Y:S04]  /*78a0*/  MUFU.EX2 R179, R100 ;  /* 0x0000006400b37308 */ /* 0x0004e80000000800 */
[--C-:B------:R-:W-:Y:S01]  /*78b0*/  FFMA.FTZ R104, R148, c[0x0][0x2d0], -R141.reuse ;  /* 0x0000b40094687a23 */ /* 0x100fe2000001088d */
[C---:B------:R-:W-:Y:S05]  /*78c0*/  HMMA.16816.F32 R88, R136.reuse, R106, R88 ;  /* 0x0000006a8858723c */ /* 0x040fea0000001858 */
[----:B------:R4:W5:Y:S01]  /*78d0*/  MUFU.EX2 R175, R104 ;  /* 0x0000006800af7308 */ /* 0x0009620000000800 */
[--C-:B-1----:R-:W-:Y:S09]  /*78e0*/  FFMA.FTZ R112, R158, c[0x0][0x2d0], -R141.reuse ;  /* 0x0000b4009e707a23 */ /* 0x102ff2000001088d */
[----:B------:R1:W-:Y:S01]  /*78f0*/  MUFU.EX2 R154, R112 ;  /* 0x00000070009a7308 */ /* 0x0003e20000000800 */
[----:B--2---:R-:W2:Y:S01]  /*7900*/  LDSM.16.MT88.4 R100, [R127+0x4000] ;  /* 0x004000007f64783b */ /* 0x004ea20000004200 */
[----:B---3--:R-:W-:Y:S02]  /*7910*/  FADD.FTZ R2, R179, R2 ;  /* 0x00000002b3027221 */ /* 0x008fe40000010000 */
[--C-:B----4-:R-:W-:Y:S02]  /*7920*/  FFMA.FTZ R104, R149, c[0x0][0x2d0], -R141.reuse ;  /* 0x0000b40095687a23 */ /* 0x110fe4000001088d */
[----:B-----5:R-:W-:Y:S04]  /*7930*/  FADD.FTZ R2, R175, R2 ;  /* 0x00000002af027221 */ /* 0x020fe80000010000 */
[----:B------:R3:W4:Y:S01]  /*7940*/  MUFU.EX2 R174, R104 ;  /* 0x0000006800ae7308 */ /* 0x0007220000000800 */
[--C-:B-1----:R-:W-:Y:S01]  /*7950*/  FFMA.FTZ R112, R150, c[0x0][0x2d0], -R141.reuse ;  /* 0x0000b40096707a23 */ /* 0x102fe2000001088d */
[----:B---3--:R-:W1:Y:S01]  /*7960*/  LDSM.16.MT88.4 R104, [R126+0x800] ;  /* 0x000800007e68783b */ /* 0x008e620000004200 */
[C---:B----4-:R-:W-:Y:S01]  /*7970*/  FADD.FTZ R2, R174.reuse, R2 ;  /* 0x00000002ae027221 */ /* 0x050fe20000010000 */
[C---:B--2---:R-:W-:Y:S07]  /*7980*/  HMMA.16816.F32 R92, R136.reuse, R100, R92 ;  /* 0x00000064885c723c */ /* 0x044fee000000185c */
[--C-:B------:R-:W-:Y:S01]  /*7990*/  FFMA.FTZ R100, R155, c[0x0][0x2d0], -R142.reuse ;  /* 0x0000b4009b647a23 */ /* 0x100fe2000001088e */
[----:B------:R-:W-:Y:S01]  /*79a0*/  HMMA.16816.F32 R96, R136, R102, R96 ;  /* 0x000000668860723c */ /* 0x000fe20000001860 */
[----:B------:R2:W-:Y:S03]  /*79b0*/  MUFU.EX2 R155, R112 ;  /* 0x00000070009b7308 */ /* 0x0005e60000000800 */
[----:B------:R-:W-:Y:S03]  /*79c0*/  F2FP.PACK_AB R101, R177, R178 ;  /* 0x000000b2b165723e */ /* 0x000fe600000000ff */
[----:B------:R-:W-:Y:S04]  /*79d0*/  F2FP.PACK_AB R102, R174, R175 ;  /* 0x000000afae66723e */ /* 0x000fe800000000ff */
[----:B------:R3:W4:Y:S01]  /*79e0*/  MUFU.EX2 R160, R100 ;  /* 0x0000006400a07308 */ /* 0x0007220000000800 */
[--C-:B--2---:R-:W-:Y:S09]  /*79f0*/  FFMA.FTZ R112, R186, c[0x0][0x2d0], -R141.reuse ;  /* 0x0000b400ba707a23 */ /* 0x104ff2000001088d */
[----:B------:R2:W5:Y:S01]  /*7a00*/  MUFU.EX2 R144, R112 ;  /* 0x0000007000907308 */ /* 0x0005620000000800 */
[----:B---3--:R-:W-:Y:S02]  /*7a10*/  FFMA.FTZ R100, R156, c[0x0][0x2d0], -R142 ;  /* 0x0000b4009c647a23 */ /* 0x008fe4000001088e */
[----:B----4-:R-:W-:Y:S07]  /*7a20*/  FADD.FTZ R0, R160, R0 ;  /* 0x00000000a0007221 */ /* 0x010fee0000010000 */
[----:B------:R3:W4:Y:S01]  /*7a30*/  MUFU.EX2 R159, R100 ;  /* 0x00000064009f7308 */ /* 0x0007220000000800 */
[----:B--2---:R-:W-:Y:S01]  /*7a40*/  LDSM.16.MT88.4 R112, [R127+0x5000] ;  /* 0x005000007f70783b */ /* 0x004fe20000004200 */
[----:B-----5:R-:W-:Y:S02]  /*7a50*/  F2FP.PACK_AB R136, R147, R144 ;  /* 0x000000909388723e */ /* 0x020fe400000000ff */
[----:B---3--:R-:W-:Y:S01]  /*7a60*/  F2FP.PACK_AB R100, R179, R180 ;  /* 0x000000b4b364723e */ /* 0x008fe200000000ff */
[C---:B----4-:R-:W-:Y:S01]  /*7a70*/  FADD.FTZ R0, R159.reuse, R0 ;  /* 0x000000009f007221 */ /* 0x050fe20000010000 */
[----:B------:R-:W-:Y:S03]  /*7a80*/  F2FP.PACK_AB R103, R159, R160 ;  /* 0x000000a09f67723e */ /* 0x000fe600000000ff */
[----:B------:R-:W-:Y:S04]  /*7a90*/  FADD.FTZ R0, R151, R0 ;  /* 0x0000000097007221 */ /* 0x000fe80000010000 */
[C---:B-1----:R-:W-:Y:S05]  /*7aa0*/  HMMA.16816.F32 R4, R100.reuse, R104, R4 ;  /* 0x000000686404723c */ /* 0x042fea0000001804 */
[----:B------:R-:W-:Y:S03]  /*7ab0*/  FADD.FTZ R0, R152, R0 ;  /* 0x0000000098007221 */ /* 0x000fe60000010000 */
        /* <DEDUP_REMOVED lines=29> */
[----:B------:R-:W-:Y:S03]  /*7c90*/  MUFU.EX2 R146, R117 ;  /* 0x0000007500927308 */ /* 0x000fe60000000800 */
[----:B------:R-:W-:Y:S07]  /*7ca0*/  FFMA.FTZ R141, R181, c[0x0][0x2d0], -R141 ;  /* 0x0000b400b58d7a23 */ /* 0x000fee000001088d */
[----:B------:R2:W3:Y:S10]  /*7cb0*/  MUFU.EX2 R156, R108 ;  /* 0x0000006c009c7308 */ /* 0x0004f40000000800 */
[----:B------:R-:W4:Y:S01]  /*7cc0*/  MUFU.EX2 R148, R141 ;  /* 0x0000008d00947308 */ /* 0x000f220000000800 */
[C---:B-1----:R-:W-:Y:S07]  /*7cd0*/  HMMA.16816.F32 R84, R100.reuse, R104, R84 ;  /* 0x000000686454723c */ /* 0x042fee0000001854 */
[----:B------:R-:W-:Y:S01]  /*7ce0*/  FFMA.FTZ R104, R145, c[0x0][0x2d0], -R142 ;  /* 0x0000b40091687a23 */ /* 0x000fe2000001088e */
[C---:B------:R-:W-:Y:S01]  /*7cf0*/  HMMA.16816.F32 R88, R100.reuse, R106, R88 ;  /* 0x0000006a6458723c */ /* 0x040fe20000001858 */
[----:B--2---:R-:W1:Y:S02]  /*7d00*/  LDSM.16.MT88.4 R108, [R127+0x4800] ;  /* 0x004800007f6c783b */ /* 0x004e640000004200 */
[----:B------:R2:W5:Y:S01]  /*7d10*/  MUFU.EX2 R150, R104 ;  /* 0x0000006800967308 */ /* 0x0005620000000800 */
[----:B---3--:R-:W-:Y:S04]  /*7d20*/  FADD.FTZ R2, R156, R2 ;  /* 0x000000029c027221 */ /* 0x008fe80000010000 */
[----:B------:R-:W-:Y:S01]  /*7d30*/  FADD.FTZ R2, R153, R2 ;  /* 0x0000000299027221 */ /* 0x000fe20000010000 */
[----:B----4-:R-:W-:Y:S03]  /*7d40*/  F2FP.PACK_AB R138, R148, R146 ;  /* 0x00000092948a723e */ /* 0x010fe600000000ff */
[----:B------:R-:W-:Y:S04]  /*7d50*/  FADD.FTZ R2, R154, R2 ;  /* 0x000000029a027221 */ /* 0x000fe80000010000 */
[----:B------:R-:W-:Y:S01]  /*7d60*/  FADD.FTZ R2, R155, R2 ;  /* 0x000000029b027221 */ /* 0x000fe20000010000 */
[----:B--2---:R-:W2:Y:S01]  /*7d70*/  LDSM.16.MT88.4 R104, [R126+0x1000] ;  /* 0x001000007e68783b */ /* 0x004ea20000004200 */
[----:B-----5:R-:W-:Y:S01]  /*7d80*/  FADD.FTZ R0, R150, R0 ;  /* 0x0000000096007221 */ /* 0x020fe20000010000 */
[C---:B-1----:R-:W-:Y:S07]  /*7d90*/  HMMA.16816.F32 R92, R100.reuse, R108, R92 ;  /* 0x0000006c645c723c */ /* 0x042fee000000185c */
[--C-:B------:R-:W-:Y:S01]  /*7da0*/  FFMA.FTZ R108, R157, c[0x0][0x2d0], -R142.reuse ;  /* 0x0000b4009d6c7a23 */ /* 0x100fe2000001088e */
[----:B------:R-:W-:Y:S03]  /*7db0*/  HMMA.16816.F32 R96, R100, R110, R96 ;  /* 0x0000006e6460723c */ /* 0x000fe60000001860 */
[----:B------:R1:W3:Y:S04]  /*7dc0*/  MUFU.EX2 R149, R108 ;  /* 0x0000006c00957308 */ /* 0x0002e80000000800 */
[----:B------:R-:W-:Y:S02]  /*7dd0*/  F2FP.PACK_AB R100, R153, R156 ;  /* 0x0000009c9964723e */ /* 0x000fe400000000ff */
[----:B------:R-:W-:Y:S03]  /*7de0*/  F2FP.PACK_AB R101, R152, R151 ;  /* 0x000000979865723e */ /* 0x000fe600000000ff */
[----:B------:R-:W-:Y:S01]  /*7df0*/  F2FP.PACK_AB R102, R155, R154 ;  /* 0x0000009a9b66723e */ /* 0x000fe200000000ff */
[----:B-1----:R-:W1:Y:S01]  /*7e00*/  LDSM.16.MT88.4 R108, [R140+0x1000] ;  /* 0x001000008c6c783b */ /* 0x002e620000004200 */
[----:B---3--:R-:W-:Y:S07]  /*7e10*/  F2FP.PACK_AB R103, R149, R150 ;  /* 0x000000969567723e */ /* 0x008fee00000000ff */
        /* <DEDUP_REMOVED lines=32> */
[C---:B------:R-:W-:Y:S01]  /*8020*/  HMMA.16816.F32 R88, R100.reuse, R106, R88 ;  /* 0x0000006a6458723c */ /* 0x040fe20000001858 */
[----:B------:R-:W2:Y:S07]  /*8030*/  LDSM.16.MT88.4 R104, [R140+0x1800] ;  /* 0x001800008c68783b */ /* 0x000eae0000004200 */
[C---:B------:R-:W-:Y:S04]  /*8040*/  HMMA.16816.F32 R92, R100.reuse, R112, R92 ;  /* 0x00000070645c723c */ /* 0x040fe8000000185c */
[--C-:B-1----:R-:W-:Y:S04]  /*8050*/  FFMA.FTZ R108, R183, c[0x0][0x2d0], -R142.reuse ;  /* 0x0000b400b76c7a23 */ /* 0x102fe8000001088e */
[----:B------:R-:W-:Y:S01]  /*8060*/  HMMA.16816.F32 R96, R100, R114, R96 ;  /* 0x000000726460723c */ /* 0x000fe20000001860 */
[----:B------:R1:W3:Y:S01]  /*8070*/  MUFU.EX2 R145, R108 ;  /* 0x0000006c00917308 */ /* 0x0002e20000000800 */
[----:B------:R-:W4:Y:S02]  /*8080*/  LDSM.16.MT88.4 R112, [R3+0x1800] ;  /* 0x001800000370783b */ /* 0x000f240000004200 */
[--C-:B-1----:R-:W-:Y:S01]  /*8090*/  FFMA.FTZ R108, R187, c[0x0][0x2d0], -R142.reuse ;  /* 0x0000b400bb6c7a23 */ /* 0x102fe2000001088e */
[----:B---3--:R-:W-:Y:S01]  /*80a0*/  F2FP.PACK_AB R137, R145, R143 ;  /* 0x0000008f9189723e */ /* 0x008fe200000000ff */
[----:B------:R-:W-:Y:S05]  /*80b0*/  FFMA.FTZ R142, R191, c[0x0][0x2d0], -R142 ;  /* 0x0000b400bf8e7a23 */ /* 0x000fea000001088e */
[----:B------:R-:W-:Y:S10]  /*80c0*/  MUFU.EX2 R141, R108 ;  /* 0x0000006c008d7308 */ /* 0x000ff40000000800 */
[----:B------:R-:W1:Y:S02]  /*80d0*/  MUFU.EX2 R142, R142 ;  /* 0x0000008e008e7308 */ /* 0x000e640000000800 */
[----:B-1----:R-:W-:Y:S07]  /*80e0*/  F2FP.PACK_AB R139, R142, R141 ;  /* 0x0000008d8e8b723e */ /* 0x002fee00000000ff */
[C---:B------:R-:W-:Y:S01]  /*80f0*/  HMMA.16816.F32 R128, R136.reuse, R132, R4 ;  /* 0x000000848880723c */ /* 0x040fe20000001804 */
[----:B------:R-:W1:Y:S07]  /*8100*/  LDSM.16.MT88.4 R4, [R126+0x3800] ;  /* 0x003800007e04783b */ /* 0x000e6e0000004200 */
[C---:B------:R-:W-:Y:S01]  /*8110*/  HMMA.16816.F32 R132, R136.reuse, R134, R8 ;  /* 0x000000868884723c */ /* 0x040fe20000001808 */
[----:B------:R-:W3:Y:S07]  /*8120*/  LDSM.16.MT88.4 R8, [R140+0x3800] ;  /* 0x003800008c08783b */ /* 0x000eee0000004200 */
[C---:B--2---:R-:W-:Y:S01]  /*8130*/  HMMA.16816.F32 R100, R136.reuse, R104, R12 ;  /* 0x000000688864723c */ /* 0x044fe2000000180c */
[----:B------:R-:W2:Y:S07]  /*8140*/  LDSM.16.MT88.4 R12, [R3+0x3800] ;  /* 0x00380000030c783b */ /* 0x000eae0000004200 */
[C---:B------:R-:W-:Y:S01]  /*8150*/  HMMA.16816.F32 R104, R136.reuse, R106, R16 ;  /* 0x0000006a8868723c */ /* 0x040fe20000001810 */
[----:B------:R-:W5:Y:S07]  /*8160*/  LDSM.16.MT88.4 R16, [R127+0x3800] ;  /* 0x003800007f10783b */ /* 0x000f6e0000004200 */
[C---:B----4-:R-:W-:Y:S01]  /*8170*/  HMMA.16816.F32 R108, R136.reuse, R112, R20 ;  /* 0x00000070886c723c */ /* 0x050fe20000001814 */
[----:B------:R-:W-:Y:S07]  /*8180*/  LDSM.16.MT88.4 R20, [R140+0x5800] ;  /* 0x005800008c14783b */ /* 0x000fee0000004200 */
[C---:B------:R-:W-:Y:S08]  /*8190*/  HMMA.16816.F32 R112, R136.reuse, R114, R24 ;  /* 0x000000728870723c */ /* 0x040ff00000001818 */
[C---:B------:R-:W-:Y:S08]  /*81a0*/  HMMA.16816.F32 R116, R136.reuse, R120, R28 ;  /* 0x000000788874723c */ /* 0x040ff0000000181c */
[C---:B------:R-:W-:Y:S08]  /*81b0*/  HMMA.16816.F32 R120, R136.reuse, R122, R32 ;  /* 0x0000007a8878723c */ /* 0x040ff00000001820 */
[C---:B-1----:R-:W-:Y:S08]  /*81c0*/  HMMA.16816.F32 R36, R136.reuse, R4, R36 ;  /* 0x000000048824723c */ /* 0x042ff00000001824 */
[C---:B------:R-:W-:Y:S01]  /*81d0*/  HMMA.16816.F32 R40, R136.reuse, R6, R40 ;  /* 0x000000068828723c */ /* 0x040fe20000001828 */
[----:B------:R-:W1:Y:S07]  /*81e0*/  LDSM.16.MT88.4 R4, [R126+0x5800] ;  /* 0x005800007e04783b */ /* 0x000e6e0000004200 */
[C---:B---3--:R-:W-:Y:S08]  /*81f0*/  HMMA.16816.F32 R44, R136.reuse, R8, R44 ;  /* 0x00000008882c723c */ /* 0x048ff0000000182c */
[C---:B------:R-:W-:Y:S01]  /*8200*/  HMMA.16816.F32 R48, R136.reuse, R10, R48 ;  /* 0x0000000a8830723c */ /* 0x040fe20000001830 */
[----:B------:R3:W4:Y:S07]  /*8210*/  LDSM.16.MT88.4 R8, [R3+0x5800] ;  /* 0x005800000308783b */ /* 0x00072e0000004200 */
[C---:B--2---:R-:W-:Y:S08]  /*8220*/  HMMA.16816.F32 R52, R136.reuse, R12, R52 ;  /* 0x0000000c8834723c */ /* 0x044ff00000001834 */
[C---:B------:R-:W-:Y:S08]  /*8230*/  HMMA.16816.F32 R56, R136.reuse, R14, R56 ;  /* 0x0000000e8838723c */ /* 0x040ff00000001838 */
[C---:B-----5:R-:W-:Y:S04]  /*8240*/  HMMA.16816.F32 R60, R136.reuse, R16, R60 ;  /* 0x00000010883c723c */ /* 0x060fe8000000183c */
[----:B---3--:R-:W-:Y:S02]  /*8250*/  FADD.FTZ R3, R149, R0 ;  /* 0x0000000095037221 */ /* 0x008fe40000010000 */
        /* <DEDUP_REMOVED lines=16> */
[C---:B----4-:R-:W-:Y:S08]  /*8360*/  HMMA.16816.F32 R84, R136.reuse, R8, R84 ;  /* 0x000000088854723c */ /* 0x050ff00000001854 */
        /* <DEDUP_REMOVED lines=12> */
[C---:B------:R-:W-:Y:S01]  /*8430*/  IMAD.SHL.U32 R17, R201.reuse, 0x2, RZ ;  /* 0x00000002c9117824 */ /* 0x040fe200078e00ff */
        /* <DEDUP_REMOVED lines=31> */
.L_x_5715:
        /* <DEDUP_REMOVED lines=22> */
.L_x_5716:
        /* <DEDUP_REMOVED lines=21> */
.L_x_5672:
[----:B------:R-:W-:Y:S05]  /*88e0*/  BSYNC B0 ;  /* 0x0000000000007941 */ /* 0x000fea0003800000 */
.L_x_5671:
        /* <DEDUP_REMOVED lines=9> */
.L_x_5666:
[----:B------:R-:W-:Y:S01]  /*8980*/  ISETP.GE.AND P0, PT, R172, R204, PT ;  /* 0x000000ccac00720c */ /* 0x000fe20003f06270 */
[----:B------:R-:W-:Y:S01]  /*8990*/  IMAD.MOV.U32 R179, RZ, RZ, 0x1f ;  /* 0x0000001fffb37424 */ /* 0x000fe200078e00ff */
[----:B------:R-:W-:-:S11]  /*89a0*/  MOV R178, 0xffffffff ;  /* 0xffffffff00b27802 */ /* 0x000fd60000000f00 */
[----:B------:R-:W-:Y:S05]  /*89b0*/  @!P0 BRA `(.L_x_5676) ;  /* 0x00002ea000008947 */ /* 0x000fea0003800000 */
[----:B------:R-:W-:Y:S02]  /*89c0*/  MOV R126, R124 ;  /* 0x0000007c007e7202 */ /* 0x000fe40000000f00 */
[----:B------:R-:W-:Y:S02]  /*89d0*/  MOV R0, R125 ;  /* 0x0000007d00007202 */ /* 0x000fe40000000f00 */
.L_x_5686:
        /* <DEDUP_REMOVED lines=43> */
.L_x_5717:
        /* <DEDUP_REMOVED lines=22> */
.L_x_5718:
        /* <DEDUP_REMOVED lines=21> */
.L_x_5678:
[----:B------:R-:W-:Y:S05]  /*8f40*/  BSYNC B0 ;  /* 0x0000000000007941 */ /* 0x000fea0003800000 */
.L_x_5677:
        /* <DEDUP_REMOVED lines=117> */
[----:B------:R-:W3:Y:S07]  /*96a0*/  LDSM.16.M88.4 R144, [R152+0x5000] ;  /* 0x005000009890783b */ /* 0x000eee0000000200 */
        /* <DEDUP_REMOVED lines=71> */
.L_x_5719:
        /* <DEDUP_REMOVED lines=23> */
[--C-:B------:R-:W-:Y:S01]  /*9c90*/  FFMA.FTZ R21, R21, c[0x0][0x2d0], -R144.reuse ;  /* 0x0000b40015157a23 */ /* 0x100fe20000010890 */
[----:B-1----:R-:W-:Y:S02]  /*9ca0*/  FMNMX.FTZ R124, R124, R3, !PT ;  /* 0x000000037c7c7209 */ /* 0x002fe40007810000 */
[----:B------:R-:W1:Y:S01]  /*9cb0*/  MUFU.EX2 R158, R5 ;  /* 0x00000005009e7308 */ /* 0x000e620000000800 */
[-C--:B------:R-:W-:Y:S01]  /*9cc0*/  IADD3 R3, R171, R160.reuse, RZ ;  /* 0x000000a0ab037210 */ /* 0x080fe20007ffe0ff */
[----:B------:R-:W-:Y:S02]  /*9cd0*/  FFMA.FTZ R25, R25, c[0x0][0x2d0], -R144 ;  /* 0x0000b40019197a23 */ /* 0x000fe40000010890 */
[----:B--2---:R-:W-:Y:S01]  /*9ce0*/  FADD.FTZ R0, -R124, R126 ;  /* 0x0000007e7c007221 */ /* 0x004fe20000010100 */
[----:B------:R-:W-:Y:S01]  /*9cf0*/  IADD3 R126, R170, R160, RZ ;  /* 0x000000a0aa7e7210 */ /* 0x000fe20007ffe0ff */
[----:B------:R-:W-:Y:S01]  /*9d00*/  FMUL.FTZ R145, R124, c[0x0][0x2d0] ;  /* 0x0000b4007c917a20 */ /* 0x000fe20000410000 */
[----:B------:R-:W-:Y:S01]  /*9d10*/  IADD3 R127, R168, R3, RZ ;  /* 0x00000003a87f7210 */ /* 0x000fe20007ffe0ff */
[----:B------:R-:W-:Y:S02]  /*9d20*/  FMUL.FTZ R0, R0, c[0x0][0x2d0] ;  /* 0x0000b40000007a20 */ /* 0x000fe40000410000 */
[----:B------:R-:W2:Y:S01]  /*9d30*/  LDSM.16.MT88.4 R140, [R126] ;  /* 0x000000007e8c783b */ /* 0x000ea20000004200 */
[--C-:B------:R-:W-:Y:S01]  /*9d40*/  FFMA.FTZ R6, R6, c[0x0][0x2d0], -R145.reuse ;  /* 0x0000b40006067a23 */ /* 0x100fe20000010891 */
[----:B------:R4:W-:Y:S01]  /*9d50*/  MUFU.EX2 R159, R8 ;  /* 0x00000008009f7308 */ /* 0x0009e20000000800 */
[--C-:B------:R-:W-:Y:S02]  /*9d60*/  FFMA.FTZ R7, R7, c[0x0][0x2d0], -R145.reuse ;  /* 0x0000b40007077a23 */ /* 0x100fe40000010891 */
[--C-:B------:R-:W-:Y:S02]  /*9d70*/  FFMA.FTZ R10, R10, c[0x0][0x2d0], -R145.reuse ;  /* 0x0000b4000a0a7a23 */ /* 0x100fe40000010891 */
[--C-:B------:R-:W-:Y:S02]  /*9d80*/  FFMA.FTZ R11, R11, c[0x0][0x2d0], -R145.reuse ;  /* 0x0000b4000b0b7a23 */ /* 0x100fe40000010891 */
[C---:B---3--:R-:W-:Y:S02]  /*9d90*/  FMUL.FTZ R4, R2.reuse, R128 ;  /* 0x0000008002047220 */ /* 0x048fe40000410000 */
[C---:B------:R-:W-:Y:S01]  /*9da0*/  FMUL.FTZ R100, R2.reuse, R100 ;  /* 0x0000006402647220 */ /* 0x040fe20000410000 */
[----:B------:R-:W3:Y:S01]  /*9db0*/  MUFU.EX2 R177, R9 ;  /* 0x0000000900b17308 */ /* 0x000ee20000000800 */
[----:B------:R-:W-:Y:S01]  /*9dc0*/  FMUL.FTZ R101, R2, R101 ;  /* 0x0000006502657220 */ /* 0x000fe20000410000 */
[----:B-1----:R-:W-:Y:S01]  /*9dd0*/  F2FP.PACK_AB R136, R158, R149 ;  /* 0x000000959e88723e */ /* 0x002fe200000000ff */
[C---:B------:R-:W-:Y:S02]  /*9de0*/  FMUL.FTZ R5, R2.reuse, R129 ;  /* 0x0000008102057220 */ /* 0x040fe40000410000 */
[C---:B------:R-:W-:Y:S02]  /*9df0*/  FMUL.FTZ R104, R2.reuse, R104 ;  /* 0x0000006802687220 */ /* 0x040fe40000410000 */
[C---:B------:R-:W-:Y:S02]  /*9e00*/  FMUL.FTZ R105, R2.reuse, R105 ;  /* 0x0000006902697220 */ /* 0x040fe40000410000 */
[C---:B------:R-:W-:Y:S01]  /*9e10*/  FMUL.FTZ R108, R2.reuse, R108 ;  /* 0x0000006c026c7220 */ /* 0x040fe20000410000 */
[----:B------:R-:W1:Y:S01]  /*9e20*/  MUFU.EX2 R0, R0 ;  /* 0x0000000000007308 */ /* 0x000e620000000800 */
[C---:B------:R-:W-:Y:S02]  /*9e30*/  FMUL.FTZ R109, R2.reuse, R109 ;  /* 0x0000006d026d7220 */ /* 0x040fe40000410000 */
[C---:B------:R-:W-:Y:S02]  /*9e40*/  FMUL.FTZ R112, R2.reuse, R112 ;  /* 0x0000007002707220 */ /* 0x040fe40000410000 */
[C---:B----4-:R-:W-:Y:S02]  /*9e50*/  FMUL.FTZ R8, R2.reuse, R132 ;  /* 0x0000008402087220 */ /* 0x050fe40000410000 */
[C---:B------:R-:W-:Y:S02]  /*9e60*/  FMUL.FTZ R113, R2.reuse, R113 ;  /* 0x0000007102717220 */ /* 0x040fe40000410000 */
[C---:B------:R-:W-:Y:S01]  /*9e70*/  FMUL.FTZ R116, R2.reuse, R116 ;  /* 0x0000007402747220 */ /* 0x040fe20000410000 */
[----:B------:R4:W-:Y:S01]  /*9e80*/  MUFU.EX2 R148, R6 ;  /* 0x0000000600947308 */ /* 0x0009e20000000800 */
[C---:B------:R-:W-:Y:S02]  /*9e90*/  FMUL.FTZ R117, R2.reuse, R117 ;  /* 0x0000007502757220 */ /* 0x040fe40000410000 */
[C---:B------:R-:W-:Y:S01]  /*9ea0*/  FMUL.FTZ R120, R2.reuse, R120 ;  /* 0x0000007802787220 */ /* 0x040fe20000410000 */
[----:B---3--:R-:W-:Y:S01]  /*9eb0*/  F2FP.PACK_AB R138, R177, R159 ;  /* 0x0000009fb18a723e */ /* 0x008fe200000000ff */
        /* <DEDUP_REMOVED lines=8> */
[C---:B------:R-:W-:Y:S01]  /*9f40*/  FMUL.FTZ R106, R0.reuse, R106 ;  /* 0x0000006a006a7220 */ /* 0x040fe20000410000 */
[----:B------:R1:W-:Y:S01]  /*9f50*/  MUFU.EX2 R174, R10 ;  /* 0x0000000a00ae7308 */ /* 0x0003e20000000800 */
[C---:B------:R-:W-:Y:S02]  /*9f60*/  FMUL.FTZ R107, R0.reuse, R107 ;  /* 0x0000006b006b7220 */ /* 0x040fe40000410000 */
[C---:B------:R-:W-:Y:S02]  /*9f70*/  FMUL.FTZ R110, R0.reuse, R110 ;  /* 0x0000006e006e7220 */ /* 0x040fe40000410000 */
[C---:B----4-:R-:W-:Y:S02]  /*9f80*/  FMUL.FTZ R6, R0.reuse, R130 ;  /* 0x0000008200067220 */ /* 0x050fe40000410000 */
[C---:B------:R-:W-:Y:S02]  /*9f90*/  FMUL.FTZ R111, R0.reuse, R111 ;  /* 0x0000006f006f7220 */ /* 0x040fe40000410000 */
[C---:B------:R-:W-:Y:S01]  /*9fa0*/  FMUL.FTZ R114, R0.reuse, R114 ;  /* 0x0000007200727220 */ /* 0x040fe20000410000 */
[----:B------:R-:W4:Y:S01]  /*9fb0*/  MUFU.EX2 R175, R11 ;  /* 0x0000000b00af7308 */ /* 0x000f220000000800 */
        /* <DEDUP_REMOVED lines=9> */
[C---:B-1----:R-:W-:Y:S02]  /*a050*/  FMUL.FTZ R10, R0.reuse, R134 ;  /* 0x00000086000a7220 */ /* 0x042fe40000410000 */
[----:B------:R-:W-:Y:S02]  /*a060*/  FMUL.FTZ R39, R0, R39 ;  /* 0x0000002700277220 */ /* 0x000fe40000410000 */
[----:B------:R-:W-:Y:S01]  /*a070*/  FMUL.FTZ R41, R2, R41 ;  /* 0x0000002902297220 */ /* 0x000fe20000410000 */
[----:B------:R-:W-:Y:S01]  /*a080*/  MUFU.EX2 R155, R17 ;  /* 0x00000011009b7308 */ /* 0x000fe20000000800 */
[C---:B------:R-:W-:Y:S02]  /*a090*/  FMUL.FTZ R42, R0.reuse, R42 ;  /* 0x0000002a002a7220 */ /* 0x040fe40000410000 */
[C---:B------:R-:W-:Y:S01]  /*a0a0*/  FMUL.FTZ R43, R0.reuse, R43 ;  /* 0x0000002b002b7220 */ /* 0x040fe20000410000 */
[----:B----4-:R-:W-:Y:S01]  /*a0b0*/  F2FP.PACK_AB R139, R175, R174 ;  /* 0x000000aeaf8b723e */ /* 0x010fe200000000ff */
[----:B------:R-:W-:Y:S02]  /*a0c0*/  FMUL.FTZ R11, R0, R135 ;  /* 0x00000087000b7220 */ /* 0x000fe40000410000 */
[----:B------:R-:W-:Y:S01]  /*a0d0*/  LDSM.16.MT88.4 R132, [R126+0x1800] ;  /* 0x001800007e84783b */ /* 0x000fe20000004200 */
[--C-:B------:R-:W-:Y:S02]  /*a0e0*/  FFMA.FTZ R18, R18, c[0x0][0x2d0], -R145.reuse ;  /* 0x0000b40012127a23 */ /* 0x100fe40000010891 */
[--C-:B------:R-:W-:Y:S01]  /*a0f0*/  FFMA.FTZ R19, R19, c[0x0][0x2d0], -R145.reuse ;  /* 0x0000b40013137a23 */ /* 0x100fe20000010891 */
[C---:B--2---:R-:W-:Y:S01]  /*a100*/  HMMA.16816.F32 R4, R136.reuse, R140, R4 ;  /* 0x0000008c8804723c */ /* 0x044fe20000001804 */
[----:B------:R-:W-:Y:S04]  /*a110*/  MUFU.EX2 R150, R18 ;  /* 0x0000001200967308 */ /* 0x000fe80000000800 */
[--C-:B------:R-:W-:Y:S02]  /*a120*/  FFMA.FTZ R22, R22, c[0x0][0x2d0], -R145.reuse ;  /* 0x0000b40016167a23 */ /* 0x100fe40000010891 */
[----:B------:R-:W-:Y:S01]  /*a130*/  IADD3 R140, R168, R126, RZ ;  /* 0x0000007ea88c7210 */ /* 0x000fe20007ffe0ff */
[C---:B------:R-:W-:Y:S03]  /*a140*/  HMMA.16816.F32 R8, R136.reuse, R142, R8 ;  /* 0x0000008e8808723c */ /* 0x040fe60000001808 */
[----:B------:R1:W-:Y:S01]  /*a150*/  MUFU.EX2 R151, R19 ;  /* 0x0000001300977308 */ /* 0x0003e20000000800 */
[----:B------:R-:W2:Y:S01]  /*a160*/  LDSM.16.MT88.4 R128, [R140] ;  /* 0x000000008c80783b */ /* 0x000ea20000004200 */
[--C-:B------:R-:W-:Y:S02]  /*a170*/  FFMA.FTZ R23, R23, c[0x0][0x2d0], -R145.reuse ;  /* 0x0000b40017177a23 */ /* 0x100fe40000010891 */
[--C-:B------:R-:W-:Y:S02]  /*a180*/  FFMA.FTZ R26, R26, c[0x0][0x2d0], -R145.reuse ;  /* 0x0000b4001a1a7a23 */ /* 0x100fe40000010891 */
[----:B------:R-:W-:Y:S03]  /*a190*/  FFMA.FTZ R27, R27, c[0x0][0x2d0], -R145 ;  /* 0x0000b4001b1b7a23 */ /* 0x000fe60000010891 */
        /* <DEDUP_REMOVED lines=10> */
[----:B-1----:R-:W-:Y:S01]  /*a240*/  LDSM.16.MT88.4 R16, [R140+0x800] ;  /* 0x000800008c10783b */ /* 0x002fe20000004200 */
        /* <DEDUP_REMOVED lines=10> */
[C---:B--2---:R-:W-:Y:S03]  /*a2f0*/  HMMA.16816.F32 R100, R136.reuse, R128, R100 ;  /* 0x000000808864723c */ /* 0x044fe60000001864 */
[C---:B------:R-:W-:Y:S02]  /*a300*/  FMUL.FTZ R60, R2.reuse, R60 ;  /* 0x0000003c023c7220 */ /* 0x040fe40000410000 */
[----:B------:R-:W-:Y:S02]  /*a310*/  FMUL.FTZ R61, R2, R61 ;  /* 0x0000003d023d7220 */ /* 0x000fe40000410000 */
[C---:B------:R-:W-:Y:S01]  /*a320*/  FMUL.FTZ R62, R0.reuse, R62 ;  /* 0x0000003e003e7220 */ /* 0x040fe20000410000 */
[C---:B------:R-:W-:Y:S01]  /*a330*/  HMMA.16816.F32 R104, R136.reuse, R130, R104 ;  /* 0x000000828868723c */ /* 0x040fe20000001868 */
[----:B------:R-:W1:Y:S01]  /*a340*/  LDSM.16.MT88.4 R128, [R3] ;  /* 0x000000000380783b */ /* 0x000e620000004200 */
[----:B------:R-:W2:Y:S02]  /*a350*/  MUFU.EX2 R154, R13 ;  /* 0x0000000d009a7308 */ /* 0x000ea40000000800 */
        /* <DEDUP_REMOVED lines=11> */
[----:B--2---:R-:W-:Y:S01]  /*a410*/  F2FP.PACK_AB R12, R154, R147 ;  /* 0x000000939a0c723e */ /* 0x004fe200000000ff */
        /* <DEDUP_REMOVED lines=29> */
[--C-:B------:R-:W-:Y:S02]  /*a5f0*/  FFMA.FTZ R24, R24, c[0x0][0x2d0], -R144.reuse ;  /* 0x0000b40018187a23 */ /* 0x100fe40000010890 */
[----:B------:R-:W-:Y:S01]  /*a600*/  FFMA.FTZ R2, R2, R202, R149 ;  /* 0x000000ca02027223 */ /* 0x000fe20000010095 */
[C---:B-1----:R-:W-:Y:S01]  /*a610*/  HMMA.16816.F32 R116, R136.reuse, R128, R116 ;  /* 0x000000808874723c */ /* 0x042fe20000001874 */
[----:B------:R1:W-:Y:S02]  /*a620*/  MUFU.EX2 R146, R24 ;  /* 0x0000001800927308 */ /* 0x0003e40000000800 */
[--C-:B------:R-:W-:Y:S02]  /*a630*/  FFMA.FTZ R14, R14, c[0x0][0x2d0], -R145.reuse ;  /* 0x0000b4000e0e7a23 */ /* 0x100fe40000010891 */
[--C-:B------:R-:W-:Y:S02]  /*a640*/  FFMA.FTZ R15, R15, c[0x0][0x2d0], -R145.reuse ;  /* 0x0000b4000f0f7a23 */ /* 0x100fe40000010891 */
[--C-:B------:R-:W-:Y:S01]  /*a650*/  FFMA.FTZ R28, R28, c[0x0][0x2d0], -R144.reuse ;  /* 0x0000b4001c1c7a23 */ /* 0x100fe20000010890 */
[C---:B------:R-:W-:Y:S01]  /*a660*/  HMMA.16816.F32 R120, R136.reuse, R130, R120 ;  /* 0x000000828878723c */ /* 0x040fe20000001878 */
[----:B------:R-:W2:Y:S02]  /*a670*/  LDSM.16.MT88.4 R128, [R126+0x2000] ;  /* 0x002000007e80783b */ /* 0x000ea40000004200 */
[----:B------:R3:W4:Y:S01]  /*a680*/  MUFU.EX2 R153, R14 ;  /* 0x0000000e00997308 */ /* 0x0007220000000800 */
[--C-:B------:R-:W-:Y:S02]  /*a690*/  FFMA.FTZ R29, R29, c[0x0][0x2d0], -R144.reuse ;  /* 0x0000b4001d1d7a23 */ /* 0x100fe40000010890 */
[--C-:B------:R-:W-:Y:S02]  /*a6a0*/  FFMA.FTZ R32, R32, c[0x0][0x2d0], -R144.reuse ;  /* 0x0000b40020207a23 */ /* 0x100fe40000010890 */
[----:B------:R-:W-:Y:S04]  /*a6b0*/  FFMA.FTZ R33, R33, c[0x0][0x2d0], -R144 ;  /* 0x0000b40021217a23 */ /* 0x000fe80000010890 */
[--C-:B------:R-:W-:Y:S01]  /*a6c0*/  FFMA.FTZ R30, R30, c[0x0][0x2d0], -R145.reuse ;  /* 0x0000b4001e1e7a23 */ /* 0x100fe20000010891 */
[----:B------:R-:W5:Y:S01]  /*a6d0*/  MUFU.EX2 R152, R15 ;  /* 0x0000000f00987308 */ /* 0x000f620000000800 */
[--C-:B------:R-:W-:Y:S02]  /*a6e0*/  FFMA.FTZ R31, R31, c[0x0][0x2d0], -R145.reuse ;  /* 0x0000b4001f1f7a23 */ /* 0x100fe40000010891 */
[--C-:B------:R-:W-:Y:S02]  /*a6f0*/  FFMA.FTZ R34, R34, c[0x0][0x2d0], -R145.reuse ;  /* 0x0000b40022227a23 */ /* 0x100fe40000010891 */
[----:B-1----:R-:W-:Y:S02]  /*a700*/  FFMA.FTZ R24, R0, R203, R148 ;  /* 0x000000cb00187223 */ /* 0x002fe40000010094 */
[----:B------:R-:W-:Y:S02]  /*a710*/  FADD.FTZ R0, R158, R2 ;  /* 0x000000029e007221 */ /* 0x000fe40000010000 */
[----:B------:R-:W-:Y:S01]  /*a720*/  FADD.FTZ R2, R157, R24 ;  /* 0x000000189d027221 */ /* 0x000fe20000010000 */
[----:B------:R-:W-:Y:S01]  /*a730*/  MUFU.EX2 R28, R28 ;  /* 0x0000001c001c7308 */ /* 0x000fe20000000800 */
[----:B------:R-:W-:Y:S02]  /*a740*/  FFMA.FTZ R35, R35, c[0x0][0x2d0], -R145 ;  /* 0x0000b40023237a23 */ /* 0x000fe40000010891 */
[----:B------:R-:W-:Y:S01]  /*a750*/  FADD.FTZ R0, R159, R0 ;  /* 0x000000009f007221 */ /* 0x000fe20000010000 */
[----:B---3--:R-:W-:Y:S01]  /*a760*/  F2FP.PACK_AB R14, R155, R156 ;  /* 0x0000009c9b0e723e */ /* 0x008fe200000000ff */
[----:B------:R-:W-:Y:S02]  /*a770*/  FADD.FTZ R2, R174, R2 ;  /* 0x00000002ae027221 */ /* 0x000fe40000010000 */
[----:B------:R-:W-:Y:S02]  /*a780*/  FADD.FTZ R0, R177, R0 ;  /* 0x00000000b1007221 */ /* 0x000fe40000010000 */
[----:B------:R-:W-:Y:S01]  /*a790*/  FADD.FTZ R2, R175, R2 ;  /* 0x00000002af027221 */ /* 0x000fe20000010000 */
[----:B------:R-:W-:Y:S01]  /*a7a0*/  MUFU.EX2 R29, R29 ;  /* 0x0000001d001d7308 */ /* 0x000fe20000000800 */
[----:B------:R-:W-:Y:S02]  /*a7b0*/  FADD.FTZ R0, R147, R0 ;  /* 0x0000000093007221 */ /* 0x000fe40000010000 */
[----:B----4-:R-:W-:Y:S01]  /*a7c0*/  FADD.FTZ R2, R153, R2 ;  /* 0x0000000299027221 */ /* 0x010fe20000010000 */
[----:B-----5:R-:W-:Y:S01]  /*a7d0*/  F2FP.PACK_AB R13, R152, R153 ;  /* 0x00000099980d723e */ /* 0x020fe200000000ff */
[----:B------:R-:W-:Y:S01]  /*a7e0*/  FADD.FTZ R0, R154, R0 ;  /* 0x000000009a007221 */ /* 0x000fe20000010000 */
[----:B------:R-:W-:Y:S01]  /*a7f0*/  F2FP.PACK_AB R15, R151, R150 ;  /* 0x00000096970f723e */ /* 0x000fe200000000ff */
[----:B------:R-:W-:Y:S01]  /*a800*/  FADD.FTZ R2, R152, R2 ;  /* 0x0000000298027221 */ /* 0x000fe20000010000 */
[C---:B--2---:R-:W-:Y:S02]  /*a810*/  HMMA.16816.F32 R36, R136.reuse, R128, R36 ;  /* 0x000000808824723c */ /* 0x044fe40000001824 */
[----:B------:R-:W-:Y:S01]  /*a820*/  MUFU.EX2 R32, R32 ;  /* 0x0000002000207308 */ /* 0x000fe20000000800 */
[----:B------:R-:W-:Y:S02]  /*a830*/  FADD.FTZ R0, R156, R0 ;  /* 0x000000009c007221 */ /* 0x000fe40000010000 */
[----:B------:R-:W-:Y:S02]  /*a840*/  FADD.FTZ R2, R150, R2 ;  /* 0x0000000296027221 */ /* 0x000fe40000010000 */
[----:B------:R-:W-:Y:S01]  /*a850*/  FADD.FTZ R0, R155, R0 ;  /* 0x000000009b007221 */ /* 0x000fe20000010000 */
[C---:B------:R-:W-:Y:S01]  /*a860*/  HMMA.16816.F32 R40, R136.reuse, R130, R40 ;  /* 0x000000828828723c */ /* 0x040fe20000001828 */
[----:B------:R-:W1:Y:S03]  /*a870*/  LDSM.16.MT88.4 R128, [R140+0x2000] ;  /* 0x002000008c80783b */ /* 0x000e660000004200 */
[----:B------:R-:W-:Y:S01]  /*a880*/  MUFU.EX2 R33, R33 ;  /* 0x0000002100217308 */ /* 0x000fe20000000800 */
[----:B------:R-:W-:Y:S02]  /*a890*/  FADD.FTZ R2, R151, R2 ;  /* 0x0000000297027221 */ /* 0x000fe40000010000 */
[----:B------:R-:W-:Y:S05]  /*a8a0*/  FADD.FTZ R0, R142, R0 ;  /* 0x000000008e007221 */ /* 0x000fea0000010000 */
[----:B------:R-:W-:Y:S02]  /*a8b0*/  FADD.FTZ R0, R141, R0 ;  /* 0x000000008d007221 */ /* 0x000fe40000010000 */
[----:B------:R-:W-:Y:S02]  /*a8c0*/  MUFU.EX2 R30, R30 ;  /* 0x0000001e001e7308 */ /* 0x000fe40000000800 */
[----:B------:R-:W-:Y:S08]  /*a8d0*/  FADD.FTZ R0, R146, R0 ;  /* 0x0000000092007221 */ /* 0x000ff00000010000 */
[----:B------:R-:W-:Y:S10]  /*a8e0*/  MUFU.EX2 R31, R31 ;  /* 0x0000001f001f7308 */ /* 0x000ff40000000800 */
[----:B------:R-:W-:Y:S01]  /*a8f0*/  MUFU.EX2 R34, R34 ;  /* 0x0000002200227308 */ /* 0x000fe20000000800 */
[C---:B-1----:R-:W-:Y:S09]  /*a900*/  HMMA.16816.F32 R44, R136.reuse, R128, R44 ;  /* 0x00000080882c723c */ /* 0x042ff2000000182c */
[----:B------:R-:W-:Y:S01]  /*a910*/  MUFU.EX2 R35, R35 ;  /* 0x0000002300237308 */ /* 0x000fe20000000800 */
        /* <DEDUP_REMOVED lines=22> */
[----:B------:R-:W-:Y:S01]  /*aa80*/  MUFU.EX2 R136, R26 ;  /* 0x0000001a00887308 */ /* 0x000fe20000000800 */
[----:B--2---:R-:W-:Y:S09]  /*aa90*/  FADD.FTZ R2, R138, R2 ;  /* 0x000000028a027221 */ /* 0x004ff20000010000 */
[----:B------:R2:W5:Y:S01]  /*aaa0*/  MUFU.EX2 R137, R27 ;  /* 0x0000001b00897308 */ /* 0x0005620000000800 */
[----:B---3--:R-:W-:Y:S01]  /*aab0*/  LDSM.16.MT88.4 R20, [R140+0x1000] ;  /* 0x001000008c14783b */ /* 0x008fe20000004200 */
[----:B----4-:R-:W-:Y:S01]  /*aac0*/  FADD.FTZ R2, R139, R2 ;  /* 0x000000028b027221 */ /* 0x010fe20000010000 */
[C---:B-1----:R-:W-:Y:S08]  /*aad0*/  HMMA.16816.F32 R4, R12.reuse, R128, R4 ;  /* 0x000000800c04723c */ /* 0x042ff00000001804 */
[C---:B------:R-:W-:Y:S01]  /*aae0*/  HMMA.16816.F32 R8, R12.reuse, R130, R8 ;  /* 0x000000820c08723c */ /* 0x040fe20000001808 */
[----:B--2---:R-:W-:Y:S07]  /*aaf0*/  LDSM.16.MT88.4 R24, [R3+0x1800] ;  /* 0x001800000318783b */ /* 0x004fee0000004200 */
[C---:B------:R-:W-:Y:S08]  /*ab00*/  HMMA.16816.F32 R100, R12.reuse, R16, R100 ;  /* 0x000000100c64723c */ /* 0x040ff00000001864 */
        /* <DEDUP_REMOVED lines=33> */
[----:B------:R-:W-:Y:S03]  /*ad20*/  F2FP.PACK_AB R14, R143, R146 ;  /* 0x000000928f0e723e */ /* 0x000fe600000000ff */
[----:B------:R-:W-:Y:S02]  /*ad30*/  F2FP.PACK_AB R13, R139, R138 ;  /* 0x0000008a8b0d723e */ /* 0x000fe400000000ff */
[----:B-----5:R-:W-:Y:S07]  /*ad40*/  F2FP.PACK_AB R15, R137, R136 ;  /* 0x00000088890f723e */ /* 0x020fee00000000ff */
        /* <DEDUP_REMOVED lines=40> */
[C---:B------:R-:W-:Y:S01]  /*afd0*/  HMMA.16816.F32 R128, R12.reuse, R132, R4 ;  /* 0x000000840c80723c */ /* 0x040fe20000001804 */
[----:B------:R-:W2:Y:S07]  /*afe0*/  LDSM.16.MT88.4 R4, [R127+0x1800] ;  /* 0x001800007f04783b */ /* 0x000eae0000004200 */
[C---:B------:R-:W-:Y:S01]  /*aff0*/  HMMA.16816.F32 R132, R12.reuse, R134, R8 ;  /* 0x000000860c84723c */ /* 0x040fe20000001808 */
[----:B------:R-:W3:Y:S07]  /*b000*/  LDSM.16.MT88.4 R8, [R126+0x3800] ;  /* 0x003800007e08783b */ /* 0x000eee0000004200 */
[C---:B-1----:R-:W-:Y:S08]  /*b010*/  HMMA.16816.F32 R100, R12.reuse, R16, R100 ;  /* 0x000000100c64723c */ /* 0x042ff00000001864 */
[C---:B------:R-:W-:Y:S01]  /*b020*/  HMMA.16816.F32 R104, R12.reuse, R18, R104 ;  /* 0x000000120c68723c */ /* 0x040fe20000001868 */
[----:B------:R-:W1:Y:S07]  /*b030*/  LDSM.16.MT88.4 R16, [R140+0x3800] ;  /* 0x003800008c10783b */ /* 0x000e6e0000004200 */
[C---:B------:R-:W-:Y:S08]  /*b040*/  HMMA.16816.F32 R108, R12.reuse, R24, R108 ;  /* 0x000000180c6c723c */ /* 0x040ff0000000186c */
[C---:B------:R-:W-:Y:S01]  /*b050*/  HMMA.16816.F32 R112, R12.reuse, R26, R112 ;  /* 0x0000001a0c70723c */ /* 0x040fe20000001870 */
[----:B------:R4:W-:Y:S07]  /*b060*/  LDSM.16.MT88.4 R24, [R3+0x5800] ;  /* 0x005800000318783b */ /* 0x0009ee0000004200 */
[C---:B--2---:R-:W-:Y:S08]  /*b070*/  HMMA.16816.F32 R116, R12.reuse, R4, R116 ;  /* 0x000000040c74723c */ /* 0x044ff00000001874 */
[C---:B------:R-:W-:Y:S01]  /*b080*/  HMMA.16816.F32 R120, R12.reuse, R6, R120 ;  /* 0x000000060c78723c */ /* 0x040fe20000001878 */
[----:B------:R-:W2:Y:S07]  /*b090*/  LDSM.16.MT88.4 R4, [R127+0x3800] ;  /* 0x003800007f04783b */ /* 0x000eae0000004200 */
[C---:B---3--:R-:W-:Y:S04]  /*b0a0*/  HMMA.16816.F32 R36, R12.reuse, R8, R36 ;  /* 0x000000080c24723c */ /* 0x048fe80000001824 */
[----:B----4-:R-:W-:Y:S02]  /*b0b0*/  FADD.FTZ R3, R136, R2 ;  /* 0x0000000288037221 */ /* 0x010fe40000010000 */
[----:B------:R-:W-:Y:S02]  /*b0c0*/  FADD.FTZ R2, R143, R0 ;  /* 0x000000008f027221 */ /* 0x000fe40000010000 */
[C---:B------:R-:W-:Y:S01]  /*b0d0*/  HMMA.16816.F32 R40, R12.reuse, R10, R40 ;  /* 0x0000000a0c28723c */ /* 0x040fe20000001828 */
[----:B------:R-:W3:Y:S03]  /*b0e0*/  LDSM.16.MT88.4 R8, [R126+0x5800] ;  /* 0x005800007e08783b */ /* 0x000ee60000004200 */
[----:B------:R-:W-:Y:S01]  /*b0f0*/  FADD.FTZ R0, R137, R3 ;  /* 0x0000000389007221 */ /* 0x000fe20000010000 */
[----:B------:R-:W-:Y:S01]  /*b100*/  IADD3 R3, R172, -0x2, RZ ;  /* 0xfffffffeac037810 */ /* 0x000fe20007ffe0ff */
[----:B------:R-:W-:Y:S02]  /*b110*/  FADD.FTZ R2, R28, R2 ;  /* 0x000000021c027221 */ /* 0x000fe40000010000 */
[C---:B-1----:R-:W-:Y:S03]  /*b120*/  HMMA.16816.F32 R44, R12.reuse, R16, R44 ;  /* 0x000000100c2c723c */ /* 0x042fe6000000182c */
[----:B------:R-:W-:Y:S01]  /*b130*/  ISETP.GE.AND P0, PT, R3, R204, PT ;  /* 0x000000cc0300720c */ /* 0x000fe20003f06270 */
[----:B------:R-:W-:Y:S02]  /*b140*/  FADD.FTZ R0, R30, R0 ;  /* 0x000000001e007221 */ /* 0x000fe40000010000 */
[----:B------:R-:W-:Y:S02]  /*b150*/  FADD.FTZ R2, R29, R2 ;  /* 0x000000021d027221 */ /* 0x000fe40000010000 */
        /* <DEDUP_REMOVED lines=11> */
[C---:B------:R-:W-:Y:S08]  /*b210*/  HMMA.16816.F32 R64, R12.reuse, R6, R64 ;  /* 0x000000060c40723c */ /* 0x040ff00000001840 */
[C---:B---3--:R-:W-:Y:S08]  /*b220*/  HMMA.16816.F32 R68, R12.reuse, R8, R68 ;  /* 0x000000080c44723c */ /* 0x048ff00000001844 */
[C---:B------:R-:W-:Y:S08]  /*b230*/  HMMA.16816.F32 R72, R12.reuse, R10, R72 ;  /* 0x0000000a0c48723c */ /* 0x040ff00000001848 */
[C---:B-1----:R-:W-:Y:S08]  /*b240*/  HMMA.16816.F32 R76, R12.reuse, R16, R76 ;  /* 0x000000100c4c723c */ /* 0x042ff0000000184c */
[C---:B------:R-:W-:Y:S08]  /*b250*/  HMMA.16816.F32 R80, R12.reuse, R18, R80 ;  /* 0x000000120c50723c */ /* 0x040ff00000001850 */
[C---:B------:R-:W-:Y:S08]  /*b260*/  HMMA.16816.F32 R84, R12.reuse, R24, R84 ;  /* 0x000000180c54723c */ /* 0x040ff00000001854 */
[C---:B------:R-:W-:Y:S08]  /*b270*/  HMMA.16816.F32 R88, R12.reuse, R26, R88 ;  /* 0x0000001a0c58723c */ /* 0x040ff00000001858 */
[C---:B----4-:R-:W-:Y:S08]  /*b280*/  HMMA.16816.F32 R92, R12.reuse, R20, R92 ;  /* 0x000000140c5c723c */ /* 0x050ff0000000185c */
        /* <DEDUP_REMOVED lines=40> */
.L_x_5720:
        /* <DEDUP_REMOVED lines=21> */
.L_x_5721:
        /* <DEDUP_REMOVED lines=21> */
.L_x_5683:
[----:B------:R-:W-:Y:S05]  /*b7b0*/  BSYNC B0 ;  /* 0x0000000000007941 */ /* 0x000fea0003800000 */
.L_x_5682:
        /* <DEDUP_REMOVED lines=10> */
.L_x_5676:
[----:B------:R-:W-:Y:S05]  /*b860*/  BRA.DIV ~URZ, `(.L_x_5687) ;  /* 0x000039127f007947 */ /* 0x000fea000b800000 */
[----:B------:R1:W2:Y:S02]  /*b870*/  SHFL.BFLY PT, R0, R202, 0x2, 0x1f ;  /* 0x0c401f00ca007f89 */ /* 0x0002a400000e0000 */
.L_x_5722:
[----:B--2---:R-:W-:Y:S01]  /*b880*/  FADD.FTZ R0, R0, R202 ;  /* 0x000000ca00007221 */ /* 0x004fe20000010000 */
[----:B------:R-:W-:Y:S05]  /*b890*/  BRA.DIV ~URZ, `(.L_x_5688) ;  /* 0x000039427f007947 */ /* 0x000fea000b800000 */
[----:B------:R-:W2:Y:S04]  /*b8a0*/  SHFL.BFLY PT, R4, R203, 0x2, 0x1f ;  /* 0x0c401f00cb047f89 */ /* 0x000ea800000e0000 */
[----:B------:R-:W3:Y:S01]  /*b8b0*/  SHFL.BFLY PT, R2, R0, 0x1, 0x1f ;  /* 0x0c201f0000027f89 */ /* 0x000ee200000e0000 */
[----:B--2---:R-:W-:-:S02]  /*b8c0*/  FADD.FTZ R4, R4, R203 ;  /* 0x000000cb04047221 */ /* 0x004fc40000010000 */
[----:B---3--:R-:W-:-:S03]  /*b8d0*/  FADD.FTZ R0, R0, R2 ;  /* 0x0000000200007221 */ /* 0x008fc60000010000 */
[----:B------:R2:W3:Y:S04]  /*b8e0*/  SHFL.BFLY PT, R3, R4, 0x1, 0x1f ;  /* 0x0c201f0004037f89 */ /* 0x0004e800000e0000 */
.L_x_5723:
        /* <DEDUP_REMOVED lines=117> */
.L_x_5641:
        /* <DEDUP_REMOVED lines=17> */
.L_x_5690:
[----:B------:R-:W-:Y:S05]  /*c150*/  BSYNC B0 ;  /* 0x0000000000007941 */ /* 0x000fea0003800000 */
.L_x_5689:
        /* <DEDUP_REMOVED lines=15> */
[----:B-1---5:R-:W-:Y:S05]  /*c250*/  CALL.REL.NOINC `($__internal_95_$__cuda_sm70_shflsync_idx_p) ;  /* 0x0000314000007944 */ /* 0x022fea0003c00000 */
.L_x_5693:
        /* <DEDUP_REMOVED lines=14> */
[----:B------:R-:W4:Y:S03]  /*c340*/  S2R R21, SR_TID.X ;  /* 0x0000000000157919 */ /* 0x000f260000002100 */
        /* <DEDUP_REMOVED lines=11> */
[----:B----4-:R-:W-:Y:S01]  /*c400*/  SHF.R.S32.HI R19, RZ, 0x1f, R21 ;  /* 0x0000001fff137819 */ /* 0x010fe20000011415 */
        /* <DEDUP_REMOVED lines=79> */
[----:B------:R-:W2:Y:S01]  /*c900*/  SHFL.IDX PT, R5, R7, RZ, 0x1c1f ;  /* 0x001c1fff07057589 */ /* 0x000ea200000e0000 */
[----:B------:R-:W-:-:S03]  /*c910*/  IMAD.WIDE.U32 R2, R0, c[0x0][0x430], R2 ;  /* 0x00010c0000027a25 */ /* 0x000fc600078e0002 */
[----:B------:R-:W-:Y:S01]  /*c920*/  SHFL.IDX PT, R6, R6, 0x1, 0x1c1f ;  /* 0x003c1f0006067f89 */ /* 0x000fe200000e0000 */
[----:B---3--:R-:W-:-:S03]  /*c930*/  IMAD.IADD R0, R20, 0x1, R238 ;  /* 0x0000000114007824 */ /* 0x008fc600078e02ee */
        /* <DEDUP_REMOVED lines=10> */
[----:B--2---:R2:W-:Y:S01]  /*c9e0*/  @!P2 ST.E [R4.64], R17 ;  /* 0x000000110400a985 */ /* 0x0045e2000c101906 */
        /* <DEDUP_REMOVED lines=17> */
[----:B--234-:R-:W-:Y:S02]  /*cb00*/  @!P5 IMAD.WIDE R6, R222, 0x4, R2 ;  /* 0x00000004de06d825 */ /* 0x01cfe400078e0202 */
[----:B------:R-:W-:-:S03]  /*cb10*/  @!P1 LEA R4, P3, R143, R2, 0x2 ;  /* 0x000000028f049211 */ /* 0x000fc600078610ff */
[----:B------:R2:W-:Y:S01]  /*cb20*/  @!P5 ST.E.64 [R6.64], R128 ;  /* 0x000000800600d985 */ /* 0x0005e2000c101b06 */
[----:B------:R-:W-:Y:S02]  /*cb30*/  @!P1 LEA.HI.X R5, R143, R3, R144, 0x2, P3 ;  /* 0x000000038f059211 */ /* 0x000fe400018f1490 */
[----:B------:R-:W-:-:S03]  /*cb40*/  ISETP.GE.AND P5, PT, R137, c[0x0][0x3c8], PT ;  /* 0x0000f20089007a0c */ /* 0x000fc60003fa6270 */
[----:B------:R3:W-:Y:S01]  /*cb50*/  @!P1 ST.E.64 [R4.64], R132 ;  /* 0x0000008404009985 */ /* 0x0007e2000c101b06 */
[----:B------:R-:W-:Y:S02]  /*cb60*/  ISETP.GE.AND P1, PT, R127, c[0x0][0x3c8], PT ;  /* 0x0000f2007f007a0c */ /* 0x000fe40003f26270 */
[----:B--2---:R-:W-:-:S04]  /*cb70*/  @!P4 LEA R6, P3, R141, R2, 0x2 ;  /* 0x000000028d06c211 */ /* 0x004fc800078610ff */
[----:B------:R-:W-:Y:S02]  /*cb80*/  @!P4 LEA.HI.X R7, R141, R3, R142, 0x2, P3 ;  /* 0x000000038d07c211 */ /* 0x000fe400018f148e */
[----:B---3--:R-:W-:-:S03]  /*cb90*/  @!P2 LEA R4, P3, R139, R2, 0x2 ;  /* 0x000000028b04a211 */ /* 0x008fc600078610ff */
        /* <DEDUP_REMOVED lines=60> */
[----:B--2---:R-:W-:-:S04]  /*cf60*/  @!P3 LEA R6, P4, R246, R2, 0x2 ;  /* 0x00000002f606b211 */ /* 0x004fc800078810ff */
        /* <DEDUP_REMOVED lines=11> */
[----:B--2---:R-:W-:-:S04]  /*d020*/  @!P4 LEA R6, P1, R243, R2, 0x2 ;  /* 0x00000002f306c211 */ /* 0x004fc800078210ff */
        /* <DEDUP_REMOVED lines=8> */
.L_x_5695:
[----:B------:R-:W-:Y:S05]  /*d0b0*/  BSYNC B0 ;  /* 0x0000000000007941 */ /* 0x000fea0003800000 */
.L_x_5694:
[----:B----4-:R4:W1:Y:S04]  /*d0c0*/  SHFL.IDX PT, R3, R10, 0x1, 0x1c1f ;  /* 0x003c1f000a037f89 */ /* 0x01086800000e0000 */
[----:B---3--:R4:W3:Y:S01]  /*d0d0*/  SHFL.IDX PT, R2, R11, 0x1, 0x1c1f ;  /* 0x003c1f000b027f89 */ /* 0x0088e200000e0000 */
[----:B------:R-:W-:Y:S05]  /*d0e0*/  @P0 BRA `(.L_x_5696) ;  /* 0x0000089000000947 */ /* 0x000fea0003800000 */
[----:B------:R-:W-:Y:S02]  /*d0f0*/  ISETP.GE.AND P1, PT, R222, c[0x0][0x3c8], PT ;  /* 0x0000f200de007a0c */ /* 0x000fe40003f26270 */
[----:B------:R-:W-:Y:S02]  /*d100*/  ISETP.GE.AND P2, PT, R143, c[0x0][0x3c8], PT ;  /* 0x0000f2008f007a0c */ /* 0x000fe40003f46270 */
[----:B------:R-:W-:Y:S02]  /*d110*/  ISETP.GE.AND P3, PT, R141, c[0x0][0x3c8], PT ;  /* 0x0000f2008d007a0c */ /* 0x000fe40003f66270 */
[----:B------:R-:W-:-:S07]  /*d120*/  ISETP.GE.AND P0, PT, R139, c[0x0][0x3c8], PT ;  /* 0x0000f2008b007a0c */ /* 0x000fce0003f06270 */
[----:B-123--:R-:W-:Y:S02]  /*d130*/  @!P1 IMAD.WIDE R6, R222, 0x4, R2 ;  /* 0x00000004de069825 */ /* 0x00efe400078e0202 */
        /* <DEDUP_REMOVED lines=56> */
[----:B---3--:R-:W-:-:S03]  /*d4c0*/  @!P3 LEA R8, P2, R249, R2, 0x2 ;  /* 0x00000002f908b211 */ /* 0x008fc600078410ff */
        /* <DEDUP_REMOVED lines=35> */
.L_x_5692:
[----:B------:R-:W2:Y:S02]  /*d700*/  S2R R3, SR_TID.X ;  /* 0x0000000000037919 */ /* 0x000ea40000002100 */
[----:B--2---:R-:W-:-:S13]  /*d710*/  ISETP.GT.AND P0, PT, R3, 0x7f, PT ;  /* 0x0000007f0300780c */ /* 0x004fda0003f04270 */
        /* <DEDUP_REMOVED lines=38> */
.L_x_5696:
[----:B------:R-:W-:Y:S05]  /*d980*/  BSYNC B1 ;  /* 0x0000000000017941 */ /* 0x000fea0003800000 */
.L_x_5691:
[----:B--2---:R-:W2:Y:S02]  /*d990*/  LDL R0, [R1+0x8] ;  /* 0x0000080001007983 */ /* 0x004ea40000100800 */
[----:B--2---:R-:W-:-:S13]  /*d9a0*/  ISETP.NE.AND P0, PT, R0, RZ, PT ;  /* 0x000000ff0000720c */ /* 0x004fda0003f05270 */
[----:B------:R-:W-:Y:S01]  /*d9b0*/  @P0 WARPSYNC 0xffffffff ;  /* 0xffffffff00000948 */ /* 0x000fe20003800000 */
[----:B------:R-:W-:Y:S06]  /*d9c0*/  @P0 BAR.SYNC.DEFER_BLOCKING 0x5, 0x100 ;  /* 0x0144000000000b1d */ /* 0x000fec0000010000 */
[----:B------:R-:W2:Y:S04]  /*d9d0*/  @P0 LDS R240, [0x24100] ;  /* 0x02410000fff00984 */ /* 0x000ea80000000800 */
[----:B------:R-:W-:Y:S06]  /*d9e0*/  @P0 BAR.ARV 0x4, 0x100 ;  /* 0x0104000000000b1d */ /* 0x000fec0000002000 */
[----:B------:R-:W-:Y:S05]  /*d9f0*/  @P0 BRA `(.L_x_5697) ;  /* 0x0000007000000947 */ /* 0x000fea0003800000 */
[----:B------:R-:W-:Y:S05]  /*da00*/  BRA.DIV ~URZ, `(.L_x_5698) ;  /* 0x000018d27f007947 */ /* 0x000fea000b800000 */
[----:B------:R4:W3:Y:S02]  /*da10*/  SHFL.IDX PT, R0, R18, RZ, 0x1f ;  /* 0x00001fff12007589 */ /* 0x0008e400000e0000 */
.L_x_5724:
[----:B------:R-:W-:Y:S01]  /*da20*/  WARPSYNC 0xffffffff ;  /* 0xffffffff00007948 */ /* 0x000fe20003800000 */
[----:B------:R-:W-:Y:S01]  /*da30*/  BAR.SYNC.DEFER_BLOCKING 0x4, 0x100 ;  /* 0x0104000000007b1d */ /* 0x000fe20000010000 */
[----:B--23--:R-:W-:-:S05]  /*da40*/  MOV R240, R0 ;  /* 0x0000000000f07202 */ /* 0x00cfca0000000f00 */
[----:B------:R2:W-:Y:S04]  /*da50*/  @!P6 STS [0x24100], R18 ;  /* 0x02410012ff00e388 */ /* 0x0005e80000000800 */
[----:B------:R-:W-:Y:S06]  /*da60*/  BAR.ARV 0x5, 0x100 ;  /* 0x0144000000007b1d */ /* 0x000fec0000002000 */
.L_x_5697:
[----:B--2---:R-:W-:-:S13]  /*da70*/  ISETP.GE.AND P0, PT, R240, c[0x0][0x538], PT ;  /* 0x00014e00f0007a0c */ /* 0x004fda0003f06270 */
[----:B-1-345:R-:W-:Y:S01]  /*da80*/  @P0 CALL.REL.NOINC `(.L_x_5699) ;  /* 0x0000001000000944 */ /* 0x03afe20003c00000 */
[----:B------:R-:W-:Y:S05]  /*da90*/  BRA `(.L_x_5700) ;  /* 0xffff2ed000007947 */ /* 0x000fea000383ffff */
.L_x_5699:
[----:B------:R-:W-:Y:S05]  /*daa0*/  EXIT ;  /* 0x000000000000794d */ /* 0x000fea0003800000 */
.L_x_5642:
[----:B------:R-:W-:Y:S01]  /*dab0*/  IMAD.MOV.U32 R30, RZ, RZ, R9 ;  /* 0x000000ffff1e7224 */ /* 0x000fe200078e0009 */
[----:B------:R-:W-:Y:S01]  /*dac0*/  MOV R29, RZ ;  /* 0x000000ff001d7202 */ /* 0x000fe20000000f00 */
[----:B------:R-:W-:Y:S01]  /*dad0*/  IMAD.MOV.U32 R3, RZ, RZ, 0x181f ;  /* 0x0000181fff037424 */ /* 0x000fe200078e00ff */
[----:B------:R-:W-:Y:S02]  /*dae0*/  MOV R2, 0xdb00 ;  /* 0x0000db0000027802 */ /* 0x000fe40000000f00 */
[----:B-----5:R-:W-:Y:S05]  /*daf0*/  CALL.REL.NOINC `($__internal_95_$__cuda_sm70_shflsync_idx_p) ;  /* 0x000018a000007944 */ /* 0x020fea0003c00000 */
[----:B------:R-:W-:Y:S01]  /*db00*/  MOV R8, R29 ;  /* 0x0000001d00087202 */ /* 0x000fe20000000f00 */
[----:B------:R-:W-:Y:S05]  /*db10*/  BRA `(.L_x_5701) ;  /* 0xffff3ad000007947 */ /* 0x000fea000383ffff */
.L_x_5643:
[----:B------:R-:W-:Y:S01]  /*db20*/  IMAD.MOV.U32 R30, RZ, RZ, R11 ;  /* 0x000000ffff1e7224 */ /* 0x000fe200078e000b */
[----:B------:R-:W-:Y:S01]  /*db30*/  MOV R29, RZ ;  /* 0x000000ff001d7202 */ /* 0x000fe20000000f00 */
[----:B------:R-:W-:Y:S01]  /*db40*/  IMAD.MOV.U32 R3, RZ, RZ, 0x181f ;  /* 0x0000181fff037424 */ /* 0x000fe200078e00ff */
[----:B------:R-:W-:Y:S02]  /*db50*/  MOV R2, 0xdb70 ;  /* 0x0000db7000027802 */ /* 0x000fe40000000f00 */
[----:B-12--5:R-:W-:Y:S05]  /*db60*/  CALL.REL.NOINC `($__internal_95_$__cuda_sm70_shflsync_idx_p) ;  /* 0x0000183000007944 */ /* 0x026fea0003c00000 */
[----:B------:R-:W-:Y:S01]  /*db70*/  MOV R0, R29 ;  /* 0x0000001d00007202 */ /* 0x000fe20000000f00 */
[----:B------:R-:W-:Y:S05]  /*db80*/  BRA `(.L_x_5702) ;  /* 0xffff3a8000007947 */ /* 0x000fea000383ffff */
.L_x_5646:
[----:B------:R-:W-:Y:S01]  /*db90*/  IMAD.MOV.U32 R30, RZ, RZ, R9 ;  /* 0x000000ffff1e7224 */ /* 0x000fe200078e0009 */
[----:B------:R-:W-:Y:S01]  /*dba0*/  MOV R29, 0x1 ;  /* 0x00000001001d7802 */ /* 0x000fe20000000f00 */
[----:B--2---:R-:W-:Y:S01]  /*dbb0*/  IMAD.MOV.U32 R3, RZ, RZ, 0x181f ;  /* 0x0000181fff037424 */ /* 0x004fe200078e00ff */
[----:B------:R-:W-:-:S02]  /*dbc0*/  MOV R2, 0xdbe0 ;  /* 0x0000dbe000027802 */ /* 0x000fc40000000f00 */
[----:B-1-345:R-:W-:Y:S05]  /*dbd0*/  CALL.REL.NOINC `($__internal_95_$__cuda_sm70_shflsync_idx_p) ;  /* 0x000017c000007944 */ /* 0x03afea0003c00000 */
[----:B------:R-:W-:Y:S01]  /*dbe0*/  IMAD.MOV.U32 R8, RZ, RZ, R29 ;  /* 0x000000ffff087224 */ /* 0x000fe200078e001d */
[----:B------:R-:W-:Y:S01]  /*dbf0*/  MOV R29, 0x1 ;  /* 0x00000001001d7802 */ /* 0x000fe20000000f00 */
[----:B------:R-:W-:Y:S01]  /*dc00*/  IMAD.MOV.U32 R30, RZ, RZ, R11 ;  /* 0x000000ffff1e7224 */ /* 0x000fe200078e000b */
[----:B------:R-:W-:-:S02]  /*dc10*/  MOV R3, 0x181f ;  /* 0x0000181f00037802 */ /* 0x000fc40000000f00 */
[----:B------:R-:W-:Y:S02]  /*dc20*/  MOV R2, 0xdc40 ;  /* 0x0000dc4000027802 */ /* 0x000fe40000000f00 */
[----:B------:R-:W-:Y:S05]  /*dc30*/  CALL.REL.NOINC `($__internal_95_$__cuda_sm70_shflsync_idx_p) ;  /* 0x0000176000007944 */ /* 0x000fea0003c00000 */
[----:B------:R-:W-:Y:S01]  /*dc40*/  MOV R0, R29 ;  /* 0x0000001d00007202 */ /* 0x000fe20000000f00 */
[----:B------:R-:W-:Y:S05]  /*dc50*/  BRA `(.L_x_5703) ;  /* 0xffff3b4000007947 */ /* 0x000fea000383ffff */
.L_x_5649:
[----:B------:R-:W-:Y:S01]  /*dc60*/  IMAD.MOV.U32 R30, RZ, RZ, R9 ;  /* 0x000000ffff1e7224 */ /* 0x000fe200078e0009 */
[----:B------:R-:W-:Y:S01]  /*dc70*/  MOV R29, 0x2 ;  /* 0x00000002001d7802 */ /* 0x000fe20000000f00 */
[----:B-1----:R-:W-:Y:S01]  /*dc80*/  IMAD.MOV.U32 R3, RZ, RZ, 0x181f ;  /* 0x0000181fff037424 */ /* 0x002fe200078e00ff */
[----:B------:R-:W-:Y:S02]  /*dc90*/  MOV R2, 0xdcb0 ;  /* 0x0000dcb000027802 */ /* 0x000fe40000000f00 */
[----:B--2345:R-:W-:Y:S05]  /*dca0*/  CALL.REL.NOINC `($__internal_95_$__cuda_sm70_shflsync_idx_p) ;  /* 0x000016f000007944 */ /* 0x03cfea0003c00000 */
[----:B------:R-:W-:Y:S01]  /*dcb0*/  MOV R8, R29 ;  /* 0x0000001d00087202 */ /* 0x000fe20000000f00 */
[----:B------:R-:W-:Y:S05]  /*dcc0*/  BRA `(.L_x_5704) ;  /* 0xffff3c3000007947 */ /* 0x000fea000383ffff */
.L_x_5650:
[----:B------:R-:W-:Y:S01]  /*dcd0*/  IMAD.MOV.U32 R30, RZ, RZ, R11 ;  /* 0x000000ffff1e7224 */ /* 0x000fe200078e000b */
[----:B------:R-:W-:Y:S01]  /*dce0*/  MOV R29, 0x2 ;  /* 0x00000002001d7802 */ /* 0x000fe20000000f00 */
[----:B------:R-:W-:Y:S01]  /*dcf0*/  IMAD.MOV.U32 R3, RZ, RZ, 0x181f ;  /* 0x0000181fff037424 */ /* 0x000fe200078e00ff */
[----:B------:R-:W-:Y:S02]  /*dd00*/  MOV R2, 0xdd20 ;  /* 0x0000dd2000027802 */ /* 0x000fe40000000f00 */
[----:B-12345:R-:W-:Y:S05]  /*dd10*/  CALL.REL.NOINC `($__internal_95_$__cuda_sm70_shflsync_idx_p) ;  /* 0x0000168000007944 */ /* 0x03efea0003c00000 */
[----:B------:R-:W-:Y:S01]  /*dd20*/  MOV R0, R29 ;  /* 0x0000001d00007202 */ /* 0x000fe20000000f00 */
[----:B------:R-:W-:Y:S05]  /*dd30*/  BRA `(.L_x_5705) ;  /* 0xffff3be000007947 */ /* 0x000fea000383ffff */
.L_x_5653:
[----:B------:R-:W-:Y:S01]  /*dd40*/  IMAD.MOV.U32 R30, RZ, RZ, R9 ;  /* 0x000000ffff1e7224 */ /* 0x000fe200078e0009 */
[----:B------:R-:W-:Y:S01]  /*dd50*/  MOV R29, 0x3 ;  /* 0x00000003001d7802 */ /* 0x000fe20000000f00 */
[----:B-1----:R-:W-:Y:S01]  /*dd60*/  IMAD.MOV.U32 R3, RZ, RZ, 0x181f ;  /* 0x0000181fff037424 */ /* 0x002fe200078e00ff */
[----:B------:R-:W-:-:S02]  /*dd70*/  MOV R2, 0xdd90 ;  /* 0x0000dd9000027802 */ /* 0x000fc40000000f00 */
[----:B--2345:R-:W-:Y:S05]  /*dd80*/  CALL.REL.NOINC `($__internal_95_$__cuda_sm70_shflsync_idx_p) ;  /* 0x0000161000007944 */ /* 0x03cfea0003c00000 */
        /* <DEDUP_REMOVED lines=8> */
.L_x_5656:
[----:B------:R-:W-:Y:S01]  /*de10*/  IMAD.MOV.U32 R30, RZ, RZ, R9 ;  /* 0x000000ffff1e7224 */ /* 0x000fe200078e0009 */
[----:B------:R-:W-:Y:S01]  /*de20*/  MOV R29, RZ ;  /* 0x000000ff001d7202 */ /* 0x000fe20000000f00 */
[----:B------:R-:W-:Y:S01]  /*de30*/  IMAD.MOV.U32 R3, RZ, RZ, 0x181f ;  /* 0x0000181fff037424 */ /* 0x000fe200078e00ff */
[----:B------:R-:W-:Y:S02]  /*de40*/  MOV R2, 0xde60 ;  /* 0x0000de6000027802 */ /* 0x000fe40000000f00 */
[----:B------:R-:W-:Y:S05]  /*de50*/  CALL.REL.NOINC `($__internal_95_$__cuda_sm70_shflsync_idx_p) ;  /* 0x0000154000007944 */ /* 0x000fea0003c00000 */
[----:B------:R-:W-:Y:S01]  /*de60*/  MOV R8, R29 ;  /* 0x0000001d00087202 */ /* 0x000fe20000000f00 */
[----:B------:R-:W-:Y:S05]  /*de70*/  BRA `(.L_x_5707) ;  /* 0xffff474000007947 */ /* 0x000fea000383ffff */
.L_x_5657:
[----:B------:R-:W-:Y:S01]  /*de80*/  IMAD.MOV.U32 R30, RZ, RZ, R12 ;  /* 0x000000ffff1e7224 */ /* 0x000fe200078e000c */
[----:B------:R-:W-:Y:S01]  /*de90*/  MOV R29, RZ ;  /* 0x000000ff001d7202 */ /* 0x000fe20000000f00 */
[----:B------:R-:W-:Y:S01]  /*dea0*/  IMAD.MOV.U32 R3, RZ, RZ, 0x181f ;  /* 0x0000181fff037424 */ /* 0x000fe200078e00ff */
[----:B------:R-:W-:Y:S02]  /*deb0*/  MOV R2, 0xded0 ;  /* 0x0000ded000027802 */ /* 0x000fe40000000f00 */
[----:B-12---:R-:W-:Y:S05]  /*dec0*/  CALL.REL.NOINC `($__internal_95_$__cuda_sm70_shflsync_idx_p) ;  /* 0x000014d000007944 */ /* 0x006fea0003c00000 */
[C---:B------:R-:W-:Y:S01]  /*ded0*/  IADD3 R6, P6, R29.reuse, R17, RZ ;  /* 0x000000111d067210 */ /* 0x040fe20007fde0ff */
[----:B------:R-:W-:Y:S01]  /*dee0*/  IMAD.MOV.U32 R30, RZ, RZ, R9 ;  /* 0x000000ffff1e7224 */ /* 0x000fe200078e0009 */
[----:B------:R-:W-:-:S02]  /*def0*/  IADD3 R4, P5, R29, R18, RZ ;  /* 0x000000121d047210 */ /* 0x000fc40007fbe0ff */
[----:B------:R-:W-:Y:S01]  /*df00*/  IADD3 R2, P0, R29, R19, RZ ;  /* 0x000000131d027210 */ /* 0x000fe20007f1e0ff */
[----:B------:R-:W-:Y:S01]  /*df10*/  IMAD.X R7, R8, 0x1, R14, P6 ;  /* 0x0000000108077824 */ /* 0x000fe200030e060e */
        /* <DEDUP_REMOVED lines=17> */
[----:B-1----:R-:W-:Y:S05]  /*e030*/  CALL.REL.NOINC `($__internal_95_$__cuda_sm70_shflsync_idx_p) ;  /* 0x0000136000007944 */ /* 0x002fea0003c00000 */
        /* <DEDUP_REMOVED lines=8> */
.L_x_5660:
[----:B------:R-:W-:Y:S01]  /*e0c0*/  IMAD.MOV.U32 R30, RZ, RZ, R13 ;  /* 0x000000ffff1e7224 */ /* 0x000fe200078e000d */
[----:B------:R-:W-:Y:S01]  /*e0d0*/  MOV R29, RZ ;  /* 0x000000ff001d7202 */ /* 0x000fe20000000f00 */
[----:B------:R-:W-:Y:S01]  /*e0e0*/  IMAD.MOV.U32 R3, RZ, RZ, 0x181f ;  /* 0x0000181fff037424 */ /* 0x000fe200078e00ff */
[----:B------:R-:W-:Y:S02]  /*e0f0*/  MOV R2, 0xe110 ;  /* 0x0000e11000027802 */ /* 0x000fe40000000f00 */
[----:B-1234-:R-:W-:Y:S05]  /*e100*/  CALL.REL.NOINC `($__internal_95_$__cuda_sm70_shflsync_idx_p) ;  /* 0x0000129000007944 */ /* 0x01efea0003c00000 */
[----:B------:R-:W-:Y:S01]  /*e110*/  MOV R12, R29 ;  /* 0x0000001d000c7202 */ /* 0x000fe20000000f00 */
[----:B------:R-:W-:Y:S05]  /*e120*/  BRA `(.L_x_5709) ;  /* 0xffff4a0000007947 */ /* 0x000fea000383ffff */
.L_x_5661:
[----:B------:R-:W-:Y:S01]  /*e130*/  IMAD.MOV.U32 R30, RZ, RZ, R21 ;  /* 0x000000ffff1e7224 */ /* 0x000fe200078e0015 */
[----:B------:R-:W-:Y:S01]  /*e140*/  MOV R29, RZ ;  /* 0x000000ff001d7202 */ /* 0x000fe20000000f00 */
[----:B------:R-:W-:Y:S01]  /*e150*/  IMAD.MOV.U32 R3, RZ, RZ, 0x181f ;  /* 0x0000181fff037424 */ /* 0x000fe200078e00ff */
[----:B------:R-:W-:Y:S02]  /*e160*/  MOV R2, 0xe180 ;  /* 0x0000e18000027802 */ /* 0x000fe40000000f00 */
[----:B-1234-:R-:W-:Y:S05]  /*e170*/  CALL.REL.NOINC `($__internal_95_$__cuda_sm70_shflsync_idx_p) ;  /* 0x0000122000007944 */ /* 0x01efea0003c00000 */
        /* <DEDUP_REMOVED lines=31> */
.L_x_5664:
[----:B------:R-:W-:Y:S01]  /*e370*/  IMAD.MOV.U32 R30, RZ, RZ, R5 ;  /* 0x000000ffff1e7224 */ /* 0x000fe200078e0005 */
[----:B------:R-:W-:Y:S01]  /*e380*/  MOV R29, RZ ;  /* 0x000000ff001d7202 */ /* 0x000fe20000000f00 */
[----:B------:R-:W-:Y:S01]  /*e390*/  IMAD.MOV.U32 R3, RZ, RZ, 0x181f ;  /* 0x0000181fff037424 */ /* 0x000fe200078e00ff */
[----:B------:R-:W-:Y:S02]  /*e3a0*/  MOV R2, 0xe3c0 ;  /* 0x0000e3c000027802 */ /* 0x000fe40000000f00 */
[----:B------:R-:W-:Y:S05]  /*e3b0*/  CALL.REL.NOINC `($__internal_95_$__cuda_sm70_shflsync_idx_p) ;  /* 0x00000fe000007944 */ /* 0x000fea0003c00000 */
[----:B------:R-:W-:Y:S01]  /*e3c0*/  MOV R4, R29 ;  /* 0x0000001d00047202 */ /* 0x000fe20000000f00 */
[----:B------:R-:W-:Y:S05]  /*e3d0*/  BRA `(.L_x_5711) ;  /* 0xffff6e2000007947 */ /* 0x000fea000383ffff */
.L_x_5665:
[----:B------:R-:W-:Y:S01]  /*e3e0*/  IMAD.MOV.U32 R30, RZ, RZ, R12 ;  /* 0x000000ffff1e7224 */ /* 0x000fe200078e000c */
[----:B------:R-:W-:Y:S01]  /*e3f0*/  MOV R29, RZ ;  /* 0x000000ff001d7202 */ /* 0x000fe20000000f00 */
[----:B------:R-:W-:Y:S01]  /*e400*/  IMAD.MOV.U32 R3, RZ, RZ, 0x181f ;  /* 0x0000181fff037424 */ /* 0x000fe200078e00ff */
[----:B------:R-:W-:Y:S02]  /*e410*/  MOV R2, 0xe430 ;  /* 0x0000e43000027802 */ /* 0x000fe40000000f00 */
[----:B-12---:R-:W-:Y:S05]  /*e420*/  CALL.REL.NOINC `($__internal_95_$__cuda_sm70_shflsync_idx_p) ;  /* 0x00000f7000007944 */ /* 0x006fea0003c00000 */
        /* <DEDUP_REMOVED lines=22> */
[----:B-1----:R-:W-:Y:S05]  /*e590*/  CALL.REL.NOINC `($__internal_95_$__cuda_sm70_shflsync_idx_p) ;  /* 0x00000e0000007944 */ /* 0x002fea0003c00000 */
[----:B------:R-:W-:Y:S01]  /*e5a0*/  IMAD.MOV.U32 R4, RZ, RZ, R29 ;  /* 0x000000ffff047224 */ /* 0x000fe200078e001d */
[----:B------:R-:W-:Y:S01]  /*e5b0*/  MOV R29, 0x1 ;  /* 0x00000001001d7802 */ /* 0x000fe20000000f00 */
[----:B------:R-:W-:Y:S01]  /*e5c0*/  IMAD.MOV.U32 R30, RZ, RZ, R12 ;  /* 0x000000ffff1e7224 */ /* 0x000fe200078e000c */
[----:B------:R-:W-:Y:S02]  /*e5d0*/  MOV R3, 0x181f ;  /* 0x0000181f00037802 */ /* 0x000fe40000000f00 */
[----:B------:R-:W-:Y:S02]  /*e5e0*/  MOV R2, 0xe600 ;  /* 0x0000e60000027802 */ /* 0x000fe40000000f00 */
[----:B------:R-:W-:Y:S05]  /*e5f0*/  CALL.REL.NOINC `($__internal_95_$__cuda_sm70_shflsync_idx_p) ;  /* 0x00000da000007944 */ /* 0x000fea0003c00000 */
[----:B------:R-:W-:Y:S01]  /*e600*/  MOV R0, R29 ;  /* 0x0000001d00007202 */ /* 0x000fe20000000f00 */
[----:B------:R-:W-:Y:S05]  /*e610*/  BRA `(.L_x_5712) ;  /* 0xffff6d3000007947 */ /* 0x000fea000383ffff */
.L_x_5669:
[----:B------:R-:W-:Y:S01]  /*e620*/  MOV R29, RZ ;  /* 0x000000ff001d7202 */ /* 0x000fe20000000f00 */
[----:B------:R-:W-:Y:S01]  /*e630*/  IMAD.MOV.U32 R30, RZ, RZ, R12 ;  /* 0x000000ffff1e7224 */ /* 0x000fe200078e000c */
[----:B------:R-:W-:Y:S01]  /*e640*/  MOV R2, 0xe670 ;  /* 0x0000e67000027802 */ /* 0x000fe20000000f00 */
[----:B------:R-:W-:Y:S02]  /*e650*/  IMAD.MOV.U32 R3, RZ, RZ, 0x181f ;  /* 0x0000181fff037424 */ /* 0x000fe400078e00ff */
[----:B-1234-:R-:W-:Y:S05]  /*e660*/  CALL.REL.NOINC `($__internal_95_$__cuda_sm70_shflsync_idx_p) ;  /* 0x00000d3000007944 */ /* 0x01efea0003c00000 */
[----:B------:R-:W-:Y:S01]  /*e670*/  MOV R5, R29 ;  /* 0x0000001d00057202 */ /* 0x000fe20000000f00 */
[----:B------:R-:W-:-:S05]  /*e680*/  BRA `(.L_x_5713) ;  /* 0xffff721000007947 */ /* 0x000fca000383ffff */
.L_x_5670:
[----:B------:R-:W-:Y:S01]  /*e690*/  MOV R29, RZ ;  /* 0x000000ff001d7202 */ /* 0x000fe20000000f00 */
[----:B------:R-:W-:Y:S01]  /*e6a0*/  IMAD.MOV.U32 R30, RZ, RZ, R14 ;  /* 0x000000ffff1e7224 */ /* 0x000fe200078e000e */
[----:B------:R-:W-:Y:S01]  /*e6b0*/  MOV R2, 0xe6e0 ;  /* 0x0000e6e000027802 */ /* 0x000fe20000000f00 */
[----:B------:R-:W-:Y:S02]  /*e6c0*/  IMAD.MOV.U32 R3, RZ, RZ, 0x181f ;  /* 0x0000181fff037424 */ /* 0x000fe400078e00ff */
[----:B-1234-:R-:W-:Y:S05]  /*e6d0*/  CALL.REL.NOINC `($__internal_95_$__cuda_sm70_shflsync_idx_p) ;  /* 0x00000cc000007944 */ /* 0x01efea0003c00000 */
        /* <DEDUP_REMOVED lines=23> */
[----:B------:R-:W-:Y:S05]  /*e850*/  CALL.REL.NOINC `($__internal_95_$__cuda_sm70_shflsync_idx_p) ;  /* 0x00000b4000007944 */ /* 0x000fea0003c00000 */
[----:B------:R-:W-:Y:S01]  /*e860*/  MOV R3, 0x181f ;  /* 0x0000181f00037802 */ /* 0x000fe20000000f00 */
[----:B------:R-:W-:Y:S01]  /*e870*/  IMAD.MOV.U32 R5, RZ, RZ, R29 ;  /* 0x000000ffff057224 */ /* 0x000fe200078e001d */
[----:B------:R-:W-:Y:S01]  /*e880*/  MOV R29, 0x1 ;  /* 0x00000001001d7802 */ /* 0x000fe20000000f00 */
[----:B------:R-:W-:Y:S01]  /*e890*/  IMAD.MOV.U32 R30, RZ, RZ, R14 ;  /* 0x000000ffff1e7224 */ /* 0x000fe200078e000e */
[----:B------:R-:W-:Y:S02]  /*e8a0*/  MOV R2, 0xe8c0 ;  /* 0x0000e8c000027802 */ /* 0x000fe40000000f00 */
[----:B------:R-:W-:Y:S05]  /*e8b0*/  CALL.REL.NOINC `($__internal_95_$__cuda_sm70_shflsync_idx_p) ;  /* 0x00000ae000007944 */ /* 0x000fea0003c00000 */
[----:B------:R-:W-:Y:S01]  /*e8c0*/  MOV R2, R29 ;  /* 0x0000001d00027202 */ /* 0x000fe20000000f00 */
[----:B------:R-:W-:-:S05]  /*e8d0*/  BRA `(.L_x_5714) ;  /* 0xffff712000007947 */ /* 0x000fca000383ffff */
.L_x_5673:
[----:B------:R-:W-:Y:S01]  /*e8e0*/  MOV R29, RZ ;  /* 0x000000ff001d7202 */ /* 0x000fe20000000f00 */
[----:B------:R-:W-:Y:S01]  /*e8f0*/  IMAD.MOV.U32 R30, RZ, RZ, R5 ;  /* 0x000000ffff1e7224 */ /* 0x000fe200078e0005 */
[----:B------:R-:W-:Y:S01]  /*e900*/  MOV R2, 0xe930 ;  /* 0x0000e93000027802 */ /* 0x000fe20000000f00 */
[----:B------:R-:W-:Y:S02]  /*e910*/  IMAD.MOV.U32 R3, RZ, RZ, 0x181f ;  /* 0x0000181fff037424 */ /* 0x000fe400078e00ff */
[----:B------:R-:W-:Y:S05]  /*e920*/  CALL.REL.NOINC `($__internal_95_$__cuda_sm70_shflsync_idx_p) ;  /* 0x00000a7000007944 */ /* 0x000fea0003c00000 */
[----:B------:R-:W-:Y:S01]  /*e930*/  MOV R4, R29 ;  /* 0x0000001d00047202 */ /* 0x000fe20000000f00 */
[----:B------:R-:W-:-:S05]  /*e940*/  BRA `(.L_x_5715) ;  /* 0xffff9ce000007947 */ /* 0x000fca000383ffff */
.L_x_5674:
[----:B------:R-:W-:Y:S01]  /*e950*/  MOV R29, RZ ;  /* 0x000000ff001d7202 */ /* 0x000fe20000000f00 */
[----:B------:R-:W-:Y:S01]  /*e960*/  IMAD.MOV.U32 R30, RZ, RZ, R12 ;  /* 0x000000ffff1e7224 */ /* 0x000fe200078e000c */
[----:B------:R-:W-:Y:S01]  /*e970*/  MOV R2, 0xe9a0 ;  /* 0x0000e9a000027802 */ /* 0x000fe20000000f00 */
[----:B------:R-:W-:Y:S02]  /*e980*/  IMAD.MOV.U32 R3, RZ, RZ, 0x181f ;  /* 0x0000181fff037424 */ /* 0x000fe400078e00ff */
[----:B-12---:R-:W-:Y:S05]  /*e990*/  CALL.REL.NOINC `($__internal_95_$__cuda_sm70_shflsync_idx_p) ;  /* 0x00000a0000007944 */ /* 0x006fea0003c00000 */
        /* <DEDUP_REMOVED lines=23> */
[----:B--2---:R-:W-:Y:S05]  /*eb10*/  CALL.REL.NOINC `($__internal_95_$__cuda_sm70_shflsync_idx_p) ;  /* 0x0000088000007944 */ /* 0x004fea0003c00000 */
        /* <DEDUP_REMOVED lines=8> */
.L_x_5679:
[----:B------:R-:W-:Y:S01]  /*eba0*/  MOV R29, RZ ;  /* 0x000000ff001d7202 */ /* 0x000fe20000000f00 */
[----:B------:R-:W-:Y:S01]  /*ebb0*/  IMAD.MOV.U32 R30, RZ, RZ, R12 ;  /* 0x000000ffff1e7224 */ /* 0x000fe200078e000c */
[----:B------:R-:W-:Y:S01]  /*ebc0*/  MOV R2, 0xebf0 ;  /* 0x0000ebf000027802 */ /* 0x000fe20000000f00 */
[----:B------:R-:W-:Y:S02]  /*ebd0*/  IMAD.MOV.U32 R3, RZ, RZ, 0x181f ;  /* 0x0000181fff037424 */ /* 0x000fe400078e00ff */
[----:B-1234-:R-:W-:Y:S05]  /*ebe0*/  CALL.REL.NOINC `($__internal_95_$__cuda_sm70_shflsync_idx_p) ;  /* 0x000007b000007944 */ /* 0x01efea0003c00000 */
[----:B------:R-:W-:Y:S01]  /*ebf0*/  MOV R5, R29 ;  /* 0x0000001d00057202 */ /* 0x000fe20000000f00 */
[----:B------:R-:W-:-:S05]  /*ec00*/  BRA `(.L_x_5717) ;  /* 0xffffa08000007947 */ /* 0x000fca000383ffff */
.L_x_5680:
        /* <DEDUP_REMOVED lines=37> */
.L_x_5681:
[----:B------:R-:W-:Y:S01]  /*ee60*/  MOV R127, 0x2 ;  /* 0x00000002007f7802 */ /* 0x000fe20000000f00 */
[----:B------:R-:W-:Y:S01]  /*ee70*/  IMAD.MOV.U32 R2, RZ, RZ, R125 ;  /* 0x000000ffff027224 */ /* 0x000fe200078e007d */
[----:B------:R-:W-:Y:S02]  /*ee80*/  MOV R3, 0xeea0 ;  /* 0x0000eea000037802 */ /* 0x000fe40000000f00 */
[----:B------:R-:W-:Y:S05]  /*ee90*/  CALL.REL.NOINC `($__internal_94_$__cuda_sm70_shflsync_bfly_p) ;  /* 0x000004b000007944 */ /* 0x000fea0003c00000 */
[----:B------:R-:W-:Y:S01]  /*eea0*/  MOV R2, R127 ;  /* 0x0000007f00027202 */ /* 0x000fe20000000f00 */
[----:B------:R-:W-:-:S05]  /*eeb0*/  BRA `(.L_x_5719) ;  /* 0xffffac6000007947 */ /* 0x000fca000383ffff */
.L_x_5684:
[----:B------:R-:W-:Y:S01]  /*eec0*/  MOV R29, RZ ;  /* 0x000000ff001d7202 */ /* 0x000fe20000000f00 */
[----:B------:R-:W-:Y:S01]  /*eed0*/  IMAD.MOV.U32 R30, RZ, RZ, R5 ;  /* 0x000000ffff1e7224 */ /* 0x000fe200078e0005 */
[----:B------:R-:W-:Y:S01]  /*eee0*/  MOV R2, 0xef10 ;  /* 0x0000ef1000027802 */ /* 0x000fe20000000f00 */
[----:B------:R-:W-:Y:S02]  /*eef0*/  IMAD.MOV.U32 R3, RZ, RZ, 0x181f ;  /* 0x0000181fff037424 */ /* 0x000fe400078e00ff */
[----:B------:R-:W-:Y:S05]  /*ef00*/  CALL.REL.NOINC `($__internal_95_$__cuda_sm70_shflsync_idx_p) ;  /* 0x0000049000007944 */ /* 0x000fea0003c00000 */
[----:B------:R-:W-:Y:S01]  /*ef10*/  MOV R4, R29 ;  /* 0x0000001d00047202 */ /* 0x000fe20000000f00 */
[----:B------:R-:W-:-:S05]  /*ef20*/  BRA `(.L_x_5720) ;  /* 0xffffc5e000007947 */ /* 0x000fca000383ffff */
.L_x_5685:
        /* <DEDUP_REMOVED lines=37> */
.L_x_5687:
[----:B------:R-:W-:Y:S01]  /*f180*/  IMAD.MOV.U32 R2, RZ, RZ, R202 ;  /* 0x000000ffff027224 */ /* 0x000fe200078e00ca */
[----:B------:R-:W-:-:S02]  /*f190*/  MOV R127, 0x2 ;  /* 0x00000002007f7802 */ /* 0x000fc40000000f00 */
[----:B------:R-:W-:Y:S02]  /*f1a0*/  MOV R3, 0xf1c0 ;  /* 0x0000f1c000037802 */ /* 0x000fe40000000f00 */
[----:B------:R-:W-:Y:S05]  /*f1b0*/  CALL.REL.NOINC `($__internal_94_$__cuda_sm70_shflsync_bfly_p) ;  /* 0x0000019000007944 */ /* 0x000fea0003c00000 */
[----:B------:R-:W-:Y:S01]  /*f1c0*/  MOV R0, R127 ;  /* 0x0000007f00007202 */ /* 0x000fe20000000f00 */
[----:B------:R-:W-:Y:S05]  /*f1d0*/  BRA `(.L_x_5722) ;  /* 0xffffc6a000007947 */ /* 0x000fea000383ffff */
.L_x_5688:
[----:B------:R-:W-:Y:S01]  /*f1e0*/  IMAD.MOV.U32 R2, RZ, RZ, R0 ;  /* 0x000000ffff027224 */ /* 0x000fe200078e0000 */
[----:B------:R-:W-:Y:S02]  /*f1f0*/  MOV R127, 0x1 ;  /* 0x00000001007f7802 */ /* 0x000fe40000000f00 */
[----:B------:R-:W-:Y:S02]  /*f200*/  MOV R3, 0xf220 ;  /* 0x0000f22000037802 */ /* 0x000fe40000000f00 */
[----:B-1----:R-:W-:Y:S05]  /*f210*/  CALL.REL.NOINC `($__internal_94_$__cuda_sm70_shflsync_bfly_p) ;  /* 0x0000013000007944 */ /* 0x002fea0003c00000 */
[----:B------:R-:W-:Y:S01]  /*f220*/  FADD.FTZ R0, R0, R127 ;  /* 0x0000007f00007221 */ /* 0x000fe20000010000 */
[----:B------:R-:W-:Y:S02]  /*f230*/  MOV R2, R203 ;  /* 0x000000cb00027202 */ /* 0x000fe40000000f00 */
[----:B------:R-:W-:Y:S02]  /*f240*/  MOV R127, 0x2 ;  /* 0x00000002007f7802 */ /* 0x000fe40000000f00 */
[----:B------:R-:W-:Y:S02]  /*f250*/  MOV R3, 0xf270 ;  /* 0x0000f27000037802 */ /* 0x000fe40000000f00 */
[----:B------:R-:W-:Y:S05]  /*f260*/  CALL.REL.NOINC `($__internal_94_$__cuda_sm70_shflsync_bfly_p) ;  /* 0x000000e000007944 */ /* 0x000fea0003c00000 */
[----:B------:R-:W-:Y:S01]  /*f270*/  FADD.FTZ R4, R203, R127 ;  /* 0x0000007fcb047221 */ /* 0x000fe20000010000 */
[----:B------:R-:W-:-:S02]  /*f280*/  MOV R127, 0x1 ;  /* 0x00000001007f7802 */ /* 0x000fc40000000f00 */
[----:B------:R-:W-:Y:S02]  /*f290*/  MOV R3, 0xf2c0 ;  /* 0x0000f2c000037802 */ /* 0x000fe40000000f00 */
[----:B------:R-:W-:Y:S02]  /*f2a0*/  MOV R2, R4 ;  /* 0x0000000400027202 */ /* 0x000fe40000000f00 */
[----:B------:R-:W-:Y:S05]  /*f2b0*/  CALL.REL.NOINC `($__internal_94_$__cuda_sm70_shflsync_bfly_p) ;  /* 0x0000009000007944 */ /* 0x000fea0003c00000 */
[----:B------:R-:W-:Y:S01]  /*f2c0*/  MOV R3, R127 ;  /* 0x0000007f00037202 */ /* 0x000fe20000000f00 */
[----:B------:R-:W-:Y:S05]  /*f2d0*/  BRA `(.L_x_5723) ;  /* 0xffffc61000007947 */ /* 0x000fea000383ffff */
.L_x_5698:
[----:B------:R-:W-:Y:S01]  /*f2e0*/  IMAD.MOV.U32 R30, RZ, RZ, R18 ;  /* 0x000000ffff1e7224 */ /* 0x000fe200078e0012 */
[----:B------:R-:W-:Y:S01]  /*f2f0*/  MOV R29, RZ ;  /* 0x000000ff001d7202 */ /* 0x000fe20000000f00 */
[----:B-1----:R-:W-:Y:S01]  /*f300*/  IMAD.MOV.U32 R3, RZ, RZ, 0x1f ;  /* 0x0000001fff037424 */ /* 0x002fe200078e00ff */
[----:B---3--:R-:W-:Y:S02]  /*f310*/  MOV R2, 0xf330 ;  /* 0x0000f33000027802 */ /* 0x008fe40000000f00 */
[----:B--2-45:R-:W-:Y:S05]  /*f320*/  CALL.REL.NOINC `($__internal_95_$__cuda_sm70_shflsync_idx_p) ;  /* 0x0000007000007944 */ /* 0x034fea0003c00000 */
[----:B------:R-:W-:Y:S01]  /*f330*/  MOV R0, R29 ;  /* 0x0000001d00007202 */ /* 0x000fe20000000f00 */
[----:B------:R-:W-:Y:S05]  /*f340*/  BRA `(.L_x_5724) ;  /* 0xffffe6d000007947 */ /* 0x000fea000383ffff */
        .weak           $__internal_94_$__cuda_sm70_shflsync_bfly_p
        .type           $__internal_94_$__cuda_sm70_shflsync_bfly_p,@function
        .size           $__internal_94_$__cuda_sm70_shflsync_bfly_p,($__internal_95_$__cuda_sm70_shflsync_idx_p - $__internal_94_$__cuda_sm70_shflsync_bfly_p)
$__internal_94_$__cuda_sm70_shflsync_bfly_p:
[----:B------:R-:W-:Y:S04]  /*f350*/  WARPSYNC R178 ;  /* 0x000000b200007348 */ /* 0x000fe80003800000 */
[----:B------:R1:W2:Y:S02]  /*f360*/  SHFL.BFLY PT, R127, R2, R127, R179 ;  /* 0x0c00007f027f7389 */ /* 0x0002a400000e00b3 */
[----:B-1----:R-:W-:-:S02]  /*f370*/  MOV R2, R3 ;  /* 0x0000000300027202 */ /* 0x002fc40000000f00 */
[----:B------:R-:W-:-:S04]  /*f380*/  MOV R3, 0x0 ;  /* 0x0000000000037802 */ /* 0x000fc80000000f00 */
[----:B--2---:R-:W-:Y:S05]  /*f390*/  RET.REL.NODEC R2 `(_ZN7cutlass13device_kernelIN5flash19enable_sm80_to_sm89INS1_16FlashAttnFwdSm80INS1_25CollectiveMainloopFwdSm80ILi8ELi2ELb0EN4cute5tupleIJNS5_1CILi128EEENS7_ILi64EEENS7_ILi192EEEEEELi192ENS_6half_tEfNS_4arch4Sm80ELb1ELb0ELb0ELb0ELb1ELb0ELb1ELb1EEENS1_21CollectiveEpilogueFwdINS6_IJS8_SA_S9_EEENS6_IJNS7_ILi1EEESI_SI_EEESC_SE_Li256ELb0ELb1ELb1ELb0EEENS1_30DynamicPersistentTileSchedulerILi256ELi256ELb1ELb1ELb0EEEEEEEEEvNT_6ParamsE) ;  /* 0xffff0c6002007950 */ /* 0x004fea0003c3ffff */
        .weak           $__internal_95_$__cuda_sm70_shflsync_idx_p
        .type           $__internal_95_$__cuda_sm70_shflsync_idx_p,@function
        .size           $__internal_95_$__cuda_sm70_shflsync_idx_p,(.L_x_6297 - $__internal_95_$__cuda_sm70_shflsync_idx_p)
$__internal_95_$__cuda_sm70_shflsync_idx_p:
[----:B------:R-:W-:-:S04]  /*f3a0*/  MOV R31, 0xffffffff ;  /* 0xffffffff001f7802 */ /* 0x000fc80000000f00 */
[----:B------:R-:W-:Y:S04]  /*f3b0*/  WARPSYNC R31 ;  /* 0x0000001f00007348 */ /* 0x000fe80003800000 */
[----:B------:R1:W2:Y:S02]  /*f3c0*/  SHFL.IDX PT, R29, R30, R29, R3 ;  /* 0x0000001d1e1d7389 */ /* 0x0002a400000e0003 */
[----:B-1----:R-:W-:-:S04]  /*f3d0*/  MOV R3, 0x0 ;  /* 0x0000000000037802 */ /* 0x002fc80000000f00 */
[----:B--2---:R-:W-:Y:S05]  /*f3e0*/  RET.REL.NODEC R2 `(_ZN7cutlass13device_kernelIN5flash19enable_sm80_to_sm89INS1_16FlashAttnFwdSm80INS1_25CollectiveMainloopFwdSm80ILi8ELi2ELb0EN4cute5tupleIJNS5_1CILi128EEENS7_ILi64EEENS7_ILi192EEEEEELi192ENS_6half_tEfNS_4arch4Sm80ELb1ELb0ELb0ELb0ELb1ELb0ELb1ELb1EEENS1_21CollectiveEpilogueFwdINS6_IJS8_SA_S9_EEENS6_IJNS7_ILi1EEESI_SI_EEESC_SE_Li256ELb0ELb1ELb1ELb0EEENS1_30DynamicPersistentTileSchedulerILi256ELi256ELb1ELb1ELb0EEEEEEEEEvNT_6ParamsE) ;  /* 0xffff0c1002007950 */ /* 0x004fea0003c3ffff */
.L_x_5725:
        /* <DEDUP_REMOVED lines=9> */
.L_x_6297:


//--------------------- .text._ZN7cutlass13device_kernelIN5flash19enable_sm80_to_sm89INS1_16FlashAttnFwdSm80INS1_25CollectiveMainloopFwdSm80ILi8ELi2ELb0EN4cute5tupleIJNS5_1CILi128EEENS7_ILi64EEENS7_ILi192EEEEEELi192ENS_6half_tEfNS_4arch4Sm80ELb1ELb0ELb0ELb1ELb1ELb0ELb1ELb1EEENS1_21CollectiveEpilogueFwdINS6_IJS8_SA_S9_EEENS6_IJNS7_ILi1EEESI_SI_EEESC_SE_Li256ELb1ELb1ELb1ELb0EEENS1_36VarlenDynamicPersistentTileSchedulerILi128ELi64ELi256ELi256ELb1ELb1ELb0ELb1ELb1ELb1EEEEEEEEEvNT_6ParamsE --------------------------
	.section	.text._ZN7cutlass13device_kernelIN5flash19enable_sm80_to_sm89INS1_16FlashAttnFwdSm80INS1_25CollectiveMainloopFwdSm80ILi8ELi2ELb0EN4cute5tupleIJNS5_1CILi128EEENS7_ILi64EEENS7_ILi192EEEEEELi192ENS_6half_tEfNS_4arch4Sm80ELb1ELb0ELb0ELb1ELb1ELb0ELb1ELb1EEENS1_21CollectiveEpilogueFwdINS6_IJS8_SA_S9_EEENS6_IJNS7_ILi1EEESI_SI_EEESC_SE_Li256ELb1ELb1ELb1ELb0EEENS1_36VarlenDynamicPersistentTileSchedulerILi128ELi64ELi256ELi256ELb1ELb1ELb0ELb1ELb1ELb1EEEEEEEEEvNT_6ParamsE,"ax",@progbits
	.sectioninfo	@"SHI_REGISTERS=255"
	.align	128
.text._ZN7cutlass13device_kernelIN5flash19enable_sm80_to_sm89INS1_16FlashAttnFwdSm80INS1_25CollectiveMainloopFwdSm80ILi8ELi2ELb0EN4cute5tupleIJNS5_1CILi128EEENS7_ILi64EEENS7_ILi192EEEEEELi192ENS_6half_tEfNS_4arch4Sm80ELb1ELb0ELb0ELb1ELb1ELb0ELb1ELb1EEENS1_21CollectiveEpilogueFwdINS6_IJS8_SA_S9_EEENS6_IJNS7_ILi1EEESI_SI_EEESC_SE_Li256ELb1ELb1ELb1ELb0EEENS1_36VarlenDynamicPersistentTileSchedulerILi128ELi64ELi256ELi256ELb1ELb1ELb0ELb1ELb1ELb1EEEEEEEEEvNT_6ParamsE:
        .type           _ZN7cutlass13device_kernelIN5flash19enable_sm80_to_sm89INS1_16FlashAttnFwdSm80INS1_25CollectiveMainloopFwdSm80ILi8ELi2ELb0EN4cute5tupleIJNS5_1CILi128EEENS7_ILi64EEENS7_ILi192EEEEEELi192ENS_6half_tEfNS_4arch4Sm80ELb1ELb0ELb0ELb1ELb1ELb0ELb1ELb1EEENS1_21CollectiveEpilogueFwdINS6_IJS8_SA_S9_EEENS6_IJNS7_ILi1EEESI_SI_EEESC_SE_Li256ELb1ELb1ELb1ELb0EEENS1_36VarlenDynamicPersistentTileSchedulerILi128ELi64ELi256ELi256ELb1ELb1ELb0ELb1ELb1ELb1EEEEEEEEEvNT_6ParamsE,@function
        .size           _ZN7cutlass13device_kernelIN5flash19enable_sm80_to_sm89INS1_16FlashAttnFwdSm80INS1_25CollectiveMainloopFwdSm80ILi8ELi2ELb0EN4cute5tupleIJNS5_1CILi128EEENS7_ILi64EEENS7_ILi192EEEEEELi192ENS_6half_tEfNS_4arch4Sm80ELb1ELb0ELb0ELb1ELb1ELb0ELb1ELb1EEENS1_21CollectiveEpilogueFwdINS6_IJS8_SA_S9_EEENS6_IJNS7_ILi1EEESI_SI_EEESC_SE_Li256ELb1ELb1ELb1ELb0EEENS1_36VarlenDynamicPersistentTileSchedulerILi128ELi64ELi256ELi256ELb1ELb1ELb0ELb1ELb1ELb1EEEEEEEEEvNT_6ParamsE,(.L_x_6300 - _ZN7cutlass13device_kernelIN5flash19enable_sm80_to_sm89INS1_16FlashAttnFwdSm80INS1_25CollectiveMainloopFwdSm80ILi8ELi2ELb0EN4cute5tupleIJNS5_1CILi128EEENS7_ILi64EEENS7_ILi192EEEEEELi192ENS_6half_tEfNS_4arch4Sm80ELb1ELb0ELb0ELb1ELb1ELb0ELb1ELb1EEENS1_21CollectiveEpilogueFwdINS6_IJS8_SA_S9_EEENS6_IJNS7_ILi1EEESI_SI_EEESC_SE_Li256ELb1ELb1ELb1ELb0EEENS1_36VarlenDynamicPersistentTileSchedulerILi128ELi64ELi256ELi256ELb1ELb1ELb0ELb1ELb1ELb1EEEEEEEEEvNT_6ParamsE)
        .other          _ZN7cutlass13device_kernelIN5flash19enable_sm80_to_sm89INS1_16FlashAttnFwdSm80INS1_25CollectiveMainloopFwdSm80ILi8ELi2ELb0EN4cute5tupleIJNS5_1CILi128EEENS7_ILi64EEENS7_ILi192EEEEEELi192ENS_6half_tEfNS_4arch4Sm80ELb1ELb0ELb0ELb1ELb1ELb0ELb1ELb1EEENS1_21CollectiveEpilogueFwdINS6_IJS8_SA_S9_EEENS6_IJNS7_ILi1EEESI_SI_EEESC_SE_Li256ELb1ELb1ELb1ELb0EEENS1_36VarlenDynamicPersistentTileSchedulerILi128ELi64ELi256ELi256ELb1ELb1ELb0ELb1ELb1ELb1EEEEEEEEEvNT_6ParamsE,@"STO_CUDA_ENTRY STV_DEFAULT"
_ZN7cutlass13device_kernelIN5flash19enable_sm80_to_sm89INS1_16FlashAttnFwdSm80INS1_25CollectiveMainloopFwdSm80ILi8ELi2ELb0EN4cute5tupleIJNS5_1CILi128EEENS7_ILi64EEENS7_ILi192EEEEEELi192ENS_6half_tEfNS_4arch4Sm80ELb1ELb0ELb0ELb1ELb1ELb0ELb1ELb1EEENS1_21CollectiveEpilogueFwdINS6_IJS8_SA_S9_EEENS6_IJNS7_ILi1EEESI_SI_EEESC_SE_Li256ELb1ELb1ELb1ELb0EEENS1_36VarlenDynamicPersistentTileSchedulerILi128ELi64ELi256ELi256ELb1ELb1ELb0ELb1ELb1ELb1EEEEEEEEEvNT_6ParamsE:
        /* <DEDUP_REMOVED lines=52> */
.L_x_5731:
        /* <DEDUP_REMOVED lines=16> */
.L_x_5855:
        /* <DEDUP_REMOVED lines=16> */
.L_x_5856:
[----:B---3--:R-:W-:-:S05]  /*0540*/  IMAD R0, R0, c[0x0][0x538], RZ ;  /* 0x00014e0000007a24 */ /* 0x008fca00078e02ff */
[----:B------:R-:W-:-:S04]  /*0550*/  IADD3 R6, R0, R6, RZ ;  /* 0x0000000600067210 */ /* 0x000fc80007ffe0ff */
[----:B------:R-:W-:-:S13]  /*0560*/  ISETP.GT.AND P0, PT, R6, UR4, PT ;  /* 0x0000000406007c0c */ /* 0x000fda000bf04270 */
[----:B-12---:R-:W-:Y:S05]  /*0570*/  @!P0 BRA `(.L_x_5731) ;  /* 0xfffffdc000008947 */ /* 0x006fea000383ffff */
.L_x_5727:
[----:B------:R-:W-:-:S05]  /*0580*/  IADD3 R10, -R0, R6, RZ ;  /* 0x00000006000a7210 */ /* 0x000fca0007ffe1ff */
[----:B------:R-:W-:-:S05]  /*0590*/  IMAD R0, R4, c[0x0][0x538], R10 ;  /* 0x00014e0004007a24 */ /* 0x000fca00078e020a */
[----:B------:R-:W-:Y:S01]  /*05a0*/  ISETP.GT.AND P0, PT, R0, UR4, PT ;  /* 0x0000000400007c0c */ /* 0x000fe2000bf04270 */
[----:B------:R-:W-:-:S12]  /*05b0*/  BRA.DIV ~URZ, `(.L_x_5732) ;  /* 0x000114a27f007947 */ /* 0x000fd8000b800000 */
[----:B------:R-:W-:-:S04]  /*05c0*/  VOTE.ANY R6, PT, !P0 ;  /* 0x0000000000067806 */ /* 0x000fc800040e0100 */
.L_x_5857:
[----:B------:R-:W2:Y:S02]  /*05d0*/  POPC R0, R6 ;  /* 0x0000000600007309 */ /* 0x000ea40000000000 */
[----:B-12---:R-:W-:Y:S01]  /*05e0*/  IADD3 R227, R0, R7, RZ ;  /* 0x0000000700e37210 */ /* 0x006fe20007ffe0ff */
[----:B------:R-:W-:Y:S05]  /*05f0*/  BRA.DIV ~URZ, `(.L_x_5733) ;  /* 0x000114b27f007947 */ /* 0x000fea000b800000 */
[----:B------:R1:W2:Y:S01]  /*0600*/  SHFL.IDX PT, R225, R9, R0, 0x1f ;  /* 0x00001f0009e17589 */ /* 0x0002a200000e0000 */
[----:B------:R-:W-:-:S03]  /*0610*/  MOV R5, RZ ;  /* 0x000000ff00057202 */ /* 0x000fc60000000f00 */
[----:B------:R1:W3:Y:S04]  /*0620*/  SHFL.IDX PT, R9, R8, R0, 0x1f ;  /* 0x00001f0008097589 */ /* 0x0002e800000e0000 */
.L_x_5858:
[----:B------:R-:W-:Y:S01]  /*0630*/  ISETP.NE.AND P0, PT, R6, RZ, PT ;  /* 0x000000ff0600720c */ /* 0x000fe20003f05270 */
[----:B------:R-:W-:-:S12]  /*0640*/  BSSY B0, `(.L_x_5734) ;  /* 0x0000005000007945 */ /* 0x000fd80003800000 */
[----:B------:R-:W-:Y:S05]  /*0650*/  @!P0 BRA `(.L_x_5735) ;  /* 0x0000003000008947 */ /* 0x000fea0003800000 */
[----:B------:R-:W-:Y:S01]  /*0660*/  IADD3 R2, R0, -0x1, RZ ;  /* 0xffffffff00027810 */ /* 0x000fe20007ffe0ff */
[----:B------:R-:W-:Y:S05]  /*0670*/  BRA.DIV ~URZ, `(.L_x_5736) ;  /* 0x000115127f007947 */ /* 0x000fea000b800000 */
[----:B------:R4:W1:Y:S02]  /*0680*/  SHFL.IDX PT, R5, R4, R2, 0x1f ;  /* 0x00001f0204057589 */ /* 0x00086400000e0000 */
.L_x_5735:
[----:B------:R-:W-:Y:S05]  /*0690*/  BSYNC B0 ;  /* 0x0000000000007941 */ /* 0x000fea0003800000 */
.L_x_5734:
        /* <DEDUP_REMOVED lines=67> */
.L_x_5738:
        /* <DEDUP_REMOVED lines=68> */
.L_x_5739:
[----:B------:R-:W-:Y:S05]  /*0f10*/  BSYNC B0 ;  /* 0x0000000000007941 */ /* 0x000fea0003800000 */
.L_x_5737:
[----:B------:R-:W-:-:S04]  /*0f20*/  LOP3.LUT R0, RZ, R0, RZ, 0x33, !PT ;  /* 0x00000000ff007212 */ /* 0x000fc800078e33ff */
[----:B------:R-:W-:Y:S01]  /*0f30*/  IADD3 R225, R0, R225, RZ ;  /* 0x000000e100e17210 */ /* 0x000fe20007ffe0ff */
[----:B------:R-:W-:Y:S05]  /*0f40*/  BRA `(.L_x_5740) ;  /* 0x0000004000007947 */ /* 0x000fea0003800000 */
.L_x_5728:
[----:B-1----:R-:W-:Y:S01]  /*0f50*/  IMAD.MOV.U32 R225, RZ, RZ, RZ ;  /* 0x000000ffffe17224 */ /* 0x002fe200078e00ff */
[----:B------:R-:W-:Y:S01]  /*0f60*/  MOV R226, RZ ;  /* 0x000000ff00e27202 */ /* 0x000fe20000000f00 */
[----:B------:R-:W-:Y:S01]  /*0f70*/  IMAD.U32 R224, RZ, RZ, UR4 ;  /* 0x00000004ffe07e24 */ /* 0x000fe2000f8e00ff */
[----:B------:R-:W-:Y:S02]  /*0f80*/  MOV R227, c[0x0][0x53c] ;  /* 0x00014f0000e37a02 */ /* 0x000fe40000000f00 */
.L_x_5740:
[----:B------:R-:W-:Y:S01]  /*0f90*/  ISETP.NE.AND P0, PT, R12, RZ, PT ;  /* 0x000000ff0c00720c */ /* 0x000fe20003f05270 */
[----:B------:R-:W-:-:S12]  /*0fa0*/  WARPSYNC 0xffffffff ;  /* 0xffffffff00007948 */ /* 0x000fd80003800000 */
[----:B------:R1:W-:Y:S04]  /*0fb0*/  @!P0 STS.128 [0x24100], R224 ;  /* 0x024100e0ff008388 */ /* 0x0003e80000000c00 */
[----:B------:R-:W-:Y:S06]  /*0fc0*/  BAR.ARV 0x5, 0x100 ;  /* 0x0144000000007b1d */ /* 0x000fec0000002000 */
.L_x_5726:
        /* <DEDUP_REMOVED lines=70> */
[----:B------:R-:W-:Y:S01]  /*1430*/  STL [R1+0x18], R15 ;  /* 0x0000180f01007387 */ /* 0x000fe20000100800 */
        /* <DEDUP_REMOVED lines=9> */
[----:B------:R-:W-:Y:S02]  /*14d0*/  SHF.R.S32.HI R7, RZ, 0x1f, R192 ;  /* 0x0000001fff077819 */ /* 0x000fe400000114c0 */
[----:B------:R-:W-:Y:S01]  /*14e0*/  LEA.HI R2, R4, R4, RZ, 0x1d ;  /* 0x0000000404027211 */ /* 0x000fe200078fe8ff */
[----:B------:R-:W-:Y:S01]  /*14f0*/  IMAD.IADD R7, R16, 0x1, -R5 ;  /* 0x0000000110077824 */ /* 0x000fe200078e0a05 */
[----:B------:R-:W-:-:S02]  /*1500*/  LOP3.LUT R4, R9, 0xfffffe00, RZ, 0xc0, !PT ;  /* 0xfffffe0009047812 */ /* 0x000fc400078ec0ff */
[----:B------:R-:W-:Y:S01]  /*1510*/  IADD3 R200, R192, 0x40, RZ ;  /* 0x00000040c0c87810 */ /* 0x000fe20007ffe0ff */
[----:B------:R-:W-:Y:S01]  /*1520*/  IMAD.SHL.U32 R228, R7, 0x2, RZ ;  /* 0x0000000207e47824 */ /* 0x000fe200078e00ff */
[----:B------:R-:W-:Y:S01]  /*1530*/  LEA R169, R0, 0xc100, 0x1 ;  /* 0x0000c10000a97811 */ /* 0x000fe200078e08ff */
[----:B------:R-:W-:Y:S01]  /*1540*/  IMAD.IADD R9, R6, 0x1, R2 ;  /* 0x0000000106097824 */ /* 0x000fe200078e0202 */
[CC--:B------:R-:W-:Y:S01]  /*1550*/  IADD3 R2, R3.reuse, R4.reuse, R8 ;  /* 0x0000000403027210 */ /* 0x0c0fe20007ffe008 */
[----:B------:R-:W-:Y:S01]  /*1560*/  IMAD R7, R10, 0x8, R15 ;  /* 0x000000080a077824 */ /* 0x000fe200078e020f */
[----:B------:R-:W-:Y:S01]  /*1570*/  LOP3.LUT R3, R3, R4, RZ, 0xfc, !PT ;  /* 0x0000000403037212 */ /* 0x000fe200078efcff */
[----:B------:R-:W-:Y:S01]  /*1580*/  IMAD.MOV.U32 R8, RZ, RZ, 0x40 ;  /* 0x00000040ff087424 */ /* 0x000fe200078e00ff */
[C---:B------:R-:W-:Y:S01]  /*1590*/  IADD3 R19, R228.reuse, 0x18, RZ ;  /* 0x00000018e4137810 */ /* 0x040fe20007ffe0ff */
[----:B------:R-:W-:Y:S01]  /*15a0*/  IMAD.MOV.U32 R4, RZ, RZ, 0x20 ;  /* 0x00000020ff047424 */ /* 0x000fe200078e00ff */
[C---:B------:R-:W-:Y:S01]  /*15b0*/  IADD3 R20, R228.reuse, 0x10, RZ ;  /* 0x00000010e4147810 */ /* 0x040fe20007ffe0ff */
[----:B------:R1:W-:Y:S01]  /*15c0*/  STL [R1+0x14], R7 ;  /* 0x0000140701007387 */ /* 0x0003e20000100800 */
[----:B------:R-:W-:-:S02]  /*15d0*/  IADD3 R16, R228, 0x30, RZ ;  /* 0x00000030e4107810 */ /* 0x000fc40007ffe0ff */
[----:B------:R-:W-:Y:S02]  /*15e0*/  LEA R238, R9, 0x80, 0x1 ;  /* 0x0000008009ee7811 */ /* 0x000fe400078e08ff */
[C---:B------:R-:W-:Y:S02]  /*15f0*/  IADD3 R17, R228.reuse, 0x28, RZ ;  /* 0x00000028e4117810 */ /* 0x040fe40007ffe0ff */
[----:B------:R-:W-:Y:S02]  /*1600*/  IADD3 R13, R228, 0x48, RZ ;  /* 0x00000048e40d7810 */ /* 0x000fe40007ffe0ff */
[----:B------:R-:W-:Y:S02]  /*1610*/  SHF.R.S32.HI R6, RZ, 0x1f, R200 ;  /* 0x0000001fff067819 */ /* 0x000fe400000114c8 */
[C---:B------:R-:W-:Y:S02]  /*1620*/  SEL R5, R8.reuse, 0xffffffc0, !P2 ;  /* 0xffffffc008057807 */ /* 0x040fe40005000000 */
[----:B------:R-:W-:-:S02]  /*1630*/  SEL R0, R8, 0xffffffc0, !P4 ;  /* 0xffffffc008007807 */ /* 0x000fc40006000000 */
[----:B------:R-:W-:Y:S02]  /*1640*/  IADD3 R14, R228, 0x40, RZ ;  /* 0x00000040e40e7810 */ /* 0x000fe40007ffe0ff */
[C---:B------:R-:W-:Y:S02]  /*1650*/  SEL R6, R4.reuse, 0xffffffe0, !P1 ;  /* 0xffffffe004067807 */ /* 0x040fe40004800000 */
[----:B------:R-:W-:Y:S02]  /*1660*/  SEL R168, R4, 0xffffffe0, !P0 ;  /* 0xffffffe004a87807 */ /* 0x000fe40004000000 */
[----:B------:R-:W-:Y:S01]  /*1670*/  IADD3 R11, R228, 0x58, RZ ;  /* 0x00000058e40b7810 */ /* 0x000fe20007ffe0ff */
[----:B------:R-:W-:Y:S01]  /*1680*/  IMAD.IADD R241, R238, 0x1, R6 ;  /* 0x00000001eef17824 */ /* 0x000fe200078e0206 */
[C---:B------:R-:W-:Y:S02]  /*1690*/  IADD3 R252, R228.reuse, 0x68, RZ ;  /* 0x00000068e4fc7810 */ /* 0x040fe40007ffe0ff */
[----:B-1----:R-:W-:-:S02]  /*16a0*/  IADD3 R7, R228, 0x60, RZ ;  /* 0x00000060e4077810 */ /* 0x002fc40007ffe0ff */
[----:B------:R-:W-:Y:S02]  /*16b0*/  SHF.R.S32.HI R8, RZ, 0x1f, R19 ;  /* 0x0000001fff087819 */ /* 0x000fe40000011413 */
[C---:B------:R-:W-:Y:S02]  /*16c0*/  IADD3 R251, R228.reuse, 0x70, RZ ;  /* 0x00000070e4fb7810 */ /* 0x040fe40007ffe0ff */
[----:B------:R-:W-:Y:S02]  /*16d0*/  IADD3 R249, R228, 0x80, RZ ;  /* 0x00000080e4f97810 */ /* 0x000fe40007ffe0ff */
[----:B------:R-:W-:Y:S02]  /*16e0*/  SHF.R.S32.HI R4, RZ, 0x1f, R20 ;  /* 0x0000001fff047819 */ /* 0x000fe40000011414 */
[----:B------:R-:W-:Y:S02]  /*16f0*/  SHF.R.S32.HI R8, RZ, 0x1f, R16 ;  /* 0x0000001fff087819 */ /* 0x000fe40000011410 */
[----:B------:R-:W-:-:S02]  /*1700*/  IADD3 R239, R238, -0x10, RZ ;  /* 0xfffffff0eeef7810 */ /* 0x000fc40007ffe0ff */
[C---:B------:R-:W-:Y:S02]  /*1710*/  IADD3 R248, R228.reuse, 0x88, RZ ;  /* 0x00000088e4f87810 */ /* 0x040fe40007ffe0ff */
[----:B------:R-:W-:Y:S02]  /*1720*/  IADD3 R246, R228, 0x98, RZ ;  /* 0x00000098e4f67810 */ /* 0x000fe40007ffe0ff */
[----:B------:R-:W-:Y:S02]  /*1730*/  SHF.R.S32.HI R4, RZ, 0x1f, R17 ;  /* 0x0000001fff047819 */ /* 0x000fe40000011411 */
[----:B------:R-:W-:Y:S02]  /*1740*/  SHF.R.S32.HI R8, RZ, 0x1f, R13 ;  /* 0x0000001fff087819 */ /* 0x000fe4000001140d */
[----:B------:R-:W-:Y:S02]  /*1750*/  @P3 IADD3 R239, R238, 0x10, RZ ;  /* 0x00000010eeef3810 */ /* 0x000fe40007ffe0ff */
[----:B------:R-:W-:-:S02]  /*1760*/  LEA R162, R2, 0x18100, 0x1 ;  /* 0x0001810002a27811 */ /* 0x000fc400078e08ff */
[----:B------:R-:W-:Y:S01]  /*1770*/  IADD3 R245, R228, 0xa0, RZ ;  /* 0x000000a0e4f57810 */ /* 0x000fe20007ffe0ff */
[----:B------:R-:W-:Y:S01]  /*1780*/  IMAD.IADD R240, R6, 0x1, R239 ;  /* 0x0000000106f07824 */ /* 0x000fe200078e02ef */
[----:B------:R-:W-:Y:S01]  /*1790*/  IADD3 R244, R228, 0xa8, RZ ;  /* 0x000000a8e4f47810 */ /* 0x000fe20007ffe0ff */
[----:B------:R-:W-:Y:S01]  /*17a0*/  IMAD.IADD R163, R162, 0x1, R168 ;  /* 0x00000001a2a37824 */ /* 0x000fe200078e02a8 */
[----:B------:R-:W-:Y:S01]  /*17b0*/  SHF.R.S32.HI R4, RZ, 0x1f, R14 ;  /* 0x0000001fff047819 */ /* 0x000fe2000001140e */
[----:B------:R-:W-:Y:S01]  /*17c0*/  IMAD.IADD R2, R240, 0x1, R5 ;  /* 0x00000001f0027824 */ /* 0x000fe200078e0205 */
[----:B------:R-:W-:Y:S01]  /*17d0*/  SHF.R.S32.HI R8, RZ, 0x1f, R7 ;  /* 0x0000001fff087819 */ /* 0x000fe20000011407 */
[--C-:B------:R-:W-:Y:S01]  /*17e0*/  IMAD.IADD R165, R162, 0x1, R0.reuse ;  /* 0x00000001a2a57824 */ /* 0x100fe200078e0200 */
[----:B------:R-:W-:Y:S01]  /*17f0*/  LEA R170, R3, 0x100, 0x1 ;  /* 0x0000010003aa7811 */ /* 0x000fe200078e08ff */
[----:B------:R-:W-:Y:S01]  /*1800*/  IMAD.IADD R3, R5, 0x1, R239 ;  /* 0x0000000105037824 */ /* 0x000fe200078e02ef */
[----:B------:R-:W-:Y:S01]  /*1810*/  IADD3 R243, R228, 0xb0, RZ ;  /* 0x000000b0e4f37810 */ /* 0x000fe20007ffe0ff */
[----:B------:R-:W-:Y:S01]  /*1820*/  IMAD.IADD R164, R163, 0x1, R0 ;  /* 0x00000001a3a47824 */ /* 0x000fe200078e0200 */
[----:B------:R-:W-:Y:S01]  /*1830*/  SHF.R.S32.HI R4, RZ, 0x1f, R11 ;  /* 0x0000001fff047819 */ /* 0x000fe2000001140b */
[----:B------:R-:W-:Y:S01]  /*1840*/  IMAD.IADD R231, R168, 0x1, R170 ;  /* 0x00000001a8e77824 */ /* 0x000fe200078e02aa */
[----:B------:R-:W-:Y:S01]  /*1850*/  SHF.R.S32.HI R7, RZ, 0x1f, R252 ;  /* 0x0000001fff077819 */ /* 0x000fe200000114fc */
[C---:B------:R-:W-:Y:S01]  /*1860*/  IMAD.IADD R171, R0.reuse, 0x1, R170 ;  /* 0x0000000100ab7824 */ /* 0x040fe200078e02aa */
[----:B------:R-:W-:Y:S01]  /*1870*/  SHF.R.S32.HI R4, RZ, 0x1f, R251 ;  /* 0x0000001fff047819 */ /* 0x000fe200000114fb */
[----:B------:R-:W-:Y:S01]  /*1880*/  IMAD.IADD R0, R0, 0x1, R231 ;  /* 0x0000000100007824 */ /* 0x000fe200078e02e7 */
[----:B------:R-:W-:Y:S01]  /*1890*/  SHF.R.S32.HI R7, RZ, 0x1f, R249 ;  /* 0x0000001fff077819 */ /* 0x000fe200000114f9 */
[----:B------:R-:W-:Y:S01]  /*18a0*/  IMAD.IADD R234, R168, 0x1, R171 ;  /* 0x00000001a8ea7824 */ /* 0x000fe200078e02ab */
[----:B------:R-:W-:-:S02]  /*18b0*/  SHF.R.S32.HI R4, RZ, 0x1f, R248 ;  /* 0x0000001fff047819 */ /* 0x000fc400000114f8 */
[----:B------:R-:W-:Y:S02]  /*18c0*/  SHF.R.S32.HI R7, RZ, 0x1f, R246 ;  /* 0x0000001fff077819 */ /* 0x000fe400000114f6 */
[----:B------:R-:W-:Y:S02]  /*18d0*/  SHF.R.S32.HI R4, RZ, 0x1f, R245 ;  /* 0x0000001fff047819 */ /* 0x000fe400000114f5 */
[----:B------:R-:W-:Y:S01]  /*18e0*/  SHF.R.S32.HI R7, RZ, 0x1f, R244 ;  /* 0x0000001fff077819 */ /* 0x000fe200000114f4 */
[----:B------:R-:W-:Y:S01]  /*18f0*/  IMAD.IADD R7, R238, 0x1, R5 ;  /* 0x00000001ee077824 */ /* 0x000fe200078e0205 */
[----:B------:R-:W-:Y:S01]  /*1900*/  SHF.R.S32.HI R4, RZ, 0x1f, R243 ;  /* 0x0000001fff047819 */ /* 0x000fe200000114f3 */
[----:B------:R-:W-:Y:S01]  /*1910*/  IMAD.IADD R4, R241, 0x1, R5 ;  /* 0x00000001f1047824 */ /* 0x000fe200078e0205 */
[----:B------:R-:W-:Y:S02]  /*1920*/  IADD3 R201, R192, 0x80, RZ ;  /* 0x00000080c0c97810 */ /* 0x000fe40007ffe0ff */
[----:B------:R1:W-:Y:S01]  /*1930*/  STL [R1+0xc], R7 ;  /* 0x00000c0701007387 */ /* 0x0003e20000100800 */
[----:B------:R-:W-:-:S02]  /*1940*/  IADD3 R21, R228, 0x8, RZ ;  /* 0x00000008e4157810 */ /* 0x000fc40007ffe0ff */
[C---:B------:R-:W-:Y:S01]  /*1950*/  IADD3 R18, R228.reuse, 0x20, RZ ;  /* 0x00000020e4127810 */ /* 0x040fe20007ffe0ff */
[----:B------:R1:W-:Y:S01]  /*1960*/  STL [R1+0x8], R4 ;  /* 0x0000080401007387 */ /* 0x0003e20000100800 */
[C---:B------:R-:W-:Y:S02]  /*1970*/  IADD3 R250, R228.reuse, 0x78, RZ ;  /* 0x00000078e4fa7810 */ /* 0x040fe40007ffe0ff */
[----:B------:R-:W-:Y:S01]  /*1980*/  SHF.R.S32.HI R12, RZ, 0x1f, R201 ;  /* 0x0000001fff0c7819 */ /* 0x000fe200000114c9 */
[----:B------:R1:W-:Y:S01]  /*1990*/  STL [R1+0x4], R3 ;  /* 0x0000040301007387 */ /* 0x0003e20000100800 */
[C---:B------:R-:W-:Y:S02]  /*19a0*/  IADD3 R15, R228.reuse, 0x38, RZ ;  /* 0x00000038e40f7810 */ /* 0x040fe40007ffe0ff */
[C---:B------:R-:W-:Y:S01]  /*19b0*/  IADD3 R247, R228.reuse, 0x90, RZ ;  /* 0x00000090e4f77810 */ /* 0x040fe20007ffe0ff */
[----:B------:R1:W-:Y:S01]  /*19c0*/  STL [R1], R2 ;  /* 0x0000000201007387 */ /* 0x0003e20000100800 */
[----:B------:R-:W-:-:S02]  /*19d0*/  IADD3 R12, R228, 0x50, RZ ;  /* 0x00000050e40c7810 */ /* 0x000fc40007ffe0ff */
[----:B------:R-:W-:Y:S01]  /*19e0*/  IADD3 R242, R228, 0xb8, RZ ;  /* 0x000000b8e4f27810 */ /* 0x000fe20007ffe0ff */
[----:B------:R1:W-:Y:S01]  /*19f0*/  STL [R1+0x10], R0 ;  /* 0x0000100001007387 */ /* 0x0003e20000100800 */
        /* <DEDUP_REMOVED lines=9> */
.L_x_5854:
[----:B------:R-:W-:-:S04]  /*1a90*/  IMAD.MOV.U32 R8, RZ, RZ, 0x4 ;  /* 0x00000004ff087424 */ /* 0x000fc800078e00ff */
[----:B-1----:R-:W-:-:S05]  /*1aa0*/  IMAD.WIDE R2, R227, R8, c[0x0][0x588] ;  /* 0x00016200e3027625 */ /* 0x002fca00078e0208 */
        /* <DEDUP_REMOVED lines=28> */
.L_x_5741:
[----:B------:R-:W-:-:S04]  /*1c70*/  ISETP.NE.U32.AND P1, PT, RZ, c[0x0][0x368], PT ;  /* 0x0000da00ff007a0c */ /* 0x000fc80003f25070 */
[----:B------:R-:W-:-:S13]  /*1c80*/  ISETP.NE.AND.EX P1, PT, RZ, c[0x0][0x36c], PT, P1 ;  /* 0x0000db00ff007a0c */ /* 0x000fda0003f25310 */
[----:B------:R-:W-:Y:S05]  /*1c90*/  @!P1 BRA `(.L_x_5742) ;  /* 0x0000004000009947 */ /* 0x000fea0003800000 */
[----:B-1----:R-:W-:-:S04]  /*1ca0*/  IADD3 R2, P1, R232, c[0x0][0x368], RZ ;  /* 0x0000da00e8027a10 */ /* 0x002fc80007f3e0ff */
[----:B------:R-:W-:-:S05]  /*1cb0*/  IADD3.X R3, R233, c[0x0][0x36c], RZ, P1, !PT ;  /* 0x0000db00e9037a10 */ /* 0x000fca0000ffe4ff */
[----:B------:R1:W5:Y:S01]  /*1cc0*/  LDG.E R0, [R2.64] ;  /* 0x0000000802007981 */ /* 0x000362000c1e1900 */
[----:B------:R-:W-:Y:S05]  /*1cd0*/  BRA `(.L_x_5743) ;  /* 0x0000008000007947 */ /* 0x000fea0003800000 */
.L_x_5742:
        /* <DEDUP_REMOVED lines=8> */
.L_x_5743:
        /* <DEDUP_REMOVED lines=58> */
.L_x_5745:
[----:B------:R-:W-:Y:S05]  /*2100*/  BSYNC B0 ;  /* 0x0000000000007941 */ /* 0x000fea0003800000 */
.L_x_5744:
        /* <DEDUP_REMOVED lines=100> */
.L_x_5859:
[----:B------:R-:W-:Y:S05]  /*2750*/  BRA.DIV ~URZ, `(.L_x_5748) ;  /* 0x0000f5027f007947 */ /* 0x000fea000b800000 */
[----:B------:R3:W4:Y:S02]  /*2760*/  SHFL.IDX PT, R0, R12, RZ, 0x181f ;  /* 0x00181fff0c007589 */ /* 0x00072400000e0000 */
.L_x_5860:
        /* <DEDUP_REMOVED lines=20> */
.L_x_5750:
[----:B------:R-:W-:Y:S05]  /*28b0*/  BSYNC B0 ;  /* 0x0000000000007941 */ /* 0x000fea0003800000 */
.L_x_5749:
[----:B------:R-:W-:Y:S05]  /*28c0*/  BRA.DIV ~URZ, `(.L_x_5751) ;  /* 0x0000f4027f007947 */ /* 0x000fea000b800000 */
[----:B--2---:R2:W1:Y:S04]  /*28d0*/  SHFL.IDX PT, R8, R9, 0x1, 0x181f ;  /* 0x00381f0009087f89 */ /* 0x00446800000e0000 */
[----:B----4-:R2:W4:Y:S02]  /*28e0*/  SHFL.IDX PT, R0, R12, 0x1, 0x181f ;  /* 0x00381f000c007f89 */ /* 0x01052400000e0000 */
.L_x_5861:
        /* <DEDUP_REMOVED lines=19> */
.L_x_5753:
[----:B------:R-:W-:Y:S05]  /*2a20*/  BSYNC B0 ;  /* 0x0000000000007941 */ /* 0x000fea0003800000 */
.L_x_5752:
[----:B------:R-:W-:Y:S05]  /*2a30*/  BRA.DIV ~URZ, `(.L_x_5754) ;  /* 0x0000f3627f007947 */ /* 0x000fea000b800000 */
[----:B-1----:R1:W2:Y:S02]  /*2a40*/  SHFL.IDX PT, R8, R9, 0x2, 0x181f ;  /* 0x00581f0009087f89 */ /* 0x0022a400000e0000 */
.L_x_5862:
[----:B------:R-:W-:Y:S05]  /*2a50*/  BRA.DIV ~URZ, `(.L_x_5755) ;  /* 0x0000f3b27f007947 */ /* 0x000fea000b800000 */
[----:B----4-:R4:W1:Y:S02]  /*2a60*/  SHFL.IDX PT, R0, R12, 0x2, 0x181f ;  /* 0x00581f000c007f89 */ /* 0x01086400000e0000 */
.L_x_5863:
        /* <DEDUP_REMOVED lines=19> */
.L_x_5757:
[----:B------:R-:W-:Y:S05]  /*2ba0*/  BSYNC B0 ;  /* 0x0000000000007941 */ /* 0x000fea0003800000 */
.L_x_5756:
[----:B------:R-:W-:Y:S05]  /*2bb0*/  BRA.DIV ~URZ, `(.L_x_5758) ;  /* 0x0000f2c27f007947 */ /* 0x000fea000b800000 */
[----:B--2---:R2:W3:Y:S04]  /*2bc0*/  SHFL.IDX PT, R8, R9, 0x3, 0x181f ;  /* 0x00781f0009087f89 */ /* 0x0044e800000e0000 */
[----:B-1----:R2:W1:Y:S02]  /*2bd0*/  SHFL.IDX PT, R0, R12, 0x3, 0x181f ;  /* 0x00781f000c007f89 */ /* 0x00246400000e0000 */
.L_x_5864:
        /* <DEDUP_REMOVED lines=173> */
.L_x_5865:
        /* <DEDUP_REMOVED lines=20> */
.L_x_5866:
        /* <DEDUP_REMOVED lines=21> */
.L_x_5760:
[----:B------:R-:W-:Y:S05]  /*3940*/  BSYNC B0 ;  /* 0x0000000000007941 */ /* 0x000fea0003800000 */
.L_x_5759:
        /* <DEDUP_REMOVED lines=10> */
[----:B-1-3--:R1:W2:Y:S04]  /*39f0*/  LDSM.16.M88.4 R4, [R162] ;  /* 0x00000000a204783b */ /* 0x00a2a80000000200 */
        /* <DEDUP_REMOVED lines=34> */
.L_x_5867:
        /* <DEDUP_REMOVED lines=8> */
[C---:B---3--:R-:W-:Y:S01]  /*3ca0*/  IMAD.X R15, R12.reuse, 0x1, R22, P0 ;  /* 0x000000010c0f7824 */ /* 0x048fe200000e0616 */
        /* <DEDUP_REMOVED lines=10> */
[----:B------:R5:W2:Y:S02]  /*3d50*/  SHFL.IDX PT, R12, R13, 0x1, 0x181f ;  /* 0x00381f000d0c7f89 */ /* 0x000aa400000e0000 */
[----:B----45:R-:W-:-:S02]  /*3d60*/  SEL R13, RZ, 0x10, P0 ;  /* 0x00000010ff0d7807 */ /* 0x030fc40000000000 */
.L_x_5868:
[----:B---3--:R-:W-:Y:S02]  /*3d70*/  IADD3 R2, -R19, 0x10, RZ ;  /* 0x0000001013027810 */ /* 0x008fe40007ffe1ff */
[----:B------:R-:W-:-:S02]  /*3d80*/  IADD3 R3, -R18, 0x10, RZ ;  /* 0x0000001012037810 */ /* 0x000fc40007ffe1ff */
[----:B------:R-:W-:Y:S02]  /*3d90*/  LOP3.LUT R2, R2, 0xf, RZ, 0xc0, !PT ;  /* 0x0000000f02027812 */ /* 0x000fe400078ec0ff */
[----:B------:R-:W-:Y:S02]  /*3da0*/  IADD3 R14, -R13, 0x10, RZ ;  /* 0x000000100d0e7810 */ /* 0x000fe40007ffe1ff */
[----:B------:R-:W-:Y:S02]  /*3db0*/  LOP3.LUT R3, R3, 0xf, RZ, 0xc0, !PT ;  /* 0x0000000f03037812 */ /* 0x000fe400078ec0ff */
[-C--:B------:R-:W-:Y:S02]  /*3dc0*/  IADD3 R16, P1, P0, R2, R0.reuse, R25 ;  /* 0x0000000002107210 */ /* 0x080fe4000783e019 */
[----:B------:R-:W-:Y:S02]  /*3dd0*/  LOP3.LUT R2, R14, 0xf, RZ, 0xc0, !PT ;  /* 0x0000000f0e027812 */ /* 0x000fe400078ec0ff */
[----:B------:R-:W-:-:S02]  /*3de0*/  IADD3 R14, P6, P5, R3, R0, R26 ;  /* 0x00000000030e7210 */ /* 0x000fc40007dde01a */
[----:B--2---:R-:W-:Y:S02]  /*3df0*/  IADD3.X R17, RZ, R12, R22, P1, P0 ;  /* 0x0000000cff117210 */ /* 0x004fe40000fe0416 */
        /* <DEDUP_REMOVED lines=12> */
.L_x_5764:
[----:B------:R-:W-:Y:S05]  /*3ec0*/  BSYNC B0 ;  /* 0x0000000000007941 */ /* 0x000fea0003800000 */
.L_x_5763:
[----:B--2---:R-:W2:Y:S01]  /*3ed0*/  LDL R3, [R1+0x14] ;  /* 0x0000140001037983 */ /* 0x004ea20000100800 */
[----:B------:R-:W-:Y:S01]  /*3ee0*/  IMAD.MOV.U32 R0, RZ, RZ, 0x40 ;  /* 0x00000040ff007424 */ /* 0x000fe200078e00ff */
[----:B------:R-:W-:-:S02]  /*3ef0*/  LOP3.LUT P0, RZ, R206, 0x4, RZ, 0xc0, !PT ;  /* 0x00000004ceff7812 */ /* 0x000fc4000780c0ff */
[----:B------:R-:W0:Y:S01]  /*3f00*/  LDGDEPBAR ;  /* 0x00000000000079af */ /* 0x000e220000000000 */
[----:B------:R-:W-:Y:S01]  /*3f10*/  WARPSYNC 0xffffffff ;  /* 0xffffffff00007948 */ /* 0x000fe20003800000 */
[----:B------:R-:W-:Y:S01]  /*3f20*/  SEL R166, R0, 0xffffffc0, !P0 ;  /* 0xffffffc000a67807 */ /* 0x000fe20004000000 */
[----:B---3--:R-:W-:Y:S01]  /*3f30*/  HMMA.16816.F32 R16, R4, R32, RZ ;  /* 0x000000200410723c */ /* 0x008fe200000018ff */
[----:B------:R-:W-:Y:S02]  /*3f40*/  LDSM.16.M88.4 R92, [R169+0x3800] ;  /* 0x00380000a95c783b */ /* 0x000fe40000000200 */
[----:B------:R-:W-:Y:S01]  /*3f50*/  IADD3 R0, R166, R169, R167 ;  /* 0x000000a9a6007210 */ /* 0x000fe20007ffe0a7 */
[----:B------:R-:W-:-:S04]  /*3f60*/  IMAD.IADD R2, R169, 0x1, R166 ;  /* 0x00000001a9027824 */ /* 0x000fc800078e02a6 */
[C---:B------:R-:W-:Y:S01]  /*3f70*/  HMMA.16816.F32 R12, R4.reuse, R34, RZ ;  /* 0x00000022040c723c */ /* 0x040fe200000018ff */
[----:B------:R-:W-:Y:S04]  /*3f80*/  LDSM.16.M88.4 R56, [R2] ;  /* 0x000000000238783b */ /* 0x000fe80000000200 */
[----:B------:R-:W-:Y:S03]  /*3f90*/  LDSM.16.M88.4 R60, [R2+0x800] ;  /* 0x00080000023c783b */ /* 0x000fe60000000200 */
[C---:B----4-:R-:W-:Y:S01]  /*3fa0*/  HMMA.16816.F32 R28, R4.reuse, R36, RZ ;  /* 0x00000024041c723c */ /* 0x050fe200000018ff */
[----:B------:R-:W-:Y:S04]  /*3fb0*/  LDSM.16.M88.4 R68, [R2+0x1000] ;  /* 0x001000000244783b */ /* 0x000fe80000000200 */
[----:B------:R-:W-:Y:S03]  /*3fc0*/  LDSM.16.M88.4 R76, [R2+0x1800] ;  /* 0x00180000024c783b */ /* 0x000fe60000000200 */
[C---:B------:R-:W-:Y:S01]  /*3fd0*/  HMMA.16816.F32 R36, R4.reuse, R38, RZ ;  /* 0x000000260424723c */ /* 0x040fe200000018ff */
[----:B------:R-:W-:Y:S07]  /*3fe0*/  LDSM.16.M88.4 R84, [R0+0x1800] ;  /* 0x001800000054783b */ /* 0x000fee0000000200 */
        /* <DEDUP_REMOVED lines=8> */
[----:B------:R-:W3:Y:S07]  /*4070*/  LDSM.16.M88.4 R64, [R0] ;  /* 0x000000000040783b */ /* 0x000eee0000000200 */
[C---:B------:R-:W-:Y:S08]  /*4080*/  HMMA.16816.F32 R12, R8.reuse, R72, R28 ;  /* 0x00000048080c723c */ /* 0x040ff0000000181c */
[C---:B------:R-:W-:Y:S01]  /*4090*/  HMMA.16816.F32 R28, R8.reuse, R74, R36 ;  /* 0x0000004a081c723c */ /* 0x040fe20000001824 */
[----:B------:R-:W4:Y:S07]  /*40a0*/  LDSM.16.M88.4 R72, [R0+0x800] ;  /* 0x000800000048783b */ /* 0x000f2e0000000200 */
[C---:B------:R-:W-:Y:S08]  /*40b0*/  HMMA.16816.F32 R40, R8.reuse, R80, R40 ;  /* 0x000000500828723c */ /* 0x040ff00000001828 */
[C---:B------:R-:W-:Y:S01]  /*40c0*/  HMMA.16816.F32 R44, R8.reuse, R82, R44 ;  /* 0x00000052082c723c */ /* 0x040fe2000000182c */
[----:B------:R-:W5:Y:S07]  /*40d0*/  LDSM.16.M88.4 R80, [R0+0x1000] ;  /* 0x001000000050783b */ /* 0x000f6e0000000200 */
[C---:B------:R-:W-:Y:S08]  /*40e0*/  HMMA.16816.F32 R48, R8.reuse, R88, R48 ;  /* 0x000000580830723c */ /* 0x040ff00000001830 */
[----:B------:R-:W-:Y:S01]  /*40f0*/  HMMA.16816.F32 R52, R8, R90, R52 ;  /* 0x0000005a0834723c */ /* 0x000fe20000001834 */
[----:B------:R-:W-:Y:S07]  /*4100*/  LDSM.16.M88.4 R88, [R20+0x3800] ;  /* 0x003800001458783b */ /* 0x000fee0000000200 */
[C---:B-1----:R-:W-:Y:S08]  /*4110*/  HMMA.16816.F32 R36, R4.reuse, R56, R32 ;  /* 0x000000380424723c */ /* 0x042ff00000001820 */
[C---:B------:R-:W-:Y:S01]  /*4120*/  HMMA.16816.F32 R32, R4.reuse, R58, R24 ;  /* 0x0000003a0420723c */ /* 0x040fe20000001818 */
[----:B------:R-:W-:Y:S07]  /*4130*/  LDSM.16.M88.4 R56, [R169+0x2000] ;  /* 0x00200000a938783b */ /* 0x000fee0000000200 */
[C---:B------:R-:W-:Y:S01]  /*4140*/  HMMA.16816.F32 R24, R4.reuse, R60, R12 ;  /* 0x0000003c0418723c */ /* 0x040fe2000000180c */
[----:B------:R-:W1:Y:S07]  /*4150*/  LDSM.16.M88.4 R12, [R162+0x4000] ;  /* 0x00400000a20c783b */ /* 0x000e6e0000000200 */
[C---:B------:R-:W-:Y:S01]  /*4160*/  HMMA.16816.F32 R8, R4.reuse, R62, R28 ;  /* 0x0000003e0408723c */ /* 0x040fe2000000181c */
[----:B------:R-:W1:Y:S07]  /*4170*/  LDSM.16.M88.4 R60, [R169+0x2800] ;  /* 0x00280000a93c783b */ /* 0x000e6e0000000200 */
[C---:B------:R-:W-:Y:S08]  /*4180*/  HMMA.16816.F32 R28, R4.reuse, R68, R40 ;  /* 0x00000044041c723c */ /* 0x040ff00000001828 */
[C---:B------:R-:W-:Y:S01]  /*4190*/  HMMA.16816.F32 R44, R4.reuse, R70, R44 ;  /* 0x00000046042c723c */ /* 0x040fe2000000182c */
[----:B------:R-:W1:Y:S07]  /*41a0*/  LDSM.16.M88.4 R68, [R169+0x3000] ;  /* 0x00300000a944783b */ /* 0x000e6e0000000200 */
[C---:B------:R-:W-:Y:S08]  /*41b0*/  HMMA.16816.F32 R48, R4.reuse, R76, R48 ;  /* 0x0000004c0430723c */ /* 0x040ff00000001830 */
[----:B------:R-:W-:Y:S01]  /*41c0*/  HMMA.16816.F32 R52, R4, R78, R52 ;  /* 0x0000004e0434723c */ /* 0x000fe20000001834 */
[----:B------:R-:W-:Y:S07]  /*41d0*/  LDSM.16.M88.4 R76, [R2+0x3000] ;  /* 0x00300000024c783b */ /* 0x000fee0000000200 */
[C---:B---3--:R-:W-:Y:S08]  /*41e0*/  HMMA.16816.F32 R40, R16.reuse, R64, R36 ;  /* 0x000000401028723c */ /* 0x048ff00000001824 */
[C---:B------:R-:W-:Y:S01]  /*41f0*/  HMMA.16816.F32 R36, R16.reuse, R66, R32 ;  /* 0x000000421024723c */ /* 0x040fe20000001820 */
[----:B------:R-:W-:Y:S07]  /*4200*/  LDSM.16.M88.4 R64, [R20+0x2000] ;  /* 0x002000001440783b */ /* 0x000fee0000000200 */
[C---:B----4-:R-:W-:Y:S08]  /*4210*/  HMMA.16816.F32 R32, R16.reuse, R72, R24 ;  /* 0x000000481020723c */ /* 0x050ff00000001818 */
[C---:B------:R-:W-:Y:S01]  /*4220*/  HMMA.16816.F32 R24, R16.reuse, R74, R8 ;  /* 0x0000004a1018723c */ /* 0x040fe20000001808 */
[----:B------:R-:W3:Y:S04]  /*4230*/  LDSM.16.M88.4 R8, [R163+0x4000] ;  /* 0x00400000a308783b */ /* 0x000ee80000000200 */
[----:B------:R-:W4:Y:S03]  /*4240*/  LDSM.16.M88.4 R72, [R20+0x2800] ;  /* 0x002800001448783b */ /* 0x000f260000000200 */
[C---:B-----5:R-:W-:Y:S08]  /*4250*/  HMMA.16816.F32 R4, R16.reuse, R80, R28 ;  /* 0x000000501004723c */ /* 0x060ff0000000181c */
        /* <DEDUP_REMOVED lines=8> */
[C---:B------:R-:W-:Y:S08]  /*42e0*/  HMMA.16816.F32 R36, R12.reuse, R60, R32 ;  /* 0x0000003c0c24723c */ /* 0x040ff00000001820 */
[C---:B------:R-:W-:Y:S01]  /*42f0*/  HMMA.16816.F32 R32, R12.reuse, R62, R24 ;  /* 0x0000003e0c20723c */ /* 0x040fe20000001818 */
[----:B------:R-:W-:Y:S07]  /*4300*/  LDSM.16.M88.4 R60, [R2+0x2000] ;  /* 0x00200000023c783b */ /* 0x000fee0000000200 */
[----:B------:R-:W-:Y:S01]  /*4310*/  HMMA.16816.F32 R24, R12, R68, R4 ;  /* 0x000000440c18723c */ /* 0x000fe20000001804 */
[----:B------:R-:W1:Y:S01]  /*4320*/  LDSM.16.M88.4 R4, [R165+0x4000] ;  /* 0x00400000a504783b */ /* 0x000e620000000200 */
[----:B--2---:R-:W-:-:S06]  /*4330*/  IMAD.IADD R205, R3, 0x1, R225 ;  /* 0x0000000103cd7824 */ /* 0x004fcc00078e02e1 */
[C---:B------:R-:W-:Y:S01]  /*4340*/  HMMA.16816.F32 R16, R12.reuse, R70, R28 ;  /* 0x000000460c10723c */ /* 0x040fe2000000181c */
[----:B------:R-:W5:Y:S07]  /*4350*/  LDSM.16.M88.4 R68, [R2+0x2800] ;  /* 0x002800000244783b */ /* 0x000f6e0000000200 */
[C---:B------:R-:W-:Y:S01]  /*4360*/  HMMA.16816.F32 R28, R12.reuse, R92, R48 ;  /* 0x0000005c0c1c723c */ /* 0x040fe20000001830 */
[----:B------:R-:W2:Y:S07]  /*4370*/  LDL R92, [R1+0x10] ;  /* 0x00001000015c7983 */ /* 0x000eae0000100800 */
[----:B------:R-:W-:Y:S01]  /*4380*/  HMMA.16816.F32 R52, R12, R94, R52 ;  /* 0x0000005e0c34723c */ /* 0x000fe20000001834 */
[----:B------:R-:W1:Y:S07]  /*4390*/  LDSM.16.M88.4 R12, [R164+0x4000] ;  /* 0x00400000a40c783b */ /* 0x000e6e0000000200 */
[C---:B---3--:R-:W-:Y:S08]  /*43a0*/  HMMA.16816.F32 R48, R8.reuse, R64, R44 ;  /* 0x000000400830723c */ /* 0x048ff0000000182c */
        /* <DEDUP_REMOVED lines=8> */
[C---:B------:R-:W-:Y:S01]  /*4430*/  HMMA.16816.F32 R16, R8.reuse, R88, R28 ;  /* 0x000000580810723c */ /* 0x040fe2000000181c */
[----:B------:R-:W-:Y:S07]  /*4440*/  LDSM.16.M88.4 R28, [R0+0x3800] ;  /* 0x00380000001c783b */ /* 0x000fee0000000200 */
[----:B------:R-:W-:Y:S08]  /*4450*/  HMMA.16816.F32 R8, R8, R90, R52 ;  /* 0x0000005a0808723c */ /* 0x000ff00000001834 */
[C---:B-1----:R-:W-:Y:S08]  /*4460*/  HMMA.16816.F32 R52, R4.reuse, R60, R48 ;  /* 0x0000003c0434723c */ /* 0x042ff00000001830 */
[C---:B------:R-:W-:Y:S08]  /*4470*/  HMMA.16816.F32 R60, R4.reuse, R62, R44 ;  /* 0x0000003e043c723c */ /* 0x040ff0000000182c */
[C---:B------:R-:W-:Y:S01]  /*4480*/  HMMA.16816.F32 R44, R4.reuse, R70, R36 ;  /* 0x00000046042c723c */ /* 0x040fe20000001824 */
[----:B------:R-:W1:Y:S07]  /*4490*/  LDSM.16.M88.4 R36, [R0+0x3000] ;  /* 0x003000000024783b */ /* 0x000e6e0000000200 */
[C---:B------:R-:W-:Y:S01]  /*44a0*/  HMMA.16816.F32 R48, R4.reuse, R68, R40 ;  /* 0x000000440430723c */ /* 0x040fe20000001828 */
[----:B------:R-:W-:Y:S07]  /*44b0*/  LDSM.16.M88.4 R68, [R169+0x4800] ;  /* 0x00480000a944783b */ /* 0x000fee0000000200 */
[C---:B------:R-:W-:Y:S08]  /*44c0*/  HMMA.16816.F32 R40, R4.reuse, R76, R32 ;  /* 0x0000004c0428723c */ /* 0x040ff00000001820 */
[C---:B------:R-:W-:Y:S08]  /*44d0*/  HMMA.16816.F32 R32, R4.reuse, R78, R24 ;  /* 0x0000004e0420723c */ /* 0x040ff00000001818 */
[C---:B------:R-:W-:Y:S08]  /*44e0*/  HMMA.16816.F32 R24, R4.reuse, R84, R16 ;  /* 0x000000540418723c */ /* 0x040ff00000001810 */
[----:B------:R-:W-:Y:S01]  /*44f0*/  HMMA.16816.F32 R16, R4, R86, R8 ;  /* 0x000000560410723c */ /* 0x000fe20000001808 */
[----:B------:R-:W4:Y:S04]  /*4500*/  LDSM.16.M88.4 R4, [R162+0x8000] ;  /* 0x00800000a204783b */ /* 0x000f280000000200 */
[----:B------:R-:W5:Y:S03]  /*4510*/  LDSM.16.M88.4 R84, [R169+0x5000] ;  /* 0x00500000a954783b */ /* 0x000f660000000200 */
[C---:B------:R-:W-:Y:S08]  /*4520*/  HMMA.16816.F32 R8, R12.reuse, R56, R52 ;  /* 0x000000380c08723c */ /* 0x040ff00000001834 */
[C---:B------:R-:W-:Y:S08]  /*4530*/  HMMA.16816.F32 R60, R12.reuse, R58, R60 ;  /* 0x0000003a0c3c723c */ /* 0x040ff0000000183c */
[C---:B---3--:R-:W-:Y:S08]  /*4540*/  HMMA.16816.F32 R56, R12.reuse, R64, R48 ;  /* 0x000000400c38723c */ /* 0x048ff00000001830 */
[C---:B------:R-:W-:Y:S08]  /*4550*/  HMMA.16816.F32 R52, R12.reuse, R66, R44 ;  /* 0x000000420c34723c */ /* 0x040ff0000000182c */
[C---:B-1----:R-:W-:Y:S01]  /*4560*/  HMMA.16816.F32 R64, R12.reuse, R36, R40 ;  /* 0x000000240c40723c */ /* 0x042fe20000001828 */
[----:B------:R-:W-:Y:S07]  /*4570*/  LDSM.16.M88.4 R40, [R20+0x4000] ;  /* 0x004000001428783b */ /* 0x000fee0000000200 */
[C---:B------:R-:W-:Y:S01]  /*4580*/  HMMA.16816.F32 R76, R12.reuse, R38, R32 ;  /* 0x000000260c4c723c */ /* 0x040fe20000001820 */
[----:B------:R-:W-:Y:S07]  /*4590*/  LDSM.16.M88.4 R36, [R20+0x4800] ;  /* 0x004800001424783b */ /* 0x000fee0000000200 */
[C---:B------:R-:W-:Y:S08]  /*45a0*/  HMMA.16816.F32 R48, R12.reuse, R28, R24 ;  /* 0x0000001c0c30723c */ /* 0x040ff00000001818 */
[----:B------:R-:W-:Y:S01]  /*45b0*/  HMMA.16816.F32 R44, R12, R30, R16 ;  /* 0x0000001e0c2c723c */ /* 0x000fe20000001810 */
[----:B------:R-:W1:Y:S07]  /*45c0*/  LDSM.16.M88.4 R12, [R163+0x8000] ;  /* 0x00800000a30c783b */ /* 0x000e6e0000000200 */
[C---:B----4-:R-:W-:Y:S01]  /*45d0*/  HMMA.16816.F32 R32, R4.reuse, R72, R8 ;  /* 0x000000480420723c */ /* 0x050fe20000001808 */
[----:B------:R-:W-:Y:S07]  /*45e0*/  LDSM.16.M88.4 R8, [R165+0x8000] ;  /* 0x00800000a508783b */ /* 0x000fee0000000200 */
[C---:B------:R-:W-:Y:S01]  /*45f0*/  HMMA.16816.F32 R24, R4.reuse, R68, R56 ;  /* 0x000000440418723c */ /* 0x040fe20000001838 */
[----:B------:R-:W3:Y:S07]  /*4600*/  LDSM.16.M88.4 R56, [R20+0x5000] ;  /* 0x005000001438783b */ /* 0x000eee0000000200 */
[C---:B------:R-:W-:Y:S01]  /*4610*/  HMMA.16816.F32 R28, R4.reuse, R74, R60 ;  /* 0x0000004a041c723c */ /* 0x040fe2000000183c */
[----:B------:R4:W1:Y:S07]  /*4620*/  LDSM.16.M88.4 R72, [R20+0x5800] ;  /* 0x005800001448783b */ /* 0x00086e0000000200 */
[C---:B------:R-:W-:Y:S01]  /*4630*/  HMMA.16816.F32 R16, R4.reuse, R70, R52 ;  /* 0x000000460410723c */ /* 0x040fe20000001834 */
[----:B------:R-:W-:Y:S07]  /*4640*/  LDSM.16.M88.4 R68, [R2+0x5800] ;  /* 0x005800000244783b */ /* 0x000fee0000000200 */
[C---:B-----5:R-:W-:Y:S01]  /*4650*/  HMMA.16816.F32 R52, R4.reuse, R84, R64 ;  /* 0x000000540434723c */ /* 0x060fe20000001840 */
[----:B------:R-:W-:Y:S07]  /*4660*/  LDSM.16.M88.4 R64, [R2+0x4800] ;  /* 0x004800000240783b */ /* 0x000fee0000000200 */
[C---:B------:R-:W-:Y:S01]  /*4670*/  HMMA.16816.F32 R60, R4.reuse, R86, R76 ;  /* 0x00000056043c723c */ /* 0x040fe2000000184c */
[----:B------:R-:W5:Y:S04]  /*4680*/  LDSM.16.M88.4 R84, [R2+0x4000] ;  /* 0x004000000254783b */ /* 0x000f680000000200 */
[----:B------:R2:W2:Y:S03]  /*4690*/  LDSM.16.M88.4 R76, [R2+0x5000] ;  /* 0x00500000024c783b */ /* 0x0004a60000000200 */
[C---:B----4-:R-:W-:Y:S08]  /*46a0*/  HMMA.16816.F32 R20, R4.reuse, R80, R48 ;  /* 0x000000500414723c */ /* 0x050ff00000001830 */
[----:B------:R-:W-:Y:S01]  /*46b0*/  HMMA.16816.F32 R48, R4, R82, R44 ;  /* 0x000000520430723c */ /* 0x000fe2000000182c */
[----:B------:R-:W-:Y:S04]  /*46c0*/  LDSM.16.M88.4 R4, [R164+0x8000] ;  /* 0x00800000a404783b */ /* 0x000fe80000000200 */
[----:B------:R-:W4:Y:S03]  /*46d0*/  LDSM.16.M88.4 R80, [R0+0x4000] ;  /* 0x004000000050783b */ /* 0x000f260000000200 */
[C---:B-1----:R-:W-:Y:S08]  /*46e0*/  HMMA.16816.F32 R44, R12.reuse, R40, R32 ;  /* 0x000000280c2c723c */ /* 0x042ff00000001820 */
[C---:B------:R-:W-:Y:S08]  /*46f0*/  HMMA.16816.F32 R32, R12.reuse, R36, R24 ;  /* 0x000000240c20723c */ /* 0x040ff00000001818 */
[C---:B------:R-:W-:Y:S08]  /*4700*/  HMMA.16816.F32 R40, R12.reuse, R42, R28 ;  /* 0x0000002a0c28723c */ /* 0x040ff0000000181c */
[C---:B------:R-:W-:Y:S08]  /*4710*/  HMMA.16816.F32 R36, R12.reuse, R38, R16 ;  /* 0x000000260c24723c */ /* 0x040ff00000001810 */
[C---:B---3--:R-:W-:Y:S01]  /*4720*/  HMMA.16816.F32 R24, R12.reuse, R58, R60 ;  /* 0x0000003a0c18723c */ /* 0x048fe2000000183c */
[----:B------:R-:W1:Y:S07]  /*4730*/  LDSM.16.M88.4 R60, [R0+0x4800] ;  /* 0x00480000003c783b */ /* 0x000e6e0000000200 */
[C---:B------:R-:W-:Y:S01]  /*4740*/  HMMA.16816.F32 R28, R12.reuse, R56, R52 ;  /* 0x000000380c1c723c */ /* 0x040fe20000001834 */
[----:B--2---:R-:W-:Y:S01]  /*4750*/  @P4 IMAD.HI.U32 R2, R205, c[0x0][0x2c8], RZ ;  /* 0x0000b200cd024a27 */ /* 0x004fe200078e00ff */
[----:B------:R-:W-:Y:S06]  /*4760*/  LDSM.16.M88.4 R56, [R0+0x5000] ;  /* 0x005000000038783b */ /* 0x000fec0000000200 */
[C---:B------:R-:W-:Y:S08]  /*4770*/  HMMA.16816.F32 R20, R12.reuse, R72, R20 ;  /* 0x000000480c14723c */ /* 0x040ff00000001814 */
[----:B------:R-:W-:Y:S08]  /*4780*/  HMMA.16816.F32 R16, R12, R74, R48 ;  /* 0x0000004a0c10723c */ /* 0x000ff00000001830 */
[C---:B-----5:R-:W-:Y:S08]  /*4790*/  HMMA.16816.F32 R12, R8.reuse, R84, R44 ;  /* 0x00000054080c723c */ /* 0x060ff0000000182c */
[C---:B------:R-:W-:Y:S08]  /*47a0*/  HMMA.16816.F32 R44, R8.reuse, R64, R32 ;  /* 0x00000040082c723c */ /* 0x040ff00000001820 */
[C---:B------:R-:W-:Y:S08]  /*47b0*/  HMMA.16816.F32 R32, R8.reuse, R78, R24 ;  /* 0x0000004e0820723c */ /* 0x040ff00000001818 */
[----:B------:R-:W-:Y:S08]  /*47c0*/  HMMA.16816.F32 R24, R8, R70, R16 ;  /* 0x000000460818723c */ /* 0x000ff00000001810 */
[----:B----4-:R-:W-:Y:S01]  /*47d0*/  HMMA.16816.F32 R16, R4, R80, R12 ;  /* 0x000000500410723c */ /* 0x010fe2000000180c */
[----:B------:R2:W-:Y:S01]  /*47e0*/  LDSM.16.M88.4 R12, [R0+0x5800] ;  /* 0x00580000000c783b */ /* 0x0005e20000000200 */
[----:B------:R-:W-:Y:S01]  /*47f0*/  IMAD.IADD R3, R96, 0x1, -R228 ;  /* 0x0000000160037824 */ /* 0x000fe200078e0ae4 */
[----:B------:R-:W-:-:S05]  /*4800*/  DEPBAR.LE SB0, 0x2 ;  /* 0x000080800000791a */ /* 0x000fca0000000000 */
[C---:B------:R-:W-:Y:S08]  /*4810*/  HMMA.16816.F32 R40, R8.reuse, R86, R40 ;  /* 0x000000560828723c */ /* 0x040ff00000001828 */
[----:B------:R-:W-:Y:S01]  /*4820*/  HMMA.16816.F32 R52, R8, R76, R28 ;  /* 0x0000004c0834723c */ /* 0x000fe2000000181c */
[----:B--2---:R-:W-:Y:S01]  /*4830*/  IMAD.MOV.U32 R0, RZ, RZ, R205 ;  /* 0x000000ffff007224 */ /* 0x004fe200078e00cd */
[----:B------:R-:W-:-:S06]  /*4840*/  @P4 SHF.R.U32.HI R0, RZ, c[0x0][0x2cc], R2 ;  /* 0x0000b300ff004a19 */ /* 0x000fcc0000011602 */
[C---:B------:R-:W-:Y:S01]  /*4850*/  HMMA.16816.F32 R48, R8.reuse, R66, R36 ;  /* 0x000000420830723c */ /* 0x040fe20000001824 */
[----:B------:R-:W-:Y:S06]  /*4860*/  BAR.SYNC.DEFER_BLOCKING 0x0 ;  /* 0x0000000000007b1d */ /* 0x000fec0000010000 */
[----:B------:R-:W2:Y:S01]  /*4870*/  SHFL.IDX PT, R2, R0, RZ, 0x1c1f ;  /* 0x001c1fff00027589 */ /* 0x000ea200000e0000 */
[----:B------:R-:W-:Y:S03]  /*4880*/  HMMA.16816.F32 R28, R8, R68, R20 ;  /* 0x00000044081c723c */ /* 0x000fe60000001814 */
[----:B------:R3:W4:Y:S05]  /*4890*/  SHFL.IDX PT, R8, R0, 0x1, 0x1c1f ;  /* 0x003c1f0000087f89 */ /* 0x00072a00000e0000 */
[C---:B------:R-:W-:Y:S08]  /*48a0*/  HMMA.16816.F32 R20, R4.reuse, R82, R40 ;  /* 0x000000520414723c */ /* 0x040ff00000001828 */
[----:B-1----:R-:W-:Y:S01]  /*48b0*/  HMMA.16816.F32 R36, R4, R60, R44 ;  /* 0x0000003c0424723c */ /* 0x002fe2000000182c */
[----:B------:R-:W-:Y:S01]  /*48c0*/  LDSM.16.MT88.4 R64, [R234+0x800] ;  /* 0x00080000ea40783b */ /* 0x000fe20000004200 */
[----:B---3--:R-:W-:-:S04]  /*48d0*/  IMAD.MOV.U32 R0, RZ, RZ, 0x1 ;  /* 0x00000001ff007424 */ /* 0x008fc800078e00ff */
[----:B------:R-:W-:-:S05]  /*48e0*/  IMAD R0, R184, -0x40, R0 ;  /* 0xffffffc0b8007824 */ /* 0x000fca00078e0200 */
[----:B------:R-:W-:-:S05]  /*48f0*/  IADD3 R0, -R228, R0, R220 ;  /* 0x00000000e4007210 */ /* 0x000fca0007ffe1dc */
[----:B------:R-:W-:-:S04]  /*4900*/  IMAD.IADD R0, R0, 0x1, -R221 ;  /* 0x0000000100007824 */ /* 0x000fc800078e0add */
[C---:B--2---:R-:W-:Y:S02]  /*4910*/  IMAD.IADD R2, R0.reuse, 0x1, R2 ;  /* 0x0000000100027824 */ /* 0x044fe400078e0202 */
[----:B----4-:R-:W-:-:S03]  /*4920*/  IMAD.IADD R0, R0, 0x1, R8 ;  /* 0x0000000100007824 */ /* 0x010fc600078e0208 */
[C---:B------:R-:W-:Y:S02]  /*4930*/  IMNMX R2, R3.reuse, R2, PT ;  /* 0x0000000203027217 */ /* 0x040fe40003800200 */
[----:B------:R-:W-:Y:S01]  /*4940*/  IMNMX R0, R3, R0, PT ;  /* 0x0000000003007217 */ /* 0x000fe20003800200 */
[----:B------:R-:W-:Y:S01]  /*4950*/  HMMA.16816.F32 R40, R4, R62, R48 ;  /* 0x0000003e0428723c */ /* 0x000fe20000001830 */
[C---:B------:R-:W-:Y:S01]  /*4960*/  ISETP.GT.AND P5, PT, R2.reuse, RZ, PT ;  /* 0x000000ff0200720c */ /* 0x040fe20003fa4270 */
[----:B------:R-:W-:Y:S01]  /*4970*/  LDSM.16.MT88.4 R60, [R231+0x2000] ;  /* 0x00200000e73c783b */ /* 0x000fe20000004200 */
[----:B------:R-:W-:Y:S02]  /*4980*/  ISETP.GT.AND P6, PT, R2, 0x1, PT ;  /* 0x000000010200780c */ /* 0x000fe40003fc4270 */
[----:B------:R-:W-:-:S03]  /*4990*/  ISETP.GT.AND P0, PT, R0, 0x1, PT ;  /* 0x000000010000780c */ /* 0x000fc60003f04270 */
[----:B------:R-:W-:Y:S01]  /*49a0*/  HMMA.16816.F32 R52, R4, R56, R52 ;  /* 0x000000380434723c */ /* 0x000fe20000001834 */
[----:B------:R-:W-:Y:S02]  /*49b0*/  FSEL R8, R17, -INF , P6 ;  /* 0xff80000011087808 */ /* 0x000fe40003000000 */
[----:B------:R-:W-:-:S05]  /*49c0*/  FSEL R19, R19, -INF , P0 ;  /* 0xff80000013137808 */ /* 0x000fca0000000000 */
[----:B------:R-:W-:Y:S01]  /*49d0*/  HMMA.16816.F32 R56, R4, R58, R32 ;  /* 0x0000003a0438723c */ /* 0x000fe20000001820 */
[----:B------:R-:W-:Y:S02]  /*49e0*/  ISETP.GT.AND P0, PT, R2, 0x9, PT ;  /* 0x000000090200780c */ /* 0x000fe40003f04270 */
[----:B------:R-:W-:-:S05]  /*49f0*/  ISETP.GT.AND P1, PT, R0, RZ, PT ;  /* 0x000000ff0000720c */ /* 0x000fca0003f24270 */
[----:B------:R-:W-:Y:S01]  /*4a00*/  HMMA.16816.F32 R32, R4, R12, R28 ;  /* 0x0000000c0420723c */ /* 0x000fe2000000181c */
[----:B------:R-:W-:-:S07]  /*4a10*/  FSEL R9, R21, -INF , P0 ;  /* 0xff80000015097808 */ /* 0x000fce0000000000 */
[----:B------:R-:W-:Y:S01]  /*4a20*/  HMMA.16816.F32 R24, R4, R14, R24 ;  /* 0x0000000e0418723c */ /* 0x000fe20000001818 */
[----:B------:R-:W-:Y:S01]  /*4a30*/  FSEL R10, R18, -INF , P1 ;  /* 0xff800000120a7808 */ /* 0x000fe20000800000 */
[----:B------:R-:W-:Y:S05]  /*4a40*/  LDSM.16.MT88.4 R12, [R170] ;  /* 0x00000000aa0c783b */ /* 0x000fea0000004200 */
[----:B------:R-:W-:Y:S02]  /*4a50*/  FSEL R6, R16, -INF , P5 ;  /* 0xff80000010067808 */ /* 0x000fe40002800000 */
[----:B------:R-:W-:Y:S02]  /*4a60*/  ISETP.GT.AND P5, PT, R2, 0x8, PT ;  /* 0x000000080200780c */ /* 0x000fe40003fa4270 */
[----:B------:R-:W-:-:S02]  /*4a70*/  FMNMX.FTZ R3, R6, R8, !PT ;  /* 0x0000000806037209 */ /* 0x000fc40007810000 */
[----:B------:R-:W-:Y:S02]  /*4a80*/  FSEL R7, R20, -INF , P5 ;  /* 0xff80000014077808 */ /* 0x000fe40002800000 */
[----:B------:R-:W-:Y:S02]  /*4a90*/  ISETP.GT.AND P0, PT, R0, 0x8, PT ;  /* 0x000000080000780c */ /* 0x000fe40003f04270 */
[----:B------:R-:W-:Y:S02]  /*4aa0*/  ISETP.GT.AND P1, PT, R2, 0x10, PT ;  /* 0x000000100200780c */ /* 0x000fe40003f24270 */
[----:B------:R-:W-:Y:S02]  /*4ab0*/  FMNMX.FTZ R3, R7, R3, !PT ;  /* 0x0000000307037209 */ /* 0x000fe40007810000 */
[----:B------:R-:W-:Y:S02]  /*4ac0*/  FSEL R11, R22, -INF , P0 ;  /* 0xff800000160b7808 */ /* 0x000fe40000000000 */
[----:B------:R-:W-:-:S02]  /*4ad0*/  FSEL R17, R36, -INF , P1 ;  /* 0xff80000024117808 */ /* 0x000fc40000800000 */
[C---:B------:R-:W-:Y:S02]  /*4ae0*/  ISETP.GT.AND P5, PT, R0.reuse, 0x9, PT ;  /* 0x000000090000780c */ /* 0x040fe40003fa4270 */
[----:B------:R-:W-:Y:S02]  /*4af0*/  ISETP.GT.AND P0, PT, R0, 0x11, PT ;  /* 0x000000110000780c */ /* 0x000fe40003f04270 */
[----:B------:R-:W-:Y:S02]  /*4b00*/  ISETP.GT.AND P6, PT, R2, 0x11, PT ;  /* 0x000000110200780c */ /* 0x000fe40003fc4270 */
[----:B------:R-:W-:Y:S02]  /*4b10*/  ISETP.GT.AND P1, PT, R0, 0x10, PT ;  /* 0x000000100000780c */ /* 0x000fe40003f24270 */
[----:B------:R-:W-:Y:S02]  /*4b20*/  FMNMX.FTZ R3, R9, R3, !PT ;  /* 0x0000000309037209 */ /* 0x000fe40007810000 */
[----:B------:R-:W-:-:S02]  /*4b30*/  FSEL R16, R23, -INF , P5 ;  /* 0xff80000017107808 */ /* 0x000fc40002800000 */
[----:B------:R-:W-:Y:S02]  /*4b40*/  FSEL R28, R39, -INF , P0 ;  /* 0xff800000271c7808 */ /* 0x000fe40000000000 */
[----:B------:R-:W-:Y:S02]  /*4b50*/  FSEL R20, R37, -INF , P6 ;  /* 0xff80000025147808 */ /* 0x000fe40003000000 */
[----:B------:R-:W-:Y:S02]  /*4b60*/  FSEL R23, R38, -INF , P1 ;  /* 0xff80000026177808 */ /* 0x000fe40000800000 */
[----:B------:R-:W-:Y:S01]  /*4b70*/  ISETP.GT.AND P0, PT, R2, 0x18, PT ;  /* 0x000000180200780c */ /* 0x000fe20003f04270 */
[----:B------:R-:W-:Y:S01]  /*4b80*/  LDSM.16.MT88.4 R36, [R170+0x800] ;  /* 0x00080000aa24783b */ /* 0x000fe20000004200 */
[----:B------:R-:W-:Y:S02]  /*4b90*/  FMNMX.FTZ R3, R17, R3, !PT ;  /* 0x0000000311037209 */ /* 0x000fe40007810000 */
[----:B------:R-:W-:-:S02]  /*4ba0*/  ISETP.GT.AND P1, PT, R0, 0x18, PT ;  /* 0x000000180000780c */ /* 0x000fc40003f24270 */
[----:B------:R-:W-:Y:S02]  /*4bb0*/  FMNMX.FTZ R4, R10, R19, !PT ;  /* 0x000000130a047209 */ /* 0x000fe40007810000 */
[----:B------:R-:W-:Y:S02]  /*4bc0*/  ISETP.GT.AND P5, PT, R2, 0x19, PT ;  /* 0x000000190200780c */ /* 0x000fe40003fa4270 */
[----:B------:R-:W-:Y:S02]  /*4bd0*/  FSEL R22, R40, -INF , P0 ;  /* 0xff80000028167808 */ /* 0x000fe40000000000 */
[----:B------:R-:W-:Y:S02]  /*4be0*/  FMNMX.FTZ R3, R20, R3, !PT ;  /* 0x0000000314037209 */ /* 0x000fe40007810000 */
[----:B------:R-:W-:Y:S02]  /*4bf0*/  FSEL R48, R42, -INF , P1 ;  /* 0xff8000002a307808 */ /* 0x000fe40000800000 */
[----:B------:R-:W-:-:S02]  /*4c00*/  ISETP.GT.AND P1, PT, R2, 0x20, PT ;  /* 0x000000200200780c */ /* 0x000fc40003f24270 */
[----:B------:R-:W-:Y:S02]  /*4c10*/  FMNMX.FTZ R4, R11, R4, !PT ;  /* 0x000000040b047209 */ /* 0x000fe40007810000 */
[----:B------:R-:W-:Y:S02]  /*4c20*/  ISETP.GT.AND P0, PT, R0, 0x19, PT ;  /* 0x000000190000780c */ /* 0x000fe40003f04270 */
[----:B------:R-:W-:Y:S02]  /*4c30*/  FSEL R21, R41, -INF , P5 ;  /* 0xff80000029157808 */ /* 0x000fe40002800000 */
[----:B------:R-:W-:Y:S02]  /*4c40*/  FMNMX.FTZ R3, R22, R3, !PT ;  /* 0x0000000316037209 */ /* 0x000fe40007810000 */
[----:B------:R-:W-:Y:S02]  /*4c50*/  FSEL R85, R52, -INF , P1 ;  /* 0xff80000034557808 */ /* 0x000fe40000800000 */
[----:B------:R-:W-:-:S02]  /*4c60*/  FMNMX.FTZ R4, R16, R4, !PT ;  /* 0x0000000410047209 */ /* 0x000fc40007810000 */
[----:B------:R-:W-:Y:S02]  /*4c70*/  FSEL R49, R43, -INF , P0 ;  /* 0xff8000002b317808 */ /* 0x000fe40000000000 */
[C---:B------:R-:W-:Y:S02]  /*4c80*/  ISETP.GT.AND P1, PT, R2.reuse, 0x29, PT ;  /* 0x000000290200780c */ /* 0x040fe40003f24270 */
[----:B------:R-:W-:Y:S02]  /*4c90*/  ISETP.GT.AND P0, PT, R2, 0x21, PT ;  /* 0x000000210200780c */ /* 0x000fe40003f04270 */
[----:B------:R-:W-:Y:S02]  /*4ca0*/  FMNMX.FTZ R3, R21, R3, !PT ;  /* 0x0000000315037209 */ /* 0x000fe40007810000 */
[----:B------:R-:W-:Y:S02]  /*4cb0*/  FMNMX.FTZ R4, R23, R4, !PT ;  /* 0x0000000417047209 */ /* 0x000fe40007810000 */
[----:B------:R-:W-:-:S02]  /*4cc0*/  FSEL R81, R57, -INF , P1 ;  /* 0xff80000039517808 */ /* 0x000fc40000800000 */
[----:B------:R-:W-:Y:S02]  /*4cd0*/  ISETP.GT.AND P5, PT, R2, 0x28, PT ;  /* 0x000000280200780c */ /* 0x000fe40003fa4270 */
[----:B------:R-:W-:Y:S02]  /*4ce0*/  FSEL R84, R53, -INF , P0 ;  /* 0xff80000035547808 */ /* 0x000fe40000000000 */
[----:B------:R-:W-:Y:S02]  /*4cf0*/  FMNMX.FTZ R3, R85, R3, !PT ;  /* 0x0000000355037209 */ /* 0x000fe40007810000 */
[----:B------:R-:W-:Y:S02]  /*4d00*/  ISETP.GT.AND P1, PT, R0, 0x20, PT ;  /* 0x000000200000780c */ /* 0x000fe40003f24270 */
[----:B------:R-:W-:Y:S02]  /*4d10*/  FMNMX.FTZ R4, R28, R4, !PT ;  /* 0x000000041c047209 */ /* 0x000fe40007810000 */
[----:B------:R-:W-:-:S02]  /*4d20*/  ISETP.GT.AND P0, PT, R2, 0x30, PT ;  /* 0x000000300200780c */ /* 0x000fc40003f04270 */
[----:B------:R-:W-:Y:S02]  /*4d30*/  FSEL R82, R56, -INF , P5 ;  /* 0xff80000038527808 */ /* 0x000fe40002800000 */
[----:B------:R-:W-:Y:S02]  /*4d40*/  FMNMX.FTZ R3, R84, R3, !PT ;  /* 0x0000000354037209 */ /* 0x000fe40007810000 */
[----:B------:R-:W-:Y:S02]  /*4d50*/  FSEL R79, R54, -INF , P1 ;  /* 0xff800000364f7808 */ /* 0x000fe40000800000 */
[C---:B------:R-:W-:Y:S02]  /*4d60*/  ISETP.GT.AND P6, PT, R2.reuse, 0x31, PT ;  /* 0x000000310200780c */ /* 0x040fe40003fc4270 */
[C---:B------:R-:W-:Y:S02]  /*4d70*/  ISETP.GT.AND P5, PT, R2.reuse, 0x38, PT ;  /* 0x000000380200780c */ /* 0x040fe40003fa4270 */
[----:B------:R-:W-:-:S02]  /*4d80*/  ISETP.GT.AND P1, PT, R2, 0x39, PT ;  /* 0x000000390200780c */ /* 0x000fc40003f24270 */
[----:B------:R-:W-:Y:S02]  /*4d90*/  FMNMX.FTZ R2, R48, R4, !PT ;  /* 0x0000000430027209 */ /* 0x000fe40007810000 */
[----:B------:R-:W-:Y:S02]  /*4da0*/  FSEL R87, R32, -INF , P0 ;  /* 0xff80000020577808 */ /* 0x000fe40000000000 */
[----:B------:R-:W-:Y:S02]  /*4db0*/  FMNMX.FTZ R3, R82, R3, !PT ;  /* 0x0000000352037209 */ /* 0x000fe40007810000 */
[----:B------:R-:W-:Y:S02]  /*4dc0*/  ISETP.GT.AND P0, PT, R0, 0x21, PT ;  /* 0x000000210000780c */ /* 0x000fe40003f04270 */
[----:B------:R-:W-:Y:S02]  /*4dd0*/  FMNMX.FTZ R2, R49, R2, !PT ;  /* 0x0000000231027209 */ /* 0x000fe40007810000 */
        /* <DEDUP_REMOVED lines=13> */
[C---:B------:R-:W-:Y:S01]  /*4eb0*/  ISETP.GT.AND P1, PT, R0.reuse, 0x30, PT ;  /* 0x000000300000780c */ /* 0x040fe20003f24270 */
[----:B------:R-:W-:Y:S01]  /*4ec0*/  LDSM.16.MT88.4 R56, [R92] ;  /* 0x000000005c38783b */ /* 0x000fe20000004200 */
[----:B------:R-:W-:Y:S02]  /*4ed0*/  FMNMX.FTZ R2, R77, R2, !PT ;  /* 0x000000024d027209 */ /* 0x000fe40007810000 */
[----:B------:R-:W-:Y:S02]  /*4ee0*/  FMNMX.FTZ R3, R83, R3, !PT ;  /* 0x0000000353037209 */ /* 0x000fe40007810000 */
[----:B------:R-:W-:Y:S02]  /*4ef0*/  ISETP.GT.AND P0, PT, R0, 0x31, PT ;  /* 0x000000310000780c */ /* 0x000fe40003f04270 */
[----:B------:R-:W-:Y:S02]  /*4f00*/  FSEL R178, R34, -INF , P1 ;  /* 0xff80000022b27808 */ /* 0x000fe40000800000 */
[----:B------:R-:W-:-:S02]  /*4f10*/  FMNMX.FTZ R2, R76, R2, !PT ;  /* 0x000000024c027209 */ /* 0x000fc40007810000 */
[----:B------:R-:W-:Y:S02]  /*4f20*/  FMNMX.FTZ R3, R80, R3, !PT ;  /* 0x0000000350037209 */ /* 0x000fe40007810000 */
[----:B------:R-:W-:Y:S02]  /*4f30*/  FSEL R176, R35, -INF , P0 ;  /* 0xff80000023b07808 */ /* 0x000fe40000000000 */
[----:B------:R-:W-:Y:S02]  /*4f40*/  ISETP.GT.AND P1, PT, R0, 0x38, PT ;  /* 0x000000380000780c */ /* 0x000fe40003f24270 */
[----:B------:R-:W-:Y:S01]  /*4f50*/  FMNMX.FTZ R2, R178, R2, !PT ;  /* 0x00000002b2027209 */ /* 0x000fe20007810000 */
[----:B------:R-:W1:Y:S01]  /*4f60*/  SHFL.BFLY PT, R5, R3, 0x2, 0x1f ;  /* 0x0c401f0003057f89 */ /* 0x000e6200000e0000 */
[----:B------:R-:W-:Y:S02]  /*4f70*/  ISETP.GT.AND P0, PT, R0, 0x39, PT ;  /* 0x000000390000780c */ /* 0x000fe40003f04270 */
[----:B------:R-:W-:Y:S01]  /*4f80*/  FSEL R175, R26, -INF , P1 ;  /* 0xff8000001aaf7808 */ /* 0x000fe20000800000 */
[----:B------:R-:W-:Y:S01]  /*4f90*/  LDSM.16.MT88.4 R32, [R231+0x800] ;  /* 0x00080000e720783b */ /* 0x000fe20000004200 */
[----:B------:R-:W-:-:S02]  /*4fa0*/  FMNMX.FTZ R2, R176, R2, !PT ;  /* 0x00000002b0027209 */ /* 0x000fc40007810000 */
[----:B------:R-:W-:Y:S02]  /*4fb0*/  FSEL R174, R27, -INF , P0 ;  /* 0xff8000001bae7808 */ /* 0x000fe40000000000 */
        /* <DEDUP_REMOVED lines=17> */
[----:B-1----:R-:W-:Y:S02]  /*50d0*/  FFMA.FTZ R3, R7, c[0x0][0x2d0], -R0 ;  /* 0x0000b40007037a23 */ /* 0x002fe40000010800 */
[----:B------:R-:W1:Y:S05]  /*50e0*/  LDSM.16.MT88.4 R4, [R231] ;  /* 0x00000000e704783b */ /* 0x000e6a0000004200 */
[----:B------:R4:W-:Y:S01]  /*50f0*/  MUFU.EX2 R72, R3 ;  /* 0x0000000300487308 */ /* 0x0009e20000000800 */
[----:B--2---:R-:W-:-:S05]  /*5100*/  FMUL.FTZ R2, R100, c[0x0][0x2d0] ;  /* 0x0000b40064027a20 */ /* 0x004fca0000410000 */
[----:B------:R-:W-:Y:S01]  /*5110*/  FSEL R2, R2, RZ, P0 ;  /* 0x000000ff02027208 */ /* 0x000fe20000000000 */
[----:B----4-:R-:W-:-:S04]  /*5120*/  FFMA.FTZ R3, R9, c[0x0][0x2d0], -R0 ;  /* 0x0000b40009037a23 */ /* 0x010fc80000010800 */
[----:B------:R2:W4:Y:S02]  /*5130*/  MUFU.EX2 R75, R3 ;  /* 0x00000003004b7308 */ /* 0x0005240000000800 */
[----:B--2---:R-:W-:-:S06]  /*5140*/  FFMA.FTZ R3, R10, c[0x0][0x2d0], -R2 ;  /* 0x0000b4000a037a23 */ /* 0x004fcc0000010802 */
[----:B------:R2:W-:Y:S02]  /*5150*/  MUFU.EX2 R69, R3 ;  /* 0x0000000300457308 */ /* 0x0005e40000000800 */
[----:B--2---:R-:W-:-:S06]  /*5160*/  FFMA.FTZ R3, R19, c[0x0][0x2d0], -R2 ;  /* 0x0000b40013037a23 */ /* 0x004fcc0000010802 */
[----:B------:R2:W5:Y:S02]  /*5170*/  MUFU.EX2 R68, R3 ;  /* 0x0000000300447308 */ /* 0x0005640000000800 */
[----:B--2---:R-:W-:-:S06]  /*5180*/  FFMA.FTZ R3, R11, c[0x0][0x2d0], -R2 ;  /* 0x0000b4000b037a23 */ /* 0x004fcc0000010802 */
[----:B------:R2:W-:Y:S02]  /*5190*/  MUFU.EX2 R70, R3 ;  /* 0x0000000300467308 */ /* 0x0005e40000000800 */
[----:B--2---:R-:W-:-:S06]  /*51a0*/  FFMA.FTZ R3, R16, c[0x0][0x2d0], -R2 ;  /* 0x0000b40010037a23 */ /* 0x004fcc0000010802 */
[----:B------:R2:W1:Y:S02]  /*51b0*/  MUFU.EX2 R73, R3 ;  /* 0x0000000300497308 */ /* 0x0004640000000800 */
[--C-:B--2---:R-:W-:Y:S02]  /*51c0*/  FFMA.FTZ R3, R17, c[0x0][0x2d0], -R0.reuse ;  /* 0x0000b40011037a23 */ /* 0x104fe40000010800 */
[----:B------:R-:W2:Y:S04]  /*51d0*/  LDSM.16.MT88.4 R16, [R171] ;  /* 0x00000000ab10783b */ /* 0x000ea80000004200 */
[----:B------:R1:W-:Y:S02]  /*51e0*/  MUFU.EX2 R95, R3 ;  /* 0x00000003005f7308 */ /* 0x0003e40000000800 */
[----:B-1----:R-:W-:-:S06]  /*51f0*/  FFMA.FTZ R3, R20, c[0x0][0x2d0], -R0 ;  /* 0x0000b40014037a23 */ /* 0x002fcc0000010800 */
[----:B------:R1:W1:Y:S02]  /*5200*/  MUFU.EX2 R160, R3 ;  /* 0x0000000300a07308 */ /* 0x0002640000000800 */
[----:B-1----:R-:W-:-:S06]  /*5210*/  FFMA.FTZ R3, R22, c[0x0][0x2d0], -R0 ;  /* 0x0000b40016037a23 */ /* 0x002fcc0000010800 */
[----:B------:R1:W-:Y:S02]  /*5220*/  MUFU.EX2 R172, R3 ;  /* 0x0000000300ac7308 */ /* 0x0003e40000000800 */
[----:B-1----:R-:W-:-:S06]  /*5230*/  FFMA.FTZ R3, R21, c[0x0][0x2d0], -R0 ;  /* 0x0000b40015037a23 */ /* 0x002fcc0000010800 */
[----:B------:R1:W-:Y:S02]  /*5240*/  MUFU.EX2 R161, R3 ;  /* 0x0000000300a17308 */ /* 0x0003e40000000800 */
[----:B-1----:R-:W-:-:S06]  /*5250*/  FFMA.FTZ R3, R23, c[0x0][0x2d0], -R2 ;  /* 0x0000b40017037a23 */ /* 0x002fcc0000010802 */
[----:B------:R1:W-:Y:S02]  /*5260*/  MUFU.EX2 R93, R3 ;  /* 0x00000003005d7308 */ /* 0x0003e40000000800 */
[--C-:B-1----:R-:W-:Y:S02]  /*5270*/  FFMA.FTZ R3, R28, c[0x0][0x2d0], -R2.reuse ;  /* 0x0000b4001c037a23 */ /* 0x102fe40000010802 */
[----:B------:R-:W1:Y:S04]  /*5280*/  LDSM.16.MT88.4 R28, [R171+0x800] ;  /* 0x00080000ab1c783b */ /* 0x000e680000004200 */
        /* <DEDUP_REMOVED lines=14> */
[C---:B------:R-:W-:Y:S08]  /*5370*/  HMMA.16816.F32 R20, R8.reuse, R16, RZ ;  /* 0x000000100814723c */ /* 0x040ff000000018ff */
[----:B------:R-:W-:Y:S01]  /*5380*/  HMMA.16816.F32 R12, R8, R56, RZ ;  /* 0x00000038080c723c */ /* 0x000fe200000018ff */
[----:B------:R-:W-:-:S02]  /*5390*/  F2FP.PACK_AB R4, R160, R95 ;  /* 0x0000005fa004723e */ /* 0x000fc400000000ff */
[----:B-1----:R-:W-:Y:S02]  /*53a0*/  F2FP.PACK_AB R5, R139, R93 ;  /* 0x0000005d8b05723e */ /* 0x002fe400000000ff */
        /* <DEDUP_REMOVED lines=113> */
[----:B------:R-:W-:-:S02]  /*5ac0*/  FFMA.FTZ R13, R83, c[0x0][0x2d0], -R0 ;  /* 0x0000b400530d7a23 */ /* 0x000fc40000010800 */
[----:B------:R-:W-:Y:S01]  /*5ad0*/  FFMA.FTZ R0, R80, c[0x0][0x2d0], -R0 ;  /* 0x0000b40050007a23 */ /* 0x000fe20000010800 */
[----:B------:R-:W-:Y:S03]  /*5ae0*/  LDSM.16.MT88.4 R124, [R171+0x1800] ;  /* 0x00180000ab7c783b */ /* 0x000fe60000004200 */
[C---:B-1----:R-:W-:Y:S08]  /*5af0*/  HMMA.16816.F32 R144, R4.reuse, R8, R116 ;  /* 0x000000080490723c */ /* 0x042ff00000001874 */
[----:B------:R-:W-:Y:S01]  /*5b00*/  HMMA.16816.F32 R80, R4, R10, R108 ;  /* 0x0000000a0450723c */ /* 0x000fe2000000186c */
[----:B------:R-:W1:Y:S01]  /*5b10*/  LDSM.16.MT88.4 R8, [R170+0x5000] ;  /* 0x00500000aa08783b */ /* 0x000e620000004200 */
[----:B------:R2:W-:Y:S01]  /*5b20*/  MUFU.EX2 R17, R0 ;  /* 0x0000000000117308 */ /* 0x0005e20000000800 */
[----:B------:R-:W-:-:S02]  /*5b30*/  FADD.FTZ R3, R95, R12 ;  /* 0x0000000c5f037221 */ /* 0x000fc40000010000 */
[----:B------:R-:W-:Y:S04]  /*5b40*/  LDSM.16.MT88.4 R108, [R170+0x1800] ;  /* 0x00180000aa6c783b */ /* 0x000fe80000004200 */
[----:B------:R-:W-:Y:S01]  /*5b50*/  LDSM.16.MT88.4 R116, [R231+0x1800] ;  /* 0x00180000e774783b */ /* 0x000fe20000004200 */
[C---:B-1----:R-:W-:Y:S08]  /*5b60*/  HMMA.16816.F32 R76, R4.reuse, R8, R96 ;  /* 0x00000008044c723c */ /* 0x042ff00000001860 */
[C---:B------:R-:W-:Y:S01]  /*5b70*/  HMMA.16816.F32 R88, R4.reuse, R10, R88 ;  /* 0x0000000a0458723c */ /* 0x040fe20000001858 */
[----:B------:R-:W1:Y:S07]  /*5b80*/  LDSM.16.MT88.4 R8, [R231+0x5000] ;  /* 0x00500000e708783b */ /* 0x000e6e0000004200 */
[C---:B-1----:R-:W-:Y:S08]  /*5b90*/  HMMA.16816.F32 R156, R4.reuse, R8, R52 ;  /* 0x00000008049c723c */ /* 0x042ff00000001834 */
[C---:B------:R-:W-:Y:S01]  /*5ba0*/  HMMA.16816.F32 R148, R4.reuse, R10, R48 ;  /* 0x0000000a0494723c */ /* 0x040fe20000001830 */
[----:B------:R-:W1:Y:S01]  /*5bb0*/  LDSM.16.MT88.4 R8, [R171+0x5000] ;  /* 0x00500000ab08783b */ /* 0x000e620000004200 */
[--C-:B--2---:R-:W-:Y:S01]  /*5bc0*/  FFMA.FTZ R0, R178, c[0x0][0x2d0], -R2.reuse ;  /* 0x0000b400b2007a23 */ /* 0x104fe20000010802 */
[----:B------:R-:W-:Y:S02]  /*5bd0*/  MUFU.EX2 R15, R15 ;  /* 0x0000000f000f7308 */ /* 0x000fe40000000800 */
[----:B------:R-:W-:Y:S03]  /*5be0*/  LDSM.16.MT88.4 R48, [R231+0x3800] ;  /* 0x00380000e730783b */ /* 0x000fe60000004200 */
[C---:B-1----:R-:W-:Y:S08]  /*5bf0*/  HMMA.16816.F32 R84, R4.reuse, R8, R44 ;  /* 0x000000080454723c */ /* 0x042ff0000000182c */
[C---:B------:R-:W-:Y:S01]  /*5c00*/  HMMA.16816.F32 R140, R4.reuse, R10, R36 ;  /* 0x0000000a048c723c */ /* 0x040fe20000001824 */
[----:B------:R-:W1:Y:S01]  /*5c10*/  LDSM.16.MT88.4 R8, [R234+0x5000] ;  /* 0x00500000ea08783b */ /* 0x000e620000004200 */
[----:B------:R-:W2:Y:S08]  /*5c20*/  MUFU.EX2 R14, R14 ;  /* 0x0000000e000e7308 */ /* 0x000eb00000000800 */
[----:B------:R-:W3:Y:S01]  /*5c30*/  MUFU.EX2 R13, R13 ;  /* 0x0000000d000d7308 */ /* 0x000ee20000000800 */
[----:B--2---:R-:W-:Y:S01]  /*5c40*/  F2FP.PACK_AB R96, R14, R15 ;  /* 0x0000000f0e60723e */ /* 0x004fe200000000ff */
[C---:B-1----:R-:W-:Y:S06]  /*5c50*/  HMMA.16816.F32 R20, R4.reuse, R10, R20 ;  /* 0x0000000a0414723c */ /* 0x042fec0000001814 */
[----:B------:R1:W-:Y:S02]  /*5c60*/  MUFU.EX2 R10, R0 ;  /* 0x00000000000a7308 */ /* 0x0003e40000000800 */
[----:B------:R-:W-:Y:S07]  /*5c70*/  HMMA.16816.F32 R24, R4, R8, R24 ;  /* 0x000000080418723c */ /* 0x000fee0000001818 */
[----:B------:R-:W-:-:S02]  /*5c80*/  FFMA.FTZ R4, R175, c[0x0][0x2d0], -R2 ;  /* 0x0000b400af047a23 */ /* 0x000fc40000010802 */
[--C-:B-1----:R-:W-:Y:S02]  /*5c90*/  FFMA.FTZ R0, R176, c[0x0][0x2d0], -R2.reuse ;  /* 0x0000b400b0007a23 */ /* 0x102fe40000010802 */
[----:B------:R-:W-:Y:S01]  /*5ca0*/  FFMA.FTZ R2, R174, c[0x0][0x2d0], -R2 ;  /* 0x0000b400ae027a23 */ /* 0x000fe20000010802 */
[----:B------:R1:W-:Y:S08]  /*5cb0*/  MUFU.EX2 R8, R4 ;  /* 0x0000000400087308 */ /* 0x0003f00000000800 */
[----:B------:R-:W2:Y:S08]  /*5cc0*/  MUFU.EX2 R11, R0 ;  /* 0x00000000000b7308 */ /* 0x000eb00000000800 */
[----:B------:R-:W4:Y:S01]  /*5cd0*/  MUFU.EX2 R9, R2 ;  /* 0x0000000200097308 */ /* 0x000f220000000800 */
[----:B---3--:R-:W-:Y:S01]  /*5ce0*/  F2FP.PACK_AB R98, R17, R13 ;  /* 0x0000000d1162723e */ /* 0x008fe200000000ff */
[----:B------:R-:W-:Y:S01]  /*5cf0*/  FADD.FTZ R3, R160, R3 ;  /* 0x00000003a0037221 */ /* 0x000fe20000010000 */
[----:B-1----:R-:W-:Y:S01]  /*5d00*/  LDSM.16.MT88.4 R4, [R234+0x5800] ;  /* 0x00580000ea04783b */ /* 0x002fe20000004200 */
[----:B--2---:R-:W-:-:S02]  /*5d10*/  F2FP.PACK_AB R97, R11, R10 ;  /* 0x0000000a0b61723e */ /* 0x004fc400000000ff */
[----:B----4-:R-:W-:-:S07]  /*5d20*/  F2FP.PACK_AB R99, R9, R8 ;  /* 0x000000080963723e */ /* 0x010fce00000000ff */
        /* <DEDUP_REMOVED lines=17> */
[----:B------:R-:W-:Y:S07]  /*5e40*/  LDSM.16.MT88.4 R88, [R171+0x5800] ;  /* 0x00580000ab58783b */ /* 0x000fee0000004200 */
[C---:B-1----:R-:W-:Y:S08]  /*5e50*/  HMMA.16816.F32 R60, R96.reuse, R64, R144 ;  /* 0x00000040603c723c */ /* 0x042ff00000001890 */
[----:B------:R-:W-:Y:S01]  /*5e60*/  HMMA.16816.F32 R64, R96, R66, R80 ;  /* 0x000000426040723c */ /* 0x000fe20000001850 */
        /* <DEDUP_REMOVED lines=25> */
[C---:B--2---:R-:W-:Y:S08]  /*6000*/  HMMA.16816.F32 R52, R96.reuse, R56, R180 ;  /* 0x000000386034723c */ /* 0x044ff000000018b4 */
        /* <DEDUP_REMOVED lines=48> */
.L_x_5869:
        /* <DEDUP_REMOVED lines=21> */
.L_x_5870:
        /* <DEDUP_REMOVED lines=21> */
.L_x_5768:
[----:B------:R-:W-:Y:S05]  /*65b0*/  BSYNC B0 ;  /* 0x0000000000007941 */ /* 0x000fea0003800000 */
.L_x_5767:
        /* <DEDUP_REMOVED lines=18> */
.L_x_5780:
        /* <DEDUP_REMOVED lines=43> */
.L_x_5871:
        /* <DEDUP_REMOVED lines=22> */
.L_x_5872:
        /* <DEDUP_REMOVED lines=21> */
.L_x_5773:
[----:B------:R-:W-:Y:S05]  /*6c40*/  BSYNC B0 ;  /* 0x0000000000007941 */ /* 0x000fea0003800000 */
.L_x_5772:
        /* <DEDUP_REMOVED lines=142> */
[----:B------:R-:W1:Y:S07]  /*7530*/  LDSM.16.M88.4 R148, [R156+0x4000] ;  /* 0x004000009c94783b */ /* 0x000e6e0000000200 */
[C---:B--2---:R-:W-:Y:S01]  /*7540*/  HMMA.16816.F32 R20, R140.reuse, R136, R20 ;  /* 0x000000888c14723c */ /* 0x044fe20000001814 */
[----:B------:R2:W-:Y:S07]  /*7550*/  SHFL.IDX PT, R100, R0, RZ, 0x1c1f ;  /* 0x001c1fff00647589 */ /* 0x0005ee00000e0000 */
[C---:B------:R-:W-:Y:S01]  /*7560*/  HMMA.16816.F32 R24, R140.reuse, R138, R24 ;  /* 0x0000008a8c18723c */ /* 0x040fe20000001818 */
[----:B------:R-:W3:Y:S07]  /*7570*/  LDSM.16.M88.4 R136, [R2+0x4800] ;  /* 0x004800000288783b */ /* 0x000eee0000000200 */
[C---:B----4-:R-:W-:Y:S08]  /*7580*/  HMMA.16816.F32 R28, R140.reuse, R152, R28 ;  /* 0x000000988c1c723c */ /* 0x050ff0000000181c */
[----:B------:R-:W-:Y:S01]  /*7590*/  HMMA.16816.F32 R32, R140, R154, R32 ;  /* 0x0000009a8c20723c */ /* 0x000fe20000001820 */
[----:B------:R-:W4:Y:S03]  /*75a0*/  LDSM.16.M88.4 R140, [R2+0x5000] ;  /* 0x00500000028c783b */ /* 0x000f260000000200 */
[----:B--2---:R-:W-:Y:S04]  /*75b0*/  IADD3 R0, -R228, 0x1, -R199 ;  /* 0x00000001e4007810 */ /* 0x004fe80007ffe9c7 */
[----:B------:R-:W-:Y:S01]  /*75c0*/  IADD3 R0, -R221, R0, R220 ;  /* 0x00000000dd007210 */ /* 0x000fe20007ffe1dc */
[C---:B-1----:R-:W-:Y:S08]  /*75d0*/  HMMA.16816.F32 R4, R144.reuse, R148, R4 ;  /* 0x000000949004723c */ /* 0x042ff00000001804 */
[C---:B------:R-:W-:Y:S01]  /*75e0*/  HMMA.16816.F32 R8, R144.reuse, R150, R8 ;  /* 0x000000969008723c */ /* 0x040fe20000001808 */
[----:B------:R1:W2:Y:S01]  /*75f0*/  LDSM.16.M88.4 R148, [R2+0x5800] ;  /* 0x005800000294783b */ /* 0x0002a20000000200 */
[----:B------:R-:W-:Y:S06]  /*7600*/  DEPBAR.LE SB0, 0x2 ;  /* 0x000080800000791a */ /* 0x000fec0000000000 */
[C---:B---3--:R-:W-:Y:S01]  /*7610*/  HMMA.16816.F32 R12, R144.reuse, R136, R12 ;  /* 0x00000088900c723c */ /* 0x048fe2000000180c */
[----:B------:R-:W-:Y:S07]  /*7620*/  BAR.SYNC.DEFER_BLOCKING 0x0 ;  /* 0x0000000000007b1d */ /* 0x000fee0000010000 */
[C---:B------:R-:W-:Y:S08]  /*7630*/  HMMA.16816.F32 R16, R144.reuse, R138, R16 ;  /* 0x0000008a9010723c */ /* 0x040ff00000001810 */
[C---:B----4-:R-:W-:Y:S04]  /*7640*/  HMMA.16816.F32 R20, R144.reuse, R140, R20 ;  /* 0x0000008c9014723c */ /* 0x050fe80000001814 */
[C---:B-1----:R-:W-:Y:S02]  /*7650*/  IADD3 R2, R0.reuse, R100, RZ ;  /* 0x0000006400027210 */ /* 0x042fe40007ffe0ff */
[----:B------:R-:W-:Y:S02]  /*7660*/  IADD3 R0, R0, R3, RZ ;  /* 0x0000000300007210 */ /* 0x000fe40007ffe0ff */
[C---:B------:R-:W-:Y:S03]  /*7670*/  HMMA.16816.F32 R24, R144.reuse, R142, R24 ;  /* 0x0000008e9018723c */ /* 0x040fe60000001818 */
[C---:B------:R-:W-:Y:S02]  /*7680*/  ISETP.GT.AND P6, PT, R2.reuse, RZ, PT ;  /* 0x000000ff0200720c */ /* 0x040fe40003fc4270 */
[----:B------:R-:W-:Y:S02]  /*7690*/  ISETP.GT.AND P5, PT, R2, 0x1, PT ;  /* 0x000000010200780c */ /* 0x000fe40003fa4270 */
[----:B------:R-:W-:Y:S01]  /*76a0*/  FSEL R136, R4, -INF , P6 ;  /* 0xff80000004887808 */ /* 0x000fe20003000000 */
[C---:B--2---:R-:W-:Y:S04]  /*76b0*/  HMMA.16816.F32 R28, R144.reuse, R148, R28 ;  /* 0x00000094901c723c */ /* 0x044fe8000000181c */
[----:B------:R-:W-:Y:S02]  /*76c0*/  FMNMX.FTZ R3, R136, R102, !PT ;  /* 0x0000006688037209 */ /* 0x000fe40007810000 */
[----:B------:R-:W-:Y:S02]  /*76d0*/  FSEL R100, R5, -INF , P5 ;  /* 0xff80000005647808 */ /* 0x000fe40002800000 */
[C---:B------:R-:W-:Y:S01]  /*76e0*/  ISETP.GT.AND P6, PT, R2.reuse, 0x8, PT ;  /* 0x000000080200780c */ /* 0x040fe20003fc4270 */
[----:B------:R-:W-:Y:S03]  /*76f0*/  HMMA.16816.F32 R32, R144, R150, R32 ;  /* 0x000000969020723c */ /* 0x000fe60000001820 */
[----:B------:R-:W-:Y:S02]  /*7700*/  ISETP.GT.AND P5, PT, R2, 0x9, PT ;  /* 0x000000090200780c */ /* 0x000fe40003fa4270 */
[----:B------:R-:W-:Y:S02]  /*7710*/  FSEL R5, R8, -INF , P6 ;  /* 0xff80000008057808 */ /* 0x000fe40003000000 */
[----:B------:R-:W-:Y:S02]  /*7720*/  FMNMX.FTZ R3, R100, R3, !PT ;  /* 0x0000000364037209 */ /* 0x000fe40007810000 */
[----:B------:R-:W-:Y:S02]  /*7730*/  ISETP.GT.AND P1, PT, R0, RZ, PT ;  /* 0x000000ff0000720c */ /* 0x000fe40003f24270 */
[----:B------:R-:W-:Y:S02]  /*7740*/  ISETP.GT.AND P6, PT, R2, 0x10, PT ;  /* 0x000000100200780c */ /* 0x000fe40003fc4270 */
[----:B------:R-:W-:Y:S02]  /*7750*/  FMNMX.FTZ R3, R5, R3, !PT ;  /* 0x0000000305037209 */ /* 0x000fe40007810000 */
[----:B------:R-:W-:Y:S02]  /*7760*/  FSEL R138, R6, -INF , P1 ;  /* 0xff800000068a7808 */ /* 0x000fe40000800000 */
[----:B------:R-:W-:Y:S02]  /*7770*/  FSEL R6, R9, -INF , P5 ;  /* 0xff80000009067808 */ /* 0x000fe40002800000 */
[----:B------:R-:W-:Y:S02]  /*7780*/  FSEL R143, R12, -INF , P6 ;  /* 0xff8000000c8f7808 */ /* 0x000fe40003000000 */
[----:B------:R-:W-:Y:S02]  /*7790*/  ISETP.GT.AND P5, PT, R2, 0x11, PT ;  /* 0x000000110200780c */ /* 0x000fe40003fa4270 */
[----:B------:R-:W-:Y:S02]  /*77a0*/  FMNMX.FTZ R3, R6, R3, !PT ;  /* 0x0000000306037209 */ /* 0x000fe40007810000 */
[C---:B------:R-:W-:Y:S02]  /*77b0*/  ISETP.GT.AND P1, PT, R0.reuse, 0x8, PT ;  /* 0x000000080000780c */ /* 0x040fe40003f24270 */
[----:B------:R-:W-:Y:S02]  /*77c0*/  ISETP.GT.AND P0, PT, R0, 0x1, PT ;  /* 0x000000010000780c */ /* 0x000fe40003f04270 */
[----:B------:R-:W-:Y:S02]  /*77d0*/  FSEL R152, R13, -INF , P5 ;  /* 0xff8000000d987808 */ /* 0x000fe40002800000 */
        /* <DEDUP_REMOVED lines=9> */
[----:B------:R-:W-:Y:S02]  /*7870*/  ISETP.GT.AND P5, PT, R2, 0x19, PT ;  /* 0x000000190200780c */ /* 0x000fe40003fa4270 */
[----:B------:R-:W-:Y:S02]  /*7880*/  ISETP.GT.AND P1, PT, R0, 0x18, PT ;  /* 0x000000180000780c */ /* 0x000fe40003f24270 */
[----:B------:R-:W-:Y:S02]  /*7890*/  FSEL R148, R16, -INF , P6 ;  /* 0xff80000010947808 */ /* 0x000fe40003000000 */
[----:B------:R-:W-:Y:S02]  /*78a0*/  FMNMX.FTZ R3, R152, R3, !PT ;  /* 0x0000000398037209 */ /* 0x000fe40007810000 */
[----:B------:R-:W-:Y:S02]  /*78b0*/  FSEL R154, R15, -INF , P0 ;  /* 0xff8000000f9a7808 */ /* 0x000fe40000000000 */
[----:B------:R-:W-:Y:S02]  /*78c0*/  FSEL R149, R17, -INF , P5 ;  /* 0xff80000011957808 */ /* 0x000fe40002800000 */
[----:B------:R-:W-:Y:S02]  /*78d0*/  FSEL R155, R18, -INF , P1 ;  /* 0xff800000129b7808 */ /* 0x000fe40000800000 */
[----:B------:R-:W-:Y:S02]  /*78e0*/  ISETP.GT.AND P1, PT, R2, 0x20, PT ;  /* 0x000000200200780c */ /* 0x000fe40003f24270 */
[----:B------:R-:W-:Y:S02]  /*78f0*/  ISETP.GT.AND P0, PT, R0, 0x19, PT ;  /* 0x000000190000780c */ /* 0x000fe40003f04270 */
[----:B------:R-:W-:Y:S02]  /*7900*/  FMNMX.FTZ R3, R148, R3, !PT ;  /* 0x0000000394037209 */ /* 0x000fe40007810000 */
[----:B------:R-:W-:Y:S02]  /*7910*/  FSEL R146, R20, -INF , P1 ;  /* 0xff80000014927808 */ /* 0x000fe40000800000 */
[----:B------:R-:W-:Y:S02]  /*7920*/  FSEL R156, R19, -INF , P0 ;  /* 0xff800000139c7808 */ /* 0x000fe40000000000 */
[----:B------:R-:W-:Y:S02]  /*7930*/  ISETP.GT.AND P0, PT, R2, 0x21, PT ;  /* 0x000000210200780c */ /* 0x000fe40003f04270 */
[----:B------:R-:W-:Y:S02]  /*7940*/  FMNMX.FTZ R3, R149, R3, !PT ;  /* 0x0000000395037209 */ /* 0x000fe40007810000 */
[----:B------:R-:W-:Y:S02]  /*7950*/  FSEL R151, R21, -INF , P0 ;  /* 0xff80000015977808 */ /* 0x000fe40000000000 */
[----:B------:R-:W-:Y:S02]  /*7960*/  FMNMX.FTZ R3, R146, R3, !PT ;  /* 0x0000000392037209 */ /* 0x000fe40007810000 */
[C---:B------:R-:W-:Y:S02]  /*7970*/  ISETP.GT.AND P5, PT, R2.reuse, 0x28, PT ;  /* 0x000000280200780c */ /* 0x040fe40003fa4270 */
[----:B------:R-:W-:Y:S02]  /*7980*/  ISETP.GT.AND P1, PT, R2, 0x29, PT ;  /* 0x000000290200780c */ /* 0x000fe40003f24270 */
[----:B------:R-:W-:Y:S02]  /*7990*/  FSEL R158, R24, -INF , P5 ;  /* 0xff800000189e7808 */ /* 0x000fe40002800000 */
[----:B------:R-:W-:Y:S02]  /*79a0*/  FMNMX.FTZ R3, R151, R3, !PT ;  /* 0x0000000397037209 */ /* 0x000fe40007810000 */
[----:B------:R-:W-:Y:S02]  /*79b0*/  ISETP.GT.AND P6, PT, R0, 0x20, PT ;  /* 0x000000200000780c */ /* 0x000fe40003fc4270 */
[----:B------:R-:W-:Y:S02]  /*79c0*/  ISETP.GT.AND P0, PT, R2, 0x30, PT ;  /* 0x000000300200780c */ /* 0x000fe40003f04270 */
[----:B------:R-:W-:Y:S02]  /*79d0*/  FSEL R150, R25, -INF , P1 ;  /* 0xff80000019967808 */ /* 0x000fe40000800000 */
[----:B------:R-:W-:Y:S02]  /*79e0*/  FMNMX.FTZ R3, R158, R3, !PT ;  /* 0x000000039e037209 */ /* 0x000fe40007810000 */
[----:B------:R-:W-:Y:S02]  /*79f0*/  FMNMX.FTZ R4, R138, R103, !PT ;  /* 0x000000678a047209 */ /* 0x000fe40007810000 */
[----:B------:R-:W-:Y:S02]  /*7a00*/  FSEL R147, R22, -INF , P6 ;  /* 0xff80000016937808 */ /* 0x000fe40003000000 */
[----:B------:R-:W-:Y:S02]  /*7a10*/  FSEL R186, R28, -INF , P0 ;  /* 0xff8000001cba7808 */ /* 0x000fe40000000000 */
[----:B------:R-:W-:Y:S02]  /*7a20*/  ISETP.GT.AND P6, PT, R2, 0x31, PT ;  /* 0x000000310200780c */ /* 0x000fe40003fc4270 */
        /* <DEDUP_REMOVED lines=11> */
[----:B------:R-:W-:Y:S02]  /*7ae0*/  FMNMX.FTZ R3, R182, R3, !PT ;  /* 0x00000003b6037209 */ /* 0x000fe40007810000 */
[----:B------:R-:W-:Y:S02]  /*7af0*/  FMNMX.FTZ R4, R153, R4, !PT ;  /* 0x0000000499047209 */ /* 0x000fe40007810000 */
[----:B------:R-:W-:Y:S02]  /*7b00*/  FMNMX.FTZ R3, R181, R3, !PT ;  /* 0x00000003b5037209 */ /* 0x000fe40007810000 */
[----:B------:R-:W-:Y:S02]  /*7b10*/  FMNMX.FTZ R2, R154, R4, !PT ;  /* 0x000000049a027209 */ /* 0x000fe40007810000 */
[C---:B------:R-:W-:Y:S01]  /*7b20*/  ISETP.GT.AND P0, PT, R0.reuse, 0x21, PT ;  /* 0x000000210000780c */ /* 0x040fe20003f04270 */
[----:B------:R-:W1:Y:S01]  /*7b30*/  SHFL.BFLY PT, R4, R3, 0x2, 0x1f ;  /* 0x0c401f0003047f89 */ /* 0x000e6200000e0000 */
[C---:B------:R-:W-:Y:S02]  /*7b40*/  ISETP.GT.AND P1, PT, R0.reuse, 0x29, PT ;  /* 0x000000290000780c */ /* 0x040fe40003f24270 */
[----:B------:R-:W-:Y:S02]  /*7b50*/  FSEL R144, R23, -INF , P0 ;  /* 0xff80000017907808 */ /* 0x000fe40000000000 */
[----:B------:R-:W-:Y:S02]  /*7b60*/  ISETP.GT.AND P0, PT, R0, 0x28, PT ;  /* 0x000000280000780c */ /* 0x000fe40003f04270 */
[----:B------:R-:W-:Y:S02]  /*7b70*/  FSEL R157, R27, -INF , P1 ;  /* 0xff8000001b9d7808 */ /* 0x000fe40000800000 */
[----:B------:R-:W-:Y:S02]  /*7b80*/  FSEL R145, R26, -INF , P0 ;  /* 0xff8000001a917808 */ /* 0x000fe40000000000 */
[C---:B------:R-:W-:Y:S02]  /*7b90*/  ISETP.GT.AND P1, PT, R0.reuse, 0x30, PT ;  /* 0x000000300000780c */ /* 0x040fe40003f24270 */
[----:B------:R-:W-:Y:S02]  /*7ba0*/  ISETP.GT.AND P0, PT, R0, 0x31, PT ;  /* 0x000000310000780c */ /* 0x000fe40003f04270 */
[----:B------:R-:W-:Y:S02]  /*7bb0*/  FSEL R184, R30, -INF , P1 ;  /* 0xff8000001eb87808 */ /* 0x000fe40000800000 */
[----:B------:R-:W-:Y:S02]  /*7bc0*/  FSEL R183, R31, -INF , P0 ;  /* 0xff8000001fb77808 */ /* 0x000fe40000000000 */
[C---:B------:R-:W-:Y:S02]  /*7bd0*/  ISETP.GT.AND P1, PT, R0.reuse, 0x38, PT ;  /* 0x000000380000780c */ /* 0x040fe40003f24270 */
[----:B------:R-:W-:Y:S02]  /*7be0*/  ISETP.GT.AND P0, PT, R0, 0x39, PT ;  /* 0x000000390000780c */ /* 0x000fe40003f04270 */
[----:B------:R-:W-:Y:S02]  /*7bf0*/  FMNMX.FTZ R2, R155, R2, !PT ;  /* 0x000000029b027209 */ /* 0x000fe40007810000 */
[----:B-1----:R-:W-:Y:S02]  /*7c00*/  FMNMX.FTZ R0, R3, R4, !PT ;  /* 0x0000000403007209 */ /* 0x002fe40007810000 */
[----:B------:R-:W-:Y:S02]  /*7c10*/  FMNMX.FTZ R2, R156, R2, !PT ;  /* 0x000000029c027209 */ /* 0x000fe40007810000 */
[----:B------:R-:W-:Y:S01]  /*7c20*/  FSEL R187, R34, -INF , P1 ;  /* 0xff80000022bb7808 */ /* 0x000fe20000800000 */
[----:B------:R-:W1:Y:S01]  /*7c30*/  SHFL.BFLY PT, R4, R0, 0x1, 0x1f ;  /* 0x0c201f0000047f89 */ /* 0x000e6200000e0000 */
[----:B------:R-:W-:Y:S02]  /*7c40*/  FMNMX.FTZ R2, R147, R2, !PT ;  /* 0x0000000293027209 */ /* 0x000fe40007810000 */
[----:B------:R-:W-:Y:S02]  /*7c50*/  FSEL R191, R35, -INF , P0 ;  /* 0xff80000023bf7808 */ /* 0x000fe40000000000 */
        /* <DEDUP_REMOVED lines=10> */
[----:B------:R-:W-:Y:S01]  /*7d00*/  FSEL R141, R0, RZ, P1 ;  /* 0x000000ff008d7208 */ /* 0x000fe20000800000 */
[----:B------:R-:W1:Y:S04]  /*7d10*/  SHFL.BFLY PT, R3, R2, 0x2, 0x1f ;  /* 0x0c401f0002037f89 */ /* 0x000e6800000e0000 */
[--C-:B------:R-:W-:Y:S04]  /*7d20*/  FFMA.FTZ R0, R136, c[0x0][0x2d0], -R141.reuse ;  /* 0x0000b40088007a23 */ /* 0x100fe8000001088d */
[----:B------:R2:W-:Y:S01]  /*7d30*/  MUFU.EX2 R190, R0 ;  /* 0x0000000000be7308 */ /* 0x0005e20000000800 */
[----:B-1----:R-:W-:Y:S05]  /*7d40*/  FMNMX.FTZ R2, R2, R3, !PT ;  /* 0x0000000302027209 */ /* 0x002fea0007810000 */
[----:B------:R-:W1:Y:S01]  /*7d50*/  SHFL.BFLY PT, R3, R2, 0x1, 0x1f ;  /* 0x0c201f0002037f89 */ /* 0x000e6200000e0000 */
[--C-:B--2---:R-:W-:Y:S04]  /*7d60*/  FFMA.FTZ R0, R100, c[0x0][0x2d0], -R141.reuse ;  /* 0x0000b40064007a23 */ /* 0x104fe8000001088d */
[----:B------:R2:W3:Y:S01]  /*7d70*/  MUFU.EX2 R189, R0 ;  /* 0x0000000000bd7308 */ /* 0x0004e20000000800 */
[----:B-1----:R-:W-:Y:S01]  /*7d80*/  FMNMX.FTZ R100, R2, R3, !PT ;  /* 0x0000000302647209 */ /* 0x002fe20007810000 */
[--C-:B------:R-:W-:Y:S03]  /*7d90*/  FFMA.FTZ R2, R6, c[0x0][0x2d0], -R141.reuse ;  /* 0x0000b40006027a23 */ /* 0x100fe6000001088d */
[----:B------:R-:W-:Y:S05]  /*7da0*/  FSETP.NEU.FTZ.AND P0, PT, R100, -INF , PT ;  /* 0xff8000006400780b */ /* 0x000fea0003f1d000 */
[----:B------:R1:W-:Y:S01]  /*7db0*/  MUFU.EX2 R196, R2 ;  /* 0x0000000200c47308 */ /* 0x0003e20000000800 */
[----:B--2---:R-:W-:Y:S01]  /*7dc0*/  FFMA.FTZ R0, R5, c[0x0][0x2d0], -R141 ;  /* 0x0000b40005007a23 */ /* 0x004fe2000001088d */
[----:B---3--:R-:W-:Y:S08]  /*7dd0*/  F2FP.PACK_AB R136, R189, R190 ;  /* 0x000000bebd88723e */ /* 0x008ff000000000ff */
[----:B------:R2:W3:Y:S01]  /*7de0*/  MUFU.EX2 R197, R0 ;  /* 0x0000000000c57308 */ /* 0x0004e20000000800 */
[----:B-1----:R-:W-:Y:S02]  /*7df0*/  FSEL R2, R101, RZ, P1 ;  /* 0x000000ff65027208 */ /* 0x002fe40000800000 */
[----:B------:R-:W-:Y:S03]  /*7e00*/  ISETP.GE.AND P1, PT, R198, 0x1, PT ;  /* 0x00000001c600780c */ /* 0x000fe60003f26270 */
[----:B------:R-:W-:Y:S01]  /*7e10*/  FADD.FTZ R2, -R2, R102 ;  /* 0x0000006602027221 */ /* 0x000fe20000010100 */
[----:B------:R-:W-:Y:S03]  /*7e20*/  IADD3 R102, R170, R160, RZ ;  /* 0x000000a0aa667210 */ /* 0x000fe60007ffe0ff */
[----:B------:R-:W-:Y:S01]  /*7e30*/  FMUL.FTZ R2, R2, c[0x0][0x2d0] ;  /* 0x0000b40002027a20 */ /* 0x000fe20000410000 */
[----:B------:R-:W-:Y:S01]  /*7e40*/  IADD3 R140, R168, R102, RZ ;  /* 0x00000066a88c7210 */ /* 0x000fe20007ffe0ff */
[----:B--2---:R-:W-:Y:S01]  /*7e50*/  FMUL.FTZ R0, R100, c[0x0][0x2d0] ;  /* 0x0000b40064007a20 */ /* 0x004fe20000410000 */
[----:B------:R-:W1:Y:S03]  /*7e60*/  LDSM.16.MT88.4 R12, [R102] ;  /* 0x00000000660c783b */ /* 0x000e660000004200 */
[----:B------:R-:W2:Y:S01]  /*7e70*/  MUFU.EX2 R2, R2 ;  /* 0x0000000200027308 */ /* 0x000ea20000000800 */
[----:B------:R-:W-:Y:S04]  /*7e80*/  FSEL R142, R0, RZ, P0 ;  /* 0x000000ff008e7208 */ /* 0x000fe80000000000 */
[----:B------:R-:W4:Y:S01]  /*7e90*/  LDSM.16.MT88.4 R20, [R140] ;  /* 0x000000008c14783b */ /* 0x000f220000004200 */
[--C-:B------:R-:W-:Y:S02]  /*7ea0*/  FFMA.FTZ R0, R137, c[0x0][0x2d0], -R142.reuse ;  /* 0x0000b40089007a23 */ /* 0x100fe4000001088e */
[--C-:B------:R-:W-:Y:S01]  /*7eb0*/  FFMA.FTZ R3, R138, c[0x0][0x2d0], -R142.reuse ;  /* 0x0000b4008a037a23 */ /* 0x100fe2000001088e */
[----:B---3--:R-:W-:Y:S01]  /*7ec0*/  F2FP.PACK_AB R138, R196, R197 ;  /* 0x000000c5c48a723e */ /* 0x008fe200000000ff */
[----:B------:R3:W-:Y:S10]  /*7ed0*/  MUFU.EX2 R195, R0 ;  /* 0x0000000000c37308 */ /* 0x0007f40000000800 */
[----:B------:R-:W5:Y:S01]  /*7ee0*/  MUFU.EX2 R188, R3 ;  /* 0x0000000300bc7308 */ /* 0x000f620000000800 */
[C---:B--2---:R-:W-:Y:S02]  /*7ef0*/  FMUL.FTZ R4, R2.reuse, R104 ;  /* 0x0000006802047220 */ /* 0x044fe40000410000 */
[C---:B------:R-:W-:Y:S02]  /*7f00*/  FMUL.FTZ R5, R2.reuse, R105 ;  /* 0x0000006902057220 */ /* 0x040fe40000410000 */
[C---:B------:R-:W-:Y:S02]  /*7f10*/  FMUL.FTZ R8, R2.reuse, R108 ;  /* 0x0000006c02087220 */ /* 0x040fe40000410000 */
[C---:B------:R-:W-:Y:S02]  /*7f20*/  FMUL.FTZ R9, R2.reuse, R109 ;  /* 0x0000006d02097220 */ /* 0x040fe40000410000 */
[C---:B------:R-:W-:Y:S02]  /*7f30*/  FMUL.FTZ R17, R2.reuse, R117 ;  /* 0x0000007502117220 */ /* 0x040fe40000410000 */
[--C-:B---3--:R-:W-:Y:S02]  /*7f40*/  FFMA.FTZ R0, R7, c[0x0][0x2d0], -R142.reuse ;  /* 0x0000b40007007a23 */ /* 0x108fe4000001088e */
[C---:B------:R-:W-:Y:S02]  /*7f50*/  FMUL.FTZ R16, R2.reuse, R116 ;  /* 0x0000007402107220 */ /* 0x040fe40000410000 */
[----:B------:R2:W-:Y:S01]  /*7f60*/  MUFU.EX2 R194, R0 ;  /* 0x0000000000c27308 */ /* 0x0005e20000000800 */
[C---:B------:R-:W-:Y:S02]  /*7f70*/  FMUL.FTZ R24, R2.reuse, R124 ;  /* 0x0000007c02187220 */ /* 0x040fe40000410000 */
[C---:B------:R-:W-:Y:S02]  /*7f80*/  FMUL.FTZ R25, R2.reuse, R125 ;  /* 0x0000007d02197220 */ /* 0x040fe40000410000 */
[C---:B------:R-:W-:Y:S01]  /*7f90*/  FMUL.FTZ R32, R2.reuse, R132 ;  /* 0x0000008402207220 */ /* 0x040fe20000410000 */
[----:B-----5:R-:W-:Y:S01]  /*7fa0*/  F2FP.PACK_AB R137, R195, R188 ;  /* 0x000000bcc389723e */ /* 0x020fe200000000ff */
[----:B------:R-:W-:Y:S02]  /*7fb0*/  FFMA.FTZ R3, R11, c[0x0][0x2d0], -R142 ;  /* 0x0000b4000b037a23 */ /* 0x000fe4000001088e */
[C---:B------:R-:W-:Y:S02]  /*7fc0*/  FMUL.FTZ R33, R2.reuse, R133 ;  /* 0x0000008502217220 */ /* 0x040fe40000410000 */
[----:B------:R-:W3:Y:S01]  /*7fd0*/  MUFU.EX2 R193, R3 ;  /* 0x0000000300c17308 */ /* 0x000ee20000000800 */
[C---:B------:R-:W-:Y:S02]  /*7fe0*/  FMUL.FTZ R36, R2.reuse, R36 ;  /* 0x0000002402247220 */ /* 0x040fe40000410000 */
[C---:B------:R-:W-:Y:S02]  /*7ff0*/  FMUL.FTZ R37, R2.reuse, R37 ;  /* 0x0000002502257220 */ /* 0x040fe40000410000 */
[C---:B------:R-:W-:Y:S02]  /*8000*/  FMUL.FTZ R40, R2.reuse, R40 ;  /* 0x0000002802287220 */ /* 0x040fe40000410000 */
[C---:B------:R-:W-:Y:S02]  /*8010*/  FMUL.FTZ R41, R2.reuse, R41 ;  /* 0x0000002902297220 */ /* 0x040fe40000410000 */
[C---:B------:R-:W-:Y:S02]  /*8020*/  FMUL.FTZ R44, R2.reuse, R44 ;  /* 0x0000002c022c7220 */ /* 0x040fe40000410000 */
[----:B------:R-:W-:Y:S01]  /*8030*/  FMUL.FTZ R45, R2, R45 ;  /* 0x0000002d022d7220 */ /* 0x000fe20000410000 */
[----:B--2---:R-:W-:Y:S01]  /*8040*/  FSEL R0, R100, RZ, P0 ;  /* 0x000000ff64007208 */ /* 0x004fe20000000000 */
[C---:B------:R-:W-:Y:S02]  /*8050*/  FMUL.FTZ R48, R2.reuse, R48 ;  /* 0x0000003002307220 */ /* 0x040fe40000410000 */
[----:B------:R-:W-:Y:S02]  /*8060*/  FMUL.FTZ R49, R2, R49 ;  /* 0x0000003102317220 */ /* 0x000fe40000410000 */
[----:B------:R-:W-:Y:S02]  /*8070*/  FADD.FTZ R0, -R0, R103 ;  /* 0x0000006700007221 */ /* 0x000fe40000010100 */
[----:B------:R-:W-:Y:S02]  /*8080*/  FMUL.FTZ R52, R2, R52 ;  /* 0x0000003402347220 */ /* 0x000fe40000410000 */
[----:B------:R-:W-:Y:S01]  /*8090*/  FMUL.FTZ R0, R0, c[0x0][0x2d0] ;  /* 0x0000b40000007a20 */ /* 0x000fe20000410000 */
[----:B---3--:R-:W-:Y:S01]  /*80a0*/  F2FP.PACK_AB R139, R193, R194 ;  /* 0x000000c2c18b723e */ /* 0x008fe200000000ff */
[C---:B------:R-:W-:Y:S01]  /*80b0*/  FMUL.FTZ R53, R2.reuse, R53 ;  /* 0x0000003502357220 */ /* 0x040fe20000410000 */
[----:B------:R-:W-:Y:S01]  /*80c0*/  IADD3 R3, R171, R160, RZ ;  /* 0x000000a0ab037210 */ /* 0x000fe20007ffe0ff */
[C---:B------:R-:W-:Y:S02]  /*80d0*/  FMUL.FTZ R56, R2.reuse, R56 ;  /* 0x0000003802387220 */ /* 0x040fe40000410000 */
[----:B------:R-:W2:Y:S01]  /*80e0*/  MUFU.EX2 R0, R0 ;  /* 0x0000000000007308 */ /* 0x000ea20000000800 */
[----:B------:R-:W-:Y:S01]  /*80f0*/  FMUL.FTZ R57, R2, R57 ;  /* 0x0000003902397220 */ /* 0x000fe20000410000 */
[----:B------:R-:W-:Y:S01]  /*8100*/  IADD3 R103, R168, R3, RZ ;  /* 0x00000003a8677210 */ /* 0x000fe20007ffe0ff */
[----:B------:R-:W3:Y:S01]  /*8110*/  LDSM.16.MT88.4 R28, [R3] ;  /* 0x00000000031c783b */ /* 0x000ee20000004200 */
        /* <DEDUP_REMOVED lines=12> */
[----:B------:R-:W2:Y:S01]  /*81e0*/  LDSM.16.MT88.4 R104, [R103] ;  /* 0x000000006768783b */ /* 0x000ea20000004200 */
[C---:B------:R-:W-:Y:S02]  /*81f0*/  FMUL.FTZ R10, R0.reuse, R110 ;  /* 0x0000006e000a7220 */ /* 0x040fe40000410000 */
[C---:B------:R-:W-:Y:S02]  /*8200*/  FMUL.FTZ R11, R0.reuse, R111 ;  /* 0x0000006f000b7220 */ /* 0x040fe40000410000 */
[C---:B-1----:R-:W-:Y:S03]  /*8210*/  HMMA.16816.F32 R4, R136.reuse, R12, R4 ;  /* 0x0000000c8804723c */ /* 0x042fe60000001804 */
[----:B------:R-:W1:Y:S02]  /*8220*/  LDSM.16.MT88.4 R108, [R102+0x2000] ;  /* 0x00200000666c783b */ /* 0x000e640000004200 */
        /* <DEDUP_REMOVED lines=65> */
[C---:B-1----:R-:W-:Y:S04]  /*8640*/  HMMA.16816.F32 R52, R136.reuse, R108, R52 ;  /* 0x0000006c8834723c */ /* 0x042fe80000001834 */
[----:B------:R-:W-:Y:S02]  /*8650*/  FMUL.FTZ R87, R0, R87 ;  /* 0x0000005700577220 */ /* 0x000fe40000410000 */
[C---:B------:R-:W-:Y:S02]  /*8660*/  FMUL.FTZ R88, R2.reuse, R88 ;  /* 0x0000005802587220 */ /* 0x040fe40000410000 */
[C---:B------:R-:W-:Y:S01]  /*8670*/  HMMA.16816.F32 R56, R136.reuse, R110, R56 ;  /* 0x0000006e8838723c */ /* 0x040fe20000001838 */
[----:B------:R-:W1:Y:S03]  /*8680*/  LDSM.16.MT88.4 R108, [R102+0x4000] ;  /* 0x00400000666c783b */ /* 0x000e660000004200 */
[----:B------:R-:W-:Y:S02]  /*8690*/  FMUL.FTZ R89, R2, R89 ;  /* 0x0000005902597220 */ /* 0x000fe40000410000 */
[C---:B------:R-:W-:Y:S02]  /*86a0*/  FMUL.FTZ R90, R0.reuse, R90 ;  /* 0x0000005a005a7220 */ /* 0x040fe40000410000 */
[----:B------:R-:W-:Y:S04]  /*86b0*/  FMUL.FTZ R91, R0, R91 ;  /* 0x0000005b005b7220 */ /* 0x000fe80000410000 */
[--C-:B------:R-:W-:Y:S02]  /*86c0*/  FFMA.FTZ R112, R143, c[0x0][0x2d0], -R141.reuse ;  /* 0x0000b4008f707a23 */ /* 0x100fe4000001088d */
[C---:B------:R-:W-:Y:S02]  /*86d0*/  FMUL.FTZ R92, R2.reuse, R92 ;  /* 0x0000005c025c7220 */ /* 0x040fe40000410000 */
[----:B------:R3:W4:Y:S01]  /*86e0*/  MUFU.EX2 R180, R112 ;  /* 0x0000007000b47308 */ /* 0x0007220000000800 */
[----:B------:R-:W-:Y:S02]  /*86f0*/  FMUL.FTZ R93, R2, R93 ;  /* 0x0000005d025d7220 */ /* 0x000fe40000410000 */
[C---:B------:R-:W-:Y:S02]  /*8700*/  FMUL.FTZ R94, R0.reuse, R94 ;  /* 0x0000005e005e7220 */ /* 0x040fe40000410000 */
[----:B------:R-:W-:Y:S02]  /*8710*/  FMUL.FTZ R95, R0, R95 ;  /* 0x0000005f005f7220 */ /* 0x000fe40000410000 */
[C---:B------:R-:W-:Y:S01]  /*8720*/  FMUL.FTZ R96, R2.reuse, R96 ;  /* 0x0000006002607220 */ /* 0x040fe20000410000 */
[C---:B--2---:R-:W-:Y:S03]  /*8730*/  HMMA.16816.F32 R60, R136.reuse, R104, R60 ;  /* 0x00000068883c723c */ /* 0x044fe6000000183c */
[----:B------:R-:W-:Y:S02]  /*8740*/  FMUL.FTZ R97, R2, R97 ;  /* 0x0000006102617220 */ /* 0x000fe40000410000 */
[C---:B------:R-:W-:Y:S02]  /*8750*/  FMUL.FTZ R98, R0.reuse, R98 ;  /* 0x0000006200627220 */ /* 0x040fe40000410000 */
[----:B------:R-:W-:Y:S01]  /*8760*/  FMUL.FTZ R99, R0, R99 ;  /* 0x0000006300637220 */ /* 0x000fe20000410000 */
[C---:B------:R-:W-:Y:S01]  /*8770*/  HMMA.16816.F32 R64, R136.reuse, R106, R64 ;  /* 0x0000006a8840723c */ /* 0x040fe20000001840 */
[----:B------:R-:W2:Y:S03]  /*8780*/  LDSM.16.MT88.4 R104, [R140+0x4000] ;  /* 0x004000008c68783b */ /* 0x000ea60000004200 */
[--C-:B------:R-:W-:Y:S02]  /*8790*/  FFMA.FTZ R116, R151, c[0x0][0x2d0], -R141.reuse ;  /* 0x0000b40097747a23 */ /* 0x100fe4000001088d */
[----:B------:R-:W-:Y:S02]  /*87a0*/  FFMA.FTZ R2, R2, R203, R190 ;  /* 0x000000cb02027223 */ /* 0x000fe400000100be */
[C---:B-1----:R-:W-:Y:S04]  /*87b0*/  HMMA.16816.F32 R68, R136.reuse, R108, R68 ;  /* 0x0000006c8844723c */ /* 0x042fe80000001844 */
[----:B---3--:R-:W-:Y:S02]  /*87c0*/  FFMA.FTZ R112, R153, c[0x0][0x2d0], -R142 ;  /* 0x0000b40099707a23 */ /* 0x008fe4000001088e */
[----:B------:R1:W-:Y:S01]  /*87d0*/  MUFU.EX2 R153, R116 ;  /* 0x0000007400997308 */ /* 0x0003e20000000800 */
[----:B------:R-:W-:Y:S01]  /*87e0*/  FFMA.FTZ R0, R0, R202, R188 ;  /* 0x000000ca00007223 */ /* 0x000fe200000100bc */
[C---:B------:R-:W-:Y:S01]  /*87f0*/  HMMA.16816.F32 R72, R136.reuse, R110, R72 ;  /* 0x0000006e8848723c */ /* 0x040fe20000001848 */
[----:B------:R-:W3:Y:S03]  /*8800*/  LDSM.16.MT88.4 R108, [R3+0x4000] ;  /* 0x00400000036c783b */ /* 0x000ee60000004200 */
[----:B------:R-:W-:Y:S02]  /*8810*/  FADD.FTZ R2, R189, R2 ;  /* 0x00000002bd027221 */ /* 0x000fe40000010000 */
[----:B------:R-:W-:Y:S02]  /*8820*/  FADD.FTZ R0, R195, R0 ;  /* 0x00000000c3007221 */ /* 0x000fe40000010000 */
[----:B------:R5:W5:Y:S01]  /*8830*/  MUFU.EX2 R178, R112 ;  /* 0x0000007000b27308 */ /* 0x000b620000000800 */
[----:B------:R-:W-:Y:S03]  /*8840*/  FADD.FTZ R2, R197, R2 ;  /* 0x00000002c5027221 */ /* 0x000fe60000010000 */
[----:B------:R-:W-:Y:S02]  /*8850*/  FADD.FTZ R0, R194, R0 ;  /* 0x00000000c2007221 */ /* 0x000fe40000010000 */
[----:B------:R-:W-:Y:S02]  /*8860*/  FADD.FTZ R2, R196, R2 ;  /* 0x00000002c4027221 */ /* 0x000fe40000010000 */
[----:B------:R-:W-:Y:S02]  /*8870*/  FADD.FTZ R0, R193, R0 ;  /* 0x00000000c1007221 */ /* 0x000fe40000010000 */
[----:B----4-:R-:W-:Y:S02]  /*8880*/  FADD.FTZ R2, R180, R2 ;  /* 0x00000002b4027221 */ /* 0x010fe40000010000 */
[--C-:B-1----:R-:W-:Y:S02]  /*8890*/  FFMA.FTZ R116, R147, c[0x0][0x2d0], -R142.reuse ;  /* 0x0000b40093747a23 */ /* 0x102fe4000001088e */
[----:B------:R-:W-:Y:S01]  /*88a0*/  MUFU.EX2 R147, R120 ;  /* 0x0000007800937308 */ /* 0x000fe20000000800 */
[C---:B--2---:R-:W-:Y:S07]  /*88b0*/  HMMA.16816.F32 R76, R136.reuse, R104, R76 ;  /* 0x00000068884c723c */ /* 0x044fee000000184c */
[--C-:B------:R-:W-:Y:S01]  /*88c0*/  FFMA.FTZ R104, R152, c[0x0][0x2d0], -R141.reuse ;  /* 0x0000b40098687a23 */ /* 0x100fe2000001088d */
[C---:B------:R-:W-:Y:S01]  /*88d0*/  HMMA.16816.F32 R80, R136.reuse, R106, R80 ;  /* 0x0000006a8850723c */ /* 0x040fe20000001850 */
[----:B------:R1:W-:Y:S03]  /*88e0*/  MUFU.EX2 R151, R116 ;  /* 0x0000007400977308 */ /* 0x0003e60000000800 */
[----:B-----5:R-:W-:Y:S02]  /*88f0*/  FFMA.FTZ R112, R154, c[0x0][0x2d0], -R142 ;  /* 0x0000b4009a707a23 */ /* 0x020fe4000001088e */
[----:B------:R-:W-:Y:S02]  /*8900*/  FADD.FTZ R0, R178, R0 ;  /* 0x00000000b2007221 */ /* 0x000fe40000010000 */
[C---:B---3--:R-:W-:Y:S03]  /*8910*/  HMMA.16816.F32 R84, R136.reuse, R108, R84 ;  /* 0x0000006c8854723c */ /* 0x048fe60000001854 */
[----:B------:R2:W3:Y:S04]  /*8920*/  MUFU.EX2 R179, R104 ;  /* 0x0000006800b37308 */ /* 0x0004e80000000800 */
[--C-:B------:R-:W-:Y:S01]  /*8930*/  FFMA.FTZ R108, R148, c[0x0][0x2d0], -R141.reuse ;  /* 0x0000b400946c7a23 */ /* 0x100fe2000001088d */
[C---:B------:R-:W-:Y:S05]  /*8940*/  HMMA.16816.F32 R88, R136.reuse, R110, R88 ;  /* 0x0000006e8858723c */ /* 0x040fea0000001858 */
[----:B------:R4:W5:Y:S01]  /*8950*/  MUFU.EX2 R175, R108 ;  /* 0x0000006c00af7308 */ /* 0x0009620000000800 */
[----:B-1----:R-:W-:Y:S09]  /*8960*/  FFMA.FTZ R116, R144, c[0x0][0x2d0], -R142 ;  /* 0x0000b40090747a23 */ /* 0x002ff2000001088e */
[----:B------:R1:W1:Y:S01]  /*8970*/  MUFU.EX2 R176, R112 ;  /* 0x0000007000b07308 */ /* 0x0002620000000800 */
[----:B--2---:R-:W2:Y:S01]  /*8980*/  LDSM.16.MT88.4 R104, [R103+0x4000] ;  /* 0x004000006768783b */ /* 0x004ea20000004200 */
[----:B---3--:R-:W-:Y:S08]  /*8990*/  FADD.FTZ R2, R179, R2 ;  /* 0x00000002b3027221 */ /* 0x008ff00000010000 */
[----:B------:R3:W-:Y:S01]  /*89a0*/  MUFU.EX2 R152, R116 ;  /* 0x0000007400987308 */ /* 0x0007e20000000800 */
[--C-:B----4-:R-:W-:Y:S02]  /*89b0*/  FFMA.FTZ R108, R149, c[0x0][0x2d0], -R141.reuse ;  /* 0x0000b400956c7a23 */ /* 0x110fe4000001088d */
[----:B-----5:R-:W-:Y:S07]  /*89c0*/  FADD.FTZ R2, R175, R2 ;  /* 0x00000002af027221 */ /* 0x020fee0000010000 */
[----:B------:R4:W5:Y:S01]  /*89d0*/  MUFU.EX2 R174, R108 ;  /* 0x0000006c00ae7308 */ /* 0x0009620000000800 */
[----:B-1----:R-:W-:Y:S01]  /*89e0*/  LDSM.16.MT88.4 R112, [R140+0x800] ;  /* 0x000800008c70783b */ /* 0x002fe20000004200 */
[----:B------:R-:W-:Y:S02]  /*89f0*/  FADD.FTZ R0, R176, R0 ;  /* 0x00000000b0007221 */ /* 0x000fe40000010000 */
[--C-:B---3--:R-:W-:Y:S06]  /*8a00*/  FFMA.FTZ R116, R158, c[0x0][0x2d0], -R141.reuse ;  /* 0x0000b4009e747a23 */ /* 0x108fec000001088d */
[----:B------:R1:W-:Y:S01]  /*8a10*/  MUFU.EX2 R154, R116 ;  /* 0x00000074009a7308 */ /* 0x0003e20000000800 */
[C---:B--2---:R-:W-:Y:S01]  /*8a20*/  HMMA.16816.F32 R92, R136.reuse, R104, R92 ;  /* 0x00000068885c723c */ /* 0x044fe2000000185c */
[----:B----4-:R-:W2:Y:S02]  /*8a30*/  LDSM.16.MT88.4 R108, [R102+0x800] ;  /* 0x00080000666c783b */ /* 0x010ea40000004200 */
[----:B-----5:R-:W-:Y:S04]  /*8a40*/  FADD.FTZ R2, R174, R2 ;  /* 0x00000002ae027221 */ /* 0x020fe80000010000 */
[--C-:B------:R-:W-:Y:S01]  /*8a50*/  FFMA.FTZ R104, R155, c[0x0][0x2d0], -R142.reuse ;  /* 0x0000b4009b687a23 */ /* 0x100fe2000001088e */
[----:B------:R-:W-:Y:S03]  /*8a60*/  HMMA.16816.F32 R96, R136, R106, R96 ;  /* 0x0000006a8860723c */ /* 0x000fe60000001860 */
[----:B------:R3:W4:Y:S01]  /*8a70*/  MUFU.EX2 R160, R104 ;  /* 0x0000006800a07308 */ /* 0x0007220000000800 */
[----:B------:R-:W-:Y:S03]  /*8a80*/  F2FP.PACK_AB R105, R176, R178 ;  /* 0x000000b2b069723e */ /* 0x000fe600000000ff */
[----:B------:R-:W-:Y:S01]  /*8a90*/  F2FP.PACK_AB R106, R174, R175 ;  /* 0x000000afae6a723e */ /* 0x000fe200000000ff */
[--C-:B-1----:R-:W-:Y:S05]  /*8aa0*/  FFMA.FTZ R116, R150, c[0x0][0x2d0], -R141.reuse ;  /* 0x0000b40096747a23 */ /* 0x102fea000001088d */
[----:B------:R1:W-:Y:S01]  /*8ab0*/  MUFU.EX2 R155, R116 ;  /* 0x00000074009b7308 */ /* 0x0003e20000000800 */
[----:B---3--:R-:W-:Y:S02]  /*8ac0*/  FFMA.FTZ R104, R156, c[0x0][0x2d0], -R142 ;  /* 0x0000b4009c687a23 */ /* 0x008fe4000001088e */
[----:B----4-:R-:W-:Y:S07]  /*8ad0*/  FADD.FTZ R0, R160, R0 ;  /* 0x00000000a0007221 */ /* 0x010fee0000010000 */
[----:B------:R3:W4:Y:S01]  /*8ae0*/  MUFU.EX2 R159, R104 ;  /* 0x00000068009f7308 */ /* 0x0007220000000800 */
[--C-:B-1----:R-:W-:Y:S09]  /*8af0*/  FFMA.FTZ R116, R186, c[0x0][0x2d0], -R141.reuse ;  /* 0x0000b400ba747a23 */ /* 0x102ff2000001088d */
[----:B------:R1:W5:Y:S01]  /*8b00*/  MUFU.EX2 R144, R116 ;  /* 0x0000007400907308 */ /* 0x0003620000000800 */
[----:B---3--:R-:W-:Y:S01]  /*8b10*/  F2FP.PACK_AB R104, R179, R180 ;  /* 0x000000b4b368723e */ /* 0x008fe200000000ff */
[C---:B----4-:R-:W-:Y:S01]  /*8b20*/  FADD.FTZ R0, R159.reuse, R0 ;  /* 0x000000009f007221 */ /* 0x050fe20000010000 */
[----:B------:R-:W-:Y:S03]  /*8b30*/  F2FP.PACK_AB R107, R159, R160 ;  /* 0x000000a09f6b723e */ /* 0x000fe600000000ff */
[----:B------:R-:W-:Y:S04]  /*8b40*/  FADD.FTZ R0, R151, R0 ;  /* 0x0000000097007221 */ /* 0x000fe80000010000 */
[C---:B--2---:R-:W-:Y:S01]  /*8b50*/  HMMA.16816.F32 R4, R104.reuse, R108, R4 ;  /* 0x0000006c6804723c */ /* 0x044fe20000001804 */
[----:B-1----:R-:W-:Y:S04]  /*8b60*/  LDSM.16.MT88.4 R116, [R103+0x5000] ;  /* 0x005000006774783b */ /* 0x002fe80000004200 */
[----:B-----5:R-:W-:Y:S01]  /*8b70*/  F2FP.PACK_AB R136, R147, R144 ;  /* 0x000000909388723e */ /* 0x020fe200000000ff */
[----:B------:R-:W-:Y:S02]  /*8b80*/  FADD.FTZ R0, R152, R0 ;  /* 0x0000000098007221 */ /* 0x000fe40000010000 */
        /* <DEDUP_REMOVED lines=29> */
[----:B------:R2:W-:Y:S03]  /*8d60*/  MUFU.EX2 R146, R121 ;  /* 0x0000007900927308 */ /* 0x0005e60000000800 */
[----:B------:R-:W-:Y:S07]  /*8d70*/  FFMA.FTZ R141, R181, c[0x0][0x2d0], -R141 ;  /* 0x0000b400b58d7a23 */ /* 0x000fee000001088d */
[----:B------:R3:W4:Y:S10]  /*8d80*/  MUFU.EX2 R156, R112 ;  /* 0x00000070009c7308 */ /* 0x0007340000000800 */
[----:B------:R-:W5:Y:S01]  /*8d90*/  MUFU.EX2 R148, R141 ;  /* 0x0000008d00947308 */ /* 0x000f620000000800 */
[C---:B-1----:R-:W-:Y:S01]  /*8da0*/  HMMA.16816.F32 R84, R104.reuse, R108, R84 ;  /* 0x0000006c6854723c */ /* 0x042fe20000001854 */
[----:B--2---:R-:W-:Y:S06]  /*8db0*/  LDSM.16.MT88.4 R120, [R140+0x1800] ;  /* 0x001800008c78783b */ /* 0x004fec0000004200 */
[----:B------:R-:W-:Y:S01]  /*8dc0*/  FFMA.FTZ R108, R145, c[0x0][0x2d0], -R142 ;  /* 0x0000b400916c7a23 */ /* 0x000fe2000001088e */
[C---:B------:R-:W-:Y:S01]  /*8dd0*/  HMMA.16816.F32 R88, R104.reuse, R110, R88 ;  /* 0x0000006e6858723c */ /* 0x040fe20000001858 */
[----:B---3--:R-:W1:Y:S02]  /*8de0*/  LDSM.16.MT88.4 R112, [R103+0x4800] ;  /* 0x004800006770783b */ /* 0x008e640000004200 */
[----:B------:R2:W3:Y:S01]  /*8df0*/  MUFU.EX2 R150, R108 ;  /* 0x0000006c00967308 */ /* 0x0004e20000000800 */
[----:B----4-:R-:W-:Y:S04]  /*8e00*/  FADD.FTZ R2, R156, R2 ;  /* 0x000000029c027221 */ /* 0x010fe80000010000 */
[----:B------:R-:W-:Y:S01]  /*8e10*/  FADD.FTZ R2, R153, R2 ;  /* 0x0000000299027221 */ /* 0x000fe20000010000 */
[----:B-----5:R-:W-:Y:S03]  /*8e20*/  F2FP.PACK_AB R138, R148, R146 ;  /* 0x00000092948a723e */ /* 0x020fe600000000ff */
[----:B------:R-:W-:Y:S04]  /*8e30*/  FADD.FTZ R2, R154, R2 ;  /* 0x000000029a027221 */ /* 0x000fe80000010000 */
[----:B------:R-:W-:Y:S01]  /*8e40*/  FADD.FTZ R2, R155, R2 ;  /* 0x000000029b027221 */ /* 0x000fe20000010000 */
[----:B--2---:R-:W2:Y:S01]  /*8e50*/  LDSM.16.MT88.4 R108, [R102+0x1000] ;  /* 0x00100000666c783b */ /* 0x004ea20000004200 */
[----:B---3--:R-:W-:Y:S01]  /*8e60*/  FADD.FTZ R0, R150, R0 ;  /* 0x0000000096007221 */ /* 0x008fe20000010000 */
        /* <DEDUP_REMOVED lines=41> */
[C---:B------:R-:W-:Y:S08]  /*9100*/  HMMA.16816.F32 R88, R104.reuse, R110, R88 ;  /* 0x0000006e6858723c */ /* 0x040ff00000001858 */
[C---:B------:R-:W-:Y:S04]  /*9110*/  HMMA.16816.F32 R92, R104.reuse, R116, R92 ;  /* 0x00000074685c723c */ /* 0x040fe8000000185c */
[--C-:B-1----:R-:W-:Y:S04]  /*9120*/  FFMA.FTZ R112, R183, c[0x0][0x2d0], -R142.reuse ;  /* 0x0000b400b7707a23 */ /* 0x102fe8000001088e */
[----:B------:R-:W-:Y:S01]  /*9130*/  HMMA.16816.F32 R96, R104, R118, R96 ;  /* 0x000000766860723c */ /* 0x000fe20000001860 */
[----:B------:R1:W2:Y:S03]  /*9140*/  MUFU.EX2 R145, R112 ;  /* 0x0000007000917308 */ /* 0x0002a60000000800 */
[--C-:B-1----:R-:W-:Y:S01]  /*9150*/  FFMA.FTZ R112, R187, c[0x0][0x2d0], -R142.reuse ;  /* 0x0000b400bb707a23 */ /* 0x102fe2000001088e */
[----:B--2---:R-:W-:Y:S01]  /*9160*/  F2FP.PACK_AB R137, R145, R143 ;  /* 0x0000008f9189723e */ /* 0x004fe200000000ff */
[----:B------:R-:W-:Y:S05]  /*9170*/  FFMA.FTZ R142, R191, c[0x0][0x2d0], -R142 ;  /* 0x0000b400bf8e7a23 */ /* 0x000fea000001088e */
        /* <DEDUP_REMOVED lines=88> */
.L_x_5873:
        /* <DEDUP_REMOVED lines=22> */
.L_x_5874:
        /* <DEDUP_REMOVED lines=21> */
.L_x_5777:
[----:B------:R-:W-:Y:S05]  /*99b0*/  BSYNC B0 ;  /* 0x0000000000007941 */ /* 0x000fea0003800000 */
.L_x_5776:
        /* <DEDUP_REMOVED lines=9> */
.L_x_5771:
[----:B------:R-:W-:Y:S01]  /*9a50*/  ISETP.GE.AND P0, PT, R172, R204, PT ;  /* 0x000000ccac00720c */ /* 0x000fe20003f06270 */
[----:B------:R-:W-:Y:S01]  /*9a60*/  IMAD.MOV.U32 R182, RZ, RZ, 0x1f ;  /* 0x0000001fffb67424 */ /* 0x000fe200078e00ff */
[----:B------:R-:W-:-:S11]  /*9a70*/  MOV R181, 0xffffffff ;  /* 0xffffffff00b57802 */ /* 0x000fd60000000f00 */
[----:B------:R-:W-:Y:S05]  /*9a80*/  @!P0 BRA `(.L_x_5781) ;  /* 0x00002ea000008947 */ /* 0x000fea0003800000 */
[----:B------:R-:W-:Y:S02]  /*9a90*/  MOV R102, R100 ;  /* 0x0000006400667202 */ /* 0x000fe40000000f00 */
[----:B------:R-:W-:Y:S02]  /*9aa0*/  MOV R0, R101 ;  /* 0x0000006500007202 */ /* 0x000fe40000000f00 */
.L_x_5791:
        /* <DEDUP_REMOVED lines=43> */
.L_x_5875:
        /* <DEDUP_REMOVED lines=22> */
.L_x_5876:
        /* <DEDUP_REMOVED lines=21> */
.L_x_5783:
[----:B------:R-:W-:Y:S05]  /*a010*/  BSYNC B0 ;  /* 0x0000000000007941 */ /* 0x000fea0003800000 */
.L_x_5782:
        /* <DEDUP_REMOVED lines=39> */
[----:B------:R-:W2:Y:S07]  /*a290*/  LDSM.16.M88.4 R136, [R156+0x800] ;  /* 0x000800009c88783b */ /* 0x000eae0000000200 */
        /* <DEDUP_REMOVED lines=149> */
.L_x_5877:
        /* <DEDUP_REMOVED lines=21> */
[--C-:B-1----:R-:W-:Y:S02]  /*ad40*/  FFMA.FTZ R100, R9, c[0x0][0x2d0], -R3.reuse ;  /* 0x0000b40009647a23 */ /* 0x102fe40000010803 */
        /* <DEDUP_REMOVED lines=81> */
[----:B------:R-:W-:Y:S02]  /*b260*/  FFMA.FTZ R159, R31, c[0x0][0x2d0], -R3 ;  /* 0x0000b4001f9f7a23 */ /* 0x000fe40000010803 */
[----:B------:R-:W-:Y:S02]  /*b270*/  FADD.FTZ R3, R12, R4 ;  /* 0x000000040c037221 */ /* 0x000fe40000010000 */
[C---:B------:R-:W-:Y:S01]  /*b280*/  FMUL.FTZ R4, R2.reuse, R104 ;  /* 0x0000006802047220 */ /* 0x040fe20000410000 */
[----:B------:R3:W-:Y:S01]  /*b290*/  MUFU.EX2 R124, R10 ;  /* 0x0000000a007c7308 */ /* 0x0007e20000000800 */
[----:B------:R-:W-:Y:S02]  /*b2a0*/  FADD.FTZ R3, R5, R3 ;  /* 0x0000000305037221 */ /* 0x000fe40000010000 */
        /* <DEDUP_REMOVED lines=9> */
[----:B------:R-:W-:Y:S01]  /*b340*/  FMUL.FTZ R97, R2, R97 ;  /* 0x0000006102617220 */ /* 0x000fe20000410000 */
[----:B------:R-:W-:Y:S01]  /*b350*/  IADD3 R2, R170, R160, RZ ;  /* 0x000000a0aa027210 */ /* 0x000fe20007ffe0ff */
[----:B-1----:R-:W-:Y:S01]  /*b360*/  FFMA.FTZ R6, R0, R202, R14 ;  /* 0x000000ca00067223 */ /* 0x002fe2000001000e */
[----:B------:R-:W-:Y:S01]  /*b370*/  MUFU.EX2 R109, R149 ;  /* 0x00000095006d7308 */ /* 0x000fe20000000800 */
[----:B------:R-:W-:Y:S01]  /*b380*/  FADD.FTZ R3, R137, R3 ;  /* 0x0000000389037221 */ /* 0x000fe20000010000 */
[----:B------:R-:W-:Y:S01]  /*b390*/  IADD3 R102, R168, R2, RZ ;  /* 0x00000002a8667210 */ /* 0x000fe20007ffe0ff */
[----:B------:R-:W1:Y:S01]  /*b3a0*/  LDSM.16.MT88.4 R140, [R2] ;  /* 0x00000000028c783b */ /* 0x000e620000004200 */
[C---:B--2---:R-:W-:Y:S01]  /*b3b0*/  FADD.FTZ R120, R7.reuse, R6 ;  /* 0x0000000607787221 */ /* 0x044fe20000010000 */
[----:B------:R-:W-:Y:S01]  /*b3c0*/  F2FP.PACK_AB R137, R7, R14 ;  /* 0x0000000e0789723e */ /* 0x000fe200000000ff */
[C---:B------:R-:W-:Y:S02]  /*b3d0*/  FMUL.FTZ R6, R0.reuse, R106 ;  /* 0x0000006a00067220 */ /* 0x040fe40000410000 */
[C---:B------:R-:W-:Y:S02]  /*b3e0*/  FMUL.FTZ R7, R0.reuse, R107 ;  /* 0x0000006b00077220 */ /* 0x040fe40000410000 */
[C---:B---3--:R-:W-:Y:S01]  /*b3f0*/  FMUL.FTZ R10, R0.reuse, R110 ;  /* 0x0000006e000a7220 */ /* 0x048fe20000410000 */
[----:B------:R-:W2:Y:S01]  /*b400*/  LDSM.16.MT88.4 R104, [R102] ;  /* 0x000000006668783b */ /* 0x000ea20000004200 */
[----:B----4-:R-:W-:Y:S01]  /*b410*/  F2FP.PACK_AB R139, R125, R124 ;  /* 0x0000007c7d8b723e */ /* 0x010fe200000000ff */
[C---:B------:R-:W-:Y:S01]  /*b420*/  FMUL.FTZ R14, R0.reuse, R114 ;  /* 0x00000072000e7220 */ /* 0x040fe20000410000 */
[----:B------:R-:W-:Y:S01]  /*b430*/  MUFU.EX2 R110, R148 ;  /* 0x00000094006e7308 */ /* 0x000fe20000000800 */
[C---:B------:R-:W-:Y:S02]  /*b440*/  FMUL.FTZ R15, R0.reuse, R115 ;  /* 0x00000073000f7220 */ /* 0x040fe40000410000 */
[C---:B------:R-:W-:Y:S02]  /*b450*/  FMUL.FTZ R26, R0.reuse, R126 ;  /* 0x0000007e001a7220 */ /* 0x040fe40000410000 */
[C---:B------:R-:W-:Y:S02]  /*b460*/  FMUL.FTZ R27, R0.reuse, R127 ;  /* 0x0000007f001b7220 */ /* 0x040fe40000410000 */
[C---:B------:R-:W-:Y:S02]  /*b470*/  FMUL.FTZ R34, R0.reuse, R134 ;  /* 0x0000008600227220 */ /* 0x040fe40000410000 */
[----:B------:R-:W-:Y:S01]  /*b480*/  FMUL.FTZ R35, R0, R135 ;  /* 0x0000008700237220 */ /* 0x000fe20000410000 */
        /* <DEDUP_REMOVED lines=11> */
[C---:B-1----:R-:W-:Y:S02]  /*b540*/  HMMA.16816.F32 R4, R136.reuse, R140, R4 ;  /* 0x0000008c8804723c */ /* 0x042fe40000001804 */
[----:B------:R-:W-:Y:S03]  /*b550*/  MUFU.EX2 R118, R179 ;  /* 0x000000b300767308 */ /* 0x000fe60000000800 */
[C---:B------:R-:W-:Y:S02]  /*b560*/  FMUL.FTZ R39, R0.reuse, R39 ;  /* 0x0000002700277220 */ /* 0x040fe40000410000 */
[C---:B------:R-:W-:Y:S01]  /*b570*/  FMUL.FTZ R42, R0.reuse, R42 ;  /* 0x0000002a002a7220 */ /* 0x040fe20000410000 */
[C---:B------:R-:W-:Y:S04]  /*b580*/  HMMA.16816.F32 R8, R136.reuse, R142, R8 ;  /* 0x0000008e8808723c */ /* 0x040fe80000001808 */
[----:B------:R-:W-:Y:S01]  /*b590*/  MUFU.EX2 R123, R144 ;  /* 0x00000090007b7308 */ /* 0x000fe20000000800 */
[C---:B------:R-:W-:Y:S02]  /*b5a0*/  FMUL.FTZ R43, R0.reuse, R43 ;  /* 0x0000002b002b7220 */ /* 0x040fe40000410000 */
[C---:B------:R-:W-:Y:S01]  /*b5b0*/  FMUL.FTZ R46, R0.reuse, R46 ;  /* 0x0000002e002e7220 */ /* 0x040fe20000410000 */
[C---:B--2---:R-:W-:Y:S04]  /*b5c0*/  HMMA.16816.F32 R12, R136.reuse, R104, R12 ;  /* 0x00000068880c723c */ /* 0x044fe8000000180c */
[C---:B------:R-:W-:Y:S02]  /*b5d0*/  FMUL.FTZ R47, R0.reuse, R47 ;  /* 0x0000002f002f7220 */ /* 0x040fe40000410000 */
[----:B------:R-:W-:Y:S01]  /*b5e0*/  MUFU.EX2 R122, R146 ;  /* 0x00000092007a7308 */ /* 0x000fe20000000800 */
[C---:B------:R-:W-:Y:S01]  /*b5f0*/  FMUL.FTZ R50, R0.reuse, R50 ;  /* 0x0000003200327220 */ /* 0x040fe20000410000 */
[C---:B------:R-:W-:Y:S04]  /*b600*/  HMMA.16816.F32 R16, R136.reuse, R106, R16 ;  /* 0x0000006a8810723c */ /* 0x040fe80000001810 */
[C---:B------:R-:W-:Y:S02]  /*b610*/  FMUL.FTZ R51, R0.reuse, R51 ;  /* 0x0000003300337220 */ /* 0x040fe40000410000 */
[C---:B------:R-:W-:Y:S02]  /*b620*/  FMUL.FTZ R54, R0.reuse, R54 ;  /* 0x0000003600367220 */ /* 0x040fe40000410000 */
[----:B------:R-:W1:Y:S01]  /*b630*/  MUFU.EX2 R148, R147 ;  /* 0x0000009300947308 */ /* 0x000e620000000800 */
        /* <DEDUP_REMOVED lines=37> */
[----:B------:R-:W-:Y:S01]  /*b890*/  LDSM.16.MT88.4 R132, [R3+0x1800] ;  /* 0x001800000384783b */ /* 0x000fe20000004200 */
[----:B------:R-:W-:Y:S01]  /*b8a0*/  F2FP.PACK_AB R109, R123, R121 ;  /* 0x000000797b6d723e */ /* 0x000fe200000000ff */
[----:B------:R-:W-:Y:S07]  /*b8b0*/  FADD.FTZ R103, R113, R103 ;  /* 0x0000006771677221 */ /* 0x000fee0000010000 */
[----:B------:R-:W3:Y:S10]  /*b8c0*/  MUFU.EX2 R142, R159 ;  /* 0x0000009f008e7308 */ /* 0x000ef40000000800 */
[----:B------:R-:W-:Y:S01]  /*b8d0*/  MUFU.EX2 R141, R175 ;  /* 0x000000af008d7308 */ /* 0x000fe20000000800 */
[----:B--2---:R-:W-:Y:S04]  /*b8e0*/  FADD.FTZ R103, R112, R103 ;  /* 0x0000006770677221 */ /* 0x004fe80000010000 */
[----:B------:R-:W-:Y:S05]  /*b8f0*/  FADD.FTZ R103, R117, R103 ;  /* 0x0000006775677221 */ /* 0x000fea0000010000 */
[----:B------:R-:W2:Y:S01]  /*b900*/  MUFU.EX2 R140, R180 ;  /* 0x000000b4008c7308 */ /* 0x000ea20000000800 */
        /* <DEDUP_REMOVED lines=33> */
[----:B--2---:R-:W-:Y:S01]  /*bb20*/  F2FP.PACK_AB R139, R140, R141 ;  /* 0x0000008d8c8b723e */ /* 0x004fe200000000ff */
        /* <DEDUP_REMOVED lines=171> */
.L_x_5878:
        /* <DEDUP_REMOVED lines=21> */
.L_x_5879:
        /* <DEDUP_REMOVED lines=21> */
.L_x_5788:
[----:B------:R-:W-:Y:S05]  /*c880*/  BSYNC B0 ;  /* 0x0000000000007941 */ /* 0x000fea0003800000 */
.L_x_5787:
        /* <DEDUP_REMOVED lines=10> */
.L_x_5781:
[----:B------:R-:W-:Y:S05]  /*c930*/  BRA.DIV ~URZ, `(.L_x_5792) ;  /* 0x000069827f007947 */ /* 0x000fea000b800000 */
[----:B------:R1:W2:Y:S02]  /*c940*/  SHFL.BFLY PT, R0, R203, 0x2, 0x1f ;  /* 0x0c401f00cb007f89 */ /* 0x0002a400000e0000 */
.L_x_5880:
[----:B--2---:R-:W-:Y:S01]  /*c950*/  FADD.FTZ R0, R0, R203 ;  /* 0x000000cb00007221 */ /* 0x004fe20000010000 */
[----:B------:R-:W-:Y:S05]  /*c960*/  BRA.DIV ~URZ, `(.L_x_5793) ;  /* 0x000069b27f007947 */ /* 0x000fea000b800000 */
[----:B------:R-:W2:Y:S04]  /*c970*/  SHFL.BFLY PT, R2, R202, 0x2, 0x1f ;  /* 0x0c401f00ca027f89 */ /* 0x000ea800000e0000 */
[----:B------:R-:W3:Y:S01]  /*c980*/  SHFL.BFLY PT, R5, R0, 0x1, 0x1f ;  /* 0x0c201f0000057f89 */ /* 0x000ee200000e0000 */
[----:B--2---:R-:W-:-:S02]  /*c990*/  FADD.FTZ R4, R2, R202 ;  /* 0x000000ca02047221 */ /* 0x004fc40000010000 */
[----:B---3--:R-:W-:-:S03]  /*c9a0*/  FADD.FTZ R0, R0, R5 ;  /* 0x0000000500007221 */ /* 0x008fc60000010000 */
[----:B------:R2:W3:Y:S04]  /*c9b0*/  SHFL.BFLY PT, R3, R4, 0x1, 0x1f ;  /* 0x0c201f0004037f89 */ /* 0x0004e800000e0000 */
.L_x_5881:
        /* <DEDUP_REMOVED lines=117> */
.L_x_5746:
        /* <DEDUP_REMOVED lines=17> */
.L_x_5795:
[----:B------:R-:W-:Y:S05]  /*d220*/  BSYNC B0 ;  /* 0x0000000000007941 */ /* 0x000fea0003800000 */
.L_x_5794:
        /* <DEDUP_REMOVED lines=127> */
.L_x_5798:
        /* <DEDUP_REMOVED lines=113> */
.L_x_5882:
[----:B------:R-:W-:Y:S05]  /*e130*/  BRA.DIV ~URZ, `(.L_x_5801) ;  /* 0x000053527f007947 */ /* 0x000fea000b800000 */
[----:B------:R4:W2:Y:S02]  /*e140*/  SHFL.IDX PT, R0, R11, RZ, 0x181f ;  /* 0x00181fff0b007589 */ /* 0x0008a400000e0000 */
.L_x_5883:
        /* <DEDUP_REMOVED lines=19> */
.L_x_5803:
[----:B------:R-:W-:Y:S05]  /*e280*/  BSYNC B0 ;  /* 0x0000000000007941 */ /* 0x000fea0003800000 */
.L_x_5802:
[----:B------:R-:W-:Y:S05]  /*e290*/  BRA.DIV ~URZ, `(.L_x_5804) ;  /* 0x000052627f007947 */ /* 0x000fea000b800000 */
[----:B---3--:R3:W4:Y:S04]  /*e2a0*/  SHFL.IDX PT, R8, R9, 0x1, 0x181f ;  /* 0x00381f0009087f89 */ /* 0x00872800000e0000 */
[----:B--2---:R3:W2:Y:S02]  /*e2b0*/  SHFL.IDX PT, R0, R11, 0x1, 0x181f ;  /* 0x00381f000b007f89 */ /* 0x0046a400000e0000 */
.L_x_5884:
        /* <DEDUP_REMOVED lines=19> */
.L_x_5806:
[----:B------:R-:W-:Y:S05]  /*e3f0*/  BSYNC B0 ;  /* 0x0000000000007941 */ /* 0x000fea0003800000 */
.L_x_5805:
[----:B------:R-:W-:Y:S05]  /*e400*/  BRA.DIV ~URZ, `(.L_x_5807) ;  /* 0x000051c27f007947 */ /* 0x000fea000b800000 */
[----:B----4-:R4:W3:Y:S02]  /*e410*/  SHFL.IDX PT, R8, R9, 0x2, 0x181f ;  /* 0x00581f0009087f89 */ /* 0x0108e400000e0000 */
.L_x_5885:
[----:B------:R-:W-:Y:S05]  /*e420*/  BRA.DIV ~URZ, `(.L_x_5808) ;  /* 0x000052127f007947 */ /* 0x000fea000b800000 */
[----:B--2---:R2:W4:Y:S02]  /*e430*/  SHFL.IDX PT, R0, R11, 0x2, 0x181f ;  /* 0x00581f000b007f89 */ /* 0x00452400000e0000 */
.L_x_5886:
        /* <DEDUP_REMOVED lines=19> */
.L_x_5810:
[----:B------:R-:W-:Y:S05]  /*e570*/  BSYNC B0 ;  /* 0x0000000000007941 */ /* 0x000fea0003800000 */
.L_x_5809:
[----:B------:R-:W-:Y:S05]  /*e580*/  BRA.DIV ~URZ, `(.L_x_5811) ;  /* 0x000051227f007947 */ /* 0x000fea000b800000 */
[----:B---3--:R3:W2:Y:S04]  /*e590*/  SHFL.IDX PT, R6, R9, 0x3, 0x181f ;  /* 0x00781f0009067f89 */ /* 0x0086a800000e0000 */
[----:B----4-:R3:W4:Y:S02]  /*e5a0*/  SHFL.IDX PT, R0, R11, 0x3, 0x181f ;  /* 0x00781f000b007f89 */ /* 0x01072400000e0000 */
.L_x_5887:
        /* <DEDUP_REMOVED lines=20> */
.L_x_5799:
        /* <DEDUP_REMOVED lines=32> */
.L_x_5888:
[----:B------:R-:W-:Y:S05]  /*e8f0*/  BRA.DIV ~URZ, `(.L_x_5814) ;  /* 0x00004ef27f007947 */ /* 0x000fea000b800000 */
[----:B------:R3:W4:Y:S02]  /*e900*/  SHFL.IDX PT, R0, R12, RZ, 0x1c1f ;  /* 0x001c1fff0c007589 */ /* 0x00072400000e0000 */
.L_x_5889:
        /* <DEDUP_REMOVED lines=13> */
[C---:B------:R-:W-:Y:S02]  /*e9e0*/  @!P2 LEA R2, P3, R9.reuse, R0, 0x2 ;  /* 0x000000000902a211 */ /* 0x040fe400078610ff */
        /* <DEDUP_REMOVED lines=9> */
[----:B------:R-:W-:Y:S02]  /*ea80*/  SHF.R.S32.HI R14, RZ, 0x1f, R14 ;  /* 0x0000001fff0e7819 */ /* 0x000fe4000001140e */
[----:B------:R-:W-:-:S02]  /*ea90*/  ISETP.GE.AND P2, PT, R9, c[0x0][0x3c8], PT ;  /* 0x0000f20009007a0c */ /* 0x000fc40003f46270 */
[----:B------:R-:W-:Y:S02]  /*eaa0*/  SHF.R.S32.HI R10, RZ, 0x1f, R10 ;  /* 0x0000001fff0a7819 */ /* 0x000fe4000001140a */
[----:B------:R-:W-:-:S04]  /*eab0*/  IADD3 R15, R228, 0x40, RZ ;  /* 0x00000040e40f7810 */ /* 0x000fc80007ffe0ff */
[----:B------:R-:W-:Y:S02]  /*eac0*/  SHF.R.S32.HI R15, RZ, 0x1f, R15 ;  /* 0x0000001fff0f7819 */ /* 0x000fe4000001140f */
[CC--:B--2---:R-:W-:Y:S02]  /*ead0*/  @!P5 LEA R6, P4, R11.reuse, R0.reuse, 0x2 ;  /* 0x000000000b06d211 */ /* 0x0c4fe400078810ff */
[----:B----4-:R-:W-:Y:S02]  /*eae0*/  @!P1 LEA R2, P3, R8, R0, 0x2 ;  /* 0x0000000008029211 */ /* 0x010fe400078610ff */
[-C--:B------:R-:W-:Y:S02]  /*eaf0*/  @!P5 LEA.HI.X R7, R11, R4.reuse, R14, 0x2, P4 ;  /* 0x000000040b07d211 */ /* 0x080fe400020f140e */
[----:B------:R-:W-:Y:S02]  /*eb00*/  IADD3 R11, R228, 0x30, RZ ;  /* 0x00000030e40b7810 */ /* 0x000fe40007ffe0ff */
[----:B------:R-:W-:Y:S01]  /*eb10*/  @!P1 LEA.HI.X R3, R8, R4, R10, 0x2, P3 ;  /* 0x0000000408039211 */ /* 0x000fe200018f140a */
[----:B------:R2:W-:Y:S01]  /*eb20*/  @!P5 ST.E.64 [R6.64], R34 ;  /* 0x000000220600d985 */ /* 0x0005e2000c101b08 */
[----:B------:R-:W-:-:S02]  /*eb30*/  IADD3 R14, R228, 0x20, RZ ;  /* 0x00000020e40e7810 */ /* 0x000fc40007ffe0ff */
[C---:B------:R-:W-:Y:S01]  /*eb40*/  IADD3 R8, R228.reuse, 0x38, RZ ;  /* 0x00000038e4087810 */ /* 0x040fe20007ffe0ff */
[----:B------:R4:W-:Y:S01]  /*eb50*/  @!P1 ST.E.64 [R2.64], R102 ;  /* 0x0000006602009985 */ /* 0x0009e2000c101b08 */
[----:B------:R-:W-:Y:S02]  /*eb60*/  ISETP.GE.AND P5, PT, R11, c[0x0][0x3c8], PT ;  /* 0x0000f2000b007a0c */ /* 0x000fe40003fa6270 */
[----:B------:R-:W-:Y:S02]  /*eb70*/  IADD3 R10, R228, 0x28, RZ ;  /* 0x00000028e40a7810 */ /* 0x000fe40007ffe0ff */
[----:B------:R-:W-:Y:S02]  /*eb80*/  SHF.R.S32.HI R14, RZ, 0x1f, R14 ;  /* 0x0000001fff0e7819 */ /* 0x000fe4000001140e */
[----:B------:R-:W-:Y:S02]  /*eb90*/  ISETP.GE.AND P1, PT, R8, c[0x0][0x3c8], PT ;  /* 0x0000f20008007a0c */ /* 0x000fe40003f26270 */
[----:B------:R-:W-:-:S02]  /*eba0*/  SHF.R.S32.HI R10, RZ, 0x1f, R10 ;  /* 0x0000001fff0a7819 */ /* 0x000fc4000001140a */
[-C--:B--2---:R-:W-:Y:S02]  /*ebb0*/  @!P6 LEA R6, P4, R13, R0.reuse, 0x2 ;  /* 0x000000000d06e211 */ /* 0x084fe400078810ff */
[----:B----4-:R-:W-:Y:S02]  /*ebc0*/  @!P2 LEA R2, P3, R9, R0, 0x2 ;  /* 0x000000000902a211 */ /* 0x010fe400078610ff */
[-C--:B------:R-:W-:Y:S02]  /*ebd0*/  @!P6 LEA.HI.X R7, R13, R4.reuse, R14, 0x2, P4 ;  /* 0x000000040d07e211 */ /* 0x080fe400020f140e */
[C---:B------:R-:W-:Y:S02]  /*ebe0*/  IADD3 R14, R228.reuse, 0x40, RZ ;  /* 0x00000040e40e7810 */ /* 0x040fe40007ffe0ff */
[----:B------:R-:W-:Y:S01]  /*ebf0*/  @!P2 LEA.HI.X R3, R9, R4, R10, 0x2, P3 ;  /* 0x000000040903a211 */ /* 0x000fe200018f140a */
[----:B------:R2:W-:Y:S01]  /*ec00*/  @!P6 ST.E.64 [R6.64], R104 ;  /* 0x000000680600e985 */ /* 0x0005e2000c101b08 */
[----:B------:R-:W-:-:S02]  /*ec10*/  IADD3 R13, R228, 0x30, RZ ;  /* 0x00000030e40d7810 */ /* 0x000fc40007ffe0ff */
[----:B------:R-:W-:Y:S01]  /*ec20*/  IADD3 R10, R228, 0x48, RZ ;  /* 0x00000048e40a7810 */ /* 0x000fe20007ffe0ff */
[----:B------:R4:W-:Y:S01]  /*ec30*/  @!P2 ST.E.64 [R2.64], R108 ;  /* 0x0000006c0200a985 */ /* 0x0009e2000c101b08 */
[----:B------:R-:W-:Y:S02]  /*ec40*/  ISETP.GE.AND P6, PT, R14, c[0x0][0x3c8], PT ;  /* 0x0000f2000e007a0c */ /* 0x000fe40003fc6270 */
[----:B------:R-:W-:Y:S02]  /*ec50*/  IADD3 R9, R228, 0x38, RZ ;  /* 0x00000038e4097810 */ /* 0x000fe40007ffe0ff */
[----:B------:R-:W-:Y:S02]  /*ec60*/  SHF.R.S32.HI R13, RZ, 0x1f, R13 ;  /* 0x0000001fff0d7819 */ /* 0x000fe4000001140d */
[----:B------:R-:W-:Y:S02]  /*ec70*/  ISETP.GE.AND P2, PT, R10, c[0x0][0x3c8], PT ;  /* 0x0000f2000a007a0c */ /* 0x000fe40003f46270 */
[----:B------:R-:W-:-:S02]  /*ec80*/  SHF.R.S32.HI R9, RZ, 0x1f, R9 ;  /* 0x0000001fff097819 */ /* 0x000fc40000011409 */
[CC--:B--2---:R-:W-:Y:S02]  /*ec90*/  @!P5 LEA R6, P4, R11.reuse, R0.reuse, 0x2 ;  /* 0x000000000b06d211 */ /* 0x0c4fe400078810ff */
[----:B----4-:R-:W-:Y:S02]  /*eca0*/  @!P1 LEA R2, P3, R8, R0, 0x2 ;  /* 0x0000000008029211 */ /* 0x010fe400078610ff */
[-C--:B------:R-:W-:Y:S02]  /*ecb0*/  @!P5 LEA.HI.X R7, R11, R4.reuse, R13, 0x2, P4 ;  /* 0x000000040b07d211 */ /* 0x080fe400020f140d */
[----:B------:R-:W-:Y:S02]  /*ecc0*/  IADD3 R11, R228, 0x50, RZ ;  /* 0x00000050e40b7810 */ /* 0x000fe40007ffe0ff */
[----:B------:R-:W-:Y:S01]  /*ecd0*/  @!P1 LEA.HI.X R3, R8, R4, R9, 0x2, P3 ;  /* 0x0000000408039211 */ /* 0x000fe200018f1409 */
[----:B------:R2:W-:Y:S01]  /*ece0*/  @!P5 ST.E.64 [R6.64], R112 ;  /* 0x000000700600d985 */ /* 0x0005e2000c101b08 */
[----:B------:R-:W-:-:S02]  /*ecf0*/  IADD3 R8, R228, 0x58, RZ ;  /* 0x00000058e4087810 */ /* 0x000fc40007ffe0ff */
[----:B------:R-:W-:Y:S01]  /*ed00*/  ISETP.GE.AND P5, PT, R11, c[0x0][0x3c8], PT ;  /* 0x0000f2000b007a0c */ /* 0x000fe20003fa6270 */
[----:B------:R4:W-:Y:S01]  /*ed10*/  @!P1 ST.E.64 [R2.64], R116 ;  /* 0x0000007402009985 */ /* 0x0009e2000c101b08 */
[----:B------:R-:W-:Y:S02]  /*ed20*/  IADD3 R13, R228, 0x48, RZ ;  /* 0x00000048e40d7810 */ /* 0x000fe40007ffe0ff */
[----:B------:R-:W-:Y:S02]  /*ed30*/  ISETP.GE.AND P1, PT, R8, c[0x0][0x3c8], PT ;  /* 0x0000f20008007a0c */ /* 0x000fe40003f26270 */
[----:B------:R-:W-:Y:S02]  /*ed40*/  SHF.R.S32.HI R13, RZ, 0x1f, R13 ;  /* 0x0000001fff0d7819 */ /* 0x000fe4000001140d */
[----:B------:R-:W-:Y:S02]  /*ed50*/  IADD3 R9, R228, 0x60, RZ ;  /* 0x00000060e4097810 */ /* 0x000fe40007ffe0ff */
[----:B--2---:R-:W-:-:S02]  /*ed60*/  @!P6 LEA R6, P4, R14, R0, 0x2 ;  /* 0x000000000e06e211 */ /* 0x004fc400078810ff */
[----:B----4-:R-:W-:Y:S02]  /*ed70*/  @!P2 LEA R2, P3, R10, R0, 0x2 ;  /* 0x000000000a02a211 */ /* 0x010fe400078610ff */
[-C--:B------:R-:W-:Y:S02]  /*ed80*/  @!P6 LEA.HI.X R7, R14, R4.reuse, R15, 0x2, P4 ;  /* 0x000000040e07e211 */ /* 0x080fe400020f140f */
[----:B------:R-:W-:Y:S02]  /*ed90*/  @!P2 LEA.HI.X R3, R10, R4, R13, 0x2, P3 ;  /* 0x000000040a03a211 */ /* 0x000fe400018f140d */
[C---:B------:R-:W-:Y:S01]  /*eda0*/  IADD3 R13, R228.reuse, 0x50, RZ ;  /* 0x00000050e40d7810 */ /* 0x040fe20007ffe0ff */
[----:B------:R2:W-:Y:S01]  /*edb0*/  @!P6 ST.E.64 [R6.64], R36 ;  /* 0x000000240600e985 */ /* 0x0005e2000c101b08 */
[----:B------:R-:W-:Y:S02]  /*edc0*/  ISETP.GE.AND P6, PT, R9, c[0x0][0x3c8], PT ;  /* 0x0000f20009007a0c */ /* 0x000fe40003fc6270 */
[----:B------:R-:W-:Y:S01]  /*edd0*/  IADD3 R10, R228, 0x58, RZ ;  /* 0x00000058e40a7810 */ /* 0x000fe20007ffe0ff */
[----:B------:R4:W-:Y:S01]  /*ede0*/  @!P2 ST.E.64 [R2.64], R40 ;  /* 0x000000280200a985 */ /* 0x0009e2000c101b08 */
[----:B------:R-:W-:-:S02]  /*edf0*/  SHF.R.S32.HI R13, RZ, 0x1f, R13 ;  /* 0x0000001fff0d7819 */ /* 0x000fc4000001140d */
[----:B------:R-:W-:Y:S02]  /*ee00*/  SHF.R.S32.HI R10, RZ, 0x1f, R10 ;  /* 0x0000001fff0a7819 */ /* 0x000fe4000001140a */
[----:B------:R-:W-:Y:S02]  /*ee10*/  ISETP.GE.AND P2, PT, R252, c[0x0][0x3c8], PT ;  /* 0x0000f200fc007a0c */ /* 0x000fe40003f46270 */
[----:B------:R-:W-:Y:S02]  /*ee20*/  SHF.R.S32.HI R15, RZ, 0x1f, R244 ;  /* 0x0000001fff0f7819 */ /* 0x000fe400000114f4 */
[----:B------:R-:W-:Y:S02]  /*ee30*/  SHF.R.S32.HI R14, RZ, 0x1f, R243 ;  /* 0x0000001fff0e7819 */ /* 0x000fe400000114f3 */
[-C--:B--2---:R-:W-:Y:S02]  /*ee40*/  @!P5 LEA R6, P4, R11, R0.reuse, 0x2 ;  /* 0x000000000b06d211 */ /* 0x084fe400078810ff */
[----:B----4-:R-:W-:-:S02]  /*ee50*/  @!P1 LEA R2, P3, R8, R0, 0x2 ;  /* 0x0000000008029211 */ /* 0x010fc400078610ff */
[-C--:B------:R-:W-:Y:S02]  /*ee60*/  @!P5 LEA.HI.X R7, R11, R4.reuse, R13, 0x2, P4 ;  /* 0x000000040b07d211 */ /* 0x080fe400020f140d */
[----:B------:R-:W-:Y:S02]  /*ee70*/  @!P1 LEA.HI.X R3, R8, R4, R10, 0x2, P3 ;  /* 0x0000000408039211 */ /* 0x000fe400018f140a */
[----:B------:R-:W-:Y:S01]  /*ee80*/  IADD3 R10, R228, 0x60, RZ ;  /* 0x00000060e40a7810 */ /* 0x000fe20007ffe0ff */
[----:B------:R2:W-:Y:S01]  /*ee90*/  @!P5 ST.E.64 [R6.64], R44 ;  /* 0x0000002c0600d985 */ /* 0x0005e2000c101b08 */
[----:B------:R-:W-:Y:S02]  /*eea0*/  ISETP.GE.AND P5, PT, R251, c[0x0][0x3c8], PT ;  /* 0x0000f200fb007a0c */ /* 0x000fe40003fa6270 */
[----:B------:R-:W-:Y:S01]  /*eeb0*/  SHF.R.S32.HI R10, RZ, 0x1f, R10 ;  /* 0x0000001fff0a7819 */ /* 0x000fe2000001140a */
[----:B------:R4:W-:Y:S01]  /*eec0*/  @!P1 ST.E.64 [R2.64], R48 ;  /* 0x0000003002009985 */ /* 0x0009e2000c101b08 */
        /* <DEDUP_REMOVED lines=11> */
[----:B------:R-:W-:Y:S01]  /*ef80*/  ISETP.GE.AND P4, PT, R248, c[0x0][0x3c8], PT ;  /* 0x0000f200f8007a0c */ /* 0x000fe20003f86270 */
[----:B------:R4:W-:Y:S01]  /*ef90*/  @!P2 ST.E.64 [R2.64], R56 ;  /* 0x000000380200a985 */ /* 0x0009e2000c101b08 */
[----:B------:R-:W-:Y:S02]  /*efa0*/  SHF.R.S32.HI R8, RZ, 0x1f, R250 ;  /* 0x0000001fff087819 */ /* 0x000fe400000114fa */
[----:B------:R-:W-:-:S02]  /*efb0*/  SHF.R.S32.HI R10, RZ, 0x1f, R249 ;  /* 0x0000001fff0a7819 */ /* 0x000fc400000114f9 */
[CC--:B--2---:R-:W-:Y:S02]  /*efc0*/  @!P5 LEA R6, P3, R251.reuse, R0.reuse, 0x2 ;  /* 0x00000000fb06d211 */ /* 0x0c4fe400078610ff */
[C---:B----4-:R-:W-:Y:S02]  /*efd0*/  @!P1 LEA R2, P2, R250.reuse, R0, 0x2 ;  /* 0x00000000fa029211 */ /* 0x050fe400078410ff */
        /* <DEDUP_REMOVED lines=37> */
.L_x_5816:
[----:B------:R-:W-:Y:S05]  /*f230*/  BSYNC B0 ;  /* 0x0000000000007941 */ /* 0x000fea0003800000 */
.L_x_5815:
[----:B------:R-:W-:Y:S05]  /*f240*/  BRA.DIV ~URZ, `(.L_x_5817) ;  /* 0x000046127f007947 */ /* 0x000fea000b800000 */
[----:B--2---:R2:W1:Y:S04]  /*f250*/  SHFL.IDX PT, R4, R5, 0x1, 0x1c1f ;  /* 0x003c1f0005047f89 */ /* 0x00446800000e0000 */
[----:B----4-:R2:W4:Y:S02]  /*f260*/  SHFL.IDX PT, R0, R12, 0x1, 0x1c1f ;  /* 0x003c1f000c007f89 */ /* 0x01052400000e0000 */
.L_x_5890:
[----:B------:R-:W-:Y:S05]  /*f270*/  @P0 BRA `(.L_x_5812) ;  /* 0x000015a000000947 */ /* 0x000fea0003800000 */
[C---:B-12---:R-:W-:Y:S02]  /*f280*/  IADD3 R5, R228.reuse, 0x8, RZ ;  /* 0x00000008e4057810 */ /* 0x046fe40007ffe0ff */
[C---:B---3--:R-:W-:Y:S02]  /*f290*/  IADD3 R12, R228.reuse, 0x10, RZ ;  /* 0x00000010e40c7810 */ /* 0x048fe40007ffe0ff */
[----:B------:R-:W-:Y:S02]  /*f2a0*/  ISETP.GE.AND P3, PT, R5, c[0x0][0x3c8], PT ;  /* 0x0000f20005007a0c */ /* 0x000fe40003f66270 */
[----:B------:R-:W-:-:S02]  /*f2b0*/  ISETP.GE.AND P4, PT, R228, c[0x0][0x3c8], PT ;  /* 0x0000f200e4007a0c */ /* 0x000fc40003f86270 */
[----:B------:R-:W-:Y:S02]  /*f2c0*/  ISETP.GE.AND P2, PT, R12, c[0x0][0x3c8], PT ;  /* 0x0000f2000c007a0c */ /* 0x000fe40003f46270 */
[C---:B------:R-:W-:Y:S02]  /*f2d0*/  IADD3 R8, R228.reuse, 0x8, RZ ;  /* 0x00000008e4087810 */ /* 0x040fe40007ffe0ff */
[C---:B------:R-:W-:Y:S02]  /*f2e0*/  IADD3 R13, R228.reuse, 0x18, RZ ;  /* 0x00000018e40d7810 */ /* 0x040fe40007ffe0ff */
[----:B------:R-:W-:Y:S02]  /*f2f0*/  SHF.R.S32.HI R8, RZ, 0x1f, R8 ;  /* 0x0000001fff087819 */ /* 0x000fe40000011408 */
[----:B------:R-:W-:Y:S02]  /*f300*/  ISETP.GE.AND P1, PT, R13, c[0x0][0x3c8], PT ;  /* 0x0000f2000d007a0c */ /* 0x000fe40003f26270 */
[----:B----4-:R-:W-:Y:S01]  /*f310*/  @!P3 LEA R2, P5, R5, R0, 0x2 ;  /* 0x000000000502b211 */ /* 0x010fe200078a10ff */
[----:B------:R-:W-:Y:S01]  /*f320*/  @!P4 IMAD.MOV.U32 R6, RZ, RZ, R0 ;  /* 0x000000ffff06c224 */ /* 0x000fe200078e0000 */
[C---:B------:R-:W-:Y:S01]  /*f330*/  IADD3 R15, R228.reuse, 0x10, RZ ;  /* 0x00000010e40f7810 */ /* 0x040fe20007ffe0ff */
[----:B------:R-:W-:Y:S01]  /*f340*/  @!P4 IMAD.MOV.U32 R7, RZ, RZ, R4 ;  /* 0x000000ffff07c224 */ /* 0x000fe200078e0004 */
[----:B------:R-:W-:-:S02]  /*f350*/  IADD3 R11, R228, 0x20, RZ ;  /* 0x00000020e40b7810 */ /* 0x000fc40007ffe0ff */
        /* <DEDUP_REMOVED lines=20> */
[----:B--2---:R-:W-:Y:S02]  /*f4a0*/  @!P0 LEA R2, P6, R11, R0, 0x2 ;  /* 0x000000000b028211 */ /* 0x004fe400078c10ff */
        /* <DEDUP_REMOVED lines=15> */
[----:B------:R-:W-:Y:S02]  /*f5a0*/  IADD3 R11, R228, 0x50, RZ ;  /* 0x00000050e40b7810 */ /* 0x000fe40007ffe0ff */
[----:B------:R-:W-:Y:S02]  /*f5b0*/  SHF.R.S32.HI R10, RZ, 0x1f, R10 ;  /* 0x0000001fff0a7819 */ /* 0x000fe4000001140a */
[----:B------:R-:W-:Y:S02]  /*f5c0*/  ISETP.GE.AND P1, PT, R13, c[0x0][0x3c8], PT ;  /* 0x0000f2000d007a0c */ /* 0x000fe40003f26270 */
[----:B-1----:R-:W-:-:S04]  /*f5d0*/  @!P4 LEA R6, P0, R14, R0, 0x2 ;  /* 0x000000000e06c211 */ /* 0x002fc800078010ff */
[----:B------:R-:W-:Y:S02]  /*f5e0*/  @!P4 LEA.HI.X R7, R14, R4, R15, 0x2, P0 ;  /* 0x000000040e07c211 */ /* 0x000fe400000f140f */
[----:B------:R-:W-:Y:S02]  /*f5f0*/  IADD3 R14, R228, 0x40, RZ ;  /* 0x00000040e40e7810 */ /* 0x000fe40007ffe0ff */
[----:B--2---:R-:W-:Y:S01]  /*f600*/  @!P3 LEA R2, P6, R5, R0, 0x2 ;  /* 0x000000000502b211 */ /* 0x004fe200078c10ff */
[----:B------:R1:W-:Y:S01]  /*f610*/  @!P4 ST.E.64 [R6.64], R110 ;  /* 0x0000006e0600c985 */ /* 0x0003e2000c101b08 */
[----:B------:R-:W-:Y:S02]  /*f620*/  ISETP.GE.AND P0, PT, R11, c[0x0][0x3c8], PT ;  /* 0x0000f2000b007a0c */ /* 0x000fe40003f06270 */
[----:B------:R-:W-:Y:S02]  /*f630*/  @!P3 LEA.HI.X R3, R5, R4, R10, 0x2, P6 ;  /* 0x000000040503b211 */ /* 0x000fe400030f140a */
[----:B------:R-:W-:-:S02]  /*f640*/  SHF.R.S32.HI R14, RZ, 0x1f, R14 ;  /* 0x0000001fff0e7819 */ /* 0x000fc4000001140e */
[----:B---3--:R-:W-:Y:S01]  /*f650*/  @!P2 LEA R8, P6, R12, R0, 0x2 ;  /* 0x000000000c08a211 */ /* 0x008fe200078c10ff */
[----:B------:R2:W-:Y:S01]  /*f660*/  @!P3 ST.E.64 [R2.64], R92 ;  /* 0x0000005c0200b985 */ /* 0x0005e2000c101b08 */
[----:B------:R-:W-:Y:S02]  /*f670*/  IADD3 R10, R228, 0x60, RZ ;  /* 0x00000060e40a7810 */ /* 0x000fe40007ffe0ff */
        /* <DEDUP_REMOVED lines=9> */
[----:B------:R-:W-:Y:S02]  /*f710*/  ISETP.GE.AND P2, PT, R251, c[0x0][0x3c8], PT ;  /* 0x0000f200fb007a0c */ /* 0x000fe40003f46270 */
[----:B-1----:R-:W-:-:S04]  /*f720*/  @!P1 LEA R6, P3, R13, R0, 0x2 ;  /* 0x000000000d069211 */ /* 0x002fc800078610ff */
[----:B------:R-:W-:Y:S02]  /*f730*/  @!P1 LEA.HI.X R7, R13, R4, R14, 0x2, P3 ;  /* 0x000000040d079211 */ /* 0x000fe400018f140e */
[----:B------:R-:W-:Y:S02]  /*f740*/  ISETP.GE.AND P3, PT, R252, c[0x0][0x3c8], PT ;  /* 0x0000f200fc007a0c */ /* 0x000fe40003f66270 */
[C---:B--2---:R-:W-:Y:S01]  /*f750*/  @!P0 LEA R2, P6, R11.reuse, R0, 0x2 ;  /* 0x000000000b028211 */ /* 0x044fe200078c10ff */
[----:B------:R1:W-:Y:S01]  /*f760*/  @!P1 ST.E.64 [R6.64], R114 ;  /* 0x0000007206009985 */ /* 0x0003e2000c101b08 */
[----:B------:R-:W-:Y:S02]  /*f770*/  ISETP.GE.AND P1, PT, R250, c[0x0][0x3c8], PT ;  /* 0x0000f200fa007a0c */ /* 0x000fe40003f26270 */
[----:B------:R-:W-:Y:S02]  /*f780*/  @!P0 LEA.HI.X R3, R11, R4, R12, 0x2, P6 ;  /* 0x000000040b038211 */ /* 0x000fe400030f140c */
[----:B------:R-:W-:-:S02]  /*f790*/  IADD3 R11, R228, 0x60, RZ ;  /* 0x00000060e40b7810 */ /* 0x000fc40007ffe0ff */
[----:B------:R-:W-:Y:S01]  /*f7a0*/  IADD3 R12, R228, 0x58, RZ ;  /* 0x00000058e40c7810 */ /* 0x000fe20007ffe0ff */
[----:B------:R2:W-:Y:S01]  /*f7b0*/  @!P0 ST.E.64 [R2.64], R46 ;  /* 0x0000002e02008985 */ /* 0x0005e2000c101b08 */
[----:B------:R-:W-:Y:S02]  /*f7c0*/  SHF.R.S32.HI R11, RZ, 0x1f, R11 ;  /* 0x0000001fff0b7819 */ /* 0x000fe4000001140b */
[C---:B---3--:R-:W-:Y:S02]  /*f7d0*/  @!P5 LEA R8, P6, R5.reuse, R0, 0x2 ;  /* 0x000000000508d211 */ /* 0x048fe400078c10ff */
[----:B------:R-:W-:Y:S02]  /*f7e0*/  SHF.R.S32.HI R12, RZ, 0x1f, R12 ;  /* 0x0000001fff0c7819 */ /* 0x000fe4000001140c */
[----:B------:R-:W-:Y:S02]  /*f7f0*/  SHF.R.S32.HI R13, RZ, 0x1f, R245 ;  /* 0x0000001fff0d7819 */ /* 0x000fe400000114f5 */
[----:B------:R-:W-:-:S02]  /*f800*/  @!P5 LEA.HI.X R9, R5, R4, R12, 0x2, P6 ;  /* 0x000000040509d211 */ /* 0x000fc400030f140c */
[----:B------:R-:W-:Y:S02]  /*f810*/  SHF.R.S32.HI R5, RZ, 0x1f, R252 ;  /* 0x0000001fff057819 */ /* 0x000fe400000114fc */
[----:B------:R-:W-:Y:S01]  /*f820*/  SHF.R.S32.HI R12, RZ, 0x1f, R244 ;  /* 0x0000001fff0c7819 */ /* 0x000fe200000114f4 */
        /* <DEDUP_REMOVED lines=11> */
[----:B------:R-:W-:Y:S02]  /*f8e0*/  SHF.R.S32.HI R5, RZ, 0x1f, R249 ;  /* 0x0000001fff057819 */ /* 0x000fe400000114f9 */
[----:B---3--:R-:W-:-:S04]  /*f8f0*/  @!P2 LEA R8, P5, R251, R0, 0x2 ;  /* 0x00000000fb08a211 */ /* 0x008fc800078a10ff */
        /* <DEDUP_REMOVED lines=42> */
.L_x_5797:
        /* <DEDUP_REMOVED lines=19> */
.L_x_5818:
        /* <DEDUP_REMOVED lines=55> */
.L_x_5820:
[----:B------:R-:W-:Y:S05]  /*10040*/  BSYNC B0 ;  /* 0x0000000000007941 */ /* 0x000fea0003800000 */
.L_x_5819:
        /* <DEDUP_REMOVED lines=34> */
.L_x_5891:
[----:B------:R-:W-:Y:S05]  /*10270*/  BRA.DIV ~URZ, `(.L_x_5822) ;  /* 0x000037227f007947 */ /* 0x000fea000b800000 */
[----:B------:R3:W4:Y:S02]  /*10280*/  SHFL.IDX PT, R0, R12, RZ, 0x181f ;  /* 0x00181fff0c007589 */ /* 0x00072400000e0000 */
.L_x_5892:
        /* <DEDUP_REMOVED lines=20> */
.L_x_5824:
[----:B------:R-:W-:Y:S05]  /*103d0*/  BSYNC B0 ;  /* 0x0000000000007941 */ /* 0x000fea0003800000 */
.L_x_5823:
[----:B------:R-:W-:Y:S05]  /*103e0*/  BRA.DIV ~URZ, `(.L_x_5825) ;  /* 0x000036227f007947 */ /* 0x000fea000b800000 */
[----:B--2---:R2:W1:Y:S04]  /*103f0*/  SHFL.IDX PT, R8, R9, 0x1, 0x181f ;  /* 0x00381f0009087f89 */ /* 0x00446800000e0000 */
[----:B----4-:R2:W4:Y:S02]  /*10400*/  SHFL.IDX PT, R0, R12, 0x1, 0x181f ;  /* 0x00381f000c007f89 */ /* 0x01052400000e0000 */
.L_x_5893:
        /* <DEDUP_REMOVED lines=19> */
.L_x_5827:
[----:B------:R-:W-:Y:S05]  /*10540*/  BSYNC B0 ;  /* 0x0000000000007941 */ /* 0x000fea0003800000 */
.L_x_5826:
[----:B------:R-:W-:Y:S05]  /*10550*/  BRA.DIV ~URZ, `(.L_x_5828) ;  /* 0x000035827f007947 */ /* 0x000fea000b800000 */
[----:B-1----:R1:W2:Y:S02]  /*10560*/  SHFL.IDX PT, R8, R9, 0x2, 0x181f ;  /* 0x00581f0009087f89 */ /* 0x0022a400000e0000 */
.L_x_5894:
[----:B------:R-:W-:Y:S05]  /*10570*/  BRA.DIV ~URZ, `(.L_x_5829) ;  /* 0x000035d27f007947 */ /* 0x000fea000b800000 */
[----:B----4-:R4:W1:Y:S02]  /*10580*/  SHFL.IDX PT, R0, R12, 0x2, 0x181f ;  /* 0x00581f000c007f89 */ /* 0x01086400000e0000 */
.L_x_5895:
        /* <DEDUP_REMOVED lines=19> */
.L_x_5831:
[----:B------:R-:W-:Y:S05]  /*106c0*/  BSYNC B0 ;  /* 0x0000000000007941 */ /* 0x000fea0003800000 */
.L_x_5830:
[----:B------:R-:W-:Y:S05]  /*106d0*/  BRA.DIV ~URZ, `(.L_x_5832) ;  /* 0x000034e27f007947 */ /* 0x000fea000b800000 */
[----:B--2---:R2:W3:Y:S04]  /*106e0*/  SHFL.IDX PT, R8, R9, 0x3, 0x181f ;  /* 0x00781f0009087f89 */ /* 0x0044e800000e0000 */
[----:B-1----:R2:W1:Y:S02]  /*106f0*/  SHFL.IDX PT, R0, R12, 0x3, 0x181f ;  /* 0x00781f000c007f89 */ /* 0x00246400000e0000 */
.L_x_5896:
        /* <DEDUP_REMOVED lines=18> */
.L_x_5812:
[----:B------:R-:W-:Y:S05]  /*10820*/  BSYNC B1 ;  /* 0x0000000000017941 */ /* 0x000fea0003800000 */
.L_x_5796:
        /* <DEDUP_REMOVED lines=12> */
.L_x_5897:
[----:B------:R-:W-:Y:S05]  /*108f0*/  BRA.DIV ~URZ, `(.L_x_5835) ;  /* 0x000034027f007947 */ /* 0x000fea000b800000 */
[----:B------:R3:W4:Y:S02]  /*10900*/  SHFL.IDX PT, R8, R28, 0x1, 0x1f ;  /* 0x00201f001c087f89 */ /* 0x00072400000e0000 */
.L_x_5898:
        /* <DEDUP_REMOVED lines=18> */
.L_x_5899:
        /* <DEDUP_REMOVED lines=16> */
.L_x_5900:
[----:B---3--:R-:W-:Y:S01]  /*10b30*/  IMAD R0, R0, c[0x0][0x538], RZ ;  /* 0x00014e0000007a24 */ /* 0x008fe200078e02ff */
[----:B------:R-:W-:Y:S04]  /*10b40*/  BSSY B1, `(.L_x_5838) ;  /* 0x00000c6000017945 */ /* 0x000fe80003800000 */
[----:B----4-:R-:W-:-:S04]  /*10b50*/  IADD3 R8, R0, R8, RZ ;  /* 0x0000000800087210 */ /* 0x010fc80007ffe0ff */
[----:B--2---:R-:W-:-:S13]  /*10b60*/  ISETP.GT.AND P6, PT, R8, R9, PT ;  /* 0x000000090800720c */ /* 0x004fda0003fc4270 */
[----:B------:R-:W-:Y:S05]  /*10b70*/  @P6 BRA `(.L_x_5839) ;  /* 0x0000024000006947 */ /* 0x000fea0003800000 */
.L_x_5843:
        /* <DEDUP_REMOVED lines=16> */
.L_x_5901:
        /* <DEDUP_REMOVED lines=16> */
.L_x_5902:
[----:B--2---:R-:W-:-:S05]  /*10d80*/  IMAD R0, R0, c[0x0][0x538], RZ ;  /* 0x00014e0000007a24 */ /* 0x004fca00078e02ff */
[----:B------:R-:W-:-:S04]  /*10d90*/  IADD3 R8, R0, R8, RZ ;  /* 0x0000000800087210 */ /* 0x000fc80007ffe0ff */
[----:B------:R-:W-:-:S13]  /*10da0*/  ISETP.GT.AND P6, PT, R8, R9, PT ;  /* 0x000000090800720c */ /* 0x000fda0003fc4270 */
[----:B-1----:R-:W-:Y:S05]  /*10db0*/  @!P6 BRA `(.L_x_5843) ;  /* 0xfffffdc00000e947 */ /* 0x002fea000383ffff */
.L_x_5839:
[----:B------:R-:W-:-:S05]  /*10dc0*/  IADD3 R8, -R0, R8, RZ ;  /* 0x0000000800087210 */ /* 0x000fca0007ffe1ff */
[----:B------:R-:W-:-:S05]  /*10dd0*/  IMAD R0, R4, c[0x0][0x538], R8 ;  /* 0x00014e0004007a24 */ /* 0x000fca00078e0208 */
[----:B------:R-:W-:Y:S01]  /*10de0*/  ISETP.GT.AND P0, PT, R0, R9, PT ;  /* 0x000000090000720c */ /* 0x000fe20003f04270 */
[----:B------:R-:W-:-:S12]  /*10df0*/  BRA.DIV ~URZ, `(.L_x_5844) ;  /* 0x000033627f007947 */ /* 0x000fd8000b800000 */
[----:B------:R-:W-:-:S04]  /*10e00*/  VOTE.ANY R5, PT, !P0 ;  /* 0x0000000000057806 */ /* 0x000fc800040e0100 */
.L_x_5903:
[----:B------:R-:W2:Y:S02]  /*10e10*/  POPC R0, R5 ;  /* 0x0000000500007309 */ /* 0x000ea40000000000 */
[----:B--2---:R-:W-:Y:S01]  /*10e20*/  IADD3 R227, R0, R227, RZ ;  /* 0x000000e300e37210 */ /* 0x004fe20007ffe0ff */
[----:B------:R-:W-:Y:S05]  /*10e30*/  BRA.DIV ~URZ, `(.L_x_5845) ;  /* 0x000033727f007947 */ /* 0x000fea000b800000 */
[----:B------:R2:W3:Y:S04]  /*10e40*/  SHFL.IDX PT, R11, R6, R0, 0x1f ;  /* 0x00001f00060b7589 */ /* 0x0004e800000e0000 */
[----:B------:R2:W4:Y:S02]  /*10e50*/  SHFL.IDX PT, R7, R7, R0, 0x1f ;  /* 0x00001f0007077589 */ /* 0x00052400000e0000 */
.L_x_5904:
[----:B------:R-:W-:Y:S01]  /*10e60*/  ISETP.NE.AND P0, PT, R5, RZ, PT ;  /* 0x000000ff0500720c */ /* 0x000fe20003f05270 */
[----:B------:R-:W-:-:S12]  /*10e70*/  BSSY B0, `(.L_x_5846) ;  /* 0x0000005000007945 */ /* 0x000fd80003800000 */
[----:B------:R-:W-:Y:S05]  /*10e80*/  @!P0 BRA `(.L_x_5847) ;  /* 0x0000003000008947 */ /* 0x000fea0003800000 */
[----:B--2---:R-:W-:Y:S01]  /*10e90*/  IADD3 R0, R0, -0x1, RZ ;  /* 0xffffffff00007810 */ /* 0x004fe20007ffe0ff */
[----:B------:R-:W-:Y:S05]  /*10ea0*/  BRA.DIV ~URZ, `(.L_x_5848) ;  /* 0x000033d27f007947 */ /* 0x000fea000b800000 */
[----:B------:R2:W1:Y:S02]  /*10eb0*/  SHFL.IDX PT, R10, R4, R0, 0x1f ;  /* 0x00001f00040a7589 */ /* 0x00046400000e0000 */
.L_x_5847:
[----:B------:R-:W-:Y:S05]  /*10ec0*/  BSYNC B0 ;  /* 0x0000000000007941 */ /* 0x000fea0003800000 */
.L_x_5846:
        /* <DEDUP_REMOVED lines=67> */
.L_x_5850:
        /* <DEDUP_REMOVED lines=66> */
.L_x_5851:
[----:B------:R-:W-:Y:S05]  /*11720*/  BSYNC B0 ;  /* 0x0000000000007941 */ /* 0x000fea0003800000 */
.L_x_5849:
[----:B------:R-:W-:-:S04]  /*11730*/  LOP3.LUT R0, RZ, R0, RZ, 0x33, !PT ;  /* 0x00000000ff007212 */ /* 0x000fc800078e33ff */
[----:B------:R-:W-:Y:S01]  /*11740*/  IADD3 R225, R0, R11, RZ ;  /* 0x0000000b00e17210 */ /* 0x000fe20007ffe0ff */
[----:B------:R-:W-:Y:S05]  /*11750*/  BRA `(.L_x_5852) ;  /* 0x0000004000007947 */ /* 0x000fea0003800000 */
.L_x_5840:
[----:B------:R-:W-:Y:S01]  /*11760*/  IMAD.MOV.U32 R224, RZ, RZ, R9 ;  /* 0x000000ffffe07224 */ /* 0x000fe200078e0009 */
[----:B------:R-:W-:Y:S01]  /*11770*/  MOV R226, RZ ;  /* 0x000000ff00e27202 */ /* 0x000fe20000000f00 */
[----:B------:R-:W-:Y:S01]  /*11780*/  IMAD.MOV.U32 R225, RZ, RZ, RZ ;  /* 0x000000ffffe17224 */ /* 0x000fe200078e00ff */
[----:B------:R-:W-:Y:S02]  /*11790*/  MOV R227, c[0x0][0x53c] ;  /* 0x00014f0000e37a02 */ /* 0x000fe40000000f00 */
.L_x_5852:
[----:B------:R-:W-:Y:S05]  /*117a0*/  BSYNC B1 ;  /* 0x0000000000017941 */ /* 0x000fea0003800000 */
.L_x_5838:
[----:B------:R-:W-:Y:S01]  /*117b0*/  WARPSYNC 0xffffffff ;  /* 0xffffffff00007948 */ /* 0x000fe20003800000 */
[----:B------:R-:W-:Y:S01]  /*117c0*/  BAR.SYNC.DEFER_BLOCKING 0x4, 0x100 ;  /* 0x0104000000007b1d */ /* 0x000fe20000010000 */
[----:B------:R-:W-:-:S13]  /*117d0*/  ISETP.NE.AND P0, PT, R13, RZ, PT ;  /* 0x000000ff0d00720c */ /* 0x000fda0003f05270 */
[----:B------:R2:W-:Y:S04]  /*117e0*/  @!P0 STS.128 [0x24100], R224 ;  /* 0x024100e0ff008388 */ /* 0x0005e80000000c00 */
[----:B------:R-:W-:Y:S06]  /*117f0*/  BAR.ARV 0x5, 0x100 ;  /* 0x0144000000007b1d */ /* 0x000fec0000002000 */
.L_x_5833:
[----:B----4-:R-:W-:-:S13]  /*11800*/  ISETP.GE.AND P0, PT, R227, c[0x0][0x53c], PT ;  /* 0x00014f00e3007a0c */ /* 0x010fda0003f06270 */
[----:B-123--:R-:W-:Y:S01]  /*11810*/  @P0 CALL.REL.NOINC `(.L_x_5853) ;  /* 0x0000001000000944 */ /* 0x00efe20003c00000 */
[----:B------:R-:W-:Y:S05]  /*11820*/  BRA `(.L_x_5854) ;  /* 0xffff026000007947 */ /* 0x000fea000383ffff */
.L_x_5853:
[----:B------:R-:W-:Y:S05]  /*11830*/  EXIT ;  /* 0x000000000000794d */ /* 0x000fea0003800000 */
.L_x_5729:
[----:B------:R-:W-:Y:S01]  /*11840*/  IMAD.MOV.U32 R0, RZ, RZ, R5 ;  /* 0x000000ffff007224 */ /* 0x000fe200078e0005 */
[----:B------:R-:W-:Y:S02]  /*11850*/  MOV R2, 0x1 ;  /* 0x0000000100027802 */ /* 0x000fe40000000f00 */
[----:B------:R-:W-:Y:S02]  /*11860*/  MOV R3, 0x11880 ;  /* 0x0001188000037802 */ /* 0x000fe40000000f00 */
[----:B-1----:R-:W-:Y:S05]  /*11870*/  CALL.REL.NOINC `($__internal_98_$__cuda_sm70_shflsync_up_p) ;  /* 0x00002b2000007944 */ /* 0x002fea0003c00000 */
[----:B------:R-:W-:Y:S01]  /*11880*/  MOV R0, R4 ;  /* 0x0000000400007202 */ /* 0x000fe20000000f00 */
[----:B------:R-:W-:Y:S05]  /*11890*/  BRA `(.L_x_5855) ;  /* 0xfffeeba000007947 */ /* 0x000fea000383ffff */
.L_x_5730:
[----:B------:R-:W-:Y:S01]  /*118a0*/  IMAD.MOV.U32 R0, RZ, RZ, R5 ;  /* 0x000000ffff007224 */ /* 0x000fe200078e0005 */
[----:B------:R-:W-:Y:S02]  /*118b0*/  MOV R2, 0x2 ;  /* 0x0000000200027802 */ /* 0x000fe40000000f00 */
[----:B------:R-:W-:Y:S02]  /*118c0*/  MOV R3, 0x118e0 ;  /* 0x000118e000037802 */ /* 0x000fe40000000f00 */
[----:B-1----:R-:W-:Y:S05]  /*118d0*/  CALL.REL.NOINC `($__internal_98_$__cuda_sm70_shflsync_up_p) ;  /* 0x00002ac000007944 */ /* 0x002fea0003c00000 */
[----:B------:R-:W-:Y:S01]  /*118e0*/  SEL R0, R4, RZ, P4 ;  /* 0x000000ff04007207 */ /* 0x000fe20002000000 */
[----:B------:R-:W-:Y:S01]  /*118f0*/  IMAD.MOV.U32 R2, RZ, RZ, 0x4 ;  /* 0x00000004ff027424 */ /* 0x000fe200078e00ff */
[----:B------:R-:W-:-:S03]  /*11900*/  MOV R3, 0x11930 ;  /* 0x0001193000037802 */ /* 0x000fc60000000f00 */
[----:B------:R-:W-:Y:S02]  /*11910*/  IMAD.IADD R0, R5, 0x1, R0 ;  /* 0x0000000105007824 */ /* 0x000fe400078e0200 */
[----:B------:R-:W-:Y:S05]  /*11920*/  CALL.REL.NOINC `($__internal_98_$__cuda_sm70_shflsync_up_p) ;  /* 0x00002a7000007944 */ /* 0x000fea0003c00000 */
        /* <DEDUP_REMOVED lines=12> */
[----:B------:R-:W-:Y:S02]  /*119f0*/  MOV R29, 0x1f ;  /* 0x0000001f001d7802 */ /* 0x000fe40000000f00 */
[----:B------:R-:W-:Y:S01]  /*11a00*/  MOV R3, 0x11a40 ;  /* 0x00011a4000037802 */ /* 0x000fe20000000f00 */
[----:B------:R-:W-:-:S04]  /*11a10*/  IMAD.IADD R4, R0, 0x1, R4 ;  /* 0x0000000100047824 */ /* 0x000fc800078e0204 */
[----:B------:R-:W-:Y:S02]  /*11a20*/  IMAD.MOV.U32 R30, RZ, RZ, R4 ;  /* 0x000000ffff1e7224 */ /* 0x000fe400078e0004 */
[----:B------:R-:W-:Y:S05]  /*11a30*/  CALL.REL.NOINC `($__internal_97_$__cuda_sm70_shflsync_idx_p) ;  /* 0x0000290000007944 */ /* 0x000fea0003c00000 */
[----:B------:R-:W-:Y:S01]  /*11a40*/  MOV R0, R29 ;  /* 0x0000001d00007202 */ /* 0x000fe20000000f00 */
[----:B------:R-:W-:Y:S05]  /*11a50*/  BRA `(.L_x_5856) ;  /* 0xfffeeae000007947 */ /* 0x000fea000383ffff */
.L_x_5732:
[----:B------:R-:W-:Y:S02]  /*11a60*/  SEL R0, RZ, 0x1, P0 ;  /* 0x00000001ff007807 */ /* 0x000fe40000000000 */
[----:B------:R-:W-:Y:S02]  /*11a70*/  MOV R2, 0x11a90 ;  /* 0x00011a9000027802 */ /* 0x000fe40000000f00 */
[----:B-1----:R-:W-:Y:S05]  /*11a80*/  CALL.REL.NOINC `($__internal_99_$__cuda_sm70_votesync_ballot) ;  /* 0x0000298000007944 */ /* 0x002fea0003c00000 */
[----:B------:R-:W-:Y:S01]  /*11a90*/  MOV R6, R0 ;  /* 0x0000000000067202 */ /* 0x000fe20000000f00 */
[----:B------:R-:W-:Y:S05]  /*11aa0*/  BRA `(.L_x_5857) ;  /* 0xfffeeb2000007947 */ /* 0x000fea000383ffff */
.L_x_5733:
[----:B------:R-:W-:Y:S01]  /*11ab0*/  IMAD.MOV.U32 R30, RZ, RZ, R9 ;  /* 0x000000ffff1e7224 */ /* 0x000fe200078e0009 */
[----:B------:R-:W-:Y:S01]  /*11ac0*/  MOV R2, R0 ;  /* 0x0000000000027202 */ /* 0x000fe20000000f00 */
[----:B------:R-:W-:Y:S01]  /*11ad0*/  IMAD.MOV.U32 R29, RZ, RZ, 0x1f ;  /* 0x0000001fff1d7424 */ /* 0x000fe200078e00ff */
[----:B------:R-:W-:Y:S02]  /*11ae0*/  MOV R3, 0x11b00 ;  /* 0x00011b0000037802 */ /* 0x000fe40000000f00 */
[----:B------:R-:W-:Y:S05]  /*11af0*/  CALL.REL.NOINC `($__internal_97_$__cuda_sm70_shflsync_idx_p) ;  /* 0x0000284000007944 */ /* 0x000fea0003c00000 */
[----:B------:R-:W-:Y:S01]  /*11b00*/  IMAD.MOV.U32 R225, RZ, RZ, R29 ;  /* 0x000000ffffe17224 */ /* 0x000fe200078e001d */
[----:B------:R-:W-:Y:S01]  /*11b10*/  MOV R30, R8 ;  /* 0x00000008001e7202 */ /* 0x000fe20000000f00 */
[----:B------:R-:W-:Y:S01]  /*11b20*/  IMAD.MOV.U32 R5, RZ, RZ, RZ ;  /* 0x000000ffff057224 */ /* 0x000fe200078e00ff */
[----:B------:R-:W-:Y:S01]  /*11b30*/  MOV R2, R0 ;  /* 0x0000000000027202 */ /* 0x000fe20000000f00 */
[----:B------:R-:W-:Y:S01]  /*11b40*/  IMAD.MOV.U32 R29, RZ, RZ, 0x1f ;  /* 0x0000001fff1d7424 */ /* 0x000fe200078e00ff */
[----:B------:R-:W-:-:S02]  /*11b50*/  MOV R3, 0x11b70 ;  /* 0x00011b7000037802 */ /* 0x000fc40000000f00 */
[----:B------:R-:W-:Y:S05]  /*11b60*/  CALL.REL.NOINC `($__internal_97_$__cuda_sm70_shflsync_idx_p) ;  /* 0x000027d000007944 */ /* 0x000fea0003c00000 */
[----:B------:R-:W-:Y:S01]  /*11b70*/  MOV R9, R29 ;  /* 0x0000001d00097202 */ /* 0x000fe20000000f00 */
[----:B------:R-:W-:Y:S05]  /*11b80*/  BRA `(.L_x_5858) ;  /* 0xfffeeaa000007947 */ /* 0x000fea000383ffff */
.L_x_5736:
[----:B------:R-:W-:Y:S01]  /*11b90*/  IMAD.MOV.U32 R30, RZ, RZ, R4 ;  /* 0x000000ffff1e7224 */ /* 0x000fe200078e0004 */
[----:B------:R-:W-:-:S02]  /*11ba0*/  MOV R29, 0x1f ;  /* 0x0000001f001d7802 */ /* 0x000fc40000000f00 */
[----:B------:R-:W-:Y:S02]  /*11bb0*/  MOV R3, 0x11bd0 ;  /* 0x00011bd000037802 */ /* 0x000fe40000000f00 */
[----:B-123--:R-:W-:Y:S05]  /*11bc0*/  CALL.REL.NOINC `($__internal_97_$__cuda_sm70_shflsync_idx_p) ;  /* 0x0000277000007944 */ /* 0x00efea0003c00000 */
[----:B------:R-:W-:Y:S01]  /*11bd0*/  MOV R5, R29 ;  /* 0x0000001d00057202 */ /* 0x000fe20000000f00 */
[----:B------:R-:W-:Y:S05]  /*11be0*/  BRA `(.L_x_5735) ;  /* 0xfffeeaa000007947 */ /* 0x000fea000383ffff */
.L_x_5747:
[----:B------:R-:W-:Y:S01]  /*11bf0*/  IMAD.MOV.U32 R30, RZ, RZ, R9 ;  /* 0x000000ffff1e7224 */ /* 0x000fe200078e0009 */
[----:B------:R-:W-:Y:S01]  /*11c00*/  MOV R2, RZ ;  /* 0x000000ff00027202 */ /* 0x000fe20000000f00 */
[----:B------:R-:W-:Y:S01]  /*11c10*/  IMAD.MOV.U32 R29, RZ, RZ, 0x181f ;  /* 0x0000181fff1d7424 */ /* 0x000fe200078e00ff */
[----:B------:R-:W-:Y:S02]  /*11c20*/  MOV R3, 0x11c40 ;  /* 0x00011c4000037802 */ /* 0x000fe40000000f00 */
[----:B-----5:R-:W-:Y:S05]  /*11c30*/  CALL.REL.NOINC `($__internal_97_$__cuda_sm70_shflsync_idx_p) ;  /* 0x0000270000007944 */ /* 0x020fea0003c00000 */
[----:B------:R-:W-:Y:S01]  /*11c40*/  MOV R8, R29 ;  /* 0x0000001d00087202 */ /* 0x000fe20000000f00 */
[----:B------:R-:W-:Y:S05]  /*11c50*/  BRA `(.L_x_5859) ;  /* 0xffff0af000007947 */ /* 0x000fea000383ffff */
.L_x_5748:
[----:B------:R-:W-:Y:S01]  /*11c60*/  IMAD.MOV.U32 R30, RZ, RZ, R12 ;  /* 0x000000ffff1e7224 */ /* 0x000fe200078e000c */
[----:B------:R-:W-:Y:S01]  /*11c70*/  MOV R2, RZ ;  /* 0x000000ff00027202 */ /* 0x000fe20000000f00 */
[----:B------:R-:W-:Y:S01]  /*11c80*/  IMAD.MOV.U32 R29, RZ, RZ, 0x181f ;  /* 0x0000181fff1d7424 */ /* 0x000fe200078e00ff */
[----:B------:R-:W-:Y:S02]  /*11c90*/  MOV R3, 0x11cb0 ;  /* 0x00011cb000037802 */ /* 0x000fe40000000f00 */
[----:B-12--5:R-:W-:Y:S05]  /*11ca0*/  CALL.REL.NOINC `($__internal_97_$__cuda_sm70_shflsync_idx_p) ;  /* 0x0000269000007944 */ /* 0x026fea0003c00000 */
[----:B------:R-:W-:Y:S01]  /*11cb0*/  MOV R0, R29 ;  /* 0x0000001d00007202 */ /* 0x000fe20000000f00 */
[----:B------:R-:W-:Y:S05]  /*11cc0*/  BRA `(.L_x_5860) ;  /* 0xffff0aa000007947 */ /* 0x000fea000383ffff */
.L_x_5751:
[----:B------:R-:W-:Y:S01]  /*11cd0*/  IMAD.MOV.U32 R30, RZ, RZ, R9 ;  /* 0x000000ffff1e7224 */ /* 0x000fe200078e0009 */
[----:B--2---:R-:W-:Y:S01]  /*11ce0*/  MOV R2, 0x1 ;  /* 0x0000000100027802 */ /* 0x004fe20000000f00 */
[----:B------:R-:W-:Y:S01]  /*11cf0*/  IMAD.MOV.U32 R29, RZ, RZ, 0x181f ;  /* 0x0000181fff1d7424 */ /* 0x000fe200078e00ff */
[----:B------:R-:W-:-:S02]  /*11d00*/  MOV R3, 0x11d20 ;  /* 0x00011d2000037802 */ /* 0x000fc40000000f00 */
[----:B-1-345:R-:W-:Y:S05]  /*11d10*/  CALL.REL.NOINC `($__internal_97_$__cuda_sm70_shflsync_idx_p) ;  /* 0x0000262000007944 */ /* 0x03afea0003c00000 */
[----:B------:R-:W-:Y:S01]  /*11d20*/  IMAD.MOV.U32 R8, RZ, RZ, R29 ;  /* 0x000000ffff087224 */ /* 0x000fe200078e001d */
[----:B------:R-:W-:Y:S01]  /*11d30*/  MOV R2, 0x1 ;  /* 0x0000000100027802 */ /* 0x000fe20000000f00 */
[----:B------:R-:W-:Y:S01]  /*11d40*/  IMAD.MOV.U32 R30, RZ, RZ, R12 ;  /* 0x000000ffff1e7224 */ /* 0x000fe200078e000c */
[----:B------:R-:W-:-:S02]  /*11d50*/  MOV R29, 0x181f ;  /* 0x0000181f001d7802 */ /* 0x000fc40000000f00 */
[----:B------:R-:W-:Y:S02]  /*11d60*/  MOV R3, 0x11d80 ;  /* 0x00011d8000037802 */ /* 0x000fe40000000f00 */
[----:B------:R-:W-:Y:S05]  /*11d70*/  CALL.REL.NOINC `($__internal_97_$__cuda_sm70_shflsync_idx_p) ;  /* 0x000025c000007944 */ /* 0x000fea0003c00000 */
[----:B------:R-:W-:Y:S01]  /*11d80*/  MOV R0, R29 ;  /* 0x0000001d00007202 */ /* 0x000fe20000000f00 */
[----:B------:R-:W-:Y:S05]  /*11d90*/  BRA `(.L_x_5861) ;  /* 0xffff0b5000007947 */ /* 0x000fea000383ffff */
.L_x_5754:
[----:B------:R-:W-:Y:S01]  /*11da0*/  IMAD.MOV.U32 R30, RZ, RZ, R9 ;  /* 0x000000ffff1e7224 */ /* 0x000fe200078e0009 */
[----:B-1----:R-:W-:Y:S01]  /*11db0*/  MOV R2, 0x2 ;  /* 0x0000000200027802 */ /* 0x002fe20000000f00 */
[----:B------:R-:W-:Y:S01]  /*11dc0*/  IMAD.MOV.U32 R29, RZ, RZ, 0x181f ;  /* 0x0000181fff1d7424 */ /* 0x000fe200078e00ff */
[----:B------:R-:W-:Y:S02]  /*11dd0*/  MOV R3, 0x11df0 ;  /* 0x00011df000037802 */ /* 0x000fe40000000f00 */
[----:B--2345:R-:W-:Y:S05]  /*11de0*/  CALL.REL.NOINC `($__internal_97_$__cuda_sm70_shflsync_idx_p) ;  /* 0x0000255000007944 */ /* 0x03cfea0003c00000 */
[----:B------:R-:W-:Y:S01]  /*11df0*/  MOV R8, R29 ;  /* 0x0000001d00087202 */ /* 0x000fe20000000f00 */
[----:B------:R-:W-:Y:S05]  /*11e00*/  BRA `(.L_x_5862) ;  /* 0xffff0c4000007947 */ /* 0x000fea000383ffff */
.L_x_5755:
[----:B------:R-:W-:Y:S01]  /*11e10*/  IMAD.MOV.U32 R30, RZ, RZ, R12 ;  /* 0x000000ffff1e7224 */ /* 0x000fe200078e000c */
[----:B------:R-:W-:Y:S01]  /*11e20*/  MOV R2, 0x2 ;  /* 0x0000000200027802 */ /* 0x000fe20000000f00 */
[----:B------:R-:W-:Y:S01]  /*11e30*/  IMAD.MOV.U32 R29, RZ, RZ, 0x181f ;  /* 0x0000181fff1d7424 */ /* 0x000fe200078e00ff */
[----:B------:R-:W-:Y:S02]  /*11e40*/  MOV R3, 0x11e60 ;  /* 0x00011e6000037802 */ /* 0x000fe40000000f00 */
[----:B-12345:R-:W-:Y:S05]  /*11e50*/  CALL.REL.NOINC `($__internal_97_$__cuda_sm70_shflsync_idx_p) ;  /* 0x000024e000007944 */ /* 0x03efea0003c00000 */
[----:B------:R-:W-:Y:S01]  /*11e60*/  MOV R0, R29 ;  /* 0x0000001d00007202 */ /* 0x000fe20000000f00 */
[----:B------:R-:W-:Y:S05]  /*11e70*/  BRA `(.L_x_5863) ;  /* 0xffff0bf000007947 */ /* 0x000fea000383ffff */
.L_x_5758:
[----:B------:R-:W-:Y:S01]  /*11e80*/  IMAD.MOV.U32 R30, RZ, RZ, R9 ;  /* 0x000000ffff1e7224 */ /* 0x000fe200078e0009 */
[----:B-1----:R-:W-:Y:S01]  /*11e90*/  MOV R2, 0x3 ;  /* 0x0000000300027802 */ /* 0x002fe20000000f00 */
[----:B------:R-:W-:Y:S01]  /*11ea0*/  IMAD.MOV.U32 R29, RZ, RZ, 0x181f ;  /* 0x0000181fff1d7424 */ /* 0x000fe200078e00ff */
[----:B------:R-:W-:-:S02]  /*11eb0*/  MOV R3, 0x11ed0 ;  /* 0x00011ed000037802 */ /* 0x000fc40000000f00 */
[----:B--2345:R-:W-:Y:S05]  /*11ec0*/  CALL.REL.NOINC `($__internal_97_$__cuda_sm70_shflsync_idx_p) ;  /* 0x0000247000007944 */ /* 0x03cfea0003c00000 */
        /* <DEDUP_REMOVED lines=8> */
.L_x_5761:
[----:B------:R-:W-:Y:S01]  /*11f50*/  IMAD.MOV.U32 R30, RZ, RZ, R9 ;  /* 0x000000ffff1e7224 */ /* 0x000fe200078e0009 */
[----:B------:R-:W-:Y:S01]  /*11f60*/  MOV R2, RZ ;  /* 0x000000ff00027202 */ /* 0x000fe20000000f00 */
[----:B------:R-:W-:Y:S01]  /*11f70*/  IMAD.MOV.U32 R29, RZ, RZ, 0x181f ;  /* 0x0000181fff1d7424 */ /* 0x000fe200078e00ff */
[----:B------:R-:W-:Y:S02]  /*11f80*/  MOV R3, 0x11fa0 ;  /* 0x00011fa000037802 */ /* 0x000fe40000000f00 */
[----:B------:R-:W-:Y:S05]  /*11f90*/  CALL.REL.NOINC `($__internal_97_$__cuda_sm70_shflsync_idx_p) ;  /* 0x000023a000007944 */ /* 0x000fea0003c00000 */
[----:B------:R-:W-:Y:S01]  /*11fa0*/  MOV R8, R29 ;  /* 0x0000001d00087202 */ /* 0x000fe20000000f00 */
[----:B------:R-:W-:Y:S05]  /*11fb0*/  BRA `(.L_x_5865) ;  /* 0xffff16f000007947 */ /* 0x000fea000383ffff */
.L_x_5762:
[----:B------:R-:W-:Y:S01]  /*11fc0*/  IMAD.MOV.U32 R30, RZ, RZ, R12 ;  /* 0x000000ffff1e7224 */ /* 0x000fe200078e000c */
[----:B------:R-:W-:Y:S01]  /*11fd0*/  MOV R2, RZ ;  /* 0x000000ff00027202 */ /* 0x000fe20000000f00 */
[----:B------:R-:W-:Y:S01]  /*11fe0*/  IMAD.MOV.U32 R29, RZ, RZ, 0x181f ;  /* 0x0000181fff1d7424 */ /* 0x000fe200078e00ff */
[----:B------:R-:W-:Y:S02]  /*11ff0*/  MOV R3, 0x12010 ;  /* 0x0001201000037802 */ /* 0x000fe40000000f00 */
[----:B-12---:R-:W-:Y:S05]  /*12000*/  CALL.REL.NOINC `($__internal_97_$__cuda_sm70_shflsync_idx_p) ;  /* 0x0000233000007944 */ /* 0x006fea0003c00000 */
[C---:B------:R-:W-:Y:S01]  /*12010*/  IADD3 R6, P6, R29.reuse, R17, RZ ;  /* 0x000000111d067210 */ /* 0x040fe20007fde0ff */
[----:B------:R-:W-:Y:S01]  /*12020*/  IMAD.MOV.U32 R30, RZ, RZ, R9 ;  /* 0x000000ffff1e7224 */ /* 0x000fe200078e0009 */
[----:B------:R-:W-:-:S02]  /*12030*/  IADD3 R4, P5, R29, R18, RZ ;  /* 0x000000121d047210 */ /* 0x000fc40007fbe0ff */
[----:B------:R-:W-:Y:S01]  /*12040*/  IADD3 R2, P0, R29, R19, RZ ;  /* 0x000000131d027210 */ /* 0x000fe20007f1e0ff */
[----:B------:R-:W-:Y:S01]  /*12050*/  IMAD.X R7, R8, 0x1, R14, P6 ;  /* 0x0000000108077824 */ /* 0x000fe200030e060e */
        /* <DEDUP_REMOVED lines=17> */
[----:B-1----:R-:W-:Y:S05]  /*12170*/  CALL.REL.NOINC `($__internal_97_$__cuda_sm70_shflsync_idx_p) ;  /* 0x000021c000007944 */ /* 0x002fea0003c00000 */
        /* <DEDUP_REMOVED lines=8> */
.L_x_5765:
[----:B------:R-:W-:Y:S01]  /*12200*/  IMAD.MOV.U32 R30, RZ, RZ, R13 ;  /* 0x000000ffff1e7224 */ /* 0x000fe200078e000d */
[----:B------:R-:W-:Y:S01]  /*12210*/  MOV R2, RZ ;  /* 0x000000ff00027202 */ /* 0x000fe20000000f00 */
[----:B------:R-:W-:Y:S01]  /*12220*/  IMAD.MOV.U32 R29, RZ, RZ, 0x181f ;  /* 0x0000181fff1d7424 */ /* 0x000fe200078e00ff */
[----:B------:R-:W-:Y:S02]  /*12230*/  MOV R3, 0x12250 ;  /* 0x0001225000037802 */ /* 0x000fe40000000f00 */
[----:B-1234-:R-:W-:Y:S05]  /*12240*/  CALL.REL.NOINC `($__internal_97_$__cuda_sm70_shflsync_idx_p) ;  /* 0x000020f000007944 */ /* 0x01efea0003c00000 */
[----:B------:R-:W-:Y:S01]  /*12250*/  MOV R12, R29 ;  /* 0x0000001d000c7202 */ /* 0x000fe20000000f00 */
[----:B------:R-:W-:Y:S05]  /*12260*/  BRA `(.L_x_5867) ;  /* 0xffff19b000007947 */ /* 0x000fea000383ffff */
.L_x_5766:
[----:B------:R-:W-:Y:S01]  /*12270*/  IMAD.MOV.U32 R30, RZ, RZ, R21 ;  /* 0x000000ffff1e7224 */ /* 0x000fe200078e0015 */
[----:B------:R-:W-:Y:S01]  /*12280*/  MOV R2, RZ ;  /* 0x000000ff00027202 */ /* 0x000fe20000000f00 */
[----:B------:R-:W-:Y:S01]  /*12290*/  IMAD.MOV.U32 R29, RZ, RZ, 0x181f ;  /* 0x0000181fff1d7424 */ /* 0x000fe200078e00ff */
[----:B------:R-:W-:Y:S02]  /*122a0*/  MOV R3, 0x122c0 ;  /* 0x000122c000037802 */ /* 0x000fe40000000f00 */
[----:B-1234-:R-:W-:Y:S05]  /*122b0*/  CALL.REL.NOINC `($__internal_97_$__cuda_sm70_shflsync_idx_p) ;  /* 0x0000208000007944 */ /* 0x01efea0003c00000 */
        /* <DEDUP_REMOVED lines=31> */
.L_x_5769:
[----:B------:R-:W-:Y:S01]  /*124b0*/  IMAD.MOV.U32 R30, RZ, RZ, R5 ;  /* 0x000000ffff1e7224 */ /* 0x000fe200078e0005 */
[----:B------:R-:W-:Y:S01]  /*124c0*/  MOV R2, RZ ;  /* 0x000000ff00027202 */ /* 0x000fe20000000f00 */
[----:B------:R-:W-:Y:S01]  /*124d0*/  IMAD.MOV.U32 R29, RZ, RZ, 0x181f ;  /* 0x0000181fff1d7424 */ /* 0x000fe200078e00ff */
[----:B------:R-:W-:Y:S02]  /*124e0*/  MOV R3, 0x12500 ;  /* 0x0001250000037802 */ /* 0x000fe40000000f00 */
[----:B------:R-:W-:Y:S05]  /*124f0*/  CALL.REL.NOINC `($__internal_97_$__cuda_sm70_shflsync_idx_p) ;  /* 0x00001e4000007944 */ /* 0x000fea0003c00000 */
[----:B------:R-:W-:Y:S01]  /*12500*/  MOV R4, R29 ;  /* 0x0000001d00047202 */ /* 0x000fe20000000f00 */
[----:B------:R-:W-:Y:S05]  /*12510*/  BRA `(.L_x_5869) ;  /* 0xffff3df000007947 */ /* 0x000fea000383ffff */
.L_x_5770:
[----:B------:R-:W-:Y:S01]  /*12520*/  IMAD.MOV.U32 R30, RZ, RZ, R12 ;  /* 0x000000ffff1e7224 */ /* 0x000fe200078e000c */
[----:B------:R-:W-:Y:S01]  /*12530*/  MOV R2, RZ ;  /* 0x000000ff00027202 */ /* 0x000fe20000000f00 */
[----:B------:R-:W-:Y:S01]  /*12540*/  IMAD.MOV.U32 R29, RZ, RZ, 0x181f ;  /* 0x0000181fff1d7424 */ /* 0x000fe200078e00ff */
[----:B------:R-:W-:Y:S02]  /*12550*/  MOV R3, 0x12570 ;  /* 0x0001257000037802 */ /* 0x000fe40000000f00 */
[----:B-12---:R-:W-:Y:S05]  /*12560*/  CALL.REL.NOINC `($__internal_97_$__cuda_sm70_shflsync_idx_p) ;  /* 0x00001dd000007944 */ /* 0x006fea0003c00000 */
        /* <DEDUP_REMOVED lines=22> */
[----:B-1----:R-:W-:Y:S05]  /*126d0*/  CALL.REL.NOINC `($__internal_97_$__cuda_sm70_shflsync_idx_p) ;  /* 0x00001c6000007944 */ /* 0x002fea0003c00000 */
[----:B------:R-:W-:Y:S01]  /*126e0*/  IMAD.MOV.U32 R4, RZ, RZ, R29 ;  /* 0x000000ffff047224 */ /* 0x000fe200078e001d */
[----:B------:R-:W-:Y:S01]  /*126f0*/  MOV R2, 0x1 ;  /* 0x0000000100027802 */ /* 0x000fe20000000f00 */
[----:B------:R-:W-:Y:S01]  /*12700*/  IMAD.MOV.U32 R30, RZ, RZ, R12 ;  /* 0x000000ffff1e7224 */ /* 0x000fe200078e000c */
[----:B------:R-:W-:Y:S02]  /*12710*/  MOV R29, 0x181f ;  /* 0x0000181f001d7802 */ /* 0x000fe40000000f00 */
[----:B------:R-:W-:Y:S02]  /*12720*/  MOV R3, 0x12740 ;  /* 0x0001274000037802 */ /* 0x000fe40000000f00 */
[----:B------:R-:W-:Y:S05]  /*12730*/  CALL.REL.NOINC `($__internal_97_$__cuda_sm70_shflsync_idx_p) ;  /* 0x00001c0000007944 */ /* 0x000fea0003c00000 */
[----:B------:R-:W-:Y:S01]  /*12740*/  MOV R0, R29 ;  /* 0x0000001d00007202 */ /* 0x000fe20000000f00 */
[----:B------:R-:W-:Y:S05]  /*12750*/  BRA `(.L_x_5870) ;  /* 0xffff3d0000007947 */ /* 0x000fea000383ffff */
.L_x_5774:
[----:B------:R-:W-:Y:S01]  /*12760*/  MOV R2, RZ ;  /* 0x000000ff00027202 */ /* 0x000fe20000000f00 */
[----:B------:R-:W-:Y:S01]  /*12770*/  IMAD.MOV.U32 R30, RZ, RZ, R12 ;  /* 0x000000ffff1e7224 */ /* 0x000fe200078e000c */
[----:B------:R-:W-:Y:S01]  /*12780*/  MOV R3, 0x127b0 ;  /* 0x000127b000037802 */ /* 0x000fe20000000f00 */
[----:B------:R-:W-:Y:S02]  /*12790*/  IMAD.MOV.U32 R29, RZ, RZ, 0x181f ;  /* 0x0000181fff1d7424 */ /* 0x000fe400078e00ff */
[----:B-1234-:R-:W-:Y:S05]  /*127a0*/  CALL.REL.NOINC `($__internal_97_$__cuda_sm70_shflsync_idx_p) ;  /* 0x00001b9000007944 */ /* 0x01efea0003c00000 */
[----:B------:R-:W-:Y:S01]  /*127b0*/  MOV R5, R29 ;  /* 0x0000001d00057202 */ /* 0x000fe20000000f00 */
[----:B------:R-:W-:-:S05]  /*127c0*/  BRA `(.L_x_5871) ;  /* 0xffff41c000007947 */ /* 0x000fca000383ffff */
.L_x_5775:
[----:B------:R-:W-:Y:S01]  /*127d0*/  MOV R2, RZ ;  /* 0x000000ff00027202 */ /* 0x000fe20000000f00 */
[----:B------:R-:W-:Y:S01]  /*127e0*/  IMAD.MOV.U32 R30, RZ, RZ, R14 ;  /* 0x000000ffff1e7224 */ /* 0x000fe200078e000e */
[----:B------:R-:W-:Y:S01]  /*127f0*/  MOV R3, 0x12820 ;  /* 0x0001282000037802 */ /* 0x000fe20000000f00 */
[----:B------:R-:W-:Y:S02]  /*12800*/  IMAD.MOV.U32 R29, RZ, RZ, 0x181f ;  /* 0x0000181fff1d7424 */ /* 0x000fe400078e00ff */
[----:B-1234-:R-:W-:Y:S05]  /*12810*/  CALL.REL.NOINC `($__internal_97_$__cuda_sm70_shflsync_idx_p) ;  /* 0x00001b2000007944 */ /* 0x01efea0003c00000 */
        /* <DEDUP_REMOVED lines=23> */
[----:B------:R-:W-:Y:S05]  /*12990*/  CALL.REL.NOINC `($__internal_97_$__cuda_sm70_shflsync_idx_p) ;  /* 0x000019a000007944 */ /* 0x000fea0003c00000 */
[----:B------:R-:W-:Y:S01]  /*129a0*/  MOV R2, 0x1 ;  /* 0x0000000100027802 */ /* 0x000fe20000000f00 */
[----:B------:R-:W-:Y:S01]  /*129b0*/  IMAD.MOV.U32 R5, RZ, RZ, R29 ;  /* 0x000000ffff057224 */ /* 0x000fe200078e001d */
[----:B------:R-:W-:Y:S01]  /*129c0*/  MOV R29, 0x181f ;  /* 0x0000181f001d7802 */ /* 0x000fe20000000f00 */
[----:B------:R-:W-:Y:S01]  /*129d0*/  IMAD.MOV.U32 R30, RZ, RZ, R14 ;  /* 0x000000ffff1e7224 */ /* 0x000fe200078e000e */
[----:B------:R-:W-:Y:S02]  /*129e0*/  MOV R3, 0x12a00 ;  /* 0x00012a0000037802 */ /* 0x000fe40000000f00 */
[----:B------:R-:W-:Y:S05]  /*129f0*/  CALL.REL.NOINC `($__internal_97_$__cuda_sm70_shflsync_idx_p) ;  /* 0x0000194000007944 */ /* 0x000fea0003c00000 */
[----:B------:R-:W-:Y:S01]  /*12a00*/  MOV R2, R29 ;  /* 0x0000001d00027202 */ /* 0x000fe20000000f00 */
[----:B------:R-:W-:-:S05]  /*12a10*/  BRA `(.L_x_5872) ;  /* 0xffff40d000007947 */ /* 0x000fca000383ffff */
.L_x_5778:
[----:B------:R-:W-:Y:S01]  /*12a20*/  MOV R2, RZ ;  /* 0x000000ff00027202 */ /* 0x000fe20000000f00 */
[----:B------:R-:W-:Y:S01]  /*12a30*/  IMAD.MOV.U32 R30, RZ, RZ, R5 ;  /* 0x000000ffff1e7224 */ /* 0x000fe200078e0005 */
[----:B------:R-:W-:Y:S01]  /*12a40*/  MOV R3, 0x12a70 ;  /* 0x00012a7000037802 */ /* 0x000fe20000000f00 */
[----:B------:R-:W-:Y:S02]  /*12a50*/  IMAD.MOV.U32 R29, RZ, RZ, 0x181f ;  /* 0x0000181fff1d7424 */ /* 0x000fe400078e00ff */
[----:B------:R-:W-:Y:S05]  /*12a60*/  CALL.REL.NOINC `($__internal_97_$__cuda_sm70_shflsync_idx_p) ;  /* 0x000018d000007944 */ /* 0x000fea0003c00000 */
[----:B------:R-:W-:Y:S01]  /*12a70*/  MOV R4, R29 ;  /* 0x0000001d00047202 */ /* 0x000fe20000000f00 */
[----:B------:R-:W-:-:S05]  /*12a80*/  BRA `(.L_x_5873) ;  /* 0xffff6c7000007947 */ /* 0x000fca000383ffff */
.L_x_5779:
[----:B------:R-:W-:Y:S01]  /*12a90*/  MOV R2, RZ ;  /* 0x000000ff00027202 */ /* 0x000fe20000000f00 */
[----:B------:R-:W-:Y:S01]  /*12aa0*/  IMAD.MOV.U32 R30, RZ, RZ, R12 ;  /* 0x000000ffff1e7224 */ /* 0x000fe200078e000c */
[----:B------:R-:W-:Y:S01]  /*12ab0*/  MOV R3, 0x12ae0 ;  /* 0x00012ae000037802 */ /* 0x000fe20000000f00 */
[----:B------:R-:W-:Y:S02]  /*12ac0*/  IMAD.MOV.U32 R29, RZ, RZ, 0x181f ;  /* 0x0000181fff1d7424 */ /* 0x000fe400078e00ff */
[----:B-12---:R-:W-:Y:S05]  /*12ad0*/  CALL.REL.NOINC `($__internal_97_$__cuda_sm70_shflsync_idx_p) ;  /* 0x0000186000007944 */ /* 0x006fea0003c00000 */
        /* <DEDUP_REMOVED lines=23> */
[----:B--2---:R-:W-:Y:S05]  /*12c50*/  CALL.REL.NOINC `($__internal_97_$__cuda_sm70_shflsync_idx_p) ;  /* 0x000016e000007944 */ /* 0x004fea0003c00000 */
        /* <DEDUP_REMOVED lines=8> */
.L_x_5784:
[----:B------:R-:W-:Y:S01]  /*12ce0*/  MOV R2, RZ ;  /* 0x000000ff00027202 */ /* 0x000fe20000000f00 */
[----:B------:R-:W-:Y:S01]  /*12cf0*/  IMAD.MOV.U32 R30, RZ, RZ, R12 ;  /* 0x000000ffff1e7224 */ /* 0x000fe200078e000c */
[----:B------:R-:W-:Y:S01]  /*12d00*/  MOV R3, 0x12d30 ;  /* 0x00012d3000037802 */ /* 0x000fe20000000f00 */
[----:B------:R-:W-:Y:S02]  /*12d10*/  IMAD.MOV.U32 R29, RZ, RZ, 0x181f ;  /* 0x0000181fff1d7424 */ /* 0x000fe400078e00ff */
[----:B-1234-:R-:W-:Y:S05]  /*12d20*/  CALL.REL.NOINC `($__internal_97_$__cuda_sm70_shflsync_idx_p) ;  /* 0x0000161000007944 */ /* 0x01efea0003c00000 */
[----:B------:R-:W-:Y:S01]  /*12d30*/  MOV R5, R29 ;  /* 0x0000001d00057202 */ /* 0x000fe20000000f00 */
[----:B------:R-:W-:-:S05]  /*12d40*/  BRA `(.L_x_5875) ;  /* 0xffff701000007947 */ /* 0x000fca000383ffff */
.L_x_5785:
        /* <DEDUP_REMOVED lines=37> */
.L_x_5786:
[----:B------:R-:W-:Y:S01]  /*12fa0*/  MOV R136, 0x2 ;  /* 0x0000000200887802 */ /* 0x000fe20000000f00 */
[----:B------:R-:W-:Y:S01]  /*12fb0*/  IMAD.MOV.U32 R2, RZ, RZ, R100 ;  /* 0x000000ffff027224 */ /* 0x000fe200078e0064 */
[----:B------:R-:W-:Y:S02]  /*12fc0*/  MOV R3, 0x12fe0 ;  /* 0x00012fe000037802 */ /* 0x000fe40000000f00 */
[----:B------:R-:W-:Y:S05]  /*12fd0*/  CALL.REL.NOINC `($__internal_96_$__cuda_sm70_shflsync_bfly_p) ;  /* 0x0000131000007944 */ /* 0x000fea0003c00000 */
[----:B------:R-:W-:Y:S01]  /*12fe0*/  MOV R2, R136 ;  /* 0x0000008800027202 */ /* 0x000fe20000000f00 */
[----:B------:R-:W-:-:S05]  /*12ff0*/  BRA `(.L_x_5877) ;  /* 0xffff7bf000007947 */ /* 0x000fca000383ffff */
.L_x_5789:
[----:B------:R-:W-:Y:S01]  /*13000*/  MOV R2, RZ ;  /* 0x000000ff00027202 */ /* 0x000fe20000000f00 */
[----:B------:R-:W-:Y:S01]  /*13010*/  IMAD.MOV.U32 R30, RZ, RZ, R5 ;  /* 0x000000ffff1e7224 */ /* 0x000fe200078e0005 */
[----:B------:R-:W-:Y:S01]  /*13020*/  MOV R3, 0x13050 ;  /* 0x0001305000037802 */ /* 0x000fe20000000f00 */
[----:B------:R-:W-:Y:S02]  /*13030*/  IMAD.MOV.U32 R29, RZ, RZ, 0x181f ;  /* 0x0000181fff1d7424 */ /* 0x000fe400078e00ff */
[----:B------:R-:W-:Y:S05]  /*13040*/  CALL.REL.NOINC `($__internal_97_$__cuda_sm70_shflsync_idx_p) ;  /* 0x000012f000007944 */ /* 0x000fea0003c00000 */
[----:B------:R-:W-:Y:S01]  /*13050*/  MOV R4, R29 ;  /* 0x0000001d00047202 */ /* 0x000fe20000000f00 */
[----:B------:R-:W-:-:S05]  /*13060*/  BRA `(.L_x_5878) ;  /* 0xffff957000007947 */ /* 0x000fca000383ffff */
.L_x_5790:
        /* <DEDUP_REMOVED lines=37> */
.L_x_5792:
[----:B------:R-:W-:Y:S01]  /*132c0*/  IMAD.MOV.U32 R2, RZ, RZ, R203 ;  /* 0x000000ffff027224 */ /* 0x000fe200078e00cb */
[----:B------:R-:W-:-:S02]  /*132d0*/  MOV R136, 0x2 ;  /* 0x0000000200887802 */ /* 0x000fc40000000f00 */
[----:B------:R-:W-:Y:S02]  /*132e0*/  MOV R3, 0x13300 ;  /* 0x0001330000037802 */ /* 0x000fe40000000f00 */
[----:B------:R-:W-:Y:S05]  /*132f0*/  CALL.REL.NOINC `($__internal_96_$__cuda_sm70_shflsync_bfly_p) ;  /* 0x00000ff000007944 */ /* 0x000fea0003c00000 */
[----:B------:R-:W-:Y:S01]  /*13300*/  MOV R0, R136 ;  /* 0x0000008800007202 */ /* 0x000fe20000000f00 */
[----:B------:R-:W-:Y:S05]  /*13310*/  BRA `(.L_x_5880) ;  /* 0xffff963000007947 */ /* 0x000fea000383ffff */
.L_x_5793:
[----:B------:R-:W-:Y:S01]  /*13320*/  IMAD.MOV.U32 R2, RZ, RZ, R0 ;  /* 0x000000ffff027224 */ /* 0x000fe200078e0000 */
[----:B------:R-:W-:Y:S02]  /*13330*/  MOV R136, 0x1 ;  /* 0x0000000100887802 */ /* 0x000fe40000000f00 */
[----:B------:R-:W-:Y:S02]  /*13340*/  MOV R3, 0x13360 ;  /* 0x0001336000037802 */ /* 0x000fe40000000f00 */
[----:B-1----:R-:W-:Y:S05]  /*13350*/  CALL.REL.NOINC `($__internal_96_$__cuda_sm70_shflsync_bfly_p) ;  /* 0x00000f9000007944 */ /* 0x002fea0003c00000 */
[----:B------:R-:W-:Y:S01]  /*13360*/  FADD.FTZ R0, R0, R136 ;  /* 0x0000008800007221 */ /* 0x000fe20000010000 */
[----:B------:R-:W-:Y:S02]  /*13370*/  MOV R2, R202 ;  /* 0x000000ca00027202 */ /* 0x000fe40000000f00 */
[----:B------:R-:W-:Y:S02]  /*13380*/  MOV R136, 0x2 ;  /* 0x0000000200887802 */ /* 0x000fe40000000f00 */
[----:B------:R-:W-:Y:S02]  /*13390*/  MOV R3, 0x133b0 ;  /* 0x000133b000037802 */ /* 0x000fe40000000f00 */
[----:B------:R-:W-:Y:S05]  /*133a0*/  CALL.REL.NOINC `($__internal_96_$__cuda_sm70_shflsync_bfly_p) ;  /* 0x00000f4000007944 */ /* 0x000fea0003c00000 */
[----:B------:R-:W-:Y:S01]  /*133b0*/  FADD.FTZ R4, R202, R136 ;  /* 0x00000088ca047221 */ /* 0x000fe20000010000 */
[----:B------:R-:W-:-:S02]  /*133c0*/  MOV R136, 0x1 ;  /* 0x0000000100887802 */ /* 0x000fc40000000f00 */
[----:B------:R-:W-:Y:S02]  /*133d0*/  MOV R3, 0x13400 ;  /* 0x0001340000037802 */ /* 0x000fe40000000f00 */
[----:B------:R-:W-:Y:S02]  /*133e0*/  MOV R2, R4 ;  /* 0x0000000400027202 */ /* 0x000fe40000000f00 */
[----:B------:R-:W-:Y:S05]  /*133f0*/  CALL.REL.NOINC `($__internal_96_$__cuda_sm70_shflsync_bfly_p) ;  /* 0x00000ef000007944 */ /* 0x000fea0003c00000 */
[----:B------:R-:W-:Y:S01]  /*13400*/  MOV R3, R136 ;  /* 0x0000008800037202 */ /* 0x000fe20000000f00 */
[----:B------:R-:W-:Y:S05]  /*13410*/  BRA `(.L_x_5881) ;  /* 0xffff95a000007947 */ /* 0x000fea000383ffff */
.L_x_5800:
[----:B--234-:R-:W-:Y:S01]  /*13420*/  IMAD.MOV.U32 R30, RZ, RZ, R9 ;  /* 0x000000ffff1e7224 */ /* 0x01cfe200078e0009 */
[----:B------:R-:W-:Y:S01]  /*13430*/  MOV R2, RZ ;  /* 0x000000ff00027202 */ /* 0x000fe20000000f00 */
[----:B------:R-:W-:Y:S01]  /*13440*/  IMAD.MOV.U32 R29, RZ, RZ, 0x181f ;  /* 0x0000181fff1d7424 */ /* 0x000fe200078e00ff */
[----:B------:R-:W-:Y:S02]  /*13450*/  MOV R3, 0x13470 ;  /* 0x0001347000037802 */ /* 0x000fe40000000f00 */
[----:B-1----:R-:W-:Y:S05]  /*13460*/  CALL.REL.NOINC `($__internal_97_$__cuda_sm70_shflsync_idx_p) ;  /* 0x00000ed000007944 */ /* 0x002fea0003c00000 */
[----:B------:R-:W-:Y:S01]  /*13470*/  MOV R8, R29 ;  /* 0x0000001d00087202 */ /* 0x000fe20000000f00 */
[----:B------:R-:W-:Y:S05]  /*13480*/  BRA `(.L_x_5882) ;  /* 0xffffaca000007947 */ /* 0x000fea000383ffff */
.L_x_5801:
[----:B------:R-:W-:Y:S01]  /*13490*/  IMAD.MOV.U32 R30, RZ, RZ, R11 ;  /* 0x000000ffff1e7224 */ /* 0x000fe200078e000b */
[----:B------:R-:W-:Y:S01]  /*134a0*/  MOV R2, RZ ;  /* 0x000000ff00027202 */ /* 0x000fe20000000f00 */
[----:B------:R-:W-:Y:S01]  /*134b0*/  IMAD.MOV.U32 R29, RZ, RZ, 0x181f ;  /* 0x0000181fff1d7424 */ /* 0x000fe200078e00ff */
[----:B------:R-:W-:-:S02]  /*134c0*/  MOV R3, 0x134e0 ;  /* 0x000134e000037802 */ /* 0x000fc40000000f00 */
[----:B-123--:R-:W-:Y:S05]  /*134d0*/  CALL.REL.NOINC `($__internal_97_$__cuda_sm70_shflsync_idx_p) ;  /* 0x00000e6000007944 */ /* 0x00efea0003c00000 */
[----:B------:R-:W-:Y:S01]  /*134e0*/  MOV R0, R29 ;  /* 0x0000001d00007202 */ /* 0x000fe20000000f00 */
[----:B------:R-:W-:Y:S05]  /*134f0*/  BRA `(.L_x_5883) ;  /* 0xffffac5000007947 */ /* 0x000fea000383ffff */
.L_x_5804:
[----:B------:R-:W-:Y:S01]  /*13500*/  IMAD.MOV.U32 R30, RZ, RZ, R9 ;  /* 0x000000ffff1e7224 */ /* 0x000fe200078e0009 */
[----:B--2---:R-:W-:Y:S01]  /*13510*/  MOV R2, 0x1 ;  /* 0x0000000100027802 */ /* 0x004fe20000000f00 */
[----:B------:R-:W-:Y:S01]  /*13520*/  IMAD.MOV.U32 R29, RZ, RZ, 0x181f ;  /* 0x0000181fff1d7424 */ /* 0x000fe200078e00ff */
[----:B------:R-:W-:-:S02]  /*13530*/  MOV R3, 0x13550 ;  /* 0x0001355000037802 */ /* 0x000fc40000000f00 */
[----:B-1-34-:R-:W-:Y:S05]  /*13540*/  CALL.REL.NOINC `($__internal_97_$__cuda_sm70_shflsync_idx_p) ;  /* 0x00000df000007944 */ /* 0x01afea0003c00000 */
        /* <DEDUP_REMOVED lines=8> */
.L_x_5807:
[----:B------:R-:W-:Y:S01]  /*135d0*/  IMAD.MOV.U32 R30, RZ, RZ, R9 ;  /* 0x000000ffff1e7224 */ /* 0x000fe200078e0009 */
[----:B--2---:R-:W-:Y:S01]  /*135e0*/  MOV R2, 0x2 ;  /* 0x0000000200027802 */ /* 0x004fe20000000f00 */
[----:B------:R-:W-:Y:S01]  /*135f0*/  IMAD.MOV.U32 R29, RZ, RZ, 0x181f ;  /* 0x0000181fff1d7424 */ /* 0x000fe200078e00ff */
[----:B------:R-:W-:Y:S02]  /*13600*/  MOV R3, 0x13620 ;  /* 0x0001362000037802 */ /* 0x000fe40000000f00 */
[----:B-1-34-:R-:W-:Y:S05]  /*13610*/  CALL.REL.NOINC `($__internal_97_$__cuda_sm70_shflsync_idx_p) ;  /* 0x00000d2000007944 */ /* 0x01afea0003c00000 */
[----:B------:R-:W-:Y:S01]  /*13620*/  MOV R8, R29 ;  /* 0x0000001d00087202 */ /* 0x000fe20000000f00 */
[----:B------:R-:W-:Y:S05]  /*13630*/  BRA `(.L_x_5885) ;  /* 0xffffade000007947 */ /* 0x000fea000383ffff */
.L_x_5808:
[----:B------:R-:W-:Y:S01]  /*13640*/  IMAD.MOV.U32 R30, RZ, RZ, R11 ;  /* 0x000000ffff1e7224 */ /* 0x000fe200078e000b */
[----:B--2---:R-:W-:Y:S01]  /*13650*/  MOV R2, 0x2 ;  /* 0x0000000200027802 */ /* 0x004fe20000000f00 */
[----:B------:R-:W-:Y:S01]  /*13660*/  IMAD.MOV.U32 R29, RZ, RZ, 0x181f ;  /* 0x0000181fff1d7424 */ /* 0x000fe200078e00ff */
[----:B------:R-:W-:Y:S02]  /*13670*/  MOV R3, 0x13690 ;  /* 0x0001369000037802 */ /* 0x000fe40000000f00 */
[----:B-1-34-:R-:W-:Y:S05]  /*13680*/  CALL.REL.NOINC `($__internal_97_$__cuda_sm70_shflsync_idx_p) ;  /* 0x00000cb000007944 */ /* 0x01afea0003c00000 */
[----:B------:R-:W-:Y:S01]  /*13690*/  MOV R0, R29 ;  /* 0x0000001d00007202 */ /* 0x000fe20000000f00 */
[----:B------:R-:W-:Y:S05]  /*136a0*/  BRA `(.L_x_5886) ;  /* 0xffffad9000007947 */ /* 0x000fea000383ffff */
.L_x_5811:
[----:B------:R-:W-:Y:S01]  /*136b0*/  IMAD.MOV.U32 R30, RZ, RZ, R9 ;  /* 0x000000ffff1e7224 */ /* 0x000fe200078e0009 */
[----:B---3--:R-:W-:Y:S01]  /*136c0*/  MOV R2, 0x3 ;  /* 0x0000000300027802 */ /* 0x008fe20000000f00 */
        /* <DEDUP_REMOVED lines=11> */
.L_x_5813:
[----:B------:R-:W-:Y:S01]  /*13780*/  IMAD.MOV.U32 R30, RZ, RZ, R5 ;  /* 0x000000ffff1e7224 */ /* 0x000fe200078e0005 */
[----:B------:R-:W-:Y:S01]  /*13790*/  MOV R2, RZ ;  /* 0x000000ff00027202 */ /* 0x000fe20000000f00 */
[----:B------:R-:W-:Y:S01]  /*137a0*/  IMAD.MOV.U32 R29, RZ, RZ, 0x1c1f ;  /* 0x00001c1fff1d7424 */ /* 0x000fe200078e00ff */
[----:B------:R-:W-:Y:S02]  /*137b0*/  MOV R3, 0x137d0 ;  /* 0x000137d000037802 */ /* 0x000fe40000000f00 */
[----:B------:R-:W-:Y:S05]  /*137c0*/  CALL.REL.NOINC `($__internal_97_$__cuda_sm70_shflsync_idx_p) ;  /* 0x00000b7000007944 */ /* 0x000fea0003c00000 */
[----:B------:R-:W-:Y:S01]  /*137d0*/  MOV R4, R29 ;  /* 0x0000001d00047202 */ /* 0x000fe20000000f00 */
[----:B------:R-:W-:Y:S05]  /*137e0*/  BRA `(.L_x_5888) ;  /* 0xffffb10000007947 */ /* 0x000fea000383ffff */
.L_x_5814:
[----:B------:R-:W-:Y:S01]  /*137f0*/  IMAD.MOV.U32 R30, RZ, RZ, R12 ;  /* 0x000000ffff1e7224 */ /* 0x000fe200078e000c */
[----:B------:R-:W-:Y:S01]  /*13800*/  MOV R2, RZ ;  /* 0x000000ff00027202 */ /* 0x000fe20000000f00 */
[----:B------:R-:W-:Y:S01]  /*13810*/  IMAD.MOV.U32 R29, RZ, RZ, 0x1c1f ;  /* 0x00001c1fff1d7424 */ /* 0x000fe200078e00ff */
[----:B------:R-:W-:Y:S02]  /*13820*/  MOV R3, 0x13840 ;  /* 0x0001384000037802 */ /* 0x000fe40000000f00 */
[----:B-12---:R-:W-:Y:S05]  /*13830*/  CALL.REL.NOINC `($__internal_97_$__cuda_sm70_shflsync_idx_p) ;  /* 0x00000b0000007944 */ /* 0x006fea0003c00000 */
[----:B------:R-:W-:Y:S01]  /*13840*/  MOV R0, R29 ;  /* 0x0000001d00007202 */ /* 0x000fe20000000f00 */
[----:B------:R-:W-:Y:S05]  /*13850*/  BRA `(.L_x_5889) ;  /* 0xffffb0b000007947 */ /* 0x000fea000383ffff */
.L_x_5817:
[----:B------:R-:W-:Y:S01]  /*13860*/  IMAD.MOV.U32 R30, RZ, RZ, R5 ;  /* 0x000000ffff1e7224 */ /* 0x000fe200078e0005 */
[----:B----4-:R-:W-:Y:S01]  /*13870*/  MOV R2, 0x1 ;  /* 0x0000000100027802 */ /* 0x010fe20000000f00 */
[----:B------:R-:W-:Y:S01]  /*13880*/  IMAD.MOV.U32 R29, RZ, RZ, 0x1c1f ;  /* 0x00001c1fff1d7424 */ /* 0x000fe200078e00ff */
[----:B------:R-:W-:-:S02]  /*13890*/  MOV R3, 0x138b0 ;  /* 0x000138b000037802 */ /* 0x000fc40000000f00 */
[----:B-123--:R-:W-:Y:S05]  /*138a0*/  CALL.REL.NOINC `($__internal_97_$__cuda_sm70_shflsync_idx_p) ;  /* 0x00000a9000007944 */ /* 0x00efea0003c00000 */
        /* <DEDUP_REMOVED lines=8> */
.L_x_5821:
[----:B------:R-:W-:Y:S01]  /*13930*/  IMAD.MOV.U32 R30, RZ, RZ, R9 ;  /* 0x000000ffff1e7224 */ /* 0x000fe200078e0009 */
[----:B------:R-:W-:Y:S01]  /*13940*/  MOV R2, RZ ;  /* 0x000000ff00027202 */ /* 0x000fe20000000f00 */
[----:B------:R-:W-:Y:S01]  /*13950*/  IMAD.MOV.U32 R29, RZ, RZ, 0x181f ;  /* 0x0000181fff1d7424 */ /* 0x000fe200078e00ff */
[----:B------:R-:W-:Y:S02]  /*13960*/  MOV R3, 0x13980 ;  /* 0x0001398000037802 */ /* 0x000fe40000000f00 */
[----:B------:R-:W-:Y:S05]  /*13970*/  CALL.REL.NOINC `($__internal_97_$__cuda_sm70_shflsync_idx_p) ;  /* 0x000009c000007944 */ /* 0x000fea0003c00000 */
[----:B------:R-:W-:Y:S01]  /*13980*/  MOV R8, R29 ;  /* 0x0000001d00087202 */ /* 0x000fe20000000f00 */
[----:B------:R-:W-:Y:S05]  /*13990*/  BRA `(.L_x_5891) ;  /* 0xffffc8d000007947 */ /* 0x000fea000383ffff */
.L_x_5822:
[----:B------:R-:W-:Y:S01]  /*139a0*/  IMAD.MOV.U32 R30, RZ, RZ, R12 ;  /* 0x000000ffff1e7224 */ /* 0x000fe200078e000c */
[----:B------:R-:W-:Y:S01]  /*139b0*/  MOV R2, RZ ;  /* 0x000000ff00027202 */ /* 0x000fe20000000f00 */
[----:B------:R-:W-:Y:S01]  /*139c0*/  IMAD.MOV.U32 R29, RZ, RZ, 0x181f ;  /* 0x0000181fff1d7424 */ /* 0x000fe200078e00ff */
[----:B------:R-:W-:Y:S02]  /*139d0*/  MOV R3, 0x139f0 ;  /* 0x000139f000037802 */ /* 0x000fe40000000f00 */
[----:B-12---:R-:W-:Y:S05]  /*139e0*/  CALL.REL.NOINC `($__internal_97_$__cuda_sm70_shflsync_idx_p) ;  /* 0x0000095000007944 */ /* 0x006fea0003c00000 */
[----:B------:R-:W-:Y:S01]  /*139f0*/  MOV R0, R29 ;  /* 0x0000001d00007202 */ /* 0x000fe20000000f00 */
[----:B------:R-:W-:Y:S05]  /*13a00*/  BRA `(.L_x_5892) ;  /* 0xffffc88000007947 */ /* 0x000fea000383ffff */
.L_x_5825:
        /* <DEDUP_REMOVED lines=13> */
.L_x_5828:
[----:B------:R-:W-:Y:S01]  /*13ae0*/  IMAD.MOV.U32 R30, RZ, RZ, R9 ;  /* 0x000000ffff1e7224 */ /* 0x000fe200078e0009 */
[----:B-1----:R-:W-:Y:S01]  /*13af0*/  MOV R2, 0x2 ;  /* 0x0000000200027802 */ /* 0x002fe20000000f00 */
[----:B------:R-:W-:Y:S01]  /*13b00*/  IMAD.MOV.U32 R29, RZ, RZ, 0x181f ;  /* 0x0000181fff1d7424 */ /* 0x000fe200078e00ff */
[----:B------:R-:W-:Y:S02]  /*13b10*/  MOV R3, 0x13b30 ;  /* 0x00013b3000037802 */ /* 0x000fe40000000f00 */
[----:B--234-:R-:W-:Y:S05]  /*13b20*/  CALL.REL.NOINC `($__internal_97_$__cuda_sm70_shflsync_idx_p) ;  /* 0x0000081000007944 */ /* 0x01cfea0003c00000 */
[----:B------:R-:W-:Y:S01]  /*13b30*/  MOV R8, R29 ;  /* 0x0000001d00087202 */ /* 0x000fe20000000f00 */
[----:B------:R-:W-:Y:S05]  /*13b40*/  BRA `(.L_x_5894) ;  /* 0xffffca2000007947 */ /* 0x000fea000383ffff */
.L_x_5829:
[----:B------:R-:W-:Y:S01]  /*13b50*/  IMAD.MOV.U32 R30, RZ, RZ, R12 ;  /* 0x000000ffff1e7224 */ /* 0x000fe200078e000c */
[----:B------:R-:W-:Y:S01]  /*13b60*/  MOV R2, 0x2 ;  /* 0x0000000200027802 */ /* 0x000fe20000000f00 */
[----:B------:R-:W-:Y:S01]  /*13b70*/  IMAD.MOV.U32 R29, RZ, RZ, 0x181f ;  /* 0x0000181fff1d7424 */ /* 0x000fe200078e00ff */
[----:B------:R-:W-:Y:S02]  /*13b80*/  MOV R3, 0x13ba0 ;  /* 0x00013ba000037802 */ /* 0x000fe40000000f00 */
[----:B-1234-:R-:W-:Y:S05]  /*13b90*/  CALL.REL.NOINC `($__internal_97_$__cuda_sm70_shflsync_idx_p) ;  /* 0x000007a000007944 */ /* 0x01efea0003c00000 */
[----:B------:R-:W-:Y:S01]  /*13ba0*/  MOV R0, R29 ;  /* 0x0000001d00007202 */ /* 0x000fe20000000f00 */
[----:B------:R-:W-:Y:S05]  /*13bb0*/  BRA `(.L_x_5895) ;  /* 0xffffc9d000007947 */ /* 0x000fea000383ffff */
.L_x_5832:
[----:B------:R-:W-:Y:S01]  /*13bc0*/  IMAD.MOV.U32 R30, RZ, RZ, R9 ;  /* 0x000000ffff1e7224 */ /* 0x000fe200078e0009 */
[----:B-1----:R-:W-:Y:S01]  /*13bd0*/  MOV R2, 0x3 ;  /* 0x0000000300027802 */ /* 0x002fe20000000f00 */
[----:B------:R-:W-:Y:S01]  /*13be0*/  IMAD.MOV.U32 R29, RZ, RZ, 0x181f ;  /* 0x0000181fff1d7424 */ /* 0x000fe200078e00ff */
[----:B------:R-:W-:-:S02]  /*13bf0*/  MOV R3, 0x13c10 ;  /* 0x00013c1000037802 */ /* 0x000fc40000000f00 */
[----:B--234-:R-:W-:Y:S05]  /*13c00*/  CALL.REL.NOINC `($__internal_97_$__cuda_sm70_shflsync_idx_p) ;  /* 0x0000073000007944 */ /* 0x01cfea0003c00000 */
        /* <DEDUP_REMOVED lines=8> */
.L_x_5834:
[----:B------:R-:W-:Y:S01]  /*13c90*/  IMAD.MOV.U32 R30, RZ, RZ, R28 ;  /* 0x000000ffff1e7224 */ /* 0x000fe200078e001c */
[----:B------:R-:W-:Y:S01]  /*13ca0*/  MOV R2, RZ ;  /* 0x000000ff00027202 */ /* 0x000fe20000000f00 */
[----:B------:R-:W-:Y:S01]  /*13cb0*/  IMAD.MOV.U32 R29, RZ, RZ, 0x1f ;  /* 0x0000001fff1d7424 */ /* 0x000fe200078e00ff */
[----:B------:R-:W-:Y:S02]  /*13cc0*/  MOV R3, 0x13ce0 ;  /* 0x00013ce000037802 */ /* 0x000fe40000000f00 */
[----:B--2---:R-:W-:Y:S05]  /*13cd0*/  CALL.REL.NOINC `($__internal_97_$__cuda_sm70_shflsync_idx_p) ;  /* 0x0000066000007944 */ /* 0x004fea0003c00000 */
[----:B------:R-:W-:Y:S01]  /*13ce0*/  MOV R9, R29 ;  /* 0x0000001d00097202 */ /* 0x000fe20000000f00 */
[----:B------:R-:W-:Y:S05]  /*13cf0*/  BRA `(.L_x_5897) ;  /* 0xffffcbf000007947 */ /* 0x000fea000383ffff */
.L_x_5835:
[----:B------:R-:W-:Y:S01]  /*13d00*/  IMAD.MOV.U32 R30, RZ, RZ, R28 ;  /* 0x000000ffff1e7224 */ /* 0x000fe200078e001c */
[----:B------:R-:W-:Y:S01]  /*13d10*/  MOV R2, 0x1 ;  /* 0x0000000100027802 */ /* 0x000fe20000000f00 */
[----:B------:R-:W-:Y:S01]  /*13d20*/  IMAD.MOV.U32 R29, RZ, RZ, 0x1f ;  /* 0x0000001fff1d7424 */ /* 0x000fe200078e00ff */
[----:B------:R-:W-:Y:S02]  /*13d30*/  MOV R3, 0x13d50 ;  /* 0x00013d5000037802 */ /* 0x000fe40000000f00 */
[----:B-12---:R-:W-:Y:S05]  /*13d40*/  CALL.REL.NOINC `($__internal_97_$__cuda_sm70_shflsync_idx_p) ;  /* 0x000005f000007944 */ /* 0x006fea0003c00000 */
[----:B------:R-:W-:Y:S01]  /*13d50*/  MOV R8, R29 ;  /* 0x0000001d00087202 */ /* 0x000fe20000000f00 */
[----:B------:R-:W-:Y:S05]  /*13d60*/  BRA `(.L_x_5898) ;  /* 0xffffcba000007947 */ /* 0x000fea000383ffff */
.L_x_5836:
[----:B------:R-:W-:Y:S02]  /*13d70*/  MOV R2, 0x1 ;  /* 0x0000000100027802 */ /* 0x000fe40000000f00 */
[----:B------:R-:W-:-:S02]  /*13d80*/  MOV R3, 0x13da0 ;  /* 0x00013da000037802 */ /* 0x000fc40000000f00 */
[----:B-1234-:R-:W-:Y:S05]  /*13d90*/  CALL.REL.NOINC `($__internal_98_$__cuda_sm70_shflsync_up_p) ;  /* 0x0000060000007944 */ /* 0x01efea0003c00000 */
[----:B------:R-:W-:Y:S05]  /*13da0*/  BRA `(.L_x_5899) ;  /* 0xffffcc8000007947 */ /* 0x000fea000383ffff */
.L_x_5837:
[----:B------:R-:W-:Y:S02]  /*13db0*/  MOV R2, 0x2 ;  /* 0x0000000200027802 */ /* 0x000fe40000000f00 */
[----:B------:R-:W-:-:S02]  /*13dc0*/  MOV R3, 0x13de0 ;  /* 0x00013de000037802 */ /* 0x000fc40000000f00 */
[----:B--2-4-:R-:W-:Y:S05]  /*13dd0*/  CALL.REL.NOINC `($__internal_98_$__cuda_sm70_shflsync_up_p) ;  /* 0x000005c000007944 */ /* 0x014fea0003c00000 */
        /* <DEDUP_REMOVED lines=24> */
.L_x_5841:
[----:B------:R-:W-:Y:S02]  /*13f60*/  MOV R2, 0x1 ;  /* 0x0000000100027802 */ /* 0x000fe40000000f00 */
[----:B------:R-:W-:Y:S02]  /*13f70*/  MOV R3, 0x13f90 ;  /* 0x00013f9000037802 */ /* 0x000fe40000000f00 */
[----:B------:R-:W-:Y:S05]  /*13f80*/  CALL.REL.NOINC `($__internal_98_$__cuda_sm70_shflsync_up_p) ;  /* 0x0000041000007944 */ /* 0x000fea0003c00000 */
[----:B------:R-:W-:Y:S01]  /*13f90*/  MOV R2, R4 ;  /* 0x0000000400027202 */ /* 0x000fe20000000f00 */
[----:B------:R-:W-:Y:S05]  /*13fa0*/  BRA `(.L_x_5901) ;  /* 0xffffccd000007947 */ /* 0x000fea000383ffff */
.L_x_5842:
[----:B------:R-:W-:Y:S02]  /*13fb0*/  MOV R2, 0x2 ;  /* 0x0000000200027802 */ /* 0x000fe40000000f00 */
[----:B------:R-:W-:Y:S02]  /*13fc0*/  MOV R3, 0x13fe0 ;  /* 0x00013fe000037802 */ /* 0x000fe40000000f00 */
        /* <DEDUP_REMOVED lines=25> */
.L_x_5844:
[----:B------:R-:W-:Y:S02]  /*14160*/  SEL R0, RZ, 0x1, P0 ;  /* 0x00000001ff007807 */ /* 0x000fe40000000000 */
[----:B------:R-:W-:Y:S02]  /*14170*/  MOV R2, 0x14190 ;  /* 0x0001419000027802 */ /* 0x000fe40000000f00 */
[----:B-1----:R-:W-:Y:S05]  /*14180*/  CALL.REL.NOINC `($__internal_99_$__cuda_sm70_votesync_ballot) ;  /* 0x0000028000007944 */ /* 0x002fea0003c00000 */
[----:B------:R-:W-:Y:S01]  /*14190*/  MOV R5, R0 ;  /* 0x0000000000057202 */ /* 0x000fe20000000f00 */
[----:B------:R-:W-:Y:S05]  /*141a0*/  BRA `(.L_x_5903) ;  /* 0xffffcc6000007947 */ /* 0x000fea000383ffff */
.L_x_5845:
[----:B------:R-:W-:Y:S01]  /*141b0*/  IMAD.MOV.U32 R30, RZ, RZ, R6 ;  /* 0x000000ffff1e7224 */ /* 0x000fe200078e0006 */
[----:B------:R-:W-:Y:S01]  /*141c0*/  MOV R2, R0 ;  /* 0x0000000000027202 */ /* 0x000fe20000000f00 */
[----:B------:R-:W-:Y:S01]  /*141d0*/  IMAD.MOV.U32 R29, RZ, RZ, 0x1f ;  /* 0x0000001fff1d7424 */ /* 0x000fe200078e00ff */
[----:B------:R-:W-:Y:S02]  /*141e0*/  MOV R3, 0x14200 ;  /* 0x0001420000037802 */ /* 0x000fe40000000f00 */
[----:B-1----:R-:W-:Y:S05]  /*141f0*/  CALL.REL.NOINC `($__internal_97_$__cuda_sm70_shflsync_idx_p) ;  /* 0x0000014000007944 */ /* 0x002fea0003c00000 */
[----:B------:R-:W-:Y:S01]  /*14200*/  IMAD.MOV.U32 R11, RZ, RZ, R29 ;  /* 0x000000ffff0b7224 */ /* 0x000fe200078e001d */
[----:B------:R-:W-:Y:S01]  /*14210*/  MOV R2, R0 ;  /* 0x0000000000027202 */ /* 0x000fe20000000f00 */
[----:B------:R-:W-:Y:S01]  /*14220*/  IMAD.MOV.U32 R30, RZ, RZ, R7 ;  /* 0x000000ffff1e7224 */ /* 0x000fe200078e0007 */
[----:B------:R-:W-:-:S02]  /*14230*/  MOV R29, 0x1f ;  /* 0x0000001f001d7802 */ /* 0x000fc40000000f00 */
[----:B------:R-:W-:Y:S02]  /*14240*/  MOV R3, 0x14260 ;  /* 0x0001426000037802 */ /* 0x000fe40000000f00 */
[----:B------:R-:W-:Y:S05]  /*14250*/  CALL.REL.NOINC `($__internal_97_$__cuda_sm70_shflsync_idx_p) ;  /* 0x000000e000007944 */ /* 0x000fea0003c00000 */
[----:B------:R-:W-:Y:S01]  /*14260*/  MOV R7, R29 ;  /* 0x0000001d00077202 */ /* 0x000fe20000000f00 */
[----:B------:R-:W-:Y:S05]  /*14270*/  BRA `(.L_x_5904) ;  /* 0xffffcbe000007947 */ /* 0x000fea000383ffff */
.L_x_5848:
[----:B------:R-:W-:Y:S01]  /*14280*/  IMAD.MOV.U32 R30, RZ, RZ, R4 ;  /* 0x000000ffff1e7224 */ /* 0x000fe200078e0004 */
[----:B------:R-:W-:Y:S01]  /*14290*/  MOV R2, R0 ;  /* 0x0000000000027202 */ /* 0x000fe20000000f00 */
[----:B------:R-:W-:Y:S01]  /*142a0*/  IMAD.MOV.U32 R29, RZ, RZ, 0x1f ;  /* 0x0000001fff1d7424 */ /* 0x000fe200078e00ff */
[----:B------:R-:W-:Y:S02]  /*142b0*/  MOV R3, 0x142d0 ;  /* 0x000142d000037802 */ /* 0x000fe40000000f00 */
[----:B-1-34-:R-:W-:Y:S05]  /*142c0*/  CALL.REL.NOINC `($__internal_97_$__cuda_sm70_shflsync_idx_p) ;  /* 0x0000007000007944 */ /* 0x01afea0003c00000 */
[----:B------:R-:W-:Y:S01]  /*142d0*/  MOV R10, R29 ;  /* 0x0000001d000a7202 */ /* 0x000fe20000000f00 */
[----:B------:R-:W-:Y:S05]  /*142e0*/  BRA `(.L_x_5847) ;  /* 0xffffcbd000007947 */ /* 0x000fea000383ffff */
        .weak           $__internal_96_$__cuda_sm70_shflsync_bfly_p
        .type           $__internal_96_$__cuda_sm70_shflsync_bfly_p,@function
        .size           $__internal_96_$__cuda_sm70_shflsync_bfly_p,($__internal_97_$__cuda_sm70_shflsync_idx_p - $__internal_96_$__cuda_sm70_shflsync_bfly_p)
$__internal_96_$__cuda_sm70_shflsync_bfly_p:
[----:B------:R-:W-:Y:S04]  /*142f0*/  WARPSYNC R181 ;  /* 0x000000b500007348 */ /* 0x000fe80003800000 */
[----:B------:R1:W2:Y:S02]  /*14300*/  SHFL.BFLY PT, R136, R2, R136, R182 ;  /* 0x0c00008802887389 */ /* 0x0002a400000e00b6 */
[----:B-1----:R-:W-:-:S02]  /*14310*/  MOV R2, R3 ;  /* 0x0000000300027202 */ /* 0x002fc40000000f00 */
[----:B------:R-:W-:-:S04]  /*14320*/  MOV R3, 0x0 ;  /* 0x0000000000037802 */ /* 0x000fc80000000f00 */
[----:B--2---:R-:W-:Y:S05]  /*14330*/  RET.REL.NODEC R2 `(_ZN7cutlass13device_kernelIN5flash19enable_sm80_to_sm89INS1_16FlashAttnFwdSm80INS1_25CollectiveMainloopFwdSm80ILi8ELi2ELb0EN4cute5tupleIJNS5_1CILi128EEENS7_ILi64EEENS7_ILi192EEEEEELi192ENS_6half_tEfNS_4arch4Sm80ELb1ELb0ELb0ELb1ELb1ELb0ELb1ELb1EEENS1_21CollectiveEpilogueFwdINS6_IJS8_SA_S9_EEENS6_IJNS7_ILi1EEESI_SI_EEESC_SE_Li256ELb1ELb1ELb1ELb0EEENS1_36VarlenDynamicPersistentTileSchedulerILi128ELi64ELi256ELi256ELb1ELb1ELb0ELb1ELb1ELb1EEEEEEEEEvNT_6ParamsE) ;  /* 0xfffebcc002007950 */ /* 0x004fea0003c3ffff */
        .weak           $__internal_97_$__cuda_sm70_shflsync_idx_p
        .type           $__internal_97_$__cuda_sm70_shflsync_idx_p,@function
        .size           $__internal_97_$__cuda_sm70_shflsync_idx_p,($__internal_98_$__cuda_sm70_shflsync_up_p - $__internal_97_$__cuda_sm70_shflsync_idx_p)
$__internal_97_$__cuda_sm70_shflsync_idx_p:
[----:B------:R-:W-:-:S04]  /*14340*/  MOV R31, 0xffffffff ;  /* 0xffffffff001f7802 */ /* 0x000fc80000000f00 */
[----:B------:R-:W-:Y:S04]  /*14350*/  WARPSYNC R31 ;  /* 0x0000001f00007348 */ /* 0x000fe80003800000 */
[----:B------:R1:W2:Y:S02]  /*14360*/  SHFL.IDX PT, R29, R30, R2, R29 ;  /* 0x000000021e1d7389 */ /* 0x0002a400000e001d */
[----:B-1----:R-:W-:Y:S02]  /*14370*/  MOV R2, R3 ;  /* 0x0000000300027202 */ /* 0x002fe40000000f00 */
[----:B------:R-:W-:-:S04]  /*14380*/  MOV R3, 0x0 ;  /* 0x0000000000037802 */ /* 0x000fc80000000f00 */
[----:B--2---:R-:W-:Y:S05]  /*14390*/  RET.REL.NODEC R2 `(_ZN7cutlass13device_kernelIN5flash19enable_sm80_to_sm89INS1_16FlashAttnFwdSm80INS1_25CollectiveMainloopFwdSm80ILi8ELi2ELb0EN4cute5tupleIJNS5_1CILi128EEENS7_ILi64EEENS7_ILi192EEEEEELi192ENS_6half_tEfNS_4arch4Sm80ELb1ELb0ELb0ELb1ELb1ELb0ELb1ELb1EEENS1_21CollectiveEpilogueFwdINS6_IJS8_SA_S9_EEENS6_IJNS7_ILi1EEESI_SI_EEESC_SE_Li256ELb1ELb1ELb1ELb0EEENS1_36VarlenDynamicPersistentTileSchedulerILi128ELi64ELi256ELi256ELb1ELb1ELb0ELb1ELb1ELb1EEEEEEEEEvNT_6ParamsE) ;  /* 0xfffebc6002007950 */ /* 0x004fea0003c3ffff */
        .weak           $__internal_98_$__cuda_sm70_shflsync_up_p
        .type           $__internal_98_$__cuda_sm70_shflsync_up_p,@function
        .size           $__internal_98_$__cuda_sm70_shflsync_up_p,($__internal_99_$__cuda_sm70_votesync_ballot - $__internal_98_$__cuda_sm70_shflsync_up_p)
$__internal_98_$__cuda_sm70_shflsync_up_p:
[----:B------:R-:W-:Y:S02]  /*143a0*/  IMAD.MOV.U32 R4, RZ, RZ, RZ ;  /* 0x000000ffff047224 */ /* 0x000fe400078e00ff */
[----:B------:R-:W-:-:S04]  /*143b0*/  IMAD.MOV.U32 R11, RZ, RZ, -0x1 ;  /* 0xffffffffff0b7424 */ /* 0x000fc800078e00ff */
[----:B------:R-:W-:Y:S04]  /*143c0*/  WARPSYNC R11 ;  /* 0x0000000b00007348 */ /* 0x000fe80003800000 */
[----:B------:R1:W2:Y:S02]  /*143d0*/  SHFL.UP PT, R4, R0, R2, R4 ;  /* 0x0400000200047389 */ /* 0x0002a400000e0004 */
[----:B-1----:R-:W-:Y:S02]  /*143e0*/  MOV R2, R3 ;  /* 0x0000000300027202 */ /* 0x002fe40000000f00 */
[----:B------:R-:W-:-:S04]  /*143f0*/  MOV R3, 0x0 ;  /* 0x0000000000037802 */ /* 0x000fc80000000f00 */
[----:B--2---:R-:W-:Y:S05]  /*14400*/  RET.REL.NODEC R2 `(_ZN7cutlass13device_kernelIN5flash19enable_sm80_to_sm89INS1_16FlashAttnFwdSm80INS1_25CollectiveMainloopFwdSm80ILi8ELi2ELb0EN4cute5tupleIJNS5_1CILi128EEENS7_ILi64EEENS7_ILi192EEEEEELi192ENS_6half_tEfNS_4arch4Sm80ELb1ELb0ELb0ELb1ELb1ELb0ELb1ELb1EEENS1_21CollectiveEpilogueFwdINS6_IJS8_SA_S9_EEENS6_IJNS7_ILi1EEESI_SI_EEESC_SE_Li256ELb1ELb1ELb1ELb0EEENS1_36VarlenDynamicPersistentTileSchedulerILi128ELi64ELi256ELi256ELb1ELb1ELb0ELb1ELb1ELb1EEEEEEEEEvNT_6ParamsE) ;  /* 0xfffebbf002007950 */ /* 0x004fea0003c3ffff */
        .weak           $__internal_99_$__cuda_sm70_votesync_ballot
        .type           $__internal_99_$__cuda_sm70_votesync_ballot,@function
        .size           $__internal_99_$__cuda_sm70_votesync_ballot,(.L_x_6300 - $__internal_99_$__cuda_sm70_votesync_ballot)
$__internal_99_$__cuda_sm70_votesync_ballot:
[----:B------:R-:W-:Y:S01]  /*14410*/  ISETP.NE.U32.AND P0, PT, R0, 0x1, PT ;  /* 0x000000010000780c */ /* 0x000fe20003f05070 */
[----:B------:R-:W-:-:S04]  /*14420*/  IMAD.MOV.U32 R3, RZ, RZ, -0x1 ;  /* 0xffffffffff037424 */ /* 0x000fc800078e00ff */
[----:B------:R-:W-:Y:S08]  /*14430*/  WARPSYNC R3 ;  /* 0x0000000300007348 */ /* 0x000ff00003800000 */
[----:B------:R-:W-:-:S04]  /*14440*/  VOTE.ANY R0, PT, !P0 ;  /* 0x0000000000007806 */ /* 0x000fc800040e0100 */
[----:B------:R-:W-:Y:S01]  /*14450*/  LOP3.LUT R0, R0, R3, RZ, 0xc0, !PT ;  /* 0x0000000300007212 */ /* 0x000fe200078ec0ff */
[----:B------:R-:W-:-:S04]  /*14460*/  IMAD.MOV.U32 R3, RZ, RZ, 0x0 ;  /* 0x00000000ff037424 */ /* 0x000fc800078e00ff */
[----:B------:R-:W-:Y:S05]  /*14470*/  RET.REL.NODEC R2 `(_ZN7cutlass13device_kernelIN5flash19enable_sm80_to_sm89INS1_16FlashAttnFwdSm80INS1_25CollectiveMainloopFwdSm80ILi8ELi2ELb0EN4cute5tupleIJNS5_1CILi128EEENS7_ILi64EEENS7_ILi192EEEEEELi192ENS_6half_tEfNS_4arch4Sm80ELb1ELb0ELb0ELb1ELb1ELb0ELb1ELb1EEENS1_21CollectiveEpilogueFwdINS6_IJS8_SA_S9_EEENS6_IJNS7_ILi1EEESI_SI_EEESC_SE_Li256ELb1ELb1ELb1ELb0EEENS1_36VarlenDynamicPersistentTileSchedulerILi128ELi64ELi256ELi256ELb1ELb1ELb0ELb1ELb1ELb1EEEEEEEEEvNT_6ParamsE) ;  /* 0xfffebb8002007950 */ /* 0x000fea0003c3ffff */
.L_x_5905:
        /* <DEDUP_REMOVED lines=16> */
.L_x_6300:


//--------------------- .text._ZN7cutlass13device_kernelIN5flash19enable_sm80_to_sm89INS1_16FlashAttnFwdSm80INS1_25CollectiveMainloopFwdSm80ILi8ELi2ELb0EN4cute5tupleIJNS5_1CILi128EEENS7_ILi64EEENS7_ILi192EEEEEELi192ENS_6half_tEfNS_4arch4Sm80ELb1ELb0ELb0ELb1ELb1ELb1ELb1ELb1EEENS1_21CollectiveEpilogueFwdINS6_IJS8_SA_S9_EEENS6_IJNS7_ILi1EEESI_SI_EEESC_SE_Li256ELb1ELb1ELb1ELb0EEENS1_36VarlenDynamicPersistentTileSchedulerILi128ELi64ELi256ELi256ELb1ELb1ELb0ELb1ELb1ELb1EEEEEEEEEvNT_6ParamsE --------------------------
	.section	.text._ZN7cutlass13device_kernelIN5flash19enable_sm80_to_sm89INS1_16FlashAttnFwdSm80INS1_25CollectiveMainloopFwdSm80ILi8ELi2ELb0EN4cute5tupleIJNS5_1CILi128EEENS7_ILi64EEENS7_ILi192EEEEEELi192ENS_6half_tEfNS_4arch4Sm80ELb1ELb0ELb0ELb1ELb1ELb1ELb1ELb1EEENS1_21CollectiveEpilogueFwdINS6_IJS8_SA_S9_EEENS6_IJNS7_ILi1EEESI_SI_EEESC_SE_Li256ELb1ELb1ELb1ELb0EEENS1_36VarlenDynamicPersistentTileSchedulerILi128ELi64ELi256ELi256ELb1ELb1ELb0ELb1ELb1ELb1EEEEEEEEEvNT_6ParamsE,"ax",@progbits
	.sectioninfo	@"SHI_REGISTERS=255"
	.align	128
.text._ZN7cutlass13device_kernelIN5flash19enable_sm80_to_sm89INS1_16FlashAttnFwdSm80INS1_25CollectiveMainloopFwdSm80ILi8ELi2ELb0EN4cute5tupleIJNS5_1CILi128EEENS7_ILi64EEENS7_ILi192EEEEEELi192ENS_6half_tEfNS_4arch4Sm80ELb1ELb0ELb0ELb1ELb1ELb1ELb1ELb1EEENS1_21CollectiveEpilogueFwdINS6_IJS8_SA_S9_EEENS6_IJNS7_ILi1EEESI_SI_EEESC_SE_Li256ELb1ELb1ELb1ELb0EEENS1_36VarlenDynamicPersistentTileSchedulerILi128ELi64ELi256ELi256ELb1ELb1ELb0ELb1ELb1ELb1EEEEEEEEEvNT_6ParamsE:
        .type           _ZN7cutlass13device_kernelIN5flash19enable_sm80_to_sm89INS1_16FlashAttnFwdSm80INS1_25CollectiveMainloopFwdSm80ILi8ELi2ELb0EN4cute5tupleIJNS5_1CILi128EEENS7_ILi64EEENS7_ILi192EEEEEELi192ENS_6half_tEfNS_4arch4Sm80ELb1ELb0ELb0ELb1ELb1ELb1ELb1ELb1EEENS1_21CollectiveEpilogueFwdINS6_IJS8_SA_S9_EEENS6_IJNS7_ILi1EEESI_SI_EEESC_SE_Li256ELb1ELb1ELb1ELb0EEENS1_36VarlenDynamicPersistentTileSchedulerILi128ELi64ELi256ELi256ELb1ELb1ELb0ELb1ELb1ELb1EEEEEEEEEvNT_6ParamsE,@function
        .size           _ZN7cutlass13device_kernelIN5flash19enable_sm80_to_sm89INS1_16FlashAttnFwdSm80INS1_25CollectiveMainloopFwdSm80ILi8ELi2ELb0EN4cute5tupleIJNS5_1CILi128EEENS7_ILi64EEENS7_ILi192EEEEEELi192ENS_6half_tEfNS_4arch4Sm80ELb1ELb0ELb0ELb1ELb1ELb1ELb1ELb1EEENS1_21CollectiveEpilogueFwdINS6_IJS8_SA_S9_EEENS6_IJNS7_ILi1EEESI_SI_EEESC_SE_Li256ELb1ELb1ELb1ELb0EEENS1_36VarlenDynamicPersistentTileSchedulerILi128ELi64ELi256ELi256ELb1ELb1ELb0ELb1ELb1ELb1EEEEEEEEEvNT_6ParamsE,(.L_x_6305 - _ZN7cutlass13device_kernelIN5flash19enable_sm80_to_sm89INS1_16FlashAttnFwdSm80INS1_25CollectiveMainloopFwdSm80ILi8ELi2ELb0EN4cute5tupleIJNS5_1CILi128EEENS7_ILi64EEENS7_ILi192EEEEEELi192ENS_6half_tEfNS_4arch4Sm80ELb1ELb0ELb0ELb1ELb1ELb1ELb1ELb1EEENS1_21CollectiveEpilogueFwdINS6_IJS8_SA_S9_EEENS6_IJNS7_ILi1EEESI_SI_EEESC_SE_Li256ELb1ELb1ELb1ELb0EEENS1_36VarlenDynamicPersistentTileSchedulerILi128ELi64ELi256ELi256ELb1ELb1ELb0ELb1ELb1ELb1EEEEEEEEEvNT_6ParamsE)
        .other          _ZN7cutlass13device_kernelIN5flash19enable_sm80_to_sm89INS1_16FlashAttnFwdSm80INS1_25CollectiveMainloopFwdSm80ILi8ELi2ELb0EN4cute5tupleIJNS5_1CILi128EEENS7_ILi64EEENS7_ILi192EEEEEELi192ENS_6half_tEfNS_4arch4Sm80ELb1ELb0ELb0ELb1ELb1ELb1ELb1ELb1EEENS1_21CollectiveEpilogueFwdINS6_IJS8_SA_S9_EEENS6_IJNS7_ILi1EEESI_SI_EEESC_SE_Li256ELb1ELb1ELb1ELb0EEENS1_36VarlenDynamicPersistentTileSchedulerILi128ELi64ELi256ELi256ELb1ELb1ELb0ELb1ELb1ELb1EEEEEEEEEvNT_6ParamsE,@"STO_CUDA_ENTRY STV_DEFAULT"
_ZN7cutlass13device_kernelIN5flash19enable_sm80_to_sm89INS1_16FlashAttnFwdSm80INS1_25CollectiveMainloopFwdSm80ILi8ELi2ELb0EN4cute5tupleIJNS5_1CILi128EEENS7_ILi64EEENS7_ILi192EEEEEELi192ENS_6half_tEfNS_4arch4Sm80ELb1ELb0ELb0ELb1ELb1ELb1ELb1ELb1EEENS1_21CollectiveEpilogueFwdINS6_IJS8_SA_S9_EEENS6_IJNS7_ILi1EEESI_SI_EEESC_SE_Li256ELb1ELb1ELb1ELb0EEENS1_36VarlenDynamicPersistentTileSchedulerILi128ELi64ELi256ELi256ELb1ELb1ELb0ELb1ELb1ELb1EEEEEEEEEvNT_6ParamsE:
        /* <DEDUP_REMOVED lines=54> */
.L_x_5911:
        /* <DEDUP_REMOVED lines=16> */
.L_x_6113:
        /* <DEDUP_REMOVED lines=16> */
.L_x_6114:
[----:B--2---:R-:W-:-:S05]  /*0560*/  IMAD R0, R0, c[0x0][0x538], RZ ;  /* 0x00014e0000007a24 */ /* 0x004fca00078e02ff */
[----:B------:R-:W-:-:S04]  /*0570*/  IADD3 R6, R0, R6, RZ ;  /* 0x0000000600067210 */ /* 0x000fc80007ffe0ff */
[----:B------:R-:W-:-:S13]  /*0580*/  ISETP.GT.AND P0, PT, R6, UR4, PT ;  /* 0x0000000406007c0c */ /* 0x000fda000bf04270 */
[----:B-1----:R-:W-:Y:S05]  /*0590*/  @!P0 BRA `(.L_x_5911) ;  /* 0xfffffdc000008947 */ /* 0x002fea000383ffff */
.L_x_5907:
[----:B------:R-:W-:-:S05]  /*05a0*/  IADD3 R10, -R0, R6, RZ ;  /* 0x00000006000a7210 */ /* 0x000fca0007ffe1ff */
[----:B------:R-:W-:-:S05]  /*05b0*/  IMAD R0, R4, c[0x0][0x538], R10 ;  /* 0x00014e0004007a24 */ /* 0x000fca00078e020a */
[----:B------:R-:W-:Y:S01]  /*05c0*/  ISETP.GT.AND P0, PT, R0, UR4, PT ;  /* 0x0000000400007c0c */ /* 0x000fe2000bf04270 */
[----:B------:R-:W-:-:S12]  /*05d0*/  BRA.DIV ~URZ, `(.L_x_5912) ;  /* 0x0001e5e27f007947 */ /* 0x000fd8000b800000 */
[----:B------:R-:W-:-:S04]  /*05e0*/  VOTE.ANY R6, PT, !P0 ;  /* 0x0000000000067806 */ /* 0x000fc800040e0100 */
.L_x_6115:
[----:B------:R-:W1:Y:S02]  /*05f0*/  POPC R0, R6 ;  /* 0x0000000600007309 */ /* 0x000e640000000000 */
[----:B-1----:R-:W-:-:S05]  /*0600*/  IADD3 R2, R0, R7, RZ ;  /* 0x0000000700027210 */ /* 0x002fca0007ffe0ff */
[----:B------:R1:W-:Y:S01]  /*0610*/  STL [R1+0xc], R2 ;  /* 0x00000c0201007387 */ /* 0x0003e20000100800 */
[----:B------:R-:W-:Y:S05]  /*0620*/  BRA.DIV ~URZ, `(.L_x_5913) ;  /* 0x0001e5e27f007947 */ /* 0x000fea000b800000 */
[----:B------:R2:W3:Y:S01]  /*0630*/  SHFL.IDX PT, R12, R9, R0, 0x1f ;  /* 0x00001f00090c7589 */ /* 0x0004e200000e0000 */
[----:B------:R-:W-:-:S03]  /*0640*/  MOV R5, RZ ;  /* 0x000000ff00057202 */ /* 0x000fc60000000f00 */
[----:B------:R2:W4:Y:S04]  /*0650*/  SHFL.IDX PT, R9, R8, R0, 0x1f ;  /* 0x00001f0008097589 */ /* 0x00052800000e0000 */
.L_x_6116:
[----:B------:R-:W-:Y:S01]  /*0660*/  ISETP.NE.AND P0, PT, R6, RZ, PT ;  /* 0x000000ff0600720c */ /* 0x000fe20003f05270 */
[----:B------:R-:W-:-:S12]  /*0670*/  BSSY B0, `(.L_x_5914) ;  /* 0x0000005000007945 */ /* 0x000fd80003800000 */
[----:B------:R-:W-:Y:S05]  /*0680*/  @!P0 BRA `(.L_x_5915) ;  /* 0x0000003000008947 */ /* 0x000fea0003800000 */
[----:B-1----:R-:W-:Y:S01]  /*0690*/  IADD3 R2, R0, -0x1, RZ ;  /* 0xffffffff00027810 */ /* 0x002fe20007ffe0ff */
[----:B------:R-:W-:Y:S05]  /*06a0*/  BRA.DIV ~URZ, `(.L_x_5916) ;  /* 0x0001e6427f007947 */ /* 0x000fea000b800000 */
[----:B------:R1:W2:Y:S02]  /*06b0*/  SHFL.IDX PT, R5, R4, R2, 0x1f ;  /* 0x00001f0204057589 */ /* 0x0002a400000e0000 */
.L_x_5915:
[----:B------:R-:W-:Y:S05]  /*06c0*/  BSYNC B0 ;  /* 0x0000000000007941 */ /* 0x000fea0003800000 */
.L_x_5914:
        /* <DEDUP_REMOVED lines=69> */
.L_x_5918:
        /* <DEDUP_REMOVED lines=70> */
.L_x_5919:
[----:B------:R-:W-:Y:S05]  /*0f80*/  BSYNC B0 ;  /* 0x0000000000007941 */ /* 0x000fea0003800000 */
.L_x_5917:
[----:B------:R-:W-:-:S04]  /*0f90*/  LOP3.LUT R0, RZ, R0, RZ, 0x33, !PT ;  /* 0x00000000ff007212 */ /* 0x000fc800078e33ff */
[----:B------:R-:W-:-:S05]  /*0fa0*/  IADD3 R0, R0, R12, RZ ;  /* 0x0000000c00007210 */ /* 0x000fca0007ffe0ff */
[----:B------:R2:W-:Y:S01]  /*0fb0*/  STL [R1+0x4], R0 ;  /* 0x0000040001007387 */ /* 0x0005e20000100800 */
[----:B------:R-:W-:Y:S05]  /*0fc0*/  BRA `(.L_x_5920) ;  /* 0x0000006000007947 */ /* 0x000fea0003800000 */
.L_x_5908:
[----:B------:R-:W-:Y:S01]  /*0fd0*/  MOV R0, UR4 ;  /* 0x0000000400007c02 */ /* 0x000fe20008000f00 */
[----:B------:R-:W-:Y:S04]  /*0fe0*/  STL [R1+0x4], RZ ;  /* 0x000004ff01007387 */ /* 0x000fe80000100800 */
[----:B------:R1:W-:Y:S04]  /*0ff0*/  STL [R1], R0 ;  /* 0x0000000001007387 */ /* 0x0003e80000100800 */
[----:B------:R2:W-:Y:S01]  /*1000*/  STL [R1+0x8], RZ ;  /* 0x000008ff01007387 */ /* 0x0005e20000100800 */
[----:B-1----:R-:W-:-:S05]  /*1010*/  MOV R0, c[0x0][0x53c] ;  /* 0x00014f0000007a02 */ /* 0x002fca0000000f00 */
[----:B------:R2:W-:Y:S02]  /*1020*/  STL [R1+0xc], R0 ;  /* 0x00000c0001007387 */ /* 0x0005e40000100800 */
.L_x_5920:
        /* <DEDUP_REMOVED lines=8> */
.L_x_5906:
        /* <DEDUP_REMOVED lines=20> */
[C---:B------:R-:W-:Y:S01]  /*11f0*/  IMAD.SHL.U32 R216, R21.reuse, 0x8, RZ ;  /* 0x0000000815d87824 */ /* 0x040fe200078e00ff */
        /* <DEDUP_REMOVED lines=42> */
[----:B------:R-:W-:Y:S01]  /*14a0*/  IMAD.SHL.U32 R110, R252, 0x4, RZ ;  /* 0x00000004fc6e7824 */ /* 0x000fe200078e00ff */
        /* <DEDUP_REMOVED lines=46> */
[----:B------:R-:W-:Y:S02]  /*1790*/  IADD3 R13, R5, R2, R151 ;  /* 0x00000002050d7210 */ /* 0x000fe40007ffe097 */
        /* <DEDUP_REMOVED lines=92> */
[C---:B------:R-:W-:Y:S01]  /*1d60*/  IADD3 R9, R251.reuse, 0xa0, RZ ;  /* 0x000000a0fb097810 */ /* 0x040fe20007ffe0ff */
        /* <DEDUP_REMOVED lines=23> */
.L_x_6112:
        /* <DEDUP_REMOVED lines=47> */
.L_x_5921:
[----:B------:R-:W-:-:S04]  /*21d0*/  ISETP.NE.U32.AND P0, PT, RZ, c[0x0][0x368], PT ;  /* 0x0000da00ff007a0c */ /* 0x000fc80003f05070 */
[----:B------:R-:W-:-:S13]  /*21e0*/  ISETP.NE.AND.EX P0, PT, RZ, c[0x0][0x36c], PT, P0 ;  /* 0x0000db00ff007a0c */ /* 0x000fda0003f05300 */
[----:B------:R-:W-:Y:S05]  /*21f0*/  @!P0 BRA `(.L_x_5922) ;  /* 0x0000004000008947 */ /* 0x000fea0003800000 */
[----:B-1----:R-:W-:-:S04]  /*2200*/  IADD3 R4, P0, R22, c[0x0][0x368], RZ ;  /* 0x0000da0016047a10 */ /* 0x002fc80007f1e0ff */
[----:B------:R-:W-:-:S05]  /*2210*/  IADD3.X R5, R16, c[0x0][0x36c], RZ, P0, !PT ;  /* 0x0000db0010057a10 */ /* 0x000fca00007fe4ff */
[----:B------:R1:W5:Y:S01]  /*2220*/  LDG.E R15, [R4.64] ;  /* 0x00000008040f7981 */ /* 0x000362000c1e1900 */
[----:B------:R-:W-:Y:S05]  /*2230*/  BRA `(.L_x_5923) ;  /* 0x0000005000007947 */ /* 0x000fea0003800000 */
.L_x_5922:
[----:B------:R-:W-:Y:S01]  /*2240*/  MOV R15, UR6 ;  /* 0x00000006000f7c02 */ /* 0x000fe20008000f00 */
[----:B------:R-:W-:Y:S05]  /*2250*/  @!P5 BRA `(.L_x_5923) ;  /* 0x000000300000d947 */ /* 0x000fea0003800000 */
[----:B-1----:R-:W2:Y:S04]  /*2260*/  LDG.E R6, [R4.64] ;  /* 0x0000000804067981 */ /* 0x002ea8000c1e1900 */
[----:B------:R-:W2:Y:S02]  /*2270*/  LDG.E R0, [R4.64+0x4] ;  /* 0x0000040804007981 */ /* 0x000ea4000c1e1900 */
[----:B--2---:R-:W-:Y:S02]  /*2280*/  IADD3 R15, -R6, R0, RZ ;  /* 0x00000000060f7210 */ /* 0x004fe40007ffe1ff */
.L_x_5923:
        /* <DEDUP_REMOVED lines=75> */
.L_x_5925:
[----:B------:R-:W-:Y:S05]  /*2740*/  BSYNC B0 ;  /* 0x0000000000007941 */ /* 0x000fea0003800000 */
.L_x_5924:
        /* <DEDUP_REMOVED lines=17> */
[----:B------:R-:W-:Y:S01]  /*2860*/  IADD3 R0, P0, R250, R13, RZ ;  /* 0x0000000dfa007210 */ /* 0x000fe20007f1e0ff */
        /* <DEDUP_REMOVED lines=84> */
[----:B------:R-:W2:Y:S01]  /*2db0*/  LDL R24, [R1+0x10] ;  /* 0x0000100001187983 */ /* 0x000ea20000100800 */
[----:B------:R-:W-:Y:S01]  /*2dc0*/  IMAD R0, R133, R18, RZ ;  /* 0x0000001285007224 */ /* 0x000fe200078e02ff */
[----:B------:R-:W-:Y:S01]  /*2dd0*/  ISETP.GE.AND P3, PT, R109, c[0x0][0x27c], PT ;  /* 0x00009f006d007a0c */ /* 0x000fe20003f66270 */
[----:B------:R-:W-:Y:S01]  /*2de0*/  IMAD.MOV.U32 R2, RZ, RZ, R86 ;  /* 0x000000ffff027224 */ /* 0x000fe200078e0056 */
[----:B------:R-:W-:Y:S01]  /*2df0*/  LOP3.LUT R231, R231, 0xfffffffd, RZ, 0xc0, !PT ;  /* 0xfffffffde7e77812 */ /* 0x000fe200078ec0ff */
[----:B------:R-:W-:Y:S01]  /*2e00*/  IMAD.MOV.U32 R3, RZ, RZ, R83 ;  /* 0x000000ffff037224 */ /* 0x000fe200078e0053 */
[----:B------:R-:W-:Y:S01]  /*2e10*/  ULDC.U8 UR5, c[0x0][0x298] ;  /* 0x0000a60000057ab9 */ /* 0x000fe20000000000 */
[----:B------:R-:W-:-:S02]  /*2e20*/  IMAD R0, R19, R141, R0 ;  /* 0x0000008d13007224 */ /* 0x000fc400078e0200 */
[----:B------:R-:W-:-:S04]  /*2e30*/  IMAD.WIDE.U32 R2, R18, R141, R2 ;  /* 0x0000008d12027225 */ /* 0x000fc800078e0002 */
[----:B------:R-:W-:Y:S01]  /*2e40*/  IMAD.IADD R0, R3, 0x1, R0 ;  /* 0x0000000103007824 */ /* 0x000fe200078e0200 */
[C---:B------:R-:W-:Y:S01]  /*2e50*/  @P2 LEA R6, P0, R2.reuse, c[0x0][0x250], 0x1 ;  /* 0x0000940002062a11 */ /* 0x040fe200078008ff */
[----:B------:R-:W-:Y:S02]  /*2e60*/  IMAD.IADD R123, R15, 0x1, R20 ;  /* 0x000000010f7b7824 */ /* 0x000fe400078e0214 */
[----:B------:R-:W-:Y:S01]  /*2e70*/  IMAD.MOV.U32 R152, RZ, RZ, 0x1 ;  /* 0x00000001ff987424 */ /* 0x000fe200078e00ff */
[----:B------:R-:W-:Y:S01]  /*2e80*/  @P2 LEA.HI.X R7, R2, c[0x0][0x254], R0, 0x1, P0 ;  /* 0x0000950002072a11 */ /* 0x000fe200000f0c00 */
[----:B------:R-:W-:Y:S01]  /*2e90*/  BAR.SYNC.DEFER_BLOCKING 0x0 ;  /* 0x0000000000007b1d */ /* 0x000fe20000010000 */
[----:B------:R-:W-:Y:S01]  /*2ea0*/  @P1 IADD3 R2, P0, R142, R2, RZ ;  /* 0x000000028e021210 */ /* 0x000fe20007f1e0ff */
[----:B------:R-:W-:-:S04]  /*2eb0*/  IMAD.WIDE.U32 R100, R16, c[0x0][0x2b0], RZ ;  /* 0x0000ac0010647a25 */ /* 0x000fc800078e00ff */
[----:B------:R-:W-:Y:S01]  /*2ec0*/  @P1 IMAD.X R0, R0, 0x1, R132, P0 ;  /* 0x0000000100001824 */ /* 0x000fe200000e0684 */
[C---:B------:R-:W-:Y:S01]  /*2ed0*/  @P1 LEA R4, P0, R2.reuse, c[0x0][0x250], 0x1 ;  /* 0x0000940002041a11 */ /* 0x040fe200078008ff */
[----:B------:R-:W-:Y:S02]  /*2ee0*/  IMAD.MOV.U32 R140, RZ, RZ, c[0x0][0x290] ;  /* 0x0000a400ff8c7624 */ /* 0x000fe400078e00ff */
[----:B------:R-:W-:Y:S01]  /*2ef0*/  IMAD.MOV.U32 R137, RZ, RZ, c[0x0][0x280] ;  /* 0x0000a000ff897624 */ /* 0x000fe200078e00ff */
[----:B------:R-:W-:Y:S01]  /*2f00*/  @P1 LEA.HI.X R5, R2, c[0x0][0x254], R0, 0x1, P0 ;  /* 0x0000950002051a11 */ /* 0x000fe200000f0c00 */
[----:B------:R-:W-:Y:S01]  /*2f10*/  IMAD.WIDE.U32 R98, R23, c[0x0][0x210], RZ ;  /* 0x0000840017627a25 */ /* 0x000fe200078e00ff */
[----:B------:R-:W-:Y:S02]  /*2f20*/  ISETP.GT.AND P0, PT, R28, R33, PT ;  /* 0x000000211c00720c */ /* 0x000fe40003f04270 */
[-C--:B------:R-:W-:Y:S01]  /*2f30*/  SHF.L.U64.HI R129, R140, R130.reuse, c[0x0][0x294] ;  /* 0x0000a5008c817619 */ /* 0x080fe20000010282 */
[----:B------:R-:W-:Y:S01]  /*2f40*/  IMAD R143, R252, 0x40, R226 ;  /* 0x00000040fc8f7824 */ /* 0x000fe200078e02e2 */
[----:B------:R-:W-:Y:S01]  /*2f50*/  SHF.L.U64.HI R130, R137, R130, c[0x0][0x284] ;  /* 0x0000a10089827619 */ /* 0x000fe20000010282 */
[----:B------:R-:W-:-:S02]  /*2f60*/  IMAD.MOV.U32 R34, RZ, RZ, RZ ;  /* 0x000000ffff227224 */ /* 0x000fc400078e00ff */
[----:B------:R-:W-:Y:S02]  /*2f70*/  IMAD.MOV.U32 R38, RZ, RZ, 0x1 ;  /* 0x00000001ff267424 */ /* 0x000fe400078e00ff */
[----:B------:R-:W-:Y:S01]  /*2f80*/  IMAD.SHL.U32 R140, R140, 0x40, RZ ;  /* 0x000000408c8c7824 */ /* 0x000fe200078e00ff */
[----:B------:R-:W-:Y:S01]  /*2f90*/  @!PT LDS RZ, [RZ] ;  /* 0x00000000fffff984 */ /* 0x000fe20000000800 */
[----:B------:R-:W-:Y:S01]  /*2fa0*/  @!PT LDS RZ, [RZ] ;  /* 0x00000000fffff984 */ /* 0x000fe20000000800 */
[----:B------:R-:W-:Y:S01]  /*2fb0*/  @!PT LDS RZ, [RZ] ;  /* 0x00000000fffff984 */ /* 0x000fe20000000800 */
[----:B------:R1:W-:Y:S01]  /*2fc0*/  @P2 LDGSTS.E.BYPASS.LTC128B.128 [R144+0x100], [R6.64], !P6 ;  /* 0x0010000006902fae */ /* 0x0003e2000f101d48 */
[----:B------:R-:W-:Y:S02]  /*2fd0*/  IMAD.SHL.U32 R137, R137, 0x40, RZ ;  /* 0x0000004089897824 */ /* 0x000fe400078e00ff */
[----:B------:R-:W-:Y:S01]  /*2fe0*/  @P0 IADD3 R0, R8, -0x2, RZ ;  /* 0xfffffffe08000810 */ /* 0x000fe20007ffe0ff */
[----:B------:R-:W-:Y:S01]  /*2ff0*/  IMAD R119, R23, c[0x0][0x214], R99 ;  /* 0x0000850017777a24 */ /* 0x000fe200078e0263 */
[----:B------:R1:W-:Y:S02]  /*3000*/  @P2 LDGSTS.E.BYPASS.LTC128B.128 [R144+0x2100], [R6.64+0x80], !P5 ;  /* 0x0210008006902fae */ /* 0x0003e4000e901d48 */
[----:B------:R-:W-:Y:S01]  /*3010*/  @P0 SHF.R.S32.HI R3, RZ, 0x1f, R0 ;  /* 0x0000001fff030819 */ /* 0x000fe20000011400 */
[----:B------:R-:W-:Y:S01]  /*3020*/  @P0 IMAD R2, R134, R0, RZ ;  /* 0x0000000086020224 */ /* 0x000fe200078e02ff */
[----:B------:R1:W-:Y:S01]  /*3030*/  @P2 LDGSTS.E.BYPASS.LTC128B.128 [R144+0x4100], [R6.64+0x100], !P4 ;  /* 0x0410010006902fae */ /* 0x0003e2000e101d48 */
[----:B------:R-:W-:-:S03]  /*3040*/  @P0 IMAD.WIDE.U32 R8, R0, R135, R84 ;  /* 0x0000008700080225 */ /* 0x000fc600078e0054 */
[----:B------:R3:W-:Y:S01]  /*3050*/  @P1 LDGSTS.E.BYPASS.LTC128B.128 [R144+0x1100], [R4.64], !P6 ;  /* 0x0110000004901fae */ /* 0x0007e2000f101d48 */
[----:B------:R-:W-:Y:S01]  /*3060*/  @P0 IMAD R3, R3, R135, R2 ;  /* 0x0000008703030224 */ /* 0x000fe200078e0202 */
[----:B------:R-:W-:Y:S01]  /*3070*/  @P0 LEA R2, P2, R8, c[0x0][0x220], 0x1 ;  /* 0x0000880008020a11 */ /* 0x000fe200078408ff */
[----:B------:R-:W-:Y:S01]  /*3080*/  IMAD R0, R12, c[0x0][0x290], RZ ;  /* 0x0000a4000c007a24 */ /* 0x000fe200078e02ff */
[----:B------:R3:W-:Y:S01]  /*3090*/  @P1 LDGSTS.E.BYPASS.LTC128B.128 [R144+0x3100], [R4.64+0x80], !P5 ;  /* 0x0310008004901fae */ /* 0x0007e2000e901d48 */
[----:B------:R-:W-:Y:S02]  /*30a0*/  @P0 IMAD.IADD R3, R9, 0x1, R3 ;  /* 0x0000000109030824 */ /* 0x000fe400078e0203 */
[----:B------:R-:W-:Y:S01]  /*30b0*/  IMAD R0, R226, c[0x0][0x294], R0 ;  /* 0x0000a500e2007a24 */ /* 0x000fe200078e0200 */
[----:B------:R3:W-:Y:S02]  /*30c0*/  @P1 LDGSTS.E.BYPASS.LTC128B.128 [R144+0x5100], [R4.64+0x100], !P4 ;  /* 0x0510010004901fae */ /* 0x0007e4000e101d48 */
[----:B------:R-:W-:-:S02]  /*30d0*/  @P0 LEA.HI.X R3, R8, c[0x0][0x224], R3, 0x1, P2 ;  /* 0x0000890008030a11 */ /* 0x000fc400010f0c03 */
[----:B------:R-:W-:Y:S01]  /*30e0*/  ISETP.GE.AND P2, PT, R104, c[0x0][0x27c], PT ;  /* 0x00009f0068007a0c */ /* 0x000fe20003f46270 */
[----:B------:R-:W0:Y:S04]  /*30f0*/  LDGDEPBAR ;  /* 0x00000000000079af */ /* 0x000e280000000000 */
[----:B------:R4:W-:Y:S04]  /*3100*/  @P0 LDGSTS.E.BYPASS.LTC128B.128 [R144+0x12100], [R2.64], !P6 ;  /* 0x1210000002900fae */ /* 0x0009e8000f101d48 */
[----:B------:R4:W-:Y:S01]  /*3110*/  @P0 LDGSTS.E.BYPASS.LTC128B.128 [R144+0x14100], [R2.64+0x80], !P5 ;  /* 0x1410008002900fae */ /* 0x0009e2000e901d48 */
[----:B-1----:R-:W-:-:S03]  /*3120*/  IMAD.WIDE.U32 R6, R226, c[0x0][0x290], R104 ;  /* 0x0000a400e2067a25 */ /* 0x002fc600078e0068 */
[----:B------:R4:W-:Y:S01]  /*3130*/  @P0 LDGSTS.E.BYPASS.LTC128B.128 [R144+0x16100], [R2.64+0x100], !P4 ;  /* 0x1610010002900fae */ /* 0x0009e2000e101d48 */
[----:B------:R-:W-:Y:S01]  /*3140*/  @P2 LOP3.LUT R231, R231, 0x2, RZ, 0xfc, !PT ;  /* 0x00000002e7e72812 */ /* 0x000fe200078efcff */
[----:B------:R-:W-:Y:S02]  /*3150*/  IMAD.MOV.U32 R8, RZ, RZ, R6 ;  /* 0x000000ffff087224 */ /* 0x000fe400078e0006 */
[----:B------:R-:W-:Y:S01]  /*3160*/  IMAD R6, R12, c[0x0][0x280], RZ ;  /* 0x0000a0000c067a24 */ /* 0x000fe200078e02ff */
[----:B------:R-:W-:Y:S01]  /*3170*/  SEL R12, RZ, c[0x0][0x27c], !P3 ;  /* 0x00009f00ff0c7a07 */ /* 0x000fe20005800000 */
[----:B------:R-:W-:Y:S01]  /*3180*/  IMAD.IADD R9, R7, 0x1, R0 ;  /* 0x0000000107097824 */ /* 0x000fe200078e0200 */
[----:B------:R-:W-:Y:S01]  /*3190*/  LOP3.LUT R231, R231, 0xfffffffe, RZ, 0xc0, !PT ;  /* 0xfffffffee7e77812 */ /* 0x000fe200078ec0ff */
[----:B------:R-:W-:Y:S01]  /*31a0*/  IMAD R15, R226, c[0x0][0x284], R6 ;  /* 0x0000a100e20f7a24 */ /* 0x000fe200078e0206 */
[----:B------:R-:W-:Y:S01]  /*31b0*/  SEL R6, RZ, c[0x0][0x27c], !P2 ;  /* 0x00009f00ff067a07 */ /* 0x000fe20005000000 */
[----:B------:R-:W-:Y:S01]  /*31c0*/  IMAD.IADD R12, R109, 0x1, R12 ;  /* 0x000000016d0c7824 */ /* 0x000fe200078e020c */
[----:B---3--:R-:W-:Y:S01]  /*31d0*/  @P0 LEA R4, P1, R136, R2, 0x1 ;  /* 0x0000000288040211 */ /* 0x008fe200078208ff */
[----:B-----5:R-:W-:Y:S01]  /*31e0*/  IMAD.WIDE.U32 R96, R138, c[0x0][0x290], R8 ;  /* 0x0000a4008a607a25 */ /* 0x020fe200078e0008 */
[----:B------:R-:W-:-:S02]  /*31f0*/  @P3 LOP3.LUT R231, R231, 0x1, RZ, 0xfc, !PT ;  /* 0x00000001e7e73812 */ /* 0x000fc400078efcff */
[----:B------:R-:W-:Y:S02]  /*3200*/  @P0 LEA.HI.X R5, R136, R3, R131, 0x1, P1 ;  /* 0x0000000388050211 */ /* 0x000fe400008f0c83 */
[----:B------:R-:W-:Y:S02]  /*3210*/  SHF.R.S32.HI R18, RZ, 0x1f, R12 ;  /* 0x0000001fff127819 */ /* 0x000fe4000001140c */
[----:B------:R-:W-:Y:S01]  /*3220*/  LOP3.LUT R231, R231, 0xfffffffb, RZ, 0xc0, !PT ;  /* 0xfffffffbe7e77812 */ /* 0x000fe200078ec0ff */
[----:B------:R1:W-:Y:S01]  /*3230*/  @P0 LDGSTS.E.BYPASS.LTC128B.128 [R144+0x13100], [R4.64], !P6 ;  /* 0x1310000004900fae */ /* 0x0003e2000f101d48 */
[CC--:B------:R-:W-:Y:S02]  /*3240*/  LEA.HI R13, R18.reuse, R12.reuse, RZ, 0x3 ;  /* 0x0000000c120d7211 */ /* 0x0c0fe400078f18ff */
[----:B------:R-:W-:Y:S01]  /*3250*/  LEA.HI R18, R18, R12, RZ, 0x6 ;  /* 0x0000000c12127211 */ /* 0x000fe200078f30ff */
[----:B------:R1:W-:Y:S01]  /*3260*/  @P0 LDGSTS.E.BYPASS.LTC128B.128 [R144+0x15100], [R4.64+0x80], !P5 ;  /* 0x1510008004900fae */ /* 0x0003e2000e901d48 */
[----:B------:R-:W-:Y:S01]  /*3270*/  ISETP.NE.AND P1, PT, R152, c[0x0][0x2b8], PT ;  /* 0x0000ae0098007a0c */ /* 0x000fe20003f25270 */
[----:B----4-:R-:W-:-:S02]  /*3280*/  IMAD.WIDE.U32 R2, R226, c[0x0][0x280], R104 ;  /* 0x0000a000e2027a25 */ /* 0x010fc400078e0068 */
[----:B------:R1:W-:Y:S01]  /*3290*/  @P0 LDGSTS.E.BYPASS.LTC128B.128 [R144+0x17100], [R4.64+0x100], !P4 ;  /* 0x1710010004900fae */ /* 0x0003e2000e101d48 */
[----:B------:R-:W-:Y:S01]  /*32a0*/  ISETP.GE.AND P0, PT, R108, c[0x0][0x27c], PT ;  /* 0x00009f006c007a0c */ /* 0x000fe20003f06270 */
[----:B------:R-:W-:Y:S02]  /*32b0*/  IMAD.IADD R7, R3, 0x1, R15 ;  /* 0x0000000103077824 */ /* 0x000fe400078e020f */
[----:B------:R-:W0:Y:S01]  /*32c0*/  LDGDEPBAR ;  /* 0x00000000000079af */ /* 0x000e220000000000 */
[----:B------:R-:W-:Y:S01]  /*32d0*/  IMAD.IADD R3, R104, 0x1, R6 ;  /* 0x0000000168037824 */ /* 0x000fe200078e0206 */
[----:B------:R-:W-:Y:S01]  /*32e0*/  LOP3.LUT R80, R13, 0xfffffff8, RZ, 0xc0, !PT ;  /* 0xfffffff80d507812 */ /* 0x000fe200078ec0ff */
[----:B------:R-:W-:Y:S01]  /*32f0*/  IMAD.MOV.U32 R6, RZ, RZ, R2 ;  /* 0x000000ffff067224 */ /* 0x000fe200078e0002 */
[----:B------:R-:W-:Y:S01]  /*3300*/  SHF.R.S32.HI R116, RZ, 0x3, R13 ;  /* 0x00000003ff747819 */ /* 0x000fe2000001140d */
[----:B------:R-:W-:Y:S01]  /*3310*/  IMAD.SHL.U32 R18, R18, 0x40, RZ ;  /* 0x0000004012127824 */ /* 0x000fe200078e00ff */
[----:B------:R-:W-:Y:S01]  /*3320*/  SHF.R.S32.HI R2, RZ, 0x1f, R3 ;  /* 0x0000001fff027819 */ /* 0x000fe20000011403 */
[----:B------:R-:W-:Y:S01]  /*3330*/  IMAD.WIDE.U32 R94, R138, c[0x0][0x280], R6 ;  /* 0x0000a0008a5e7a25 */ /* 0x000fe200078e0006 */
[----:B------:R-:W-:-:S02]  /*3340*/  SHF.R.S32.HI R106, RZ, 0x1f, R80 ;  /* 0x0000001fff6a7819 */ /* 0x000fc40000011450 */
[CC--:B------:R-:W-:Y:S02]  /*3350*/  LEA.HI R19, R2.reuse, R3.reuse, RZ, 0x6 ;  /* 0x0000000302137211 */ /* 0x0c0fe400078f30ff */
[----:B------:R-:W-:Y:S01]  /*3360*/  LEA.HI R14, R2, R3, RZ, 0x3 ;  /* 0x00000003020e7211 */ /* 0x000fe200078f18ff */
[----:B------:R-:W-:Y:S01]  /*3370*/  IMAD.WIDE.U32 R2, R226, c[0x0][0x280], R110 ;  /* 0x0000a000e2027a25 */ /* 0x000fe200078e006e */
[----:B------:R-:W-:Y:S02]  /*3380*/  @P0 LOP3.LUT R231, R231, 0x4, RZ, 0xfc, !PT ;  /* 0x00000004e7e70812 */ /* 0x000fe400078efcff */
[----:B------:R-:W-:Y:S01]  /*3390*/  LOP3.LUT R18, R18, 0xfffff000, RZ, 0xc0, !PT ;  /* 0xfffff00012127812 */ /* 0x000fe200078ec0ff */
[----:B------:R-:W-:Y:S01]  /*33a0*/  IMAD.SHL.U32 R19, R19, 0x40, RZ ;  /* 0x0000004013137824 */ /* 0x000fe200078e00ff */
[----:B------:R-:W-:Y:S01]  /*33b0*/  LOP3.LUT R231, R231, 0xfffffff7, RZ, 0xc0, !PT ;  /* 0xfffffff7e7e77812 */ /* 0x000fe200078ec0ff */
[----:B------:R-:W-:Y:S01]  /*33c0*/  IMAD.IADD R3, R15, 0x1, R3 ;  /* 0x000000010f037824 */ /* 0x000fe200078e0203 */
[----:B------:R-:W-:-:S02]  /*33d0*/  LOP3.LUT R15, R232, 0x38, R13, 0xf8, !PT ;  /* 0x00000038e80f7812 */ /* 0x000fc400078ef80d */
[----:B------:R-:W-:Y:S01]  /*33e0*/  LOP3.LUT R21, R19, 0xfffff000, RZ, 0xc0, !PT ;  /* 0xfffff00013157812 */ /* 0x000fe200078ec0ff */
[----:B-1----:R-:W-:Y:S01]  /*33f0*/  IMAD.WIDE.U32 R4, R226, c[0x0][0x290], R110 ;  /* 0x0000a400e2047a25 */ /* 0x002fe200078e006e */
[----:B------:R-:W-:Y:S02]  /*3400*/  LOP3.LUT R81, R14, 0xfffffff8, RZ, 0xc0, !PT ;  /* 0xfffffff80e517812 */ /* 0x000fe400078ec0ff */
[----:B------:R-:W-:Y:S01]  /*3410*/  SHF.R.S32.HI R117, RZ, 0x3, R14 ;  /* 0x00000003ff757819 */ /* 0x000fe2000001140e */
[----:B------:R-:W-:Y:S01]  /*3420*/  IMAD.IADD R5, R0, 0x1, R5 ;  /* 0x0000000100057824 */ /* 0x000fe200078e0205 */
[----:B------:R-:W-:Y:S01]  /*3430*/  SEL R0, RZ, c[0x0][0x27c], !P0 ;  /* 0x00009f00ff007a07 */ /* 0x000fe20004000000 */
[----:B------:R-:W-:Y:S01]  /*3440*/  IMAD.WIDE.U32 R90, R138, c[0x0][0x280], R2 ;  /* 0x0000a0008a5a7a25 */ /* 0x000fe200078e0002 */
[----:B------:R-:W-:-:S03]  /*3450*/  SHF.R.S32.HI R107, RZ, 0x1f, R81 ;  /* 0x0000001fff6b7819 */ /* 0x000fc60000011451 */
[----:B------:R-:W-:Y:S02]  /*3460*/  IMAD.IADD R0, R108, 0x1, R0 ;  /* 0x000000016c007824 */ /* 0x000fe400078e0200 */
[----:B------:R-:W-:-:S03]  /*3470*/  IMAD.WIDE.U32 R92, R138, c[0x0][0x290], R4 ;  /* 0x0000a4008a5c7a25 */ /* 0x000fc600078e0004 */
[----:B------:R-:W-:-:S04]  /*3480*/  SHF.R.S32.HI R17, RZ, 0x1f, R0 ;  /* 0x0000001fff117819 */ /* 0x000fc80000011400 */
[CC--:B------:R-:W-:Y:S02]  /*3490*/  LEA.HI R12, R17.reuse, R0.reuse, RZ, 0x3 ;  /* 0x00000000110c7211 */ /* 0x0c0fe400078f18ff */
[----:B------:R-:W-:Y:S02]  /*34a0*/  LEA.HI R0, R17, R0, RZ, 0x6 ;  /* 0x0000000011007211 */ /* 0x000fe400078f30ff */
[C---:B------:R-:W-:Y:S02]  /*34b0*/  LOP3.LUT R17, R232.reuse, 0x38, R14, 0xf8, !PT ;  /* 0x00000038e8117812 */ /* 0x040fe400078ef80e */
[----:B------:R-:W-:Y:S01]  /*34c0*/  LOP3.LUT R20, R232, 0x38, R12, 0xf8, !PT ;  /* 0x00000038e8147812 */ /* 0x000fe200078ef80c */
[----:B------:R-:W-:Y:S01]  /*34d0*/  IMAD.SHL.U32 R0, R0, 0x40, RZ ;  /* 0x0000004000007824 */ /* 0x000fe200078e00ff */
[-C--:B------:R-:W-:Y:S02]  /*34e0*/  LOP3.LUT R19, R17, R150.reuse, RZ, 0x3c, !PT ;  /* 0x0000009611137212 */ /* 0x080fe400078e3cff */
[----:B------:R-:W-:-:S02]  /*34f0*/  LOP3.LUT R17, R15, R150, RZ, 0x3c, !PT ;  /* 0x000000960f117212 */ /* 0x000fc400078e3cff */
[----:B------:R-:W-:Y:S02]  /*3500*/  LOP3.LUT R15, R0, 0xfffff000, RZ, 0xc0, !PT ;  /* 0xfffff000000f7812 */ /* 0x000fe400078ec0ff */
[----:B------:R-:W-:Y:S02]  /*3510*/  LOP3.LUT R0, R20, R150, RZ, 0x3c, !PT ;  /* 0x0000009614007212 */ /* 0x000fe400078e3cff */
[--C-:B------:R-:W-:Y:S02]  /*3520*/  IADD3 R121, R17, R18, R151.reuse ;  /* 0x0000001211797210 */ /* 0x100fe40007ffe097 */
[--C-:B------:R-:W-:Y:S01]  /*3530*/  IADD3 R120, R0, R15, R151.reuse ;  /* 0x0000000f00787210 */ /* 0x100fe20007ffe097 */
[----:B------:R-:W-:Y:S01]  /*3540*/  IMAD R0, R22, c[0x0][0x2b0], RZ ;  /* 0x0000ac0016007a24 */ /* 0x000fe200078e02ff */
[----:B------:R-:W-:Y:S02]  /*3550*/  SHF.R.S32.HI R15, RZ, 0x1f, R138 ;  /* 0x0000001fff0f7819 */ /* 0x000fe4000001148a */
[----:B------:R-:W-:Y:S01]  /*3560*/  LOP3.LUT R77, R12, 0xfffffff8, RZ, 0xc0, !PT ;  /* 0xfffffff80c4d7812 */ /* 0x000fe200078ec0ff */
[----:B------:R-:W-:Y:S01]  /*3570*/  IMAD R17, R16, c[0x0][0x2b4], R0 ;  /* 0x0000ad0010117a24 */ /* 0x000fe200078e0200 */
[----:B------:R-:W-:Y:S01]  /*3580*/  LOP3.LUT R0, R232, 0x18, R104, 0xf8, !PT ;  /* 0x00000018e8007812 */ /* 0x000fe200078ef868 */
[----:B------:R-:W-:Y:S01]  /*3590*/  IMAD R16, R15, c[0x0][0x290], RZ ;  /* 0x0000a4000f107a24 */ /* 0x000fe200078e02ff */
[----:B------:R-:W-:Y:S01]  /*35a0*/  IADD3 R122, R19, R21, R151 ;  /* 0x00000015137a7210 */ /* 0x000fe20007ffe097 */
[----:B------:R-:W-:Y:S01]  /*35b0*/  IMAD R15, R15, c[0x0][0x280], RZ ;  /* 0x0000a0000f0f7a24 */ /* 0x000fe200078e02ff */
[----:B------:R-:W-:Y:S01]  /*35c0*/  LOP3.LUT R0, R151, R0, R150, 0xf6, !PT ;  /* 0x0000000097007212 */ /* 0x000fe200078ef696 */
[C---:B------:R-:W-:Y:S01]  /*35d0*/  IMAD R16, R138.reuse, c[0x0][0x294], R16 ;  /* 0x0000a5008a107a24 */ /* 0x040fe200078e0210 */
        /* <DEDUP_REMOVED lines=15> */
.L_x_5951:
        /* <DEDUP_REMOVED lines=116> */
.L_x_5931:
[----:B------:R-:W-:Y:S05]  /*3e10*/  BSYNC B0 ;  /* 0x0000000000007941 */ /* 0x000fea0003800000 */
.L_x_5930:
        /* <DEDUP_REMOVED lines=93> */
.L_x_5934:
[----:B------:R-:W-:Y:S05]  /*43f0*/  BSYNC B0 ;  /* 0x0000000000007941 */ /* 0x000fea0003800000 */
.L_x_5933:
        /* <DEDUP_REMOVED lines=59> */
.L_x_5936:
[----:B------:R-:W-:Y:S05]  /*47b0*/  BSYNC B0 ;  /* 0x0000000000007941 */ /* 0x000fea0003800000 */
.L_x_5935:
        /* <DEDUP_REMOVED lines=61> */
.L_x_5938:
[----:B------:R-:W-:Y:S05]  /*4b90*/  BSYNC B0 ;  /* 0x0000000000007941 */ /* 0x000fea0003800000 */
.L_x_5937:
        /* <DEDUP_REMOVED lines=58> */
.L_x_5940:
[----:B------:R-:W-:Y:S05]  /*4f40*/  BSYNC B0 ;  /* 0x0000000000007941 */ /* 0x000fea0003800000 */
.L_x_5939:
        /* <DEDUP_REMOVED lines=58> */
.L_x_5942:
[----:B------:R-:W-:Y:S05]  /*52f0*/  BSYNC B0 ;  /* 0x0000000000007941 */ /* 0x000fea0003800000 */
.L_x_5941:
        /* <DEDUP_REMOVED lines=58> */
.L_x_5929:
        /* <DEDUP_REMOVED lines=47> */
.L_x_5944:
[----:B------:R-:W-:Y:S05]  /*5990*/  BSYNC B0 ;  /* 0x0000000000007941 */ /* 0x000fea0003800000 */
.L_x_5943:
        /* <DEDUP_REMOVED lines=162> */
.L_x_5946:
[----:B------:R-:W-:Y:S05]  /*63c0*/  BSYNC B0 ;  /* 0x0000000000007941 */ /* 0x000fea0003800000 */
.L_x_5945:
        /* <DEDUP_REMOVED lines=126> */
.L_x_5948:
[----:B------:R-:W-:Y:S05]  /*6bb0*/  BSYNC B0 ;  /* 0x0000000000007941 */ /* 0x000fea0003800000 */
.L_x_5947:
        /* <DEDUP_REMOVED lines=129> */
.L_x_5928:
        /* <DEDUP_REMOVED lines=21> */
[C---:B------:R-:W-:Y:S02]  /*7520*/  ISETP.GE.AND P3, PT, R223.reuse, c[0x0][0x1d4], PT ;  /* 0x00007500df007a0c */ /* 0x040fe40003f66270 */
[----:B------:R-:W-:Y:S09]  /*7530*/  ISETP.GE.AND P2, PT, R222, c[0x0][0x1d4], PT ;  /* 0x00007500de007a0c */ /* 0x000ff20003f46270 */
        /* <DEDUP_REMOVED lines=29> */
.L_x_5932:
[----:B-1-3--:R-:W-:Y:S05]  /*7710*/  BSYNC B1 ;  /* 0x0000000000017941 */ /* 0x00afea0003800000 */
.L_x_5927:
        /* <DEDUP_REMOVED lines=77> */
.L_x_5950:
[----:B-123--:R-:W-:Y:S05]  /*7bf0*/  BSYNC B0 ;  /* 0x0000000000007941 */ /* 0x00efea0003800000 */
.L_x_5949:
        /* <DEDUP_REMOVED lines=33> */
.L_x_5926:
        /* <DEDUP_REMOVED lines=43> */
.L_x_5953:
[----:B------:R-:W-:Y:S05]  /*80c0*/  BSYNC B0 ;  /* 0x0000000000007941 */ /* 0x000fea0003800000 */
.L_x_5952:
        /* <DEDUP_REMOVED lines=86> */
[C---:B------:R-:W-:Y:S01]  /*8630*/  IMAD.WIDE.U32 R2, R15.reuse, c[0x0][0x1b8], R2 ;  /* 0x00006e000f027a25 */ /* 0x040fe200078e0002 */
        /* <DEDUP_REMOVED lines=22> */
.L_x_6117:
[----:B------:R-:W-:Y:S05]  /*87a0*/  BRA.DIV ~URZ, `(.L_x_5956) ;  /* 0x000166127f007947 */ /* 0x000fea000b800000 */
[----:B------:R3:W4:Y:S02]  /*87b0*/  SHFL.IDX PT, R0, R13, RZ, 0x181f ;  /* 0x00181fff0d007589 */ /* 0x00072400000e0000 */
.L_x_6118:
        /* <DEDUP_REMOVED lines=16> */
.L_x_5958:
[----:B------:R-:W-:Y:S05]  /*88c0*/  BSYNC B0 ;  /* 0x0000000000007941 */ /* 0x000fea0003800000 */
.L_x_5957:
[----:B------:R-:W-:Y:S05]  /*88d0*/  BRA.DIV ~URZ, `(.L_x_5959) ;  /* 0x000165527f007947 */ /* 0x000fea000b800000 */
[----:B--2---:R2:W1:Y:S04]  /*88e0*/  SHFL.IDX PT, R4, R12, 0x1, 0x181f ;  /* 0x00381f000c047f89 */ /* 0x00446800000e0000 */
[----:B----4-:R2:W4:Y:S02]  /*88f0*/  SHFL.IDX PT, R0, R13, 0x1, 0x181f ;  /* 0x00381f000d007f89 */ /* 0x01052400000e0000 */
.L_x_6119:
        /* <DEDUP_REMOVED lines=16> */
.L_x_5961:
[----:B------:R-:W-:Y:S05]  /*8a00*/  BSYNC B0 ;  /* 0x0000000000007941 */ /* 0x000fea0003800000 */
.L_x_5960:
[----:B------:R-:W-:Y:S05]  /*8a10*/  BRA.DIV ~URZ, `(.L_x_5962) ;  /* 0x000164e27f007947 */ /* 0x000fea000b800000 */
[----:B-1----:R1:W2:Y:S02]  /*8a20*/  SHFL.IDX PT, R4, R12, 0x2, 0x181f ;  /* 0x00581f000c047f89 */ /* 0x0022a400000e0000 */
.L_x_6120:
[----:B------:R-:W-:Y:S05]  /*8a30*/  BRA.DIV ~URZ, `(.L_x_5963) ;  /* 0x000165327f007947 */ /* 0x000fea000b800000 */
[----:B----4-:R4:W1:Y:S02]  /*8a40*/  SHFL.IDX PT, R0, R13, 0x2, 0x181f ;  /* 0x00581f000d007f89 */ /* 0x01086400000e0000 */
.L_x_6121:
        /* <DEDUP_REMOVED lines=16> */
.L_x_5965:
[----:B------:R-:W-:Y:S05]  /*8b50*/  BSYNC B0 ;  /* 0x0000000000007941 */ /* 0x000fea0003800000 */
.L_x_5964:
[----:B------:R-:W-:Y:S05]  /*8b60*/  BRA.DIV ~URZ, `(.L_x_5966) ;  /* 0x000164727f007947 */ /* 0x000fea000b800000 */
[----:B--2---:R2:W3:Y:S04]  /*8b70*/  SHFL.IDX PT, R4, R12, 0x3, 0x181f ;  /* 0x00781f000c047f89 */ /* 0x0044e800000e0000 */
[----:B-1----:R2:W1:Y:S02]  /*8b80*/  SHFL.IDX PT, R0, R13, 0x3, 0x181f ;  /* 0x00781f000d007f89 */ /* 0x00246400000e0000 */
.L_x_6122:
[----:B------:R-:W-:Y:S01]  /*8b90*/  IADD3 R2, R5, 0x60, RZ ;  /* 0x0000006005027810 */ /* 0x000fe20007ffe0ff */
[----:B-----5:R-:W-:-:S03]  /*8ba0*/  IMAD.WIDE.U32 R238, R14, c[0x0][0x2b0], RZ ;  /* 0x0000ac000eee7a25 */ /* 0x020fc600078e00ff */
[----:B------:R-:W-:-:S13]  /*8bb0*/  ISETP.GE.AND P0, PT, R2, R48, PT ;  /* 0x000000300200720c */ /* 0x000fda0003f06270 */
        /* <DEDUP_REMOVED lines=84> */
[----:B-1----:R-:W-:Y:S02]  /*9100*/  @P1 LEA R4, P3, R218, R0, 0x1 ;  /* 0x00000000da041211 */ /* 0x002fe400078608ff */
        /* <DEDUP_REMOVED lines=8> */
[C---:B------:R-:W-:Y:S02]  /*9190*/  @P0 ISETP.GE.AND P4, PT, R216.reuse, c[0x0][0x1d4], PT ;  /* 0x00007500d8000a0c */ /* 0x040fe40003f86270 */
[C---:B------:R-:W-:Y:S01]  /*91a0*/  @P0 ISETP.GE.AND P3, PT, R215.reuse, c[0x0][0x1d4], PT ;  /* 0x00007500d7000a0c */ /* 0x040fe20003f66270 */
        /* <DEDUP_REMOVED lines=8> */
[----:B------:R-:W-:Y:S01]  /*9230*/  @P0 LEA R2, P1, R218, R9, 0x1 ;  /* 0x00000009da020211 */ /* 0x000fe200078208ff */
[----:B----4-:R-:W-:Y:S02]  /*9240*/  IMAD.SHL.U32 R15, R216, 0x2, RZ ;  /* 0x00000002d80f7824 */ /* 0x010fe400078e00ff */
        /* <DEDUP_REMOVED lines=65> */
.L_x_6123:
        /* <DEDUP_REMOVED lines=20> */
.L_x_6124:
        /* <DEDUP_REMOVED lines=21> */
.L_x_5968:
[----:B------:R-:W-:Y:S05]  /*98f0*/  BSYNC B0 ;  /* 0x0000000000007941 */ /* 0x000fea0003800000 */
.L_x_5967:
[----:B------:R-:W-:Y:S01]  /*9900*/  ISETP.LT.AND P0, PT, RZ, c[0x0][0x27c], PT ;  /* 0x00009f00ff007a0c */ /* 0x000fe20003f01270 */
[----:B------:R-:W0:Y:S01]  /*9910*/  LDGDEPBAR ;  /* 0x00000000000079af */ /* 0x000e220000000000 */
[----:B------:R-:W-:Y:S11]  /*9920*/  BSSY B2, `(.L_x_5971) ;  /* 0x00006b3000027945 */ /* 0x000ff60003800000 */
[----:B------:R-:W-:Y:S05]  /*9930*/  @P0 BRA `(.L_x_5972) ;  /* 0x0000002000000947 */ /* 0x000fea0003800000 */
[----:B------:R-:W-:-:S04]  /*9940*/  DEPBAR.LE SB0, 0x3 ;  /* 0x000080c00000791a */ /* 0x000fc80000000000 */
[----:B------:R-:W-:Y:S05]  /*9950*/  BRA `(.L_x_5973) ;  /* 0x00006af000007947 */ /* 0x000fea0003800000 */
.L_x_5972:
[----:B-1-3--:R-:W2:Y:S01]  /*9960*/  LDL R2, [R1+0x4] ;  /* 0x0000040001027983 */ /* 0x00aea20000100800 */
[----:B------:R-:W-:Y:S01]  /*9970*/  ULDC.U8 UR4, c[0x0][0x298] ;  /* 0x0000a60000047ab9 */ /* 0x000fe20000000000 */
[----:B------:R-:W-:Y:S01]  /*9980*/  SHF.R.S32.HI R0, RZ, 0x1f, R138 ;  /* 0x0000001fff007819 */ /* 0x000fe2000001148a */
[----:B------:R-:W-:Y:S01]  /*9990*/  IMAD.WIDE.U32 R4, R138, c[0x0][0x280], RZ ;  /* 0x0000a0008a047a25 */ /* 0x000fe200078e00ff */
[----:B------:R-:W-:Y:S02]  /*99a0*/  ISETP.NE.AND P0, PT, RZ, UR4, PT ;  /* 0x00000004ff007c0c */ /* 0x000fe4000bf05270 */
[----:B--2---:R-:W-:Y:S01]  /*99b0*/  IADD3 R35, R226, R2, RZ ;  /* 0x00000002e2237210 */ /* 0x004fe20007ffe0ff */
        /* <DEDUP_REMOVED lines=31> */
.L_x_6125:
[----:B------:R-:W-:Y:S05]  /*9bb0*/  BRA.DIV ~URZ, `(.L_x_5976) ;  /* 0x000158127f007947 */ /* 0x000fea000b800000 */
[----:B------:R3:W4:Y:S04]  /*9bc0*/  SHFL.IDX PT, R4, R43, RZ, 0x1c1f ;  /* 0x001c1fff2b047589 */ /* 0x00072800000e0000 */
[----:B------:R3:W1:Y:S04]  /*9bd0*/  SHFL.IDX PT, R12, R13, RZ, 0x1c1f ;  /* 0x001c1fff0d0c7589 */ /* 0x00066800000e0000 */
[----:B------:R3:W2:Y:S02]  /*9be0*/  SHFL.IDX PT, R0, R44, RZ, 0x1c1f ;  /* 0x001c1fff2c007589 */ /* 0x0006a400000e0000 */
.L_x_6126:
        /* <DEDUP_REMOVED lines=87> */
.L_x_5978:
[----:B------:R-:W-:Y:S05]  /*a160*/  BSYNC B0 ;  /* 0x0000000000007941 */ /* 0x000fea0003800000 */
.L_x_5977:
        /* <DEDUP_REMOVED lines=45> */
.L_x_6127:
        /* <DEDUP_REMOVED lines=86> */
.L_x_5981:
[----:B------:R-:W-:Y:S05]  /*a9a0*/  BSYNC B0 ;  /* 0x0000000000007941 */ /* 0x000fea0003800000 */
.L_x_5980:
        /* <DEDUP_REMOVED lines=102> */
.L_x_5985:
[----:B------:R-:W-:Y:S05]  /*b010*/  BSYNC B0 ;  /* 0x0000000000007941 */ /* 0x000fea0003800000 */
.L_x_5984:
        /* <DEDUP_REMOVED lines=45> */
.L_x_5987:
[----:B------:R-:W-:Y:S05]  /*b2f0*/  BSYNC B0 ;  /* 0x0000000000007941 */ /* 0x000fea0003800000 */
.L_x_5986:
        /* <DEDUP_REMOVED lines=45> */
.L_x_5989:
[----:B------:R-:W-:Y:S05]  /*b5d0*/  BSYNC B0 ;  /* 0x0000000000007941 */ /* 0x000fea0003800000 */
.L_x_5988:
        /* <DEDUP_REMOVED lines=45> */
.L_x_5991:
[----:B------:R-:W-:Y:S05]  /*b8b0*/  BSYNC B0 ;  /* 0x0000000000007941 */ /* 0x000fea0003800000 */
.L_x_5990:
        /* <DEDUP_REMOVED lines=45> */
.L_x_5993:
[----:B------:R-:W-:Y:S05]  /*bb90*/  BSYNC B0 ;  /* 0x0000000000007941 */ /* 0x000fea0003800000 */
.L_x_5992:
        /* <DEDUP_REMOVED lines=44> */
.L_x_5983:
[----:B------:R-:W-:Y:S05]  /*be60*/  BSYNC B1 ;  /* 0x0000000000017941 */ /* 0x000fea0003800000 */
.L_x_5982:
        /* <DEDUP_REMOVED lines=48> */
.L_x_5995:
[----:B------:R-:W-:Y:S05]  /*c170*/  BSYNC B0 ;  /* 0x0000000000007941 */ /* 0x000fea0003800000 */
.L_x_5994:
        /* <DEDUP_REMOVED lines=45> */
.L_x_5997:
[----:B------:R-:W-:Y:S05]  /*c450*/  BSYNC B0 ;  /* 0x0000000000007941 */ /* 0x000fea0003800000 */
.L_x_5996:
        /* <DEDUP_REMOVED lines=45> */
.L_x_5999:
[----:B------:R-:W-:Y:S05]  /*c730*/  BSYNC B0 ;  /* 0x0000000000007941 */ /* 0x000fea0003800000 */
.L_x_5998:
        /* <DEDUP_REMOVED lines=45> */
.L_x_6001:
[----:B------:R-:W-:Y:S05]  /*ca10*/  BSYNC B0 ;  /* 0x0000000000007941 */ /* 0x000fea0003800000 */
.L_x_6000:
        /* <DEDUP_REMOVED lines=45> */
.L_x_6003:
[----:B------:R-:W-:Y:S05]  /*ccf0*/  BSYNC B0 ;  /* 0x0000000000007941 */ /* 0x000fea0003800000 */
.L_x_6002:
        /* <DEDUP_REMOVED lines=45> */
.L_x_5974:
        /* <DEDUP_REMOVED lines=22> */
.L_x_6128:
[----:B------:R-:W-:Y:S05]  /*d130*/  BRA.DIV ~URZ, `(.L_x_6005) ;  /* 0x000125c27f007947 */ /* 0x000fea000b800000 */
[----:B------:R3:W4:Y:S01]  /*d140*/  SHFL.IDX PT, R8, R23, RZ, 0x1c1f ;  /* 0x001c1fff17087589 */ /* 0x00072200000e0000 */
[----:B--2---:R-:W-:-:S03]  /*d150*/  MOV R9, R0 ;  /* 0x0000000000097202 */ /* 0x004fc60000000f00 */
[----:B------:R3:W2:Y:S04]  /*d160*/  SHFL.IDX PT, R20, R21, RZ, 0x1c1f ;  /* 0x001c1fff15147589 */ /* 0x0006a800000e0000 */
[----:B------:R3:W1:Y:S02]  /*d170*/  SHFL.IDX PT, R3, R24, RZ, 0x1c1f ;  /* 0x001c1fff18037589 */ /* 0x00066400000e0000 */
.L_x_6129:
        /* <DEDUP_REMOVED lines=51> */
.L_x_6007:
[----:B------:R-:W-:Y:S05]  /*d4b0*/  BSYNC B0 ;  /* 0x0000000000007941 */ /* 0x000fea0003800000 */
.L_x_6006:
        /* <DEDUP_REMOVED lines=47> */
.L_x_6130:
        /* <DEDUP_REMOVED lines=49> */
.L_x_6010:
[----:B------:R-:W-:Y:S05]  /*dac0*/  BSYNC B0 ;  /* 0x0000000000007941 */ /* 0x000fea0003800000 */
.L_x_6009:
        /* <DEDUP_REMOVED lines=155> */
.L_x_6014:
[----:B------:R-:W-:Y:S05]  /*e480*/  BSYNC B0 ;  /* 0x0000000000007941 */ /* 0x000fea0003800000 */
.L_x_6013:
        /* <DEDUP_REMOVED lines=99> */
.L_x_6016:
[----:B------:R-:W-:Y:S05]  /*eac0*/  BSYNC B0 ;  /* 0x0000000000007941 */ /* 0x000fea0003800000 */
.L_x_6015:
        /* <DEDUP_REMOVED lines=98> */
.L_x_6012:
[----:B------:R-:W-:Y:S05]  /*f0f0*/  BSYNC B1 ;  /* 0x0000000000017941 */ /* 0x000fea0003800000 */
.L_x_6011:
        /* <DEDUP_REMOVED lines=14> */
[----:B------:R-:W4:Y:S01]  /*f1e0*/  LDL R44, [R1+0x60] ;  /* 0x00006000012c7983 */ /* 0x000f220000100800 */
        /* <DEDUP_REMOVED lines=95> */
.L_x_6018:
[----:B------:R-:W-:Y:S05]  /*f7e0*/  BSYNC B0 ;  /* 0x0000000000007941 */ /* 0x000fea0003800000 */
.L_x_6017:
        /* <DEDUP_REMOVED lines=99> */
.L_x_6020:
[----:B------:R-:W-:Y:S05]  /*fe20*/  BSYNC B0 ;  /* 0x0000000000007941 */ /* 0x000fea0003800000 */
.L_x_6019:
        /* <DEDUP_REMOVED lines=98> */
.L_x_5973:
[----:B------:R-:W-:Y:S05]  /*10450*/  BSYNC B2 ;  /* 0x0000000000027941 */ /* 0x000fea0003800000 */
.L_x_5971:
[----:B-1-3--:R-:W1:Y:S01]  /*10460*/  S2R R2, SR_TID.X ;  /* 0x0000000000027919 */ /* 0x00ae620000002100 */
[----:B------:R-:W-:-:S04]  /*10470*/  DEPBAR.LE SB0, 0x2 ;  /* 0x000080800000791a */ /* 0x000fc80000000000 */
[----:B------:R-:W-:Y:S01]  /*10480*/  WARPSYNC 0xffffffff ;  /* 0xffffffff00007948 */ /* 0x000fe20003800000 */
[----:B------:R-:W-:Y:S06]  /*10490*/  BAR.SYNC.DEFER_BLOCKING 0x0 ;  /* 0x0000000000007b1d */ /* 0x000fec0000010000 */
[----:B------:R-:W-:Y:S01]  /*104a0*/  BSSY B0, `(.L_x_6021) ;  /* 0x0000053000007945 */ /* 0x000fe20003800000 */
[----:B-1----:R-:W-:-:S04]  /*104b0*/  SHF.R.S32.HI R0, RZ, 0x1f, R2 ;  /* 0x0000001fff007819 */ /* 0x002fc80000011402 */
[----:B------:R-:W-:Y:S01]  /*104c0*/  LEA.HI R0, R0, R2, RZ, 0x3 ;  /* 0x0000000200007211 */ /* 0x000fe200078f18ff */
[----:B------:R1:W3:Y:S03]  /*104d0*/  LDSM.16.M88.4 R4, [R180] ;  /* 0x00000000b404783b */ /* 0x0002e60000000200 */
[----:B------:R-:W-:Y:S01]  /*104e0*/  LOP3.LUT R0, R0, 0xfffffff8, RZ, 0xc0, !PT ;  /* 0xfffffff800007812 */ /* 0x000fe200078ec0ff */
[----:B------:R1:W4:Y:S04]  /*104f0*/  LDSM.16.M88.4 R36, [R185] ;  /* 0x00000000b924783b */ /* 0x0003280000000200 */
[----:B------:R-:W-:Y:S01]  /*10500*/  IMAD.IADD R0, R2, 0x1, -R0 ;  /* 0x0000000102007824 */ /* 0x000fe200078e0a00 */
[----:B------:R1:W2:Y:S04]  /*10510*/  LDSM.16.M88.4 R40, [R185+0x800] ;  /* 0x00080000b928783b */ /* 0x0002a80000000200 */
[----:B------:R-:W-:Y:S01]  /*10520*/  LOP3.LUT P0, RZ, R0, 0x2, RZ, 0xc0, !PT ;  /* 0x0000000200ff7812 */ /* 0x000fe2000780c0ff */
[----:B------:R-:W-:Y:S01]  /*10530*/  IMAD.MOV.U32 R0, RZ, RZ, 0x20 ;  /* 0x00000020ff007424 */ /* 0x000fe200078e00ff */
[----:B-----5:R1:W1:Y:S04]  /*10540*/  LDSM.16.M88.4 R44, [R185+0x1000] ;  /* 0x00100000b92c783b */ /* 0x0202680000000200 */
        /* <DEDUP_REMOVED lines=9> */
[----:B---3--:R-:W-:Y:S01]  /*105e0*/  SHF.R.S32.HI R0, RZ, 0x1f, R197 ;  /* 0x0000001fff007819 */ /* 0x008fe200000114c5 */
[----:B------:R-:W-:Y:S01]  /*105f0*/  IMAD.WIDE.U32 R2, R197, c[0x0][0x208], RZ ;  /* 0x00008200c5027a25 */ /* 0x000fe200078e00ff */
[----:B------:R-:W-:-:S02]  /*10600*/  SHF.R.S32.HI R9, RZ, 0x1f, R191 ;  /* 0x0000001fff097819 */ /* 0x000fc400000114bf */
        /* <DEDUP_REMOVED lines=15> */
[----:B--2---:R-:W-:Y:S01]  /*10700*/  LEA.HI.X R20, R0, c[0x0][0x1fc], R2, 0x1, P0 ;  /* 0x00007f0000147a11 */ /* 0x004fe200000f0c02 */
[----:B------:R-:W-:Y:S06]  /*10710*/  BRA.DIV ~URZ, `(.L_x_6023) ;  /* 0x0000f2c27f007947 */ /* 0x000fec000b800000 */
[----:B------:R2:W3:Y:S02]  /*10720*/  SHFL.IDX PT, R9, R20, RZ, 0x181f ;  /* 0x00181fff14097589 */ /* 0x0004e400000e0000 */
.L_x_6131:
        /* <DEDUP_REMOVED lines=19> */
[----:B------:R5:W4:Y:S02]  /*10860*/  SHFL.IDX PT, R9, R20, 0x1, 0x181f ;  /* 0x00381f0014097f89 */ /* 0x000b2400000e0000 */
[----:B--2--5:R-:W-:-:S02]  /*10870*/  SEL R20, RZ, 0x10, P0 ;  /* 0x00000010ff147807 */ /* 0x024fc40000000000 */
.L_x_6132:
        /* <DEDUP_REMOVED lines=8> */
[-C--:B----4-:R-:W-:Y:S02]  /*10900*/  IADD3.X R19, RZ, R9.reuse, R26, P1, P0 ;  /* 0x00000009ff137210 */ /* 0x090fe40000fe041a */
        /* <DEDUP_REMOVED lines=12> */
.L_x_6022:
[----:B---3--:R-:W-:Y:S05]  /*109d0*/  BSYNC B0 ;  /* 0x0000000000007941 */ /* 0x008fea0003800000 */
.L_x_6021:
[----:B--2---:R-:W2:Y:S04]  /*109e0*/  S2R R2, SR_TID.X ;  /* 0x0000000000027919 */ /* 0x004ea80000002100 */
[----:B------:R-:W3:Y:S04]  /*109f0*/  LDL R9, [R1+0x4] ;  /* 0x0000040001097983 */ /* 0x000ee80000100800 */
[----:B------:R-:W3:Y:S04]  /*10a00*/  LDL R3, [R1+0x64] ;  /* 0x0000640001037983 */ /* 0x000ee80000100800 */
[----:B------:R-:W0:Y:S01]  /*10a10*/  LDGDEPBAR ;  /* 0x00000000000079af */ /* 0x000e220000000000 */
[----:B------:R-:W-:Y:S01]  /*10a20*/  WARPSYNC 0xffffffff ;  /* 0xffffffff00007948 */ /* 0x000fe20003800000 */
[C---:B----4-:R-:W-:Y:S02]  /*10a30*/  HMMA.16816.F32 R20, R4.reuse, R36, RZ ;  /* 0x000000240414723c */ /* 0x050fe400000018ff */
[----:B------:R-:W-:Y:S04]  /*10a40*/  LDSM.16.M88.4 R92, [R185+0x3800] ;  /* 0x00380000b95c783b */ /* 0x000fe80000000200 */
[----:B------:R-:W4:Y:S02]  /*10a50*/  LDL R176, [R1+0x20] ;  /* 0x0000200001b07983 */ /* 0x000f240000100800 */
[----:B------:R-:W-:Y:S01]  /*10a60*/  HMMA.16816.F32 R16, R4, R38, RZ ;  /* 0x000000260410723c */ /* 0x000fe200000018ff */
[----:B--2---:R-:W-:Y:S01]  /*10a70*/  SHF.R.S32.HI R0, RZ, 0x1f, R2 ;  /* 0x0000001fff007819 */ /* 0x004fe20000011402 */
[----:B------:R-:W2:Y:S03]  /*10a80*/  LDL R103, [R1+0x4c] ;  /* 0x00004c0001677983 */ /* 0x000ea60000100800 */
[----:B------:R-:W-:Y:S01]  /*10a90*/  LEA.HI R0, R0, R2, RZ, 0x3 ;  /* 0x0000000200007211 */ /* 0x000fe200078f18ff */
[----:B------:R-:W-:-:S02]  /*10aa0*/  IMAD.MOV.U32 R96, RZ, RZ, c[0x0][0x2c4] ;  /* 0x0000b100ff607624 */ /* 0x000fc400078e00ff */
[----:B------:R-:W-:Y:S01]  /*10ab0*/  HMMA.16816.F32 R28, R4, R40, RZ ;  /* 0x00000028041c723c */ /* 0x000fe200000018ff */
[----:B------:R-:W5:Y:S01]  /*10ac0*/  LDL R107, [R1+0x24] ;  /* 0x00002400016b7983 */ /* 0x000f620000100800 */
[----:B------:R-:W-:-:S05]  /*10ad0*/  LOP3.LUT R0, R0, 0xfffffff8, RZ, 0xc0, !PT ;  /* 0xfffffff800007812 */ /* 0x000fca00078ec0ff */
[----:B------:R-:W-:Y:S01]  /*10ae0*/  IMAD.IADD R0, R2, 0x1, -R0 ;  /* 0x0000000102007824 */ /* 0x000fe200078e0a00 */
[----:B------:R-:W-:Y:S04]  /*10af0*/  HMMA.16816.F32 R36, R4, R42, RZ ;  /* 0x0000002a0424723c */ /* 0x000fe800000018ff */
[----:B------:R-:W-:Y:S01]  /*10b00*/  LOP3.LUT P0, RZ, R0, 0x4, RZ, 0xc0, !PT ;  /* 0x0000000400ff7812 */ /* 0x000fe2000780c0ff */
[----:B------:R-:W-:-:S03]  /*10b10*/  IMAD.MOV.U32 R0, RZ, RZ, 0x40 ;  /* 0x00000040ff007424 */ /* 0x000fc600078e00ff */
[----:B-1----:R-:W-:Y:S02]  /*10b20*/  HMMA.16816.F32 R40, R4, R44, RZ ;  /* 0x0000002c0428723c */ /* 0x002fe400000018ff */
[----:B------:R-:W-:-:S05]  /*10b30*/  SEL R178, R0, 0xffffffc0, !P0 ;  /* 0xffffffc000b27807 */ /* 0x000fca0004000000 */
[----:B------:R-:W-:Y:S01]  /*10b40*/  IMAD.IADD R2, R185, 0x1, R178 ;  /* 0x00000001b9027824 */ /* 0x000fe200078e02b2 */
[C---:B------:R-:W-:Y:S04]  /*10b50*/  HMMA.16816.F32 R48, R4.reuse, R52, RZ ;  /* 0x000000340430723c */ /* 0x040fe800000018ff */
[----:B------:R-:W-:Y:S04]  /*10b60*/  LDSM.16.M88.4 R56, [R2] ;  /* 0x000000000238783b */ /* 0x000fe80000000200 */
[C---:B------:R-:W-:Y:S01]  /*10b70*/  HMMA.16816.F32 R44, R4.reuse, R46, RZ ;  /* 0x0000002e042c723c */ /* 0x040fe200000018ff */
[----:B------:R-:W-:Y:S04]  /*10b80*/  LDSM.16.M88.4 R60, [R2+0x800] ;  /* 0x00080000023c783b */ /* 0x000fe80000000200 */
[----:B------:R-:W-:Y:S03]  /*10b90*/  LDSM.16.M88.4 R68, [R2+0x1000] ;  /* 0x001000000244783b */ /* 0x000fe60000000200 */
[----:B------:R-:W-:Y:S01]  /*10ba0*/  HMMA.16816.F32 R52, R4, R54, RZ ;  /* 0x000000360434723c */ /* 0x000fe200000018ff */
[----:B------:R-:W1:Y:S01]  /*10bb0*/  LDSM.16.M88.4 R4, [R183] ;  /* 0x00000000b704783b */ /* 0x000e620000000200 */
[----:B------:R-:W-:-:S03]  /*10bc0*/  IADD3 R0, R178, R185, R179 ;  /* 0x000000b9b2007210 */ /* 0x000fc60007ffe0b3 */
[----:B------:R-:W1:Y:S03]  /*10bd0*/  LDSM.16.M88.4 R76, [R2+0x1800] ;  /* 0x00180000024c783b */ /* 0x000e660000000200 */
[C---:B------:R-:W-:Y:S01]  /*10be0*/  HMMA.16816.F32 R32, R12.reuse, R64, R20 ;  /* 0x000000400c20723c */ /* 0x040fe20000001814 */
[----:B------:R-:W-:Y:S04]  /*10bf0*/  LDSM.16.M88.4 R20, [R182] ;  /* 0x00000000b614783b */ /* 0x000fe80000000200 */
[----:B------:R-:W-:Y:S03]  /*10c00*/  LDSM.16.M88.4 R84, [R0+0x1800] ;  /* 0x001800000054783b */ /* 0x000fe60000000200 */
[C---:B------:R-:W-:Y:S01]  /*10c10*/  HMMA.16816.F32 R24, R12.reuse, R66, R16 ;  /* 0x000000420c18723c */ /* 0x040fe20000001810 */
[----:B------:R-:W1:Y:S07]  /*10c20*/  LDSM.16.M88.4 R64, [R0] ;  /* 0x000000000040783b */ /* 0x000e6e0000000200 */
[C---:B------:R-:W-:Y:S08]  /*10c30*/  HMMA.16816.F32 R16, R12.reuse, R72, R28 ;  /* 0x000000480c10723c */ /* 0x040ff0000000181c */
        /* <DEDUP_REMOVED lines=21> */
[C---:B------:R-:W-:Y:S08]  /*10d90*/  HMMA.16816.F32 R40, R20.reuse, R64, R36 ;  /* 0x000000401428723c */ /* 0x040ff00000001824 */
[C---:B------:R-:W-:Y:S01]  /*10da0*/  HMMA.16816.F32 R36, R20.reuse, R66, R32 ;  /* 0x000000421424723c */ /* 0x040fe20000001820 */
[----:B------:R-:W-:Y:S07]  /*10db0*/  LDSM.16.M88.4 R64, [R8+0x2000] ;  /* 0x002000000840783b */ /* 0x000fee0000000200 */
[C---:B------:R-:W-:Y:S08]  /*10dc0*/  HMMA.16816.F32 R32, R20.reuse, R72, R24 ;  /* 0x000000481420723c */ /* 0x040ff00000001818 */
[C---:B------:R-:W-:Y:S01]  /*10dd0*/  HMMA.16816.F32 R24, R20.reuse, R74, R12 ;  /* 0x0000004a1418723c */ /* 0x040fe2000000180c */
[----:B------:R-:W2:Y:S04]  /*10de0*/  LDSM.16.M88.4 R12, [R181+0x4000] ;  /* 0x00400000b50c783b */ /* 0x000ea80000000200 */
[----:B------:R-:W2:Y:S03]  /*10df0*/  LDSM.16.M88.4 R72, [R8+0x2800] ;  /* 0x002800000848783b */ /* 0x000ea60000000200 */
[C---:B------:R-:W-:Y:S08]  /*10e00*/  HMMA.16816.F32 R4, R20.reuse, R80, R28 ;  /* 0x000000501404723c */ /* 0x040ff0000000181c */
[C---:B------:R-:W-:Y:S01]  /*10e10*/  HMMA.16816.F32 R28, R20.reuse, R82, R44 ;  /* 0x00000052141c723c */ /* 0x040fe2000000182c */
[----:B------:R-:W2:Y:S07]  /*10e20*/  LDSM.16.M88.4 R80, [R8+0x3000] ;  /* 0x003000000850783b */ /* 0x000eae0000000200 */
        /* <DEDUP_REMOVED lines=9> */
[C---:B------:R-:W-:Y:S01]  /*10ec0*/  HMMA.16816.F32 R24, R16.reuse, R68, R4 ;  /* 0x000000441018723c */ /* 0x040fe20000001804 */
[----:B------:R-:W1:Y:S07]  /*10ed0*/  LDSM.16.M88.4 R4, [R183+0x4000] ;  /* 0x00400000b704783b */ /* 0x000e6e0000000200 */
[C---:B------:R-:W-:Y:S01]  /*10ee0*/  HMMA.16816.F32 R20, R16.reuse, R70, R28 ;  /* 0x000000461014723c */ /* 0x040fe2000000181c */
[----:B------:R-:W1:Y:S07]  /*10ef0*/  LDSM.16.M88.4 R68, [R2+0x2800] ;  /* 0x002800000244783b */ /* 0x000e6e0000000200 */
[C---:B------:R-:W-:Y:S08]  /*10f00*/  HMMA.16816.F32 R28, R16.reuse, R92, R48 ;  /* 0x0000005c101c723c */ /* 0x040ff00000001830 */
[----:B------:R-:W-:Y:S01]  /*10f10*/  HMMA.16816.F32 R52, R16, R94, R52 ;  /* 0x0000005e1034723c */ /* 0x000fe20000001834 */
[----:B------:R-:W1:Y:S04]  /*10f20*/  LDSM.16.M88.4 R16, [R182+0x4000] ;  /* 0x00400000b610783b */ /* 0x000e680000000200 */
[----:B------:R-:W-:Y:S03]  /*10f30*/  LDSM.16.M88.4 R92, [R0+0x4000] ;  /* 0x00400000005c783b */ /* 0x000fe60000000200 */
        /* <DEDUP_REMOVED lines=11> */
[----:B------:R-:W-:Y:S01]  /*10ff0*/  HMMA.16816.F32 R12, R12, R90, R52 ;  /* 0x0000005a0c0c723c */ /* 0x000fe20000001834 */
[----:B------:R-:W-:Y:S07]  /*11000*/  LDSM.16.M88.4 R88, [R2+0x4000] ;  /* 0x004000000258783b */ /* 0x000fee0000000200 */
        /* <DEDUP_REMOVED lines=10> */
[----:B------:R-:W3:Y:S04]  /*110b0*/  LDSM.16.M88.4 R4, [R180+0x8000] ;  /* 0x00800000b404783b */ /* 0x000ee80000000200 */
[----:B------:R-:W3:Y:S03]  /*110c0*/  LDSM.16.M88.4 R84, [R185+0x5000] ;  /* 0x00500000b954783b */ /* 0x000ee60000000200 */
[C---:B------:R-:W-:Y:S08]  /*110d0*/  HMMA.16816.F32 R12, R16.reuse, R56, R52 ;  /* 0x00000038100c723c */ /* 0x040ff00000001834 */
[C---:B------:R-:W-:Y:S08]  /*110e0*/  HMMA.16816.F32 R60, R16.reuse, R58, R60 ;  /* 0x0000003a103c723c */ /* 0x040ff0000000183c */
[C---:B--2---:R-:W-:Y:S08]  /*110f0*/  HMMA.16816.F32 R56, R16.reuse, R64, R48 ;  /* 0x000000401038723c */ /* 0x044ff00000001830 */
        /* <DEDUP_REMOVED lines=8> */
[C---:B---3--:R-:W-:Y:S01]  /*11180*/  HMMA.16816.F32 R28, R4.reuse, R74, R60 ;  /* 0x0000004a041c723c */ /* 0x048fe2000000183c */
[----:B------:R-:W2:Y:S07]  /*11190*/  LDSM.16.M88.4 R60, [R8+0x5000] ;  /* 0x00500000083c783b */ /* 0x000eae0000000200 */
[C---:B------:R-:W-:Y:S08]  /*111a0*/  HMMA.16816.F32 R24, R4.reuse, R68, R56 ;  /* 0x000000440418723c */ /* 0x040ff00000001838 */
[C---:B------:R-:W-:Y:S08]  /*111b0*/  HMMA.16816.F32 R20, R4.reuse, R70, R52 ;  /* 0x000000460414723c */ /* 0x040ff00000001834 */
[C---:B------:R-:W-:Y:S08]  /*111c0*/  HMMA.16816.F32 R56, R4.reuse, R84, R64 ;  /* 0x000000540438723c */ /* 0x040ff00000001840 */
[C---:B------:R-:W-:Y:S01]  /*111d0*/  HMMA.16816.F32 R68, R4.reuse, R86, R76 ;  /* 0x000000560444723c */ /* 0x040fe2000000184c */
[----:B------:R-:W3:Y:S04]  /*111e0*/  LDSM.16.M88.4 R84, [R8+0x5800] ;  /* 0x005800000854783b */ /* 0x000ee80000000200 */
[----:B------:R-:W-:Y:S03]  /*111f0*/  LDSM.16.M88.4 R76, [R2+0x5800] ;  /* 0x00580000024c783b */ /* 0x000fe60000000200 */
[C---:B------:R-:W-:Y:S01]  /*11200*/  HMMA.16816.F32 R32, R4.reuse, R72, R12 ;  /* 0x000000480420723c */ /* 0x040fe2000000180c */
[----:B------:R-:W2:Y:S04]  /*11210*/  LDSM.16.M88.4 R12, [R183+0x8000] ;  /* 0x00800000b70c783b */ /* 0x000ea80000000200 */
[----:B------:R-:W2:Y:S03]  /*11220*/  LDSM.16.M88.4 R72, [R2+0x4800] ;  /* 0x004800000248783b */ /* 0x000ea60000000200 */
[C---:B------:R-:W-:Y:S08]  /*11230*/  HMMA.16816.F32 R64, R4.reuse, R80, R48 ;  /* 0x000000500440723c */ /* 0x040ff00000001830 */
[----:B------:R-:W-:Y:S01]  /*11240*/  HMMA.16816.F32 R52, R4, R82, R44 ;  /* 0x000000520434723c */ /* 0x000fe2000000182c */
[----:B------:R2:W3:Y:S04]  /*11250*/  LDSM.16.M88.4 R80, [R2+0x5000] ;  /* 0x005000000250783b */ /* 0x0004e80000000200 */
[----:B------:R-:W3:Y:S03]  /*11260*/  LDSM.16.M88.4 R4, [R182+0x8000] ;  /* 0x00800000b604783b */ /* 0x000ee60000000200 */
[C---:B-1----:R-:W-:Y:S08]  /*11270*/  HMMA.16816.F32 R48, R16.reuse, R40, R32 ;  /* 0x000000281030723c */ /* 0x042ff00000001820 */
[C---:B------:R-:W-:Y:S08]  /*11280*/  HMMA.16816.F32 R44, R16.reuse, R42, R28 ;  /* 0x0000002a102c723c */ /* 0x040ff0000000181c */
[C---:B------:R-:W-:Y:S08]  /*11290*/  HMMA.16816.F32 R40, R16.reuse, R36, R24 ;  /* 0x000000241028723c */ /* 0x040ff00000001818 */
[C---:B------:R-:W-:Y:S08]  /*112a0*/  HMMA.16816.F32 R36, R16.reuse, R38, R20 ;  /* 0x000000261024723c */ /* 0x040ff00000001814 */
[C---:B--2---:R-:W-:Y:S01]  /*112b0*/  HMMA.16816.F32 R32, R16.reuse, R60, R56 ;  /* 0x0000003c1020723c */ /* 0x044fe20000001838 */
[----:B------:R-:W-:Y:S01]  /*112c0*/  ISETP.NE.AND P1, PT, R96, 0x1, PT ;  /* 0x000000016000780c */ /* 0x000fe20003f25270 */
[----:B------:R-:W1:Y:S06]  /*112d0*/  LDSM.16.M88.4 R56, [R0+0x4800] ;  /* 0x004800000038783b */ /* 0x000e6c0000000200 */
[C---:B------:R-:W-:Y:S08]  /*112e0*/  HMMA.16816.F32 R28, R16.reuse, R62, R68 ;  /* 0x0000003e101c723c */ /* 0x040ff00000001844 */
[C---:B---3--:R-:W-:Y:S08]  /*112f0*/  HMMA.16816.F32 R24, R16.reuse, R84, R64 ;  /* 0x000000541018723c */ /* 0x048ff00000001840 */
[----:B------:R-:W-:Y:S01]  /*11300*/  HMMA.16816.F32 R20, R16, R86, R52 ;  /* 0x000000561014723c */ /* 0x000fe20000001834 */
[----:B------:R-:W-:-:S04]  /*11310*/  IMAD.IADD R224, R3, 0x1, R9 ;  /* 0x0000000103e07824 */ /* 0x000fc800078e0209 */
[----:B------:R-:W-:-:S03]  /*11320*/  @P1 IMAD.HI.U32 R2, R224, c[0x0][0x2c8], RZ ;  /* 0x0000b200e0021a27 */ /* 0x000fc600078e00ff */
[C---:B------:R-:W-:Y:S01]  /*11330*/  HMMA.16816.F32 R16, R12.reuse, R88, R48 ;  /* 0x000000580c10723c */ /* 0x040fe20000001830 */
[----:B------:R-:W-:Y:S07]  /*11340*/  LDSM.16.M88.4 R48, [R0+0x5000] ;  /* 0x005000000030783b */ /* 0x000fee0000000200 */
[C---:B------:R-:W-:Y:S08]  /*11350*/  HMMA.16816.F32 R52, R12.reuse, R74, R36 ;  /* 0x0000004a0c34723c */ /* 0x040ff00000001824 */
[C---:B------:R-:W-:Y:S08]  /*11360*/  HMMA.16816.F32 R36, R12.reuse, R80, R32 ;  /* 0x000000500c24723c */ /* 0x040ff00000001820 */
[C---:B------:R-:W-:Y:S08]  /*11370*/  HMMA.16816.F32 R32, R12.reuse, R82, R28 ;  /* 0x000000520c20723c */ /* 0x040ff0000000181c */
[C---:B------:R-:W-:Y:S08]  /*11380*/  HMMA.16816.F32 R44, R12.reuse, R90, R44 ;  /* 0x0000005a0c2c723c */ /* 0x040ff0000000182c */
[C---:B------:R-:W-:Y:S08]  /*11390*/  HMMA.16816.F32 R40, R12.reuse, R72, R40 ;  /* 0x000000480c28723c */ /* 0x040ff00000001828 */
[C---:B------:R-:W-:Y:S08]  /*113a0*/  HMMA.16816.F32 R28, R12.reuse, R76, R24 ;  /* 0x0000004c0c1c723c */ /* 0x040ff00000001818 */
[----:B------:R-:W-:Y:S01]  /*113b0*/  HMMA.16816.F32 R20, R12, R78, R20 ;  /* 0x0000004e0c14723c */ /* 0x000fe20000001814 */
[----:B------:R2:W-:Y:S01]  /*113c0*/  LDSM.16.M88.4 R12, [R0+0x5800] ;  /* 0x00580000000c783b */ /* 0x0005e20000000200 */
[----:B------:R-:W-:Y:S01]  /*113d0*/  IMAD.IADD R3, R99, 0x1, -R251 ;  /* 0x0000000163037824 */ /* 0x000fe200078e0afb */
[----:B------:R-:W-:-:S04]  /*113e0*/  DEPBAR.LE SB0, 0x2 ;  /* 0x000080800000791a */ /* 0x000fc80000000000 */
[----:B------:R-:W-:Y:S01]  /*113f0*/  BAR.SYNC.DEFER_BLOCKING 0x0 ;  /* 0x0000000000007b1d */ /* 0x000fe20000010000 */
[----:B--2---:R-:W-:Y:S01]  /*11400*/  IMAD.MOV.U32 R0, RZ, RZ, R224 ;  /* 0x000000ffff007224 */ /* 0x004fe200078e00e0 */
[----:B------:R-:W-:-:S05]  /*11410*/  @P1 SHF.R.U32.HI R0, RZ, c[0x0][0x2cc], R2 ;  /* 0x0000b300ff001a19 */ /* 0x000fca0000011602 */
[----:B------:R-:W2:Y:S04]  /*11420*/  SHFL.IDX PT, R2, R0, RZ, 0x1c1f ;  /* 0x001c1fff00027589 */ /* 0x000ea800000e0000 */
[----:B------:R3:W1:Y:S01]  /*11430*/  SHFL.IDX PT, R8, R0, 0x1, 0x1c1f ;  /* 0x003c1f0000087f89 */ /* 0x00066200000e0000 */
[C---:B------:R-:W-:Y:S03]  /*11440*/  HMMA.16816.F32 R16, R4.reuse, R92, R16 ;  /* 0x0000005c0410723c */ /* 0x040fe60000001810 */
[----:B------:R-:W-:Y:S04]  /*11450*/  LDSM.16.MT88.4 R60, [R186+0x2000] ;  /* 0x00200000ba3c783b */ /* 0x000fe80000004200 */
[----:B------:R-:W-:Y:S01]  /*11460*/  LDSM.16.MT88.4 R72, [R186+0x2800] ;  /* 0x00280000ba48783b */ /* 0x000fe20000004200 */
[----:B------:R-:W-:Y:S01]  /*11470*/  HMMA.16816.F32 R24, R4, R94, R44 ;  /* 0x0000005e0418723c */ /* 0x000fe2000000182c */
[----:B---3--:R-:W-:-:S04]  /*11480*/  IMAD.MOV.U32 R0, RZ, RZ, 0x1 ;  /* 0x00000001ff007424 */ /* 0x008fc800078e00ff */
[----:B------:R-:W-:-:S05]  /*11490*/  IMAD R0, R106, -0x40, R0 ;  /* 0xffffffc06a007824 */ /* 0x000fca00078e0200 */
[----:B------:R-:W-:-:S05]  /*114a0*/  IADD3 R0, -R251, R0, R248 ;  /* 0x00000000fb007210 */ /* 0x000fca0007ffe1f8 */
[----:B------:R-:W-:Y:S01]  /*114b0*/  IMAD.IADD R0, R0, 0x1, -R249 ;  /* 0x0000000100007824 */ /* 0x000fe200078e0af9 */
[----:B-1----:R-:W-:Y:S03]  /*114c0*/  HMMA.16816.F32 R40, R4, R56, R40 ;  /* 0x000000380428723c */ /* 0x002fe60000001828 */
[C---:B--2---:R-:W-:Y:S02]  /*114d0*/  IMAD.IADD R2, R0.reuse, 0x1, R2 ;  /* 0x0000000100027824 */ /* 0x044fe400078e0202 */
[----:B------:R-:W-:-:S03]  /*114e0*/  IMAD.IADD R0, R0, 0x1, R8 ;  /* 0x0000000100007824 */ /* 0x000fc600078e0208 */
[C---:B------:R-:W-:Y:S01]  /*114f0*/  IMNMX R2, R3.reuse, R2, PT ;  /* 0x0000000203027217 */ /* 0x040fe20003800200 */
[----:B------:R-:W-:Y:S01]  /*11500*/  HMMA.16816.F32 R36, R4, R48, R36 ;  /* 0x000000300424723c */ /* 0x000fe20000001824 */
[----:B------:R-:W-:Y:S02]  /*11510*/  IMNMX R0, R3, R0, PT ;  /* 0x0000000003007217 */ /* 0x000fe40003800200 */
[C---:B------:R-:W-:Y:S02]  /*11520*/  ISETP.GT.AND P3, PT, R2.reuse, RZ, PT ;  /* 0x000000ff0200720c */ /* 0x040fe40003f64270 */
[----:B------:R-:W-:-:S03]  /*11530*/  ISETP.GT.AND P2, PT, R2, 0x1, PT ;  /* 0x000000010200780c */ /* 0x000fc60003f44270 */
[C---:B------:R-:W-:Y:S01]  /*11540*/  HMMA.16816.F32 R52, R4.reuse, R58, R52 ;  /* 0x0000003a0434723c */ /* 0x040fe20000001834 */
[C---:B------:R-:W-:Y:S01]  /*11550*/  ISETP.GT.AND P1, PT, R0.reuse, RZ, PT ;  /* 0x000000ff0000720c */ /* 0x040fe20003f24270 */
[----:B------:R-:W-:Y:S06]  /*11560*/  LDSM.16.MT88.4 R56, [R187+0x800] ;  /* 0x00080000bb38783b */ /* 0x000fec0000004200 */
[C---:B------:R-:W-:Y:S08]  /*11570*/  HMMA.16816.F32 R48, R4.reuse, R50, R32 ;  /* 0x000000320430723c */ /* 0x040ff00000001820 */
[----:B------:R-:W-:Y:S01]  /*11580*/  HMMA.16816.F32 R32, R4, R12, R28 ;  /* 0x0000000c0420723c */ /* 0x000fe2000000181c */
[----:B------:R-:W-:-:S07]  /*11590*/  ISETP.GT.AND P0, PT, R0, 0x1, PT ;  /* 0x000000010000780c */ /* 0x000fce0003f04270 */
[----:B------:R-:W-:Y:S07]  /*115a0*/  HMMA.16816.F32 R28, R4, R14, R20 ;  /* 0x0000000e041c723c */ /* 0x000fee0000001814 */
[----:B------:R-:W-:Y:S02]  /*115b0*/  FSEL R5, R16, -INF , P3 ;  /* 0xff80000010057808 */ /* 0x000fe40001800000 */
[----:B------:R-:W-:Y:S02]  /*115c0*/  ISETP.GT.AND P3, PT, R2, 0x8, PT ;  /* 0x000000080200780c */ /* 0x000fe40003f64270 */
[----:B------:R-:W-:-:S02]  /*115d0*/  FSEL R6, R17, -INF , P2 ;  /* 0xff80000011067808 */ /* 0x000fc40001000000 */
[----:B------:R-:W-:Y:S02]  /*115e0*/  ISETP.GT.AND P2, PT, R2, 0x9, PT ;  /* 0x000000090200780c */ /* 0x000fe40003f44270 */
[----:B------:R-:W-:Y:S02]  /*115f0*/  FSEL R7, R24, -INF , P3 ;  /* 0xff80000018077808 */ /* 0x000fe40001800000 */
[----:B------:R-:W-:Y:S02]  /*11600*/  FMNMX.FTZ R3, R5, R6, !PT ;  /* 0x0000000605037209 */ /* 0x000fe40007810000 */
[----:B------:R-:W-:Y:S02]  /*11610*/  FSEL R14, R18, -INF , P1 ;  /* 0xff800000120e7808 */ /* 0x000fe40000800000 */
[----:B------:R-:W-:Y:S02]  /*11620*/  ISETP.GT.AND P1, PT, R0, 0x8, PT ;  /* 0x000000080000780c */ /* 0x000fe40003f24270 */
[----:B------:R-:W-:-:S02]  /*11630*/  FSEL R12, R25, -INF , P2 ;  /* 0xff800000190c7808 */ /* 0x000fc40001000000 */
[----:B------:R-:W-:Y:S02]  /*11640*/  ISETP.GT.AND P3, PT, R2, 0x10, PT ;  /* 0x000000100200780c */ /* 0x000fe40003f64270 */
[----:B------:R-:W-:Y:S02]  /*11650*/  FMNMX.FTZ R3, R7, R3, !PT ;  /* 0x0000000307037209 */ /* 0x000fe40007810000 */
[----:B------:R-:W-:Y:S02]  /*11660*/  FSEL R19, R19, -INF , P0 ;  /* 0xff80000013137808 */ /* 0x000fe40000000000 */
[----:B------:R-:W-:Y:S02]  /*11670*/  ISETP.GT.AND P0, PT, R0, 0x9, PT ;  /* 0x000000090000780c */ /* 0x000fe40003f04270 */
[----:B------:R-:W-:Y:S02]  /*11680*/  FSEL R16, R26, -INF , P1 ;  /* 0xff8000001a107808 */ /* 0x000fe40000800000 */
[----:B------:R-:W-:-:S02]  /*11690*/  ISETP.GT.AND P1, PT, R0, 0x10, PT ;  /* 0x000000100000780c */ /* 0x000fc40003f24270 */
[----:B------:R-:W-:Y:S02]  /*116a0*/  ISETP.GT.AND P2, PT, R2, 0x11, PT ;  /* 0x000000110200780c */ /* 0x000fe40003f44270 */
[----:B------:R-:W-:Y:S02]  /*116b0*/  FSEL R13, R40, -INF , P3 ;  /* 0xff800000280d7808 */ /* 0x000fe40001800000 */
[----:B------:R-:W-:Y:S02]  /*116c0*/  FMNMX.FTZ R3, R12, R3, !PT ;  /* 0x000000030c037209 */ /* 0x000fe40007810000 */
[----:B------:R-:W-:Y:S02]  /*116d0*/  FSEL R17, R27, -INF , P0 ;  /* 0xff8000001b117808 */ /* 0x000fe40000000000 */
[----:B------:R-:W-:Y:S02]  /*116e0*/  ISETP.GT.AND P0, PT, R0, 0x11, PT ;  /* 0x000000110000780c */ /* 0x000fe40003f04270 */
[----:B------:R-:W-:-:S02]  /*116f0*/  FSEL R22, R42, -INF , P1 ;  /* 0xff8000002a167808 */ /* 0x000fc40000800000 */
[----:B------:R-:W-:Y:S02]  /*11700*/  FSEL R20, R41, -INF , P2 ;  /* 0xff80000029147808 */ /* 0x000fe40001000000 */
[C---:B------:R-:W-:Y:S02]  /*11710*/  ISETP.GT.AND P1, PT, R2.reuse, 0x18, PT ;  /* 0x000000180200780c */ /* 0x040fe40003f24270 */
[----:B------:R-:W-:Y:S02]  /*11720*/  FMNMX.FTZ R3, R13, R3, !PT ;  /* 0x000000030d037209 */ /* 0x000fe40007810000 */
[----:B------:R-:W-:Y:S02]  /*11730*/  FSEL R23, R43, -INF , P0 ;  /* 0xff8000002b177808 */ /* 0x000fe40000000000 */
[----:B------:R-:W-:Y:S01]  /*11740*/  ISETP.GT.AND P0, PT, R2, 0x19, PT ;  /* 0x000000190200780c */ /* 0x000fe20003f04270 */
[----:B------:R-:W-:Y:S01]  /*11750*/  LDSM.16.MT88.4 R40, [R103] ;  /* 0x000000006728783b */ /* 0x000fe20000004200 */
[----:B------:R-:W-:-:S02]  /*11760*/  FSEL R18, R52, -INF , P1 ;  /* 0xff80000034127808 */ /* 0x000fc40000800000 */
[----:B------:R-:W-:Y:S02]  /*11770*/  FMNMX.FTZ R3, R20, R3, !PT ;  /* 0x0000000314037209 */ /* 0x000fe40007810000 */
[----:B------:R-:W-:Y:S02]  /*11780*/  ISETP.GT.AND P4, PT, R2, 0x20, PT ;  /* 0x000000200200780c */ /* 0x000fe40003f84270 */
[----:B------:R-:W-:Y:S02]  /*11790*/  FSEL R21, R53, -INF , P0 ;  /* 0xff80000035157808 */ /* 0x000fe40000000000 */
        /* <DEDUP_REMOVED lines=13> */
[C---:B------:R-:W-:Y:S02]  /*11870*/  ISETP.GT.AND P0, PT, R2.reuse, 0x30, PT ;  /* 0x000000300200780c */ /* 0x040fe40003f04270 */
[----:B------:R-:W-:-:S02]  /*11880*/  ISETP.GT.AND P3, PT, R2, 0x31, PT ;  /* 0x000000310200780c */ /* 0x000fc40003f64270 */
[----:B------:R-:W-:Y:S02]  /*11890*/  FSEL R88, R49, -INF , P1 ;  /* 0xff80000031587808 */ /* 0x000fe40000800000 */
[C---:B------:R-:W-:Y:S02]  /*118a0*/  ISETP.GT.AND P4, PT, R2.reuse, 0x38, PT ;  /* 0x000000380200780c */ /* 0x040fe40003f84270 */
[----:B------:R-:W-:Y:S02]  /*118b0*/  ISETP.GT.AND P2, PT, R2, 0x39, PT ;  /* 0x000000390200780c */ /* 0x000fe40003f44270 */
[----:B------:R-:W-:Y:S02]  /*118c0*/  FMNMX.FTZ R3, R89, R3, !PT ;  /* 0x0000000359037209 */ /* 0x000fe40007810000 */
        /* <DEDUP_REMOVED lines=20> */
[----:B------:R-:W-:Y:S01]  /*11a10*/  ISETP.GT.AND P1, PT, R0, 0x28, PT ;  /* 0x000000280000780c */ /* 0x000fe20003f24270 */
[----:B------:R-:W-:Y:S01]  /*11a20*/  LDSM.16.MT88.4 R36, [R186+0x800] ;  /* 0x00080000ba24783b */ /* 0x000fe20000004200 */
[----:B------:R-:W-:Y:S02]  /*11a30*/  FMNMX.FTZ R2, R98, R2, !PT ;  /* 0x0000000262027209 */ /* 0x000fe40007810000 */
[----:B------:R-:W-:Y:S02]  /*11a40*/  FMNMX.FTZ R3, R84, R3, !PT ;  /* 0x0000000354037209 */ /* 0x000fe40007810000 */
[----:B------:R-:W-:Y:S02]  /*11a50*/  ISETP.GT.AND P0, PT, R0, 0x29, PT ;  /* 0x000000290000780c */ /* 0x000fe40003f04270 */
[----:B------:R-:W-:Y:S02]  /*11a60*/  FSEL R94, R50, -INF , P1 ;  /* 0xff800000325e7808 */ /* 0x000fe40000800000 */
[----:B------:R-:W-:Y:S01]  /*11a70*/  FMNMX.FTZ R2, R99, R2, !PT ;  /* 0x0000000263027209 */ /* 0x000fe20007810000 */
[----:B------:R-:W1:Y:S01]  /*11a80*/  SHFL.BFLY PT, R4, R3, 0x2, 0x1f ;  /* 0x0c401f0003047f89 */ /* 0x000e6200000e0000 */
[----:B------:R-:W-:-:S02]  /*11a90*/  FSEL R97, R51, -INF , P0 ;  /* 0xff80000033617808 */ /* 0x000fc40000000000 */
[----:B------:R-:W-:Y:S01]  /*11aa0*/  ISETP.GT.AND P1, PT, R0, 0x30, PT ;  /* 0x000000300000780c */ /* 0x000fe20003f24270 */
[----:B------:R-:W-:Y:S01]  /*11ab0*/  LDSM.16.MT88.4 R48, [R187] ;  /* 0x00000000bb30783b */ /* 0x000fe20000004200 */
[----:B------:R-:W-:Y:S02]  /*11ac0*/  FMNMX.FTZ R2, R94, R2, !PT ;  /* 0x000000025e027209 */ /* 0x000fe40007810000 */
[----:B------:R-:W-:Y:S02]  /*11ad0*/  ISETP.GT.AND P0, PT, R0, 0x31, PT ;  /* 0x000000310000780c */ /* 0x000fe40003f04270 */
[----:B------:R-:W-:Y:S02]  /*11ae0*/  FSEL R96, R34, -INF , P1 ;  /* 0xff80000022607808 */ /* 0x000fe40000800000 */
[----:B------:R-:W-:Y:S02]  /*11af0*/  FMNMX.FTZ R2, R97, R2, !PT ;  /* 0x0000000261027209 */ /* 0x000fe40007810000 */
[----:B------:R-:W-:-:S02]  /*11b00*/  FSEL R95, R35, -INF , P0 ;  /* 0xff800000235f7808 */ /* 0x000fc40000000000 */
[----:B------:R-:W-:Y:S01]  /*11b10*/  ISETP.GT.AND P1, PT, R0, 0x38, PT ;  /* 0x000000380000780c */ /* 0x000fe20003f24270 */
[----:B----4-:R-:W-:Y:S01]  /*11b20*/  LDSM.16.MT88.4 R32, [R176+0x800] ;  /* 0x00080000b020783b */ /* 0x010fe20000004200 */
[----:B------:R-:W-:Y:S02]  /*11b30*/  FMNMX.FTZ R2, R96, R2, !PT ;  /* 0x0000000260027209 */ /* 0x000fe40007810000 */
[----:B------:R-:W-:Y:S02]  /*11b40*/  ISETP.GT.AND P0, PT, R0, 0x39, PT ;  /* 0x000000390000780c */ /* 0x000fe40003f04270 */
[----:B------:R-:W-:Y:S02]  /*11b50*/  FSEL R93, R30, -INF , P1 ;  /* 0xff8000001e5d7808 */ /* 0x000fe40000800000 */
[----:B------:R-:W-:Y:S02]  /*11b60*/  FMNMX.FTZ R2, R95, R2, !PT ;  /* 0x000000025f027209 */ /* 0x000fe40007810000 */
[----:B------:R-:W-:-:S02]  /*11b70*/  FSEL R92, R31, -INF , P0 ;  /* 0xff8000001f5c7808 */ /* 0x000fc40000000000 */
        /* <DEDUP_REMOVED lines=19> */
[----:B------:R1:W-:Y:S01]  /*11cb0*/  MUFU.EX2 R77, R3 ;  /* 0x00000003004d7308 */ /* 0x0003e20000000800 */
[----:B------:R-:W3:Y:S07]  /*11cc0*/  LDSM.16.MT88.4 R4, [R176] ;  /* 0x00000000b004783b */ /* 0x000eee0000004200 */
[----:B------:R4:W2:Y:S01]  /*11cd0*/  MUFU.EX2 R70, R0 ;  /* 0x0000000000467308 */ /* 0x0008a20000000800 */
[----:B-1----:R-:W-:Y:S02]  /*11ce0*/  FFMA.FTZ R3, R13, c[0x0][0x2d0], -R2 ;  /* 0x0000b4000d037a23 */ /* 0x002fe40000010802 */
[----:B----4-:R-:W-:-:S05]  /*11cf0*/  FMUL.FTZ R0, R8, c[0x0][0x2d0] ;  /* 0x0000b40008007a20 */ /* 0x010fca0000410000 */
[----:B------:R1:W-:Y:S01]  /*11d00*/  MUFU.EX2 R78, R3 ;  /* 0x00000003004e7308 */ /* 0x0003e20000000800 */
[----:B------:R-:W-:-:S05]  /*11d10*/  FSEL R0, R0, RZ, P0 ;  /* 0x000000ff00007208 */ /* 0x000fca0000000000 */
[--C-:B-1----:R-:W-:Y:S02]  /*11d20*/  FFMA.FTZ R3, R14, c[0x0][0x2d0], -R0.reuse ;  /* 0x0000b4000e037a23 */ /* 0x102fe40000010800 */
[----:B------:R-:W1:Y:S02]  /*11d30*/  LDSM.16.MT88.4 R12, [R186] ;  /* 0x00000000ba0c783b */ /* 0x000e640000004200 */
[----:B------:R4:W-:Y:S02]  /*11d40*/  MUFU.EX2 R65, R3 ;  /* 0x0000000300417308 */ /* 0x0009e40000000800 */
[----:B----4-:R-:W-:-:S06]  /*11d50*/  FFMA.FTZ R3, R19, c[0x0][0x2d0], -R0 ;  /* 0x0000b40013037a23 */ /* 0x010fcc0000010800 */
[----:B------:R4:W1:Y:S02]  /*11d60*/  MUFU.EX2 R64, R3 ;  /* 0x0000000300407308 */ /* 0x0008640000000800 */
[----:B----4-:R-:W-:-:S06]  /*11d70*/  FFMA.FTZ R3, R16, c[0x0][0x2d0], -R0 ;  /* 0x0000b40010037a23 */ /* 0x010fcc0000010800 */
[----:B------:R4:W-:Y:S02]  /*11d80*/  MUFU.EX2 R69, R3 ;  /* 0x0000000300457308 */ /* 0x0009e40000000800 */
[----:B----4-:R-:W-:-:S06]  /*11d90*/  FFMA.FTZ R3, R17, c[0x0][0x2d0], -R0 ;  /* 0x0000b40011037a23 */ /* 0x010fcc0000010800 */
[----:B------:R4:W1:Y:S02]  /*11da0*/  MUFU.EX2 R71, R3 ;  /* 0x0000000300477308 */ /* 0x0008640000000800 */
[----:B----4-:R-:W-:-:S06]  /*11db0*/  FFMA.FTZ R3, R20, c[0x0][0x2d0], -R2 ;  /* 0x0000b40014037a23 */ /* 0x010fcc0000010802 */
[----:B------:R4:W1:Y:S02]  /*11dc0*/  MUFU.EX2 R79, R3 ;  /* 0x00000003004f7308 */ /* 0x0008640000000800 */
[----:B----4-:R-:W-:-:S06]  /*11dd0*/  FFMA.FTZ R3, R18, c[0x0][0x2d0], -R2 ;  /* 0x0000b40012037a23 */ /* 0x010fcc0000010802 */
[----:B------:R4:W-:Y:S02]  /*11de0*/  MUFU.EX2 R82, R3 ;  /* 0x0000000300527308 */ /* 0x0009e40000000800 */
[----:B----4-:R-:W-:-:S06]  /*11df0*/  FFMA.FTZ R3, R21, c[0x0][0x2d0], -R2 ;  /* 0x0000b40015037a23 */ /* 0x010fcc0000010802 */
[----:B------:R4:W-:Y:S01]  /*11e00*/  MUFU.EX2 R83, R3 ;  /* 0x0000000300537308 */ /* 0x0009e20000000800 */
[----:B--2---:R-:W-:Y:S02]  /*11e10*/  F2FP.PACK_AB R16, R66, R67 ;  /* 0x000000434210723e */ /* 0x004fe400000000ff */
[----:B------:R-:W-:Y:S02]  /*11e20*/  F2FP.PACK_AB R18, R77, R70 ;  /* 0x000000464d12723e */ /* 0x000fe400000000ff */
[----:B-1----:R-:W-:Y:S01]  /*11e30*/  F2FP.PACK_AB R17, R64, R65 ;  /* 0x000000414011723e */ /* 0x002fe200000000ff */
[----:B----4-:R-:W-:-:S04]  /*11e40*/  FFMA.FTZ R3, R22, c[0x0][0x2d0], -R0 ;  /* 0x0000b40016037a23 */ /* 0x010fc80000010800 */
[----:B------:R1:W-:Y:S01]  /*11e50*/  MUFU.EX2 R68, R3 ;  /* 0x0000000300447308 */ /* 0x0003e20000000800 */
[----:B------:R-:W-:Y:S01]  /*11e60*/  F2FP.PACK_AB R19, R71, R69 ;  /* 0x000000454713723e */ /* 0x000fe200000000ff */
[----:B-1----:R-:W-:-:S06]  /*11e70*/  FFMA.FTZ R3, R23, c[0x0][0x2d0], -R0 ;  /* 0x0000b40017037a23 */ /* 0x002fcc0000010800 */
[----:B------:R1:W2:Y:S01]  /*11e80*/  MUFU.EX2 R76, R3 ;  /* 0x00000003004c7308 */ /* 0x0002a20000000800 */
[----:B---3--:R-:W-:Y:S01]  /*11e90*/  HMMA.16816.F32 R24, R16, R4, RZ ;  /* 0x000000041018723c */ /* 0x008fe200000018ff */
[----:B-1----:R-:W-:-:S06]  /*11ea0*/  FFMA.FTZ R3, R52, c[0x0][0x2d0], -R0 ;  /* 0x0000b40034037a23 */ /* 0x002fcc0000010800 */
[----:B------:R1:W-:Y:S01]  /*11eb0*/  MUFU.EX2 R81, R3 ;  /* 0x0000000300517308 */ /* 0x0003e20000000800 */
[----:B------:R-:W-:Y:S01]  /*11ec0*/  HMMA.16816.F32 R20, R16, R6, RZ ;  /* 0x000000061014723c */ /* 0x000fe200000018ff */
[----:B-1----:R-:W-:-:S07]  /*11ed0*/  FFMA.FTZ R3, R53, c[0x0][0x2d0], -R0 ;  /* 0x0000b40035037a23 */ /* 0x002fce0000010800 */
[C---:B------:R-:W-:Y:S01]  /*11ee0*/  HMMA.16816.F32 R44, R16.reuse, R12, RZ ;  /* 0x0000000c102c723c */ /* 0x040fe200000018ff */
[----:B-----5:R-:W1:Y:S01]  /*11ef0*/  LDSM.16.MT88.4 R52, [R107+0x800] ;  /* 0x000800006b34783b */ /* 0x020e620000004200 */
[----:B------:R-:W3:Y:S05]  /*11f00*/  MUFU.EX2 R80, R3 ;  /* 0x0000000300507308 */ /* 0x000eea0000000800 */
[----:B------:R-:W-:Y:S01]  /*11f10*/  F2FP.PACK_AB R12, R79, R78 ;  /* 0x0000004e4f0c723e */ /* 0x000fe200000000ff */
[----:B------:R-:W-:Y:S01]  /*11f20*/  HMMA.16816.F32 R28, R16, R14, RZ ;  /* 0x0000000e101c723c */ /* 0x000fe200000018ff */
[----:B--2---:R-:W-:-:S06]  /*11f30*/  F2FP.PACK_AB R13, R76, R68 ;  /* 0x000000444c0d723e */ /* 0x004fcc00000000ff */
[----:B------:R-:W-:Y:S02]  /*11f40*/  F2FP.PACK_AB R14, R83, R82 ;  /* 0x00000052530e723e */ /* 0x000fe400000000ff */
[----:B---3--:R-:W-:-:S07]  /*11f50*/  F2FP.PACK_AB R15, R80, R81 ;  /* 0x00000051500f723e */ /* 0x008fce00000000ff */
[C---:B------:R-:W-:Y:S08]  /*11f60*/  HMMA.16816.F32 R192, R12.reuse, R32, R24 ;  /* 0x000000200cc0723c */ /* 0x040ff00000001818 */
[----:B------:R-:W-:Y:S01]  /*11f70*/  HMMA.16816.F32 R128, R12, R34, R20 ;  /* 0x000000220c80723c */ /* 0x000fe20000001814 */
[----:B------:R-:W-:Y:S07]  /*11f80*/  LDSM.16.MT88.4 R32, [R176+0x2800] ;  /* 0x00280000b020783b */ /* 0x000fee0000004200 */
[C---:B------:R-:W-:Y:S08]  /*11f90*/  HMMA.16816.F32 R24, R16.reuse, R40, RZ ;  /* 0x000000281018723c */ /* 0x040ff000000018ff */
[C---:B------:R-:W-:Y:S01]  /*11fa0*/  HMMA.16816.F32 R20, R16.reuse, R42, RZ ;  /* 0x0000002a1014723c */ /* 0x040fe200000018ff */
[----:B------:R-:W2:Y:S07]  /*11fb0*/  LDSM.16.MT88.4 R40, [R176+0x2000] ;  /* 0x00200000b028783b */ /* 0x000eae0000004200 */
[----:B------:R-:W-:Y:S08]  /*11fc0*/  HMMA.16816.F32 R4, R16, R48, RZ ;  /* 0x000000301004723c */ /* 0x000ff000000018ff */
        /* <DEDUP_REMOVED lines=15> */
[C---:B------:R-:W-:Y:S01]  /*120c0*/  HMMA.16816.F32 R56, R12.reuse, R32, R24 ;  /* 0x000000200c38723c */ /* 0x040fe20000001818 */
[----:B------:R-:W2:Y:S07]  /*120d0*/  LDSM.16.MT88.4 R24, [R107+0x2800] ;  /* 0x002800006b18783b */ /* 0x000eae0000004200 */
[----:B----4-:R-:W-:Y:S08]  /*120e0*/  HMMA.16816.F32 R156, R12, R36, R4 ;  /* 0x000000240c9c723c */ /* 0x010ff00000001804 */
[C---:B-1----:R-:W-:Y:S08]  /*120f0*/  HMMA.16816.F32 R4, R16.reuse, R40, RZ ;  /* 0x000000281004723c */ /* 0x042ff000000018ff */
[----:B------:R-:W-:Y:S11]  /*12100*/  HMMA.16816.F32 R28, R16, R62, RZ ;  /* 0x0000003e101c723c */ /* 0x000ff600000018ff */
[----:B------:R-:W-:Y:S05]  /*12110*/  @!UPT UIADD3 URZ, URZ, URZ, URZ ;  /* 0x0000003f3f3ff290 */ /* 0x000fea000fffe03f */
[C---:B--2---:R-:W-:Y:S08]  /*12120*/  HMMA.16816.F32 R140, R12.reuse, R24, R4 ;  /* 0x000000180c8c723c */ /* 0x044ff00000001804 */
[----:B------:R-:W-:Y:S01]  /*12130*/  HMMA.16816.F32 R48, R12, R74, R28 ;  /* 0x0000004a0c30723c */ /* 0x000fe2000000181c */
[----:B------:R-:W1:Y:S07]  /*12140*/  LDSM.16.MT88.4 R28, [R186+0x4000] ;  /* 0x00400000ba1c783b */ /* 0x000e6e0000004200 */
        /* <DEDUP_REMOVED lines=22> */
[----:B------:R-:W-:Y:S01]  /*122b0*/  FADD.FTZ R3, R68, R3 ;  /* 0x0000000344037221 */ /* 0x000fe20000010000 */
[----:B-1----:R-:W-:Y:S01]  /*122c0*/  HMMA.16816.F32 R4, R16, R20, RZ ;  /* 0x000000141004723c */ /* 0x002fe200000018ff */
[--C-:B------:R-:W-:Y:S02]  /*122d0*/  FFMA.FTZ R28, R91, c[0x0][0x2d0], -R2.reuse ;  /* 0x0000b4005b1c7a23 */ /* 0x100fe40000010802 */
[--C-:B------:R-:W-:Y:S11]  /*122e0*/  FFMA.FTZ R30, R90, c[0x0][0x2d0], -R2.reuse ;  /* 0x0000b4005a1e7a23 */ /* 0x100ff60000010802 */
[----:B------:R-:W-:Y:S10]  /*122f0*/  @!UPT UIADD3 URZ, URZ, URZ, URZ ;  /* 0x0000003f3f3ff290 */ /* 0x000ff4000fffe03f */
[----:B------:R-:W-:Y:S08]  /*12300*/  HMMA.16816.F32 R68, R12, R24, R4 ;  /* 0x000000180c44723c */ /* 0x000ff00000001804 */
[----:B------:R-:W-:Y:S01]  /*12310*/  HMMA.16816.F32 R4, R16, R22, RZ ;  /* 0x000000161004723c */ /* 0x000fe200000018ff */
[----:B------:R-:W-:Y:S02]  /*12320*/  FADD.FTZ R31, R76, R3 ;  /* 0x000000034c1f7221 */ /* 0x000fe40000010000 */
[--C-:B------:R-:W-:Y:S01]  /*12330*/  FFMA.FTZ R32, R89, c[0x0][0x2d0], -R2.reuse ;  /* 0x0000b40059207a23 */ /* 0x100fe20000010802 */
[----:B------:R-:W1:Y:S01]  /*12340*/  MUFU.EX2 R3, R28 ;  /* 0x0000001c00037308 */ /* 0x000e620000000800 */
[----:B------:R-:W-:-:S02]  /*12350*/  FFMA.FTZ R33, R88, c[0x0][0x2d0], -R2 ;  /* 0x0000b40058217a23 */ /* 0x000fc40000010802 */
[--C-:B------:R-:W-:Y:S02]  /*12360*/  FFMA.FTZ R40, R87, c[0x0][0x2d0], -R2.reuse ;  /* 0x0000b40057287a23 */ /* 0x100fe40000010802 */
[--C-:B------:R-:W-:Y:S02]  /*12370*/  FFMA.FTZ R41, R86, c[0x0][0x2d0], -R2.reuse ;  /* 0x0000b40056297a23 */ /* 0x100fe40000010802 */
[--C-:B------:R-:W-:Y:S02]  /*12380*/  FFMA.FTZ R42, R85, c[0x0][0x2d0], -R2.reuse ;  /* 0x0000b400552a7a23 */ /* 0x100fe40000010802 */
[----:B------:R-:W-:Y:S02]  /*12390*/  FFMA.FTZ R43, R84, c[0x0][0x2d0], -R2 ;  /* 0x0000b400542b7a23 */ /* 0x000fe40000010802 */
[----:B------:R2:W-:Y:S01]  /*123a0*/  MUFU.EX2 R2, R30 ;  /* 0x0000001e00027308 */ /* 0x0005e20000000800 */
[----:B------:R-:W-:Y:S01]  /*123b0*/  FFMA.FTZ R35, R94, c[0x0][0x2d0], -R0 ;  /* 0x0000b4005e237a23 */ /* 0x000fe20000010800 */
[----:B------:R-:W-:Y:S07]  /*123c0*/  LDSM.16.MT88.4 R84, [R176+0x5800] ;  /* 0x00580000b054783b */ /* 0x000fee0000004200 */
        /* <DEDUP_REMOVED lines=10> */
[----:B------:R-:W-:-:S07]  /*12470*/  FADD.FTZ R4, R83, R4 ;  /* 0x0000000453047221 */ /* 0x000fce0000010000 */
[----:B------:R-:W4:Y:S08]  /*12480*/  MUFU.EX2 R5, R5 ;  /* 0x0000000500057308 */ /* 0x000f300000000800 */
[----:B------:R4:W5:Y:S01]  /*12490*/  MUFU.EX2 R7, R33 ;  /* 0x0000002100077308 */ /* 0x0009620000000800 */
[----:B-1----:R-:W-:Y:S02]  /*124a0*/  FADD.FTZ R4, R3, R4 ;  /* 0x0000000403047221 */ /* 0x002fe40000010000 */
[----:B------:R-:W-:-:S02]  /*124b0*/  FFMA.FTZ R34, R97, c[0x0][0x2d0], -R0 ;  /* 0x0000b40061227a23 */ /* 0x000fc40000010800 */
[--C-:B------:R-:W-:Y:S02]  /*124c0*/  FFMA.FTZ R37, R96, c[0x0][0x2d0], -R0.reuse ;  /* 0x0000b40060257a23 */ /* 0x100fe40000010800 */
[--C-:B------:R-:W-:Y:S02]  /*124d0*/  FFMA.FTZ R36, R95, c[0x0][0x2d0], -R0.reuse ;  /* 0x0000b4005f247a23 */ /* 0x100fe40000010800 */
[--C-:B------:R-:W-:Y:S02]  /*124e0*/  FFMA.FTZ R39, R93, c[0x0][0x2d0], -R0.reuse ;  /* 0x0000b4005d277a23 */ /* 0x100fe40000010800 */
[----:B------:R-:W-:Y:S02]  /*124f0*/  FFMA.FTZ R38, R92, c[0x0][0x2d0], -R0 ;  /* 0x0000b4005c267a23 */ /* 0x000fe40000010800 */
[----:B---3--:R-:W-:Y:S02]  /*12500*/  FADD.FTZ R0, R6, R22 ;  /* 0x0000001606007221 */ /* 0x008fe40000010000 */
[C---:B------:R-:W-:Y:S01]  /*12510*/  FADD.FTZ R21, R2.reuse, R4 ;  /* 0x0000000402157221 */ /* 0x040fe20000010000 */
[----:B------:R-:W-:Y:S01]  /*12520*/  F2FP.PACK_AB R4, R2, R3 ;  /* 0x000000030204723e */ /* 0x000fe200000000ff */
[C---:B----4-:R-:W-:Y:S01]  /*12530*/  FADD.FTZ R33, R5.reuse, R0 ;  /* 0x0000000005217221 */ /* 0x050fe20000010000 */
[----:B------:R-:W-:Y:S01]  /*12540*/  F2FP.PACK_AB R5, R5, R6 ;  /* 0x000000060505723e */ /* 0x000fe200000000ff */
[----:B------:R-:W-:Y:S01]  /*12550*/  FADD.FTZ R2, R20, R21 ;  /* 0x0000001514027221 */ /* 0x000fe20000010000 */
[----:B-----5:R-:W-:-:S02]  /*12560*/  F2FP.PACK_AB R6, R7, R20 ;  /* 0x000000140706723e */ /* 0x020fc400000000ff */
[C---:B--2---:R-:W-:Y:S01]  /*12570*/  HMMA.16816.F32 R20, R16.reuse, R28, RZ ;  /* 0x0000001c1014723c */ /* 0x044fe200000018ff */
        /* <DEDUP_REMOVED lines=129> */
[C---:B------:R-:W-:Y:S01]  /*12d90*/  SHF.L.U64.HI R16, R215.reuse, 0x1, R229 ;  /* 0x00000001d7107819 */ /* 0x040fe200000102e5 */
        /* <DEDUP_REMOVED lines=18> */
.L_x_6133:
        /* <DEDUP_REMOVED lines=21> */
.L_x_6134:
        /* <DEDUP_REMOVED lines=21> */
.L_x_6026:
[----:B------:R-:W-:Y:S05]  /*13160*/  BSYNC B0 ;  /* 0x0000000000007941 */ /* 0x000fea0003800000 */
.L_x_6025:
        /* <DEDUP_REMOVED lines=20> */
.L_x_6038:
        /* <DEDUP_REMOVED lines=40> */
.L_x_6135:
        /* <DEDUP_REMOVED lines=22> */
.L_x_6136:
        /* <DEDUP_REMOVED lines=21> */
.L_x_6031:
[----:B------:R-:W-:Y:S05]  /*137e0*/  BSYNC B0 ;  /* 0x0000000000007941 */ /* 0x000fea0003800000 */
.L_x_6030:
        /* <DEDUP_REMOVED lines=179> */
[----:B------:R-:W-:Y:S02]  /*14320*/  FSEL R159, R16, -INF , P3 ;  /* 0xff800000109f7808 */ /* 0x000fe40001800000 */
[----:B------:R-:W-:Y:S02]  /*14330*/  ISETP.GT.AND P2, PT, R2, 0x11, PT ;  /* 0x000000110200780c */ /* 0x000fe40003f44270 */
[----:B------:R-:W-:Y:S02]  /*14340*/  FMNMX.FTZ R3, R4, R3, !PT ;  /* 0x0000000304037209 */ /* 0x000fe40007810000 */
[----:B------:R-:W-:Y:S02]  /*14350*/  ISETP.GT.AND P1, PT, R0, RZ, PT ;  /* 0x000000ff0000720c */ /* 0x000fe40003f24270 */
[----:B------:R-:W-:Y:S02]  /*14360*/  FSEL R168, R17, -INF , P2 ;  /* 0xff80000011a87808 */ /* 0x000fe40001000000 */
[----:B------:R-:W-:Y:S02]  /*14370*/  FSEL R154, R6, -INF , P1 ;  /* 0xff800000069a7808 */ /* 0x000fe40000800000 */
[----:B------:R-:W-:Y:S02]  /*14380*/  ISETP.GT.AND P1, PT, R0, 0x8, PT ;  /* 0x000000080000780c */ /* 0x000fe40003f24270 */
[----:B------:R-:W-:Y:S02]  /*14390*/  ISETP.GT.AND P3, PT, R2, 0x18, PT ;  /* 0x000000180200780c */ /* 0x000fe40003f64270 */
[----:B------:R-:W-:Y:S02]  /*143a0*/  ISETP.GT.AND P0, PT, R0, 0x1, PT ;  /* 0x000000010000780c */ /* 0x000fe40003f04270 */
[----:B------:R-:W-:Y:S02]  /*143b0*/  FMNMX.FTZ R3, R159, R3, !PT ;  /* 0x000000039f037209 */ /* 0x000fe40007810000 */
[----:B------:R-:W-:Y:S02]  /*143c0*/  FSEL R153, R7, -INF , P0 ;  /* 0xff80000007997808 */ /* 0x000fe40000000000 */
[----:B------:R-:W-:Y:S02]  /*143d0*/  FSEL R7, R14, -INF , P1 ;  /* 0xff8000000e077808 */ /* 0x000fe40000800000 */
[----:B------:R-:W-:Y:S02]  /*143e0*/  ISETP.GT.AND P1, PT, R0, 0x10, PT ;  /* 0x000000100000780c */ /* 0x000fe40003f24270 */
[----:B------:R-:W-:Y:S02]  /*143f0*/  ISETP.GT.AND P2, PT, R2, 0x19, PT ;  /* 0x000000190200780c */ /* 0x000fe40003f44270 */
[----:B------:R-:W-:Y:S02]  /*14400*/  FSEL R164, R20, -INF , P3 ;  /* 0xff80000014a47808 */ /* 0x000fe40001800000 */
[----:B------:R-:W-:Y:S02]  /*14410*/  FMNMX.FTZ R3, R168, R3, !PT ;  /* 0x00000003a8037209 */ /* 0x000fe40007810000 */
        /* <DEDUP_REMOVED lines=22> */
[----:B------:R-:W-:Y:S02]  /*14580*/  ISETP.GT.AND P0, PT, R0, 0x9, PT ;  /* 0x000000090000780c */ /* 0x000fe40003f04270 */
[----:B------:R-:W-:Y:S02]  /*14590*/  FMNMX.FTZ R6, R153, R6, !PT ;  /* 0x0000000699067209 */ /* 0x000fe40007810000 */
[----:B------:R-:W-:Y:S02]  /*145a0*/  FSEL R201, R33, -INF , P2 ;  /* 0xff80000021c97808 */ /* 0x000fe40001000000 */
[----:B------:R-:W-:Y:S02]  /*145b0*/  ISETP.GT.AND P1, PT, R2, 0x38, PT ;  /* 0x000000380200780c */ /* 0x000fe40003f24270 */
[----:B------:R-:W-:Y:S02]  /*145c0*/  FMNMX.FTZ R3, R202, R3, !PT ;  /* 0x00000003ca037209 */ /* 0x000fe40007810000 */
[----:B------:R-:W-:Y:S02]  /*145d0*/  FSEL R15, R15, -INF , P0 ;  /* 0xff8000000f0f7808 */ /* 0x000fe40000000000 */
[----:B------:R-:W-:Y:S02]  /*145e0*/  FMNMX.FTZ R6, R7, R6, !PT ;  /* 0x0000000607067209 */ /* 0x000fe40007810000 */
[----:B------:R-:W-:Y:S02]  /*145f0*/  FSEL R198, R36, -INF , P1 ;  /* 0xff80000024c67808 */ /* 0x000fe40000800000 */
        /* <DEDUP_REMOVED lines=27> */
[----:B-1----:R-:W-:Y:S02]  /*147b0*/  FMNMX.FTZ R0, R3, R6, !PT ;  /* 0x0000000603007209 */ /* 0x002fe40007810000 */
[----:B------:R-:W-:Y:S02]  /*147c0*/  FSEL R203, R38, -INF , P1 ;  /* 0xff80000026cb7808 */ /* 0x000fe40000800000 */
        /* <DEDUP_REMOVED lines=18> */
[--C-:B------:R-:W-:Y:S02]  /*148f0*/  FFMA.FTZ R0, R152, c[0x0][0x2d0], -R157.reuse ;  /* 0x0000b40098007a23 */ /* 0x100fe4000001089d */
[----:B------:R-:W1:Y:S02]  /*14900*/  SHFL.BFLY PT, R3, R2, 0x2, 0x1f ;  /* 0x0c401f0002037f89 */ /* 0x000e6400000e0000 */
[----:B------:R2:W-:Y:S01]  /*14910*/  MUFU.EX2 R206, R0 ;  /* 0x0000000000ce7308 */ /* 0x0005e20000000800 */
[----:B-1----:R-:W-:Y:S01]  /*14920*/  FMNMX.FTZ R2, R2, R3, !PT ;  /* 0x0000000302027209 */ /* 0x002fe20007810000 */
[--C-:B--2---:R-:W-:Y:S04]  /*14930*/  FFMA.FTZ R0, R8, c[0x0][0x2d0], -R157.reuse ;  /* 0x0000b40008007a23 */ /* 0x104fe8000001089d */
[----:B------:R-:W1:Y:S04]  /*14940*/  SHFL.BFLY PT, R3, R2, 0x1, 0x1f ;  /* 0x0c201f0002037f89 */ /* 0x000e6800000e0000 */
[----:B------:R2:W3:Y:S01]  /*14950*/  MUFU.EX2 R205, R0 ;  /* 0x0000000000cd7308 */ /* 0x0004e20000000800 */
[----:B-1----:R-:W-:Y:S01]  /*14960*/  FMNMX.FTZ R8, R2, R3, !PT ;  /* 0x0000000302087209 */ /* 0x002fe20007810000 */
[--C-:B--2---:R-:W-:Y:S01]  /*14970*/  FFMA.FTZ R0, R5, c[0x0][0x2d0], -R157.reuse ;  /* 0x0000b40005007a23 */ /* 0x104fe2000001089d */
[----:B---3--:R-:W-:Y:S02]  /*14980*/  F2FP.PACK_AB R152, R205, R206 ;  /* 0x000000cecd98723e */ /* 0x008fe400000000ff */
[C---:B------:R-:W-:Y:S05]  /*14990*/  FSETP.NEU.FTZ.AND P0, PT, R8.reuse, -INF , PT ;  /* 0xff8000000800780b */ /* 0x040fea0003f1d000 */
[----:B------:R1:W-:Y:S01]  /*149a0*/  MUFU.EX2 R212, R0 ;  /* 0x0000000000d47308 */ /* 0x0003e20000000800 */
[----:B------:R-:W-:Y:S05]  /*149b0*/  FMUL.FTZ R2, R8, c[0x0][0x2d0] ;  /* 0x0000b40008027a20 */ /* 0x000fea0000410000 */
[----:B------:R-:W-:Y:S02]  /*149c0*/  FSEL R158, R2, RZ, P0 ;  /* 0x000000ff029e7208 */ /* 0x000fe40000000000 */
[----:B------:R-:W-:Y:S02]  /*149d0*/  FSEL R2, R9, RZ, P1 ;  /* 0x000000ff09027208 */ /* 0x000fe40000800000 */
[----:B------:R-:W-:Y:S01]  /*149e0*/  ISETP.GE.AND P1, PT, R213, 0x1, PT ;  /* 0x00000001d500780c */ /* 0x000fe20003f26270 */
[----:B------:R-:W-:Y:S02]  /*149f0*/  FFMA.FTZ R3, R15, c[0x0][0x2d0], -R158 ;  /* 0x0000b4000f037a23 */ /* 0x000fe4000001089e */
[----:B------:R-:W-:Y:S02]  /*14a00*/  FADD.FTZ R2, -R2, R106 ;  /* 0x0000006a02027221 */ /* 0x000fe40000010100 */
[----:B------:R2:W-:Y:S02]  /*14a10*/  MUFU.EX2 R208, R3 ;  /* 0x0000000300d07308 */ /* 0x0005e40000000800 */
[----:B------:R-:W-:Y:S02]  /*14a20*/  FMUL.FTZ R2, R2, c[0x0][0x2d0] ;  /* 0x0000b40002027a20 */ /* 0x000fe40000410000 */
[--C-:B-1----:R-:W-:Y:S06]  /*14a30*/  FFMA.FTZ R0, R4, c[0x0][0x2d0], -R157.reuse ;  /* 0x0000b40004007a23 */ /* 0x102fec000001089d */
[----:B------:R-:W1:Y:S10]  /*14a40*/  MUFU.EX2 R2, R2 ;  /* 0x0000000200027308 */ /* 0x000e740000000800 */
[----:B------:R3:W4:Y:S01]  /*14a50*/  MUFU.EX2 R211, R0 ;  /* 0x0000000000d37308 */ /* 0x0007220000000800 */
[----:B--2---:R-:W-:Y:S04]  /*14a60*/  IADD3 R3, R186, R176, RZ ;  /* 0x000000b0ba037210 */ /* 0x004fe80007ffe0ff */
[----:B------:R-:W-:Y:S01]  /*14a70*/  IADD3 R106, R184, R3, RZ ;  /* 0x00000003b86a7210 */ /* 0x000fe20007ffe0ff */
[----:B------:R-:W2:Y:S01]  /*14a80*/  LDSM.16.MT88.4 R16, [R3] ;  /* 0x000000000310783b */ /* 0x000ea20000004200 */
[C---:B-1----:R-:W-:Y:S02]  /*14a90*/  FMUL.FTZ R4, R2.reuse, R112 ;  /* 0x0000007002047220 */ /* 0x042fe40000410000 */
[C---:B------:R-:W-:Y:S05]  /*14aa0*/  FMUL.FTZ R5, R2.reuse, R113 ;  /* 0x0000007102057220 */ /* 0x040fea0000410000 */
[----:B------:R-:W1:Y:S01]  /*14ab0*/  LDSM.16.MT88.4 R24, [R106] ;  /* 0x000000006a18783b */ /* 0x000e620000004200 */
[C---:B------:R-:W-:Y:S02]  /*14ac0*/  FMUL.FTZ R12, R2.reuse, R116 ;  /* 0x00000074020c7220 */ /* 0x040fe40000410000 */
[C---:B------:R-:W-:Y:S02]  /*14ad0*/  FMUL.FTZ R13, R2.reuse, R117 ;  /* 0x00000075020d7220 */ /* 0x040fe40000410000 */
[----:B------:R-:W-:Y:S02]  /*14ae0*/  FMUL.FTZ R21, R2, R125 ;  /* 0x0000007d02157220 */ /* 0x000fe40000410000 */
[--C-:B---3--:R-:W-:Y:S01]  /*14af0*/  FFMA.FTZ R0, R154, c[0x0][0x2d0], -R158.reuse ;  /* 0x0000b4009a007a23 */ /* 0x108fe2000001089e */
[----:B----4-:R-:W-:Y:S01]  /*14b00*/  F2FP.PACK_AB R154, R211, R212 ;  /* 0x000000d4d39a723e */ /* 0x010fe200000000ff */
        /* <DEDUP_REMOVED lines=30> */
[----:B------:R-:W-:Y:S02]  /*14cf0*/  FFMA.FTZ R0, R7, c[0x0][0x2d0], -R158 ;  /* 0x0000b40007007a23 */ /* 0x000fe4000001089e */
        /* <DEDUP_REMOVED lines=13> */
[----:B---3--:R-:W-:Y:S02]  /*14dd0*/  FSEL R0, R8, RZ, P0 ;  /* 0x000000ff08007208 */ /* 0x008fe40000000000 */
[----:B----4-:R-:W-:Y:S03]  /*14de0*/  F2FP.PACK_AB R155, R208, R209 ;  /* 0x000000d1d09b723e */ /* 0x010fe600000000ff */
[----:B------:R-:W-:Y:S01]  /*14df0*/  FADD.FTZ R0, -R0, R107 ;  /* 0x0000006b00007221 */ /* 0x000fe20000010100 */
[----:B------:R-:W-:Y:S03]  /*14e00*/  IADD3 R107, R184, R156, RZ ;  /* 0x0000009cb86b7210 */ /* 0x000fe60007ffe0ff */
[----:B------:R-:W-:Y:S06]  /*14e10*/  FMUL.FTZ R0, R0, c[0x0][0x2d0] ;  /* 0x0000b40000007a20 */ /* 0x000fec0000410000 */
[----:B------:R-:W3:Y:S02]  /*14e20*/  MUFU.EX2 R0, R0 ;  /* 0x0000000000007308 */ /* 0x000ee40000000800 */
        /* <DEDUP_REMOVED lines=71> */
[--C-:B------:R-:W-:Y:S02]  /*152a0*/  FFMA.FTZ R120, R159, c[0x0][0x2d0], -R157.reuse ;  /* 0x0000b4009f787a23 */ /* 0x100fe4000001089d */
        /* <DEDUP_REMOVED lines=13> */
[----:B------:R2:W-:Y:S01]  /*15380*/  MUFU.EX2 R169, R124 ;  /* 0x0000007c00a97308 */ /* 0x0005e20000000800 */
[----:B------:R-:W-:Y:S02]  /*15390*/  FADD.FTZ R2, R212, R2 ;  /* 0x00000002d4027221 */ /* 0x000fe40000010000 */
[----:B------:R-:W-:Y:S01]  /*153a0*/  FADD.FTZ R0, R209, R0 ;  /* 0x00000000d1007221 */ /* 0x000fe20000010000 */
[C---:B-1----:R-:W-:Y:S03]  /*153b0*/  HMMA.16816.F32 R64, R152.reuse, R112, R64 ;  /* 0x000000709840723c */ /* 0x042fe60000001840 */
[----:B------:R-:W-:Y:S03]  /*153c0*/  FADD.FTZ R2, R211, R2 ;  /* 0x00000002d3027221 */ /* 0x000fe60000010000 */
[----:B------:R1:W5:Y:S01]  /*153d0*/  MUFU.EX2 R193, R120 ;  /* 0x0000007800c17308 */ /* 0x0003620000000800 */
[----:B------:R-:W-:Y:S01]  /*153e0*/  FADD.FTZ R0, R208, R0 ;  /* 0x00000000d0007221 */ /* 0x000fe20000010000 */
[C---:B------:R-:W-:Y:S01]  /*153f0*/  HMMA.16816.F32 R68, R152.reuse, R114, R68 ;  /* 0x000000729844723c */ /* 0x040fe20000001844 */
[----:B------:R-:W5:Y:S03]  /*15400*/  LDSM.16.MT88.4 R112, [R106+0x4000] ;  /* 0x004000006a70783b */ /* 0x000f660000004200 */
[----:B---3--:R-:W-:Y:S04]  /*15410*/  FADD.FTZ R2, R195, R2 ;  /* 0x00000002c3027221 */ /* 0x008fe80000010000 */
[C---:B----4-:R-:W-:Y:S04]  /*15420*/  HMMA.16816.F32 R72, R152.reuse, R116, R72 ;  /* 0x000000749848723c */ /* 0x050fe80000001848 */
[--C-:B--2---:R-:W-:Y:S02]  /*15430*/  FFMA.FTZ R124, R163, c[0x0][0x2d0], -R158.reuse ;  /* 0x0000b400a37c7a23 */ /* 0x104fe4000001089e */
[----:B------:R-:W-:Y:S02]  /*15440*/  MUFU.EX2 R163, R128 ;  /* 0x0000008000a37308 */ /* 0x000fe40000000800 */
[C---:B------:R-:W-:Y:S01]  /*15450*/  HMMA.16816.F32 R76, R152.reuse, R118, R76 ;  /* 0x00000076984c723c */ /* 0x040fe2000000184c */
[----:B------:R-:W2:Y:S03]  /*15460*/  LDSM.16.MT88.4 R116, [R156+0x4000] ;  /* 0x004000009c74783b */ /* 0x000ea60000004200 */
[----:B-1----:R-:W-:Y:S02]  /*15470*/  FFMA.FTZ R120, R170, c[0x0][0x2d0], -R158 ;  /* 0x0000b400aa787a23 */ /* 0x002fe4000001089e */
[----:B-----5:R-:W-:Y:S02]  /*15480*/  FADD.FTZ R0, R193, R0 ;  /* 0x00000000c1007221 */ /* 0x020fe40000010000 */
[----:B------:R1:W-:Y:S10]  /*15490*/  MUFU.EX2 R167, R124 ;  /* 0x0000007c00a77308 */ /* 0x0003f40000000800 */
[----:B------:R3:W4:Y:S01]  /*154a0*/  MUFU.EX2 R192, R120 ;  /* 0x0000007800c07308 */ /* 0x0007220000000800 */
[C---:B------:R-:W-:Y:S07]  /*154b0*/  HMMA.16816.F32 R80, R152.reuse, R112, R80 ;  /* 0x000000709850723c */ /* 0x040fee0000001850 */
[--C-:B------:R-:W-:Y:S01]  /*154c0*/  FFMA.FTZ R112, R168, c[0x0][0x2d0], -R157.reuse ;  /* 0x0000b400a8707a23 */ /* 0x100fe2000001089d */
[C---:B------:R-:W-:Y:S03]  /*154d0*/  HMMA.16816.F32 R84, R152.reuse, R114, R84 ;  /* 0x000000729854723c */ /* 0x040fe60000001854 */
[----:B------:R5:W5:Y:S01]  /*154e0*/  MUFU.EX2 R194, R112 ;  /* 0x0000007000c27308 */ /* 0x000b620000000800 */
[----:B-1----:R-:W-:Y:S04]  /*154f0*/  FFMA.FTZ R124, R160, c[0x0][0x2d0], -R158 ;  /* 0x0000b400a07c7a23 */ /* 0x002fe8000001089e */
[C---:B--2---:R-:W-:Y:S01]  /*15500*/  HMMA.16816.F32 R88, R152.reuse, R116, R88 ;  /* 0x000000749858723c */ /* 0x044fe20000001858 */
[----:B---3--:R-:W-:Y:S03]  /*15510*/  LDSM.16.MT88.4 R120, [R106+0x800] ;  /* 0x000800006a78783b */ /* 0x008fe60000004200 */
[----:B----4-:R-:W-:Y:S01]  /*15520*/  FADD.FTZ R0, R192, R0 ;  /* 0x00000000c0007221 */ /* 0x010fe20000010000 */
[----:B------:R1:W-:Y:S02]  /*15530*/  MUFU.EX2 R168, R124 ;  /* 0x0000007c00a87308 */ /* 0x0003e40000000800 */
[--C-:B------:R-:W-:Y:S01]  /*15540*/  FFMA.FTZ R116, R164, c[0x0][0x2d0], -R157.reuse ;  /* 0x0000b400a4747a23 */ /* 0x100fe2000001089d */
[C---:B------:R-:W-:Y:S07]  /*15550*/  HMMA.16816.F32 R92, R152.reuse, R118, R92 ;  /* 0x00000076985c723c */ /* 0x040fee000000185c */
[----:B------:R2:W3:Y:S01]  /*15560*/  MUFU.EX2 R190, R116 ;  /* 0x0000007400be7308 */ /* 0x0004e20000000800 */
[----:B-----5:R-:W4:Y:S01]  /*15570*/  LDSM.16.MT88.4 R112, [R107+0x4000] ;  /* 0x004000006b70783b */ /* 0x020f220000004200 */
[----:B------:R-:W-:Y:S03]  /*15580*/  FADD.FTZ R2, R194, R2 ;  /* 0x00000002c2027221 */ /* 0x000fe60000010000 */
[--C-:B-1----:R-:W-:Y:S05]  /*15590*/  FFMA.FTZ R124, R174, c[0x0][0x2d0], -R157.reuse ;  /* 0x0000b400ae7c7a23 */ /* 0x102fea000001089d */
[----:B------:R1:W-:Y:S01]  /*155a0*/  MUFU.EX2 R170, R124 ;  /* 0x0000007c00aa7308 */ /* 0x0003e20000000800 */
[--C-:B--2---:R-:W-:Y:S02]  /*155b0*/  FFMA.FTZ R116, R165, c[0x0][0x2d0], -R157.reuse ;  /* 0x0000b400a5747a23 */ /* 0x104fe4000001089d */
[----:B---3--:R-:W-:Y:S07]  /*155c0*/  FADD.FTZ R2, R190, R2 ;  /* 0x00000002be027221 */ /* 0x008fee0000010000 */
[----:B------:R2:W3:Y:S01]  /*155d0*/  MUFU.EX2 R189, R116 ;  /* 0x0000007400bd7308 */ /* 0x0004e20000000800 */
[--C-:B-1----:R-:W-:Y:S01]  /*155e0*/  FFMA.FTZ R124, R166, c[0x0][0x2d0], -R157.reuse ;  /* 0x0000b400a67c7a23 */ /* 0x102fe2000001089d */
[C---:B----4-:R-:W-:Y:S07]  /*155f0*/  HMMA.16816.F32 R96, R152.reuse, R112, R96 ;  /* 0x000000709860723c */ /* 0x050fee0000001860 */
[----:B------:R-:W-:Y:S01]  /*15600*/  FFMA.FTZ R112, R171, c[0x0][0x2d0], -R158 ;  /* 0x0000b400ab707a23 */ /* 0x000fe2000001089e */
[----:B------:R-:W-:Y:S01]  /*15610*/  HMMA.16816.F32 R100, R152, R114, R100 ;  /* 0x000000729864723c */ /* 0x000fe20000001864 */
[----:B--2---:R-:W1:Y:S01]  /*15620*/  LDSM.16.MT88.4 R116, [R3+0x800] ;  /* 0x000800000374783b */ /* 0x004e620000004200 */
[----:B------:R2:W-:Y:S02]  /*15630*/  MUFU.EX2 R171, R124 ;  /* 0x0000007c00ab7308 */ /* 0x0005e40000000800 */
[----:B------:R-:W-:Y:S01]  /*15640*/  F2FP.PACK_AB R113, R192, R193 ;  /* 0x000000c1c071723e */ /* 0x000fe200000000ff */
[C---:B---3--:R-:W-:Y:S02]  /*15650*/  FADD.FTZ R2, R189.reuse, R2 ;  /* 0x00000002bd027221 */ /* 0x048fe40000010000 */
[----:B------:R-:W-:Y:S05]  /*15660*/  F2FP.PACK_AB R114, R189, R190 ;  /* 0x000000bebd72723e */ /* 0x000fea00000000ff */
        /* <DEDUP_REMOVED lines=166> */
[C---:B------:R-:W-:Y:S01]  /*160d0*/  IMAD.SHL.U32 R17, R215.reuse, 0x2, RZ ;  /* 0x00000002d7117824 */ /* 0x040fe200078e00ff */
[----:B------:R-:W-:Y:S01]  /*160e0*/  IADD3 R2, R2, -0x80, RZ ;  /* 0xffffff8002027810 */ /* 0x000fe20007ffe0ff */
[C---:B------:R-:W-:Y:S01]  /*160f0*/  IMAD.SHL.U32 R15, R216.reuse, 0x2, RZ ;  /* 0x00000002d80f7824 */ /* 0x040fe200078e00ff */
        /* <DEDUP_REMOVED lines=27> */
.L_x_6137:
        /* <DEDUP_REMOVED lines=22> */
.L_x_6138:
        /* <DEDUP_REMOVED lines=21> */
.L_x_6035:
[----:B------:R-:W-:Y:S05]  /*16560*/  BSYNC B0 ;  /* 0x0000000000007941 */ /* 0x000fea0003800000 */
.L_x_6034:
        /* <DEDUP_REMOVED lines=9> */
.L_x_6029:
[----:B------:R-:W-:Y:S01]  /*16600*/  ISETP.GE.AND P0, PT, R188, R225, PT ;  /* 0x000000e1bc00720c */ /* 0x000fe20003f06270 */
[----:B------:R-:W-:Y:S01]  /*16610*/  IMAD.MOV.U32 R198, RZ, RZ, 0x1f ;  /* 0x0000001fffc67424 */ /* 0x000fe200078e00ff */
[----:B------:R-:W-:-:S11]  /*16620*/  MOV R196, 0xffffffff ;  /* 0xffffffff00c47802 */ /* 0x000fd60000000f00 */
[----:B------:R-:W-:Y:S05]  /*16630*/  @!P0 BRA `(.L_x_6039) ;  /* 0x00002e6000008947 */ /* 0x000fea0003800000 */
[----:B------:R-:W-:Y:S02]  /*16640*/  MOV R106, R8 ;  /* 0x00000008006a7202 */ /* 0x000fe40000000f00 */
[----:B------:R-:W-:Y:S02]  /*16650*/  MOV R0, R9 ;  /* 0x0000000900007202 */ /* 0x000fe40000000f00 */
.L_x_6049:
        /* <DEDUP_REMOVED lines=40> */
.L_x_6139:
        /* <DEDUP_REMOVED lines=22> */
.L_x_6140:
        /* <DEDUP_REMOVED lines=21> */
.L_x_6041:
[----:B------:R-:W-:Y:S05]  /*16b90*/  BSYNC B0 ;  /* 0x0000000000007941 */ /* 0x000fea0003800000 */
.L_x_6040:
        /* <DEDUP_REMOVED lines=189> */
.L_x_6141:
        /* <DEDUP_REMOVED lines=81> */
[----:B------:R-:W-:Y:S02]  /*17c80*/  FMUL.FTZ R89, R2, R89 ;  /* 0x0000005902597220 */ /* 0x000fe40000410000 */
[C---:B------:R-:W-:Y:S01]  /*17c90*/  FADD.FTZ R0, -R8.reuse, R106 ;  /* 0x0000006a08007221 */ /* 0x040fe20000010100 */
[----:B------:R-:W-:Y:S01]  /*17ca0*/  IADD3 R106, R187, R176, RZ ;  /* 0x000000b0bb6a7210 */ /* 0x000fe20007ffe0ff */
        /* <DEDUP_REMOVED lines=20> */
[----:B------:R-:W-:Y:S02]  /*17df0*/  FFMA.FTZ R175, R35, c[0x0][0x2d0], -R3 ;  /* 0x0000b40023af7a23 */ /* 0x000fe40000010803 */
[----:B------:R-:W-:Y:S02]  /*17e00*/  FADD.FTZ R3, R16, R4 ;  /* 0x0000000410037221 */ /* 0x000fe40000010000 */
[C---:B------:R-:W-:Y:S01]  /*17e10*/  FMUL.FTZ R4, R2.reuse, R112 ;  /* 0x0000007002047220 */ /* 0x040fe20000410000 */
[----:B------:R-:W-:Y:S01]  /*17e20*/  MUFU.EX2 R132, R14 ;  /* 0x0000000e00847308 */ /* 0x000fe20000000800 */
[----:B------:R-:W-:Y:S02]  /*17e30*/  FADD.FTZ R3, R5, R3 ;  /* 0x0000000305037221 */ /* 0x000fe40000010000 */
[C---:B------:R-:W-:Y:S02]  /*17e40*/  FMUL.FTZ R5, R2.reuse, R113 ;  /* 0x0000007102057220 */ /* 0x040fe40000410000 */
[C---:B--2---:R-:W-:Y:S01]  /*17e50*/  FMUL.FTZ R12, R2.reuse, R116 ;  /* 0x00000074020c7220 */ /* 0x044fe20000410000 */
[----:B---3--:R-:W-:Y:S01]  /*17e60*/  F2FP.PACK_AB R116, R107, R153 ;  /* 0x000000996b74723e */ /* 0x008fe200000000ff */
[C---:B------:R-:W-:Y:S02]  /*17e70*/  FMUL.FTZ R16, R2.reuse, R120 ;  /* 0x0000007802107220 */ /* 0x040fe40000410000 */
[C---:B------:R-:W-:Y:S01]  /*17e80*/  FMUL.FTZ R92, R2.reuse, R92 ;  /* 0x0000005c025c7220 */ /* 0x040fe20000410000 */
[----:B------:R-:W2:Y:S01]  /*17e90*/  MUFU.EX2 R133, R15 ;  /* 0x0000000f00857308 */ /* 0x000ea20000000800 */
[C---:B------:R-:W-:Y:S02]  /*17ea0*/  FMUL.FTZ R93, R2.reuse, R93 ;  /* 0x0000005d025d7220 */ /* 0x040fe40000410000 */
[C---:B------:R-:W-:Y:S02]  /*17eb0*/  FMUL.FTZ R96, R2.reuse, R96 ;  /* 0x0000006002607220 */ /* 0x040fe40000410000 */
[C---:B------:R-:W-:Y:S02]  /*17ec0*/  FMUL.FTZ R97, R2.reuse, R97 ;  /* 0x0000006102617220 */ /* 0x040fe40000410000 */
[C---:B------:R-:W-:Y:S02]  /*17ed0*/  FMUL.FTZ R100, R2.reuse, R100 ;  /* 0x0000006402647220 */ /* 0x040fe40000410000 */
[----:B------:R-:W-:Y:S01]  /*17ee0*/  FMUL.FTZ R101, R2, R101 ;  /* 0x0000006502657220 */ /* 0x000fe20000410000 */
[----:B------:R-:W-:Y:S01]  /*17ef0*/  IADD3 R2, R186, R176, RZ ;  /* 0x000000b0ba027210 */ /* 0x000fe20007ffe0ff */
[----:B------:R-:W-:Y:S01]  /*17f00*/  FADD.FTZ R3, R153, R3 ;  /* 0x0000000399037221 */ /* 0x000fe20000010000 */
[----:B-1----:R-:W-:Y:S01]  /*17f10*/  F2FP.PACK_AB R153, R7, R18 ;  /* 0x000000120799723e */ /* 0x002fe200000000ff */
[----:B------:R-:W-:Y:S01]  /*17f20*/  FFMA.FTZ R6, R0, R219, R18 ;  /* 0x000000db00067223 */ /* 0x000fe20000010012 */
[----:B------:R-:W-:Y:S01]  /*17f30*/  MUFU.EX2 R129, R161 ;  /* 0x000000a100817308 */ /* 0x000fe20000000800 */
[----:B------:R-:W1:Y:S01]  /*17f40*/  LDSM.16.MT88.4 R156, [R2] ;  /* 0x00000000029c783b */ /* 0x000e620000004200 */
[----:B------:R-:W-:Y:S01]  /*17f50*/  FADD.FTZ R120, R107, R3 ;  /* 0x000000036b787221 */ /* 0x000fe20000010000 */
[----:B------:R-:W-:Y:S01]  /*17f60*/  IADD3 R3, R184, R2, RZ ;  /* 0x00000002b8037210 */ /* 0x000fe20007ffe0ff */
[----:B------:R-:W-:Y:S02]  /*17f70*/  FADD.FTZ R128, R7, R6 ;  /* 0x0000000607807221 */ /* 0x000fe40000010000 */
[C---:B------:R-:W-:Y:S02]  /*17f80*/  FMUL.FTZ R6, R0.reuse, R114 ;  /* 0x0000007200067220 */ /* 0x040fe40000410000 */
[C---:B------:R-:W-:Y:S02]  /*17f90*/  FMUL.FTZ R7, R0.reuse, R115 ;  /* 0x0000007300077220 */ /* 0x040fe40000410000 */
[----:B------:R-:W3:Y:S01]  /*17fa0*/  LDSM.16.MT88.4 R112, [R3] ;  /* 0x000000000370783b */ /* 0x000ee20000004200 */
[----:B--2---:R-:W-:Y:S01]  /*17fb0*/  F2FP.PACK_AB R155, R133, R132 ;  /* 0x00000084859b723e */ /* 0x004fe200000000ff */
[C---:B------:R-:W-:Y:S01]  /*17fc0*/  FMUL.FTZ R18, R0.reuse, R122 ;  /* 0x0000007a00127220 */ /* 0x040fe20000410000 */
[----:B------:R-:W-:Y:S01]  /*17fd0*/  MUFU.EX2 R161, R169 ;  /* 0x000000a900a17308 */ /* 0x000fe20000000800 */
[C---:B------:R-:W-:Y:S02]  /*17fe0*/  FMUL.FTZ R19, R0.reuse, R123 ;  /* 0x0000007b00137220 */ /* 0x040fe40000410000 */
[C---:B------:R-:W-:Y:S02]  /*17ff0*/  FMUL.FTZ R30, R0.reuse, R134 ;  /* 0x00000086001e7220 */ /* 0x040fe40000410000 */
[C---:B------:R-:W-:Y:S02]  /*18000*/  FMUL.FTZ R31, R0.reuse, R135 ;  /* 0x00000087001f7220 */ /* 0x040fe40000410000 */
        /* <DEDUP_REMOVED lines=12> */
[C---:B------:R-:W-:Y:S01]  /*180d0*/  FMUL.FTZ R35, R0.reuse, R139 ;  /* 0x0000008b00237220 */ /* 0x040fe20000410000 */
[C---:B-1----:R-:W-:Y:S05]  /*180e0*/  HMMA.16816.F32 R4, R152.reuse, R156, R4 ;  /* 0x0000009c9804723c */ /* 0x042fea0000001804 */
[C---:B------:R-:W-:Y:S02]  /*180f0*/  FMUL.FTZ R42, R0.reuse, R42 ;  /* 0x0000002a002a7220 */ /* 0x040fe40000410000 */
[C---:B------:R-:W-:Y:S01]  /*18100*/  FMUL.FTZ R43, R0.reuse, R43 ;  /* 0x0000002b002b7220 */ /* 0x040fe20000410000 */
[C---:B------:R-:W-:Y:S01]  /*18110*/  HMMA.16816.F32 R12, R152.reuse, R158, R12 ;  /* 0x0000009e980c723c */ /* 0x040fe2000000180c */
[----:B------:R-:W-:Y:S03]  /*18120*/  MUFU.EX2 R126, R194 ;  /* 0x000000c2007e7308 */ /* 0x000fe60000000800 */
[C---:B------:R-:W-:Y:S02]  /*18130*/  FMUL.FTZ R46, R0.reuse, R46 ;  /* 0x0000002e002e7220 */ /* 0x040fe40000410000 */
[C---:B------:R-:W-:Y:S02]  /*18140*/  FMUL.FTZ R47, R0.reuse, R47 ;  /* 0x0000002f002f7220 */ /* 0x040fe40000410000 */
[C---:B---3--:R-:W-:Y:S03]  /*18150*/  HMMA.16816.F32 R16, R152.reuse, R112, R16 ;  /* 0x000000709810723c */ /* 0x048fe60000001810 */
[----:B------:R-:W-:Y:S01]  /*18160*/  MUFU.EX2 R131, R160 ;  /* 0x000000a000837308 */ /* 0x000fe20000000800 */
[C---:B------:R-:W-:Y:S02]  /*18170*/  FMUL.FTZ R50, R0.reuse, R50 ;  /* 0x0000003200327220 */ /* 0x040fe40000410000 */
[C---:B------:R-:W-:Y:S02]  /*18180*/  FMUL.FTZ R51, R0.reuse, R51 ;  /* 0x0000003300337220 */ /* 0x040fe40000410000 */
[C---:B------:R-:W-:Y:S01]  /*18190*/  HMMA.16816.F32 R20, R152.reuse, R114, R20 ;  /* 0x000000729814723c */ /* 0x040fe20000001814 */
[----:B------:R-:W1:Y:S03]  /*181a0*/  LDSM.16.MT88.4 R112, [R106] ;  /* 0x000000006a70783b */ /* 0x000e660000004200 */
[C---:B------:R-:W-:Y:S01]  /*181b0*/  FMUL.FTZ R54, R0.reuse, R54 ;  /* 0x0000003600367220 */ /* 0x040fe20000410000 */
[----:B------:R-:W-:Y:S01]  /*181c0*/  MUFU.EX2 R130, R162 ;  /* 0x000000a200827308 */ /* 0x000fe20000000800 */
[C---:B------:R-:W-:Y:S02]  /*181d0*/  FMUL.FTZ R55, R0.reuse, R55 ;  /* 0x0000003700377220 */ /* 0x040fe40000410000 */
[C---:B------:R-:W-:Y:S04]  /*181e0*/  FMUL.FTZ R58, R0.reuse, R58 ;  /* 0x0000003a003a7220 */ /* 0x040fe80000410000 */
        /* <DEDUP_REMOVED lines=18> */
[C---:B------:R-:W-:Y:S01]  /*18310*/  FMUL.FTZ R87, R0.reuse, R87 ;  /* 0x0000005700577220 */ /* 0x040fe20000410000 */
[C---:B-1----:R-:W-:Y:S03]  /*18320*/  HMMA.16816.F32 R24, R152.reuse, R112, R24 ;  /* 0x000000709818723c */ /* 0x042fe60000001818 */
        /* <DEDUP_REMOVED lines=19> */
[----:B------:R-:W2:Y:S01]  /*18460*/  MUFU.EX2 R120, R172 ;  /* 0x000000ac00787308 */ /* 0x000ea20000000800 */
[----:B------:R-:W-:Y:S09]  /*18470*/  LDSM.16.MT88.4 R140, [R0+0x1800] ;  /* 0x00180000008c783b */ /* 0x000ff20000004200 */
        /* <DEDUP_REMOVED lines=204> */
.L_x_6142:
        /* <DEDUP_REMOVED lines=22> */
.L_x_6143:
        /* <DEDUP_REMOVED lines=21> */
.L_x_6046:
[----:B------:R-:W-:Y:S05]  /*193f0*/  BSYNC B0 ;  /* 0x0000000000007941 */ /* 0x000fea0003800000 */
.L_x_6045:
        /* <DEDUP_REMOVED lines=10> */
.L_x_6039:
[----:B------:R-:W-:Y:S05]  /*194a0*/  BRA.DIV ~URZ, `(.L_x_6050) ;  /* 0x000075f27f007947 */ /* 0x000fea000b800000 */
[----:B------:R1:W2:Y:S02]  /*194b0*/  SHFL.BFLY PT, R0, R220, 0x2, 0x1f ;  /* 0x0c401f00dc007f89 */ /* 0x0002a400000e0000 */
.L_x_6144:
[----:B--2---:R-:W-:Y:S01]  /*194c0*/  FADD.FTZ R0, R0, R220 ;  /* 0x000000dc00007221 */ /* 0x004fe20000010000 */
[----:B------:R-:W-:Y:S05]  /*194d0*/  BRA.DIV ~URZ, `(.L_x_6051) ;  /* 0x000076227f007947 */ /* 0x000fea000b800000 */
[----:B------:R-:W2:Y:S04]  /*194e0*/  SHFL.BFLY PT, R2, R219, 0x2, 0x1f ;  /* 0x0c401f00db027f89 */ /* 0x000ea800000e0000 */
[----:B------:R-:W3:Y:S01]  /*194f0*/  SHFL.BFLY PT, R5, R0, 0x1, 0x1f ;  /* 0x0c201f0000057f89 */ /* 0x000ee200000e0000 */
[----:B--2---:R-:W-:-:S02]  /*19500*/  FADD.FTZ R4, R2, R219 ;  /* 0x000000db02047221 */ /* 0x004fc40000010000 */
[----:B---3--:R-:W-:-:S03]  /*19510*/  FADD.FTZ R0, R0, R5 ;  /* 0x0000000500007221 */ /* 0x008fc60000010000 */
[----:B------:R2:W3:Y:S04]  /*19520*/  SHFL.BFLY PT, R3, R4, 0x1, 0x1f ;  /* 0x0c201f0004037f89 */ /* 0x0004e800000e0000 */
.L_x_6145:
        /* <DEDUP_REMOVED lines=117> */
.L_x_5954:
        /* <DEDUP_REMOVED lines=19> */
.L_x_6053:
[----:B--2---:R-:W-:Y:S05]  /*19db0*/  BSYNC B0 ;  /* 0x0000000000007941 */ /* 0x004fea0003800000 */
.L_x_6052:
[----:B------:R-:W-:Y:S01]  /*19dc0*/  PRMT R0, R0, 0x9910, RZ ;  /* 0x0000991000007816 */ /* 0x000fe200000000ff */
[----:B------:R-:W-:Y:S01]  /*19dd0*/  BSSY B1, `(.L_x_6054) ;  /* 0x00003a9000017945 */ /* 0x000fe20003800000 */
[----:B-----5:R-:W-:Y:S02]  /*19de0*/  IMAD.MOV.U32 R35, RZ, RZ, R7 ;  /* 0x000000ffff237224 */ /* 0x020fe400078e0007 */
[----:B------:R-:W-:-:S13]  /*19df0*/  ISETP.NE.AND P0, PT, R0, RZ, PT ;  /* 0x000000ff0000720c */ /* 0x000fda0003f05270 */
[----:B------:R-:W-:Y:S05]  /*19e00*/  @!P0 BRA `(.L_x_6055) ;  /* 0x00002e0000008947 */ /* 0x000fea0003800000 */
[----:B------:R-:W2:Y:S01]  /*19e10*/  LDL R4, [R1+0x10] ;  /* 0x0000100001047983 */ /* 0x000ea20000100800 */
[----:B------:R-:W-:-:S03]  /*19e20*/  SHF.R.S32.HI R2, RZ, 0x1f, R6 ;  /* 0x0000001fff027819 */ /* 0x000fc60000011406 */
[----:B------:R-:W3:Y:S01]  /*19e30*/  LDL.LU R15, [R1+0x14] ;  /* 0x00001400010f7983 */ /* 0x000ee20000300800 */
[----:B------:R-:W-:-:S03]  /*19e40*/  LEA.HI R2, R2, R6, RZ, 0x5 ;  /* 0x0000000602027211 */ /* 0x000fc600078f28ff */
[----:B------:R-:W4:Y:S01]  /*19e50*/  LDL.LU R14, [R1+0x18] ;  /* 0x00001800010e7983 */ /* 0x000f220000300800 */
[----:B------:R-:W-:Y:S01]  /*19e60*/  SHF.R.S32.HI R2, RZ, 0x5, R2 ;  /* 0x00000005ff027819 */ /* 0x000fe20000011402 */
[----:B------:R-:W-:Y:S01]  /*19e70*/  WARPSYNC 0xffffffff ;  /* 0xffffffff00007948 */ /* 0x000fe20003800000 */
[----:B------:R-:W-:Y:S01]  /*19e80*/  LOP3.LUT R0, R150, R232, RZ, 0xfc, !PT ;  /* 0x000000e896007212 */ /* 0x000fe200078efcff */
[----:B------:R-:W-:Y:S01]  /*19e90*/  IMAD.MOV.U32 R7, RZ, RZ, 0x20 ;  /* 0x00000020ff077424 */ /* 0x000fe200078e00ff */
[----:B------:R-:W-:Y:S01]  /*19ea0*/  F2FP.PACK_AB R6, R27, R26 ;  /* 0x0000001a1b06723e */ /* 0x000fe200000000ff */
[----:B------:R-:W-:Y:S01]  /*19eb0*/  IMAD.SHL.U32 R2, R2, 0x400, RZ ;  /* 0x0000040002027824 */ /* 0x000fe200078e00ff */
[----:B------:R-:W-:Y:S01]  /*19ec0*/  F2FP.PACK_AB R5, R89, R88 ;  /* 0x000000585905723e */ /* 0x000fe200000000ff */
[----:B------:R-:W-:Y:S01]  /*19ed0*/  IMAD.MOV.U32 R9, RZ, RZ, 0x40 ;  /* 0x00000040ff097424 */ /* 0x000fe200078e00ff */
[----:B------:R-:W-:Y:S01]  /*19ee0*/  F2FP.PACK_AB R8, R115, R114 ;  /* 0x000000727308723e */ /* 0x000fe200000000ff */
[----:B------:R-:W-:Y:S01]  /*19ef0*/  IMAD R3, R252, 0x2, R2 ;  /* 0x00000002fc037824 */ /* 0x000fe200078e0202 */
[----:B------:R-:W3:Y:S03]  /*19f00*/  LDL.LU R13, [R1+0x2c] ;  /* 0x00002c00010d7983 */ /* 0x000ee60000300800 */
[----:B------:R-:W-:-:S04]  /*19f10*/  IMAD.IADD R0, R3, 0x1, R0 ;  /* 0x0000000103007824 */ /* 0x000fc800078e0200 */
[----:B------:R-:W-:-:S05]  /*19f20*/  IMAD.SHL.U32 R0, R0, 0x2, RZ ;  /* 0x0000000200007824 */ /* 0x000fca00078e00ff */
[----:B------:R-:W-:Y:S01]  /*19f30*/  IADD3 R3, R0, 0x80, RZ ;  /* 0x0000008000037810 */ /* 0x000fe20007ffe0ff */
        /* <DEDUP_REMOVED lines=127> */
.L_x_6056:
        /* <DEDUP_REMOVED lines=78> */
[----:B------:R-:W-:Y:S01]  /*1ac10*/  IMAD.WIDE.U32 R6, R2, c[0x0][0x3a0], RZ ;  /* 0x0000e80002067a25 */ /* 0x000fe200078e00ff */
        /* <DEDUP_REMOVED lines=42> */
.L_x_6146:
[----:B------:R-:W-:Y:S05]  /*1aec0*/  BRA.DIV ~URZ, `(.L_x_6059) ;  /* 0x00005da27f007947 */ /* 0x000fea000b800000 */
[----:B------:R4:W2:Y:S02]  /*1aed0*/  SHFL.IDX PT, R0, R14, RZ, 0x181f ;  /* 0x00181fff0e007589 */ /* 0x0008a400000e0000 */
.L_x_6147:
        /* <DEDUP_REMOVED lines=15> */
.L_x_6061:
[----:B------:R-:W-:Y:S05]  /*1afd0*/  BSYNC B0 ;  /* 0x0000000000007941 */ /* 0x000fea0003800000 */
.L_x_6060:
[----:B------:R-:W-:Y:S05]  /*1afe0*/  BRA.DIV ~URZ, `(.L_x_6062) ;  /* 0x00005cf27f007947 */ /* 0x000fea000b800000 */
[----:B---3--:R3:W4:Y:S04]  /*1aff0*/  SHFL.IDX PT, R5, R13, 0x1, 0x181f ;  /* 0x00381f000d057f89 */ /* 0x00872800000e0000 */
[----:B--2---:R3:W2:Y:S02]  /*1b000*/  SHFL.IDX PT, R0, R14, 0x1, 0x181f ;  /* 0x00381f000e007f89 */ /* 0x0046a400000e0000 */
.L_x_6148:
        /* <DEDUP_REMOVED lines=16> */
.L_x_6064:
[----:B------:R-:W-:Y:S05]  /*1b110*/  BSYNC B0 ;  /* 0x0000000000007941 */ /* 0x000fea0003800000 */
.L_x_6063:
[----:B------:R-:W-:Y:S05]  /*1b120*/  BRA.DIV ~URZ, `(.L_x_6065) ;  /* 0x00005c827f007947 */ /* 0x000fea000b800000 */
[----:B----4-:R4:W3:Y:S02]  /*1b130*/  SHFL.IDX PT, R5, R13, 0x2, 0x181f ;  /* 0x00581f000d057f89 */ /* 0x0108e400000e0000 */
.L_x_6149:
[----:B------:R-:W-:Y:S05]  /*1b140*/  BRA.DIV ~URZ, `(.L_x_6066) ;  /* 0x00005cd27f007947 */ /* 0x000fea000b800000 */
[----:B--2---:R2:W4:Y:S02]  /*1b150*/  SHFL.IDX PT, R0, R14, 0x2, 0x181f ;  /* 0x00581f000e007f89 */ /* 0x00452400000e0000 */
.L_x_6150:
        /* <DEDUP_REMOVED lines=16> */
.L_x_6068:
[----:B------:R-:W-:Y:S05]  /*1b260*/  BSYNC B0 ;  /* 0x0000000000007941 */ /* 0x000fea0003800000 */
.L_x_6067:
[----:B------:R-:W-:Y:S05]  /*1b270*/  BRA.DIV ~URZ, `(.L_x_6069) ;  /* 0x00005c127f007947 */ /* 0x000fea000b800000 */
[----:B---3--:R3:W2:Y:S04]  /*1b280*/  SHFL.IDX PT, R6, R13, 0x3, 0x181f ;  /* 0x00781f000d067f89 */ /* 0x0086a800000e0000 */
[----:B----4-:R3:W4:Y:S02]  /*1b290*/  SHFL.IDX PT, R0, R14, 0x3, 0x181f ;  /* 0x00781f000e007f89 */ /* 0x01072400000e0000 */
.L_x_6151:
        /* <DEDUP_REMOVED lines=17> */
.L_x_6057:
        /* <DEDUP_REMOVED lines=34> */
.L_x_6152:
[----:B------:R-:W-:Y:S05]  /*1b5d0*/  BRA.DIV ~URZ, `(.L_x_6072) ;  /* 0x000059f27f007947 */ /* 0x000fea000b800000 */
[----:B------:R4:W1:Y:S02]  /*1b5e0*/  SHFL.IDX PT, R0, R14, RZ, 0x1c1f ;  /* 0x001c1fff0e007589 */ /* 0x00086400000e0000 */
.L_x_6153:
        /* <DEDUP_REMOVED lines=168> */
.L_x_6074:
[----:B------:R-:W-:Y:S05]  /*1c070*/  BSYNC B0 ;  /* 0x0000000000007941 */ /* 0x000fea0003800000 */
.L_x_6073:
[----:B------:R-:W-:Y:S05]  /*1c080*/  BRA.DIV ~URZ, `(.L_x_6075) ;  /* 0x00004fb27f007947 */ /* 0x000fea000b800000 */
[----:B---3--:R3:W2:Y:S04]  /*1c090*/  SHFL.IDX PT, R4, R5, 0x1, 0x1c1f ;  /* 0x003c1f0005047f89 */ /* 0x0086a800000e0000 */
[----:B-1----:R3:W1:Y:S02]  /*1c0a0*/  SHFL.IDX PT, R0, R14, 0x1, 0x1c1f ;  /* 0x003c1f000e007f89 */ /* 0x00266400000e0000 */
.L_x_6154:
        /* <DEDUP_REMOVED lines=182> */
.L_x_6055:
        /* <DEDUP_REMOVED lines=22> */
.L_x_6076:
        /* <DEDUP_REMOVED lines=60> */
.L_x_6078:
[----:B------:R-:W-:Y:S05]  /*1d130*/  BSYNC B0 ;  /* 0x0000000000007941 */ /* 0x000fea0003800000 */
.L_x_6077:
        /* <DEDUP_REMOVED lines=36> */
.L_x_6155:
[----:B------:R-:W-:Y:S05]  /*1d380*/  BRA.DIV ~URZ, `(.L_x_6080) ;  /* 0x00003df27f007947 */ /* 0x000fea000b800000 */
[----:B------:R3:W4:Y:S02]  /*1d390*/  SHFL.IDX PT, R0, R14, RZ, 0x181f ;  /* 0x00181fff0e007589 */ /* 0x00072400000e0000 */
.L_x_6156:
        /* <DEDUP_REMOVED lines=16> */
.L_x_6082:
[----:B------:R-:W-:Y:S05]  /*1d4a0*/  BSYNC B0 ;  /* 0x0000000000007941 */ /* 0x000fea0003800000 */
.L_x_6081:
[----:B------:R-:W-:Y:S05]  /*1d4b0*/  BRA.DIV ~URZ, `(.L_x_6083) ;  /* 0x00003d327f007947 */ /* 0x000fea000b800000 */
[----:B--2---:R2:W1:Y:S04]  /*1d4c0*/  SHFL.IDX PT, R4, R5, 0x1, 0x181f ;  /* 0x00381f0005047f89 */ /* 0x00446800000e0000 */
[----:B----4-:R2:W4:Y:S02]  /*1d4d0*/  SHFL.IDX PT, R0, R14, 0x1, 0x181f ;  /* 0x00381f000e007f89 */ /* 0x01052400000e0000 */
.L_x_6157:
        /* <DEDUP_REMOVED lines=16> */
.L_x_6085:
[----:B------:R-:W-:Y:S05]  /*1d5e0*/  BSYNC B0 ;  /* 0x0000000000007941 */ /* 0x000fea0003800000 */
.L_x_6084:
[----:B------:R-:W-:Y:S05]  /*1d5f0*/  BRA.DIV ~URZ, `(.L_x_6086) ;  /* 0x00003cc27f007947 */ /* 0x000fea000b800000 */
[----:B-1----:R1:W2:Y:S02]  /*1d600*/  SHFL.IDX PT, R4, R5, 0x2, 0x181f ;  /* 0x00581f0005047f89 */ /* 0x0022a400000e0000 */
.L_x_6158:
[----:B------:R-:W-:Y:S05]  /*1d610*/  BRA.DIV ~URZ, `(.L_x_6087) ;  /* 0x00003d127f007947 */ /* 0x000fea000b800000 */
[----:B----4-:R4:W1:Y:S02]  /*1d620*/  SHFL.IDX PT, R0, R14, 0x2, 0x181f ;  /* 0x00581f000e007f89 */ /* 0x01086400000e0000 */
.L_x_6159:
        /* <DEDUP_REMOVED lines=16> */
.L_x_6089:
[----:B------:R-:W-:Y:S05]  /*1d730*/  BSYNC B0 ;  /* 0x0000000000007941 */ /* 0x000fea0003800000 */
.L_x_6088:
[----:B------:R-:W-:Y:S05]  /*1d740*/  BRA.DIV ~URZ, `(.L_x_6090) ;  /* 0x00003c527f007947 */ /* 0x000fea000b800000 */
[----:B--2---:R2:W3:Y:S04]  /*1d750*/  SHFL.IDX PT, R4, R5, 0x3, 0x181f ;  /* 0x00781f0005047f89 */ /* 0x0044e800000e0000 */
[----:B-1----:R2:W1:Y:S02]  /*1d760*/  SHFL.IDX PT, R0, R14, 0x3, 0x181f ;  /* 0x00781f000e007f89 */ /* 0x00246400000e0000 */
.L_x_6160:
        /* <DEDUP_REMOVED lines=15> */
.L_x_6070:
[----:B------:R-:W-:Y:S05]  /*1d860*/  BSYNC B1 ;  /* 0x0000000000017941 */ /* 0x000fea0003800000 */
.L_x_6054:
        /* <DEDUP_REMOVED lines=15> */
.L_x_6161:
[----:B------:R-:W-:Y:S05]  /*1d960*/  BRA.DIV ~URZ, `(.L_x_6093) ;  /* 0x00003b727f007947 */ /* 0x000fea000b800000 */
[----:B-1----:R1:W4:Y:S02]  /*1d970*/  SHFL.IDX PT, R6, R35, 0x1, 0x1f ;  /* 0x00201f0023067f89 */ /* 0x00232400000e0000 */
.L_x_6162:
        /* <DEDUP_REMOVED lines=19> */
.L_x_6163:
        /* <DEDUP_REMOVED lines=16> */
.L_x_6164:
[----:B--2---:R-:W-:Y:S01]  /*1dbb0*/  IMAD R0, R0, c[0x0][0x538], RZ ;  /* 0x00014e0000007a24 */ /* 0x004fe200078e02ff */
[----:B------:R-:W-:Y:S04]  /*1dbc0*/  BSSY B1, `(.L_x_6096) ;  /* 0x00000cf000017945 */ /* 0x000fe80003800000 */
[----:B----4-:R-:W-:-:S04]  /*1dbd0*/  IADD3 R6, R0, R6, RZ ;  /* 0x0000000600067210 */ /* 0x010fc80007ffe0ff */
[----:B---3--:R-:W-:-:S13]  /*1dbe0*/  ISETP.GT.AND P0, PT, R6, R9, PT ;  /* 0x000000090600720c */ /* 0x008fda0003f04270 */
[----:B------:R-:W-:Y:S05]  /*1dbf0*/  @P0 BRA `(.L_x_6097) ;  /* 0x0000026000000947 */ /* 0x000fea0003800000 */
.L_x_6101:
        /* <DEDUP_REMOVED lines=18> */
.L_x_6165:
        /* <DEDUP_REMOVED lines=16> */
.L_x_6166:
[----:B--2---:R-:W-:-:S05]  /*1de20*/  IMAD R0, R0, c[0x0][0x538], RZ ;  /* 0x00014e0000007a24 */ /* 0x004fca00078e02ff */
[----:B------:R-:W-:-:S04]  /*1de30*/  IADD3 R6, R0, R6, RZ ;  /* 0x0000000600067210 */ /* 0x000fc80007ffe0ff */
[----:B------:R-:W-:-:S13]  /*1de40*/  ISETP.GT.AND P0, PT, R6, R9, PT ;  /* 0x000000090600720c */ /* 0x000fda0003f04270 */
[----:B-1----:R-:W-:Y:S05]  /*1de50*/  @!P0 BRA `(.L_x_6101) ;  /* 0xfffffda000008947 */ /* 0x002fea000383ffff */
.L_x_6097:
[----:B------:R-:W-:-:S05]  /*1de60*/  IADD3 R13, -R0, R6, RZ ;  /* 0x00000006000d7210 */ /* 0x000fca0007ffe1ff */
[----:B------:R-:W-:-:S05]  /*1de70*/  IMAD R0, R4, c[0x0][0x538], R13 ;  /* 0x00014e0004007a24 */ /* 0x000fca00078e020d */
[----:B------:R-:W-:Y:S01]  /*1de80*/  ISETP.GT.AND P0, PT, R0, R9, PT ;  /* 0x000000090000720c */ /* 0x000fe20003f04270 */
[----:B------:R-:W-:-:S12]  /*1de90*/  BRA.DIV ~URZ, `(.L_x_6102) ;  /* 0x00003aa27f007947 */ /* 0x000fd8000b800000 */
[----:B------:R-:W-:-:S03]  /*1dea0*/  VOTE.ANY R6, PT, !P0 ;  /* 0x0000000000067806 */ /* 0x000fc600040e0100 */
.L_x_6167:
[----:B------:R-:W2:Y:S01]  /*1deb0*/  LDL.LU R2, [R1+0xc] ;  /* 0x00000c0001027983 */ /* 0x000ea20000300800 */
[----:B------:R-:W2:Y:S02]  /*1dec0*/  POPC R0, R6 ;  /* 0x0000000600007309 */ /* 0x000ea40000000000 */
[----:B--2---:R-:W-:-:S05]  /*1ded0*/  IADD3 R2, R0, R2, RZ ;  /* 0x0000000200027210 */ /* 0x004fca0007ffe0ff */
[----:B------:R2:W-:Y:S01]  /*1dee0*/  STL [R1+0xc], R2 ;  /* 0x00000c0201007387 */ /* 0x0005e20000100800 */
[----:B------:R-:W-:Y:S05]  /*1def0*/  BRA.DIV ~URZ, `(.L_x_6103) ;  /* 0x00003a927f007947 */ /* 0x000fea000b800000 */
[----:B------:R3:W4:Y:S04]  /*1df00*/  SHFL.IDX PT, R12, R7, R0, 0x1f ;  /* 0x00001f00070c7589 */ /* 0x00072800000e0000 */
[----:B------:R3:W1:Y:S02]  /*1df10*/  SHFL.IDX PT, R5, R8, R0, 0x1f ;  /* 0x00001f0008057589 */ /* 0x00066400000e0000 */
.L_x_6168:
[----:B------:R-:W-:Y:S01]  /*1df20*/  ISETP.NE.AND P0, PT, R6, RZ, PT ;  /* 0x000000ff0600720c */ /* 0x000fe20003f05270 */
[----:B------:R-:W-:-:S12]  /*1df30*/  BSSY B0, `(.L_x_6104) ;  /* 0x0000005000007945 */ /* 0x000fd80003800000 */
[----:B------:R-:W-:Y:S05]  /*1df40*/  @!P0 BRA `(.L_x_6105) ;  /* 0x0000003000008947 */ /* 0x000fea0003800000 */
[----:B---3--:R-:W-:Y:S01]  /*1df50*/  IADD3 R0, R0, -0x1, RZ ;  /* 0xffffffff00007810 */ /* 0x008fe20007ffe0ff */
[----:B------:R-:W-:Y:S05]  /*1df60*/  BRA.DIV ~URZ, `(.L_x_6106) ;  /* 0x00003af27f007947 */ /* 0x000fea000b800000 */
[----:B------:R3:W2:Y:S02]  /*1df70*/  SHFL.IDX PT, R14, R4, R0, 0x1f ;  /* 0x00001f00040e7589 */ /* 0x0006a400000e0000 */
.L_x_6105:
[----:B------:R-:W-:Y:S05]  /*1df80*/  BSYNC B0 ;  /* 0x0000000000007941 */ /* 0x000fea0003800000 */
.L_x_6104:
        /* <DEDUP_REMOVED lines=68> */
.L_x_6108:
        /* <DEDUP_REMOVED lines=68> */
.L_x_6109:
[----:B------:R-:W-:Y:S05]  /*1e810*/  BSYNC B0 ;  /* 0x0000000000007941 */ /* 0x000fea0003800000 */
.L_x_6107:
[----:B------:R-:W-:-:S04]  /*1e820*/  LOP3.LUT R2, RZ, R2, RZ, 0x33, !PT ;  /* 0x00000002ff027212 */ /* 0x000fc800078e33ff */
[----:B-1----:R-:W-:-:S05]  /*1e830*/  IADD3 R0, R2, R12, RZ ;  /* 0x0000000c02007210 */ /* 0x002fca0007ffe0ff */
[----:B------:R1:W-:Y:S01]  /*1e840*/  STL [R1+0x4], R0 ;  /* 0x0000040001007387 */ /* 0x0003e20000100800 */
[----:B------:R-:W-:Y:S05]  /*1e850*/  BRA `(.L_x_6110) ;  /* 0x0000005000007947 */ /* 0x000fea0003800000 */
.L_x_6098:
[----:B------:R-:W-:Y:S01]  /*1e860*/  MOV R0, c[0x0][0x53c] ;  /* 0x00014f0000007a02 */ /* 0x000fe20000000f00 */
[----:B------:R2:W-:Y:S04]  /*1e870*/  STL [R1], R9 ;  /* 0x0000000901007387 */ /* 0x0005e80000100800 */
[----:B------:R2:W-:Y:S04]  /*1e880*/  STL [R1+0x4], RZ ;  /* 0x000004ff01007387 */ /* 0x0005e80000100800 */
[----:B------:R2:W-:Y:S04]  /*1e890*/  STL [R1+0x8], RZ ;  /* 0x000008ff01007387 */ /* 0x0005e80000100800 */
[----:B------:R2:W-:Y:S02]  /*1e8a0*/  STL [R1+0xc], R0 ;  /* 0x00000c0001007387 */ /* 0x0005e40000100800 */
.L_x_6110:
[----:B------:R-:W-:Y:S05]  /*1e8b0*/  BSYNC B1 ;  /* 0x0000000000017941 */ /* 0x000fea0003800000 */
.L_x_6096:
        /* <DEDUP_REMOVED lines=9> */
.L_x_6091:
[----:B--2---:R-:W2:Y:S02]  /*1e950*/  LDL R0, [R1+0xc] ;  /* 0x00000c0001007983 */ /* 0x004ea40000100800 */
[----:B--2---:R-:W-:-:S13]  /*1e960*/  ISETP.GE.AND P0, PT, R0, c[0x0][0x53c], PT ;  /* 0x00014f0000007a0c */ /* 0x004fda0003f06270 */
[----:B-1----:R-:W-:Y:S01]  /*1e970*/  @P0 CALL.REL.NOINC `(.L_x_6111) ;  /* 0x0000001000000944 */ /* 0x002fe20003c00000 */
[----:B------:R-:W-:Y:S05]  /*1e980*/  BRA `(.L_x_6112) ;  /* 0xfffe355000007947 */ /* 0x000fea000383ffff */
.L_x_6111:
[----:B------:R-:W-:Y:S05]  /*1e990*/  EXIT ;  /* 0x000000000000794d */ /* 0x000fea0003800000 */
.L_x_5909:
[----:B------:R-:W-:Y:S01]  /*1e9a0*/  IMAD.MOV.U32 R0, RZ, RZ, R5 ;  /* 0x000000ffff007224 */ /* 0x000fe200078e0005 */
[----:B------:R-:W-:Y:S02]  /*1e9b0*/  MOV R3, 0x1 ;  /* 0x0000000100037802 */ /* 0x000fe40000000f00 */
[----:B------:R-:W-:Y:S02]  /*1e9c0*/  MOV R2, 0x1e9e0 ;  /* 0x0001e9e000027802 */ /* 0x000fe40000000f00 */
[----:B------:R-:W-:Y:S05]  /*1e9d0*/  CALL.REL.NOINC `($__internal_102_$__cuda_sm70_shflsync_up_p) ;  /* 0x000031a000007944 */ /* 0x000fea0003c00000 */
[----:B------:R-:W-:Y:S01]  /*1e9e0*/  MOV R0, R4 ;  /* 0x0000000400007202 */ /* 0x000fe20000000f00 */
[----:B------:R-:W-:Y:S05]  /*1e9f0*/  BRA `(.L_x_6113) ;  /* 0xfffe1a6000007947 */ /* 0x000fea000383ffff */
.L_x_5910:
[----:B------:R-:W-:Y:S01]  /*1ea00*/  IMAD.MOV.U32 R0, RZ, RZ, R5 ;  /* 0x000000ffff007224 */ /* 0x000fe200078e0005 */
[----:B------:R-:W-:Y:S02]  /*1ea10*/  MOV R3, 0x2 ;  /* 0x0000000200037802 */ /* 0x000fe40000000f00 */
[----:B------:R-:W-:Y:S02]  /*1ea20*/  MOV R2, 0x1ea40 ;  /* 0x0001ea4000027802 */ /* 0x000fe40000000f00 */
[----:B------:R-:W-:Y:S05]  /*1ea30*/  CALL.REL.NOINC `($__internal_102_$__cuda_sm70_shflsync_up_p) ;  /* 0x0000314000007944 */ /* 0x000fea0003c00000 */
[----:B------:R-:W-:Y:S01]  /*1ea40*/  SEL R4, R4, RZ, P4 ;  /* 0x000000ff04047207 */ /* 0x000fe20002000000 */
[----:B------:R-:W-:Y:S01]  /*1ea50*/  IMAD.MOV.U32 R3, RZ, RZ, 0x4 ;  /* 0x00000004ff037424 */ /* 0x000fe200078e00ff */
[----:B------:R-:W-:-:S03]  /*1ea60*/  MOV R2, 0x1ea90 ;  /* 0x0001ea9000027802 */ /* 0x000fc60000000f00 */
[----:B------:R-:W-:Y:S02]  /*1ea70*/  IMAD.IADD R0, R5, 0x1, R4 ;  /* 0x0000000105007824 */ /* 0x000fe400078e0204 */
        /* <DEDUP_REMOVED lines=13> */
[----:B------:R-:W-:Y:S02]  /*1eb50*/  MOV R32, 0x1f ;  /* 0x0000001f00207802 */ /* 0x000fe40000000f00 */
[----:B------:R-:W-:Y:S01]  /*1eb60*/  MOV R3, 0x1eba0 ;  /* 0x0001eba000037802 */ /* 0x000fe20000000f00 */
[----:B------:R-:W-:-:S04]  /*1eb70*/  IMAD.IADD R4, R0, 0x1, R4 ;  /* 0x0000000100047824 */ /* 0x000fc800078e0204 */
[----:B------:R-:W-:Y:S02]  /*1eb80*/  IMAD.MOV.U32 R33, RZ, RZ, R4 ;  /* 0x000000ffff217224 */ /* 0x000fe400078e0004 */
[----:B------:R-:W-:Y:S05]  /*1eb90*/  CALL.REL.NOINC `($__internal_101_$__cuda_sm70_shflsync_idx_p) ;  /* 0x00002f8000007944 */ /* 0x000fea0003c00000 */
[----:B------:R-:W-:Y:S01]  /*1eba0*/  MOV R0, R34 ;  /* 0x0000002200007202 */ /* 0x000fe20000000f00 */
[----:B------:R-:W-:Y:S05]  /*1ebb0*/  BRA `(.L_x_6114) ;  /* 0xfffe19a000007947 */ /* 0x000fea000383ffff */
.L_x_5912:
[----:B------:R-:W-:Y:S02]  /*1ebc0*/  SEL R0, RZ, 0x1, P0 ;  /* 0x00000001ff007807 */ /* 0x000fe40000000000 */
[----:B------:R-:W-:Y:S02]  /*1ebd0*/  MOV R2, 0x1ebf0 ;  /* 0x0001ebf000027802 */ /* 0x000fe40000000f00 */
[----:B------:R-:W-:Y:S05]  /*1ebe0*/  CALL.REL.NOINC `($__internal_103_$__cuda_sm70_votesync_ballot) ;  /* 0x00002ff000007944 */ /* 0x000fea0003c00000 */
[----:B------:R-:W-:Y:S01]  /*1ebf0*/  MOV R6, R0 ;  /* 0x0000000000067202 */ /* 0x000fe20000000f00 */
[----:B------:R-:W-:Y:S05]  /*1ec00*/  BRA `(.L_x_6115) ;  /* 0xfffe19e000007947 */ /* 0x000fea000383ffff */
.L_x_5913:
[----:B------:R-:W-:Y:S01]  /*1ec10*/  IMAD.MOV.U32 R33, RZ, RZ, R9 ;  /* 0x000000ffff217224 */ /* 0x000fe200078e0009 */
[----:B-1----:R-:W-:Y:S01]  /*1ec20*/  MOV R2, R0 ;  /* 0x0000000000027202 */ /* 0x002fe20000000f00 */
[----:B------:R-:W-:Y:S01]  /*1ec30*/  IMAD.MOV.U32 R32, RZ, RZ, 0x1f ;  /* 0x0000001fff207424 */ /* 0x000fe200078e00ff */
[----:B------:R-:W-:Y:S02]  /*1ec40*/  MOV R3, 0x1ec60 ;  /* 0x0001ec6000037802 */ /* 0x000fe40000000f00 */
[----:B------:R-:W-:Y:S05]  /*1ec50*/  CALL.REL.NOINC `($__internal_101_$__cuda_sm70_shflsync_idx_p) ;  /* 0x00002ec000007944 */ /* 0x000fea0003c00000 */
[----:B------:R-:W-:Y:S01]  /*1ec60*/  IMAD.MOV.U32 R12, RZ, RZ, R34 ;  /* 0x000000ffff0c7224 */ /* 0x000fe200078e0022 */
[----:B------:R-:W-:Y:S01]  /*1ec70*/  MOV R33, R8 ;  /* 0x0000000800217202 */ /* 0x000fe20000000f00 */
[----:B------:R-:W-:Y:S01]  /*1ec80*/  IMAD.MOV.U32 R5, RZ, RZ, RZ ;  /* 0x000000ffff057224 */ /* 0x000fe200078e00ff */
[----:B------:R-:W-:Y:S01]  /*1ec90*/  MOV R2, R0 ;  /* 0x0000000000027202 */ /* 0x000fe20000000f00 */
[----:B------:R-:W-:Y:S01]  /*1eca0*/  IMAD.MOV.U32 R32, RZ, RZ, 0x1f ;  /* 0x0000001fff207424 */ /* 0x000fe200078e00ff */
[----:B------:R-:W-:-:S02]  /*1ecb0*/  MOV R3, 0x1ecd0 ;  /* 0x0001ecd000037802 */ /* 0x000fc40000000f00 */
[----:B------:R-:W-:Y:S05]  /*1ecc0*/  CALL.REL.NOINC `($__internal_101_$__cuda_sm70_shflsync_idx_p) ;  /* 0x00002e5000007944 */ /* 0x000fea0003c00000 */
[----:B------:R-:W-:Y:S01]  /*1ecd0*/  MOV R9, R34 ;  /* 0x0000002200097202 */ /* 0x000fe20000000f00 */
[----:B------:R-:W-:Y:S05]  /*1ece0*/  BRA `(.L_x_6116) ;  /* 0xfffe197000007947 */ /* 0x000fea000383ffff */
.L_x_5916:
[----:B------:R-:W-:Y:S01]  /*1ecf0*/  IMAD.MOV.U32 R33, RZ, RZ, R4 ;  /* 0x000000ffff217224 */ /* 0x000fe200078e0004 */
[----:B------:R-:W-:-:S02]  /*1ed00*/  MOV R32, 0x1f ;  /* 0x0000001f00207802 */ /* 0x000fc40000000f00 */
[----:B------:R-:W-:Y:S02]  /*1ed10*/  MOV R3, 0x1ed30 ;  /* 0x0001ed3000037802 */ /* 0x000fe40000000f00 */
[----:B--234-:R-:W-:Y:S05]  /*1ed20*/  CALL.REL.NOINC `($__internal_101_$__cuda_sm70_shflsync_idx_p) ;  /* 0x00002df000007944 */ /* 0x01cfea0003c00000 */
[----:B------:R-:W-:Y:S01]  /*1ed30*/  MOV R5, R34 ;  /* 0x0000002200057202 */ /* 0x000fe20000000f00 */
[----:B------:R-:W-:Y:S05]  /*1ed40*/  BRA `(.L_x_5915) ;  /* 0xfffe197000007947 */ /* 0x000fea000383ffff */
.L_x_5955:
[----:B------:R-:W-:Y:S01]  /*1ed50*/  IMAD.MOV.U32 R33, RZ, RZ, R12 ;  /* 0x000000ffff217224 */ /* 0x000fe200078e000c */
[----:B------:R-:W-:Y:S01]  /*1ed60*/  MOV R2, RZ ;  /* 0x000000ff00027202 */ /* 0x000fe20000000f00 */
[----:B------:R-:W-:Y:S01]  /*1ed70*/  IMAD.MOV.U32 R32, RZ, RZ, 0x181f ;  /* 0x0000181fff207424 */ /* 0x000fe200078e00ff */
[----:B------:R-:W-:Y:S02]  /*1ed80*/  MOV R3, 0x1eda0 ;  /* 0x0001eda000037802 */ /* 0x000fe40000000f00 */
[----:B-----5:R-:W-:Y:S05]  /*1ed90*/  CALL.REL.NOINC `($__internal_101_$__cuda_sm70_shflsync_idx_p) ;  /* 0x00002d8000007944 */ /* 0x020fea0003c00000 */
[----:B------:R-:W-:Y:S01]  /*1eda0*/  MOV R4, R34 ;  /* 0x0000002200047202 */ /* 0x000fe20000000f00 */
[----:B------:R-:W-:Y:S05]  /*1edb0*/  BRA `(.L_x_6117) ;  /* 0xfffe99e000007947 */ /* 0x000fea000383ffff */
.L_x_5956:
[----:B------:R-:W-:Y:S01]  /*1edc0*/  IMAD.MOV.U32 R33, RZ, RZ, R13 ;  /* 0x000000ffff217224 */ /* 0x000fe200078e000d */
[----:B------:R-:W-:Y:S01]  /*1edd0*/  MOV R2, RZ ;  /* 0x000000ff00027202 */ /* 0x000fe20000000f00 */
[----:B------:R-:W-:Y:S01]  /*1ede0*/  IMAD.MOV.U32 R32, RZ, RZ, 0x181f ;  /* 0x0000181fff207424 */ /* 0x000fe200078e00ff */
[----:B------:R-:W-:Y:S02]  /*1edf0*/  MOV R3, 0x1ee10 ;  /* 0x0001ee1000037802 */ /* 0x000fe40000000f00 */
[----:B-12--5:R-:W-:Y:S05]  /*1ee00*/  CALL.REL.NOINC `($__internal_101_$__cuda_sm70_shflsync_idx_p) ;  /* 0x00002d1000007944 */ /* 0x026fea0003c00000 */
[----:B------:R-:W-:Y:S01]  /*1ee10*/  MOV R0, R34 ;  /* 0x0000002200007202 */ /* 0x000fe20000000f00 */
[----:B------:R-:W-:Y:S05]  /*1ee20*/  BRA `(.L_x_6118) ;  /* 0xfffe999000007947 */ /* 0x000fea000383ffff */
.L_x_5959:
[----:B------:R-:W-:Y:S01]  /*1ee30*/  IMAD.MOV.U32 R33, RZ, RZ, R12 ;  /* 0x000000ffff217224 */ /* 0x000fe200078e000c */
[----:B--2---:R-:W-:Y:S01]  /*1ee40*/  MOV R2, 0x1 ;  /* 0x0000000100027802 */ /* 0x004fe20000000f00 */
[----:B------:R-:W-:Y:S01]  /*1ee50*/  IMAD.MOV.U32 R32, RZ, RZ, 0x181f ;  /* 0x0000181fff207424 */ /* 0x000fe200078e00ff */
[----:B------:R-:W-:-:S02]  /*1ee60*/  MOV R3, 0x1ee80 ;  /* 0x0001ee8000037802 */ /* 0x000fc40000000f00 */
[----:B-1-345:R-:W-:Y:S05]  /*1ee70*/  CALL.REL.NOINC `($__internal_101_$__cuda_sm70_shflsync_idx_p) ;  /* 0x00002ca000007944 */ /* 0x03afea0003c00000 */
[----:B------:R-:W-:Y:S01]  /*1ee80*/  IMAD.MOV.U32 R4, RZ, RZ, R34 ;  /* 0x000000ffff047224 */ /* 0x000fe200078e0022 */
[----:B------:R-:W-:Y:S01]  /*1ee90*/  MOV R2, 0x1 ;  /* 0x0000000100027802 */ /* 0x000fe20000000f00 */
[----:B------:R-:W-:Y:S01]  /*1eea0*/  IMAD.MOV.U32 R33, RZ, RZ, R13 ;  /* 0x000000ffff217224 */ /* 0x000fe200078e000d */
[----:B------:R-:W-:-:S02]  /*1eeb0*/  MOV R32, 0x181f ;  /* 0x0000181f00207802 */ /* 0x000fc40000000f00 */
[----:B------:R-:W-:Y:S02]  /*1eec0*/  MOV R3, 0x1eee0 ;  /* 0x0001eee000037802 */ /* 0x000fe40000000f00 */
[----:B------:R-:W-:Y:S05]  /*1eed0*/  CALL.REL.NOINC `($__internal_101_$__cuda_sm70_shflsync_idx_p) ;  /* 0x00002c4000007944 */ /* 0x000fea0003c00000 */
[----:B------:R-:W-:Y:S01]  /*1eee0*/  MOV R0, R34 ;  /* 0x0000002200007202 */ /* 0x000fe20000000f00 */
[----:B------:R-:W-:Y:S05]  /*1eef0*/  BRA `(.L_x_6119) ;  /* 0xfffe9a0000007947 */ /* 0x000fea000383ffff */
.L_x_5962:
[----:B------:R-:W-:Y:S01]  /*1ef00*/  IMAD.MOV.U32 R33, RZ, RZ, R12 ;  /* 0x000000ffff217224 */ /* 0x000fe200078e000c */
[----:B-1----:R-:W-:Y:S01]  /*1ef10*/  MOV R2, 0x2 ;  /* 0x0000000200027802 */ /* 0x002fe20000000f00 */
[----:B------:R-:W-:Y:S01]  /*1ef20*/  IMAD.MOV.U32 R32, RZ, RZ, 0x181f ;  /* 0x0000181fff207424 */ /* 0x000fe200078e00ff */
[----:B------:R-:W-:Y:S02]  /*1ef30*/  MOV R3, 0x1ef50 ;  /* 0x0001ef5000037802 */ /* 0x000fe40000000f00 */
[----:B--2345:R-:W-:Y:S05]  /*1ef40*/  CALL.REL.NOINC `($__internal_101_$__cuda_sm70_shflsync_idx_p) ;  /* 0x00002bd000007944 */ /* 0x03cfea0003c00000 */
[----:B------:R-:W-:Y:S01]  /*1ef50*/  MOV R4, R34 ;  /* 0x0000002200047202 */ /* 0x000fe20000000f00 */
[----:B------:R-:W-:Y:S05]  /*1ef60*/  BRA `(.L_x_6120) ;  /* 0xfffe9ac000007947 */ /* 0x000fea000383ffff */
.L_x_5963:
[----:B------:R-:W-:Y:S01]  /*1ef70*/  IMAD.MOV.U32 R33, RZ, RZ, R13 ;  /* 0x000000ffff217224 */ /* 0x000fe200078e000d */
[----:B------:R-:W-:Y:S01]  /*1ef80*/  MOV R2, 0x2 ;  /* 0x0000000200027802 */ /* 0x000fe20000000f00 */
[----:B------:R-:W-:Y:S01]  /*1ef90*/  IMAD.MOV.U32 R32, RZ, RZ, 0x181f ;  /* 0x0000181fff207424 */ /* 0x000fe200078e00ff */
[----:B------:R-:W-:Y:S02]  /*1efa0*/  MOV R3, 0x1efc0 ;  /* 0x0001efc000037802 */ /* 0x000fe40000000f00 */
[----:B-12345:R-:W-:Y:S05]  /*1efb0*/  CALL.REL.NOINC `($__internal_101_$__cuda_sm70_shflsync_idx_p) ;  /* 0x00002b6000007944 */ /* 0x03efea0003c00000 */
[----:B------:R-:W-:Y:S01]  /*1efc0*/  MOV R0, R34 ;  /* 0x0000002200007202 */ /* 0x000fe20000000f00 */
[----:B------:R-:W-:Y:S05]  /*1efd0*/  BRA `(.L_x_6121) ;  /* 0xfffe9a7000007947 */ /* 0x000fea000383ffff */
.L_x_5966:
[----:B------:R-:W-:Y:S01]  /*1efe0*/  IMAD.MOV.U32 R33, RZ, RZ, R12 ;  /* 0x000000ffff217224 */ /* 0x000fe200078e000c */
[----:B-1----:R-:W-:Y:S01]  /*1eff0*/  MOV R2, 0x3 ;  /* 0x0000000300027802 */ /* 0x002fe20000000f00 */
[----:B------:R-:W-:Y:S01]  /*1f000*/  IMAD.MOV.U32 R32, RZ, RZ, 0x181f ;  /* 0x0000181fff207424 */ /* 0x000fe200078e00ff */
[----:B------:R-:W-:-:S02]  /*1f010*/  MOV R3, 0x1f030 ;  /* 0x0001f03000037802 */ /* 0x000fc40000000f00 */
[----:B--2345:R-:W-:Y:S05]  /*1f020*/  CALL.REL.NOINC `($__internal_101_$__cuda_sm70_shflsync_idx_p) ;  /* 0x00002af000007944 */ /* 0x03cfea0003c00000 */
        /* <DEDUP_REMOVED lines=8> */
.L_x_5969:
[----:B------:R-:W-:Y:S01]  /*1f0b0*/  IMAD.MOV.U32 R33, RZ, RZ, R5 ;  /* 0x000000ffff217224 */ /* 0x000fe200078e0005 */
[----:B------:R-:W-:Y:S01]  /*1f0c0*/  MOV R2, RZ ;  /* 0x000000ff00027202 */ /* 0x000fe20000000f00 */
[----:B------:R-:W-:Y:S01]  /*1f0d0*/  IMAD.MOV.U32 R32, RZ, RZ, 0x181f ;  /* 0x0000181fff207424 */ /* 0x000fe200078e00ff */
[----:B------:R-:W-:Y:S02]  /*1f0e0*/  MOV R3, 0x1f100 ;  /* 0x0001f10000037802 */ /* 0x000fe40000000f00 */
[----:B------:R-:W-:Y:S05]  /*1f0f0*/  CALL.REL.NOINC `($__internal_101_$__cuda_sm70_shflsync_idx_p) ;  /* 0x00002a2000007944 */ /* 0x000fea0003c00000 */
[----:B------:R-:W-:Y:S01]  /*1f100*/  MOV R4, R34 ;  /* 0x0000002200047202 */ /* 0x000fe20000000f00 */
[----:B------:R-:W-:Y:S05]  /*1f110*/  BRA `(.L_x_6123) ;  /* 0xfffea54000007947 */ /* 0x000fea000383ffff */
.L_x_5970:
[----:B------:R-:W-:Y:S01]  /*1f120*/  IMAD.MOV.U32 R33, RZ, RZ, R14 ;  /* 0x000000ffff217224 */ /* 0x000fe200078e000e */
[----:B------:R-:W-:Y:S01]  /*1f130*/  MOV R2, RZ ;  /* 0x000000ff00027202 */ /* 0x000fe20000000f00 */
[----:B------:R-:W-:Y:S01]  /*1f140*/  IMAD.MOV.U32 R32, RZ, RZ, 0x181f ;  /* 0x0000181fff207424 */ /* 0x000fe200078e00ff */
[----:B------:R-:W-:Y:S02]  /*1f150*/  MOV R3, 0x1f170 ;  /* 0x0001f17000037802 */ /* 0x000fe40000000f00 */
[----:B-12---:R-:W-:Y:S05]  /*1f160*/  CALL.REL.NOINC `($__internal_101_$__cuda_sm70_shflsync_idx_p) ;  /* 0x000029b000007944 */ /* 0x006fea0003c00000 */
[C---:B------:R-:W-:Y:S01]  /*1f170*/  IADD3 R6, P1, R34.reuse, R17, RZ ;  /* 0x0000001122067210 */ /* 0x040fe20007f3e0ff */
[----:B------:R-:W-:Y:S01]  /*1f180*/  IMAD.MOV.U32 R33, RZ, RZ, R5 ;  /* 0x000000ffff217224 */ /* 0x000fe200078e0005 */
[----:B------:R-:W-:Y:S01]  /*1f190*/  IADD3 R8, P0, R34, R15, RZ ;  /* 0x0000000f22087210 */ /* 0x000fe20007f1e0ff */
[----:B------:R-:W-:Y:S01]  /*1f1a0*/  IMAD.MOV.U32 R32, RZ, RZ, 0x181f ;  /* 0x0000181fff207424 */ /* 0x000fe200078e00ff */
[----:B------:R-:W-:Y:S01]  /*1f1b0*/  ISETP.GE.AND P2, PT, R216, c[0x0][0x1d4], PT ;  /* 0x00007500d8007a0c */ /* 0x000fe20003f46270 */
[C---:B------:R-:W-:Y:S01]  /*1f1c0*/  IMAD.X R7, R4.reuse, 0x1, R20, P1 ;  /* 0x0000000104077824 */ /* 0x040fe200008e0614 */
        /* <DEDUP_REMOVED lines=16> */
[----:B-1----:R-:W-:Y:S05]  /*1f2d0*/  CALL.REL.NOINC `($__internal_101_$__cuda_sm70_shflsync_idx_p) ;  /* 0x0000284000007944 */ /* 0x002fea0003c00000 */
        /* <DEDUP_REMOVED lines=8> */
.L_x_5975:
[----:B------:R-:W-:Y:S01]  /*1f360*/  IMAD.MOV.U32 R33, RZ, RZ, R42 ;  /* 0x000000ffff217224 */ /* 0x000fe200078e002a */
[----:B------:R-:W-:Y:S01]  /*1f370*/  MOV R2, RZ ;  /* 0x000000ff00027202 */ /* 0x000fe20000000f00 */
[----:B------:R-:W-:Y:S01]  /*1f380*/  IMAD.MOV.U32 R32, RZ, RZ, 0x1c1f ;  /* 0x00001c1fff207424 */ /* 0x000fe200078e00ff */
[----:B------:R-:W-:Y:S02]  /*1f390*/  MOV R3, 0x1f3b0 ;  /* 0x0001f3b000037802 */ /* 0x000fe40000000f00 */
[----:B------:R-:W-:Y:S05]  /*1f3a0*/  CALL.REL.NOINC `($__internal_101_$__cuda_sm70_shflsync_idx_p) ;  /* 0x0000277000007944 */ /* 0x000fea0003c00000 */
[----:B------:R-:W-:Y:S01]  /*1f3b0*/  MOV R5, R34 ;  /* 0x0000002200057202 */ /* 0x000fe20000000f00 */
[----:B------:R-:W-:Y:S05]  /*1f3c0*/  BRA `(.L_x_6125) ;  /* 0xfffea7e000007947 */ /* 0x000fea000383ffff */
.L_x_5976:
[----:B------:R-:W-:Y:S01]  /*1f3d0*/  IMAD.MOV.U32 R33, RZ, RZ, R43 ;  /* 0x000000ffff217224 */ /* 0x000fe200078e002b */
[----:B------:R-:W-:Y:S01]  /*1f3e0*/  MOV R2, RZ ;  /* 0x000000ff00027202 */ /* 0x000fe20000000f00 */
[----:B------:R-:W-:Y:S01]  /*1f3f0*/  IMAD.MOV.U32 R32, RZ, RZ, 0x1c1f ;  /* 0x00001c1fff207424 */ /* 0x000fe200078e00ff */
[----:B------:R-:W-:Y:S02]  /*1f400*/  MOV R3, 0x1f420 ;  /* 0x0001f42000037802 */ /* 0x000fe40000000f00 */
[----:B-12---:R-:W-:Y:S05]  /*1f410*/  CALL.REL.NOINC `($__internal_101_$__cuda_sm70_shflsync_idx_p) ;  /* 0x0000270000007944 */ /* 0x006fea0003c00000 */
[----:B------:R-:W-:Y:S01]  /*1f420*/  IMAD.MOV.U32 R33, RZ, RZ, R13 ;  /* 0x000000ffff217224 */ /* 0x000fe200078e000d */
[----:B------:R-:W-:Y:S01]  /*1f430*/  MOV R32, 0x1c1f ;  /* 0x00001c1f00207802 */ /* 0x000fe20000000f00 */
[----:B------:R-:W-:Y:S01]  /*1f440*/  IMAD.MOV.U32 R2, RZ, RZ, RZ ;  /* 0x000000ffff027224 */ /* 0x000fe200078e00ff */
[----:B------:R-:W-:-:S02]  /*1f450*/  MOV R4, R34 ;  /* 0x0000002200047202 */ /* 0x000fc40000000f00 */
[----:B------:R-:W-:Y:S02]  /*1f460*/  MOV R3, 0x1f480 ;  /* 0x0001f48000037802 */ /* 0x000fe40000000f00 */
[----:B------:R-:W-:Y:S05]  /*1f470*/  CALL.REL.NOINC `($__internal_101_$__cuda_sm70_shflsync_idx_p) ;  /* 0x000026a000007944 */ /* 0x000fea0003c00000 */
[----:B------:R-:W-:Y:S01]  /*1f480*/  IMAD.MOV.U32 R12, RZ, RZ, R34 ;  /* 0x000000ffff0c7224 */ /* 0x000fe200078e0022 */
[----:B------:R-:W-:Y:S01]  /*1f490*/  MOV R2, RZ ;  /* 0x000000ff00027202 */ /* 0x000fe20000000f00 */
[----:B------:R-:W-:Y:S01]  /*1f4a0*/  IMAD.MOV.U32 R33, RZ, RZ, R44 ;  /* 0x000000ffff217224 */ /* 0x000fe200078e002c */
[----:B------:R-:W-:Y:S02]  /*1f4b0*/  MOV R32, 0x1c1f ;  /* 0x00001c1f00207802 */ /* 0x000fe40000000f00 */
[----:B------:R-:W-:Y:S02]  /*1f4c0*/  MOV R3, 0x1f4e0 ;  /* 0x0001f4e000037802 */ /* 0x000fe40000000f00 */
[----:B------:R-:W-:Y:S05]  /*1f4d0*/  CALL.REL.NOINC `($__internal_101_$__cuda_sm70_shflsync_idx_p) ;  /* 0x0000264000007944 */ /* 0x000fea0003c00000 */
[----:B------:R-:W-:Y:S01]  /*1f4e0*/  MOV R0, R34 ;  /* 0x0000002200007202 */ /* 0x000fe20000000f00 */
[----:B------:R-:W-:Y:S05]  /*1f4f0*/  BRA `(.L_x_6126) ;  /* 0xfffea6f000007947 */ /* 0x000fea000383ffff */
.L_x_5979:
[----:B------:R-:W-:Y:S01]  /*1f500*/  IMAD.MOV.U32 R33, RZ, RZ, R42 ;  /* 0x000000ffff217224 */ /* 0x000fe200078e002a */
[----:B------:R-:W-:Y:S01]  /*1f510*/  MOV R2, 0x1 ;  /* 0x0000000100027802 */ /* 0x000fe20000000f00 */
[----:B------:R-:W-:Y:S01]  /*1f520*/  IMAD.MOV.U32 R32, RZ, RZ, 0x1c1f ;  /* 0x00001c1fff207424 */ /* 0x000fe200078e00ff */
[----:B------:R-:W-:Y:S02]  /*1f530*/  MOV R3, 0x1f550 ;  /* 0x0001f55000037802 */ /* 0x000fe40000000f00 */
[----:B---3--:R-:W-:Y:S05]  /*1f540*/  CALL.REL.NOINC `($__internal_101_$__cuda_sm70_shflsync_idx_p) ;  /* 0x000025d000007944 */ /* 0x008fea0003c00000 */
[----:B------:R-:W-:Y:S01]  /*1f550*/  IMAD.MOV.U32 R5, RZ, RZ, R34 ;  /* 0x000000ffff057224 */ /* 0x000fe200078e0022 */
[----:B------:R-:W-:Y:S01]  /*1f560*/  MOV R2, 0x1 ;  /* 0x0000000100027802 */ /* 0x000fe20000000f00 */
[----:B------:R-:W-:Y:S01]  /*1f570*/  IMAD.MOV.U32 R33, RZ, RZ, R43 ;  /* 0x000000ffff217224 */ /* 0x000fe200078e002b */
[----:B------:R-:W-:-:S02]  /*1f580*/  MOV R32, 0x1c1f ;  /* 0x00001c1f00207802 */ /* 0x000fc40000000f00 */
[----:B------:R-:W-:Y:S02]  /*1f590*/  MOV R3, 0x1f5b0 ;  /* 0x0001f5b000037802 */ /* 0x000fe40000000f00 */
[----:B------:R-:W-:Y:S05]  /*1f5a0*/  CALL.REL.NOINC `($__internal_101_$__cuda_sm70_shflsync_idx_p) ;  /* 0x0000257000007944 */ /* 0x000fea0003c00000 */
[----:B------:R-:W-:Y:S01]  /*1f5b0*/  IMAD.MOV.U32 R33, RZ, RZ, R13 ;  /* 0x000000ffff217224 */ /* 0x000fe200078e000d */
[----:B------:R-:W-:Y:S01]  /*1f5c0*/  MOV R32, 0x1c1f ;  /* 0x00001c1f00207802 */ /* 0x000fe20000000f00 */
[----:B------:R-:W-:Y:S01]  /*1f5d0*/  IMAD.MOV.U32 R2, RZ, RZ, 0x1 ;  /* 0x00000001ff027424 */ /* 0x000fe200078e00ff */
[----:B------:R-:W-:Y:S02]  /*1f5e0*/  MOV R4, R34 ;  /* 0x0000002200047202 */ /* 0x000fe40000000f00 */
[----:B------:R-:W-:Y:S02]  /*1f5f0*/  MOV R3, 0x1f610 ;  /* 0x0001f61000037802 */ /* 0x000fe40000000f00 */
[----:B------:R-:W-:Y:S05]  /*1f600*/  CALL.REL.NOINC `($__internal_101_$__cuda_sm70_shflsync_idx_p) ;  /* 0x0000251000007944 */ /* 0x000fea0003c00000 */
[----:B------:R-:W-:Y:S01]  /*1f610*/  IMAD.MOV.U32 R12, RZ, RZ, R34 ;  /* 0x000000ffff0c7224 */ /* 0x000fe200078e0022 */
[----:B------:R-:W-:Y:S01]  /*1f620*/  MOV R2, 0x1 ;  /* 0x0000000100027802 */ /* 0x000fe20000000f00 */
[----:B------:R-:W-:Y:S01]  /*1f630*/  IMAD.MOV.U32 R33, RZ, RZ, R44 ;  /* 0x000000ffff217224 */ /* 0x000fe200078e002c */
[----:B------:R-:W-:Y:S02]  /*1f640*/  MOV R32, 0x1c1f ;  /* 0x00001c1f00207802 */ /* 0x000fe40000000f00 */
[----:B------:R-:W-:-:S02]  /*1f650*/  MOV R3, 0x1f670 ;  /* 0x0001f67000037802 */ /* 0x000fc40000000f00 */
[----:B------:R-:W-:Y:S05]  /*1f660*/  CALL.REL.NOINC `($__internal_101_$__cuda_sm70_shflsync_idx_p) ;  /* 0x000024b000007944 */ /* 0x000fea0003c00000 */
[----:B------:R-:W-:Y:S01]  /*1f670*/  MOV R0, R34 ;  /* 0x0000002200007202 */ /* 0x000fe20000000f00 */
[----:B------:R-:W-:Y:S05]  /*1f680*/  BRA `(.L_x_6127) ;  /* 0xfffeadb000007947 */ /* 0x000fea000383ffff */
.L_x_6004:
[----:B------:R-:W-:Y:S01]  /*1f690*/  IMAD.MOV.U32 R33, RZ, RZ, R22 ;  /* 0x000000ffff217224 */ /* 0x000fe200078e0016 */
[----:B------:R-:W-:Y:S01]  /*1f6a0*/  MOV R2, RZ ;  /* 0x000000ff00027202 */ /* 0x000fe20000000f00 */
[----:B------:R-:W-:Y:S01]  /*1f6b0*/  IMAD.MOV.U32 R32, RZ, RZ, 0x1c1f ;  /* 0x00001c1fff207424 */ /* 0x000fe200078e00ff */
[----:B------:R-:W-:-:S02]  /*1f6c0*/  MOV R3, 0x1f6e0 ;  /* 0x0001f6e000037802 */ /* 0x000fc40000000f00 */
[----:B------:R-:W-:Y:S05]  /*1f6d0*/  CALL.REL.NOINC `($__internal_101_$__cuda_sm70_shflsync_idx_p) ;  /* 0x0000244000007944 */ /* 0x000fea0003c00000 */
[----:B------:R-:W-:Y:S01]  /*1f6e0*/  MOV R0, R34 ;  /* 0x0000002200007202 */ /* 0x000fe20000000f00 */
[----:B------:R-:W-:Y:S05]  /*1f6f0*/  BRA `(.L_x_6128) ;  /* 0xfffeda3000007947 */ /* 0x000fea000383ffff */
.L_x_6005:
[----:B------:R-:W-:Y:S01]  /*1f700*/  IMAD.MOV.U32 R33, RZ, RZ, R23 ;  /* 0x000000ffff217224 */ /* 0x000fe200078e0017 */
[----:B------:R-:W-:Y:S01]  /*1f710*/  MOV R2, RZ ;  /* 0x000000ff00027202 */ /* 0x000fe20000000f00 */
[----:B------:R-:W-:Y:S01]  /*1f720*/  IMAD.MOV.U32 R32, RZ, RZ, 0x1c1f ;  /* 0x00001c1fff207424 */ /* 0x000fe200078e00ff */
[----:B------:R-:W-:-:S02]  /*1f730*/  MOV R3, 0x1f750 ;  /* 0x0001f75000037802 */ /* 0x000fc40000000f00 */
[----:B-12---:R-:W-:Y:S05]  /*1f740*/  CALL.REL.NOINC `($__internal_101_$__cuda_sm70_shflsync_idx_p) ;  /* 0x000023d000007944 */ /* 0x006fea0003c00000 */
[----:B------:R-:W-:Y:S01]  /*1f750*/  IMAD.MOV.U32 R33, RZ, RZ, R21 ;  /* 0x000000ffff217224 */ /* 0x000fe200078e0015 */
[----:B------:R-:W-:Y:S01]  /*1f760*/  MOV R2, RZ ;  /* 0x000000ff00027202 */ /* 0x000fe20000000f00 */
[----:B------:R-:W-:Y:S01]  /*1f770*/  IMAD.MOV.U32 R32, RZ, RZ, 0x1c1f ;  /* 0x00001c1fff207424 */ /* 0x000fe200078e00ff */
[----:B------:R-:W-:Y:S01]  /*1f780*/  MOV R8, R34 ;  /* 0x0000002200087202 */ /* 0x000fe20000000f00 */
[----:B------:R-:W-:Y:S01]  /*1f790*/  IMAD.MOV.U32 R9, RZ, RZ, R0 ;  /* 0x000000ffff097224 */ /* 0x000fe200078e0000 */
[----:B------:R-:W-:-:S02]  /*1f7a0*/  MOV R3, 0x1f7c0 ;  /* 0x0001f7c000037802 */ /* 0x000fc40000000f00 */
[----:B------:R-:W-:Y:S05]  /*1f7b0*/  CALL.REL.NOINC `($__internal_101_$__cuda_sm70_shflsync_idx_p) ;  /* 0x0000236000007944 */ /* 0x000fea0003c00000 */
[----:B------:R-:W-:Y:S01]  /*1f7c0*/  IMAD.MOV.U32 R20, RZ, RZ, R34 ;  /* 0x000000ffff147224 */ /* 0x000fe200078e0022 */
[----:B------:R-:W-:Y:S01]  /*1f7d0*/  MOV R2, RZ ;  /* 0x000000ff00027202 */ /* 0x000fe20000000f00 */
[----:B------:R-:W-:Y:S01]  /*1f7e0*/  IMAD.MOV.U32 R33, RZ, RZ, R24 ;  /* 0x000000ffff217224 */ /* 0x000fe200078e0018 */
[----:B------:R-:W-:-:S02]  /*1f7f0*/  MOV R32, 0x1c1f ;  /* 0x00001c1f00207802 */ /* 0x000fc40000000f00 */
[----:B------:R-:W-:Y:S02]  /*1f800*/  MOV R3, 0x1f820 ;  /* 0x0001f82000037802 */ /* 0x000fe40000000f00 */
[----:B------:R-:W-:Y:S05]  /*1f810*/  CALL.REL.NOINC `($__internal_101_$__cuda_sm70_shflsync_idx_p) ;  /* 0x0000230000007944 */ /* 0x000fea0003c00000 */
[----:B------:R-:W-:Y:S01]  /*1f820*/  MOV R3, R34 ;  /* 0x0000002200037202 */ /* 0x000fe20000000f00 */
[----:B------:R-:W-:Y:S05]  /*1f830*/  BRA `(.L_x_6129) ;  /* 0xfffed94000007947 */ /* 0x000fea000383ffff */
.L_x_6008:
[----:B------:R-:W-:Y:S01]  /*1f840*/  IMAD.MOV.U32 R33, RZ, RZ, R22 ;  /* 0x000000ffff217224 */ /* 0x000fe200078e0016 */
[----:B------:R-:W-:Y:S01]  /*1f850*/  MOV R2, 0x1 ;  /* 0x0000000100027802 */ /* 0x000fe20000000f00 */
[----:B------:R-:W-:Y:S01]  /*1f860*/  IMAD.MOV.U32 R32, RZ, RZ, 0x1c1f ;  /* 0x00001c1fff207424 */ /* 0x000fe200078e00ff */
[----:B------:R-:W-:Y:S02]  /*1f870*/  MOV R3, 0x1f890 ;  /* 0x0001f89000037802 */ /* 0x000fe40000000f00 */
[----:B--2---:R-:W-:Y:S05]  /*1f880*/  CALL.REL.NOINC `($__internal_101_$__cuda_sm70_shflsync_idx_p) ;  /* 0x0000229000007944 */ /* 0x004fea0003c00000 */
[----:B------:R-:W-:Y:S01]  /*1f890*/  IMAD.MOV.U32 R0, RZ, RZ, R34 ;  /* 0x000000ffff007224 */ /* 0x000fe200078e0022 */
[----:B------:R-:W-:Y:S01]  /*1f8a0*/  MOV R2, 0x1 ;  /* 0x0000000100027802 */ /* 0x000fe20000000f00 */
[----:B------:R-:W-:Y:S01]  /*1f8b0*/  IMAD.MOV.U32 R33, RZ, RZ, R23 ;  /* 0x000000ffff217224 */ /* 0x000fe200078e0017 */
[----:B------:R-:W-:Y:S02]  /*1f8c0*/  MOV R32, 0x1c1f ;  /* 0x00001c1f00207802 */ /* 0x000fe40000000f00 */
[----:B------:R-:W-:Y:S02]  /*1f8d0*/  MOV R3, 0x1f8f0 ;  /* 0x0001f8f000037802 */ /* 0x000fe40000000f00 */
[----:B------:R-:W-:Y:S05]  /*1f8e0*/  CALL.REL.NOINC `($__internal_101_$__cuda_sm70_shflsync_idx_p) ;  /* 0x0000223000007944 */ /* 0x000fea0003c00000 */
[----:B------:R-:W-:Y:S01]  /*1f8f0*/  IMAD.MOV.U32 R33, RZ, RZ, R21 ;  /* 0x000000ffff217224 */ /* 0x000fe200078e0015 */
[----:B------:R-:W-:Y:S01]  /*1f900*/  MOV R2, 0x1 ;  /* 0x0000000100027802 */ /* 0x000fe20000000f00 */
[----:B------:R-:W-:Y:S01]  /*1f910*/  IMAD.MOV.U32 R32, RZ, RZ, 0x1c1f ;  /* 0x00001c1fff207424 */ /* 0x000fe200078e00ff */
[----:B------:R-:W-:Y:S01]  /*1f920*/  MOV R8, R34 ;  /* 0x0000002200087202 */ /* 0x000fe20000000f00 */
[----:B------:R-:W-:Y:S01]  /*1f930*/  IMAD.MOV.U32 R9, RZ, RZ, R0 ;  /* 0x000000ffff097224 */ /* 0x000fe200078e0000 */
[----:B------:R-:W-:-:S02]  /*1f940*/  MOV R3, 0x1f960 ;  /* 0x0001f96000037802 */ /* 0x000fc40000000f00 */
[----:B------:R-:W-:Y:S05]  /*1f950*/  CALL.REL.NOINC `($__internal_101_$__cuda_sm70_shflsync_idx_p) ;  /* 0x000021c000007944 */ /* 0x000fea0003c00000 */
        /* <DEDUP_REMOVED lines=8> */
.L_x_6023:
[----:B------:R-:W-:Y:S01]  /*1f9e0*/  IMAD.MOV.U32 R33, RZ, RZ, R20 ;  /* 0x000000ffff217224 */ /* 0x000fe200078e0014 */
[----:B------:R-:W-:Y:S01]  /*1f9f0*/  MOV R2, RZ ;  /* 0x000000ff00027202 */ /* 0x000fe20000000f00 */
[----:B------:R-:W-:Y:S01]  /*1fa00*/  IMAD.MOV.U32 R32, RZ, RZ, 0x181f ;  /* 0x0000181fff207424 */ /* 0x000fe200078e00ff */
[----:B------:R-:W-:Y:S02]  /*1fa10*/  MOV R3, 0x1fa30 ;  /* 0x0001fa3000037802 */ /* 0x000fe40000000f00 */
[----:B-1--4-:R-:W-:Y:S05]  /*1fa20*/  CALL.REL.NOINC `($__internal_101_$__cuda_sm70_shflsync_idx_p) ;  /* 0x000020f000007944 */ /* 0x012fea0003c00000 */
[----:B------:R-:W-:Y:S01]  /*1fa30*/  MOV R9, R34 ;  /* 0x0000002200097202 */ /* 0x000fe20000000f00 */
[----:B------:R-:W-:Y:S05]  /*1fa40*/  BRA `(.L_x_6131) ;  /* 0xffff0ce000007947 */ /* 0x000fea000383ffff */
.L_x_6024:
[----:B------:R-:W-:Y:S01]  /*1fa50*/  IMAD.MOV.U32 R33, RZ, RZ, R23 ;  /* 0x000000ffff217224 */ /* 0x000fe200078e0017 */
[----:B------:R-:W-:Y:S01]  /*1fa60*/  MOV R2, RZ ;  /* 0x000000ff00027202 */ /* 0x000fe20000000f00 */
[----:B------:R-:W-:Y:S01]  /*1fa70*/  IMAD.MOV.U32 R32, RZ, RZ, 0x181f ;  /* 0x0000181fff207424 */ /* 0x000fe200078e00ff */
[----:B------:R-:W-:Y:S02]  /*1fa80*/  MOV R3, 0x1faa0 ;  /* 0x0001faa000037802 */ /* 0x000fe40000000f00 */
[----:B-1234-:R-:W-:Y:S05]  /*1fa90*/  CALL.REL.NOINC `($__internal_101_$__cuda_sm70_shflsync_idx_p) ;  /* 0x0000208000007944 */ /* 0x01efea0003c00000 */
[----:B------:R-:W-:Y:S01]  /*1faa0*/  ISETP.GE.AND P2, PT, R216, c[0x0][0x1d4], PT ;  /* 0x00007500d8007a0c */ /* 0x000fe20003f46270 */
[----:B------:R-:W-:Y:S01]  /*1fab0*/  IMAD.MOV.U32 R33, RZ, RZ, R20 ;  /* 0x000000ffff217224 */ /* 0x000fe200078e0014 */
[C---:B------:R-:W-:Y:S01]  /*1fac0*/  IADD3 R2, P0, R34.reuse, R24, RZ ;  /* 0x0000001822027210 */ /* 0x040fe20007f1e0ff */
[----:B------:R-:W-:Y:S01]  /*1fad0*/  IMAD.MOV.U32 R32, RZ, RZ, 0x181f ;  /* 0x0000181fff207424 */ /* 0x000fe200078e00ff */
[----:B------:R-:W-:-:S02]  /*1fae0*/  IADD3 R16, P3, R34, R25, RZ ;  /* 0x0000001922107210 */ /* 0x000fc40007f7e0ff */
[----:B------:R-:W-:Y:S01]  /*1faf0*/  ISETP.GE.AND P1, PT, R215, c[0x0][0x1d4], PT ;  /* 0x00007500d7007a0c */ /* 0x000fe20003f26270 */
[C---:B------:R-:W-:Y:S01]  /*1fb00*/  IMAD.X R3, R9.reuse, 0x1, R26, P0 ;  /* 0x0000000109037824 */ /* 0x040fe200000e061a */
        /* <DEDUP_REMOVED lines=22> */
[----:B------:R-:W-:Y:S01]  /*1fc70*/  MOV R0, R34 ;  /* 0x0000002200007202 */ /* 0x000fe20000000f00 */
[----:B------:R-:W-:Y:S05]  /*1fc80*/  BRA `(.L_x_6132) ;  /* 0xffff0bf000007947 */ /* 0x000fea000383ffff */
.L_x_6027:
[----:B------:R-:W-:Y:S01]  /*1fc90*/  IMAD.MOV.U32 R33, RZ, RZ, R5 ;  /* 0x000000ffff217224 */ /* 0x000fe200078e0005 */
[----:B------:R-:W-:Y:S01]  /*1fca0*/  MOV R2, RZ ;  /* 0x000000ff00027202 */ /* 0x000fe20000000f00 */
[----:B------:R-:W-:Y:S01]  /*1fcb0*/  IMAD.MOV.U32 R32, RZ, RZ, 0x181f ;  /* 0x0000181fff207424 */ /* 0x000fe200078e00ff */
[----:B------:R-:W-:-:S02]  /*1fcc0*/  MOV R3, 0x1fce0 ;  /* 0x0001fce000037802 */ /* 0x000fc40000000f00 */
[----:B------:R-:W-:Y:S05]  /*1fcd0*/  CALL.REL.NOINC `($__internal_101_$__cuda_sm70_shflsync_idx_p) ;  /* 0x00001e4000007944 */ /* 0x000fea0003c00000 */
[----:B------:R-:W-:Y:S01]  /*1fce0*/  MOV R4, R34 ;  /* 0x0000002200047202 */ /* 0x000fe20000000f00 */
[----:B------:R-:W-:Y:S05]  /*1fcf0*/  BRA `(.L_x_6133) ;  /* 0xffff31c000007947 */ /* 0x000fea000383ffff */
.L_x_6028:
[----:B------:R-:W-:Y:S01]  /*1fd00*/  IMAD.MOV.U32 R33, RZ, RZ, R12 ;  /* 0x000000ffff217224 */ /* 0x000fe200078e000c */
[----:B------:R-:W-:Y:S01]  /*1fd10*/  MOV R2, RZ ;  /* 0x000000ff00027202 */ /* 0x000fe20000000f00 */
[----:B------:R-:W-:Y:S01]  /*1fd20*/  IMAD.MOV.U32 R32, RZ, RZ, 0x181f ;  /* 0x0000181fff207424 */ /* 0x000fe200078e00ff */
[----:B------:R-:W-:-:S02]  /*1fd30*/  MOV R3, 0x1fd50 ;  /* 0x0001fd5000037802 */ /* 0x000fc40000000f00 */
[----:B-12---:R-:W-:Y:S05]  /*1fd40*/  CALL.REL.NOINC `($__internal_101_$__cuda_sm70_shflsync_idx_p) ;  /* 0x00001dd000007944 */ /* 0x006fea0003c00000 */
        /* <DEDUP_REMOVED lines=22> */
[----:B------:R-:W-:Y:S05]  /*1feb0*/  CALL.REL.NOINC `($__internal_101_$__cuda_sm70_shflsync_idx_p) ;  /* 0x00001c6000007944 */ /* 0x000fea0003c00000 */
        /* <DEDUP_REMOVED lines=8> */
.L_x_6032:
[----:B------:R-:W-:Y:S01]  /*1ff40*/  MOV R2, RZ ;  /* 0x000000ff00027202 */ /* 0x000fe20000000f00 */
[----:B------:R-:W-:Y:S01]  /*1ff50*/  IMAD.MOV.U32 R33, RZ, RZ, R8 ;  /* 0x000000ffff217224 */ /* 0x000fe200078e0008 */
[----:B------:R-:W-:Y:S01]  /*1ff60*/  MOV R3, 0x1ff90 ;  /* 0x0001ff9000037802 */ /* 0x000fe20000000f00 */
[----:B------:R-:W-:Y:S02]  /*1ff70*/  IMAD.MOV.U32 R32, RZ, RZ, 0x181f ;  /* 0x0000181fff207424 */ /* 0x000fe400078e00ff */
[----:B-1234-:R-:W-:Y:S05]  /*1ff80*/  CALL.REL.NOINC `($__internal_101_$__cuda_sm70_shflsync_idx_p) ;  /* 0x00001b9000007944 */ /* 0x01efea0003c00000 */
[----:B------:R-:W-:Y:S01]  /*1ff90*/  MOV R5, R34 ;  /* 0x0000002200057202 */ /* 0x000fe20000000f00 */
[----:B------:R-:W-:-:S05]  /*1ffa0*/  BRA `(.L_x_6135) ;  /* 0xffff358000007947 */ /* 0x000fca000383ffff */
.L_x_6033:
[----:B------:R-:W-:Y:S01]  /*1ffb0*/  MOV R2, RZ ;  /* 0x000000ff00027202 */ /* 0x000fe20000000f00 */
[----:B------:R-:W-:Y:S01]  /*1ffc0*/  IMAD.MOV.U32 R33, RZ, RZ, R17 ;  /* 0x000000ffff217224 */ /* 0x000fe200078e0011 */
[----:B------:R-:W-:Y:S01]  /*1ffd0*/  MOV R3, 0x20000 ;  /* 0x0002000000037802 */ /* 0x000fe20000000f00 */
[----:B------:R-:W-:Y:S02]  /*1ffe0*/  IMAD.MOV.U32 R32, RZ, RZ, 0x181f ;  /* 0x0000181fff207424 */ /* 0x000fe400078e00ff */
[----:B-1234-:R-:W-:Y:S05]  /*1fff0*/  CALL.REL.NOINC `($__internal_101_$__cuda_sm70_shflsync_idx_p) ;  /* 0x00001b2000007944 */ /* 0x01efea0003c00000 */
[----:B------:R-:W-:Y:S01]  /*20000*/  ISETP.GE.AND P2, PT, R216, c[0x0][0x1d4], PT ;  /* 0x00007500d8007a0c */ /* 0x000fe20003f46270 */
[----:B------:R-:W-:Y:S01]  /*20010*/  IMAD R4, R213, 0x6000, R10 ;  /* 0x00006000d5047824 */ /* 0x000fe200078e020a */
[C---:B------:R-:W-:Y:S01]  /*20020*/  IADD3 R2, P0, R34.reuse, R18, RZ ;  /* 0x0000001222027210 */ /* 0x040fe20007f1e0ff */
[----:B------:R-:W-:Y:S01]  /*20030*/  IMAD.MOV.U32 R33, RZ, RZ, R8 ;  /* 0x000000ffff217224 */ /* 0x000fe200078e0008 */
[----:B------:R-:W-:Y:S01]  /*20040*/  ISETP.GE.AND P1, PT, R215, c[0x0][0x1d4], PT ;  /* 0x00007500d7007a0c */ /* 0x000fe20003f26270 */
[----:B------:R-:W-:Y:S01]  /*20050*/  IMAD.MOV.U32 R32, RZ, RZ, 0x181f ;  /* 0x0000181fff207424 */ /* 0x000fe200078e00ff */
        /* <DEDUP_REMOVED lines=17> */
[----:B------:R-:W-:Y:S05]  /*20170*/  CALL.REL.NOINC `($__internal_101_$__cuda_sm70_shflsync_idx_p) ;  /* 0x000019a000007944 */ /* 0x000fea0003c00000 */
[----:B------:R-:W-:Y:S01]  /*20180*/  MOV R2, 0x1 ;  /* 0x0000000100027802 */ /* 0x000fe20000000f00 */
[----:B------:R-:W-:Y:S01]  /*20190*/  IMAD.MOV.U32 R5, RZ, RZ, R34 ;  /* 0x000000ffff057224 */ /* 0x000fe200078e0022 */
[----:B------:R-:W-:Y:S01]  /*201a0*/  MOV R32, 0x181f ;  /* 0x0000181f00207802 */ /* 0x000fe20000000f00 */
[----:B------:R-:W-:Y:S01]  /*201b0*/  IMAD.MOV.U32 R33, RZ, RZ, R17 ;  /* 0x000000ffff217224 */ /* 0x000fe200078e0011 */
[----:B------:R-:W-:Y:S02]  /*201c0*/  MOV R3, 0x201e0 ;  /* 0x000201e000037802 */ /* 0x000fe40000000f00 */
[----:B------:R-:W-:Y:S05]  /*201d0*/  CALL.REL.NOINC `($__internal_101_$__cuda_sm70_shflsync_idx_p) ;  /* 0x0000194000007944 */ /* 0x000fea0003c00000 */
[----:B------:R-:W-:Y:S01]  /*201e0*/  MOV R2, R34 ;  /* 0x0000002200027202 */ /* 0x000fe20000000f00 */
[----:B------:R-:W-:-:S05]  /*201f0*/  BRA `(.L_x_6136) ;  /* 0xffff349000007947 */ /* 0x000fca000383ffff */
.L_x_6036:
[----:B------:R-:W-:Y:S01]  /*20200*/  MOV R2, RZ ;  /* 0x000000ff00027202 */ /* 0x000fe20000000f00 */
[----:B------:R-:W-:Y:S01]  /*20210*/  IMAD.MOV.U32 R33, RZ, RZ, R5 ;  /* 0x000000ffff217224 */ /* 0x000fe200078e0005 */
[----:B------:R-:W-:Y:S01]  /*20220*/  MOV R3, 0x20250 ;  /* 0x0002025000037802 */ /* 0x000fe20000000f00 */
[----:B------:R-:W-:Y:S02]  /*20230*/  IMAD.MOV.U32 R32, RZ, RZ, 0x181f ;  /* 0x0000181fff207424 */ /* 0x000fe400078e00ff */
[----:B------:R-:W-:Y:S05]  /*20240*/  CALL.REL.NOINC `($__internal_101_$__cuda_sm70_shflsync_idx_p) ;  /* 0x000018d000007944 */ /* 0x000fea0003c00000 */
[----:B------:R-:W-:Y:S01]  /*20250*/  MOV R4, R34 ;  /* 0x0000002200047202 */ /* 0x000fe20000000f00 */
[----:B------:R-:W-:-:S05]  /*20260*/  BRA `(.L_x_6137) ;  /* 0xffff604000007947 */ /* 0x000fca000383ffff */
.L_x_6037:
[----:B------:R-:W-:Y:S01]  /*20270*/  MOV R2, RZ ;  /* 0x000000ff00027202 */ /* 0x000fe20000000f00 */
[----:B------:R-:W-:Y:S01]  /*20280*/  IMAD.MOV.U32 R33, RZ, RZ, R14 ;  /* 0x000000ffff217224 */ /* 0x000fe200078e000e */
[----:B------:R-:W-:Y:S01]  /*20290*/  MOV R3, 0x202c0 ;  /* 0x000202c000037802 */ /* 0x000fe20000000f00 */
[----:B------:R-:W-:Y:S02]  /*202a0*/  IMAD.MOV.U32 R32, RZ, RZ, 0x181f ;  /* 0x0000181fff207424 */ /* 0x000fe400078e00ff */
[----:B-12---:R-:W-:Y:S05]  /*202b0*/  CALL.REL.NOINC `($__internal_101_$__cuda_sm70_shflsync_idx_p) ;  /* 0x0000186000007944 */ /* 0x006fea0003c00000 */
[----:B------:R-:W-:Y:S01]  /*202c0*/  ISETP.GE.AND P2, PT, R216, c[0x0][0x1d4], PT ;  /* 0x00007500d8007a0c */ /* 0x000fe20003f46270 */
[----:B------:R-:W-:Y:S01]  /*202d0*/  IMAD R0, R213, 0x6000, R11 ;  /* 0x00006000d5007824 */ /* 0x000fe200078e020b */
[C---:B------:R-:W-:Y:S01]  /*202e0*/  IADD3 R2, P0, R34.reuse, R15, RZ ;  /* 0x0000000f22027210 */ /* 0x040fe20007f1e0ff */
[----:B------:R-:W-:Y:S01]  /*202f0*/  IMAD.MOV.U32 R33, RZ, RZ, R5 ;  /* 0x000000ffff217224 */ /* 0x000fe200078e0005 */
[----:B------:R-:W-:Y:S01]  /*20300*/  ISETP.GE.AND P1, PT, R215, c[0x0][0x1d4], PT ;  /* 0x00007500d7007a0c */ /* 0x000fe20003f26270 */
[----:B------:R-:W-:Y:S01]  /*20310*/  IMAD.MOV.U32 R32, RZ, RZ, 0x181f ;  /* 0x0000181fff207424 */ /* 0x000fe200078e00ff */
        /* <DEDUP_REMOVED lines=17> */
[----:B--2---:R-:W-:Y:S05]  /*20430*/  CALL.REL.NOINC `($__internal_101_$__cuda_sm70_shflsync_idx_p) ;  /* 0x000016e000007944 */ /* 0x004fea0003c00000 */
        /* <DEDUP_REMOVED lines=8> */
.L_x_6042:
[----:B------:R-:W-:Y:S01]  /*204c0*/  MOV R2, RZ ;  /* 0x000000ff00027202 */ /* 0x000fe20000000f00 */
[----:B------:R-:W-:Y:S01]  /*204d0*/  IMAD.MOV.U32 R33, RZ, RZ, R9 ;  /* 0x000000ffff217224 */ /* 0x000fe200078e0009 */
[----:B------:R-:W-:Y:S01]  /*204e0*/  MOV R3, 0x20510 ;  /* 0x0002051000037802 */ /* 0x000fe20000000f00 */
[----:B------:R-:W-:Y:S02]  /*204f0*/  IMAD.MOV.U32 R32, RZ, RZ, 0x181f ;  /* 0x0000181fff207424 */ /* 0x000fe400078e00ff */
[----:B-1234-:R-:W-:Y:S05]  /*20500*/  CALL.REL.NOINC `($__internal_101_$__cuda_sm70_shflsync_idx_p) ;  /* 0x0000161000007944 */ /* 0x01efea0003c00000 */
[----:B------:R-:W-:Y:S01]  /*20510*/  MOV R5, R34 ;  /* 0x0000002200057202 */ /* 0x000fe20000000f00 */
[----:B------:R-:W-:-:S05]  /*20520*/  BRA `(.L_x_6139) ;  /* 0xffff63b000007947 */ /* 0x000fca000383ffff */
.L_x_6043:
        /* <DEDUP_REMOVED lines=37> */
.L_x_6044:
[----:B------:R-:W-:Y:S01]  /*20780*/  MOV R152, 0x2 ;  /* 0x0000000200987802 */ /* 0x000fe20000000f00 */
[----:B------:R-:W-:Y:S01]  /*20790*/  IMAD.MOV.U32 R2, RZ, RZ, R8 ;  /* 0x000000ffff027224 */ /* 0x000fe200078e0008 */
[----:B------:R-:W-:Y:S02]  /*207a0*/  MOV R3, 0x207c0 ;  /* 0x000207c000037802 */ /* 0x000fe40000000f00 */
[----:B------:R-:W-:Y:S05]  /*207b0*/  CALL.REL.NOINC `($__internal_100_$__cuda_sm70_shflsync_bfly_p) ;  /* 0x0000131000007944 */ /* 0x000fea0003c00000 */
[----:B------:R-:W-:Y:S01]  /*207c0*/  MOV R2, R152 ;  /* 0x0000009800027202 */ /* 0x000fe20000000f00 */
[----:B------:R-:W-:-:S05]  /*207d0*/  BRA `(.L_x_6141) ;  /* 0xffff6f9000007947 */ /* 0x000fca000383ffff */
.L_x_6047:
[----:B------:R-:W-:Y:S01]  /*207e0*/  MOV R2, RZ ;  /* 0x000000ff00027202 */ /* 0x000fe20000000f00 */
[----:B------:R-:W-:Y:S01]  /*207f0*/  IMAD.MOV.U32 R33, RZ, RZ, R5 ;  /* 0x000000ffff217224 */ /* 0x000fe200078e0005 */
[----:B------:R-:W-:Y:S01]  /*20800*/  MOV R3, 0x20830 ;  /* 0x0002083000037802 */ /* 0x000fe20000000f00 */
[----:B------:R-:W-:Y:S02]  /*20810*/  IMAD.MOV.U32 R32, RZ, RZ, 0x181f ;  /* 0x0000181fff207424 */ /* 0x000fe400078e00ff */
[----:B------:R-:W-:Y:S05]  /*20820*/  CALL.REL.NOINC `($__internal_101_$__cuda_sm70_shflsync_idx_p) ;  /* 0x000012f000007944 */ /* 0x000fea0003c00000 */
[----:B------:R-:W-:Y:S01]  /*20830*/  MOV R4, R34 ;  /* 0x0000002200047202 */ /* 0x000fe20000000f00 */
[----:B------:R-:W-:-:S05]  /*20840*/  BRA `(.L_x_6142) ;  /* 0xffff88f000007947 */ /* 0x000fca000383ffff */
.L_x_6048:
        /* <DEDUP_REMOVED lines=37> */
.L_x_6050:
[----:B------:R-:W-:Y:S01]  /*20aa0*/  IMAD.MOV.U32 R2, RZ, RZ, R220 ;  /* 0x000000ffff027224 */ /* 0x000fe200078e00dc */
[----:B------:R-:W-:-:S02]  /*20ab0*/  MOV R152, 0x2 ;  /* 0x0000000200987802 */ /* 0x000fc40000000f00 */
[----:B------:R-:W-:Y:S02]  /*20ac0*/  MOV R3, 0x20ae0 ;  /* 0x00020ae000037802 */ /* 0x000fe40000000f00 */
[----:B------:R-:W-:Y:S05]  /*20ad0*/  CALL.REL.NOINC `($__internal_100_$__cuda_sm70_shflsync_bfly_p) ;  /* 0x00000ff000007944 */ /* 0x000fea0003c00000 */
[----:B------:R-:W-:Y:S01]  /*20ae0*/  MOV R0, R152 ;  /* 0x0000009800007202 */ /* 0x000fe20000000f00 */
[----:B------:R-:W-:Y:S05]  /*20af0*/  BRA `(.L_x_6144) ;  /* 0xffff89c000007947 */ /* 0x000fea000383ffff */
.L_x_6051:
[----:B------:R-:W-:Y:S01]  /*20b00*/  IMAD.MOV.U32 R2, RZ, RZ, R0 ;  /* 0x000000ffff027224 */ /* 0x000fe200078e0000 */
[----:B------:R-:W-:Y:S02]  /*20b10*/  MOV R152, 0x1 ;  /* 0x0000000100987802 */ /* 0x000fe40000000f00 */
[----:B------:R-:W-:Y:S02]  /*20b20*/  MOV R3, 0x20b40 ;  /* 0x00020b4000037802 */ /* 0x000fe40000000f00 */
[----:B-1----:R-:W-:Y:S05]  /*20b30*/  CALL.REL.NOINC `($__internal_100_$__cuda_sm70_shflsync_bfly_p) ;  /* 0x00000f9000007944 */ /* 0x002fea0003c00000 */
[----:B------:R-:W-:Y:S01]  /*20b40*/  FADD.FTZ R0, R0, R152 ;  /* 0x0000009800007221 */ /* 0x000fe20000010000 */
[----:B------:R-:W-:Y:S02]  /*20b50*/  MOV R2, R219 ;  /* 0x000000db00027202 */ /* 0x000fe40000000f00 */
[----:B------:R-:W-:Y:S02]  /*20b60*/  MOV R152, 0x2 ;  /* 0x0000000200987802 */ /* 0x000fe40000000f00 */
[----:B------:R-:W-:Y:S02]  /*20b70*/  MOV R3, 0x20b90 ;  /* 0x00020b9000037802 */ /* 0x000fe40000000f00 */
[----:B------:R-:W-:Y:S05]  /*20b80*/  CALL.REL.NOINC `($__internal_100_$__cuda_sm70_shflsync_bfly_p) ;  /* 0x00000f4000007944 */ /* 0x000fea0003c00000 */
[----:B------:R-:W-:Y:S01]  /*20b90*/  FADD.FTZ R4, R219, R152 ;  /* 0x00000098db047221 */ /* 0x000fe20000010000 */
[----:B------:R-:W-:-:S02]  /*20ba0*/  MOV R152, 0x1 ;  /* 0x0000000100987802 */ /* 0x000fc40000000f00 */
[----:B------:R-:W-:Y:S02]  /*20bb0*/  MOV R3, 0x20be0 ;  /* 0x00020be000037802 */ /* 0x000fe40000000f00 */
[----:B------:R-:W-:Y:S02]  /*20bc0*/  MOV R2, R4 ;  /* 0x0000000400027202 */ /* 0x000fe40000000f00 */
[----:B------:R-:W-:Y:S05]  /*20bd0*/  CALL.REL.NOINC `($__internal_100_$__cuda_sm70_shflsync_bfly_p) ;  /* 0x00000ef000007944 */ /* 0x000fea0003c00000 */
[----:B------:R-:W-:Y:S01]  /*20be0*/  MOV R3, R152 ;  /* 0x0000009800037202 */ /* 0x000fe20000000f00 */
[----:B------:R-:W-:Y:S05]  /*20bf0*/  BRA `(.L_x_6145) ;  /* 0xffff893000007947 */ /* 0x000fea000383ffff */
.L_x_6058:
[----:B--234-:R-:W-:Y:S01]  /*20c00*/  IMAD.MOV.U32 R33, RZ, RZ, R13 ;  /* 0x000000ffff217224 */ /* 0x01cfe200078e000d */
[----:B------:R-:W-:Y:S01]  /*20c10*/  MOV R2, RZ ;  /* 0x000000ff00027202 */ /* 0x000fe20000000f00 */
[----:B------:R-:W-:Y:S01]  /*20c20*/  IMAD.MOV.U32 R32, RZ, RZ, 0x181f ;  /* 0x0000181fff207424 */ /* 0x000fe200078e00ff */
[----:B------:R-:W-:Y:S02]  /*20c30*/  MOV R3, 0x20c50 ;  /* 0x00020c5000037802 */ /* 0x000fe40000000f00 */
[----:B-1----:R-:W-:Y:S05]  /*20c40*/  CALL.REL.NOINC `($__internal_101_$__cuda_sm70_shflsync_idx_p) ;  /* 0x00000ed000007944 */ /* 0x002fea0003c00000 */
[----:B------:R-:W-:Y:S01]  /*20c50*/  MOV R5, R34 ;  /* 0x0000002200057202 */ /* 0x000fe20000000f00 */
[----:B------:R-:W-:Y:S05]  /*20c60*/  BRA `(.L_x_6146) ;  /* 0xffffa25000007947 */ /* 0x000fea000383ffff */
.L_x_6059:
[----:B------:R-:W-:Y:S01]  /*20c70*/  IMAD.MOV.U32 R33, RZ, RZ, R14 ;  /* 0x000000ffff217224 */ /* 0x000fe200078e000e */
[----:B------:R-:W-:Y:S01]  /*20c80*/  MOV R2, RZ ;  /* 0x000000ff00027202 */ /* 0x000fe20000000f00 */
[----:B------:R-:W-:Y:S01]  /*20c90*/  IMAD.MOV.U32 R32, RZ, RZ, 0x181f ;  /* 0x0000181fff207424 */ /* 0x000fe200078e00ff */
[----:B------:R-:W-:-:S02]  /*20ca0*/  MOV R3, 0x20cc0 ;  /* 0x00020cc000037802 */ /* 0x000fc40000000f00 */
[----:B-123--:R-:W-:Y:S05]  /*20cb0*/  CALL.REL.NOINC `($__internal_101_$__cuda_sm70_shflsync_idx_p) ;  /* 0x00000e6000007944 */ /* 0x00efea0003c00000 */
[----:B------:R-:W-:Y:S01]  /*20cc0*/  MOV R0, R34 ;  /* 0x0000002200007202 */ /* 0x000fe20000000f00 */
[----:B------:R-:W-:Y:S05]  /*20cd0*/  BRA `(.L_x_6147) ;  /* 0xffffa20000007947 */ /* 0x000fea000383ffff */
.L_x_6062:
[----:B------:R-:W-:Y:S01]  /*20ce0*/  IMAD.MOV.U32 R33, RZ, RZ, R13 ;  /* 0x000000ffff217224 */ /* 0x000fe200078e000d */
[----:B--2---:R-:W-:Y:S01]  /*20cf0*/  MOV R2, 0x1 ;  /* 0x0000000100027802 */ /* 0x004fe20000000f00 */
[----:B------:R-:W-:Y:S01]  /*20d00*/  IMAD.MOV.U32 R32, RZ, RZ, 0x181f ;  /* 0x0000181fff207424 */ /* 0x000fe200078e00ff */
[----:B------:R-:W-:-:S02]  /*20d10*/  MOV R3, 0x20d30 ;  /* 0x00020d3000037802 */ /* 0x000fc40000000f00 */
[----:B-1-34-:R-:W-:Y:S05]  /*20d20*/  CALL.REL.NOINC `($__internal_101_$__cuda_sm70_shflsync_idx_p) ;  /* 0x00000df000007944 */ /* 0x01afea0003c00000 */
        /* <DEDUP_REMOVED lines=8> */
.L_x_6065:
[----:B------:R-:W-:Y:S01]  /*20db0*/  IMAD.MOV.U32 R33, RZ, RZ, R13 ;  /* 0x000000ffff217224 */ /* 0x000fe200078e000d */
[----:B--2---:R-:W-:Y:S01]  /*20dc0*/  MOV R2, 0x2 ;  /* 0x0000000200027802 */ /* 0x004fe20000000f00 */
[----:B------:R-:W-:Y:S01]  /*20dd0*/  IMAD.MOV.U32 R32, RZ, RZ, 0x181f ;  /* 0x0000181fff207424 */ /* 0x000fe200078e00ff */
[----:B------:R-:W-:Y:S02]  /*20de0*/  MOV R3, 0x20e00 ;  /* 0x00020e0000037802 */ /* 0x000fe40000000f00 */
[----:B-1-34-:R-:W-:Y:S05]  /*20df0*/  CALL.REL.NOINC `($__internal_101_$__cuda_sm70_shflsync_idx_p) ;  /* 0x00000d2000007944 */ /* 0x01afea0003c00000 */
[----:B------:R-:W-:Y:S01]  /*20e00*/  MOV R5, R34 ;  /* 0x0000002200057202 */ /* 0x000fe20000000f00 */
[----:B------:R-:W-:Y:S05]  /*20e10*/  BRA `(.L_x_6149) ;  /* 0xffffa32000007947 */ /* 0x000fea000383ffff */
.L_x_6066:
[----:B------:R-:W-:Y:S01]  /*20e20*/  IMAD.MOV.U32 R33, RZ, RZ, R14 ;  /* 0x000000ffff217224 */ /* 0x000fe200078e000e */
[----:B--2---:R-:W-:Y:S01]  /*20e30*/  MOV R2, 0x2 ;  /* 0x0000000200027802 */ /* 0x004fe20000000f00 */
[----:B------:R-:W-:Y:S01]  /*20e40*/  IMAD.MOV.U32 R32, RZ, RZ, 0x181f ;  /* 0x0000181fff207424 */ /* 0x000fe200078e00ff */
[----:B------:R-:W-:Y:S02]  /*20e50*/  MOV R3, 0x20e70 ;  /* 0x00020e7000037802 */ /* 0x000fe40000000f00 */
[----:B-1-34-:R-:W-:Y:S05]  /*20e60*/  CALL.REL.NOINC `($__internal_101_$__cuda_sm70_shflsync_idx_p) ;  /* 0x00000cb000007944 */ /* 0x01afea0003c00000 */
[----:B------:R-:W-:Y:S01]  /*20e70*/  MOV R0, R34 ;  /* 0x0000002200007202 */ /* 0x000fe20000000f00 */
[----:B------:R-:W-:Y:S05]  /*20e80*/  BRA `(.L_x_6150) ;  /* 0xffffa2d000007947 */ /* 0x000fea000383ffff */
.L_x_6069:
[----:B------:R-:W-:Y:S01]  /*20e90*/  IMAD.MOV.U32 R33, RZ, RZ, R13 ;  /* 0x000000ffff217224 */ /* 0x000fe200078e000d */
[----:B---3--:R-:W-:Y:S01]  /*20ea0*/  MOV R2, 0x3 ;  /* 0x0000000300027802 */ /* 0x008fe20000000f00 */
        /* <DEDUP_REMOVED lines=11> */
.L_x_6071:
[----:B------:R-:W-:Y:S01]  /*20f60*/  IMAD.MOV.U32 R33, RZ, RZ, R5 ;  /* 0x000000ffff217224 */ /* 0x000fe200078e0005 */
[----:B------:R-:W-:Y:S01]  /*20f70*/  MOV R2, RZ ;  /* 0x000000ff00027202 */ /* 0x000fe20000000f00 */
[----:B------:R-:W-:Y:S01]  /*20f80*/  IMAD.MOV.U32 R32, RZ, RZ, 0x1c1f ;  /* 0x00001c1fff207424 */ /* 0x000fe200078e00ff */
[----:B------:R-:W-:Y:S02]  /*20f90*/  MOV R3, 0x20fb0 ;  /* 0x00020fb000037802 */ /* 0x000fe40000000f00 */
[----:B--2---:R-:W-:Y:S05]  /*20fa0*/  CALL.REL.NOINC `($__internal_101_$__cuda_sm70_shflsync_idx_p) ;  /* 0x00000b7000007944 */ /* 0x004fea0003c00000 */
[----:B------:R-:W-:Y:S01]  /*20fb0*/  MOV R4, R34 ;  /* 0x0000002200047202 */ /* 0x000fe20000000f00 */
[----:B------:R-:W-:Y:S05]  /*20fc0*/  BRA `(.L_x_6152) ;  /* 0xffffa60000007947 */ /* 0x000fea000383ffff */
.L_x_6072:
[----:B------:R-:W-:Y:S01]  /*20fd0*/  IMAD.MOV.U32 R33, RZ, RZ, R14 ;  /* 0x000000ffff217224 */ /* 0x000fe200078e000e */
[----:B------:R-:W-:Y:S01]  /*20fe0*/  MOV R2, RZ ;  /* 0x000000ff00027202 */ /* 0x000fe20000000f00 */
[----:B------:R-:W-:Y:S01]  /*20ff0*/  IMAD.MOV.U32 R32, RZ, RZ, 0x1c1f ;  /* 0x00001c1fff207424 */ /* 0x000fe200078e00ff */
[----:B------:R-:W-:Y:S02]  /*21000*/  MOV R3, 0x21020 ;  /* 0x0002102000037802 */ /* 0x000fe40000000f00 */
[----:B-123--:R-:W-:Y:S05]  /*21010*/  CALL.REL.NOINC `($__internal_101_$__cuda_sm70_shflsync_idx_p) ;  /* 0x00000b0000007944 */ /* 0x00efea0003c00000 */
[----:B------:R-:W-:Y:S01]  /*21020*/  MOV R0, R34 ;  /* 0x0000002200007202 */ /* 0x000fe20000000f00 */
[----:B------:R-:W-:Y:S05]  /*21030*/  BRA `(.L_x_6153) ;  /* 0xffffa5b000007947 */ /* 0x000fea000383ffff */
.L_x_6075:
        /* <DEDUP_REMOVED lines=13> */
.L_x_6079:
[----:B------:R-:W-:Y:S01]  /*21110*/  IMAD.MOV.U32 R33, RZ, RZ, R5 ;  /* 0x000000ffff217224 */ /* 0x000fe200078e0005 */
[----:B------:R-:W-:Y:S01]  /*21120*/  MOV R2, RZ ;  /* 0x000000ff00027202 */ /* 0x000fe20000000f00 */
[----:B------:R-:W-:Y:S01]  /*21130*/  IMAD.MOV.U32 R32, RZ, RZ, 0x181f ;  /* 0x0000181fff207424 */ /* 0x000fe200078e00ff */
[----:B------:R-:W-:Y:S02]  /*21140*/  MOV R3, 0x21160 ;  /* 0x0002116000037802 */ /* 0x000fe40000000f00 */
[----:B------:R-:W-:Y:S05]  /*21150*/  CALL.REL.NOINC `($__internal_101_$__cuda_sm70_shflsync_idx_p) ;  /* 0x000009c000007944 */ /* 0x000fea0003c00000 */
[----:B------:R-:W-:Y:S01]  /*21160*/  MOV R4, R34 ;  /* 0x0000002200047202 */ /* 0x000fe20000000f00 */
[----:B------:R-:W-:Y:S05]  /*21170*/  BRA `(.L_x_6155) ;  /* 0xffffc20000007947 */ /* 0x000fea000383ffff */
.L_x_6080:
[----:B------:R-:W-:Y:S01]  /*21180*/  IMAD.MOV.U32 R33, RZ, RZ, R14 ;  /* 0x000000ffff217224 */ /* 0x000fe200078e000e */
[----:B------:R-:W-:Y:S01]  /*21190*/  MOV R2, RZ ;  /* 0x000000ff00027202 */ /* 0x000fe20000000f00 */
[----:B------:R-:W-:Y:S01]  /*211a0*/  IMAD.MOV.U32 R32, RZ, RZ, 0x181f ;  /* 0x0000181fff207424 */ /* 0x000fe200078e00ff */
[----:B------:R-:W-:Y:S02]  /*211b0*/  MOV R3, 0x211d0 ;  /* 0x000211d000037802 */ /* 0x000fe40000000f00 */
[----:B-12---:R-:W-:Y:S05]  /*211c0*/  CALL.REL.NOINC `($__internal_101_$__cuda_sm70_shflsync_idx_p) ;  /* 0x0000095000007944 */ /* 0x006fea0003c00000 */
[----:B------:R-:W-:Y:S01]  /*211d0*/  MOV R0, R34 ;  /* 0x0000002200007202 */ /* 0x000fe20000000f00 */
[----:B------:R-:W-:Y:S05]  /*211e0*/  BRA `(.L_x_6156) ;  /* 0xffffc1b000007947 */ /* 0x000fea000383ffff */
.L_x_6083:
        /* <DEDUP_REMOVED lines=13> */
.L_x_6086:
[----:B------:R-:W-:Y:S01]  /*212c0*/  IMAD.MOV.U32 R33, RZ, RZ, R5 ;  /* 0x000000ffff217224 */ /* 0x000fe200078e0005 */
[----:B-1----:R-:W-:Y:S01]  /*212d0*/  MOV R2, 0x2 ;  /* 0x0000000200027802 */ /* 0x002fe20000000f00 */
[----:B------:R-:W-:Y:S01]  /*212e0*/  IMAD.MOV.U32 R32, RZ, RZ, 0x181f ;  /* 0x0000181fff207424 */ /* 0x000fe200078e00ff */
[----:B------:R-:W-:Y:S02]  /*212f0*/  MOV R3, 0x21310 ;  /* 0x0002131000037802 */ /* 0x000fe40000000f00 */
[----:B--234-:R-:W-:Y:S05]  /*21300*/  CALL.REL.NOINC `($__internal_101_$__cuda_sm70_shflsync_idx_p) ;  /* 0x0000081000007944 */ /* 0x01cfea0003c00000 */
[----:B------:R-:W-:Y:S01]  /*21310*/  MOV R4, R34 ;  /* 0x0000002200047202 */ /* 0x000fe20000000f00 */
[----:B------:R-:W-:Y:S05]  /*21320*/  BRA `(.L_x_6158) ;  /* 0xffffc2e000007947 */ /* 0x000fea000383ffff */
.L_x_6087:
[----:B------:R-:W-:Y:S01]  /*21330*/  IMAD.MOV.U32 R33, RZ, RZ, R14 ;  /* 0x000000ffff217224 */ /* 0x000fe200078e000e */
[----:B------:R-:W-:Y:S01]  /*21340*/  MOV R2, 0x2 ;  /* 0x0000000200027802 */ /* 0x000fe20000000f00 */
[----:B------:R-:W-:Y:S01]  /*21350*/  IMAD.MOV.U32 R32, RZ, RZ, 0x181f ;  /* 0x0000181fff207424 */ /* 0x000fe200078e00ff */
[----:B------:R-:W-:Y:S02]  /*21360*/  MOV R3, 0x21380 ;  /* 0x0002138000037802 */ /* 0x000fe40000000f00 */
[----:B-1234-:R-:W-:Y:S05]  /*21370*/  CALL.REL.NOINC `($__internal_101_$__cuda_sm70_shflsync_idx_p) ;  /* 0x000007a000007944 */ /* 0x01efea0003c00000 */
[----:B------:R-:W-:Y:S01]  /*21380*/  MOV R0, R34 ;  /* 0x0000002200007202 */ /* 0x000fe20000000f00 */
[----:B------:R-:W-:Y:S05]  /*21390*/  BRA `(.L_x_6159) ;  /* 0xffffc29000007947 */ /* 0x000fea000383ffff */
.L_x_6090:
[----:B------:R-:W-:Y:S01]  /*213a0*/  IMAD.MOV.U32 R33, RZ, RZ, R5 ;  /* 0x000000ffff217224 */ /* 0x000fe200078e0005 */
[----:B-1----:R-:W-:Y:S01]  /*213b0*/  MOV R2, 0x3 ;  /* 0x0000000300027802 */ /* 0x002fe20000000f00 */
[----:B------:R-:W-:Y:S01]  /*213c0*/  IMAD.MOV.U32 R32, RZ, RZ, 0x181f ;  /* 0x0000181fff207424 */ /* 0x000fe200078e00ff */
[----:B------:R-:W-:-:S02]  /*213d0*/  MOV R3, 0x213f0 ;  /* 0x000213f000037802 */ /* 0x000fc40000000f00 */
[----:B--234-:R-:W-:Y:S05]  /*213e0*/  CALL.REL.NOINC `($__internal_101_$__cuda_sm70_shflsync_idx_p) ;  /* 0x0000073000007944 */ /* 0x01cfea0003c00000 */
        /* <DEDUP_REMOVED lines=8> */
.L_x_6092:
[----:B------:R-:W-:Y:S01]  /*21470*/  IMAD.MOV.U32 R33, RZ, RZ, R35 ;  /* 0x000000ffff217224 */ /* 0x000fe200078e0023 */
[----:B------:R-:W-:Y:S01]  /*21480*/  MOV R2, RZ ;  /* 0x000000ff00027202 */ /* 0x000fe20000000f00 */
[----:B------:R-:W-:Y:S01]  /*21490*/  IMAD.MOV.U32 R32, RZ, RZ, 0x1f ;  /* 0x0000001fff207424 */ /* 0x000fe200078e00ff */
[----:B------:R-:W-:Y:S02]  /*214a0*/  MOV R3, 0x214c0 ;  /* 0x000214c000037802 */ /* 0x000fe40000000f00 */
[----:B-1----:R-:W-:Y:S05]  /*214b0*/  CALL.REL.NOINC `($__internal_101_$__cuda_sm70_shflsync_idx_p) ;  /* 0x0000066000007944 */ /* 0x002fea0003c00000 */
[----:B------:R-:W-:Y:S01]  /*214c0*/  MOV R9, R34 ;  /* 0x0000002200097202 */ /* 0x000fe20000000f00 */
[----:B------:R-:W-:Y:S05]  /*214d0*/  BRA `(.L_x_6161) ;  /* 0xffffc48000007947 */ /* 0x000fea000383ffff */
.L_x_6093:
[----:B------:R-:W-:Y:S01]  /*214e0*/  IMAD.MOV.U32 R33, RZ, RZ, R35 ;  /* 0x000000ffff217224 */ /* 0x000fe200078e0023 */
[----:B------:R-:W-:Y:S01]  /*214f0*/  MOV R2, 0x1 ;  /* 0x0000000100027802 */ /* 0x000fe20000000f00 */
[----:B------:R-:W-:Y:S01]  /*21500*/  IMAD.MOV.U32 R32, RZ, RZ, 0x1f ;  /* 0x0000001fff207424 */ /* 0x000fe200078e00ff */
[----:B------:R-:W-:Y:S02]  /*21510*/  MOV R3, 0x21530 ;  /* 0x0002153000037802 */ /* 0x000fe40000000f00 */
[----:B-123--:R-:W-:Y:S05]  /*21520*/  CALL.REL.NOINC `($__internal_101_$__cuda_sm70_shflsync_idx_p) ;  /* 0x000005f000007944 */ /* 0x00efea0003c00000 */
[----:B------:R-:W-:Y:S01]  /*21530*/  MOV R6, R34 ;  /* 0x0000002200067202 */ /* 0x000fe20000000f00 */
[----:B------:R-:W-:Y:S05]  /*21540*/  BRA `(.L_x_6162) ;  /* 0xffffc43000007947 */ /* 0x000fea000383ffff */
.L_x_6094:
[----:B------:R-:W-:Y:S02]  /*21550*/  MOV R3, 0x1 ;  /* 0x0000000100037802 */ /* 0x000fe40000000f00 */
[----:B------:R-:W-:-:S02]  /*21560*/  MOV R2, 0x21580 ;  /* 0x0002158000027802 */ /* 0x000fc40000000f00 */
[----:B-1234-:R-:W-:Y:S05]  /*21570*/  CALL.REL.NOINC `($__internal_102_$__cuda_sm70_shflsync_up_p) ;  /* 0x0000060000007944 */ /* 0x01efea0003c00000 */
[----:B------:R-:W-:Y:S05]  /*21580*/  BRA `(.L_x_6163) ;  /* 0xffffc52000007947 */ /* 0x000fea000383ffff */
.L_x_6095:
[----:B------:R-:W-:Y:S02]  /*21590*/  MOV R3, 0x2 ;  /* 0x0000000200037802 */ /* 0x000fe40000000f00 */
[----:B------:R-:W-:-:S02]  /*215a0*/  MOV R2, 0x215c0 ;  /* 0x000215c000027802 */ /* 0x000fc40000000f00 */
[----:B---34-:R-:W-:Y:S05]  /*215b0*/  CALL.REL.NOINC `($__internal_102_$__cuda_sm70_shflsync_up_p) ;  /* 0x000005c000007944 */ /* 0x018fea0003c00000 */
        /* <DEDUP_REMOVED lines=24> */
.L_x_6099:
[----:B------:R-:W-:Y:S02]  /*21740*/  MOV R3, 0x1 ;  /* 0x0000000100037802 */ /* 0x000fe40000000f00 */
[----:B------:R-:W-:Y:S02]  /*21750*/  MOV R2, 0x21770 ;  /* 0x0002177000027802 */ /* 0x000fe40000000f00 */
[----:B------:R-:W-:Y:S05]  /*21760*/  CALL.REL.NOINC `($__internal_102_$__cuda_sm70_shflsync_up_p) ;  /* 0x0000041000007944 */ /* 0x000fea0003c00000 */
[----:B------:R-:W-:Y:S01]  /*21770*/  MOV R2, R4 ;  /* 0x0000000400027202 */ /* 0x000fe20000000f00 */
[----:B------:R-:W-:Y:S05]  /*21780*/  BRA `(.L_x_6165) ;  /* 0xffffc59000007947 */ /* 0x000fea000383ffff */
.L_x_6100:
        /* <DEDUP_REMOVED lines=27> */
.L_x_6102:
[----:B------:R-:W-:Y:S02]  /*21940*/  SEL R0, RZ, 0x1, P0 ;  /* 0x00000001ff007807 */ /* 0x000fe40000000000 */
[----:B------:R-:W-:Y:S02]  /*21950*/  MOV R2, 0x21970 ;  /* 0x0002197000027802 */ /* 0x000fe40000000f00 */
[----:B-1----:R-:W-:Y:S05]  /*21960*/  CALL.REL.NOINC `($__internal_103_$__cuda_sm70_votesync_ballot) ;  /* 0x0000027000007944 */ /* 0x002fea0003c00000 */
[----:B------:R-:W-:Y:S01]  /*21970*/  MOV R6, R0 ;  /* 0x0000000000067202 */ /* 0x000fe20000000f00 */
[----:B------:R-:W-:Y:S05]  /*21980*/  BRA `(.L_x_6167) ;  /* 0xffffc52000007947 */ /* 0x000fea000383ffff */
.L_x_6103:
[----:B------:R-:W-:Y:S01]  /*21990*/  IMAD.MOV.U32 R33, RZ, RZ, R7 ;  /* 0x000000ffff217224 */ /* 0x000fe200078e0007 */
[----:B--2---:R-:W-:Y:S01]  /*219a0*/  MOV R2, R0 ;  /* 0x0000000000027202 */ /* 0x004fe20000000f00 */
[----:B------:R-:W-:Y:S01]  /*219b0*/  IMAD.MOV.U32 R32, RZ, RZ, 0x1f ;  /* 0x0000001fff207424 */ /* 0x000fe200078e00ff */
[----:B------:R-:W-:Y:S02]  /*219c0*/  MOV R3, 0x219e0 ;  /* 0x000219e000037802 */ /* 0x000fe40000000f00 */
[----:B-1----:R-:W-:Y:S05]  /*219d0*/  CALL.REL.NOINC `($__internal_101_$__cuda_sm70_shflsync_idx_p) ;  /* 0x0000014000007944 */ /* 0x002fea0003c00000 */
[----:B------:R-:W-:Y:S01]  /*219e0*/  IMAD.MOV.U32 R12, RZ, RZ, R34 ;  /* 0x000000ffff0c7224 */ /* 0x000fe200078e0022 */
[----:B------:R-:W-:Y:S01]  /*219f0*/  MOV R2, R0 ;  /* 0x0000000000027202 */ /* 0x000fe20000000f00 */
[----:B------:R-:W-:Y:S01]  /*21a00*/  IMAD.MOV.U32 R33, RZ, RZ, R8 ;  /* 0x000000ffff217224 */ /* 0x000fe200078e0008 */
[----:B------:R-:W-:-:S02]  /*21a10*/  MOV R32, 0x1f ;  /* 0x0000001f00207802 */ /* 0x000fc40000000f00 */
[----:B------:R-:W-:Y:S02]  /*21a20*/  MOV R3, 0x21a40 ;  /* 0x00021a4000037802 */ /* 0x000fe40000000f00 */
[----:B------:R-:W-:Y:S05]  /*21a30*/  CALL.REL.NOINC `($__internal_101_$__cuda_sm70_shflsync_idx_p) ;  /* 0x000000e000007944 */ /* 0x000fea0003c00000 */
[----:B------:R-:W-:Y:S01]  /*21a40*/  MOV R5, R34 ;  /* 0x0000002200057202 */ /* 0x000fe20000000f00 */
[----:B------:R-:W-:Y:S05]  /*21a50*/  BRA `(.L_x_6168) ;  /* 0xffffc4c000007947 */ /* 0x000fea000383ffff */
.L_x_6106:
[----:B------:R-:W-:Y:S01]  /*21a60*/  IMAD.MOV.U32 R33, RZ, RZ, R4 ;  /* 0x000000ffff217224 */ /* 0x000fe200078e0004 */
[----:B--2---:R-:W-:Y:S01]  /*21a70*/  MOV R2, R0 ;  /* 0x0000000000027202 */ /* 0x004fe20000000f00 */
[----:B------:R-:W-:Y:S01]  /*21a80*/  IMAD.MOV.U32 R32, RZ, RZ, 0x1f ;  /* 0x0000001fff207424 */ /* 0x000fe200078e00ff */
[----:B------:R-:W-:Y:S02]  /*21a90*/  MOV R3, 0x21ab0 ;  /* 0x00021ab000037802 */ /* 0x000fe40000000f00 */
[----:B-1--4-:R-:W-:Y:S05]  /*21aa0*/  CALL.REL.NOINC `($__internal_101_$__cuda_sm70_shflsync_idx_p) ;  /* 0x0000007000007944 */ /* 0x012fea0003c00000 */
[----:B------:R-:W-:Y:S01]  /*21ab0*/  MOV R14, R34 ;  /* 0x00000022000e7202 */ /* 0x000fe20000000f00 */
[----:B------:R-:W-:Y:S05]  /*21ac0*/  BRA `(.L_x_6105) ;  /* 0xffffc4b000007947 */ /* 0x000fea000383ffff */
        .weak           $__internal_100_$__cuda_sm70_shflsync_bfly_p
        .type           $__internal_100_$__cuda_sm70_shflsync_bfly_p,@function
        .size           $__internal_100_$__cuda_sm70_shflsync_bfly_p,($__internal_101_$__cuda_sm70_shflsync_idx_p - $__internal_100_$__cuda_sm70_shflsync_bfly_p)
$__internal_100_$__cuda_sm70_shflsync_bfly_p:
[----:B------:R-:W-:Y:S04]  /*21ad0*/  WARPSYNC R196 ;  /* 0x000000c400007348 */ /* 0x000fe80003800000 */
[----:B------:R1:W2:Y:S02]  /*21ae0*/  SHFL.BFLY PT, R152, R2, R152, R198 ;  /* 0x0c00009802987389 */ /* 0x0002a400000e00c6 */
[----:B-1----:R-:W-:-:S02]  /*21af0*/  MOV R2, R3 ;  /* 0x0000000300027202 */ /* 0x002fc40000000f00 */
[----:B------:R-:W-:-:S04]  /*21b00*/  MOV R3, 0x0 ;  /* 0x0000000000037802 */ /* 0x000fc80000000f00 */
[----:B--2---:R-:W-:Y:S05]  /*21b10*/  RET.REL.NODEC R2 `(_ZN7cutlass13device_kernelIN5flash19enable_sm80_to_sm89INS1_16FlashAttnFwdSm80INS1_25CollectiveMainloopFwdSm80ILi8ELi2ELb0EN4cute5tupleIJNS5_1CILi128EEENS7_ILi64EEENS7_ILi192EEEEEELi192ENS_6half_tEfNS_4arch4Sm80ELb1ELb0ELb0ELb1ELb1ELb1ELb1ELb1EEENS1_21CollectiveEpilogueFwdINS6_IJS8_SA_S9_EEENS6_IJNS7_ILi1EEESI_SI_EEESC_SE_Li256ELb1ELb1ELb1ELb0EEENS1_36VarlenDynamicPersistentTileSchedulerILi128ELi64ELi256ELi256ELb1ELb1ELb0ELb1ELb1ELb1EEEEEEEEEvNT_6ParamsE) ;  /* 0xfffde4e002007950 */ /* 0x004fea0003c3ffff */
        .weak           $__internal_101_$__cuda_sm70_shflsync_idx_p
        .type           $__internal_101_$__cuda_sm70_shflsync_idx_p,@function
        .size           $__internal_101_$__cuda_sm70_shflsync_idx_p,($__internal_102_$__cuda_sm70_shflsync_up_p - $__internal_101_$__cuda_sm70_shflsync_idx_p)
$__internal_101_$__cuda_sm70_shflsync_idx_p:
[----:B------:R-:W-:-:S04]  /*21b20*/  MOV R34, 0xffffffff ;  /* 0xffffffff00227802 */ /* 0x000fc80000000f00 */
[----:B------:R-:W-:Y:S04]  /*21b30*/  WARPSYNC R34 ;  /* 0x0000002200007348 */ /* 0x000fe80003800000 */
[----:B------:R1:W2:Y:S02]  /*21b40*/  SHFL.IDX PT, R34, R33, R2, R32 ;  /* 0x0000000221227389 */ /* 0x0002a400000e0020 */
[----:B-1----:R-:W-:Y:S02]  /*21b50*/  MOV R2, R3 ;  /* 0x0000000300027202 */ /* 0x002fe40000000f00 */
[----:B------:R-:W-:-:S04]  /*21b60*/  MOV R3, 0x0 ;  /* 0x0000000000037802 */ /* 0x000fc80000000f00 */
[----:B--2---:R-:W-:Y:S05]  /*21b70*/  RET.REL.NODEC R2 `(_ZN7cutlass13device_kernelIN5flash19enable_sm80_to_sm89INS1_16FlashAttnFwdSm80INS1_25CollectiveMainloopFwdSm80ILi8ELi2ELb0EN4cute5tupleIJNS5_1CILi128EEENS7_ILi64EEENS7_ILi192EEEEEELi192ENS_6half_tEfNS_4arch4Sm80ELb1ELb0ELb0ELb1ELb1ELb1ELb1ELb1EEENS1_21CollectiveEpilogueFwdINS6_IJS8_SA_S9_EEENS6_IJNS7_ILi1EEESI_SI_EEESC_SE_Li256ELb1ELb1ELb1ELb0EEENS1_36VarlenDynamicPersistentTileSchedulerILi128ELi64ELi256ELi256ELb1ELb1ELb0ELb1ELb1ELb1EEEEEEEEEvNT_6ParamsE) ;  /* 0xfffde48002007950 */ /* 0x004fea0003c3ffff */
        .weak           $__internal_102_$__cuda_sm70_shflsync_up_p
        .type           $__internal_102_$__cuda_sm70_shflsync_up_p,@function
        .size           $__internal_102_$__cuda_sm70_shflsync_up_p,($__internal_103_$__cuda_sm70_votesync_ballot - $__internal_102_$__cuda_sm70_shflsync_up_p)
$__internal_102_$__cuda_sm70_shflsync_up_p:
[----:B------:R-:W-:Y:S02]  /*21b80*/  MOV R4, RZ ;  /* 0x000000ff00047202 */ /* 0x000fe40000000f00 */
[----:B------:R-:W-:-:S04]  /*21b90*/  MOV R12, 0xffffffff ;  /* 0xffffffff000c7802 */ /* 0x000fc80000000f00 */
[----:B------:R-:W-:Y:S04]  /*21ba0*/  WARPSYNC R12 ;  /* 0x0000000c00007348 */ /* 0x000fe80003800000 */
[----:B------:R1:W2:Y:S02]  /*21bb0*/  SHFL.UP PT, R4, R0, R3, R4 ;  /* 0x0400000300047389 */ /* 0x0002a400000e0004 */
[----:B-1----:R-:W-:-:S04]  /*21bc0*/  MOV R3, 0x0 ;  /* 0x0000000000037802 */ /* 0x002fc80000000f00 */
[----:B--2---:R-:W-:Y:S05]  /*21bd0*/  RET.REL.NODEC R2 `(_ZN7cutlass13device_kernelIN5flash19enable_sm80_to_sm89INS1_16FlashAttnFwdSm80INS1_25CollectiveMainloopFwdSm80ILi8ELi2ELb0EN4cute5tupleIJNS5_1CILi128EEENS7_ILi64EEENS7_ILi192EEEEEELi192ENS_6half_tEfNS_4arch4Sm80ELb1ELb0ELb0ELb1ELb1ELb1ELb1ELb1EEENS1_21CollectiveEpilogueFwdINS6_IJS8_SA_S9_EEENS6_IJNS7_ILi1EEESI_SI_EEESC_SE_Li256ELb1ELb1ELb1ELb0EEENS1_36VarlenDynamicPersistentTileSchedulerILi128ELi64ELi256ELi256ELb1ELb1ELb0ELb1ELb1ELb1EEEEEEEEEvNT_6ParamsE) ;  /* 0xfffde42002007950 */ /* 0x004fea0003c3ffff */
        .weak           $__internal_103_$__cuda_sm70_votesync_ballot
        .type           $__internal_103_$__cuda_sm70_votesync_ballot,@function
        .size           $__internal_103_$__cuda_sm70_votesync_ballot,(.L_x_6305 - $__internal_103_$__cuda_sm70_votesync_ballot)
$__internal_103_$__cuda_sm70_votesync_ballot:
[----:B------:R-:W-:Y:S01]  /*21be0*/  ISETP.NE.U32.AND P0, PT, R0, 0x1, PT ;  /* 0x000000010000780c */ /* 0x000fe20003f05070 */
[----:B------:R-:W-:-:S04]  /*21bf0*/  IMAD.MOV.U32 R3, RZ, RZ, -0x1 ;  /* 0xffffffffff037424 */ /* 0x000fc800078e00ff */
[----:B------:R-:W-:Y:S08]  /*21c00*/  WARPSYNC R3 ;  /* 0x0000000300007348 */ /* 0x000ff00003800000 */
[----:B------:R-:W-:-:S04]  /*21c10*/  VOTE.ANY R0, PT, !P0 ;  /* 0x0000000000007806 */ /* 0x000fc800040e0100 */
[----:B------:R-:W-:Y:S01]  /*21c20*/  LOP3.LUT R0, R0, R3, RZ, 0xc0, !PT ;  /* 0x0000000300007212 */ /* 0x000fe200078ec0ff */
[----:B------:R-:W-:-:S04]  /*21c30*/  IMAD.MOV.U32 R3, RZ, RZ, 0x0 ;  /* 0x00000000ff037424 */ /* 0x000fc800078e00ff */
[----:B------:R-:W-:Y:S05]  /*21c40*/  RET.REL.NODEC R2 `(_ZN7cutlass13device_kernelIN5flash19enable_sm80_to_sm89INS1_16FlashAttnFwdSm80INS1_25CollectiveMainloopFwdSm80ILi8ELi2ELb0EN4cute5tupleIJNS5_1CILi128EEENS7_ILi64EEENS7_ILi192EEEEEELi192ENS_6half_tEfNS_4arch4Sm80ELb1ELb0ELb0ELb1ELb1ELb1ELb1ELb1EEENS1_21CollectiveEpilogueFwdINS6_IJS8_SA_S9_EEENS6_IJNS7_ILi1EEESI_SI_EEESC_SE_Li256ELb1ELb1ELb1ELb0EEENS1_36VarlenDynamicPersistentTileSchedulerILi128ELi64ELi256ELi256ELb1ELb1ELb0ELb1ELb1ELb1EEEEEEEEEvNT_6ParamsE) ;  /* 0xfffde3b002007950 */ /* 0x000fea0003c3ffff */
.L_x_6169:
        /* <DEDUP_REMOVED lines=11> */
.L_x_6305:


//--------------------- .nv.shared._ZN7cutlass13device_kernelIN5flash19enable_sm80_to_sm89INS1_16FlashAttnFwdSm80INS1_25CollectiveMainloopFwdSm80ILi8ELi1ELb0EN4cute5tupleIJNS5_1CILi128EEENS7_ILi64EEENS7_ILi192EEEEEELi192ENS_6half_tEfNS_4arch4Sm80ELb0ELb0ELb1ELb0ELb1ELb0ELb1ELb1EEENS1_21CollectiveEpilogueFwdINS6_IJS8_SA_S9_EEENS6_IJNS7_ILi1EEESI_SI_EEESC_SE_Li256ELb0ELb1ELb1ELb0EEENS1_19SingleTileSchedulerILb0ELb1ELb1ELi128EEEEEEEEEvNT_6ParamsE --------------------------
	.section	.nv.shared._ZN7cutlass13device_kernelIN5flash19enable_sm80_to_sm89INS1_16FlashAttnFwdSm80INS1_25CollectiveMainloopFwdSm80ILi8ELi1ELb0EN4cute5tupleIJNS5_1CILi128EEENS7_ILi64EEENS7_ILi192EEEEEELi192ENS_6half_tEfNS_4arch4Sm80ELb0ELb0ELb1ELb0ELb1ELb0ELb1ELb1EEENS1_21CollectiveEpilogueFwdINS6_IJS8_SA_S9_EEENS6_IJNS7_ILi1EEESI_SI_EEESC_SE_Li256ELb0ELb1ELb1ELb0EEENS1_19SingleTileSchedulerILb0ELb1ELb1ELi128EEEEEEEEEvNT_6ParamsE,"aw",@nobits
	.sectionflags	@""
	.align	16


//--------------------- .nv.global                --------------------------
	.section	.nv.global,"aw",@nobits
.nv.global:
	.type		_ZN89_INTERNAL_2c70e413_53_flash_fwd_hdim192_fp16_paged_split_softcapall_sm80_cu_cf07d2ef_41704cute1_E,@object
	.size		_ZN89_INTERNAL_2c70e413_53_flash_fwd_hdim192_fp16_paged_split_softcapall_sm80_cu_cf07d2ef_41704cute1_E,(_ZN89_INTERNAL_2c70e413_53_flash_fwd_hdim192_fp16_paged_split_softcapall_sm80_cu_cf07d2ef_41704cuda3std3__45__cpo6cbeginE - _ZN89_INTERNAL_2c70e413_53_flash_fwd_hdim192_fp16_paged_split_softcapall_sm80_cu_cf07d2ef_41704cute1_E)
_ZN89_INTERNAL_2c70e413_53_flash_fwd_hdim192_fp16_paged_split_softcapall_sm80_cu_cf07d2ef_41704cute1_E:
	.zero		1
	.type		_ZN89_INTERNAL_2c70e413_53_flash_fwd_hdim192_fp16_paged_split_softcapall_sm80_cu_cf07d2ef_41704cuda3std3__45__cpo6cbeginE,@object
	.size		_ZN89_INTERNAL_2c70e413_53_flash_fwd_hdim192_fp16_paged_split_softcapall_sm80_cu_cf07d2ef_41704cuda3std3__45__cpo6cbeginE,(_ZN89_INTERNAL_2c70e413_53_flash_fwd_hdim192_fp16_paged_split_softcapall_sm80_cu_cf07d2ef_41704cuda3std3__48in_placeE - _ZN89_INTERNAL_2c70e413_53_flash_fwd_hdim192_fp16_paged_split_softcapall_sm80_cu_cf07d2ef_41704cuda3std3__45__cpo6cbeginE)
_ZN89_INTERNAL_2c70e413_53_flash_fwd_hdim192_fp16_paged_split_softcapall_sm80_cu_cf07d2ef_41704cuda3std3__45__cpo6cbeginE:
	.zero		1
	.type		_ZN89_INTERNAL_2c70e413_53_flash_fwd_hdim192_fp16_paged_split_softcapall_sm80_cu_cf07d2ef_41704cuda3std3__48in_placeE,@object
	.size		_ZN89_INTERNAL_2c70e413_53_flash_fwd_hdim192_fp16_paged_split_softcapall_sm80_cu_cf07d2ef_41704cuda3std3__48in_placeE,(_ZN89_INTERNAL_2c70e413_53_flash_fwd_hdim192_fp16_paged_split_softcapall_sm80_cu_cf07d2ef_41704cuda3std6ranges3__45__cpo9iter_moveE - _ZN89_INTERNAL_2c70e413_53_flash_fwd_hdim192_fp16_paged_split_softcapall_sm80_cu_cf07d2ef_41704cuda3std3__48in_placeE)
_ZN89_INTERNAL_2c70e413_53_flash_fwd_hdim192_fp16_paged_split_softcapall_sm80_cu_cf07d2ef_41704cuda3std3__48in_placeE:
	.zero		1
	.type		_ZN89_INTERNAL_2c70e413_53_flash_fwd_hdim192_fp16_paged_split_softcapall_sm80_cu_cf07d2ef_41704cuda3std6ranges3__45__cpo9iter_moveE,@object
	.size		_ZN89_INTERNAL_2c70e413_53_flash_fwd_hdim192_fp16_paged_split_softcapall_sm80_cu_cf07d2ef_41704cuda3std6ranges3__45__cpo9iter_moveE,(_ZN89_INTERNAL_2c70e413_53_flash_fwd_hdim192_fp16_paged_split_softcapall_sm80_cu_cf07d2ef_41704cuda3std3__45__cpo5beginE - _ZN89_INTERNAL_2c70e413_53_flash_fwd_hdim192_fp16_paged_split_softcapall_sm80_cu_cf07d2ef_41704cuda3std6ranges3__45__cpo9iter_moveE)
_ZN89_INTERNAL_2c70e413_53_flash_fwd_hdim192_fp16_paged_split_softcapall_sm80_cu_cf07d2ef_41704cuda3std6ranges3__45__cpo9iter_moveE:
	.zero		1
	.type		_ZN89_INTERNAL_2c70e413_53_flash_fwd_hdim192_fp16_paged_split_softcapall_sm80_cu_cf07d2ef_41704cuda3std3__45__cpo5beginE,@object
	.size		_ZN89_INTERNAL_2c70e413_53_flash_fwd_hdim192_fp16_paged_split_softcapall_sm80_cu_cf07d2ef_41704cuda3std3__45__cpo5beginE,(_ZN89_INTERNAL_2c70e413_53_flash_fwd_hdim192_fp16_paged_split_softcapall_sm80_cu_cf07d2ef_41704cuda3std3__491_GLOBAL__N__2c70e413_53_flash_fwd_hdim192_fp16_paged_split_softcapall_sm80_cu_cf07d2ef_41706ignoreE - _ZN89_INTERNAL_2c70e413_53_flash_fwd_hdim192_fp16_paged_split_softcapall_sm80_cu_cf07d2ef_41704cuda3std3__45__cpo5beginE)
_ZN89_INTERNAL_2c70e413_53_flash_fwd_hdim192_fp16_paged_split_softcapall_sm80_cu_cf07d2ef_41704cuda3std3__45__cpo5beginE:
	.zero		1
	.type		_ZN89_INTERNAL_2c70e413_53_flash_fwd_hdim192_fp16_paged_split_softcapall_sm80_cu_cf07d2ef_41704cuda3std3__491_GLOBAL__N__2c70e413_53_flash_fwd_hdim192_fp16_paged_split_softcapall_sm80_cu_cf07d2ef_41706ignoreE,@object
	.size		_ZN89_INTERNAL_2c70e413_53_flash_fwd_hdim192_fp16_paged_split_softcapall_sm80_cu_cf07d2ef_41704cuda3std3__491_GLOBAL__N__2c70e413_53_flash_fwd_hdim192_fp16_paged_split_softcapall_sm80_cu_cf07d2ef_41706ignoreE,(_ZN89_INTERNAL_2c70e413_53_flash_fwd_hdim192_fp16_paged_split_softcapall_sm80_cu_cf07d2ef_41704cute7productE - _ZN89_INTERNAL_2c70e413_53_flash_fwd_hdim192_fp16_paged_split_softcapall_sm80_cu_cf07d2ef_41704cuda3std3__491_GLOBAL__N__2c70e413_53_flash_fwd_hdim192_fp16_paged_split_softcapall_sm80_cu_cf07d2ef_41706ignoreE)
_ZN89_INTERNAL_2c70e413_53_flash_fwd_hdim192_fp16_paged_split_softcapall_sm80_cu_cf07d2ef_41704cuda3std3__491_GLOBAL__N__2c70e413_53_flash_fwd_hdim192_fp16_paged_split_softcapall_sm80_cu_cf07d2ef_41706ignoreE:
	.zero		1
	.type		_ZN89_INTERNAL_2c70e413_53_flash_fwd_hdim192_fp16_paged_split_softcapall_sm80_cu_cf07d2ef_41704cute7productE,@object
	.size		_ZN89_INTERNAL_2c70e413_53_flash_fwd_hdim192_fp16_paged_split_softcapall_sm80_cu_cf07d2ef_41704cute7productE,(_ZN89_INTERNAL_2c70e413_53_flash_fwd_hdim192_fp16_paged_split_softcapall_sm80_cu_cf07d2ef_41704cuda3std3__45__cpo3endE - _ZN89_INTERNAL_2c70e413_53_flash_fwd_hdim192_fp16_paged_split_softcapall_sm80_cu_cf07d2ef_41704cute7productE)
_ZN89_INTERNAL_2c70e413_53_flash_fwd_hdim192_fp16_paged_split_softcapall_sm80_cu_cf07d2ef_41704cute7productE:
	.zero		1
	.type		_ZN89_INTERNAL_2c70e413_53_flash_fwd_hdim192_fp16_paged_split_softcapall_sm80_cu_cf07d2ef_41704cuda3std3__45__cpo3endE,@object
	.size		_ZN89_INTERNAL_2c70e413_53_flash_fwd_hdim192_fp16_paged_split_softcapall_sm80_cu_cf07d2ef_41704cuda3std3__45__cpo3endE,(_ZN89_INTERNAL_2c70e413_53_flash_fwd_hdim192_fp16_paged_split_softcapall_sm80_cu_cf07d2ef_41704cuda3std3__419piecewise_constructE - _ZN89_INTERNAL_2c70e413_53_flash_fwd_hdim192_fp16_paged_split_softcapall_sm80_cu_cf07d2ef_41704cuda3std3__45__cpo3endE)
_ZN89_INTERNAL_2c70e413_53_flash_fwd_hdim192_fp16_paged_split_softcapall_sm80_cu_cf07d2ef_41704cuda3std3__45__cpo3endE:
	.zero		1
	.type		_ZN89_INTERNAL_2c70e413_53_flash_fwd_hdim192_fp16_paged_split_softcapall_sm80_cu_cf07d2ef_41704cuda3std3__419piecewise_constructE,@object
	.size		_ZN89_INTERNAL_2c70e413_53_flash_fwd_hdim192_fp16_paged_split_softcapall_sm80_cu_cf07d2ef_41704cuda3std3__419piecewise_constructE,(_ZN89_INTERNAL_2c70e413_53_flash_fwd_hdim192_fp16_paged_split_softcapall_sm80_cu_cf07d2ef_41704cuda3std3__45__cpo4cendE - _ZN89_INTERNAL_2c70e413_53_flash_fwd_hdim192_fp16_paged_split_softcapall_sm80_cu_cf07d2ef_41704cuda3std3__419piecewise_constructE)
_ZN89_INTERNAL_2c70e413_53_flash_fwd_hdim192_fp16_paged_split_softcapall_sm80_cu_cf07d2ef_41704cuda3std3__419piecewise_constructE:
	.zero		1
	.type		_ZN89_INTERNAL_2c70e413_53_flash_fwd_hdim192_fp16_paged_split_softcapall_sm80_cu_cf07d2ef_41704cuda3std3__45__cpo4cendE,@object
	.size		_ZN89_INTERNAL_2c70e413_53_flash_fwd_hdim192_fp16_paged_split_softcapall_sm80_cu_cf07d2ef_41704cuda3std3__45__cpo4cendE,(_ZN89_INTERNAL_2c70e413_53_flash_fwd_hdim192_fp16_paged_split_softcapall_sm80_cu_cf07d2ef_41704cuda3std6ranges3__45__cpo4swapE - _ZN89_INTERNAL_2c70e413_53_flash_fwd_hdim192_fp16_paged_split_softcapall_sm80_cu_cf07d2ef_41704cuda3std3__45__cpo4cendE)
_ZN89_INTERNAL_2c70e413_53_flash_fwd_hdim192_fp16_paged_split_softcapall_sm80_cu_cf07d2ef_41704cuda3std3__45__cpo4cendE:
	.zero		1
	.type		_ZN89_INTERNAL_2c70e413_53_flash_fwd_hdim192_fp16_paged_split_softcapall_sm80_cu_cf07d2ef_41704cuda3std6ranges3__45__cpo4swapE,@object
	.size		_ZN89_INTERNAL_2c70e413_53_flash_fwd_hdim192_fp16_paged_split_softcapall_sm80_cu_cf07d2ef_41704cuda3std6ranges3__45__cpo4swapE,(.L_7 - _ZN89_INTERNAL_2c70e413_53_flash_fwd_hdim192_fp16_paged_split_softcapall_sm80_cu_cf07d2ef_41704cuda3std6ranges3__45__cpo4swapE)
_ZN89_INTERNAL_2c70e413_53_flash_fwd_hdim192_fp16_paged_split_softcapall_sm80_cu_cf07d2ef_41704cuda3std6ranges3__45__cpo4swapE:
	.zero		1
.L_7:


//--------------------- .nv.shared._ZN7cutlass13device_kernelIN5flash19enable_sm80_to_sm89INS1_16FlashAttnFwdSm80INS1_25CollectiveMainloopFwdSm80ILi8ELi1ELb0EN4cute5tupleIJNS5_1CILi128EEENS7_ILi64EEENS7_ILi192EEEEEELi192ENS_6half_tEfNS_4arch4Sm80ELb0ELb0ELb1ELb1ELb1ELb0ELb1ELb1EEENS1_21CollectiveEpilogueFwdINS6_IJS8_SA_S9_EEENS6_IJNS7_ILi1EEESI_SI_EEESC_SE_Li256ELb1ELb1ELb1ELb0EEENS1_36VarlenDynamicPersistentTileSchedulerILi128ELi64ELi256ELi256ELb1ELb1ELb0ELb0ELb1ELb1EEEEEEEEEvNT_6ParamsE --------------------------
	.section	.nv.shared._ZN7cutlass13device_kernelIN5flash19enable_sm80_to_sm89INS1_16FlashAttnFwdSm80INS1_25CollectiveMainloopFwdSm80ILi8ELi1ELb0EN4cute5tupleIJNS5_1CILi128EEENS7_ILi64EEENS7_ILi192EEEEEELi192ENS_6half_tEfNS_4arch4Sm80ELb0ELb0ELb1ELb1ELb1ELb0ELb1ELb1EEENS1_21CollectiveEpilogueFwdINS6_IJS8_SA_S9_EEENS6_IJNS7_ILi1EEESI_SI_EEESC_SE_Li256ELb1ELb1ELb1ELb0EEENS1_36VarlenDynamicPersistentTileSchedulerILi128ELi64ELi256ELi256ELb1ELb1ELb0ELb0ELb1ELb1EEEEEEEEEvNT_6ParamsE,"aw",@nobits
	.sectionflags	@""
	.align	16


//--------------------- .nv.shared._ZN7cutlass13device_kernelIN5flash19enable_sm80_to_sm89INS1_16FlashAttnFwdSm80INS1_25CollectiveMainloopFwdSm80ILi8ELi1ELb0EN4cute5tupleIJNS5_1CILi128EEENS7_ILi64EEENS7_ILi192EEEEEELi192ENS_6half_tEfNS_4arch4Sm80ELb0ELb0ELb1ELb1ELb1ELb1ELb1ELb1EEENS1_21CollectiveEpilogueFwdINS6_IJS8_SA_S9_EEENS6_IJNS7_ILi1EEESI_SI_EEESC_SE_Li256ELb1ELb1ELb1ELb0EEENS1_36VarlenDynamicPersistentTileSchedulerILi128ELi64ELi256ELi256ELb1ELb1ELb0ELb0ELb1ELb1EEEEEEEEEvNT_6ParamsE --------------------------
	.section	.nv.shared._ZN7cutlass13device_kernelIN5flash19enable_sm80_to_sm89INS1_16FlashAttnFwdSm80INS1_25CollectiveMainloopFwdSm80ILi8ELi1ELb0EN4cute5tupleIJNS5_1CILi128EEENS7_ILi64EEENS7_ILi192EEEEEELi192ENS_6half_tEfNS_4arch4Sm80ELb0ELb0ELb1ELb1ELb1ELb1ELb1ELb1EEENS1_21CollectiveEpilogueFwdINS6_IJS8_SA_S9_EEENS6_IJNS7_ILi1EEESI_SI_EEESC_SE_Li256ELb1ELb1ELb1ELb0EEENS1_36VarlenDynamicPersistentTileSchedulerILi128ELi64ELi256ELi256ELb1ELb1ELb0ELb0ELb1ELb1EEEEEEEEEvNT_6ParamsE,"aw",@nobits
	.sectionflags	@""
	.align	16


//--------------------- .nv.shared._ZN7cutlass13device_kernelIN5flash19enable_sm80_to_sm89INS1_16FlashAttnFwdSm80INS1_25CollectiveMainloopFwdSm80ILi8ELi1ELb0EN4cute5tupleIJNS5_1CILi128EEENS7_ILi64EEENS7_ILi192EEEEEELi192ENS_6half_tEfNS_4arch4Sm80ELb0ELb1ELb1ELb0ELb1ELb0ELb1ELb1EEENS1_21CollectiveEpilogueFwdINS6_IJS8_SA_S9_EEENS6_IJNS7_ILi1EEESI_SI_EEESC_SE_Li256ELb0ELb1ELb1ELb0EEENS1_19SingleTileSchedulerILb0ELb1ELb1ELi128EEEEEEEEEvNT_6ParamsE --------------------------
	.section	.nv.shared._ZN7cutlass13device_kernelIN5flash19enable_sm80_to_sm89INS1_16FlashAttnFwdSm80INS1_25CollectiveMainloopFwdSm80ILi8ELi1ELb0EN4cute5tupleIJNS5_1CILi128EEENS7_ILi64EEENS7_ILi192EEEEEELi192ENS_6half_tEfNS_4arch4Sm80ELb0ELb1ELb1ELb0ELb1ELb0ELb1ELb1EEENS1_21CollectiveEpilogueFwdINS6_IJS8_SA_S9_EEENS6_IJNS7_ILi1EEESI_SI_EEESC_SE_Li256ELb0ELb1ELb1ELb0EEENS1_19SingleTileSchedulerILb0ELb1ELb1ELi128EEEEEEEEEvNT_6ParamsE,"aw",@nobits
	.sectionflags	@""
	.align	16


//--------------------- .nv.shared._ZN7cutlass13device_kernelIN5flash19enable_sm80_to_sm89INS1_16FlashAttnFwdSm80INS1_25CollectiveMainloopFwdSm80ILi8ELi1ELb0EN4cute5tupleIJNS5_1CILi128EEENS7_ILi64EEENS7_ILi192EEEEEELi192ENS_6half_tEfNS_4arch4Sm80ELb0ELb1ELb1ELb1ELb1ELb0ELb1ELb1EEENS1_21CollectiveEpilogueFwdINS6_IJS8_SA_S9_EEENS6_IJNS7_ILi1EEESI_SI_EEESC_SE_Li256ELb1ELb1ELb1ELb0EEENS1_36VarlenDynamicPersistentTileSchedulerILi128ELi64ELi256ELi256ELb1ELb1ELb0ELb1ELb0ELb1EEEEEEEEEvNT_6ParamsE --------------------------
	.section	.nv.shared._ZN7cutlass13device_kernelIN5flash19enable_sm80_to_sm89INS1_16FlashAttnFwdSm80INS1_25CollectiveMainloopFwdSm80ILi8ELi1ELb0EN4cute5tupleIJNS5_1CILi128EEENS7_ILi64EEENS7_ILi192EEEEEELi192ENS_6half_tEfNS_4arch4Sm80ELb0ELb1ELb1ELb1ELb1ELb0ELb1ELb1EEENS1_21CollectiveEpilogueFwdINS6_IJS8_SA_S9_EEENS6_IJNS7_ILi1EEESI_SI_EEESC_SE_Li256ELb1ELb1ELb1ELb0EEENS1_36VarlenDynamicPersistentTileSchedulerILi128ELi64ELi256ELi256ELb1ELb1ELb0ELb1ELb0ELb1EEEEEEEEEvNT_6ParamsE,"aw",@nobits
	.sectionflags	@""
	.align	16


//--------------------- .nv.shared._ZN7cutlass13device_kernelIN5flash19enable_sm80_to_sm89INS1_16FlashAttnFwdSm80INS1_25CollectiveMainloopFwdSm80ILi8ELi1ELb0EN4cute5tupleIJNS5_1CILi128EEENS7_ILi64EEENS7_ILi192EEEEEELi192ENS_6half_tEfNS_4arch4Sm80ELb0ELb1ELb1ELb1ELb1ELb1ELb1ELb1EEENS1_21CollectiveEpilogueFwdINS6_IJS8_SA_S9_EEENS6_IJNS7_ILi1EEESI_SI_EEESC_SE_Li256ELb1ELb1ELb1ELb0EEENS1_36VarlenDynamicPersistentTileSchedulerILi128ELi64ELi256ELi256ELb1ELb1ELb0ELb1ELb0ELb1EEEEEEEEEvNT_6ParamsE --------------------------
	.section	.nv.shared._ZN7cutlass13device_kernelIN5flash19enable_sm80_to_sm89INS1_16FlashAttnFwdSm80INS1_25CollectiveMainloopFwdSm80ILi8ELi1ELb0EN4cute5tupleIJNS5_1CILi128EEENS7_ILi64EEENS7_ILi192EEEEEELi192ENS_6half_tEfNS_4arch4Sm80ELb0ELb1ELb1ELb1ELb1ELb1ELb1ELb1EEENS1_21CollectiveEpilogueFwdINS6_IJS8_SA_S9_EEENS6_IJNS7_ILi1EEESI_SI_EEESC_SE_Li256ELb1ELb1ELb1ELb0EEENS1_36VarlenDynamicPersistentTileSchedulerILi128ELi64ELi256ELi256ELb1ELb1ELb0ELb1ELb0ELb1EEEEEEEEEvNT_6ParamsE,"aw",@nobits
	.sectionflags	@""
	.align	16


//--------------------- .nv.shared._ZN7cutlass13device_kernelIN5flash19enable_sm80_to_sm89INS1_16FlashAttnFwdSm80INS1_25CollectiveMainloopFwdSm80ILi8ELi1ELb0EN4cute5tupleIJNS5_1CILi128EEENS7_ILi64EEENS7_ILi192EEEEEELi192ENS_6half_tEfNS_4arch4Sm80ELb1ELb0ELb1ELb0ELb1ELb0ELb1ELb1EEENS1_21CollectiveEpilogueFwdINS6_IJS8_SA_S9_EEENS6_IJNS7_ILi1EEESI_SI_EEESC_SE_Li256ELb0ELb1ELb1ELb0EEENS1_30DynamicPersistentTileSchedulerILi256ELi256ELb1ELb1ELb0EEEEEEEEEvNT_6ParamsE --------------------------
	.section	.nv.shared._ZN7cutlass13device_kernelIN5flash19enable_sm80_to_sm89INS1_16FlashAttnFwdSm80INS1_25CollectiveMainloopFwdSm80ILi8ELi1ELb0EN4cute5tupleIJNS5_1CILi128EEENS7_ILi64EEENS7_ILi192EEEEEELi192ENS_6half_tEfNS_4arch4Sm80ELb1ELb0ELb1ELb0ELb1ELb0ELb1ELb1EEENS1_21CollectiveEpilogueFwdINS6_IJS8_SA_S9_EEENS6_IJNS7_ILi1EEESI_SI_EEESC_SE_Li256ELb0ELb1ELb1ELb0EEENS1_30DynamicPersistentTileSchedulerILi256ELi256ELb1ELb1ELb0EEEEEEEEEvNT_6ParamsE,"aw",@nobits
	.sectionflags	@""
	.align	16


//--------------------- .nv.shared._ZN7cutlass13device_kernelIN5flash19enable_sm80_to_sm89INS1_16FlashAttnFwdSm80INS1_25CollectiveMainloopFwdSm80ILi8ELi1ELb0EN4cute5tupleIJNS5_1CILi128EEENS7_ILi64EEENS7_ILi192EEEEEELi192ENS_6half_tEfNS_4arch4Sm80ELb1ELb0ELb1ELb1ELb1ELb0ELb1ELb1EEENS1_21CollectiveEpilogueFwdINS6_IJS8_SA_S9_EEENS6_IJNS7_ILi1EEESI_SI_EEESC_SE_Li256ELb1ELb1ELb1ELb0EEENS1_36VarlenDynamicPersistentTileSchedulerILi128ELi64ELi256ELi256ELb1ELb1ELb0ELb1ELb1ELb1EEEEEEEEEvNT_6ParamsE --------------------------
	.section	.nv.shared._ZN7cutlass13device_kernelIN5flash19enable_sm80_to_sm89INS1_16FlashAttnFwdSm80INS1_25CollectiveMainloopFwdSm80ILi8ELi1ELb0EN4cute5tupleIJNS5_1CILi128EEENS7_ILi64EEENS7_ILi192EEEEEELi192ENS_6half_tEfNS_4arch4Sm80ELb1ELb0ELb1ELb1ELb1ELb0ELb1ELb1EEENS1_21CollectiveEpilogueFwdINS6_IJS8_SA_S9_EEENS6_IJNS7_ILi1EEESI_SI_EEESC_SE_Li256ELb1ELb1ELb1ELb0EEENS1_36VarlenDynamicPersistentTileSchedulerILi128ELi64ELi256ELi256ELb1ELb1ELb0ELb1ELb1ELb1EEEEEEEEEvNT_6ParamsE,"aw",@nobits
	.sectionflags	@""
	.align	16


//--------------------- .nv.shared._ZN7cutlass13device_kernelIN5flash19enable_sm80_to_sm89INS1_16FlashAttnFwdSm80INS1_25CollectiveMainloopFwdSm80ILi8ELi1ELb0EN4cute5tupleIJNS5_1CILi128EEENS7_ILi64EEENS7_ILi192EEEEEELi192ENS_6half_tEfNS_4arch4Sm80ELb1ELb0ELb1ELb1ELb1ELb1ELb1ELb1EEENS1_21CollectiveEpilogueFwdINS6_IJS8_SA_S9_EEENS6_IJNS7_ILi1EEESI_SI_EEESC_SE_Li256ELb1ELb1ELb1ELb0EEENS1_36VarlenDynamicPersistentTileSchedulerILi128ELi64ELi256ELi256ELb1ELb1ELb0ELb1ELb1ELb1EEEEEEEEEvNT_6ParamsE --------------------------
	.section	.nv.shared._ZN7cutlass13device_kernelIN5flash19enable_sm80_to_sm89INS1_16FlashAttnFwdSm80INS1_25CollectiveMainloopFwdSm80ILi8ELi1ELb0EN4cute5tupleIJNS5_1CILi128EEENS7_ILi64EEENS7_ILi192EEEEEELi192ENS_6half_tEfNS_4arch4Sm80ELb1ELb0ELb1ELb1ELb1ELb1ELb1ELb1EEENS1_21CollectiveEpilogueFwdINS6_IJS8_SA_S9_EEENS6_IJNS7_ILi1EEESI_SI_EEESC_SE_Li256ELb1ELb1ELb1ELb0EEENS1_36VarlenDynamicPersistentTileSchedulerILi128ELi64ELi256ELi256ELb1ELb1ELb0ELb1ELb1ELb1EEEEEEEEEvNT_6ParamsE,"aw",@nobits
	.sectionflags	@""
	.align	16


//--------------------- .nv.shared._ZN7cutlass13device_kernelIN5flash19enable_sm80_to_sm89INS1_16FlashAttnFwdSm80INS1_25CollectiveMainloopFwdSm80ILi8ELi2ELb0EN4cute5tupleIJNS5_1CILi128EEENS7_ILi64EEENS7_ILi192EEEEEELi192ENS_6half_tEfNS_4arch4Sm80ELb0ELb0ELb1ELb0ELb1ELb0ELb1ELb1EEENS1_21CollectiveEpilogueFwdINS6_IJS8_SA_S9_EEENS6_IJNS7_ILi1EEESI_SI_EEESC_SE_Li256ELb0ELb1ELb1ELb0EEENS1_19SingleTileSchedulerILb0ELb1ELb1ELi128EEEEEEEEEvNT_6ParamsE --------------------------
	.section	.nv.shared._ZN7cutlass13device_kernelIN5flash19enable_sm80_to_sm89INS1_16FlashAttnFwdSm80INS1_25CollectiveMainloopFwdSm80ILi8ELi2ELb0EN4cute5tupleIJNS5_1CILi128EEENS7_ILi64EEENS7_ILi192EEEEEELi192ENS_6half_tEfNS_4arch4Sm80ELb0ELb0ELb1ELb0ELb1ELb0ELb1ELb1EEENS1_21CollectiveEpilogueFwdINS6_IJS8_SA_S9_EEENS6_IJNS7_ILi1EEESI_SI_EEESC_SE_Li256ELb0ELb1ELb1ELb0EEENS1_19SingleTileSchedulerILb0ELb1ELb1ELi128EEEEEEEEEvNT_6ParamsE,"aw",@nobits
	.sectionflags	@""
	.align	16


//--------------------- .nv.shared._ZN7cutlass13device_kernelIN5flash19enable_sm80_to_sm89INS1_16FlashAttnFwdSm80INS1_25CollectiveMainloopFwdSm80ILi8ELi2ELb0EN4cute5tupleIJNS5_1CILi128EEENS7_ILi64EEENS7_ILi192EEEEEELi192ENS_6half_tEfNS_4arch4Sm80ELb0ELb0ELb1ELb1ELb1ELb0ELb1ELb1EEENS1_21CollectiveEpilogueFwdINS6_IJS8_SA_S9_EEENS6_IJNS7_ILi1EEESI_SI_EEESC_SE_Li256ELb1ELb1ELb1ELb0EEENS1_36VarlenDynamicPersistentTileSchedulerILi128ELi64ELi256ELi256ELb1ELb1ELb0ELb0ELb1ELb1EEEEEEEEEvNT_6ParamsE --------------------------
	.section	.nv.shared._ZN7cutlass13device_kernelIN5flash19enable_sm80_to_sm89INS1_16FlashAttnFwdSm80INS1_25CollectiveMainloopFwdSm80ILi8ELi2ELb0EN4cute5tupleIJNS5_1CILi128EEENS7_ILi64EEENS7_ILi192EEEEEELi192ENS_6half_tEfNS_4arch4Sm80ELb0ELb0ELb1ELb1ELb1ELb0ELb1ELb1EEENS1_21CollectiveEpilogueFwdINS6_IJS8_SA_S9_EEENS6_IJNS7_ILi1EEESI_SI_EEESC_SE_Li256ELb1ELb1ELb1ELb0EEENS1_36VarlenDynamicPersistentTileSchedulerILi128ELi64ELi256ELi256ELb1ELb1ELb0ELb0ELb1ELb1EEEEEEEEEvNT_6ParamsE,"aw",@nobits
	.sectionflags	@""
	.align	16


//--------------------- .nv.shared._ZN7cutlass13device_kernelIN5flash19enable_sm80_to_sm89INS1_16FlashAttnFwdSm80INS1_25CollectiveMainloopFwdSm80ILi8ELi2ELb0EN4cute5tupleIJNS5_1CILi128EEENS7_ILi64EEENS7_ILi192EEEEEELi192ENS_6half_tEfNS_4arch4Sm80ELb0ELb0ELb1ELb1ELb1ELb1ELb1ELb1EEENS1_21CollectiveEpilogueFwdINS6_IJS8_SA_S9_EEENS6_IJNS7_ILi1EEESI_SI_EEESC_SE_Li256ELb1ELb1ELb1ELb0EEENS1_36VarlenDynamicPersistentTileSchedulerILi128ELi64ELi256ELi256ELb1ELb1ELb0ELb0ELb1ELb1EEEEEEEEEvNT_6ParamsE --------------------------
	.section	.nv.shared._ZN7cutlass13device_kernelIN5flash19enable_sm80_to_sm89INS1_16FlashAttnFwdSm80INS1_25CollectiveMainloopFwdSm80ILi8ELi2ELb0EN4cute5tupleIJNS5_1CILi128EEENS7_ILi64EEENS7_ILi192EEEEEELi192ENS_6half_tEfNS_4arch4Sm80ELb0ELb0ELb1ELb1ELb1ELb1ELb1ELb1EEENS1_21CollectiveEpilogueFwdINS6_IJS8_SA_S9_EEENS6_IJNS7_ILi1EEESI_SI_EEESC_SE_Li256ELb1ELb1ELb1ELb0EEENS1_36VarlenDynamicPersistentTileSchedulerILi128ELi64ELi256ELi256ELb1ELb1ELb0ELb0ELb1ELb1EEEEEEEEEvNT_6ParamsE,"aw",@nobits
	.sectionflags	@""
	.align	16


//--------------------- .nv.shared._ZN7cutlass13device_kernelIN5flash19enable_sm80_to_sm89INS1_16FlashAttnFwdSm80INS1_25CollectiveMainloopFwdSm80ILi8ELi2ELb0EN4cute5tupleIJNS5_1CILi128EEENS7_ILi64EEENS7_ILi192EEEEEELi192ENS_6half_tEfNS_4arch4Sm80ELb0ELb1ELb1ELb0ELb1ELb0ELb1ELb1EEENS1_21CollectiveEpilogueFwdINS6_IJS8_SA_S9_EEENS6_IJNS7_ILi1EEESI_SI_EEESC_SE_Li256ELb0ELb1ELb1ELb0EEENS1_19SingleTileSchedulerILb0ELb1ELb1ELi128EEEEEEEEEvNT_6ParamsE --------------------------
	.section	.nv.shared._ZN7cutlass13device_kernelIN5flash19enable_sm80_to_sm89INS1_16FlashAttnFwdSm80INS1_25CollectiveMainloopFwdSm80ILi8ELi2ELb0EN4cute5tupleIJNS5_1CILi128EEENS7_ILi64EEENS7_ILi192EEEEEELi192ENS_6half_tEfNS_4arch4Sm80ELb0ELb1ELb1ELb0ELb1ELb0ELb1ELb1EEENS1_21CollectiveEpilogueFwdINS6_IJS8_SA_S9_EEENS6_IJNS7_ILi1EEESI_SI_EEESC_SE_Li256ELb0ELb1ELb1ELb0EEENS1_19SingleTileSchedulerILb0ELb1ELb1ELi128EEEEEEEEEvNT_6ParamsE,"aw",@nobits
	.sectionflags	@""
	.align	16


//--------------------- .nv.shared._ZN7cutlass13device_kernelIN5flash19enable_sm80_to_sm89INS1_16FlashAttnFwdSm80INS1_25CollectiveMainloopFwdSm80ILi8ELi2ELb0EN4cute5tupleIJNS5_1CILi128EEENS7_ILi64EEENS7_ILi192EEEEEELi192ENS_6half_tEfNS_4arch4Sm80ELb0ELb1ELb1ELb1ELb1ELb0ELb1ELb1EEENS1_21CollectiveEpilogueFwdINS6_IJS8_SA_S9_EEENS6_IJNS7_ILi1EEESI_SI_EEESC_SE_Li256ELb1ELb1ELb1ELb0EEENS1_36VarlenDynamicPersistentTileSchedulerILi128ELi64ELi256ELi256ELb1ELb1ELb0ELb1ELb0ELb1EEEEEEEEEvNT_6ParamsE --------------------------
	.section	.nv.shared._ZN7cutlass13device_kernelIN5flash19enable_sm80_to_sm89INS1_16FlashAttnFwdSm80INS1_25CollectiveMainloopFwdSm80ILi8ELi2ELb0EN4cute5tupleIJNS5_1CILi128EEENS7_ILi64EEENS7_ILi192EEEEEELi192ENS_6half_tEfNS_4arch4Sm80ELb0ELb1ELb1ELb1ELb1ELb0ELb1ELb1EEENS1_21CollectiveEpilogueFwdINS6_IJS8_SA_S9_EEENS6_IJNS7_ILi1EEESI_SI_EEESC_SE_Li256ELb1ELb1ELb1ELb0EEENS1_36VarlenDynamicPersistentTileSchedulerILi128ELi64ELi256ELi256ELb1ELb1ELb0ELb1ELb0ELb1EEEEEEEEEvNT_6ParamsE,"aw",@nobits
	.sectionflags	@""
	.align	16


//--------------------- .nv.shared._ZN7cutlass13device_kernelIN5flash19enable_sm80_to_sm89INS1_16FlashAttnFwdSm80INS1_25CollectiveMainloopFwdSm80ILi8ELi2ELb0EN4cute5tupleIJNS5_1CILi128EEENS7_ILi64EEENS7_ILi192EEEEEELi192ENS_6half_tEfNS_4arch4Sm80ELb0ELb1ELb1ELb1ELb1ELb1ELb1ELb1EEENS1_21CollectiveEpilogueFwdINS6_IJS8_SA_S9_EEENS6_IJNS7_ILi1EEESI_SI_EEESC_SE_Li256ELb1ELb1ELb1ELb0EEENS1_36VarlenDynamicPersistentTileSchedulerILi128ELi64ELi256ELi256ELb1ELb1ELb0ELb1ELb0ELb1EEEEEEEEEvNT_6ParamsE --------------------------
	.section	.nv.shared._ZN7cutlass13device_kernelIN5flash19enable_sm80_to_sm89INS1_16FlashAttnFwdSm80INS1_25CollectiveMainloopFwdSm80ILi8ELi2ELb0EN4cute5tupleIJNS5_1CILi128EEENS7_ILi64EEENS7_ILi192EEEEEELi192ENS_6half_tEfNS_4arch4Sm80ELb0ELb1ELb1ELb1ELb1ELb1ELb1ELb1EEENS1_21CollectiveEpilogueFwdINS6_IJS8_SA_S9_EEENS6_IJNS7_ILi1EEESI_SI_EEESC_SE_Li256ELb1ELb1ELb1ELb0EEENS1_36VarlenDynamicPersistentTileSchedulerILi128ELi64ELi256ELi256ELb1ELb1ELb0ELb1ELb0ELb1EEEEEEEEEvNT_6ParamsE,"aw",@nobits
	.sectionflags	@""
	.align	16


//--------------------- .nv.shared._ZN7cutlass13device_kernelIN5flash19enable_sm80_to_sm89INS1_16FlashAttnFwdSm80INS1_25CollectiveMainloopFwdSm80ILi8ELi2ELb0EN4cute5tupleIJNS5_1CILi128EEENS7_ILi64EEENS7_ILi192EEEEEELi192ENS_6half_tEfNS_4arch4Sm80ELb1ELb0ELb1ELb0ELb1ELb0ELb1ELb1EEENS1_21CollectiveEpilogueFwdINS6_IJS8_SA_S9_EEENS6_IJNS7_ILi1EEESI_SI_EEESC_SE_Li256ELb0ELb1ELb1ELb0EEENS1_30DynamicPersistentTileSchedulerILi256ELi256ELb1ELb1ELb0EEEEEEEEEvNT_6ParamsE --------------------------
	.section	.nv.shared._ZN7cutlass13device_kernelIN5flash19enable_sm80_to_sm89INS1_16FlashAttnFwdSm80INS1_25CollectiveMainloopFwdSm80ILi8ELi2ELb0EN4cute5tupleIJNS5_1CILi128EEENS7_ILi64EEENS7_ILi192EEEEEELi192ENS_6half_tEfNS_4arch4Sm80ELb1ELb0ELb1ELb0ELb1ELb0ELb1ELb1EEENS1_21CollectiveEpilogueFwdINS6_IJS8_SA_S9_EEENS6_IJNS7_ILi1EEESI_SI_EEESC_SE_Li256ELb0ELb1ELb1ELb0EEENS1_30DynamicPersistentTileSchedulerILi256ELi256ELb1ELb1ELb0EEEEEEEEEvNT_6ParamsE,"aw",@nobits
	.sectionflags	@""
	.align	16


//--------------------- .nv.shared._ZN7cutlass13device_kernelIN5flash19enable_sm80_to_sm89INS1_16FlashAttnFwdSm80INS1_25CollectiveMainloopFwdSm80ILi8ELi2ELb0EN4cute5tupleIJNS5_1CILi128EEENS7_ILi64EEENS7_ILi192EEEEEELi192ENS_6half_tEfNS_4arch4Sm80ELb1ELb0ELb1ELb1ELb1ELb0ELb1ELb1EEENS1_21CollectiveEpilogueFwdINS6_IJS8_SA_S9_EEENS6_IJNS7_ILi1EEESI_SI_EEESC_SE_Li256ELb1ELb1ELb1ELb0EEENS1_36VarlenDynamicPersistentTileSchedulerILi128ELi64ELi256ELi256ELb1ELb1ELb0ELb1ELb1ELb1EEEEEEEEEvNT_6ParamsE --------------------------
	.section	.nv.shared._ZN7cutlass13device_kernelIN5flash19enable_sm80_to_sm89INS1_16FlashAttnFwdSm80INS1_25CollectiveMainloopFwdSm80ILi8ELi2ELb0EN4cute5tupleIJNS5_1CILi128EEENS7_ILi64EEENS7_ILi192EEEEEELi192ENS_6half_tEfNS_4arch4Sm80ELb1ELb0ELb1ELb1ELb1ELb0ELb1ELb1EEENS1_21CollectiveEpilogueFwdINS6_IJS8_SA_S9_EEENS6_IJNS7_ILi1EEESI_SI_EEESC_SE_Li256ELb1ELb1ELb1ELb0EEENS1_36VarlenDynamicPersistentTileSchedulerILi128ELi64ELi256ELi256ELb1ELb1ELb0ELb1ELb1ELb1EEEEEEEEEvNT_6ParamsE,"aw",@nobits
	.sectionflags	@""
	.align	16


//--------------------- .nv.shared._ZN7cutlass13device_kernelIN5flash19enable_sm80_to_sm89INS1_16FlashAttnFwdSm80INS1_25CollectiveMainloopFwdSm80ILi8ELi2ELb0EN4cute5tupleIJNS5_1CILi128EEENS7_ILi64EEENS7_ILi192EEEEEELi192ENS_6half_tEfNS_4arch4Sm80ELb1ELb0ELb1ELb1ELb1ELb1ELb1ELb1EEENS1_21CollectiveEpilogueFwdINS6_IJS8_SA_S9_EEENS6_IJNS7_ILi1EEESI_SI_EEESC_SE_Li256ELb1ELb1ELb1ELb0EEENS1_36VarlenDynamicPersistentTileSchedulerILi128ELi64ELi256ELi256ELb1ELb1ELb0ELb1ELb1ELb1EEEEEEEEEvNT_6ParamsE --------------------------
	.section	.nv.shared._ZN7cutlass13device_kernelIN5flash19enable_sm80_to_sm89INS1_16FlashAttnFwdSm80INS1_25CollectiveMainloopFwdSm80ILi8ELi2ELb0EN4cute5tupleIJNS5_1CILi128EEENS7_ILi64EEENS7_ILi192EEEEEELi192ENS_6half_tEfNS_4arch4Sm80ELb1ELb0ELb1ELb1ELb1ELb1ELb1ELb1EEENS1_21CollectiveEpilogueFwdINS6_IJS8_SA_S9_EEENS6_IJNS7_ILi1EEESI_SI_EEESC_SE_Li256ELb1ELb1ELb1ELb0EEENS1_36VarlenDynamicPersistentTileSchedulerILi128ELi64ELi256ELi256ELb1ELb1ELb0ELb1ELb1ELb1EEEEEEEEEvNT_6ParamsE,"aw",@nobits
	.sectionflags	@""
	.align	16


//--------------------- .nv.shared._ZN7cutlass13device_kernelIN5flash19enable_sm80_to_sm89INS1_16FlashAttnFwdSm80INS1_25CollectiveMainloopFwdSm80ILi8ELi1ELb0EN4cute5tupleIJNS5_1CILi128EEENS7_ILi64EEENS7_ILi192EEEEEELi192ENS_6half_tEfNS_4arch4Sm80ELb0ELb0ELb0ELb0ELb1ELb0ELb1ELb1EEENS1_21CollectiveEpilogueFwdINS6_IJS8_SA_S9_EEENS6_IJNS7_ILi1EEESI_SI_EEESC_SE_Li256ELb0ELb1ELb1ELb0EEENS1_19SingleTileSchedulerILb0ELb1ELb1ELi128EEEEEEEEEvNT_6ParamsE --------------------------
	.section	.nv.shared._ZN7cutlass13device_kernelIN5flash19enable_sm80_to_sm89INS1_16FlashAttnFwdSm80INS1_25CollectiveMainloopFwdSm80ILi8ELi1ELb0EN4cute5tupleIJNS5_1CILi128EEENS7_ILi64EEENS7_ILi192EEEEEELi192ENS_6half_tEfNS_4arch4Sm80ELb0ELb0ELb0ELb0ELb1ELb0ELb1ELb1EEENS1_21CollectiveEpilogueFwdINS6_IJS8_SA_S9_EEENS6_IJNS7_ILi1EEESI_SI_EEESC_SE_Li256ELb0ELb1ELb1ELb0EEENS1_19SingleTileSchedulerILb0ELb1ELb1ELi128EEEEEEEEEvNT_6ParamsE,"aw",@nobits
	.sectionflags	@""
	.align	16


//--------------------- .nv.shared._ZN7cutlass13device_kernelIN5flash19enable_sm80_to_sm89INS1_16FlashAttnFwdSm80INS1_25CollectiveMainloopFwdSm80ILi8ELi1ELb0EN4cute5tupleIJNS5_1CILi128EEENS7_ILi64EEENS7_ILi192EEEEEELi192ENS_6half_tEfNS_4arch4Sm80ELb0ELb0ELb0ELb1ELb1ELb0ELb1ELb1EEENS1_21CollectiveEpilogueFwdINS6_IJS8_SA_S9_EEENS6_IJNS7_ILi1EEESI_SI_EEESC_SE_Li256ELb1ELb1ELb1ELb0EEENS1_36VarlenDynamicPersistentTileSchedulerILi128ELi64ELi256ELi256ELb1ELb1ELb0ELb0ELb1ELb1EEEEEEEEEvNT_6ParamsE --------------------------
	.section	.nv.shared._ZN7cutlass13device_kernelIN5flash19enable_sm80_to_sm89INS1_16FlashAttnFwdSm80INS1_25CollectiveMainloopFwdSm80ILi8ELi1ELb0EN4cute5tupleIJNS5_1CILi128EEENS7_ILi64EEENS7_ILi192EEEEEELi192ENS_6half_tEfNS_4arch4Sm80ELb0ELb0ELb0ELb1ELb1ELb0ELb1ELb1EEENS1_21CollectiveEpilogueFwdINS6_IJS8_SA_S9_EEENS6_IJNS7_ILi1EEESI_SI_EEESC_SE_Li256ELb1ELb1ELb1ELb0EEENS1_36VarlenDynamicPersistentTileSchedulerILi128ELi64ELi256ELi256ELb1ELb1ELb0ELb0ELb1ELb1EEEEEEEEEvNT_6ParamsE,"aw",@nobits
	.sectionflags	@""
	.align	16


//--------------------- .nv.shared._ZN7cutlass13device_kernelIN5flash19enable_sm80_to_sm89INS1_16FlashAttnFwdSm80INS1_25CollectiveMainloopFwdSm80ILi8ELi1ELb0EN4cute5tupleIJNS5_1CILi128EEENS7_ILi64EEENS7_ILi192EEEEEELi192ENS_6half_tEfNS_4arch4Sm80ELb0ELb0ELb0ELb1ELb1ELb1ELb1ELb1EEENS1_21CollectiveEpilogueFwdINS6_IJS8_SA_S9_EEENS6_IJNS7_ILi1EEESI_SI_EEESC_SE_Li256ELb1ELb1ELb1ELb0EEENS1_36VarlenDynamicPersistentTileSchedulerILi128ELi64ELi256ELi256ELb1ELb1ELb0ELb0ELb1ELb1EEEEEEEEEvNT_6ParamsE --------------------------
	.section	.nv.shared._ZN7cutlass13device_kernelIN5flash19enable_sm80_to_sm89INS1_16FlashAttnFwdSm80INS1_25CollectiveMainloopFwdSm80ILi8ELi1ELb0EN4cute5tupleIJNS5_1CILi128EEENS7_ILi64EEENS7_ILi192EEEEEELi192ENS_6half_tEfNS_4arch4Sm80ELb0ELb0ELb0ELb1ELb1ELb1ELb1ELb1EEENS1_21CollectiveEpilogueFwdINS6_IJS8_SA_S9_EEENS6_IJNS7_ILi1EEESI_SI_EEESC_SE_Li256ELb1ELb1ELb1ELb0EEENS1_36VarlenDynamicPersistentTileSchedulerILi128ELi64ELi256ELi256ELb1ELb1ELb0ELb0ELb1ELb1EEEEEEEEEvNT_6ParamsE,"aw",@nobits
	.sectionflags	@""
	.align	16


//--------------------- .nv.shared._ZN7cutlass13device_kernelIN5flash19enable_sm80_to_sm89INS1_16FlashAttnFwdSm80INS1_25CollectiveMainloopFwdSm80ILi8ELi1ELb0EN4cute5tupleIJNS5_1CILi128EEENS7_ILi64EEENS7_ILi192EEEEEELi192ENS_6half_tEfNS_4arch4Sm80ELb0ELb1ELb0ELb0ELb1ELb0ELb1ELb1EEENS1_21CollectiveEpilogueFwdINS6_IJS8_SA_S9_EEENS6_IJNS7_ILi1EEESI_SI_EEESC_SE_Li256ELb0ELb1ELb1ELb0EEENS1_19SingleTileSchedulerILb0ELb1ELb1ELi128EEEEEEEEEvNT_6ParamsE --------------------------
	.section	.nv.shared._ZN7cutlass13device_kernelIN5flash19enable_sm80_to_sm89INS1_16FlashAttnFwdSm80INS1_25CollectiveMainloopFwdSm80ILi8ELi1ELb0EN4cute5tupleIJNS5_1CILi128EEENS7_ILi64EEENS7_ILi192EEEEEELi192ENS_6half_tEfNS_4arch4Sm80ELb0ELb1ELb0ELb0ELb1ELb0ELb1ELb1EEENS1_21CollectiveEpilogueFwdINS6_IJS8_SA_S9_EEENS6_IJNS7_ILi1EEESI_SI_EEESC_SE_Li256ELb0ELb1ELb1ELb0EEENS1_19SingleTileSchedulerILb0ELb1ELb1ELi128EEEEEEEEEvNT_6ParamsE,"aw",@nobits
	.sectionflags	@""
	.align	16


//--------------------- .nv.shared._ZN7cutlass13device_kernelIN5flash19enable_sm80_to_sm89INS1_16FlashAttnFwdSm80INS1_25CollectiveMainloopFwdSm80ILi8ELi1ELb0EN4cute5tupleIJNS5_1CILi128EEENS7_ILi64EEENS7_ILi192EEEEEELi192ENS_6half_tEfNS_4arch4Sm80ELb0ELb1ELb0ELb1ELb1ELb0ELb1ELb1EEENS1_21CollectiveEpilogueFwdINS6_IJS8_SA_S9_EEENS6_IJNS7_ILi1EEESI_SI_EEESC_SE_Li256ELb1ELb1ELb1ELb0EEENS1_36VarlenDynamicPersistentTileSchedulerILi128ELi64ELi256ELi256ELb1ELb1ELb0ELb1ELb0ELb1EEEEEEEEEvNT_6ParamsE --------------------------
	.section	.nv.shared._ZN7cutlass13device_kernelIN5flash19enable_sm80_to_sm89INS1_16FlashAttnFwdSm80INS1_25CollectiveMainloopFwdSm80ILi8ELi1ELb0EN4cute5tupleIJNS5_1CILi128EEENS7_ILi64EEENS7_ILi192EEEEEELi192ENS_6half_tEfNS_4arch4Sm80ELb0ELb1ELb0ELb1ELb1ELb0ELb1ELb1EEENS1_21CollectiveEpilogueFwdINS6_IJS8_SA_S9_EEENS6_IJNS7_ILi1EEESI_SI_EEESC_SE_Li256ELb1ELb1ELb1ELb0EEENS1_36VarlenDynamicPersistentTileSchedulerILi128ELi64ELi256ELi256ELb1ELb1ELb0ELb1ELb0ELb1EEEEEEEEEvNT_6ParamsE,"aw",@nobits
	.sectionflags	@""
	.align	16


//--------------------- .nv.shared._ZN7cutlass13device_kernelIN5flash19enable_sm80_to_sm89INS1_16FlashAttnFwdSm80INS1_25CollectiveMainloopFwdSm80ILi8ELi1ELb0EN4cute5tupleIJNS5_1CILi128EEENS7_ILi64EEENS7_ILi192EEEEEELi192ENS_6half_tEfNS_4arch4Sm80ELb0ELb1ELb0ELb1ELb1ELb1ELb1ELb1EEENS1_21CollectiveEpilogueFwdINS6_IJS8_SA_S9_EEENS6_IJNS7_ILi1EEESI_SI_EEESC_SE_Li256ELb1ELb1ELb1ELb0EEENS1_36VarlenDynamicPersistentTileSchedulerILi128ELi64ELi256ELi256ELb1ELb1ELb0ELb1ELb0ELb1EEEEEEEEEvNT_6ParamsE --------------------------
	.section	.nv.shared._ZN7cutlass13device_kernelIN5flash19enable_sm80_to_sm89INS1_16FlashAttnFwdSm80INS1_25CollectiveMainloopFwdSm80ILi8ELi1ELb0EN4cute5tupleIJNS5_1CILi128EEENS7_ILi64EEENS7_ILi192EEEEEELi192ENS_6half_tEfNS_4arch4Sm80ELb0ELb1ELb0ELb1ELb1ELb1ELb1ELb1EEENS1_21CollectiveEpilogueFwdINS6_IJS8_SA_S9_EEENS6_IJNS7_ILi1EEESI_SI_EEESC_SE_Li256ELb1ELb1ELb1ELb0EEENS1_36VarlenDynamicPersistentTileSchedulerILi128ELi64ELi256ELi256ELb1ELb1ELb0ELb1ELb0ELb1EEEEEEEEEvNT_6ParamsE,"aw",@nobits
	.sectionflags	@""
	.align	16


//--------------------- .nv.shared._ZN7cutlass13device_kernelIN5flash19enable_sm80_to_sm89INS1_16FlashAttnFwdSm80INS1_25CollectiveMainloopFwdSm80ILi8ELi1ELb0EN4cute5tupleIJNS5_1CILi128EEENS7_ILi64EEENS7_ILi192EEEEEELi192ENS_6half_tEfNS_4arch4Sm80ELb1ELb0ELb0ELb0ELb1ELb0ELb1ELb1EEENS1_21CollectiveEpilogueFwdINS6_IJS8_SA_S9_EEENS6_IJNS7_ILi1EEESI_SI_EEESC_SE_Li256ELb0ELb1ELb1ELb0EEENS1_30DynamicPersistentTileSchedulerILi256ELi256ELb1ELb1ELb0EEEEEEEEEvNT_6ParamsE --------------------------
	.section	.nv.shared._ZN7cutlass13device_kernelIN5flash19enable_sm80_to_sm89INS1_16FlashAttnFwdSm80INS1_25CollectiveMainloopFwdSm80ILi8ELi1ELb0EN4cute5tupleIJNS5_1CILi128EEENS7_ILi64EEENS7_ILi192EEEEEELi192ENS_6half_tEfNS_4arch4Sm80ELb1ELb0ELb0ELb0ELb1ELb0ELb1ELb1EEENS1_21CollectiveEpilogueFwdINS6_IJS8_SA_S9_EEENS6_IJNS7_ILi1EEESI_SI_EEESC_SE_Li256ELb0ELb1ELb1ELb0EEENS1_30DynamicPersistentTileSchedulerILi256ELi256ELb1ELb1ELb0EEEEEEEEEvNT_6ParamsE,"aw",@nobits
	.sectionflags	@""
	.align	16


//--------------------- .nv.shared._ZN7cutlass13device_kernelIN5flash19enable_sm80_to_sm89INS1_16FlashAttnFwdSm80INS1_25CollectiveMainloopFwdSm80ILi8ELi1ELb0EN4cute5tupleIJNS5_1CILi128EEENS7_ILi64EEENS7_ILi192EEEEEELi192ENS_6half_tEfNS_4arch4Sm80ELb1ELb0ELb0ELb1ELb1ELb0ELb1ELb1EEENS1_21CollectiveEpilogueFwdINS6_IJS8_SA_S9_EEENS6_IJNS7_ILi1EEESI_SI_EEESC_SE_Li256ELb1ELb1ELb1ELb0EEENS1_36VarlenDynamicPersistentTileSchedulerILi128ELi64ELi256ELi256ELb1ELb1ELb0ELb1ELb1ELb1EEEEEEEEEvNT_6ParamsE --------------------------
	.section	.nv.shared._ZN7cutlass13device_kernelIN5flash19enable_sm80_to_sm89INS1_16FlashAttnFwdSm80INS1_25CollectiveMainloopFwdSm80ILi8ELi1ELb0EN4cute5tupleIJNS5_1CILi128EEENS7_ILi64EEENS7_ILi192EEEEEELi192ENS_6half_tEfNS_4arch4Sm80ELb1ELb0ELb0ELb1ELb1ELb0ELb1ELb1EEENS1_21CollectiveEpilogueFwdINS6_IJS8_SA_S9_EEENS6_IJNS7_ILi1EEESI_SI_EEESC_SE_Li256ELb1ELb1ELb1ELb0EEENS1_36VarlenDynamicPersistentTileSchedulerILi128ELi64ELi256ELi256ELb1ELb1ELb0ELb1ELb1ELb1EEEEEEEEEvNT_6ParamsE,"aw",@nobits
	.sectionflags	@""
	.align	16


//--------------------- .nv.shared._ZN7cutlass13device_kernelIN5flash19enable_sm80_to_sm89INS1_16FlashAttnFwdSm80INS1_25CollectiveMainloopFwdSm80ILi8ELi1ELb0EN4cute5tupleIJNS5_1CILi128EEENS7_ILi64EEENS7_ILi192EEEEEELi192ENS_6half_tEfNS_4arch4Sm80ELb1ELb0ELb0ELb1ELb1ELb1ELb1ELb1EEENS1_21CollectiveEpilogueFwdINS6_IJS8_SA_S9_EEENS6_IJNS7_ILi1EEESI_SI_EEESC_SE_Li256ELb1ELb1ELb1ELb0EEENS1_36VarlenDynamicPersistentTileSchedulerILi128ELi64ELi256ELi256ELb1ELb1ELb0ELb1ELb1ELb1EEEEEEEEEvNT_6ParamsE --------------------------
	.section	.nv.shared._ZN7cutlass13device_kernelIN5flash19enable_sm80_to_sm89INS1_16FlashAttnFwdSm80INS1_25CollectiveMainloopFwdSm80ILi8ELi1ELb0EN4cute5tupleIJNS5_1CILi128EEENS7_ILi64EEENS7_ILi192EEEEEELi192ENS_6half_tEfNS_4arch4Sm80ELb1ELb0ELb0ELb1ELb1ELb1ELb1ELb1EEENS1_21CollectiveEpilogueFwdINS6_IJS8_SA_S9_EEENS6_IJNS7_ILi1EEESI_SI_EEESC_SE_Li256ELb1ELb1ELb1ELb0EEENS1_36VarlenDynamicPersistentTileSchedulerILi128ELi64ELi256ELi256ELb1ELb1ELb0ELb1ELb1ELb1EEEEEEEEEvNT_6ParamsE,"aw",@nobits
	.sectionflags	@""
	.align	16


//--------------------- .nv.shared._ZN7cutlass13device_kernelIN5flash19enable_sm80_to_sm89INS1_16FlashAttnFwdSm80INS1_25CollectiveMainloopFwdSm80ILi8ELi2ELb0EN4cute5tupleIJNS5_1CILi128EEENS7_ILi64EEENS7_ILi192EEEEEELi192ENS_6half_tEfNS_4arch4Sm80ELb0ELb0ELb0ELb0ELb1ELb0ELb1ELb1EEENS1_21CollectiveEpilogueFwdINS6_IJS8_SA_S9_EEENS6_IJNS7_ILi1EEESI_SI_EEESC_SE_Li256ELb0ELb1ELb1ELb0EEENS1_19SingleTileSchedulerILb0ELb1ELb1ELi128EEEEEEEEEvNT_6ParamsE --------------------------
	.section	.nv.shared._ZN7cutlass13device_kernelIN5flash19enable_sm80_to_sm89INS1_16FlashAttnFwdSm80INS1_25CollectiveMainloopFwdSm80ILi8ELi2ELb0EN4cute5tupleIJNS5_1CILi128EEENS7_ILi64EEENS7_ILi192EEEEEELi192ENS_6half_tEfNS_4arch4Sm80ELb0ELb0ELb0ELb0ELb1ELb0ELb1ELb1EEENS1_21CollectiveEpilogueFwdINS6_IJS8_SA_S9_EEENS6_IJNS7_ILi1EEESI_SI_EEESC_SE_Li256ELb0ELb1ELb1ELb0EEENS1_19SingleTileSchedulerILb0ELb1ELb1ELi128EEEEEEEEEvNT_6ParamsE,"aw",@nobits
	.sectionflags	@""
	.align	16


//--------------------- .nv.shared._ZN7cutlass13device_kernelIN5flash19enable_sm80_to_sm89INS1_16FlashAttnFwdSm80INS1_25CollectiveMainloopFwdSm80ILi8ELi2ELb0EN4cute5tupleIJNS5_1CILi128EEENS7_ILi64EEENS7_ILi192EEEEEELi192ENS_6half_tEfNS_4arch4Sm80ELb0ELb0ELb0ELb1ELb1ELb0ELb1ELb1EEENS1_21CollectiveEpilogueFwdINS6_IJS8_SA_S9_EEENS6_IJNS7_ILi1EEESI_SI_EEESC_SE_Li256ELb1ELb1ELb1ELb0EEENS1_36VarlenDynamicPersistentTileSchedulerILi128ELi64ELi256ELi256ELb1ELb1ELb0ELb0ELb1ELb1EEEEEEEEEvNT_6ParamsE --------------------------
	.section	.nv.shared._ZN7cutlass13device_kernelIN5flash19enable_sm80_to_sm89INS1_16FlashAttnFwdSm80INS1_25CollectiveMainloopFwdSm80ILi8ELi2ELb0EN4cute5tupleIJNS5_1CILi128EEENS7_ILi64EEENS7_ILi192EEEEEELi192ENS_6half_tEfNS_4arch4Sm80ELb0ELb0ELb0ELb1ELb1ELb0ELb1ELb1EEENS1_21CollectiveEpilogueFwdINS6_IJS8_SA_S9_EEENS6_IJNS7_ILi1EEESI_SI_EEESC_SE_Li256ELb1ELb1ELb1ELb0EEENS1_36VarlenDynamicPersistentTileSchedulerILi128ELi64ELi256ELi256ELb1ELb1ELb0ELb0ELb1ELb1EEEEEEEEEvNT_6ParamsE,"aw",@nobits
	.sectionflags	@""
	.align	16


//--------------------- .nv.shared._ZN7cutlass13device_kernelIN5flash19enable_sm80_to_sm89INS1_16FlashAttnFwdSm80INS1_25CollectiveMainloopFwdSm80ILi8ELi2ELb0EN4cute5tupleIJNS5_1CILi128EEENS7_ILi64EEENS7_ILi192EEEEEELi192ENS_6half_tEfNS_4arch4Sm80ELb0ELb0ELb0ELb1ELb1ELb1ELb1ELb1EEENS1_21CollectiveEpilogueFwdINS6_IJS8_SA_S9_EEENS6_IJNS7_ILi1EEESI_SI_EEESC_SE_Li256ELb1ELb1ELb1ELb0EEENS1_36VarlenDynamicPersistentTileSchedulerILi128ELi64ELi256ELi256ELb1ELb1ELb0ELb0ELb1ELb1EEEEEEEEEvNT_6ParamsE --------------------------
	.section	.nv.shared._ZN7cutlass13device_kernelIN5flash19enable_sm80_to_sm89INS1_16FlashAttnFwdSm80INS1_25CollectiveMainloopFwdSm80ILi8ELi2ELb0EN4cute5tupleIJNS5_1CILi128EEENS7_ILi64EEENS7_ILi192EEEEEELi192ENS_6half_tEfNS_4arch4Sm80ELb0ELb0ELb0ELb1ELb1ELb1ELb1ELb1EEENS1_21CollectiveEpilogueFwdINS6_IJS8_SA_S9_EEENS6_IJNS7_ILi1EEESI_SI_EEESC_SE_Li256ELb1ELb1ELb1ELb0EEENS1_36VarlenDynamicPersistentTileSchedulerILi128ELi64ELi256ELi256ELb1ELb1ELb0ELb0ELb1ELb1EEEEEEEEEvNT_6ParamsE,"aw",@nobits
	.sectionflags	@""
	.align	16


//--------------------- .nv.shared._ZN7cutlass13device_kernelIN5flash19enable_sm80_to_sm89INS1_16FlashAttnFwdSm80INS1_25CollectiveMainloopFwdSm80ILi8ELi2ELb0EN4cute5tupleIJNS5_1CILi128EEENS7_ILi64EEENS7_ILi192EEEEEELi192ENS_6half_tEfNS_4arch4Sm80ELb0ELb1ELb0ELb0ELb1ELb0ELb1ELb1EEENS1_21CollectiveEpilogueFwdINS6_IJS8_SA_S9_EEENS6_IJNS7_ILi1EEESI_SI_EEESC_SE_Li256ELb0ELb1ELb1ELb0EEENS1_19SingleTileSchedulerILb0ELb1ELb1ELi128EEEEEEEEEvNT_6ParamsE --------------------------
	.section	.nv.shared._ZN7cutlass13device_kernelIN5flash19enable_sm80_to_sm89INS1_16FlashAttnFwdSm80INS1_25CollectiveMainloopFwdSm80ILi8ELi2ELb0EN4cute5tupleIJNS5_1CILi128EEENS7_ILi64EEENS7_ILi192EEEEEELi192ENS_6half_tEfNS_4arch4Sm80ELb0ELb1ELb0ELb0ELb1ELb0ELb1ELb1EEENS1_21CollectiveEpilogueFwdINS6_IJS8_SA_S9_EEENS6_IJNS7_ILi1EEESI_SI_EEESC_SE_Li256ELb0ELb1ELb1ELb0EEENS1_19SingleTileSchedulerILb0ELb1ELb1ELi128EEEEEEEEEvNT_6ParamsE,"aw",@nobits
	.sectionflags	@""
	.align	16


//--------------------- .nv.shared._ZN7cutlass13device_kernelIN5flash19enable_sm80_to_sm89INS1_16FlashAttnFwdSm80INS1_25CollectiveMainloopFwdSm80ILi8ELi2ELb0EN4cute5tupleIJNS5_1CILi128EEENS7_ILi64EEENS7_ILi192EEEEEELi192ENS_6half_tEfNS_4arch4Sm80ELb0ELb1ELb0ELb1ELb1ELb0ELb1ELb1EEENS1_21CollectiveEpilogueFwdINS6_IJS8_SA_S9_EEENS6_IJNS7_ILi1EEESI_SI_EEESC_SE_Li256ELb1ELb1ELb1ELb0EEENS1_36VarlenDynamicPersistentTileSchedulerILi128ELi64ELi256ELi256ELb1ELb1ELb0ELb1ELb0ELb1EEEEEEEEEvNT_6ParamsE --------------------------
	.section	.nv.shared._ZN7cutlass13device_kernelIN5flash19enable_sm80_to_sm89INS1_16FlashAttnFwdSm80INS1_25CollectiveMainloopFwdSm80ILi8ELi2ELb0EN4cute5tupleIJNS5_1CILi128EEENS7_ILi64EEENS7_ILi192EEEEEELi192ENS_6half_tEfNS_4arch4Sm80ELb0ELb1ELb0ELb1ELb1ELb0ELb1ELb1EEENS1_21CollectiveEpilogueFwdINS6_IJS8_SA_S9_EEENS6_IJNS7_ILi1EEESI_SI_EEESC_SE_Li256ELb1ELb1ELb1ELb0EEENS1_36VarlenDynamicPersistentTileSchedulerILi128ELi64ELi256ELi256ELb1ELb1ELb0ELb1ELb0ELb1EEEEEEEEEvNT_6ParamsE,"aw",@nobits
	.sectionflags	@""
	.align	16


//--------------------- .nv.shared._ZN7cutlass13device_kernelIN5flash19enable_sm80_to_sm89INS1_16FlashAttnFwdSm80INS1_25CollectiveMainloopFwdSm80ILi8ELi2ELb0EN4cute5tupleIJNS5_1CILi128EEENS7_ILi64EEENS7_ILi192EEEEEELi192ENS_6half_tEfNS_4arch4Sm80ELb0ELb1ELb0ELb1ELb1ELb1ELb1ELb1EEENS1_21CollectiveEpilogueFwdINS6_IJS8_SA_S9_EEENS6_IJNS7_ILi1EEESI_SI_EEESC_SE_Li256ELb1ELb1ELb1ELb0EEENS1_36VarlenDynamicPersistentTileSchedulerILi128ELi64ELi256ELi256ELb1ELb1ELb0ELb1ELb0ELb1EEEEEEEEEvNT_6ParamsE --------------------------
	.section	.nv.shared._ZN7cutlass13device_kernelIN5flash19enable_sm80_to_sm89INS1_16FlashAttnFwdSm80INS1_25CollectiveMainloopFwdSm80ILi8ELi2ELb0EN4cute5tupleIJNS5_1CILi128EEENS7_ILi64EEENS7_ILi192EEEEEELi192ENS_6half_tEfNS_4arch4Sm80ELb0ELb1ELb0ELb1ELb1ELb1ELb1ELb1EEENS1_21CollectiveEpilogueFwdINS6_IJS8_SA_S9_EEENS6_IJNS7_ILi1EEESI_SI_EEESC_SE_Li256ELb1ELb1ELb1ELb0EEENS1_36VarlenDynamicPersistentTileSchedulerILi128ELi64ELi256ELi256ELb1ELb1ELb0ELb1ELb0ELb1EEEEEEEEEvNT_6ParamsE,"aw",@nobits
	.sectionflags	@""
	.align	16


//--------------------- .nv.shared._ZN7cutlass13device_kernelIN5flash19enable_sm80_to_sm89INS1_16FlashAttnFwdSm80INS1_25CollectiveMainloopFwdSm80ILi8ELi2ELb0EN4cute5tupleIJNS5_1CILi128EEENS7_ILi64EEENS7_ILi192EEEEEELi192ENS_6half_tEfNS_4arch4Sm80ELb1ELb0ELb0ELb0ELb1ELb0ELb1ELb1EEENS1_21CollectiveEpilogueFwdINS6_IJS8_SA_S9_EEENS6_IJNS7_ILi1EEESI_SI_EEESC_SE_Li256ELb0ELb1ELb1ELb0EEENS1_30DynamicPersistentTileSchedulerILi256ELi256ELb1ELb1ELb0EEEEEEEEEvNT_6ParamsE --------------------------
	.section	.nv.shared._ZN7cutlass13device_kernelIN5flash19enable_sm80_to_sm89INS1_16FlashAttnFwdSm80INS1_25CollectiveMainloopFwdSm80ILi8ELi2ELb0EN4cute5tupleIJNS5_1CILi128EEENS7_ILi64EEENS7_ILi192EEEEEELi192ENS_6half_tEfNS_4arch4Sm80ELb1ELb0ELb0ELb0ELb1ELb0ELb1ELb1EEENS1_21CollectiveEpilogueFwdINS6_IJS8_SA_S9_EEENS6_IJNS7_ILi1EEESI_SI_EEESC_SE_Li256ELb0ELb1ELb1ELb0EEENS1_30DynamicPersistentTileSchedulerILi256ELi256ELb1ELb1ELb0EEEEEEEEEvNT_6ParamsE,"aw",@nobits
	.sectionflags	@""
	.align	16


//--------------------- .nv.shared._ZN7cutlass13device_kernelIN5flash19enable_sm80_to_sm89INS1_16FlashAttnFwdSm80INS1_25CollectiveMainloopFwdSm80ILi8ELi2ELb0EN4cute5tupleIJNS5_1CILi128EEENS7_ILi64EEENS7_ILi192EEEEEELi192ENS_6half_tEfNS_4arch4Sm80ELb1ELb0ELb0ELb1ELb1ELb0ELb1ELb1EEENS1_21CollectiveEpilogueFwdINS6_IJS8_SA_S9_EEENS6_IJNS7_ILi1EEESI_SI_EEESC_SE_Li256ELb1ELb1ELb1ELb0EEENS1_36VarlenDynamicPersistentTileSchedulerILi128ELi64ELi256ELi256ELb1ELb1ELb0ELb1ELb1ELb1EEEEEEEEEvNT_6ParamsE --------------------------
	.section	.nv.shared._ZN7cutlass13device_kernelIN5flash19enable_sm80_to_sm89INS1_16FlashAttnFwdSm80INS1_25CollectiveMainloopFwdSm80ILi8ELi2ELb0EN4cute5tupleIJNS5_1CILi128EEENS7_ILi64EEENS7_ILi192EEEEEELi192ENS_6half_tEfNS_4arch4Sm80ELb1ELb0ELb0ELb1ELb1ELb0ELb1ELb1EEENS1_21CollectiveEpilogueFwdINS6_IJS8_SA_S9_EEENS6_IJNS7_ILi1EEESI_SI_EEESC_SE_Li256ELb1ELb1ELb1ELb0EEENS1_36VarlenDynamicPersistentTileSchedulerILi128ELi64ELi256ELi256ELb1ELb1ELb0ELb1ELb1ELb1EEEEEEEEEvNT_6ParamsE,"aw",@nobits
	.sectionflags	@""
	.align	16


//--------------------- .nv.shared._ZN7cutlass13device_kernelIN5flash19enable_sm80_to_sm89INS1_16FlashAttnFwdSm80INS1_25CollectiveMainloopFwdSm80ILi8ELi2ELb0EN4cute5tupleIJNS5_1CILi128EEENS7_ILi64EEENS7_ILi192EEEEEELi192ENS_6half_tEfNS_4arch4Sm80ELb1ELb0ELb0ELb1ELb1ELb1ELb1ELb1EEENS1_21CollectiveEpilogueFwdINS6_IJS8_SA_S9_EEENS6_IJNS7_ILi1EEESI_SI_EEESC_SE_Li256ELb1ELb1ELb1ELb0EEENS1_36VarlenDynamicPersistentTileSchedulerILi128ELi64ELi256ELi256ELb1ELb1ELb0ELb1ELb1ELb1EEEEEEEEEvNT_6ParamsE --------------------------
	.section	.nv.shared._ZN7cutlass13device_kernelIN5flash19enable_sm80_to_sm89INS1_16FlashAttnFwdSm80INS1_25CollectiveMainloopFwdSm80ILi8ELi2ELb0EN4cute5tupleIJNS5_1CILi128EEENS7_ILi64EEENS7_ILi192EEEEEELi192ENS_6half_tEfNS_4arch4Sm80ELb1ELb0ELb0ELb1ELb1ELb1ELb1ELb1EEENS1_21CollectiveEpilogueFwdINS6_IJS8_SA_S9_EEENS6_IJNS7_ILi1EEESI_SI_EEESC_SE_Li256ELb1ELb1ELb1ELb0EEENS1_36VarlenDynamicPersistentTileSchedulerILi128ELi64ELi256ELi256ELb1ELb1ELb0ELb1ELb1ELb1EEEEEEEEEvNT_6ParamsE,"aw",@nobits
	.sectionflags	@""
	.align	16
